	.target	sm_90a

	.elftype	@"ET_EXEC"


//--------------------- .note.nv.tkinfo           --------------------------
	.section	.note.nv.tkinfo,"",@"SHT_NOTE"
	.sectionflags	@"SHF_NOTE_NV_TKINFO"
	.tkinfo
        /*0018*/ 	.word	0x00000002
        /*0030*/ 	.string	""
        /*0030*/ 	.string	"ptxas"
        /*0030*/ 	.string	"Cuda compilation tools, release 13.0, V13.0.88"
        /*0030*/ 	.string	"Build cuda_13.0.r13.0/compiler.36424714_0"
        /*0030*/ 	.string	"-arch sm_90a -m 64 "



//--------------------- .note.nv.cuinfo           --------------------------
	.section	.note.nv.cuinfo,"",@"SHT_NOTE"
	.sectionflags	@"SHF_NOTE_NV_CUINFO"
        /*0018*/ 	.short	0x0002
        /*001a*/ 	.short	0x005a
        /*001c*/ 	.short	0x0082
	.zero		2


//--------------------- .nv.info                  --------------------------
	.section	.nv.info,"",@"SHT_CUDA_INFO"
	.align	4


	//----- nvinfo : EIATTR_REGCOUNT
	.align		4
        /*0000*/ 	.byte	0x04, 0x2f
        /*0002*/ 	.short	(.L_21 - .L_20)
	.align		4
.L_20:
        /*0004*/ 	.word	index@(_ZN7cutlass13device_kernelIN5flash11enable_sm90INS1_16FlashAttnFwdSm90INS1_25CollectiveMainloopFwdSm90ILi2EN4cute5tupleIJNS5_1CILi1EEES8_S8_EEENS6_IJNS7_ILi128EEENS7_ILi96EEENS7_ILi64EEEEEELi256ENS_10bfloat16_tEfNS_4arch4Sm90ELb1ELb0ELb1ELb1ELb1ELb1ELb1ELb1ELb0ELb1ELb0ELb0EEENS1_21CollectiveEpilogueFwdINS6_IJSA_NS7_ILi256EEESB_EEES9_SE_SG_Li256ELb1ELb1ELb0ELb0EEENS1_36VarlenDynamicPersistentTileSchedulerILi128ELi96ELi256ELi128ELb0ELb1ELb1ELb1ELb1ELb1EEEEEEEEEvNT_6ParamsE)
        /*0008*/ 	.word	0x000000a8


	//----- nvinfo : EIATTR_FRAME_SIZE
	.align		4
.L_21:
        /*000c*/ 	.byte	0x04, 0x11
        /*000e*/ 	.short	(.L_23 - .L_22)
	.align		4
.L_22:
        /*0010*/ 	.word	index@(_ZN7cutlass13device_kernelIN5flash11enable_sm90INS1_16FlashAttnFwdSm90INS1_25CollectiveMainloopFwdSm90ILi2EN4cute5tupleIJNS5_1CILi1EEES8_S8_EEENS6_IJNS7_ILi128EEENS7_ILi96EEENS7_ILi64EEEEEELi256ENS_10bfloat16_tEfNS_4arch4Sm90ELb1ELb0ELb1ELb1ELb1ELb1ELb1ELb1ELb0ELb1ELb0ELb0EEENS1_21CollectiveEpilogueFwdINS6_IJSA_NS7_ILi256EEESB_EEES9_SE_SG_Li256ELb1ELb1ELb0ELb0EEENS1_36VarlenDynamicPersistentTileSchedulerILi128ELi96ELi256ELi128ELb0ELb1ELb1ELb1ELb1ELb1EEEEEEEEEvNT_6ParamsE)
        /*0014*/ 	.word	0x00000100


	//----- nvinfo : EIATTR_REGCOUNT
	.align		4
.L_23:
        /*0018*/ 	.byte	0x04, 0x2f
        /*001a*/ 	.short	(.L_25 - .L_24)
	.align		4
.L_24:
        /*001c*/ 	.word	index@(_ZN7cutlass13device_kernelIN5flash11enable_sm90INS1_16FlashAttnFwdSm90INS1_25CollectiveMainloopFwdSm90ILi2EN4cute5tupleIJNS5_1CILi1EEES8_S8_EEENS6_IJNS7_ILi128EEENS7_ILi96EEENS7_ILi64EEEEEELi256ENS_10bfloat16_tEfNS_4arch4Sm90ELb1ELb0ELb1ELb1ELb1ELb0ELb1ELb1ELb0ELb1ELb0ELb0EEENS1_21CollectiveEpilogueFwdINS6_IJSA_NS7_ILi256EEESB_EEES9_SE_SG_Li256ELb1ELb1ELb0ELb0EEENS1_36VarlenDynamicPersistentTileSchedulerILi128ELi96ELi256ELi128ELb0ELb1ELb1ELb1ELb1ELb1EEEEEEEEEvNT_6ParamsE)
        /*0020*/ 	.word	0x000000a8


	//----- nvinfo : EIATTR_FRAME_SIZE
	.align		4
.L_25:
        /*0024*/ 	.byte	0x04, 0x11
        /*0026*/ 	.short	(.L_27 - .L_26)
	.align		4
.L_26:
        /*0028*/ 	.word	index@(_ZN7cutlass13device_kernelIN5flash11enable_sm90INS1_16FlashAttnFwdSm90INS1_25CollectiveMainloopFwdSm90ILi2EN4cute5tupleIJNS5_1CILi1EEES8_S8_EEENS6_IJNS7_ILi128EEENS7_ILi96EEENS7_ILi64EEEEEELi256ENS_10bfloat16_tEfNS_4arch4Sm90ELb1ELb0ELb1ELb1ELb1ELb0ELb1ELb1ELb0ELb1ELb0ELb0EEENS1_21CollectiveEpilogueFwdINS6_IJSA_NS7_ILi256EEESB_EEES9_SE_SG_Li256ELb1ELb1ELb0ELb0EEENS1_36VarlenDynamicPersistentTileSchedulerILi128ELi96ELi256ELi128ELb0ELb1ELb1ELb1ELb1ELb1EEEEEEEEEvNT_6ParamsE)
        /*002c*/ 	.word	0x00000028


	//----- nvinfo : EIATTR_REGCOUNT
	.align		4
.L_27:
        /*0030*/ 	.byte	0x04, 0x2f
        /*0032*/ 	.short	(.L_29 - .L_28)
	.align		4
.L_28:
        /*0034*/ 	.word	index@(_ZN7cutlass13device_kernelIN5flash11enable_sm90INS1_16FlashAttnFwdSm90INS1_25CollectiveMainloopFwdSm90ILi2EN4cute5tupleIJNS5_1CILi1EEES8_S8_EEENS6_IJNS7_ILi128EEENS7_ILi96EEENS7_ILi64EEEEEELi256ENS_10bfloat16_tEfNS_4arch4Sm90ELb1ELb0ELb1ELb1ELb1ELb1ELb0ELb1ELb0ELb1ELb0ELb0EEENS1_21CollectiveEpilogueFwdINS6_IJSA_NS7_ILi256EEESB_EEES9_SE_SG_Li256ELb1ELb1ELb0ELb0EEENS1_36VarlenDynamicPersistentTileSchedulerILi128ELi96ELi256ELi128ELb0ELb1ELb1ELb1ELb1ELb1EEEEEEEEEvNT_6ParamsE)
        /*0038*/ 	.word	0x000000a8


	//----- nvinfo : EIATTR_FRAME_SIZE
	.align		4
.L_29:
        /*003c*/ 	.byte	0x04, 0x11
        /*003e*/ 	.short	(.L_31 - .L_30)
	.align		4
.L_30:
        /*0040*/ 	.word	index@(_ZN7cutlass13device_kernelIN5flash11enable_sm90INS1_16FlashAttnFwdSm90INS1_25CollectiveMainloopFwdSm90ILi2EN4cute5tupleIJNS5_1CILi1EEES8_S8_EEENS6_IJNS7_ILi128EEENS7_ILi96EEENS7_ILi64EEEEEELi256ENS_10bfloat16_tEfNS_4arch4Sm90ELb1ELb0ELb1ELb1ELb1ELb1ELb0ELb1ELb0ELb1ELb0ELb0EEENS1_21CollectiveEpilogueFwdINS6_IJSA_NS7_ILi256EEESB_EEES9_SE_SG_Li256ELb1ELb1ELb0ELb0EEENS1_36VarlenDynamicPersistentTileSchedulerILi128ELi96ELi256ELi128ELb0ELb1ELb1ELb1ELb1ELb1EEEEEEEEEvNT_6ParamsE)
        /*0044*/ 	.word	0x00000060


	//----- nvinfo : EIATTR_REGCOUNT
	.align		4
.L_31:
        /*0048*/ 	.byte	0x04, 0x2f
        /*004a*/ 	.short	(.L_33 - .L_32)
	.align		4
.L_32:
        /*004c*/ 	.word	index@(_ZN7cutlass13device_kernelIN5flash11enable_sm90INS1_16FlashAttnFwdSm90INS1_25CollectiveMainloopFwdSm90ILi2EN4cute5tupleIJNS5_1CILi1EEES8_S8_EEENS6_IJNS7_ILi128EEENS7_ILi96EEENS7_ILi64EEEEEELi256ENS_10bfloat16_tEfNS_4arch4Sm90ELb1ELb0ELb1ELb1ELb1ELb0ELb0ELb1ELb0ELb1ELb0ELb0EEENS1_21CollectiveEpilogueFwdINS6_IJSA_NS7_ILi256EEESB_EEES9_SE_SG_Li256ELb1ELb1ELb0ELb0EEENS1_36VarlenDynamicPersistentTileSchedulerILi128ELi96ELi256ELi128ELb0ELb1ELb1ELb1ELb1ELb1EEEEEEEEEvNT_6ParamsE)
        /*0050*/ 	.word	0x000000a8


	//----- nvinfo : EIATTR_FRAME_SIZE
	.align		4
.L_33:
        /*0054*/ 	.byte	0x04, 0x11
        /*0056*/ 	.short	(.L_35 - .L_34)
	.align		4
.L_34:
        /*0058*/ 	.word	index@(_ZN7cutlass13device_kernelIN5flash11enable_sm90INS1_16FlashAttnFwdSm90INS1_25CollectiveMainloopFwdSm90ILi2EN4cute5tupleIJNS5_1CILi1EEES8_S8_EEENS6_IJNS7_ILi128EEENS7_ILi96EEENS7_ILi64EEEEEELi256ENS_10bfloat16_tEfNS_4arch4Sm90ELb1ELb0ELb1ELb1ELb1ELb0ELb0ELb1ELb0ELb1ELb0ELb0EEENS1_21CollectiveEpilogueFwdINS6_IJSA_NS7_ILi256EEESB_EEES9_SE_SG_Li256ELb1ELb1ELb0ELb0EEENS1_36VarlenDynamicPersistentTileSchedulerILi128ELi96ELi256ELi128ELb0ELb1ELb1ELb1ELb1ELb1EEEEEEEEEvNT_6ParamsE)
        /*005c*/ 	.word	0x00000028


	//----- nvinfo : EIATTR_REGCOUNT
	.align		4
.L_35:
        /*0060*/ 	.byte	0x04, 0x2f
        /*0062*/ 	.short	(.L_37 - .L_36)
	.align		4
.L_36:
        /*0064*/ 	.word	index@(_ZN7cutlass13device_kernelIN5flash11enable_sm90INS1_16FlashAttnFwdSm90INS1_25CollectiveMainloopFwdSm90ILi2EN4cute5tupleIJNS5_1CILi1EEES8_S8_EEENS6_IJNS7_ILi128EEENS7_ILi96EEENS7_ILi64EEEEEELi256ENS_10bfloat16_tEfNS_4arch4Sm90ELb1ELb0ELb1ELb0ELb1ELb0ELb1ELb1ELb0ELb1ELb0ELb0EEENS1_21CollectiveEpilogueFwdINS6_IJSA_NS7_ILi256EEESB_EEES9_SE_SG_Li256ELb0ELb1ELb0ELb0EEENS1_30DynamicPersistentTileSchedulerILi256ELi128ELb0ELb1ELb1EEEEEEEEEvNT_6ParamsE)
        /*0068*/ 	.word	0x000000a8


	//----- nvinfo : EIATTR_FRAME_SIZE
	.align		4
.L_37:
        /*006c*/ 	.byte	0x04, 0x11
        /*006e*/ 	.short	(.L_39 - .L_38)
	.align		4
.L_38:
        /*0070*/ 	.word	index@(_ZN7cutlass13device_kernelIN5flash11enable_sm90INS1_16FlashAttnFwdSm90INS1_25CollectiveMainloopFwdSm90ILi2EN4cute5tupleIJNS5_1CILi1EEES8_S8_EEENS6_IJNS7_ILi128EEENS7_ILi96EEENS7_ILi64EEEEEELi256ENS_10bfloat16_tEfNS_4arch4Sm90ELb1ELb0ELb1ELb0ELb1ELb0ELb1ELb1ELb0ELb1ELb0ELb0EEENS1_21CollectiveEpilogueFwdINS6_IJSA_NS7_ILi256EEESB_EEES9_SE_SG_Li256ELb0ELb1ELb0ELb0EEENS1_30DynamicPersistentTileSchedulerILi256ELi128ELb0ELb1ELb1EEEEEEEEEvNT_6ParamsE)
        /*0074*/ 	.word	0x00000010


	//----- nvinfo : EIATTR_REGCOUNT
	.align		4
.L_39:
        /*0078*/ 	.byte	0x04, 0x2f
        /*007a*/ 	.short	(.L_41 - .L_40)
	.align		4
.L_40:
        /*007c*/ 	.word	index@(_ZN7cutlass13device_kernelIN5flash11enable_sm90INS1_16FlashAttnFwdSm90INS1_25CollectiveMainloopFwdSm90ILi2EN4cute5tupleIJNS5_1CILi1EEES8_S8_EEENS6_IJNS7_ILi128EEENS7_ILi96EEENS7_ILi64EEEEEELi256ENS_10bfloat16_tEfNS_4arch4Sm90ELb1ELb0ELb1ELb0ELb1ELb0ELb0ELb1ELb0ELb1ELb0ELb0EEENS1_21CollectiveEpilogueFwdINS6_IJSA_NS7_ILi256EEESB_EEES9_SE_SG_Li256ELb0ELb1ELb0ELb0EEENS1_30DynamicPersistentTileSchedulerILi256ELi128ELb0ELb1ELb1EEEEEEEEEvNT_6ParamsE)
        /*0080*/ 	.word	0x000000a8


	//----- nvinfo : EIATTR_FRAME_SIZE
	.align		4
.L_41:
        /*0084*/ 	.byte	0x04, 0x11
        /*0086*/ 	.short	(.L_43 - .L_42)
	.align		4
.L_42:
        /*0088*/ 	.word	index@(_ZN7cutlass13device_kernelIN5flash11enable_sm90INS1_16FlashAttnFwdSm90INS1_25CollectiveMainloopFwdSm90ILi2EN4cute5tupleIJNS5_1CILi1EEES8_S8_EEENS6_IJNS7_ILi128EEENS7_ILi96EEENS7_ILi64EEEEEELi256ENS_10bfloat16_tEfNS_4arch4Sm90ELb1ELb0ELb1ELb0ELb1ELb0ELb0ELb1ELb0ELb1ELb0ELb0EEENS1_21CollectiveEpilogueFwdINS6_IJSA_NS7_ILi256EEESB_EEES9_SE_SG_Li256ELb0ELb1ELb0ELb0EEENS1_30DynamicPersistentTileSchedulerILi256ELi128ELb0ELb1ELb1EEEEEEEEEvNT_6ParamsE)
        /*008c*/ 	.word	0x00000008


	//----- nvinfo : EIATTR_REGCOUNT
	.align		4
.L_43:
        /*0090*/ 	.byte	0x04, 0x2f
        /*0092*/ 	.short	(.L_45 - .L_44)
	.align		4
.L_44:
        /*0094*/ 	.word	index@(_ZN7cutlass13device_kernelIN5flash11enable_sm90INS1_16FlashAttnFwdSm90INS1_25CollectiveMainloopFwdSm90ILi2EN4cute5tupleIJNS5_1CILi1EEES8_S8_EEENS6_IJNS7_ILi128EEENS7_ILi96EEENS7_ILi64EEEEEELi256ENS_10bfloat16_tEfNS_4arch4Sm90ELb0ELb1ELb1ELb1ELb1ELb1ELb1ELb1ELb0ELb1ELb0ELb0EEENS1_21CollectiveEpilogueFwdINS6_IJSA_NS7_ILi256EEESB_EEES9_SE_SG_Li256ELb1ELb1ELb0ELb0EEENS1_36VarlenDynamicPersistentTileSchedulerILi128ELi96ELi256ELi128ELb0ELb1ELb1ELb1ELb0ELb1EEEEEEEEEvNT_6ParamsE)
        /*0098*/ 	.word	0x000000a8


	//----- nvinfo : EIATTR_FRAME_SIZE
	.align		4
.L_45:
        /*009c*/ 	.byte	0x04, 0x11
        /*009e*/ 	.short	(.L_47 - .L_46)
	.align		4
.L_46:
        /*00a0*/ 	.word	index@($_ZN7cutlass13device_kernelIN5flash11enable_sm90INS1_16FlashAttnFwdSm90INS1_25CollectiveMainloopFwdSm90ILi2EN4cute5tupleIJNS5_1CILi1EEES8_S8_EEENS6_IJNS7_ILi128EEENS7_ILi96EEENS7_ILi64EEEEEELi256ENS_10bfloat16_tEfNS_4arch4Sm90ELb0ELb1ELb1ELb1ELb1ELb1ELb1ELb1ELb0ELb1ELb0ELb0EEENS1_21CollectiveEpilogueFwdINS6_IJSA_NS7_ILi256EEESB_EEES9_SE_SG_Li256ELb1ELb1ELb0ELb0EEENS1_36VarlenDynamicPersistentTileSchedulerILi128ELi96ELi256ELi128ELb0ELb1ELb1ELb1ELb0ELb1EEEEEEEEEvNT_6ParamsE$_ZZN5flash25CollectiveMainloopFwdSm90ILi2EN4cute5tupleIJNS1_1CILi1EEES4_S4_EEENS2_IJNS3_ILi128EEENS3_ILi96EEENS3_ILi64EEEEEELi256EN7cutlass10bfloat16_tEfNSA_4arch4Sm90ELb0ELb1ELb1ELb1ELb1ELb1ELb1ELb1ELb0ELb1ELb0ELb0EE3mmaINS_16FlashAttnFwdSm90ISE_NS_21CollectiveEpilogueFwdINS2_IJS6_NS3_ILi256EEES7_EEES5_SB_SD_Li256ELb1ELb1ELb0ELb0EEENS_36VarlenDynamicPersistentTileSchedulerILi128ELi96ELi256ELi128ELb0ELb1ELb1ELb1ELb0ELb1EEEE13SharedStorageENS1_6TensorINS1_11ArrayEngineIfLm128EEENS1_6LayoutINS2_IJNS2_IJNS3_ILi2EEEST_NS3_ILi32EEEEEES4_S4_EEENS2_IJNS2_IJS4_ST_NS3_ILi4EEEEEENS3_ILi0EEESZ_EEEEEEENS_7SoftmaxILi2ELi0EEEEEbRKNSE_6ParamsENSA_13PipelineAsyncILi2EEES19_RNSA_13PipelineStateILj2EEERT0_RT1_iRiRKNS_16SeqlenInfoQKNewKILb1ELb1EEENS2_IJiiiiEEERT_ENKUliT_T0_T1_E_clIZSF_ISO_S12_S14_EbS17_S19_S19_S1C_S1E_S1G_iS1H_S1L_S1M_S1O_EUlRS1P_iE0_NS3_ILb1EEES1W_EEDaiS1P_S1Q_S1R_)
        /*00a4*/ 	.word	0x000004b0


	//----- nvinfo : EIATTR_FRAME_SIZE
	.align		4
.L_47:
        /*00a8*/ 	.byte	0x04, 0x11
        /*00aa*/ 	.short	(.L_49 - .L_48)
	.align		4
.L_48:
        /*00ac*/ 	.word	index@(_ZN7cutlass13device_kernelIN5flash11enable_sm90INS1_16FlashAttnFwdSm90INS1_25CollectiveMainloopFwdSm90ILi2EN4cute5tupleIJNS5_1CILi1EEES8_S8_EEENS6_IJNS7_ILi128EEENS7_ILi96EEENS7_ILi64EEEEEELi256ENS_10bfloat16_tEfNS_4arch4Sm90ELb0ELb1ELb1ELb1ELb1ELb1ELb1ELb1ELb0ELb1ELb0ELb0EEENS1_21CollectiveEpilogueFwdINS6_IJSA_NS7_ILi256EEESB_EEES9_SE_SG_Li256ELb1ELb1ELb0ELb0EEENS1_36VarlenDynamicPersistentTileSchedulerILi128ELi96ELi256ELi128ELb0ELb1ELb1ELb1ELb0ELb1EEEEEEEEEvNT_6ParamsE)
        /*00b0*/ 	.word	0x000004b0


	//----- nvinfo : EIATTR_REGCOUNT
	.align		4
.L_49:
        /*00b4*/ 	.byte	0x04, 0x2f
        /*00b6*/ 	.short	(.L_51 - .L_50)
	.align		4
.L_50:
        /*00b8*/ 	.word	index@(_ZN7cutlass13device_kernelIN5flash11enable_sm90INS1_16FlashAttnFwdSm90INS1_25CollectiveMainloopFwdSm90ILi2EN4cute5tupleIJNS5_1CILi1EEES8_S8_EEENS6_IJNS7_ILi128EEENS7_ILi96EEENS7_ILi64EEEEEELi256ENS_10bfloat16_tEfNS_4arch4Sm90ELb0ELb1ELb1ELb1ELb1ELb0ELb1ELb1ELb0ELb1ELb0ELb0EEENS1_21CollectiveEpilogueFwdINS6_IJSA_NS7_ILi256EEESB_EEES9_SE_SG_Li256ELb1ELb1ELb0ELb0EEENS1_36VarlenDynamicPersistentTileSchedulerILi128ELi96ELi256ELi128ELb0ELb1ELb1ELb1ELb0ELb1EEEEEEEEEvNT_6ParamsE)
        /*00bc*/ 	.word	0x000000a8


	//----- nvinfo : EIATTR_FRAME_SIZE
	.align		4
.L_51:
        /*00c0*/ 	.byte	0x04, 0x11
        /*00c2*/ 	.short	(.L_53 - .L_52)
	.align		4
.L_52:
        /*00c4*/ 	.word	index@($_ZN7cutlass13device_kernelIN5flash11enable_sm90INS1_16FlashAttnFwdSm90INS1_25CollectiveMainloopFwdSm90ILi2EN4cute5tupleIJNS5_1CILi1EEES8_S8_EEENS6_IJNS7_ILi128EEENS7_ILi96EEENS7_ILi64EEEEEELi256ENS_10bfloat16_tEfNS_4arch4Sm90ELb0ELb1ELb1ELb1ELb1ELb0ELb1ELb1ELb0ELb1ELb0ELb0EEENS1_21CollectiveEpilogueFwdINS6_IJSA_NS7_ILi256EEESB_EEES9_SE_SG_Li256ELb1ELb1ELb0ELb0EEENS1_36VarlenDynamicPersistentTileSchedulerILi128ELi96ELi256ELi128ELb0ELb1ELb1ELb1ELb0ELb1EEEEEEEEEvNT_6ParamsE$_ZZN5flash25CollectiveMainloopFwdSm90ILi2EN4cute5tupleIJNS1_1CILi1EEES4_S4_EEENS2_IJNS3_ILi128EEENS3_ILi96EEENS3_ILi64EEEEEELi256EN7cutlass10bfloat16_tEfNSA_4arch4Sm90ELb0ELb1ELb1ELb1ELb1ELb0ELb1ELb1ELb0ELb1ELb0ELb0EE3mmaINS_16FlashAttnFwdSm90ISE_NS_21CollectiveEpilogueFwdINS2_IJS6_NS3_ILi256EEES7_EEES5_SB_SD_Li256ELb1ELb1ELb0ELb0EEENS_36VarlenDynamicPersistentTileSchedulerILi128ELi96ELi256ELi128ELb0ELb1ELb1ELb1ELb0ELb1EEEE13SharedStorageENS1_6TensorINS1_11ArrayEngineIfLm128EEENS1_6LayoutINS2_IJNS2_IJNS3_ILi2EEEST_NS3_ILi32EEEEEES4_S4_EEENS2_IJNS2_IJS4_ST_NS3_ILi4EEEEEENS3_ILi0EEESZ_EEEEEEENS_7SoftmaxILi2ELi0EEEEEbRKNSE_6ParamsENSA_13PipelineAsyncILi2EEES19_RNSA_13PipelineStateILj2EEERT0_RT1_iRiRKNS_16SeqlenInfoQKNewKILb1ELb0EEENS2_IJiiiiEEERT_ENKUliT_T0_T1_E_clIZSF_ISO_S12_S14_EbS17_S19_S19_S1C_S1E_S1G_iS1H_S1L_S1M_S1O_EUlRS1P_iE1_NS3_ILb0EEENS3_ILb1EEEEEDaiS1P_S1Q_S1R_)
        /*00c8*/ 	.word	0x00000480


	//----- nvinfo : EIATTR_FRAME_SIZE
	.align		4
.L_53:
        /*00cc*/ 	.byte	0x04, 0x11
        /*00ce*/ 	.short	(.L_55 - .L_54)
	.align		4
.L_54:
        /*00d0*/ 	.word	index@(_ZN7cutlass13device_kernelIN5flash11enable_sm90INS1_16FlashAttnFwdSm90INS1_25CollectiveMainloopFwdSm90ILi2EN4cute5tupleIJNS5_1CILi1EEES8_S8_EEENS6_IJNS7_ILi128EEENS7_ILi96EEENS7_ILi64EEEEEELi256ENS_10bfloat16_tEfNS_4arch4Sm90ELb0ELb1ELb1ELb1ELb1ELb0ELb1ELb1ELb0ELb1ELb0ELb0EEENS1_21CollectiveEpilogueFwdINS6_IJSA_NS7_ILi256EEESB_EEES9_SE_SG_Li256ELb1ELb1ELb0ELb0EEENS1_36VarlenDynamicPersistentTileSchedulerILi128ELi96ELi256ELi128ELb0ELb1ELb1ELb1ELb0ELb1EEEEEEEEEvNT_6ParamsE)
        /*00d4*/ 	.word	0x00000480


	//----- nvinfo : EIATTR_REGCOUNT
	.align		4
.L_55:
        /*00d8*/ 	.byte	0x04, 0x2f
        /*00da*/ 	.short	(.L_57 - .L_56)
	.align		4
.L_56:
        /*00dc*/ 	.word	index@(_ZN7cutlass13device_kernelIN5flash11enable_sm90INS1_16FlashAttnFwdSm90INS1_25CollectiveMainloopFwdSm90ILi2EN4cute5tupleIJNS5_1CILi1EEES8_S8_EEENS6_IJNS7_ILi128EEENS7_ILi96EEENS7_ILi64EEEEEELi256ENS_10bfloat16_tEfNS_4arch4Sm90ELb0ELb1ELb1ELb1ELb1ELb1ELb0ELb1ELb0ELb1ELb0ELb0EEENS1_21CollectiveEpilogueFwdINS6_IJSA_NS7_ILi256EEESB_EEES9_SE_SG_Li256ELb1ELb1ELb0ELb0EEENS1_36VarlenDynamicPersistentTileSchedulerILi128ELi96ELi256ELi128ELb0ELb1ELb1ELb1ELb0ELb1EEEEEEEEEvNT_6ParamsE)
        /*00e0*/ 	.word	0x000000a8


	//----- nvinfo : EIATTR_FRAME_SIZE
	.align		4
.L_57:
        /*00e4*/ 	.byte	0x04, 0x11
        /*00e6*/ 	.short	(.L_59 - .L_58)
	.align		4
.L_58:
        /*00e8*/ 	.word	index@(_ZN7cutlass13device_kernelIN5flash11enable_sm90INS1_16FlashAttnFwdSm90INS1_25CollectiveMainloopFwdSm90ILi2EN4cute5tupleIJNS5_1CILi1EEES8_S8_EEENS6_IJNS7_ILi128EEENS7_ILi96EEENS7_ILi64EEEEEELi256ENS_10bfloat16_tEfNS_4arch4Sm90ELb0ELb1ELb1ELb1ELb1ELb1ELb0ELb1ELb0ELb1ELb0ELb0EEENS1_21CollectiveEpilogueFwdINS6_IJSA_NS7_ILi256EEESB_EEES9_SE_SG_Li256ELb1ELb1ELb0ELb0EEENS1_36VarlenDynamicPersistentTileSchedulerILi128ELi96ELi256ELi128ELb0ELb1ELb1ELb1ELb0ELb1EEEEEEEEEvNT_6ParamsE)
        /*00ec*/ 	.word	0x00000040


	//----- nvinfo : EIATTR_REGCOUNT
	.align		4
.L_59:
        /*00f0*/ 	.byte	0x04, 0x2f
        /*00f2*/ 	.short	(.L_61 - .L_60)
	.align		4
.L_60:
        /*00f4*/ 	.word	index@(_ZN7cutlass13device_kernelIN5flash11enable_sm90INS1_16FlashAttnFwdSm90INS1_25CollectiveMainloopFwdSm90ILi2EN4cute5tupleIJNS5_1CILi1EEES8_S8_EEENS6_IJNS7_ILi128EEENS7_ILi96EEENS7_ILi64EEEEEELi256ENS_10bfloat16_tEfNS_4arch4Sm90ELb0ELb1ELb1ELb1ELb1ELb0ELb0ELb1ELb0ELb1ELb0ELb0EEENS1_21CollectiveEpilogueFwdINS6_IJSA_NS7_ILi256EEESB_EEES9_SE_SG_Li256ELb1ELb1ELb0ELb0EEENS1_36VarlenDynamicPersistentTileSchedulerILi128ELi96ELi256ELi128ELb0ELb1ELb1ELb1ELb0ELb1EEEEEEEEEvNT_6ParamsE)
        /*00f8*/ 	.word	0x000000a8


	//----- nvinfo : EIATTR_FRAME_SIZE
	.align		4
.L_61:
        /*00fc*/ 	.byte	0x04, 0x11
        /*00fe*/ 	.short	(.L_63 - .L_62)
	.align		4
.L_62:
        /*0100*/ 	.word	index@(_ZN7cutlass13device_kernelIN5flash11enable_sm90INS1_16FlashAttnFwdSm90INS1_25CollectiveMainloopFwdSm90ILi2EN4cute5tupleIJNS5_1CILi1EEES8_S8_EEENS6_IJNS7_ILi128EEENS7_ILi96EEENS7_ILi64EEEEEELi256ENS_10bfloat16_tEfNS_4arch4Sm90ELb0ELb1ELb1ELb1ELb1ELb0ELb0ELb1ELb0ELb1ELb0ELb0EEENS1_21CollectiveEpilogueFwdINS6_IJSA_NS7_ILi256EEESB_EEES9_SE_SG_Li256ELb1ELb1ELb0ELb0EEENS1_36VarlenDynamicPersistentTileSchedulerILi128ELi96ELi256ELi128ELb0ELb1ELb1ELb1ELb0ELb1EEEEEEEEEvNT_6ParamsE)
        /*0104*/ 	.word	0x00000018


	//----- nvinfo : EIATTR_REGCOUNT
	.align		4
.L_63:
        /*0108*/ 	.byte	0x04, 0x2f
        /*010a*/ 	.short	(.L_65 - .L_64)
	.align		4
.L_64:
        /*010c*/ 	.word	index@(_ZN7cutlass13device_kernelIN5flash11enable_sm90INS1_16FlashAttnFwdSm90INS1_25CollectiveMainloopFwdSm90ILi2EN4cute5tupleIJNS5_1CILi1EEES8_S8_EEENS6_IJNS7_ILi128EEENS7_ILi96EEENS7_ILi64EEEEEELi256ENS_10bfloat16_tEfNS_4arch4Sm90ELb0ELb1ELb1ELb0ELb1ELb0ELb1ELb1ELb0ELb1ELb0ELb0EEENS1_21CollectiveEpilogueFwdINS6_IJSA_NS7_ILi256EEESB_EEES9_SE_SG_Li256ELb0ELb1ELb0ELb0EEENS1_30DynamicPersistentTileSchedulerILi256ELi128ELb0ELb1ELb1EEEEEEEEEvNT_6ParamsE)
        /*0110*/ 	.word	0x000000a8


	//----- nvinfo : EIATTR_FRAME_SIZE
	.align		4
.L_65:
        /*0114*/ 	.byte	0x04, 0x11
        /*0116*/ 	.short	(.L_67 - .L_66)
	.align		4
.L_66:
        /*0118*/ 	.word	index@($_ZN7cutlass13device_kernelIN5flash11enable_sm90INS1_16FlashAttnFwdSm90INS1_25CollectiveMainloopFwdSm90ILi2EN4cute5tupleIJNS5_1CILi1EEES8_S8_EEENS6_IJNS7_ILi128EEENS7_ILi96EEENS7_ILi64EEEEEELi256ENS_10bfloat16_tEfNS_4arch4Sm90ELb0ELb1ELb1ELb0ELb1ELb0ELb1ELb1ELb0ELb1ELb0ELb0EEENS1_21CollectiveEpilogueFwdINS6_IJSA_NS7_ILi256EEESB_EEES9_SE_SG_Li256ELb0ELb1ELb0ELb0EEENS1_30DynamicPersistentTileSchedulerILi256ELi128ELb0ELb1ELb1EEEEEEEEEvNT_6ParamsE$_ZZN5flash25CollectiveMainloopFwdSm90ILi2EN4cute5tupleIJNS1_1CILi1EEES4_S4_EEENS2_IJNS3_ILi128EEENS3_ILi96EEENS3_ILi64EEEEEELi256EN7cutlass10bfloat16_tEfNSA_4arch4Sm90ELb0ELb1ELb1ELb0ELb1ELb0ELb1ELb1ELb0ELb1ELb0ELb0EE3mmaINS_16FlashAttnFwdSm90ISE_NS_21CollectiveEpilogueFwdINS2_IJS6_NS3_ILi256EEES7_EEES5_SB_SD_Li256ELb0ELb1ELb0ELb0EEENS_30DynamicPersistentTileSchedulerILi256ELi128ELb0ELb1ELb1EEEE13SharedStorageENS1_6TensorINS1_11ArrayEngineIfLm128EEENS1_6LayoutINS2_IJNS2_IJNS3_ILi2EEEST_NS3_ILi32EEEEEES4_S4_EEENS2_IJNS2_IJS4_ST_NS3_ILi4EEEEEENS3_ILi0EEESZ_EEEEEEENS_7SoftmaxILi2ELi0EEEEEbRKNSE_6ParamsENSA_13PipelineAsyncILi2EEES19_RNSA_13PipelineStateILj2EEERT0_RT1_iRiRKNS_16SeqlenInfoQKNewKILb0ELb0EEENS2_IJiiiiEEERT_ENKUliT_T0_T1_E_clIZSF_ISO_S12_S14_EbS17_S19_S19_S1C_S1E_S1G_iS1H_S1L_S1M_S1O_EUlRS1P_iE1_NS3_ILb0EEENS3_ILb1EEEEEDaiS1P_S1Q_S1R_)
        /*011c*/ 	.word	0x00000460


	//----- nvinfo : EIATTR_FRAME_SIZE
	.align		4
.L_67:
        /*0120*/ 	.byte	0x04, 0x11
        /*0122*/ 	.short	(.L_69 - .L_68)
	.align		4
.L_68:
        /*0124*/ 	.word	index@(_ZN7cutlass13device_kernelIN5flash11enable_sm90INS1_16FlashAttnFwdSm90INS1_25CollectiveMainloopFwdSm90ILi2EN4cute5tupleIJNS5_1CILi1EEES8_S8_EEENS6_IJNS7_ILi128EEENS7_ILi96EEENS7_ILi64EEEEEELi256ENS_10bfloat16_tEfNS_4arch4Sm90ELb0ELb1ELb1ELb0ELb1ELb0ELb1ELb1ELb0ELb1ELb0ELb0EEENS1_21CollectiveEpilogueFwdINS6_IJSA_NS7_ILi256EEESB_EEES9_SE_SG_Li256ELb0ELb1ELb0ELb0EEENS1_30DynamicPersistentTileSchedulerILi256ELi128ELb0ELb1ELb1EEEEEEEEEvNT_6ParamsE)
        /*0128*/ 	.word	0x00000460


	//----- nvinfo : EIATTR_REGCOUNT
	.align		4
.L_69:
        /*012c*/ 	.byte	0x04, 0x2f
        /*012e*/ 	.short	(.L_71 - .L_70)
	.align		4
.L_70:
        /*0130*/ 	.word	index@(_ZN7cutlass13device_kernelIN5flash11enable_sm90INS1_16FlashAttnFwdSm90INS1_25CollectiveMainloopFwdSm90ILi2EN4cute5tupleIJNS5_1CILi1EEES8_S8_EEENS6_IJNS7_ILi128EEENS7_ILi96EEENS7_ILi64EEEEEELi256ENS_10bfloat16_tEfNS_4arch4Sm90ELb0ELb1ELb1ELb0ELb1ELb0ELb0ELb1ELb0ELb1ELb0ELb0EEENS1_21CollectiveEpilogueFwdINS6_IJSA_NS7_ILi256EEESB_EEES9_SE_SG_Li256ELb0ELb1ELb0ELb0EEENS1_30DynamicPersistentTileSchedulerILi256ELi128ELb0ELb1ELb1EEEEEEEEEvNT_6ParamsE)
        /*0134*/ 	.word	0x000000a8


	//----- nvinfo : EIATTR_FRAME_SIZE
	.align		4
.L_71:
        /*0138*/ 	.byte	0x04, 0x11
        /*013a*/ 	.short	(.L_73 - .L_72)
	.align		4
.L_72:
        /*013c*/ 	.word	index@(_ZN7cutlass13device_kernelIN5flash11enable_sm90INS1_16FlashAttnFwdSm90INS1_25CollectiveMainloopFwdSm90ILi2EN4cute5tupleIJNS5_1CILi1EEES8_S8_EEENS6_IJNS7_ILi128EEENS7_ILi96EEENS7_ILi64EEEEEELi256ENS_10bfloat16_tEfNS_4arch4Sm90ELb0ELb1ELb1ELb0ELb1ELb0ELb0ELb1ELb0ELb1ELb0ELb0EEENS1_21CollectiveEpilogueFwdINS6_IJSA_NS7_ILi256EEESB_EEES9_SE_SG_Li256ELb0ELb1ELb0ELb0EEENS1_30DynamicPersistentTileSchedulerILi256ELi128ELb0ELb1ELb1EEEEEEEEEvNT_6ParamsE)
        /*0140*/ 	.word	0x00000008


	//----- nvinfo : EIATTR_REGCOUNT
	.align		4
.L_73:
        /*0144*/ 	.byte	0x04, 0x2f
        /*0146*/ 	.short	(.L_75 - .L_74)
	.align		4
.L_74:
        /*0148*/ 	.word	index@(_ZN7cutlass13device_kernelIN5flash11enable_sm90INS1_16FlashAttnFwdSm90INS1_25CollectiveMainloopFwdSm90ILi2EN4cute5tupleIJNS5_1CILi1EEES8_S8_EEENS6_IJNS7_ILi128EEENS7_ILi96EEENS7_ILi64EEEEEELi256ENS_10bfloat16_tEfNS_4arch4Sm90ELb0ELb0ELb1ELb1ELb1ELb1ELb1ELb1ELb0ELb1ELb0ELb0EEENS1_21CollectiveEpilogueFwdINS6_IJSA_NS7_ILi256EEESB_EEES9_SE_SG_Li256ELb1ELb1ELb0ELb0EEENS1_36VarlenDynamicPersistentTileSchedulerILi128ELi96ELi256ELi128ELb0ELb1ELb1ELb0ELb1ELb1EEEEEEEEEvNT_6ParamsE)
        /*014c*/ 	.word	0x000000a8


	//----- nvinfo : EIATTR_FRAME_SIZE
	.align		4
.L_75:
        /*0150*/ 	.byte	0x04, 0x11
        /*0152*/ 	.short	(.L_77 - .L_76)
	.align		4
.L_76:
        /*0154*/ 	.word	index@(_ZN7cutlass13device_kernelIN5flash11enable_sm90INS1_16FlashAttnFwdSm90INS1_25CollectiveMainloopFwdSm90ILi2EN4cute5tupleIJNS5_1CILi1EEES8_S8_EEENS6_IJNS7_ILi128EEENS7_ILi96EEENS7_ILi64EEEEEELi256ENS_10bfloat16_tEfNS_4arch4Sm90ELb0ELb0ELb1ELb1ELb1ELb1ELb1ELb1ELb0ELb1ELb0ELb0EEENS1_21CollectiveEpilogueFwdINS6_IJSA_NS7_ILi256EEESB_EEES9_SE_SG_Li256ELb1ELb1ELb0ELb0EEENS1_36VarlenDynamicPersistentTileSchedulerILi128ELi96ELi256ELi128ELb0ELb1ELb1ELb0ELb1ELb1EEEEEEEEEvNT_6ParamsE)
        /*0158*/ 	.word	0x00000090


	//----- nvinfo : EIATTR_REGCOUNT
	.align		4
.L_77:
        /*015c*/ 	.byte	0x04, 0x2f
        /*015e*/ 	.short	(.L_79 - .L_78)
	.align		4
.L_78:
        /*0160*/ 	.word	index@(_ZN7cutlass13device_kernelIN5flash11enable_sm90INS1_16FlashAttnFwdSm90INS1_25CollectiveMainloopFwdSm90ILi2EN4cute5tupleIJNS5_1CILi1EEES8_S8_EEENS6_IJNS7_ILi128EEENS7_ILi96EEENS7_ILi64EEEEEELi256ENS_10bfloat16_tEfNS_4arch4Sm90ELb0ELb0ELb1ELb1ELb1ELb0ELb1ELb1ELb0ELb1ELb0ELb0EEENS1_21CollectiveEpilogueFwdINS6_IJSA_NS7_ILi256EEESB_EEES9_SE_SG_Li256ELb1ELb1ELb0ELb0EEENS1_36VarlenDynamicPersistentTileSchedulerILi128ELi96ELi256ELi128ELb0ELb1ELb1ELb0ELb1ELb1EEEEEEEEEvNT_6ParamsE)
        /*0164*/ 	.word	0x000000a8


	//----- nvinfo : EIATTR_FRAME_SIZE
	.align		4
.L_79:
        /*0168*/ 	.byte	0x04, 0x11
        /*016a*/ 	.short	(.L_81 - .L_80)
	.align		4
.L_80:
        /*016c*/ 	.word	index@(_ZN7cutlass13device_kernelIN5flash11enable_sm90INS1_16FlashAttnFwdSm90INS1_25CollectiveMainloopFwdSm90ILi2EN4cute5tupleIJNS5_1CILi1EEES8_S8_EEENS6_IJNS7_ILi128EEENS7_ILi96EEENS7_ILi64EEEEEELi256ENS_10bfloat16_tEfNS_4arch4Sm90ELb0ELb0ELb1ELb1ELb1ELb0ELb1ELb1ELb0ELb1ELb0ELb0EEENS1_21CollectiveEpilogueFwdINS6_IJSA_NS7_ILi256EEESB_EEES9_SE_SG_Li256ELb1ELb1ELb0ELb0EEENS1_36VarlenDynamicPersistentTileSchedulerILi128ELi96ELi256ELi128ELb0ELb1ELb1ELb0ELb1ELb1EEEEEEEEEvNT_6ParamsE)
        /*0170*/ 	.word	0x00000028


	//----- nvinfo : EIATTR_REGCOUNT
	.align		4
.L_81:
        /*0174*/ 	.byte	0x04, 0x2f
        /*0176*/ 	.short	(.L_83 - .L_82)
	.align		4
.L_82:
        /*0178*/ 	.word	index@(_ZN7cutlass13device_kernelIN5flash11enable_sm90INS1_16FlashAttnFwdSm90INS1_25CollectiveMainloopFwdSm90ILi2EN4cute5tupleIJNS5_1CILi1EEES8_S8_EEENS6_IJNS7_ILi128EEENS7_ILi96EEENS7_ILi64EEEEEELi256ENS_10bfloat16_tEfNS_4arch4Sm90ELb0ELb0ELb1ELb1ELb1ELb1ELb0ELb1ELb0ELb1ELb0ELb0EEENS1_21CollectiveEpilogueFwdINS6_IJSA_NS7_ILi256EEESB_EEES9_SE_SG_Li256ELb1ELb1ELb0ELb0EEENS1_36VarlenDynamicPersistentTileSchedulerILi128ELi96ELi256ELi128ELb0ELb1ELb1ELb0ELb1ELb1EEEEEEEEEvNT_6ParamsE)
        /*017c*/ 	.word	0x000000a8


	//----- nvinfo : EIATTR_FRAME_SIZE
	.align		4
.L_83:
        /*0180*/ 	.byte	0x04, 0x11
        /*0182*/ 	.short	(.L_85 - .L_84)
	.align		4
.L_84:
        /*0184*/ 	.word	index@(_ZN7cutlass13device_kernelIN5flash11enable_sm90INS1_16FlashAttnFwdSm90INS1_25CollectiveMainloopFwdSm90ILi2EN4cute5tupleIJNS5_1CILi1EEES8_S8_EEENS6_IJNS7_ILi128EEENS7_ILi96EEENS7_ILi64EEEEEELi256ENS_10bfloat16_tEfNS_4arch4Sm90ELb0ELb0ELb1ELb1ELb1ELb1ELb0ELb1ELb0ELb1ELb0ELb0EEENS1_21CollectiveEpilogueFwdINS6_IJSA_NS7_ILi256EEESB_EEES9_SE_SG_Li256ELb1ELb1ELb0ELb0EEENS1_36VarlenDynamicPersistentTileSchedulerILi128ELi96ELi256ELi128ELb0ELb1ELb1ELb0ELb1ELb1EEEEEEEEEvNT_6ParamsE)
        /*0188*/ 	.word	0x00000060


	//----- nvinfo : EIATTR_REGCOUNT
	.align		4
.L_85:
        /*018c*/ 	.byte	0x04, 0x2f
        /*018e*/ 	.short	(.L_87 - .L_86)
	.align		4
.L_86:
        /*0190*/ 	.word	index@(_ZN7cutlass13device_kernelIN5flash11enable_sm90INS1_16FlashAttnFwdSm90INS1_25CollectiveMainloopFwdSm90ILi2EN4cute5tupleIJNS5_1CILi1EEES8_S8_EEENS6_IJNS7_ILi128EEENS7_ILi96EEENS7_ILi64EEEEEELi256ENS_10bfloat16_tEfNS_4arch4Sm90ELb0ELb0ELb1ELb1ELb1ELb0ELb0ELb1ELb0ELb1ELb0ELb0EEENS1_21CollectiveEpilogueFwdINS6_IJSA_NS7_ILi256EEESB_EEES9_SE_SG_Li256ELb1ELb1ELb0ELb0EEENS1_36VarlenDynamicPersistentTileSchedulerILi128ELi96ELi256ELi128ELb0ELb1ELb1ELb0ELb1ELb1EEEEEEEEEvNT_6ParamsE)
        /*0194*/ 	.word	0x000000a8


	//----- nvinfo : EIATTR_FRAME_SIZE
	.align		4
.L_87:
        /*0198*/ 	.byte	0x04, 0x11
        /*019a*/ 	.short	(.L_89 - .L_88)
	.align		4
.L_88:
        /*019c*/ 	.word	index@(_ZN7cutlass13device_kernelIN5flash11enable_sm90INS1_16FlashAttnFwdSm90INS1_25CollectiveMainloopFwdSm90ILi2EN4cute5tupleIJNS5_1CILi1EEES8_S8_EEENS6_IJNS7_ILi128EEENS7_ILi96EEENS7_ILi64EEEEEELi256ENS_10bfloat16_tEfNS_4arch4Sm90ELb0ELb0ELb1ELb1ELb1ELb0ELb0ELb1ELb0ELb1ELb0ELb0EEENS1_21CollectiveEpilogueFwdINS6_IJSA_NS7_ILi256EEESB_EEES9_SE_SG_Li256ELb1ELb1ELb0ELb0EEENS1_36VarlenDynamicPersistentTileSchedulerILi128ELi96ELi256ELi128ELb0ELb1ELb1ELb0ELb1ELb1EEEEEEEEEvNT_6ParamsE)
        /*01a0*/ 	.word	0x00000030


	//----- nvinfo : EIATTR_REGCOUNT
	.align		4
.L_89:
        /*01a4*/ 	.byte	0x04, 0x2f
        /*01a6*/ 	.short	(.L_91 - .L_90)
	.align		4
.L_90:
        /*01a8*/ 	.word	index@(_ZN7cutlass13device_kernelIN5flash11enable_sm90INS1_16FlashAttnFwdSm90INS1_25CollectiveMainloopFwdSm90ILi2EN4cute5tupleIJNS5_1CILi1EEES8_S8_EEENS6_IJNS7_ILi128EEENS7_ILi96EEENS7_ILi64EEEEEELi256ENS_10bfloat16_tEfNS_4arch4Sm90ELb0ELb0ELb1ELb0ELb1ELb0ELb1ELb1ELb0ELb1ELb0ELb0EEENS1_21CollectiveEpilogueFwdINS6_IJSA_NS7_ILi256EEESB_EEES9_SE_SG_Li256ELb0ELb1ELb0ELb0EEENS1_29StaticPersistentTileSchedulerILb0EEEEEEEEEvNT_6ParamsE)
        /*01ac*/ 	.word	0x000000a8


	//----- nvinfo : EIATTR_FRAME_SIZE
	.align		4
.L_91:
        /*01b0*/ 	.byte	0x04, 0x11
        /*01b2*/ 	.short	(.L_93 - .L_92)
	.align		4
.L_92:
        /*01b4*/ 	.word	index@(_ZN7cutlass13device_kernelIN5flash11enable_sm90INS1_16FlashAttnFwdSm90INS1_25CollectiveMainloopFwdSm90ILi2EN4cute5tupleIJNS5_1CILi1EEES8_S8_EEENS6_IJNS7_ILi128EEENS7_ILi96EEENS7_ILi64EEEEEELi256ENS_10bfloat16_tEfNS_4arch4Sm90ELb0ELb0ELb1ELb0ELb1ELb0ELb1ELb1ELb0ELb1ELb0ELb0EEENS1_21CollectiveEpilogueFwdINS6_IJSA_NS7_ILi256EEESB_EEES9_SE_SG_Li256ELb0ELb1ELb0ELb0EEENS1_29StaticPersistentTileSchedulerILb0EEEEEEEEEvNT_6ParamsE)
        /*01b8*/ 	.word	0x00000020


	//----- nvinfo : EIATTR_REGCOUNT
	.align		4
.L_93:
        /*01bc*/ 	.byte	0x04, 0x2f
        /*01be*/ 	.short	(.L_95 - .L_94)
	.align		4
.L_94:
        /*01c0*/ 	.word	index@(_ZN7cutlass13device_kernelIN5flash11enable_sm90INS1_16FlashAttnFwdSm90INS1_25CollectiveMainloopFwdSm90ILi2EN4cute5tupleIJNS5_1CILi1EEES8_S8_EEENS6_IJNS7_ILi128EEENS7_ILi96EEENS7_ILi64EEEEEELi256ENS_10bfloat16_tEfNS_4arch4Sm90ELb0ELb0ELb1ELb0ELb1ELb0ELb0ELb1ELb0ELb1ELb0ELb0EEENS1_21CollectiveEpilogueFwdINS6_IJSA_NS7_ILi256EEESB_EEES9_SE_SG_Li256ELb0ELb1ELb0ELb0EEENS1_29StaticPersistentTileSchedulerILb0EEEEEEEEEvNT_6ParamsE)
        /*01c4*/ 	.word	0x000000a8


	//----- nvinfo : EIATTR_FRAME_SIZE
	.align		4
.L_95:
        /*01c8*/ 	.byte	0x04, 0x11
        /*01ca*/ 	.short	(.L_97 - .L_96)
	.align		4
.L_96:
        /*01cc*/ 	.word	index@(_ZN7cutlass13device_kernelIN5flash11enable_sm90INS1_16FlashAttnFwdSm90INS1_25CollectiveMainloopFwdSm90ILi2EN4cute5tupleIJNS5_1CILi1EEES8_S8_EEENS6_IJNS7_ILi128EEENS7_ILi96EEENS7_ILi64EEEEEELi256ENS_10bfloat16_tEfNS_4arch4Sm90ELb0ELb0ELb1ELb0ELb1ELb0ELb0ELb1ELb0ELb1ELb0ELb0EEENS1_21CollectiveEpilogueFwdINS6_IJSA_NS7_ILi256EEESB_EEES9_SE_SG_Li256ELb0ELb1ELb0ELb0EEENS1_29StaticPersistentTileSchedulerILb0EEEEEEEEEvNT_6ParamsE)
        /*01d0*/ 	.word	0x00000020


	//----- nvinfo : EIATTR_MIN_STACK_SIZE
	.align		4
.L_97:
        /*01d4*/ 	.byte	0x04, 0x12
        /*01d6*/ 	.short	(.L_99 - .L_98)
	.align		4
.L_98:
        /*01d8*/ 	.word	index@(_ZN7cutlass13device_kernelIN5flash11enable_sm90INS1_16FlashAttnFwdSm90INS1_25CollectiveMainloopFwdSm90ILi2EN4cute5tupleIJNS5_1CILi1EEES8_S8_EEENS6_IJNS7_ILi128EEENS7_ILi96EEENS7_ILi64EEEEEELi256ENS_10bfloat16_tEfNS_4arch4Sm90ELb0ELb0ELb1ELb0ELb1ELb0ELb0ELb1ELb0ELb1ELb0ELb0EEENS1_21CollectiveEpilogueFwdINS6_IJSA_NS7_ILi256EEESB_EEES9_SE_SG_Li256ELb0ELb1ELb0ELb0EEENS1_29StaticPersistentTileSchedulerILb0EEEEEEEEEvNT_6ParamsE)
        /*01dc*/ 	.word	0x00000020


	//----- nvinfo : EIATTR_MIN_STACK_SIZE
	.align		4
.L_99:
        /*01e0*/ 	.byte	0x04, 0x12
        /*01e2*/ 	.short	(.L_101 - .L_100)
	.align		4
.L_100:
        /*01e4*/ 	.word	index@(_ZN7cutlass13device_kernelIN5flash11enable_sm90INS1_16FlashAttnFwdSm90INS1_25CollectiveMainloopFwdSm90ILi2EN4cute5tupleIJNS5_1CILi1EEES8_S8_EEENS6_IJNS7_ILi128EEENS7_ILi96EEENS7_ILi64EEEEEELi256ENS_10bfloat16_tEfNS_4arch4Sm90ELb0ELb0ELb1ELb0ELb1ELb0ELb1ELb1ELb0ELb1ELb0ELb0EEENS1_21CollectiveEpilogueFwdINS6_IJSA_NS7_ILi256EEESB_EEES9_SE_SG_Li256ELb0ELb1ELb0ELb0EEENS1_29StaticPersistentTileSchedulerILb0EEEEEEEEEvNT_6ParamsE)
        /*01e8*/ 	.word	0x00000020


	//----- nvinfo : EIATTR_MIN_STACK_SIZE
	.align		4
.L_101:
        /*01ec*/ 	.byte	0x04, 0x12
        /*01ee*/ 	.short	(.L_103 - .L_102)
	.align		4
.L_102:
        /*01f0*/ 	.word	index@(_ZN7cutlass13device_kernelIN5flash11enable_sm90INS1_16FlashAttnFwdSm90INS1_25CollectiveMainloopFwdSm90ILi2EN4cute5tupleIJNS5_1CILi1EEES8_S8_EEENS6_IJNS7_ILi128EEENS7_ILi96EEENS7_ILi64EEEEEELi256ENS_10bfloat16_tEfNS_4arch4Sm90ELb0ELb0ELb1ELb1ELb1ELb0ELb0ELb1ELb0ELb1ELb0ELb0EEENS1_21CollectiveEpilogueFwdINS6_IJSA_NS7_ILi256EEESB_EEES9_SE_SG_Li256ELb1ELb1ELb0ELb0EEENS1_36VarlenDynamicPersistentTileSchedulerILi128ELi96ELi256ELi128ELb0ELb1ELb1ELb0ELb1ELb1EEEEEEEEEvNT_6ParamsE)
        /*01f4*/ 	.word	0x00000030


	//----- nvinfo : EIATTR_MIN_STACK_SIZE
	.align		4
.L_103:
        /*01f8*/ 	.byte	0x04, 0x12
        /*01fa*/ 	.short	(.L_105 - .L_104)
	.align		4
.L_104:
        /*01fc*/ 	.word	index@(_ZN7cutlass13device_kernelIN5flash11enable_sm90INS1_16FlashAttnFwdSm90INS1_25CollectiveMainloopFwdSm90ILi2EN4cute5tupleIJNS5_1CILi1EEES8_S8_EEENS6_IJNS7_ILi128EEENS7_ILi96EEENS7_ILi64EEEEEELi256ENS_10bfloat16_tEfNS_4arch4Sm90ELb0ELb0ELb1ELb1ELb1ELb1ELb0ELb1ELb0ELb1ELb0ELb0EEENS1_21CollectiveEpilogueFwdINS6_IJSA_NS7_ILi256EEESB_EEES9_SE_SG_Li256ELb1ELb1ELb0ELb0EEENS1_36VarlenDynamicPersistentTileSchedulerILi128ELi96ELi256ELi128ELb0ELb1ELb1ELb0ELb1ELb1EEEEEEEEEvNT_6ParamsE)
        /*0200*/ 	.word	0x00000060


	//----- nvinfo : EIATTR_MIN_STACK_SIZE
	.align		4
.L_105:
        /*0204*/ 	.byte	0x04, 0x12
        /*0206*/ 	.short	(.L_107 - .L_106)
	.align		4
.L_106:
        /*0208*/ 	.word	index@(_ZN7cutlass13device_kernelIN5flash11enable_sm90INS1_16FlashAttnFwdSm90INS1_25CollectiveMainloopFwdSm90ILi2EN4cute5tupleIJNS5_1CILi1EEES8_S8_EEENS6_IJNS7_ILi128EEENS7_ILi96EEENS7_ILi64EEEEEELi256ENS_10bfloat16_tEfNS_4arch4Sm90ELb0ELb0ELb1ELb1ELb1ELb0ELb1ELb1ELb0ELb1ELb0ELb0EEENS1_21CollectiveEpilogueFwdINS6_IJSA_NS7_ILi256EEESB_EEES9_SE_SG_Li256ELb1ELb1ELb0ELb0EEENS1_36VarlenDynamicPersistentTileSchedulerILi128ELi96ELi256ELi128ELb0ELb1ELb1ELb0ELb1ELb1EEEEEEEEEvNT_6ParamsE)
        /*020c*/ 	.word	0x00000028


	//----- nvinfo : EIATTR_MIN_STACK_SIZE
	.align		4
.L_107:
        /*0210*/ 	.byte	0x04, 0x12
        /*0212*/ 	.short	(.L_109 - .L_108)
	.align		4
.L_108:
        /*0214*/ 	.word	index@(_ZN7cutlass13device_kernelIN5flash11enable_sm90INS1_16FlashAttnFwdSm90INS1_25CollectiveMainloopFwdSm90ILi2EN4cute5tupleIJNS5_1CILi1EEES8_S8_EEENS6_IJNS7_ILi128EEENS7_ILi96EEENS7_ILi64EEEEEELi256ENS_10bfloat16_tEfNS_4arch4Sm90ELb0ELb0ELb1ELb1ELb1ELb1ELb1ELb1ELb0ELb1ELb0ELb0EEENS1_21CollectiveEpilogueFwdINS6_IJSA_NS7_ILi256EEESB_EEES9_SE_SG_Li256ELb1ELb1ELb0ELb0EEENS1_36VarlenDynamicPersistentTileSchedulerILi128ELi96ELi256ELi128ELb0ELb1ELb1ELb0ELb1ELb1EEEEEEEEEvNT_6ParamsE)
        /*0218*/ 	.word	0x00000090


	//----- nvinfo : EIATTR_MIN_STACK_SIZE
	.align		4
.L_109:
        /*021c*/ 	.byte	0x04, 0x12
        /*021e*/ 	.short	(.L_111 - .L_110)
	.align		4
.L_110:
        /*0220*/ 	.word	index@(_ZN7cutlass13device_kernelIN5flash11enable_sm90INS1_16FlashAttnFwdSm90INS1_25CollectiveMainloopFwdSm90ILi2EN4cute5tupleIJNS5_1CILi1EEES8_S8_EEENS6_IJNS7_ILi128EEENS7_ILi96EEENS7_ILi64EEEEEELi256ENS_10bfloat16_tEfNS_4arch4Sm90ELb0ELb1ELb1ELb0ELb1ELb0ELb0ELb1ELb0ELb1ELb0ELb0EEENS1_21CollectiveEpilogueFwdINS6_IJSA_NS7_ILi256EEESB_EEES9_SE_SG_Li256ELb0ELb1ELb0ELb0EEENS1_30DynamicPersistentTileSchedulerILi256ELi128ELb0ELb1ELb1EEEEEEEEEvNT_6ParamsE)
        /*0224*/ 	.word	0x00000008


	//----- nvinfo : EIATTR_MIN_STACK_SIZE
	.align		4
.L_111:
        /*0228*/ 	.byte	0x04, 0x12
        /*022a*/ 	.short	(.L_113 - .L_112)
	.align		4
.L_112:
        /*022c*/ 	.word	index@(_ZN7cutlass13device_kernelIN5flash11enable_sm90INS1_16FlashAttnFwdSm90INS1_25CollectiveMainloopFwdSm90ILi2EN4cute5tupleIJNS5_1CILi1EEES8_S8_EEENS6_IJNS7_ILi128EEENS7_ILi96EEENS7_ILi64EEEEEELi256ENS_10bfloat16_tEfNS_4arch4Sm90ELb0ELb1ELb1ELb0ELb1ELb0ELb1ELb1ELb0ELb1ELb0ELb0EEENS1_21CollectiveEpilogueFwdINS6_IJSA_NS7_ILi256EEESB_EEES9_SE_SG_Li256ELb0ELb1ELb0ELb0EEENS1_30DynamicPersistentTileSchedulerILi256ELi128ELb0ELb1ELb1EEEEEEEEEvNT_6ParamsE)
        /*0230*/ 	.word	0x00000460


	//----- nvinfo : EIATTR_MIN_STACK_SIZE
	.align		4
.L_113:
        /*0234*/ 	.byte	0x04, 0x12
        /*0236*/ 	.short	(.L_115 - .L_114)
	.align		4
.L_114:
        /*0238*/ 	.word	index@(_ZN7cutlass13device_kernelIN5flash11enable_sm90INS1_16FlashAttnFwdSm90INS1_25CollectiveMainloopFwdSm90ILi2EN4cute5tupleIJNS5_1CILi1EEES8_S8_EEENS6_IJNS7_ILi128EEENS7_ILi96EEENS7_ILi64EEEEEELi256ENS_10bfloat16_tEfNS_4arch4Sm90ELb0ELb1ELb1ELb1ELb1ELb0ELb0ELb1ELb0ELb1ELb0ELb0EEENS1_21CollectiveEpilogueFwdINS6_IJSA_NS7_ILi256EEESB_EEES9_SE_SG_Li256ELb1ELb1ELb0ELb0EEENS1_36VarlenDynamicPersistentTileSchedulerILi128ELi96ELi256ELi128ELb0ELb1ELb1ELb1ELb0ELb1EEEEEEEEEvNT_6ParamsE)
        /*023c*/ 	.word	0x00000018


	//----- nvinfo : EIATTR_MIN_STACK_SIZE
	.align		4
.L_115:
        /*0240*/ 	.byte	0x04, 0x12
        /*0242*/ 	.short	(.L_117 - .L_116)
	.align		4
.L_116:
        /*0244*/ 	.word	index@(_ZN7cutlass13device_kernelIN5flash11enable_sm90INS1_16FlashAttnFwdSm90INS1_25CollectiveMainloopFwdSm90ILi2EN4cute5tupleIJNS5_1CILi1EEES8_S8_EEENS6_IJNS7_ILi128EEENS7_ILi96EEENS7_ILi64EEEEEELi256ENS_10bfloat16_tEfNS_4arch4Sm90ELb0ELb1ELb1ELb1ELb1ELb1ELb0ELb1ELb0ELb1ELb0ELb0EEENS1_21CollectiveEpilogueFwdINS6_IJSA_NS7_ILi256EEESB_EEES9_SE_SG_Li256ELb1ELb1ELb0ELb0EEENS1_36VarlenDynamicPersistentTileSchedulerILi128ELi96ELi256ELi128ELb0ELb1ELb1ELb1ELb0ELb1EEEEEEEEEvNT_6ParamsE)
        /*0248*/ 	.word	0x00000040


	//----- nvinfo : EIATTR_MIN_STACK_SIZE
	.align		4
.L_117:
        /*024c*/ 	.byte	0x04, 0x12
        /*024e*/ 	.short	(.L_119 - .L_118)
	.align		4
.L_118:
        /*0250*/ 	.word	index@(_ZN7cutlass13device_kernelIN5flash11enable_sm90INS1_16FlashAttnFwdSm90INS1_25CollectiveMainloopFwdSm90ILi2EN4cute5tupleIJNS5_1CILi1EEES8_S8_EEENS6_IJNS7_ILi128EEENS7_ILi96EEENS7_ILi64EEEEEELi256ENS_10bfloat16_tEfNS_4arch4Sm90ELb0ELb1ELb1ELb1ELb1ELb0ELb1ELb1ELb0ELb1ELb0ELb0EEENS1_21CollectiveEpilogueFwdINS6_IJSA_NS7_ILi256EEESB_EEES9_SE_SG_Li256ELb1ELb1ELb0ELb0EEENS1_36VarlenDynamicPersistentTileSchedulerILi128ELi96ELi256ELi128ELb0ELb1ELb1ELb1ELb0ELb1EEEEEEEEEvNT_6ParamsE)
        /*0254*/ 	.word	0x00000480


	//----- nvinfo : EIATTR_MIN_STACK_SIZE
	.align		4
.L_119:
        /*0258*/ 	.byte	0x04, 0x12
        /*025a*/ 	.short	(.L_121 - .L_120)
	.align		4
.L_120:
        /*025c*/ 	.word	index@(_ZN7cutlass13device_kernelIN5flash11enable_sm90INS1_16FlashAttnFwdSm90INS1_25CollectiveMainloopFwdSm90ILi2EN4cute5tupleIJNS5_1CILi1EEES8_S8_EEENS6_IJNS7_ILi128EEENS7_ILi96EEENS7_ILi64EEEEEELi256ENS_10bfloat16_tEfNS_4arch4Sm90ELb0ELb1ELb1ELb1ELb1ELb1ELb1ELb1ELb0ELb1ELb0ELb0EEENS1_21CollectiveEpilogueFwdINS6_IJSA_NS7_ILi256EEESB_EEES9_SE_SG_Li256ELb1ELb1ELb0ELb0EEENS1_36VarlenDynamicPersistentTileSchedulerILi128ELi96ELi256ELi128ELb0ELb1ELb1ELb1ELb0ELb1EEEEEEEEEvNT_6ParamsE)
        /*0260*/ 	.word	0x000004b0


	//----- nvinfo : EIATTR_MIN_STACK_SIZE
	.align		4
.L_121:
        /*0264*/ 	.byte	0x04, 0x12
        /*0266*/ 	.short	(.L_123 - .L_122)
	.align		4
.L_122:
        /*0268*/ 	.word	index@(_ZN7cutlass13device_kernelIN5flash11enable_sm90INS1_16FlashAttnFwdSm90INS1_25CollectiveMainloopFwdSm90ILi2EN4cute5tupleIJNS5_1CILi1EEES8_S8_EEENS6_IJNS7_ILi128EEENS7_ILi96EEENS7_ILi64EEEEEELi256ENS_10bfloat16_tEfNS_4arch4Sm90ELb1ELb0ELb1ELb0ELb1ELb0ELb0ELb1ELb0ELb1ELb0ELb0EEENS1_21CollectiveEpilogueFwdINS6_IJSA_NS7_ILi256EEESB_EEES9_SE_SG_Li256ELb0ELb1ELb0ELb0EEENS1_30DynamicPersistentTileSchedulerILi256ELi128ELb0ELb1ELb1EEEEEEEEEvNT_6ParamsE)
        /*026c*/ 	.word	0x00000008


	//----- nvinfo : EIATTR_MIN_STACK_SIZE
	.align		4
.L_123:
        /*0270*/ 	.byte	0x04, 0x12
        /*0272*/ 	.short	(.L_125 - .L_124)
	.align		4
.L_124:
        /*0274*/ 	.word	index@(_ZN7cutlass13device_kernelIN5flash11enable_sm90INS1_16FlashAttnFwdSm90INS1_25CollectiveMainloopFwdSm90ILi2EN4cute5tupleIJNS5_1CILi1EEES8_S8_EEENS6_IJNS7_ILi128EEENS7_ILi96EEENS7_ILi64EEEEEELi256ENS_10bfloat16_tEfNS_4arch4Sm90ELb1ELb0ELb1ELb0ELb1ELb0ELb1ELb1ELb0ELb1ELb0ELb0EEENS1_21CollectiveEpilogueFwdINS6_IJSA_NS7_ILi256EEESB_EEES9_SE_SG_Li256ELb0ELb1ELb0ELb0EEENS1_30DynamicPersistentTileSchedulerILi256ELi128ELb0ELb1ELb1EEEEEEEEEvNT_6ParamsE)
        /*0278*/ 	.word	0x00000010


	//----- nvinfo : EIATTR_MIN_STACK_SIZE
	.align		4
.L_125:
        /*027c*/ 	.byte	0x04, 0x12
        /*027e*/ 	.short	(.L_127 - .L_126)
	.align		4
.L_126:
        /*0280*/ 	.word	index@(_ZN7cutlass13device_kernelIN5flash11enable_sm90INS1_16FlashAttnFwdSm90INS1_25CollectiveMainloopFwdSm90ILi2EN4cute5tupleIJNS5_1CILi1EEES8_S8_EEENS6_IJNS7_ILi128EEENS7_ILi96EEENS7_ILi64EEEEEELi256ENS_10bfloat16_tEfNS_4arch4Sm90ELb1ELb0ELb1ELb1ELb1ELb0ELb0ELb1ELb0ELb1ELb0ELb0EEENS1_21CollectiveEpilogueFwdINS6_IJSA_NS7_ILi256EEESB_EEES9_SE_SG_Li256ELb1ELb1ELb0ELb0EEENS1_36VarlenDynamicPersistentTileSchedulerILi128ELi96ELi256ELi128ELb0ELb1ELb1ELb1ELb1ELb1EEEEEEEEEvNT_6ParamsE)
        /*0284*/ 	.word	0x00000028


	//----- nvinfo : EIATTR_MIN_STACK_SIZE
	.align		4
.L_127:
        /*0288*/ 	.byte	0x04, 0x12
        /*028a*/ 	.short	(.L_129 - .L_128)
	.align		4
.L_128:
        /*028c*/ 	.word	index@(_ZN7cutlass13device_kernelIN5flash11enable_sm90INS1_16FlashAttnFwdSm90INS1_25CollectiveMainloopFwdSm90ILi2EN4cute5tupleIJNS5_1CILi1EEES8_S8_EEENS6_IJNS7_ILi128EEENS7_ILi96EEENS7_ILi64EEEEEELi256ENS_10bfloat16_tEfNS_4arch4Sm90ELb1ELb0ELb1ELb1ELb1ELb1ELb0ELb1ELb0ELb1ELb0ELb0EEENS1_21CollectiveEpilogueFwdINS6_IJSA_NS7_ILi256EEESB_EEES9_SE_SG_Li256ELb1ELb1ELb0ELb0EEENS1_36VarlenDynamicPersistentTileSchedulerILi128ELi96ELi256ELi128ELb0ELb1ELb1ELb1ELb1ELb1EEEEEEEEEvNT_6ParamsE)
        /*0290*/ 	.word	0x00000060


	//----- nvinfo : EIATTR_MIN_STACK_SIZE
	.align		4
.L_129:
        /*0294*/ 	.byte	0x04, 0x12
        /*0296*/ 	.short	(.L_131 - .L_130)
	.align		4
.L_130:
        /*0298*/ 	.word	index@(_ZN7cutlass13device_kernelIN5flash11enable_sm90INS1_16FlashAttnFwdSm90INS1_25CollectiveMainloopFwdSm90ILi2EN4cute5tupleIJNS5_1CILi1EEES8_S8_EEENS6_IJNS7_ILi128EEENS7_ILi96EEENS7_ILi64EEEEEELi256ENS_10bfloat16_tEfNS_4arch4Sm90ELb1ELb0ELb1ELb1ELb1ELb0ELb1ELb1ELb0ELb1ELb0ELb0EEENS1_21CollectiveEpilogueFwdINS6_IJSA_NS7_ILi256EEESB_EEES9_SE_SG_Li256ELb1ELb1ELb0ELb0EEENS1_36VarlenDynamicPersistentTileSchedulerILi128ELi96ELi256ELi128ELb0ELb1ELb1ELb1ELb1ELb1EEEEEEEEEvNT_6ParamsE)
        /*029c*/ 	.word	0x00000028


	//----- nvinfo : EIATTR_MIN_STACK_SIZE
	.align		4
.L_131:
        /*02a0*/ 	.byte	0x04, 0x12
        /*02a2*/ 	.short	(.L_133 - .L_132)
	.align		4
.L_132:
        /*02a4*/ 	.word	index@(_ZN7cutlass13device_kernelIN5flash11enable_sm90INS1_16FlashAttnFwdSm90INS1_25CollectiveMainloopFwdSm90ILi2EN4cute5tupleIJNS5_1CILi1EEES8_S8_EEENS6_IJNS7_ILi128EEENS7_ILi96EEENS7_ILi64EEEEEELi256ENS_10bfloat16_tEfNS_4arch4Sm90ELb1ELb0ELb1ELb1ELb1ELb1ELb1ELb1ELb0ELb1ELb0ELb0EEENS1_21CollectiveEpilogueFwdINS6_IJSA_NS7_ILi256EEESB_EEES9_SE_SG_Li256ELb1ELb1ELb0ELb0EEENS1_36VarlenDynamicPersistentTileSchedulerILi128ELi96ELi256ELi128ELb0ELb1ELb1ELb1ELb1ELb1EEEEEEEEEvNT_6ParamsE)
        /*02a8*/ 	.word	0x00000100
.L_133:


//--------------------- .nv.compat                --------------------------
	.section	.nv.compat,"",@"SHT_CUDA_COMPAT_INFO"
	.align	4
        /*0000*/ 	.byte	0x02, 0x09, 0x01, 0x00, 0x02, 0x02, 0x04, 0x00, 0x02, 0x05, 0x05, 0x00, 0x03, 0x07, 0x01, 0x01
        /*0010*/ 	.byte	0x02, 0x03, 0x01, 0x00, 0x02, 0x06, 0x01, 0x00, 0x04, 0x0b, 0x08, 0x00, 0x00, 0x00, 0x00, 0x00
        /*0020*/ 	.byte	0x00, 0x00, 0x00, 0x00


//--------------------- .nv.info._ZN7cutlass13device_kernelIN5flash11enable_sm90INS1_16FlashAttnFwdSm90INS1_25CollectiveMainloopFwdSm90ILi2EN4cute5tupleIJNS5_1CILi1EEES8_S8_EEENS6_IJNS7_ILi128EEENS7_ILi96EEENS7_ILi64EEEEEELi256ENS_10bfloat16_tEfNS_4arch4Sm90ELb0ELb0ELb1ELb0ELb1ELb0ELb0ELb1ELb0ELb1ELb0ELb0EEENS1_21CollectiveEpilogueFwdINS6_IJSA_NS7_ILi256EEESB_EEES9_SE_SG_Li256ELb0ELb1ELb0ELb0EEENS1_29StaticPersistentTileSchedulerILb0EEEEEEEEEvNT_6ParamsE --------------------------
	.section	.nv.info._ZN7cutlass13device_kernelIN5flash11enable_sm90INS1_16FlashAttnFwdSm90INS1_25CollectiveMainloopFwdSm90ILi2EN4cute5tupleIJNS5_1CILi1EEES8_S8_EEENS6_IJNS7_ILi128EEENS7_ILi96EEENS7_ILi64EEEEEELi256ENS_10bfloat16_tEfNS_4arch4Sm90ELb0ELb0ELb1ELb0ELb1ELb0ELb0ELb1ELb0ELb1ELb0ELb0EEENS1_21CollectiveEpilogueFwdINS6_IJSA_NS7_ILi256EEESB_EEES9_SE_SG_Li256ELb0ELb1ELb0ELb0EEENS1_29StaticPersistentTileSchedulerILb0EEEEEEEEEvNT_6ParamsE,"",@"SHT_CUDA_INFO"
	.sectionflags	@""
	.align	4


	//----- nvinfo : EIATTR_CUDA_API_VERSION
	.align		4
        /*0000*/ 	.byte	0x04, 0x37
        /*0002*/ 	.short	(.L_135 - .L_134)
.L_134:
        /*0004*/ 	.word	0x00000082


	//----- nvinfo : EIATTR_KPARAM_INFO
	.align		4
.L_135:
        /*0008*/ 	.byte	0x04, 0x17
        /*000a*/ 	.short	(.L_137 - .L_136)
.L_136:
        /*000c*/ 	.word	0x00000000
        /*0010*/ 	.short	0x0000
        /*0012*/ 	.short	0x0070
        /*0014*/ 	.byte	0x00, 0xf0, 0x01, 0x28


	//----- nvinfo : EIATTR_SPARSE_MMA_MASK
	.align		4
.L_137:
        /*0018*/ 	.byte	0x03, 0x50
        /*001a*/ 	.short	0x0000


	//----- nvinfo : EIATTR_MAXREG_COUNT
	.align		4
        /*001c*/ 	.byte	0x03, 0x1b
        /*001e*/ 	.short	0x00a8


	//----- nvinfo : EIATTR_NUM_BARRIERS
	.align		4
        /*0020*/ 	.byte	0x02, 0x4c
        /*0022*/ 	.byte	0x10
	.zero		1


	//----- nvinfo : EIATTR_EXTERNS
	.align		4
        /*0024*/ 	.byte	0x04, 0x0f
        /*0026*/ 	.short	(.L_139 - .L_138)


	//   ....[0]....
	.align		4
.L_138:
        /*0028*/ 	.word	index@(__assertfail)


	//----- nvinfo : EIATTR_ANNOTATIONS
	.align		4
.L_139:
        /*002c*/ 	.byte	0x04, 0x55
        /*002e*/ 	.short	(.L_141 - .L_140)


	//   ....[0]....
.L_140:
        /*0030*/ 	.word	0x00000001
        /*0034*/ 	.byte	0x60, 0x7e, 0x00, 0x00, 0x01, 0x00, 0x00, 0x00, 0x10, 0x82, 0x00, 0x00, 0x01, 0x00, 0x00, 0x00
        /*0044*/ 	.byte	0x50, 0x8d, 0x00, 0x00, 0x01, 0x00, 0x00, 0x00, 0x30, 0x90, 0x00, 0x00, 0x01, 0x00, 0x00, 0x00
        /*0054*/ 	.byte	0x40, 0x9d, 0x00, 0x00, 0x01, 0x00, 0x00, 0x00, 0x10, 0x9f, 0x00, 0x00, 0x01, 0x00, 0x00, 0x00
        /*0064*/ 	.byte	0xe0, 0xa0, 0x00, 0x00, 0x01, 0x00, 0x00, 0x00, 0x10, 0xa1, 0x00, 0x00, 0x01, 0x00, 0x00, 0x00
        /*0074*/ 	.byte	0x40, 0xa1, 0x00, 0x00, 0x01, 0x00, 0x00, 0x00, 0x70, 0xa1, 0x00, 0x00, 0x01, 0x00, 0x00, 0x00
        /*0084*/ 	.byte	0x90, 0xa2, 0x00, 0x00, 0x01, 0x00, 0x00, 0x00, 0x90, 0xa3, 0x00, 0x00, 0x01, 0x00, 0x00, 0x00
        /*0094*/ 	.byte	0xf0, 0xa3, 0x00, 0x00, 0x01, 0x00, 0x00, 0x00, 0x30, 0xa4, 0x00, 0x00, 0x01, 0x00, 0x00, 0x00
        /*00a4*/ 	.byte	0x80, 0xa4, 0x00, 0x00, 0x01, 0x00, 0x00, 0x00, 0xa0, 0xa4, 0x00, 0x00, 0x01, 0x00, 0x00, 0x00
        /*00b4*/ 	.byte	0x90, 0xb6, 0x00, 0x00, 0x01, 0x00, 0x00, 0x00, 0xe0, 0xb6, 0x00, 0x00


	//----- nvinfo : EIATTR_MERCURY_ISA_VERSION
	.align		4
.L_141:
        /*00c0*/ 	.byte	0x03, 0x5f
        /*00c2*/ 	.short	0x0101


	//----- nvinfo : EIATTR_INT_WARP_WIDE_INSTR_OFFSETS
	.align		4
        /*00c4*/ 	.byte	0x04, 0x31
        /*00c6*/ 	.short	(.L_143 - .L_142)


	//   ....[0]....
.L_142:
        /*00c8*/ 	.word	0x000000c0


	//   ....[1]....
        /*00cc*/ 	.word	0x000000d0


	//   ....[2]....
        /*00d0*/ 	.word	0x00000170


	//----- nvinfo : EIATTR_COOP_GROUP_MASK_REGIDS
	.align		4
.L_143:
        /*00d4*/ 	.byte	0x04, 0x29
        /*00d6*/ 	.short	(.L_145 - .L_144)


	//   ....[0]....
.L_144:
        /*00d8*/ 	.word	0xffffffff


	//   ....[1]....
        /*00dc*/ 	.word	0xffffffff


	//   ....[2]....
        /*00e0*/ 	.word	0xffffffff


	//   ....[3]....
        /*00e4*/ 	.word	0xffffffff


	//   ....[4]....
        /*00e8*/ 	.word	0xffffffff


	//   ....[5]....
        /*00ec*/ 	.word	0xffffffff


	//   ....[6]....
        /*00f0*/ 	.word	0xffffffff


	//   ....[7]....
        /*00f4*/ 	.word	0xffffffff


	//   ....[8]....
        /*00f8*/ 	.word	0xffffffff


	//   ....[9]....
        /*00fc*/ 	.word	0xffffffff


	//   ....[10]....
        /*0100*/ 	.word	0xffffffff


	//   ....[11]....
        /*0104*/ 	.word	0xffffffff


	//   ....[12]....
        /*0108*/ 	.word	0xffffffff


	//   ....[13]....
        /*010c*/ 	.word	0xffffffff


	//   ....[14]....
        /*0110*/ 	.word	0xffffffff


	//   ....[15]....
        /*0114*/ 	.word	0xffffffff


	//   ....[16]....
        /*0118*/ 	.word	0xffffffff


	//   ....[17]....
        /*011c*/ 	.word	0xffffffff


	//   ....[18]....
        /*0120*/ 	.word	0xffffffff


	//   ....[19]....
        /*0124*/ 	.word	0xffffffff


	//   ....[20]....
        /*0128*/ 	.word	0xffffffff


	//   ....[21]....
        /*012c*/ 	.word	0xffffffff


	//   ....[22]....
        /*0130*/ 	.word	0xffffffff


	//   ....[23]....
        /*0134*/ 	.word	0xffffffff


	//   ....[24]....
        /*0138*/ 	.word	0xffffffff


	//   ....[25]....
        /*013c*/ 	.word	0xffffffff


	//   ....[26]....
        /*0140*/ 	.word	0xffffffff


	//   ....[27]....
        /*0144*/ 	.word	0xffffffff


	//   ....[28]....
        /*0148*/ 	.word	0xffffffff


	//   ....[29]....
        /*014c*/ 	.word	0xffffffff


	//   ....[30]....
        /*0150*/ 	.word	0xffffffff


	//   ....[31]....
        /*0154*/ 	.word	0xffffffff


	//   ....[32]....
        /*0158*/ 	.word	0xffffffff


	//   ....[33]....
        /*015c*/ 	.word	0xffffffff


	//   ....[34]....
        /*0160*/ 	.word	0xffffffff


	//   ....[35]....
        /*0164*/ 	.word	0xffffffff


	//   ....[36]....
        /*0168*/ 	.word	0xffffffff


	//   ....[37]....
        /*016c*/ 	.word	0xffffffff


	//   ....[38]....
        /*0170*/ 	.word	0xffffffff


	//   ....[39]....
        /*0174*/ 	.word	0xffffffff


	//   ....[40]....
        /*0178*/ 	.word	0xffffffff


	//   ....[41]....
        /*017c*/ 	.word	0xffffffff


	//   ....[42]....
        /*0180*/ 	.word	0xffffffff


	//   ....[43]....
        /*0184*/ 	.word	0xffffffff


	//   ....[44]....
        /*0188*/ 	.word	0xffffffff


	//   ....[45]....
        /*018c*/ 	.word	0xffffffff


	//   ....[46]....
        /*0190*/ 	.word	0xffffffff


	//   ....[47]....
        /*0194*/ 	.word	0xffffffff


	//   ....[48]....
        /*0198*/ 	.word	0xffffffff


	//   ....[49]....
        /*019c*/ 	.word	0xffffffff


	//   ....[50]....
        /*01a0*/ 	.word	0xffffffff


	//   ....[51]....
        /*01a4*/ 	.word	0xffffffff


	//   ....[52]....
        /*01a8*/ 	.word	0xffffffff


	//   ....[53]....
        /*01ac*/ 	.word	0xffffffff


	//   ....[54]....
        /*01b0*/ 	.word	0xffffffff


	//   ....[55]....
        /*01b4*/ 	.word	0xffffffff


	//   ....[56]....
        /*01b8*/ 	.word	0xffffffff


	//   ....[57]....
        /*01bc*/ 	.word	0xffffffff


	//   ....[58]....
        /*01c0*/ 	.word	0xffffffff


	//   ....[59]....
        /*01c4*/ 	.word	0xffffffff


	//   ....[60]....
        /*01c8*/ 	.word	0xffffffff


	//   ....[61]....
        /*01cc*/ 	.word	0xffffffff


	//   ....[62]....
        /*01d0*/ 	.word	0xffffffff


	//   ....[63]....
        /*01d4*/ 	.word	0xffffffff


	//   ....[64]....
        /*01d8*/ 	.word	0xffffffff


	//   ....[65]....
        /*01dc*/ 	.word	0xffffffff


	//   ....[66]....
        /*01e0*/ 	.word	0xffffffff


	//   ....[67]....
        /*01e4*/ 	.word	0xffffffff


	//   ....[68]....
        /*01e8*/ 	.word	0xffffffff


	//   ....[69]....
        /*01ec*/ 	.word	0xffffffff


	//   ....[70]....
        /*01f0*/ 	.word	0xffffffff


	//   ....[71]....
        /*01f4*/ 	.word	0xffffffff


	//   ....[72]....
        /*01f8*/ 	.word	0xffffffff


	//   ....[73]....
        /*01fc*/ 	.word	0xffffffff


	//   ....[74]....
        /*0200*/ 	.word	0xffffffff


	//   ....[75]....
        /*0204*/ 	.word	0xffffffff


	//   ....[76]....
        /*0208*/ 	.word	0xffffffff


	//   ....[77]....
        /*020c*/ 	.word	0xffffffff


	//   ....[78]....
        /*0210*/ 	.word	0xffffffff


	//   ....[79]....
        /*0214*/ 	.word	0xffffffff


	//   ....[80]....
        /*0218*/ 	.word	0xffffffff


	//   ....[81]....
        /*021c*/ 	.word	0xffffffff


	//   ....[82]....
        /*0220*/ 	.word	0xffffffff


	//   ....[83]....
        /*0224*/ 	.word	0xffffffff


	//   ....[84]....
        /*0228*/ 	.word	0xffffffff


	//   ....[85]....
        /*022c*/ 	.word	0xffffffff


	//   ....[86]....
        /*0230*/ 	.word	0xffffffff


	//   ....[87]....
        /*0234*/ 	.word	0xffffffff


	//   ....[88]....
        /*0238*/ 	.word	0xffffffff


	//   ....[89]....
        /*023c*/ 	.word	0xffffffff


	//   ....[90]....
        /*0240*/ 	.word	0xffffffff


	//   ....[91]....
        /*0244*/ 	.word	0xffffffff


	//   ....[92]....
        /*0248*/ 	.word	0xffffffff


	//   ....[93]....
        /*024c*/ 	.word	0xffffffff


	//   ....[94]....
        /*0250*/ 	.word	0xffffffff


	//   ....[95]....
        /*0254*/ 	.word	0xffffffff


	//   ....[96]....
        /*0258*/ 	.word	0x0500000f


	//   ....[97]....
        /*025c*/ 	.word	0x0500000f


	//   ....[98]....
        /*0260*/ 	.word	0x0500000f


	//   ....[99]....
        /*0264*/ 	.word	0x0500000f


	//   ....[100]....
        /*0268*/ 	.word	0x0500000f


	//   ....[101]....
        /*026c*/ 	.word	0x0500000f


	//   ....[102]....
        /*0270*/ 	.word	0x0500000f


	//   ....[103]....
        /*0274*/ 	.word	0x0500000f


	//   ....[104]....
        /*0278*/ 	.word	0x0500000f


	//   ....[105]....
        /*027c*/ 	.word	0x0500000f


	//   ....[106]....
        /*0280*/ 	.word	0x0500000f


	//   ....[107]....
        /*0284*/ 	.word	0x0500000f


	//   ....[108]....
        /*0288*/ 	.word	0x0500000f


	//   ....[109]....
        /*028c*/ 	.word	0x0500000f


	//   ....[110]....
        /*0290*/ 	.word	0x0500000f


	//   ....[111]....
        /*0294*/ 	.word	0x0500000f


	//   ....[112]....
        /*0298*/ 	.word	0x0500000f


	//   ....[113]....
        /*029c*/ 	.word	0x0500000f


	//   ....[114]....
        /*02a0*/ 	.word	0x0500000f


	//   ....[115]....
        /*02a4*/ 	.word	0x0500000f


	//   ....[116]....
        /*02a8*/ 	.word	0x0500000f


	//   ....[117]....
        /*02ac*/ 	.word	0x0500000f


	//   ....[118]....
        /*02b0*/ 	.word	0x0500000f


	//   ....[119]....
        /*02b4*/ 	.word	0x0500000f


	//   ....[120]....
        /*02b8*/ 	.word	0x0500000f


	//   ....[121]....
        /*02bc*/ 	.word	0x0500000f


	//   ....[122]....
        /*02c0*/ 	.word	0x0500000f


	//   ....[123]....
        /*02c4*/ 	.word	0x0500000f


	//   ....[124]....
        /*02c8*/ 	.word	0x0500000f


	//   ....[125]....
        /*02cc*/ 	.word	0x0500000f


	//   ....[126]....
        /*02d0*/ 	.word	0x0500000f


	//   ....[127]....
        /*02d4*/ 	.word	0x0500000f


	//   ....[128]....
        /*02d8*/ 	.word	0x0500000f


	//   ....[129]....
        /*02dc*/ 	.word	0x0500000f


	//   ....[130]....
        /*02e0*/ 	.word	0x0500000f


	//   ....[131]....
        /*02e4*/ 	.word	0x0500000f


	//   ....[132]....
        /*02e8*/ 	.word	0x0500000f


	//   ....[133]....
        /*02ec*/ 	.word	0x0500000f


	//   ....[134]....
        /*02f0*/ 	.word	0x0500000f


	//   ....[135]....
        /*02f4*/ 	.word	0x0500000f


	//   ....[136]....
        /*02f8*/ 	.word	0x0500000f


	//   ....[137]....
        /*02fc*/ 	.word	0x0500000f


	//   ....[138]....
        /*0300*/ 	.word	0x0500000f


	//   ....[139]....
        /*0304*/ 	.word	0x0500000f


	//   ....[140]....
        /*0308*/ 	.word	0x0500000f


	//   ....[141]....
        /*030c*/ 	.word	0x0500000f


	//   ....[142]....
        /*0310*/ 	.word	0x0500000f


	//   ....[143]....
        /*0314*/ 	.word	0x0500000f


	//   ....[144]....
        /*0318*/ 	.word	0x0500000f


	//   ....[145]....
        /*031c*/ 	.word	0x0500000f


	//   ....[146]....
        /*0320*/ 	.word	0x0500000f


	//   ....[147]....
        /*0324*/ 	.word	0x0500000f


	//   ....[148]....
        /*0328*/ 	.word	0x0500000f


	//   ....[149]....
        /*032c*/ 	.word	0x0500000f


	//   ....[150]....
        /*0330*/ 	.word	0x0500000f


	//   ....[151]....
        /*0334*/ 	.word	0x0500000f


	//   ....[152]....
        /*0338*/ 	.word	0x0500000f


	//   ....[153]....
        /*033c*/ 	.word	0x0500000f


	//   ....[154]....
        /*0340*/ 	.word	0x0500000f


	//   ....[155]....
        /*0344*/ 	.word	0x0500000f


	//   ....[156]....
        /*0348*/ 	.word	0x0500000f


	//   ....[157]....
        /*034c*/ 	.word	0x0500000f


	//   ....[158]....
        /*0350*/ 	.word	0x0500000f


	//   ....[159]....
        /*0354*/ 	.word	0x0500000f


	//   ....[160]....
        /*0358*/ 	.word	0x0500000f


	//   ....[161]....
        /*035c*/ 	.word	0x0500000f


	//----- nvinfo : EIATTR_COOP_GROUP_INSTR_OFFSETS
	.align		4
.L_145:
        /*0360*/ 	.byte	0x04, 0x28
        /*0362*/ 	.short	(.L_147 - .L_146)


	//   ....[0]....
.L_146:
        /*0364*/ 	.word	0x00000080


	//   ....[1]....
        /*0368*/ 	.word	0x00000090


	//   ....[2]....
        /*036c*/ 	.word	0x000002d0


	//   ....[3]....
        /*0370*/ 	.word	0x00000430


	//   ....[4]....
        /*0374*/ 	.word	0x00000550


	//   ....[5]....
        /*0378*/ 	.word	0x000006b0


	//   ....[6]....
        /*037c*/ 	.word	0x00000ce0


	//   ....[7]....
        /*0380*/ 	.word	0x00002030


	//   ....[8]....
        /*0384*/ 	.word	0x000020b0


	//   ....[9]....
        /*0388*/ 	.word	0x000024f0


	//   ....[10]....
        /*038c*/ 	.word	0x00002570


	//   ....[11]....
        /*0390*/ 	.word	0x00003b00


	//   ....[12]....
        /*0394*/ 	.word	0x00003b70


	//   ....[13]....
        /*0398*/ 	.word	0x00003ff0


	//   ....[14]....
        /*039c*/ 	.word	0x000041b0


	//   ....[15]....
        /*03a0*/ 	.word	0x000054f0


	//   ....[16]....
        /*03a4*/ 	.word	0x00005530


	//   ....[17]....
        /*03a8*/ 	.word	0x000055f0


	//   ....[18]....
        /*03ac*/ 	.word	0x00005620


	//   ....[19]....
        /*03b0*/ 	.word	0x00007050


	//   ....[20]....
        /*03b4*/ 	.word	0x00007080


	//   ....[21]....
        /*03b8*/ 	.word	0x000071c0


	//   ....[22]....
        /*03bc*/ 	.word	0x00007250


	//   ....[23]....
        /*03c0*/ 	.word	0x000076d0


	//   ....[24]....
        /*03c4*/ 	.word	0x00007710


	//   ....[25]....
        /*03c8*/ 	.word	0x00007860


	//   ....[26]....
        /*03cc*/ 	.word	0x00007880


	//   ....[27]....
        /*03d0*/ 	.word	0x000079b0


	//   ....[28]....
        /*03d4*/ 	.word	0x000079d0


	//   ....[29]....
        /*03d8*/ 	.word	0x00007b10


	//   ....[30]....
        /*03dc*/ 	.word	0x00007b50


	//   ....[31]....
        /*03e0*/ 	.word	0x00009180


	//   ....[32]....
        /*03e4*/ 	.word	0x000091b0


	//   ....[33]....
        /*03e8*/ 	.word	0x000091e0


	//   ....[34]....
        /*03ec*/ 	.word	0x000091f0


	//   ....[35]....
        /*03f0*/ 	.word	0x00009230


	//   ....[36]....
        /*03f4*/ 	.word	0x00009270


	//   ....[37]....
        /*03f8*/ 	.word	0x00009290


	//   ....[38]....
        /*03fc*/ 	.word	0x000092f0


	//   ....[39]....
        /*0400*/ 	.word	0x00009310


	//   ....[40]....
        /*0404*/ 	.word	0x00009330


	//   ....[41]....
        /*0408*/ 	.word	0x00009370


	//   ....[42]....
        /*040c*/ 	.word	0x000093a0


	//   ....[43]....
        /*0410*/ 	.word	0x00009a00


	//   ....[44]....
        /*0414*/ 	.word	0x00009a20


	//   ....[45]....
        /*0418*/ 	.word	0x00009a40


	//   ....[46]....
        /*041c*/ 	.word	0x00009a90


	//   ....[47]....
        /*0420*/ 	.word	0x00009ae0


	//   ....[48]....
        /*0424*/ 	.word	0x00009b00


	//   ....[49]....
        /*0428*/ 	.word	0x00009b50


	//   ....[50]....
        /*042c*/ 	.word	0x00009b70


	//   ....[51]....
        /*0430*/ 	.word	0x00009bc0


	//   ....[52]....
        /*0434*/ 	.word	0x00009be0


	//   ....[53]....
        /*0438*/ 	.word	0x00009c30


	//   ....[54]....
        /*043c*/ 	.word	0x00009c50


	//   ....[55]....
        /*0440*/ 	.word	0x00009ca0


	//   ....[56]....
        /*0444*/ 	.word	0x00009cc0


	//   ....[57]....
        /*0448*/ 	.word	0x00009d00


	//   ....[58]....
        /*044c*/ 	.word	0x00009d20


	//   ....[59]....
        /*0450*/ 	.word	0x0000a0b0


	//   ....[60]....
        /*0454*/ 	.word	0x0000a1a0


	//   ....[61]....
        /*0458*/ 	.word	0x0000a330


	//   ....[62]....
        /*045c*/ 	.word	0x0000a360


	//   ....[63]....
        /*0460*/ 	.word	0x0000a3b0


	//   ....[64]....
        /*0464*/ 	.word	0x0000a400


	//   ....[65]....
        /*0468*/ 	.word	0x0000a450


	//   ....[66]....
        /*046c*/ 	.word	0x0000a4c0


	//   ....[67]....
        /*0470*/ 	.word	0x0000a4d0


	//   ....[68]....
        /*0474*/ 	.word	0x0000a500


	//   ....[69]....
        /*0478*/ 	.word	0x0000a520


	//   ....[70]....
        /*047c*/ 	.word	0x0000a550


	//   ....[71]....
        /*0480*/ 	.word	0x0000ace0


	//   ....[72]....
        /*0484*/ 	.word	0x0000ad00


	//   ....[73]....
        /*0488*/ 	.word	0x0000ad10


	//   ....[74]....
        /*048c*/ 	.word	0x0000ad20


	//   ....[75]....
        /*0490*/ 	.word	0x0000ad40


	//   ....[76]....
        /*0494*/ 	.word	0x0000ad70


	//   ....[77]....
        /*0498*/ 	.word	0x0000ad90


	//   ....[78]....
        /*049c*/ 	.word	0x0000adc0


	//   ....[79]....
        /*04a0*/ 	.word	0x0000ade0


	//   ....[80]....
        /*04a4*/ 	.word	0x0000ae10


	//   ....[81]....
        /*04a8*/ 	.word	0x0000ae30


	//   ....[82]....
        /*04ac*/ 	.word	0x0000ae60


	//   ....[83]....
        /*04b0*/ 	.word	0x0000b1d0


	//   ....[84]....
        /*04b4*/ 	.word	0x0000b1f0


	//   ....[85]....
        /*04b8*/ 	.word	0x0000b200


	//   ....[86]....
        /*04bc*/ 	.word	0x0000b220


	//   ....[87]....
        /*04c0*/ 	.word	0x0000b240


	//   ....[88]....
        /*04c4*/ 	.word	0x0000b2a0


	//   ....[89]....
        /*04c8*/ 	.word	0x0000b2c0


	//   ....[90]....
        /*04cc*/ 	.word	0x0000b320


	//   ....[91]....
        /*04d0*/ 	.word	0x0000b340


	//   ....[92]....
        /*04d4*/ 	.word	0x0000b3a0


	//   ....[93]....
        /*04d8*/ 	.word	0x0000b3d0


	//   ....[94]....
        /*04dc*/ 	.word	0x0000b420


	//   ....[95]....
        /*04e0*/ 	.word	0x0000b7e0


	//   ....[96]....
        /*04e4*/ 	.word	0x0000bcf0


	//   ....[97]....
        /*04e8*/ 	.word	0x0000bde0


	//   ....[98]....
        /*04ec*/ 	.word	0x0000be80


	//   ....[99]....
        /*04f0*/ 	.word	0x0000bef0


	//   ....[100]....
        /*04f4*/ 	.word	0x0000bfa0


	//   ....[101]....
        /*04f8*/ 	.word	0x0000c0a0


	//   ....[102]....
        /*04fc*/ 	.word	0x0000c0f0


	//   ....[103]....
        /*0500*/ 	.word	0x0000c1f0


	//   ....[104]....
        /*0504*/ 	.word	0x0000c240


	//   ....[105]....
        /*0508*/ 	.word	0x0000c2a0


	//   ....[106]....
        /*050c*/ 	.word	0x0000c370


	//   ....[107]....
        /*0510*/ 	.word	0x0000c460


	//   ....[108]....
        /*0514*/ 	.word	0x0000c4b0


	//   ....[109]....
        /*0518*/ 	.word	0x0000c540


	//   ....[110]....
        /*051c*/ 	.word	0x0000c5b0


	//   ....[111]....
        /*0520*/ 	.word	0x0000c630


	//   ....[112]....
        /*0524*/ 	.word	0x0000c6d0


	//   ....[113]....
        /*0528*/ 	.word	0x0000c730


	//   ....[114]....
        /*052c*/ 	.word	0x0000c7f0


	//   ....[115]....
        /*0530*/ 	.word	0x0000c850


	//   ....[116]....
        /*0534*/ 	.word	0x0000c910


	//   ....[117]....
        /*0538*/ 	.word	0x0000c970


	//   ....[118]....
        /*053c*/ 	.word	0x0000ca30


	//   ....[119]....
        /*0540*/ 	.word	0x0000ca90


	//   ....[120]....
        /*0544*/ 	.word	0x0000cb50


	//   ....[121]....
        /*0548*/ 	.word	0x0000cbb0


	//   ....[122]....
        /*054c*/ 	.word	0x0000cc70


	//   ....[123]....
        /*0550*/ 	.word	0x0000ccd0


	//   ....[124]....
        /*0554*/ 	.word	0x0000cd70


	//   ....[125]....
        /*0558*/ 	.word	0x0000ceb0


	//   ....[126]....
        /*055c*/ 	.word	0x0000cf90


	//   ....[127]....
        /*0560*/ 	.word	0x0000d020


	//   ....[128]....
        /*0564*/ 	.word	0x0000d160


	//   ....[129]....
        /*0568*/ 	.word	0x0000d1c0


	//   ....[130]....
        /*056c*/ 	.word	0x0000d2e0


	//   ....[131]....
        /*0570*/ 	.word	0x0000d340


	//   ....[132]....
        /*0574*/ 	.word	0x0000d460


	//   ....[133]....
        /*0578*/ 	.word	0x0000d4c0


	//   ....[134]....
        /*057c*/ 	.word	0x0000d5d0


	//   ....[135]....
        /*0580*/ 	.word	0x0000d630


	//   ....[136]....
        /*0584*/ 	.word	0x0000d710


	//   ....[137]....
        /*0588*/ 	.word	0x0000d7f0


	//   ....[138]....
        /*058c*/ 	.word	0x0000d890


	//   ....[139]....
        /*0590*/ 	.word	0x0000d8f0


	//   ....[140]....
        /*0594*/ 	.word	0x0000d990


	//   ....[141]....
        /*0598*/ 	.word	0x0000d9f0


	//   ....[142]....
        /*059c*/ 	.word	0x0000da90


	//   ....[143]....
        /*05a0*/ 	.word	0x0000daf0


	//   ....[144]....
        /*05a4*/ 	.word	0x0000dba0


	//   ....[145]....
        /*05a8*/ 	.word	0x0000dc00


	//   ....[146]....
        /*05ac*/ 	.word	0x0000dcb0


	//   ....[147]....
        /*05b0*/ 	.word	0x0000dd10


	//   ....[148]....
        /*05b4*/ 	.word	0x0000ddc0


	//   ....[149]....
        /*05b8*/ 	.word	0x0000dea0


	//   ....[150]....
        /*05bc*/ 	.word	0x0000df40


	//   ....[151]....
        /*05c0*/ 	.word	0x0000dfa0


	//   ....[152]....
        /*05c4*/ 	.word	0x0000e070


	//   ....[153]....
        /*05c8*/ 	.word	0x0000e0d0


	//   ....[154]....
        /*05cc*/ 	.word	0x0000e1a0


	//   ....[155]....
        /*05d0*/ 	.word	0x0000e200


	//   ....[156]....
        /*05d4*/ 	.word	0x0000e2d0


	//   ....[157]....
        /*05d8*/ 	.word	0x0000e330


	//   ....[158]....
        /*05dc*/ 	.word	0x0000e400


	//   ....[159]....
        /*05e0*/ 	.word	0x0000e460


	//   ....[160]....
        /*05e4*/ 	.word	0x0000e540


	//   ....[161]....
        /*05e8*/ 	.word	0x0000e650


	//----- nvinfo : EIATTR_REG_RECONFIG
	.align		4
.L_147:
        /*05ec*/ 	.byte	0x01, 0x54
	.zero		2


	//----- nvinfo : EIATTR_SYSCALL_OFFSETS
	.align		4
        /*05f0*/ 	.byte	0x04, 0x46
        /*05f2*/ 	.short	(.L_149 - .L_148)


	//   ....[0]....
.L_148:
        /*05f4*/ 	.word	0x00001040


	//   ....[1]....
        /*05f8*/ 	.word	0x00008a40


	//   ....[2]....
        /*05fc*/ 	.word	0x00008b80


	//   ....[3]....
        /*0600*/ 	.word	0x00008c70


	//   ....[4]....
        /*0604*/ 	.word	0x00009700


	//----- nvinfo : EIATTR_MBARRIER_INSTR_OFFSETS
	.align		4
.L_149:
        /*0608*/ 	.byte	0x04, 0x39
        /*060a*/ 	.short	(.L_151 - .L_150)


	//   ....[0]....
.L_150:
        /*060c*/ 	.word	0x00000180
        /*0610*/ 	.word	0x000000ff
        /*0614*/ 	.word	0x00022800
        /*0618*/ 	.short	0x0100
        /*061a*/ 	.byte	0x08
	.zero		1


	//   ....[1]....
        /*061c*/ 	.word	0x00000190
        /*0620*/ 	.word	0x000000ff
        /*0624*/ 	.word	0x00022820
        /*0628*/ 	.short	0x0100
        /*062a*/ 	.byte	0x08
	.zero		1


	//   ....[2]....
        /*062c*/ 	.word	0x00000280
        /*0630*/ 	.word	0x000000ff
        /*0634*/ 	.word	0x00022830
        /*0638*/ 	.short	0x0100
        /*063a*/ 	.byte	0x08
	.zero		1


	//   ....[3]....
        /*063c*/ 	.word	0x00000290
        /*0640*/ 	.word	0x000000ff
        /*0644*/ 	.word	0x00022840
        /*0648*/ 	.short	0x0100
        /*064a*/ 	.byte	0x08
	.zero		1


	//   ....[4]....
        /*064c*/ 	.word	0x000002a0
        /*0650*/ 	.word	0x000000ff
        /*0654*/ 	.word	0x00022838
        /*0658*/ 	.short	0x0100
        /*065a*/ 	.byte	0x08
	.zero		1


	//   ....[5]....
        /*065c*/ 	.word	0x000002b0
        /*0660*/ 	.word	0x000000ff
        /*0664*/ 	.word	0x00022848
        /*0668*/ 	.short	0x0100
        /*066a*/ 	.byte	0x08
	.zero		1


	//   ....[6]....
        /*066c*/ 	.word	0x000003e0
        /*0670*/ 	.word	0x000000ff
        /*0674*/ 	.word	0x00022850
        /*0678*/ 	.short	0x0100
        /*067a*/ 	.byte	0x08
	.zero		1


	//   ....[7]....
        /*067c*/ 	.word	0x000003f0
        /*0680*/ 	.word	0x000000ff
        /*0684*/ 	.word	0x00022860
        /*0688*/ 	.short	0x0100
        /*068a*/ 	.byte	0x08
	.zero		1


	//   ....[8]....
        /*068c*/ 	.word	0x00000400
        /*0690*/ 	.word	0x000000ff
        /*0694*/ 	.word	0x00022858
        /*0698*/ 	.short	0x0100
        /*069a*/ 	.byte	0x08
	.zero		1


	//   ....[9]....
        /*069c*/ 	.word	0x00000410
        /*06a0*/ 	.word	0x000000ff
        /*06a4*/ 	.word	0x00022868
        /*06a8*/ 	.short	0x0100
        /*06aa*/ 	.byte	0x08
	.zero		1


	//   ....[10]....
        /*06ac*/ 	.word	0x00000500
        /*06b0*/ 	.word	0x000000ff
        /*06b4*/ 	.word	0x00022870
        /*06b8*/ 	.short	0x0100
        /*06ba*/ 	.byte	0x06
	.zero		1


	//   ....[11]....
        /*06bc*/ 	.word	0x00000510
        /*06c0*/ 	.word	0x000000ff
        /*06c4*/ 	.word	0x00022880
        /*06c8*/ 	.short	0x0100
        /*06ca*/ 	.byte	0x06
	.zero		1


	//   ....[12]....
        /*06cc*/ 	.word	0x00000520
        /*06d0*/ 	.word	0x000000ff
        /*06d4*/ 	.word	0x00022878
        /*06d8*/ 	.short	0x0100
        /*06da*/ 	.byte	0x06
	.zero		1


	//   ....[13]....
        /*06dc*/ 	.word	0x00000530
        /*06e0*/ 	.word	0x000000ff
        /*06e4*/ 	.word	0x00022888
        /*06e8*/ 	.short	0x0100
        /*06ea*/ 	.byte	0x06
	.zero		1


	//   ....[14]....
        /*06ec*/ 	.word	0x00000660
        /*06f0*/ 	.word	0x000000ff
        /*06f4*/ 	.word	0x00022890
        /*06f8*/ 	.short	0x0100
        /*06fa*/ 	.byte	0x08
	.zero		1


	//   ....[15]....
        /*06fc*/ 	.word	0x00000670
        /*0700*/ 	.word	0x000000ff
        /*0704*/ 	.word	0x000228a0
        /*0708*/ 	.short	0x0100
        /*070a*/ 	.byte	0x08
	.zero		1


	//   ....[16]....
        /*070c*/ 	.word	0x00000680
        /*0710*/ 	.word	0x000000ff
        /*0714*/ 	.word	0x00022898
        /*0718*/ 	.short	0x0100
        /*071a*/ 	.byte	0x08
	.zero		1


	//   ....[17]....
        /*071c*/ 	.word	0x00000690
        /*0720*/ 	.word	0x000000ff
        /*0724*/ 	.word	0x000228a8
        /*0728*/ 	.short	0x0100
        /*072a*/ 	.byte	0x08
	.zero		1


	//   ....[18]....
        /*072c*/ 	.word	0x000007d0
        /*0730*/ 	.word	0x000000ff
        /*0734*/ 	.word	0x000228b0
        /*0738*/ 	.short	0x0100
        /*073a*/ 	.byte	0x08
	.zero		1


	//   ....[19]....
        /*073c*/ 	.word	0x000007e0
        /*0740*/ 	.word	0x000000ff
        /*0744*/ 	.word	0x000228c0
        /*0748*/ 	.short	0x0100
        /*074a*/ 	.byte	0x08
	.zero		1


	//   ....[20]....
        /*074c*/ 	.word	0x000007f0
        /*0750*/ 	.word	0x000000ff
        /*0754*/ 	.word	0x000228b8
        /*0758*/ 	.short	0x0100
        /*075a*/ 	.byte	0x08
	.zero		1


	//   ....[21]....
        /*075c*/ 	.word	0x00000800
        /*0760*/ 	.word	0x000000ff
        /*0764*/ 	.word	0x000228c8
        /*0768*/ 	.short	0x0100
        /*076a*/ 	.byte	0x08
	.zero		1


	//   ....[22]....
        /*076c*/ 	.word	0x00001090
        /*0770*/ 	.word	0x000000ff
        /*0774*/ 	.word	0x00022800
        /*0778*/ 	.short	0x010a
        /*077a*/ 	.byte	0x29
	.zero		1


	//   ....[23]....
        /*077c*/ 	.word	0x00001160
        /*0780*/ 	.word	0x000000ff
        /*0784*/ 	.word	0x00022830
        /*0788*/ 	.short	0x010a
        /*078a*/ 	.byte	0x16
	.zero		1


	//   ....[24]....
        /*078c*/ 	.word	0x000011a0
        /*0790*/ 	.word	0x000000ff
        /*0794*/ 	.word	0x00022830
        /*0798*/ 	.short	0x010a
        /*079a*/ 	.byte	0x16
	.zero		1


	//   ....[25]....
        /*079c*/ 	.word	0x00001a00
        /*07a0*/ 	.word	0x000000ff
        /*07a4*/ 	.word	0x00000000
        /*07a8*/ 	.short	0x0101
        /*07aa*/ 	.byte	0x06
	.zero		1


	//   ....[26]....
        /*07ac*/ 	.word	0x00002d90
        /*07b0*/ 	.word	0x000000ff
        /*07b4*/ 	.word	0x00022850
        /*07b8*/ 	.short	0x010a
        /*07ba*/ 	.byte	0x16
	.zero		1


	//   ....[27]....
        /*07bc*/ 	.word	0x00002dd0
        /*07c0*/ 	.word	0x000000ff
        /*07c4*/ 	.word	0x00022850
        /*07c8*/ 	.short	0x010a
        /*07ca*/ 	.byte	0x16
	.zero		1


	//   ....[28]....
        /*07cc*/ 	.word	0x000030f0
        /*07d0*/ 	.word	0x000000ff
        /*07d4*/ 	.word	0x00000000
        /*07d8*/ 	.short	0x0101
        /*07da*/ 	.byte	0x16
	.zero		1


	//   ....[29]....
        /*07dc*/ 	.word	0x000032a0
        /*07e0*/ 	.word	0x000000ff
        /*07e4*/ 	.word	0x00022830
        /*07e8*/ 	.short	0x010a
        /*07ea*/ 	.byte	0x19
	.zero		1


	//   ....[30]....
        /*07ec*/ 	.word	0x000032f0
        /*07f0*/ 	.word	0x000000ff
        /*07f4*/ 	.word	0x00022830
        /*07f8*/ 	.short	0x010a
        /*07fa*/ 	.byte	0x19
	.zero		1


	//   ....[31]....
        /*07fc*/ 	.word	0x00003820
        /*0800*/ 	.word	0x000000ff
        /*0804*/ 	.word	0x00000000
        /*0808*/ 	.short	0x0101
        /*080a*/ 	.byte	0x06
	.zero		1


	//   ....[32]....
        /*080c*/ 	.word	0x000051a0
        /*0810*/ 	.word	0x000000ff
        /*0814*/ 	.word	0x00022850
        /*0818*/ 	.short	0x010a
        /*081a*/ 	.byte	0x19
	.zero		1


	//   ....[33]....
        /*081c*/ 	.word	0x00005200
        /*0820*/ 	.word	0x000000ff
        /*0824*/ 	.word	0x00022850
        /*0828*/ 	.short	0x010a
        /*082a*/ 	.byte	0x19
	.zero		1


	//   ....[34]....
        /*082c*/ 	.word	0x000054d0
        /*0830*/ 	.word	0x000000ff
        /*0834*/ 	.word	0x00000000
        /*0838*/ 	.short	0x0101
        /*083a*/ 	.byte	0x19
	.zero		1


	//   ....[35]....
        /*083c*/ 	.word	0x000076f0
        /*0840*/ 	.word	0x000000ff
        /*0844*/ 	.word	0x00000000
        /*0848*/ 	.short	0x0101
        /*084a*/ 	.byte	0x16
	.zero		1


	//   ....[36]....
        /*084c*/ 	.word	0x00008f90
        /*0850*/ 	.word	0x00000016
        /*0854*/ 	.word	0x00022840
        /*0858*/ 	.short	0x010a
        /*085a*/ 	.byte	0x3f
	.zero		1


	//   ....[37]....
        /*085c*/ 	.word	0x000094e0
        /*0860*/ 	.word	0x00000016
        /*0864*/ 	.word	0x00022830
        /*0868*/ 	.short	0x0107
        /*086a*/ 	.byte	0x3f
	.zero		1


	//   ....[38]....
        /*086c*/ 	.word	0x000095a0
        /*0870*/ 	.word	0x00000016
        /*0874*/ 	.word	0x00022830
        /*0878*/ 	.short	0x0101
        /*087a*/ 	.byte	0x3f
	.zero		1


	//   ....[39]....
        /*087c*/ 	.word	0x00009dd0
        /*0880*/ 	.word	0x000000ff
        /*0884*/ 	.word	0x00022800
        /*0888*/ 	.short	0x0107
        /*088a*/ 	.byte	0x25
	.zero		1


	//   ....[40]....
        /*088c*/ 	.word	0x00009e30
        /*0890*/ 	.word	0x000000ff
        /*0894*/ 	.word	0x00022800
        /*0898*/ 	.short	0x0101
        /*089a*/ 	.byte	0x25
	.zero		1


	//   ....[41]....
        /*089c*/ 	.word	0x00009e50
        /*08a0*/ 	.word	0x000000ff
        /*08a4*/ 	.word	0x00022820
        /*08a8*/ 	.short	0x010a
        /*08aa*/ 	.byte	0x25
	.zero		1


	//   ....[42]....
        /*08ac*/ 	.word	0x00009ee0
        /*08b0*/ 	.word	0x00000016
        /*08b4*/ 	.word	0x00022860
        /*08b8*/ 	.short	0x010a
        /*08ba*/ 	.byte	0x3f
	.zero		1


	//   ....[43]....
        /*08bc*/ 	.word	0x0000a7c0
        /*08c0*/ 	.word	0x00000016
        /*08c4*/ 	.word	0x00022850
        /*08c8*/ 	.short	0x0107
        /*08ca*/ 	.byte	0x3f
	.zero		1


	//   ....[44]....
        /*08cc*/ 	.word	0x0000a8a0
        /*08d0*/ 	.word	0x00000016
        /*08d4*/ 	.word	0x00022850
        /*08d8*/ 	.short	0x0101
        /*08da*/ 	.byte	0x3f
	.zero		1


	//   ....[45]....
        /*08dc*/ 	.word	0x0000ab40
        /*08e0*/ 	.word	0x00000012
        /*08e4*/ 	.word	0x00022840
        /*08e8*/ 	.short	0x010a
        /*08ea*/ 	.byte	0x3f
	.zero		1


	//   ....[46]....
        /*08ec*/ 	.word	0x0000af10
        /*08f0*/ 	.word	0x00000012
        /*08f4*/ 	.word	0x00022830
        /*08f8*/ 	.short	0x0107
        /*08fa*/ 	.byte	0x3f
	.zero		1


	//   ....[47]....
        /*08fc*/ 	.word	0x0000afd0
        /*0900*/ 	.word	0x00000012
        /*0904*/ 	.word	0x00022830
        /*0908*/ 	.short	0x0101
        /*090a*/ 	.byte	0x3f
	.zero		1


	//   ....[48]....
        /*090c*/ 	.word	0x0000b000
        /*0910*/ 	.word	0x00000012
        /*0914*/ 	.word	0x00022860
        /*0918*/ 	.short	0x010a
        /*091a*/ 	.byte	0x3f
	.zero		1


	//   ....[49]....
        /*091c*/ 	.word	0x0000b520
        /*0920*/ 	.word	0x00000012
        /*0924*/ 	.word	0x00022850
        /*0928*/ 	.short	0x0107
        /*092a*/ 	.byte	0x3f
	.zero		1


	//   ....[50]....
        /*092c*/ 	.word	0x0000b5f0
        /*0930*/ 	.word	0x00000012
        /*0934*/ 	.word	0x00022850
        /*0938*/ 	.short	0x0101
        /*093a*/ 	.byte	0x3f
	.zero		1


	//   ....[51]....
        /*093c*/ 	.word	0x0000b760
        /*0940*/ 	.word	0x00000004
        /*0944*/ 	.word	0x00022820
        /*0948*/ 	.short	0x010a
        /*094a*/ 	.byte	0x3f
	.zero		1


	//   ....[52]....
        /*094c*/ 	.word	0x0000b8e0
        /*0950*/ 	.word	0x00000003
        /*0954*/ 	.word	0x00022840
        /*0958*/ 	.short	0x010a
        /*095a*/ 	.byte	0x3f
	.zero		1


	//   ....[53]....
        /*095c*/ 	.word	0x0000b980
        /*0960*/ 	.word	0x00000011
        /*0964*/ 	.word	0x00022840
        /*0968*/ 	.short	0x010a
        /*096a*/ 	.byte	0x3f
	.zero		1


	//   ....[54]....
        /*096c*/ 	.word	0x0000b9c0
        /*0970*/ 	.word	0x00000003
        /*0974*/ 	.word	0x00022860
        /*0978*/ 	.short	0x010a
        /*097a*/ 	.byte	0x3f
	.zero		1


	//   ....[55]....
        /*097c*/ 	.word	0x0000ba00
        /*0980*/ 	.word	0x00000011
        /*0984*/ 	.word	0x00022860
        /*0988*/ 	.short	0x010a
        /*098a*/ 	.byte	0x3f
	.zero		1


	//   ....[56]....
        /*098c*/ 	.word	0x0000ba70
        /*0990*/ 	.word	0x00000003
        /*0994*/ 	.word	0x00022800
        /*0998*/ 	.short	0x010a
        /*099a*/ 	.byte	0x3f
	.zero		1


	//   ....[57]....
        /*099c*/ 	.word	0x0000bad0
        /*09a0*/ 	.word	0x00000003
        /*09a4*/ 	.word	0x00022830
        /*09a8*/ 	.short	0x010a
        /*09aa*/ 	.byte	0x3f
	.zero		1


	//   ....[58]....
        /*09ac*/ 	.word	0x0000bb30
        /*09b0*/ 	.word	0x00000009
        /*09b4*/ 	.word	0x00022850
        /*09b8*/ 	.short	0x010a
        /*09ba*/ 	.byte	0x3f
	.zero		1


	//   ....[59]....
        /*09bc*/ 	.word	0x0000bba0
        /*09c0*/ 	.word	0x00000000
        /*09c4*/ 	.word	0x00022830
        /*09c8*/ 	.short	0x010a
        /*09ca*/ 	.byte	0x3f
	.zero		1


	//   ....[60]....
        /*09cc*/ 	.word	0x0000bc10
        /*09d0*/ 	.word	0x00000008
        /*09d4*/ 	.word	0x00022850
        /*09d8*/ 	.short	0x010a
        /*09da*/ 	.byte	0x3f
	.zero		1


	//   ....[61]....
        /*09dc*/ 	.word	0x0000bd30
        /*09e0*/ 	.word	0x00000016
        /*09e4*/ 	.word	0x00022840
        /*09e8*/ 	.short	0x010a
        /*09ea*/ 	.byte	0x3f
	.zero		1


	//   ....[62]....
        /*09ec*/ 	.word	0x0000cdb0
        /*09f0*/ 	.word	0x00000003
        /*09f4*/ 	.word	0x00022820
        /*09f8*/ 	.short	0x010a
        /*09fa*/ 	.byte	0x3f
	.zero		1


	//   ....[63]....
        /*09fc*/ 	.word	0x0000ce00
        /*0a00*/ 	.word	0x00000016
        /*0a04*/ 	.word	0x00022860
        /*0a08*/ 	.short	0x010a
        /*0a0a*/ 	.byte	0x3f
	.zero		1


	//   ....[64]....
        /*0a0c*/ 	.word	0x0000d740
        /*0a10*/ 	.word	0x00000012
        /*0a14*/ 	.word	0x00022840
        /*0a18*/ 	.short	0x010a
        /*0a1a*/ 	.byte	0x3f
	.zero		1


	//   ....[65]....
        /*0a1c*/ 	.word	0x0000ddf0
        /*0a20*/ 	.word	0x00000012
        /*0a24*/ 	.word	0x00022860
        /*0a28*/ 	.short	0x010a
        /*0a2a*/ 	.byte	0x3f
	.zero		1


	//   ....[66]....
        /*0a2c*/ 	.word	0x0000e570
        /*0a30*/ 	.word	0x00000004
        /*0a34*/ 	.word	0x00022820
        /*0a38*/ 	.short	0x010a
        /*0a3a*/ 	.byte	0x3f
	.zero		1


	//   ....[67]....
        /*0a3c*/ 	.word	0x0000e710
        /*0a40*/ 	.word	0x00000003
        /*0a44*/ 	.word	0x00022840
        /*0a48*/ 	.short	0x010a
        /*0a4a*/ 	.byte	0x3f
	.zero		1


	//   ....[68]....
        /*0a4c*/ 	.word	0x0000e760
        /*0a50*/ 	.word	0x00000011
        /*0a54*/ 	.word	0x00022840
        /*0a58*/ 	.short	0x010a
        /*0a5a*/ 	.byte	0x3f
	.zero		1


	//   ....[69]....
        /*0a5c*/ 	.word	0x0000e7b0
        /*0a60*/ 	.word	0x00000003
        /*0a64*/ 	.word	0x00022860
        /*0a68*/ 	.short	0x010a
        /*0a6a*/ 	.byte	0x3f
	.zero		1


	//----- nvinfo : EIATTR_NUM_MBARRIERS
	.align		4
.L_151:
        /*0a6c*/ 	.byte	0x03, 0x38
        /*0a6e*/ 	.short	0x0016


	//----- nvinfo : EIATTR_EXIT_INSTR_OFFSETS
	.align		4
        /*0a70*/ 	.byte	0x04, 0x1c
        /*0a72*/ 	.short	(.L_153 - .L_152)


	//   ....[0]....
.L_152:
        /*0a74*/ 	.word	0x00000950


	//   ....[1]....
        /*0a78*/ 	.word	0x00007cb0


	//   ....[2]....
        /*0a7c*/ 	.word	0x0000ba50


	//----- nvinfo : EIATTR_MAX_THREADS
	.align		4
.L_153:
        /*0a80*/ 	.byte	0x04, 0x05
        /*0a82*/ 	.short	(.L_155 - .L_154)
.L_154:
        /*0a84*/ 	.word	0x00000180
        /*0a88*/ 	.word	0x00000001
        /*0a8c*/ 	.word	0x00000001


	//----- nvinfo : EIATTR_CRS_STACK_SIZE
	.align		4
.L_155:
        /*0a90*/ 	.byte	0x04, 0x1e
        /*0a92*/ 	.short	(.L_157 - .L_156)
.L_156:
        /*0a94*/ 	.word	0x00000000


	//----- nvinfo : EIATTR_CBANK_PARAM_SIZE
	.align		4
.L_157:
        /*0a98*/ 	.byte	0x03, 0x19
        /*0a9a*/ 	.short	0x0a70


	//----- nvinfo : EIATTR_PARAM_CBANK
	.align		4
        /*0a9c*/ 	.byte	0x04, 0x0a
        /*0a9e*/ 	.short	(.L_159 - .L_158)
	.align		4
.L_158:
        /*0aa0*/ 	.word	index@(.nv.constant0._ZN7cutlass13device_kernelIN5flash11enable_sm90INS1_16FlashAttnFwdSm90INS1_25CollectiveMainloopFwdSm90ILi2EN4cute5tupleIJNS5_1CILi1EEES8_S8_EEENS6_IJNS7_ILi128EEENS7_ILi96EEENS7_ILi64EEEEEELi256ENS_10bfloat16_tEfNS_4arch4Sm90ELb0ELb0ELb1ELb0ELb1ELb0ELb0ELb1ELb0ELb1ELb0ELb0EEENS1_21CollectiveEpilogueFwdINS6_IJSA_NS7_ILi256EEESB_EEES9_SE_SG_Li256ELb0ELb1ELb0ELb0EEENS1_29StaticPersistentTileSchedulerILb0EEEEEEEEEvNT_6ParamsE)
        /*0aa4*/ 	.short	0x0210
        /*0aa6*/ 	.short	0x0a70


	//----- nvinfo : EIATTR_SW_WAR
	.align		4
.L_159:
        /*0aa8*/ 	.byte	0x04, 0x36
        /*0aaa*/ 	.short	(.L_161 - .L_160)
.L_160:
        /*0aac*/ 	.word	0x00000008
.L_161:


//--------------------- .nv.info._ZN7cutlass13device_kernelIN5flash11enable_sm90INS1_16FlashAttnFwdSm90INS1_25CollectiveMainloopFwdSm90ILi2EN4cute5tupleIJNS5_1CILi1EEES8_S8_EEENS6_IJNS7_ILi128EEENS7_ILi96EEENS7_ILi64EEEEEELi256ENS_10bfloat16_tEfNS_4arch4Sm90ELb0ELb0ELb1ELb0ELb1ELb0ELb1ELb1ELb0ELb1ELb0ELb0EEENS1_21CollectiveEpilogueFwdINS6_IJSA_NS7_ILi256EEESB_EEES9_SE_SG_Li256ELb0ELb1ELb0ELb0EEENS1_29StaticPersistentTileSchedulerILb0EEEEEEEEEvNT_6ParamsE --------------------------
	.section	.nv.info._ZN7cutlass13device_kernelIN5flash11enable_sm90INS1_16FlashAttnFwdSm90INS1_25CollectiveMainloopFwdSm90ILi2EN4cute5tupleIJNS5_1CILi1EEES8_S8_EEENS6_IJNS7_ILi128EEENS7_ILi96EEENS7_ILi64EEEEEELi256ENS_10bfloat16_tEfNS_4arch4Sm90ELb0ELb0ELb1ELb0ELb1ELb0ELb1ELb1ELb0ELb1ELb0ELb0EEENS1_21CollectiveEpilogueFwdINS6_IJSA_NS7_ILi256EEESB_EEES9_SE_SG_Li256ELb0ELb1ELb0ELb0EEENS1_29StaticPersistentTileSchedulerILb0EEEEEEEEEvNT_6ParamsE,"",@"SHT_CUDA_INFO"
	.sectionflags	@""
	.align	4


	//----- nvinfo : EIATTR_CUDA_API_VERSION
	.align		4
        /*0000*/ 	.byte	0x04, 0x37
        /*0002*/ 	.short	(.L_163 - .L_162)
.L_162:
        /*0004*/ 	.word	0x00000082


	//----- nvinfo : EIATTR_KPARAM_INFO
	.align		4
.L_163:
        /*0008*/ 	.byte	0x04, 0x17
        /*000a*/ 	.short	(.L_165 - .L_164)
.L_164:
        /*000c*/ 	.word	0x00000000
        /*0010*/ 	.short	0x0000
        /*0012*/ 	.short	0x0070
        /*0014*/ 	.byte	0x00, 0xf0, 0x01, 0x2c


	//----- nvinfo : EIATTR_SPARSE_MMA_MASK
	.align		4
.L_165:
        /*0018*/ 	.byte	0x03, 0x50
        /*001a*/ 	.short	0x0000


	//----- nvinfo : EIATTR_MAXREG_COUNT
	.align		4
        /*001c*/ 	.byte	0x03, 0x1b
        /*001e*/ 	.short	0x00a8


	//----- nvinfo : EIATTR_NUM_BARRIERS
	.align		4
        /*0020*/ 	.byte	0x02, 0x4c
        /*0022*/ 	.byte	0x10
	.zero		1


	//----- nvinfo : EIATTR_EXTERNS
	.align		4
        /*0024*/ 	.byte	0x04, 0x0f
        /*0026*/ 	.short	(.L_167 - .L_166)


	//   ....[0]....
	.align		4
.L_166:
        /*0028*/ 	.word	index@(__assertfail)


	//----- nvinfo : EIATTR_ANNOTATIONS
	.align		4
.L_167:
        /*002c*/ 	.byte	0x04, 0x55
        /*002e*/ 	.short	(.L_169 - .L_168)


	//   ....[0]....
.L_168:
        /* <DEDUP_REMOVED lines=12> */


	//----- nvinfo : EIATTR_MERCURY_ISA_VERSION
	.align		4
.L_169:
        /*00e0*/ 	.byte	0x03, 0x5f
        /*00e2*/ 	.short	0x0101


	//----- nvinfo : EIATTR_INT_WARP_WIDE_INSTR_OFFSETS
	.align		4
        /*00e4*/ 	.byte	0x04, 0x31
        /*00e6*/ 	.short	(.L_171 - .L_170)


	//   ....[0]....
.L_170:
        /*00e8*/ 	.word	0x000000c0


	//   ....[1]....
        /*00ec*/ 	.word	0x000000d0


	//   ....[2]....
        /*00f0*/ 	.word	0x000000e0


	//   ....[3]....
        /*00f4*/ 	.word	0x00000180


	//----- nvinfo : EIATTR_COOP_GROUP_MASK_REGIDS
	.align		4
.L_171:
        /*00f8*/ 	.byte	0x04, 0x29
        /*00fa*/ 	.short	(.L_173 - .L_172)


	//   ....[0]....
.L_172:
        /*00fc*/ 	.word	0xffffffff


	//   ....[1]....
        /*0100*/ 	.word	0xffffffff


	//   ....[2]....
        /*0104*/ 	.word	0xffffffff


	//   ....[3]....
        /*0108*/ 	.word	0xffffffff


	//   ....[4]....
        /*010c*/ 	.word	0xffffffff


	//   ....[5]....
        /*0110*/ 	.word	0xffffffff


	//   ....[6]....
        /*0114*/ 	.word	0xffffffff


	//   ....[7]....
        /*0118*/ 	.word	0xffffffff


	//   ....[8]....
        /*011c*/ 	.word	0xffffffff


	//   ....[9]....
        /*0120*/ 	.word	0xffffffff


	//   ....[10]....
        /*0124*/ 	.word	0xffffffff


	//   ....[11]....
        /*0128*/ 	.word	0xffffffff


	//   ....[12]....
        /*012c*/ 	.word	0xffffffff


	//   ....[13]....
        /*0130*/ 	.word	0xffffffff


	//   ....[14]....
        /*0134*/ 	.word	0xffffffff


	//   ....[15]....
        /*0138*/ 	.word	0xffffffff


	//   ....[16]....
        /*013c*/ 	.word	0xffffffff


	//   ....[17]....
        /*0140*/ 	.word	0xffffffff


	//   ....[18]....
        /*0144*/ 	.word	0xffffffff


	//   ....[19]....
        /*0148*/ 	.word	0xffffffff


	//   ....[20]....
        /*014c*/ 	.word	0xffffffff


	//   ....[21]....
        /*0150*/ 	.word	0xffffffff


	//   ....[22]....
        /*0154*/ 	.word	0xffffffff


	//   ....[23]....
        /*0158*/ 	.word	0xffffffff


	//   ....[24]....
        /*015c*/ 	.word	0xffffffff


	//   ....[25]....
        /*0160*/ 	.word	0xffffffff


	//   ....[26]....
        /*0164*/ 	.word	0xffffffff


	//   ....[27]....
        /*0168*/ 	.word	0xffffffff


	//   ....[28]....
        /*016c*/ 	.word	0xffffffff


	//   ....[29]....
        /*0170*/ 	.word	0xffffffff


	//   ....[30]....
        /*0174*/ 	.word	0xffffffff


	//   ....[31]....
        /*0178*/ 	.word	0xffffffff


	//   ....[32]....
        /*017c*/ 	.word	0xffffffff


	//   ....[33]....
        /*0180*/ 	.word	0xffffffff


	//   ....[34]....
        /*0184*/ 	.word	0xffffffff


	//   ....[35]....
        /*0188*/ 	.word	0xffffffff


	//   ....[36]....
        /*018c*/ 	.word	0xffffffff


	//   ....[37]....
        /*0190*/ 	.word	0xffffffff


	//   ....[38]....
        /*0194*/ 	.word	0xffffffff


	//   ....[39]....
        /*0198*/ 	.word	0xffffffff


	//   ....[40]....
        /*019c*/ 	.word	0xffffffff


	//   ....[41]....
        /*01a0*/ 	.word	0xffffffff


	//   ....[42]....
        /*01a4*/ 	.word	0xffffffff


	//   ....[43]....
        /*01a8*/ 	.word	0xffffffff


	//   ....[44]....
        /*01ac*/ 	.word	0xffffffff


	//   ....[45]....
        /*01b0*/ 	.word	0xffffffff


	//   ....[46]....
        /*01b4*/ 	.word	0xffffffff


	//   ....[47]....
        /*01b8*/ 	.word	0xffffffff


	//   ....[48]....
        /*01bc*/ 	.word	0xffffffff


	//   ....[49]....
        /*01c0*/ 	.word	0xffffffff


	//   ....[50]....
        /*01c4*/ 	.word	0xffffffff


	//   ....[51]....
        /*01c8*/ 	.word	0xffffffff


	//   ....[52]....
        /*01cc*/ 	.word	0xffffffff


	//   ....[53]....
        /*01d0*/ 	.word	0xffffffff


	//   ....[54]....
        /*01d4*/ 	.word	0xffffffff


	//   ....[55]....
        /*01d8*/ 	.word	0xffffffff


	//   ....[56]....
        /*01dc*/ 	.word	0xffffffff


	//   ....[57]....
        /*01e0*/ 	.word	0xffffffff


	//   ....[58]....
        /*01e4*/ 	.word	0xffffffff


	//   ....[59]....
        /*01e8*/ 	.word	0xffffffff


	//   ....[60]....
        /*01ec*/ 	.word	0xffffffff


	//   ....[61]....
        /*01f0*/ 	.word	0xffffffff


	//   ....[62]....
        /*01f4*/ 	.word	0xffffffff


	//   ....[63]....
        /*01f8*/ 	.word	0xffffffff


	//   ....[64]....
        /*01fc*/ 	.word	0xffffffff


	//   ....[65]....
        /*0200*/ 	.word	0xffffffff


	//   ....[66]....
        /*0204*/ 	.word	0xffffffff


	//   ....[67]....
        /*0208*/ 	.word	0xffffffff


	//   ....[68]....
        /*020c*/ 	.word	0xffffffff


	//   ....[69]....
        /*0210*/ 	.word	0xffffffff


	//   ....[70]....
        /*0214*/ 	.word	0xffffffff


	//   ....[71]....
        /*0218*/ 	.word	0xffffffff


	//   ....[72]....
        /*021c*/ 	.word	0xffffffff


	//   ....[73]....
        /*0220*/ 	.word	0xffffffff


	//   ....[74]....
        /*0224*/ 	.word	0xffffffff


	//   ....[75]....
        /*0228*/ 	.word	0xffffffff


	//   ....[76]....
        /*022c*/ 	.word	0xffffffff


	//   ....[77]....
        /*0230*/ 	.word	0xffffffff


	//   ....[78]....
        /*0234*/ 	.word	0xffffffff


	//   ....[79]....
        /*0238*/ 	.word	0xffffffff


	//   ....[80]....
        /*023c*/ 	.word	0xffffffff


	//   ....[81]....
        /*0240*/ 	.word	0xffffffff


	//   ....[82]....
        /*0244*/ 	.word	0xffffffff


	//   ....[83]....
        /*0248*/ 	.word	0xffffffff


	//   ....[84]....
        /*024c*/ 	.word	0xffffffff


	//   ....[85]....
        /*0250*/ 	.word	0xffffffff


	//   ....[86]....
        /*0254*/ 	.word	0xffffffff


	//   ....[87]....
        /*0258*/ 	.word	0xffffffff


	//   ....[88]....
        /*025c*/ 	.word	0xffffffff


	//   ....[89]....
        /*0260*/ 	.word	0xffffffff


	//   ....[90]....
        /*0264*/ 	.word	0xffffffff


	//   ....[91]....
        /*0268*/ 	.word	0xffffffff


	//   ....[92]....
        /*026c*/ 	.word	0xffffffff


	//   ....[93]....
        /*0270*/ 	.word	0xffffffff


	//   ....[94]....
        /*0274*/ 	.word	0xffffffff


	//   ....[95]....
        /*0278*/ 	.word	0xffffffff


	//   ....[96]....
        /*027c*/ 	.word	0xffffffff


	//   ....[97]....
        /*0280*/ 	.word	0xffffffff


	//   ....[98]....
        /*0284*/ 	.word	0xffffffff


	//   ....[99]....
        /*0288*/ 	.word	0xffffffff


	//   ....[100]....
        /*028c*/ 	.word	0xffffffff


	//   ....[101]....
        /*0290*/ 	.word	0xffffffff


	//   ....[102]....
        /*0294*/ 	.word	0xffffffff


	//   ....[103]....
        /*0298*/ 	.word	0xffffffff


	//   ....[104]....
        /*029c*/ 	.word	0xffffffff


	//   ....[105]....
        /*02a0*/ 	.word	0xffffffff


	//   ....[106]....
        /*02a4*/ 	.word	0xffffffff


	//   ....[107]....
        /*02a8*/ 	.word	0xffffffff


	//   ....[108]....
        /*02ac*/ 	.word	0xffffffff


	//   ....[109]....
        /*02b0*/ 	.word	0xffffffff


	//   ....[110]....
        /*02b4*/ 	.word	0xffffffff


	//   ....[111]....
        /*02b8*/ 	.word	0xffffffff


	//   ....[112]....
        /*02bc*/ 	.word	0x0500000f


	//   ....[113]....
        /*02c0*/ 	.word	0x0500000f


	//   ....[114]....
        /*02c4*/ 	.word	0x0500000f


	//   ....[115]....
        /*02c8*/ 	.word	0x0500000f


	//   ....[116]....
        /*02cc*/ 	.word	0x0500000f


	//   ....[117]....
        /*02d0*/ 	.word	0x0500000f


	//   ....[118]....
        /*02d4*/ 	.word	0x0500000f


	//   ....[119]....
        /*02d8*/ 	.word	0x0500000f


	//   ....[120]....
        /*02dc*/ 	.word	0x0500000f


	//   ....[121]....
        /*02e0*/ 	.word	0x0500000f


	//   ....[122]....
        /*02e4*/ 	.word	0x0500000f


	//   ....[123]....
        /*02e8*/ 	.word	0x0500000f


	//   ....[124]....
        /*02ec*/ 	.word	0x0500000f


	//   ....[125]....
        /*02f0*/ 	.word	0x0500000f


	//   ....[126]....
        /*02f4*/ 	.word	0x0500000f


	//   ....[127]....
        /*02f8*/ 	.word	0x0500000f


	//   ....[128]....
        /*02fc*/ 	.word	0x0500000f


	//   ....[129]....
        /*0300*/ 	.word	0x0500000f


	//   ....[130]....
        /*0304*/ 	.word	0x0500000f


	//   ....[131]....
        /*0308*/ 	.word	0x0500000f


	//   ....[132]....
        /*030c*/ 	.word	0x0500000f


	//   ....[133]....
        /*0310*/ 	.word	0x0500000f


	//   ....[134]....
        /*0314*/ 	.word	0x0500000f


	//   ....[135]....
        /*0318*/ 	.word	0x0500000f


	//   ....[136]....
        /*031c*/ 	.word	0x0500000f


	//   ....[137]....
        /*0320*/ 	.word	0x0500000f


	//   ....[138]....
        /*0324*/ 	.word	0x0500000f


	//   ....[139]....
        /*0328*/ 	.word	0x0500000f


	//   ....[140]....
        /*032c*/ 	.word	0x0500000f


	//   ....[141]....
        /*0330*/ 	.word	0x0500000f


	//   ....[142]....
        /*0334*/ 	.word	0x0500000f


	//   ....[143]....
        /*0338*/ 	.word	0x0500000f


	//   ....[144]....
        /*033c*/ 	.word	0x0500000f


	//   ....[145]....
        /*0340*/ 	.word	0x0500000f


	//   ....[146]....
        /*0344*/ 	.word	0x0500000f


	//   ....[147]....
        /*0348*/ 	.word	0x0500000f


	//   ....[148]....
        /*034c*/ 	.word	0x0500000f


	//   ....[149]....
        /*0350*/ 	.word	0x0500000f


	//   ....[150]....
        /*0354*/ 	.word	0x0500000f


	//   ....[151]....
        /*0358*/ 	.word	0x0500000f


	//   ....[152]....
        /*035c*/ 	.word	0x0500000f


	//   ....[153]....
        /*0360*/ 	.word	0x0500000f


	//   ....[154]....
        /*0364*/ 	.word	0x0500000f


	//   ....[155]....
        /*0368*/ 	.word	0x0500000f


	//   ....[156]....
        /*036c*/ 	.word	0x0500000f


	//   ....[157]....
        /*0370*/ 	.word	0x0500000f


	//   ....[158]....
        /*0374*/ 	.word	0x0500000f


	//   ....[159]....
        /*0378*/ 	.word	0x0500000f


	//   ....[160]....
        /*037c*/ 	.word	0x0500000f


	//   ....[161]....
        /*0380*/ 	.word	0x0500000f


	//   ....[162]....
        /*0384*/ 	.word	0x0500000f


	//   ....[163]....
        /*0388*/ 	.word	0x0500000f


	//   ....[164]....
        /*038c*/ 	.word	0x0500000f


	//   ....[165]....
        /*0390*/ 	.word	0x0500000f


	//   ....[166]....
        /*0394*/ 	.word	0x0500000f


	//   ....[167]....
        /*0398*/ 	.word	0x0500000f


	//   ....[168]....
        /*039c*/ 	.word	0x0500000f


	//   ....[169]....
        /*03a0*/ 	.word	0x0500000f


	//   ....[170]....
        /*03a4*/ 	.word	0x0500000f


	//   ....[171]....
        /*03a8*/ 	.word	0x0500000f


	//   ....[172]....
        /*03ac*/ 	.word	0x0500000f


	//   ....[173]....
        /*03b0*/ 	.word	0x0500000f


	//   ....[174]....
        /*03b4*/ 	.word	0x0500000f


	//   ....[175]....
        /*03b8*/ 	.word	0x0500000f


	//   ....[176]....
        /*03bc*/ 	.word	0x0500000f


	//   ....[177]....
        /*03c0*/ 	.word	0x0500000f


	//   ....[178]....
        /*03c4*/ 	.word	0x0500000f


	//   ....[179]....
        /*03c8*/ 	.word	0x0500000f


	//   ....[180]....
        /*03cc*/ 	.word	0x0500000f


	//   ....[181]....
        /*03d0*/ 	.word	0x0500000f


	//   ....[182]....
        /*03d4*/ 	.word	0x0500000f


	//   ....[183]....
        /*03d8*/ 	.word	0x0500000f


	//   ....[184]....
        /*03dc*/ 	.word	0x0500000f


	//   ....[185]....
        /*03e0*/ 	.word	0x0500000f


	//   ....[186]....
        /*03e4*/ 	.word	0x0500000f


	//   ....[187]....
        /*03e8*/ 	.word	0x0500000f


	//   ....[188]....
        /*03ec*/ 	.word	0x0500000f


	//   ....[189]....
        /*03f0*/ 	.word	0x0500000f


	//   ....[190]....
        /*03f4*/ 	.word	0x0500000f


	//   ....[191]....
        /*03f8*/ 	.word	0x0500000f


	//   ....[192]....
        /*03fc*/ 	.word	0x0500000f


	//   ....[193]....
        /*0400*/ 	.word	0x0500000f


	//----- nvinfo : EIATTR_COOP_GROUP_INSTR_OFFSETS
	.align		4
.L_173:
        /*0404*/ 	.byte	0x04, 0x28
        /*0406*/ 	.short	(.L_175 - .L_174)


	//   ....[0]....
.L_174:
        /*0408*/ 	.word	0x00000080


	//   ....[1]....
        /*040c*/ 	.word	0x00000090


	//   ....[2]....
        /*0410*/ 	.word	0x000002f0


	//   ....[3]....
        /*0414*/ 	.word	0x00000450


	//   ....[4]....
        /*0418*/ 	.word	0x00000570


	//   ....[5]....
        /*041c*/ 	.word	0x000006d0


	//   ....[6]....
        /*0420*/ 	.word	0x00000d00


	//   ....[7]....
        /*0424*/ 	.word	0x00002a40


	//   ....[8]....
        /*0428*/ 	.word	0x00002ae0


	//   ....[9]....
        /*042c*/ 	.word	0x00002af0


	//   ....[10]....
        /*0430*/ 	.word	0x00002b60


	//   ....[11]....
        /*0434*/ 	.word	0x00004cb0


	//   ....[12]....
        /*0438*/ 	.word	0x00004d00


	//   ....[13]....
        /*043c*/ 	.word	0x00004d20


	//   ....[14]....
        /*0440*/ 	.word	0x00004d50


	//   ....[15]....
        /*0444*/ 	.word	0x000062d0


	//   ....[16]....
        /*0448*/ 	.word	0x00006310


	//   ....[17]....
        /*044c*/ 	.word	0x00006440


	//   ....[18]....
        /*0450*/ 	.word	0x00006460


	//   ....[19]....
        /*0454*/ 	.word	0x00007d10


	//   ....[20]....
        /*0458*/ 	.word	0x00007d40


	//   ....[21]....
        /*045c*/ 	.word	0x00007e20


	//   ....[22]....
        /*0460*/ 	.word	0x00007e50


	//   ....[23]....
        /*0464*/ 	.word	0x000084d0


	//   ....[24]....
        /*0468*/ 	.word	0x00008510


	//   ....[25]....
        /*046c*/ 	.word	0x00008650


	//   ....[26]....
        /*0470*/ 	.word	0x00008670


	//   ....[27]....
        /*0474*/ 	.word	0x000087a0


	//   ....[28]....
        /*0478*/ 	.word	0x000087c0


	//   ....[29]....
        /*047c*/ 	.word	0x00008900


	//   ....[30]....
        /*0480*/ 	.word	0x00008940


	//   ....[31]....
        /*0484*/ 	.word	0x0000a050


	//   ....[32]....
        /*0488*/ 	.word	0x0000a080


	//   ....[33]....
        /*048c*/ 	.word	0x0000a0b0


	//   ....[34]....
        /*0490*/ 	.word	0x0000a0c0


	//   ....[35]....
        /*0494*/ 	.word	0x0000a100


	//   ....[36]....
        /*0498*/ 	.word	0x0000a140


	//   ....[37]....
        /*049c*/ 	.word	0x0000a160


	//   ....[38]....
        /*04a0*/ 	.word	0x0000a1c0


	//   ....[39]....
        /*04a4*/ 	.word	0x0000a1e0


	//   ....[40]....
        /*04a8*/ 	.word	0x0000a200


	//   ....[41]....
        /*04ac*/ 	.word	0x0000a240


	//   ....[42]....
        /*04b0*/ 	.word	0x0000a270


	//   ....[43]....
        /*04b4*/ 	.word	0x0000a8e0


	//   ....[44]....
        /*04b8*/ 	.word	0x0000a910


	//   ....[45]....
        /*04bc*/ 	.word	0x0000a960


	//   ....[46]....
        /*04c0*/ 	.word	0x0000a980


	//   ....[47]....
        /*04c4*/ 	.word	0x0000a9a0


	//   ....[48]....
        /*04c8*/ 	.word	0x0000a9b0


	//   ....[49]....
        /*04cc*/ 	.word	0x0000a9c0


	//   ....[50]....
        /*04d0*/ 	.word	0x0000a9d0


	//   ....[51]....
        /*04d4*/ 	.word	0x0000a9e0


	//   ....[52]....
        /*04d8*/ 	.word	0x0000aa20


	//   ....[53]....
        /*04dc*/ 	.word	0x0000aa50


	//   ....[54]....
        /*04e0*/ 	.word	0x0000aae0


	//   ....[55]....
        /*04e4*/ 	.word	0x0000ac10


	//   ....[56]....
        /*04e8*/ 	.word	0x0000ac80


	//   ....[57]....
        /*04ec*/ 	.word	0x0000ae10


	//   ....[58]....
        /*04f0*/ 	.word	0x0000ae30


	//   ....[59]....
        /*04f4*/ 	.word	0x0000b380


	//   ....[60]....
        /*04f8*/ 	.word	0x0000b3b0


	//   ....[61]....
        /*04fc*/ 	.word	0x0000b3c0


	//   ....[62]....
        /*0500*/ 	.word	0x0000b400


	//   ....[63]....
        /*0504*/ 	.word	0x0000b4b0


	//   ....[64]....
        /*0508*/ 	.word	0x0000b4d0


	//   ....[65]....
        /*050c*/ 	.word	0x0000b5a0


	//   ....[66]....
        /*0510*/ 	.word	0x0000b5c0


	//   ....[67]....
        /*0514*/ 	.word	0x0000b650


	//   ....[68]....
        /*0518*/ 	.word	0x0000b670


	//   ....[69]....
        /*051c*/ 	.word	0x0000b700


	//   ....[70]....
        /*0520*/ 	.word	0x0000b720


	//   ....[71]....
        /*0524*/ 	.word	0x0000b7b0


	//   ....[72]....
        /*0528*/ 	.word	0x0000b7d0


	//   ....[73]....
        /*052c*/ 	.word	0x0000b860


	//   ....[74]....
        /*0530*/ 	.word	0x0000b8b0


	//   ....[75]....
        /*0534*/ 	.word	0x0000bc60


	//   ....[76]....
        /*0538*/ 	.word	0x0000bd50


	//   ....[77]....
        /*053c*/ 	.word	0x0000bee0


	//   ....[78]....
        /*0540*/ 	.word	0x0000bf10


	//   ....[79]....
        /*0544*/ 	.word	0x0000bf60


	//   ....[80]....
        /*0548*/ 	.word	0x0000bfb0


	//   ....[81]....
        /*054c*/ 	.word	0x0000c000


	//   ....[82]....
        /*0550*/ 	.word	0x0000c070


	//   ....[83]....
        /*0554*/ 	.word	0x0000c080


	//   ....[84]....
        /*0558*/ 	.word	0x0000c0b0


	//   ....[85]....
        /*055c*/ 	.word	0x0000c0d0


	//   ....[86]....
        /*0560*/ 	.word	0x0000c100


	//   ....[87]....
        /*0564*/ 	.word	0x0000c890


	//   ....[88]....
        /*0568*/ 	.word	0x0000c8b0


	//   ....[89]....
        /*056c*/ 	.word	0x0000c8c0


	//   ....[90]....
        /*0570*/ 	.word	0x0000c8d0


	//   ....[91]....
        /*0574*/ 	.word	0x0000c8f0


	//   ....[92]....
        /*0578*/ 	.word	0x0000c920


	//   ....[93]....
        /*057c*/ 	.word	0x0000c930


	//   ....[94]....
        /*0580*/ 	.word	0x0000c950


	//   ....[95]....
        /*0584*/ 	.word	0x0000c980


	//   ....[96]....
        /*0588*/ 	.word	0x0000c9c0


	//   ....[97]....
        /*058c*/ 	.word	0x0000c9f0


	//   ....[98]....
        /*0590*/ 	.word	0x0000ca10


	//   ....[99]....
        /*0594*/ 	.word	0x0000cd80


	//   ....[100]....
        /*0598*/ 	.word	0x0000cda0


	//   ....[101]....
        /*059c*/ 	.word	0x0000cdb0


	//   ....[102]....
        /*05a0*/ 	.word	0x0000cdd0


	//   ....[103]....
        /*05a4*/ 	.word	0x0000cdf0


	//   ....[104]....
        /*05a8*/ 	.word	0x0000ce50


	//   ....[105]....
        /*05ac*/ 	.word	0x0000ce70


	//   ....[106]....
        /*05b0*/ 	.word	0x0000ced0


	//   ....[107]....
        /*05b4*/ 	.word	0x0000cef0


	//   ....[108]....
        /*05b8*/ 	.word	0x0000cf50


	//   ....[109]....
        /*05bc*/ 	.word	0x0000cf80


	//   ....[110]....
        /*05c0*/ 	.word	0x0000cfd0


	//   ....[111]....
        /*05c4*/ 	.word	0x0000d390


	//   ....[112]....
        /*05c8*/ 	.word	0x0000d8e0


	//   ....[113]....
        /*05cc*/ 	.word	0x0000d9d0


	//   ....[114]....
        /*05d0*/ 	.word	0x0000da70


	//   ....[115]....
        /*05d4*/ 	.word	0x0000dae0


	//   ....[116]....
        /*05d8*/ 	.word	0x0000db90


	//   ....[117]....
        /*05dc*/ 	.word	0x0000dc90


	//   ....[118]....
        /*05e0*/ 	.word	0x0000dce0


	//   ....[119]....
        /*05e4*/ 	.word	0x0000dde0


	//   ....[120]....
        /*05e8*/ 	.word	0x0000de30


	//   ....[121]....
        /*05ec*/ 	.word	0x0000de90


	//   ....[122]....
        /*05f0*/ 	.word	0x0000df60


	//   ....[123]....
        /*05f4*/ 	.word	0x0000e050


	//   ....[124]....
        /*05f8*/ 	.word	0x0000e0a0


	//   ....[125]....
        /*05fc*/ 	.word	0x0000e160


	//   ....[126]....
        /*0600*/ 	.word	0x0000e200


	//   ....[127]....
        /*0604*/ 	.word	0x0000e290


	//   ....[128]....
        /*0608*/ 	.word	0x0000e360


	//   ....[129]....
        /*060c*/ 	.word	0x0000e480


	//   ....[130]....
        /*0610*/ 	.word	0x0000e4f0


	//   ....[131]....
        /*0614*/ 	.word	0x0000e550


	//   ....[132]....
        /*0618*/ 	.word	0x0000e640


	//   ....[133]....
        /*061c*/ 	.word	0x0000e6e0


	//   ....[134]....
        /*0620*/ 	.word	0x0000e7e0


	//   ....[135]....
        /*0624*/ 	.word	0x0000e8e0


	//   ....[136]....
        /*0628*/ 	.word	0x0000e950


	//   ....[137]....
        /*062c*/ 	.word	0x0000e9b0


	//   ....[138]....
        /*0630*/ 	.word	0x0000ea80


	//   ....[139]....
        /*0634*/ 	.word	0x0000eba0


	//   ....[140]....
        /*0638*/ 	.word	0x0000ebf0


	//   ....[141]....
        /*063c*/ 	.word	0x0000ec80


	//   ....[142]....
        /*0640*/ 	.word	0x0000ed20


	//   ....[143]....
        /*0644*/ 	.word	0x0000eda0


	//   ....[144]....
        /*0648*/ 	.word	0x0000ee70


	//   ....[145]....
        /*064c*/ 	.word	0x0000ef80


	//   ....[146]....
        /*0650*/ 	.word	0x0000efd0


	//   ....[147]....
        /*0654*/ 	.word	0x0000f040


	//   ....[148]....
        /*0658*/ 	.word	0x0000f130


	//   ....[149]....
        /*065c*/ 	.word	0x0000f240


	//   ....[150]....
        /*0660*/ 	.word	0x0000f290


	//   ....[151]....
        /*0664*/ 	.word	0x0000f300


	//   ....[152]....
        /*0668*/ 	.word	0x0000f3f0


	//   ....[153]....
        /*066c*/ 	.word	0x0000f500


	//   ....[154]....
        /*0670*/ 	.word	0x0000f550


	//   ....[155]....
        /*0674*/ 	.word	0x0000f5c0


	//   ....[156]....
        /*0678*/ 	.word	0x0000f6a0


	//   ....[157]....
        /*067c*/ 	.word	0x0000f7e0


	//   ....[158]....
        /*0680*/ 	.word	0x0000f8b0


	//   ....[159]....
        /*0684*/ 	.word	0x0000f950


	//   ....[160]....
        /*0688*/ 	.word	0x0000fa90


	//   ....[161]....
        /*068c*/ 	.word	0x0000faf0


	//   ....[162]....
        /*0690*/ 	.word	0x0000fc10


	//   ....[163]....
        /*0694*/ 	.word	0x0000fc70


	//   ....[164]....
        /*0698*/ 	.word	0x0000fd90


	//   ....[165]....
        /*069c*/ 	.word	0x0000fdf0


	//   ....[166]....
        /*06a0*/ 	.word	0x0000ff00


	//   ....[167]....
        /*06a4*/ 	.word	0x0000ff60


	//   ....[168]....
        /*06a8*/ 	.word	0x00010040


	//   ....[169]....
        /*06ac*/ 	.word	0x00010120


	//   ....[170]....
        /*06b0*/ 	.word	0x000101c0


	//   ....[171]....
        /*06b4*/ 	.word	0x00010220


	//   ....[172]....
        /*06b8*/ 	.word	0x000102c0


	//   ....[173]....
        /*06bc*/ 	.word	0x00010320


	//   ....[174]....
        /*06c0*/ 	.word	0x000103c0


	//   ....[175]....
        /*06c4*/ 	.word	0x00010420


	//   ....[176]....
        /*06c8*/ 	.word	0x000104d0


	//   ....[177]....
        /*06cc*/ 	.word	0x00010530


	//   ....[178]....
        /*06d0*/ 	.word	0x000105e0


	//   ....[179]....
        /*06d4*/ 	.word	0x00010640


	//   ....[180]....
        /*06d8*/ 	.word	0x000106f0


	//   ....[181]....
        /*06dc*/ 	.word	0x000107d0


	//   ....[182]....
        /*06e0*/ 	.word	0x00010870


	//   ....[183]....
        /*06e4*/ 	.word	0x000108d0


	//   ....[184]....
        /*06e8*/ 	.word	0x000109a0


	//   ....[185]....
        /*06ec*/ 	.word	0x00010a00


	//   ....[186]....
        /*06f0*/ 	.word	0x00010ad0


	//   ....[187]....
        /*06f4*/ 	.word	0x00010b30


	//   ....[188]....
        /*06f8*/ 	.word	0x00010c00


	//   ....[189]....
        /*06fc*/ 	.word	0x00010c60


	//   ....[190]....
        /*0700*/ 	.word	0x00010d30


	//   ....[191]....
        /*0704*/ 	.word	0x00010d90


	//   ....[192]....
        /*0708*/ 	.word	0x00010e70


	//   ....[193]....
        /*070c*/ 	.word	0x00010f80


	//----- nvinfo : EIATTR_REG_RECONFIG
	.align		4
.L_175:
        /*0710*/ 	.byte	0x01, 0x54
	.zero		2


	//----- nvinfo : EIATTR_SYSCALL_OFFSETS
	.align		4
        /*0714*/ 	.byte	0x04, 0x46
        /*0716*/ 	.short	(.L_177 - .L_176)


	//   ....[0]....
.L_176:
        /*0718*/ 	.word	0x00001070


	//   ....[1]....
        /*071c*/ 	.word	0x00009900


	//   ....[2]....
        /*0720*/ 	.word	0x00009a40


	//   ....[3]....
        /*0724*/ 	.word	0x00009b30


	//   ....[4]....
        /*0728*/ 	.word	0x0000a5e0


	//   ....[5]....
        /*072c*/ 	.word	0x0000b0a0


	//----- nvinfo : EIATTR_MBARRIER_INSTR_OFFSETS
	.align		4
.L_177:
        /*0730*/ 	.byte	0x04, 0x39
        /*0732*/ 	.short	(.L_179 - .L_178)


	//   ....[0]....
.L_178:
        /*0734*/ 	.word	0x00000190
        /*0738*/ 	.word	0x000000ff
        /*073c*/ 	.word	0x00032400
        /*0740*/ 	.short	0x0100
        /*0742*/ 	.byte	0x08
	.zero		1


	//   ....[1]....
        /*0744*/ 	.word	0x000001a0
        /*0748*/ 	.word	0x000000ff
        /*074c*/ 	.word	0x00032410
        /*0750*/ 	.short	0x0100
        /*0752*/ 	.byte	0x08
	.zero		1


	//   ....[2]....
        /*0754*/ 	.word	0x000001b0
        /*0758*/ 	.word	0x000000ff
        /*075c*/ 	.word	0x00032420
        /*0760*/ 	.short	0x0100
        /*0762*/ 	.byte	0x08
	.zero		1


	//   ....[3]....
        /*0764*/ 	.word	0x000002a0
        /*0768*/ 	.word	0x000000ff
        /*076c*/ 	.word	0x00032430
        /*0770*/ 	.short	0x0100
        /*0772*/ 	.byte	0x08
	.zero		1


	//   ....[4]....
        /*0774*/ 	.word	0x000002b0
        /*0778*/ 	.word	0x000000ff
        /*077c*/ 	.word	0x00032440
        /*0780*/ 	.short	0x0100
        /*0782*/ 	.byte	0x08
	.zero		1


	//   ....[5]....
        /*0784*/ 	.word	0x000002c0
        /*0788*/ 	.word	0x000000ff
        /*078c*/ 	.word	0x00032438
        /*0790*/ 	.short	0x0100
        /*0792*/ 	.byte	0x08
	.zero		1


	//   ....[6]....
        /*0794*/ 	.word	0x000002d0
        /*0798*/ 	.word	0x000000ff
        /*079c*/ 	.word	0x00032448
        /*07a0*/ 	.short	0x0100
        /*07a2*/ 	.byte	0x08
	.zero		1


	//   ....[7]....
        /*07a4*/ 	.word	0x00000400
        /*07a8*/ 	.word	0x000000ff
        /*07ac*/ 	.word	0x00032450
        /*07b0*/ 	.short	0x0100
        /*07b2*/ 	.byte	0x08
	.zero		1


	//   ....[8]....
        /*07b4*/ 	.word	0x00000410
        /*07b8*/ 	.word	0x000000ff
        /*07bc*/ 	.word	0x00032460
        /*07c0*/ 	.short	0x0100
        /*07c2*/ 	.byte	0x08
	.zero		1


	//   ....[9]....
        /*07c4*/ 	.word	0x00000420
        /*07c8*/ 	.word	0x000000ff
        /*07cc*/ 	.word	0x00032458
        /*07d0*/ 	.short	0x0100
        /*07d2*/ 	.byte	0x08
	.zero		1


	//   ....[10]....
        /*07d4*/ 	.word	0x00000430
        /*07d8*/ 	.word	0x000000ff
        /*07dc*/ 	.word	0x00032468
        /*07e0*/ 	.short	0x0100
        /*07e2*/ 	.byte	0x08
	.zero		1


	//   ....[11]....
        /*07e4*/ 	.word	0x00000520
        /*07e8*/ 	.word	0x000000ff
        /*07ec*/ 	.word	0x00032470
        /*07f0*/ 	.short	0x0100
        /*07f2*/ 	.byte	0x06
	.zero		1


	//   ....[12]....
        /*07f4*/ 	.word	0x00000530
        /*07f8*/ 	.word	0x000000ff
        /*07fc*/ 	.word	0x00032480
        /*0800*/ 	.short	0x0100
        /*0802*/ 	.byte	0x06
	.zero		1


	//   ....[13]....
        /*0804*/ 	.word	0x00000540
        /*0808*/ 	.word	0x000000ff
        /*080c*/ 	.word	0x00032478
        /*0810*/ 	.short	0x0100
        /*0812*/ 	.byte	0x06
	.zero		1


	//   ....[14]....
        /*0814*/ 	.word	0x00000550
        /*0818*/ 	.word	0x000000ff
        /*081c*/ 	.word	0x00032488
        /*0820*/ 	.short	0x0100
        /*0822*/ 	.byte	0x06
	.zero		1


	//   ....[15]....
        /*0824*/ 	.word	0x00000680
        /*0828*/ 	.word	0x000000ff
        /*082c*/ 	.word	0x00032490
        /*0830*/ 	.short	0x0100
        /*0832*/ 	.byte	0x08
	.zero		1


	//   ....[16]....
        /*0834*/ 	.word	0x00000690
        /*0838*/ 	.word	0x000000ff
        /*083c*/ 	.word	0x000324a0
        /*0840*/ 	.short	0x0100
        /*0842*/ 	.byte	0x08
	.zero		1


	//   ....[17]....
        /*0844*/ 	.word	0x000006a0
        /*0848*/ 	.word	0x000000ff
        /*084c*/ 	.word	0x00032498
        /*0850*/ 	.short	0x0100
        /*0852*/ 	.byte	0x08
	.zero		1


	//   ....[18]....
        /*0854*/ 	.word	0x000006b0
        /*0858*/ 	.word	0x000000ff
        /*085c*/ 	.word	0x000324a8
        /*0860*/ 	.short	0x0100
        /*0862*/ 	.byte	0x08
	.zero		1


	//   ....[19]....
        /*0864*/ 	.word	0x000007f0
        /*0868*/ 	.word	0x000000ff
        /*086c*/ 	.word	0x000324b0
        /*0870*/ 	.short	0x0100
        /*0872*/ 	.byte	0x08
	.zero		1


	//   ....[20]....
        /*0874*/ 	.word	0x00000800
        /*0878*/ 	.word	0x000000ff
        /*087c*/ 	.word	0x000324c0
        /*0880*/ 	.short	0x0100
        /*0882*/ 	.byte	0x08
	.zero		1


	//   ....[21]....
        /*0884*/ 	.word	0x00000810
        /*0888*/ 	.word	0x000000ff
        /*088c*/ 	.word	0x000324b8
        /*0890*/ 	.short	0x0100
        /*0892*/ 	.byte	0x08
	.zero		1


	//   ....[22]....
        /*0894*/ 	.word	0x00000820
        /*0898*/ 	.word	0x000000ff
        /*089c*/ 	.word	0x000324c8
        /*08a0*/ 	.short	0x0100
        /*08a2*/ 	.byte	0x08
	.zero		1


	//   ....[23]....
        /*08a4*/ 	.word	0x000010c0
        /*08a8*/ 	.word	0x000000ff
        /*08ac*/ 	.word	0x00032400
        /*08b0*/ 	.short	0x010a
        /*08b2*/ 	.byte	0x33
	.zero		1


	//   ....[24]....
        /*08b4*/ 	.word	0x00001190
        /*08b8*/ 	.word	0x000000ff
        /*08bc*/ 	.word	0x00032430
        /*08c0*/ 	.short	0x010a
        /*08c2*/ 	.byte	0x1b
	.zero		1


	//   ....[25]....
        /*08c4*/ 	.word	0x000011d0
        /*08c8*/ 	.word	0x000000ff
        /*08cc*/ 	.word	0x00032430
        /*08d0*/ 	.short	0x010a
        /*08d2*/ 	.byte	0x1b
	.zero		1


	//   ....[26]....
        /*08d4*/ 	.word	0x00001430
        /*08d8*/ 	.word	0x000000ff
        /*08dc*/ 	.word	0x00032410
        /*08e0*/ 	.short	0x010a
        /*08e2*/ 	.byte	0x33
	.zero		1


	//   ....[27]....
        /*08e4*/ 	.word	0x00001470
        /*08e8*/ 	.word	0x000000ff
        /*08ec*/ 	.word	0x00032450
        /*08f0*/ 	.short	0x010a
        /*08f2*/ 	.byte	0x1b
	.zero		1


	//   ....[28]....
        /*08f4*/ 	.word	0x000014b0
        /*08f8*/ 	.word	0x000000ff
        /*08fc*/ 	.word	0x00032450
        /*0900*/ 	.short	0x010a
        /*0902*/ 	.byte	0x1b
	.zero		1


	//   ....[29]....
        /*0904*/ 	.word	0x000022a0
        /*0908*/ 	.word	0x000000ff
        /*090c*/ 	.word	0x00000000
        /*0910*/ 	.short	0x0101
        /*0912*/ 	.byte	0x06
	.zero		1


	//   ....[30]....
        /*0914*/ 	.word	0x00003830
        /*0918*/ 	.word	0x000000ff
        /*091c*/ 	.word	0x00000000
        /*0920*/ 	.short	0x0101
        /*0922*/ 	.byte	0x1b
	.zero		1


	//   ....[31]....
        /*0924*/ 	.word	0x000039a0
        /*0928*/ 	.word	0x000000ff
        /*092c*/ 	.word	0x00032430
        /*0930*/ 	.short	0x010a
        /*0932*/ 	.byte	0x1d
	.zero		1


	//   ....[32]....
        /*0934*/ 	.word	0x000039e0
        /*0938*/ 	.word	0x000000ff
        /*093c*/ 	.word	0x00032430
        /*0940*/ 	.short	0x010a
        /*0942*/ 	.byte	0x1d
	.zero		1


	//   ....[33]....
        /*0944*/ 	.word	0x00003b60
        /*0948*/ 	.word	0x000000ff
        /*094c*/ 	.word	0x00032450
        /*0950*/ 	.short	0x010a
        /*0952*/ 	.byte	0x1d
	.zero		1


	//   ....[34]....
        /*0954*/ 	.word	0x00003ba0
        /*0958*/ 	.word	0x000000ff
        /*095c*/ 	.word	0x00032450
        /*0960*/ 	.short	0x010a
        /*0962*/ 	.byte	0x1d
	.zero		1


	//   ....[35]....
        /*0964*/ 	.word	0x000047d0
        /*0968*/ 	.word	0x000000ff
        /*096c*/ 	.word	0x00000000
        /*0970*/ 	.short	0x0101
        /*0972*/ 	.byte	0x06
	.zero		1


	//   ....[36]....
        /*0974*/ 	.word	0x000062b0
        /*0978*/ 	.word	0x000000ff
        /*097c*/ 	.word	0x00000000
        /*0980*/ 	.short	0x0101
        /*0982*/ 	.byte	0x1d
	.zero		1


	//   ....[37]....
        /*0984*/ 	.word	0x000084f0
        /*0988*/ 	.word	0x000000cc
        /*098c*/ 	.word	0x00000000
        /*0990*/ 	.short	0x0101
        /*0992*/ 	.byte	0x3f
	.zero		1


	//   ....[38]....
        /*0994*/ 	.word	0x00009e50
        /*0998*/ 	.word	0x00000011
        /*099c*/ 	.word	0x00032440
        /*09a0*/ 	.short	0x010a
        /*09a2*/ 	.byte	0x3f
	.zero		1


	//   ....[39]....
        /*09a4*/ 	.word	0x0000a3b0
        /*09a8*/ 	.word	0x00000011
        /*09ac*/ 	.word	0x00032430
        /*09b0*/ 	.short	0x0107
        /*09b2*/ 	.byte	0x3f
	.zero		1


	//   ....[40]....
        /*09b4*/ 	.word	0x0000a470
        /*09b8*/ 	.word	0x00000011
        /*09bc*/ 	.word	0x00032430
        /*09c0*/ 	.short	0x0101
        /*09c2*/ 	.byte	0x3f
	.zero		1


	//   ....[41]....
        /*09c4*/ 	.word	0x0000af20
        /*09c8*/ 	.word	0x000000ff
        /*09cc*/ 	.word	0x00032400
        /*09d0*/ 	.short	0x0107
        /*09d2*/ 	.byte	0x25
	.zero		1


	//   ....[42]....
        /*09d4*/ 	.word	0x0000af70
        /*09d8*/ 	.word	0x000000ff
        /*09dc*/ 	.word	0x00032400
        /*09e0*/ 	.short	0x0101
        /*09e2*/ 	.byte	0x25
	.zero		1


	//   ....[43]....
        /*09e4*/ 	.word	0x0000b970
        /*09e8*/ 	.word	0x000000ff
        /*09ec*/ 	.word	0x00032410
        /*09f0*/ 	.short	0x0107
        /*09f2*/ 	.byte	0x25
	.zero		1


	//   ....[44]....
        /*09f4*/ 	.word	0x0000b9d0
        /*09f8*/ 	.word	0x000000ff
        /*09fc*/ 	.word	0x00032410
        /*0a00*/ 	.short	0x0101
        /*0a02*/ 	.byte	0x25
	.zero		1


	//   ....[45]....
        /*0a04*/ 	.word	0x0000b9f0
        /*0a08*/ 	.word	0x000000ff
        /*0a0c*/ 	.word	0x00032420
        /*0a10*/ 	.short	0x010a
        /*0a12*/ 	.byte	0x25
	.zero		1


	//   ....[46]....
        /*0a14*/ 	.word	0x0000ba80
        /*0a18*/ 	.word	0x00000011
        /*0a1c*/ 	.word	0x00032460
        /*0a20*/ 	.short	0x010a
        /*0a22*/ 	.byte	0x3f
	.zero		1


	//   ....[47]....
        /*0a24*/ 	.word	0x0000c370
        /*0a28*/ 	.word	0x00000011
        /*0a2c*/ 	.word	0x00032450
        /*0a30*/ 	.short	0x0107
        /*0a32*/ 	.byte	0x3f
	.zero		1


	//   ....[48]....
        /*0a34*/ 	.word	0x0000c450
        /*0a38*/ 	.word	0x00000011
        /*0a3c*/ 	.word	0x00032450
        /*0a40*/ 	.short	0x0101
        /*0a42*/ 	.byte	0x3f
	.zero		1


	//   ....[49]....
        /*0a44*/ 	.word	0x0000c6f0
        /*0a48*/ 	.word	0x00000011
        /*0a4c*/ 	.word	0x00032440
        /*0a50*/ 	.short	0x010a
        /*0a52*/ 	.byte	0x3f
	.zero		1


	//   ....[50]....
        /*0a54*/ 	.word	0x0000cac0
        /*0a58*/ 	.word	0x00000011
        /*0a5c*/ 	.word	0x00032430
        /*0a60*/ 	.short	0x0107
        /*0a62*/ 	.byte	0x3f
	.zero		1


	//   ....[51]....
        /*0a64*/ 	.word	0x0000cb80
        /*0a68*/ 	.word	0x00000011
        /*0a6c*/ 	.word	0x00032430
        /*0a70*/ 	.short	0x0101
        /*0a72*/ 	.byte	0x3f
	.zero		1


	//   ....[52]....
        /*0a74*/ 	.word	0x0000cbb0
        /*0a78*/ 	.word	0x00000011
        /*0a7c*/ 	.word	0x00032460
        /*0a80*/ 	.short	0x010a
        /*0a82*/ 	.byte	0x3f
	.zero		1


	//   ....[53]....
        /*0a84*/ 	.word	0x0000d0d0
        /*0a88*/ 	.word	0x00000011
        /*0a8c*/ 	.word	0x00032450
        /*0a90*/ 	.short	0x0107
        /*0a92*/ 	.byte	0x3f
	.zero		1


	//   ....[54]....
        /*0a94*/ 	.word	0x0000d1a0
        /*0a98*/ 	.word	0x00000011
        /*0a9c*/ 	.word	0x00032450
        /*0aa0*/ 	.short	0x0101
        /*0aa2*/ 	.byte	0x3f
	.zero		1


	//   ....[55]....
        /*0aa4*/ 	.word	0x0000d310
        /*0aa8*/ 	.word	0x00000007
        /*0aac*/ 	.word	0x00032420
        /*0ab0*/ 	.short	0x010a
        /*0ab2*/ 	.byte	0x3f
	.zero		1


	//   ....[56]....
        /*0ab4*/ 	.word	0x0000d490
        /*0ab8*/ 	.word	0x00000005
        /*0abc*/ 	.word	0x00032440
        /*0ac0*/ 	.short	0x010a
        /*0ac2*/ 	.byte	0x3f
	.zero		1


	//   ....[57]....
        /*0ac4*/ 	.word	0x0000d530
        /*0ac8*/ 	.word	0x00000003
        /*0acc*/ 	.word	0x00032440
        /*0ad0*/ 	.short	0x010a
        /*0ad2*/ 	.byte	0x3f
	.zero		1


	//   ....[58]....
        /*0ad4*/ 	.word	0x0000d570
        /*0ad8*/ 	.word	0x00000005
        /*0adc*/ 	.word	0x00032460
        /*0ae0*/ 	.short	0x010a
        /*0ae2*/ 	.byte	0x3f
	.zero		1


	//   ....[59]....
        /*0ae4*/ 	.word	0x0000d5b0
        /*0ae8*/ 	.word	0x00000003
        /*0aec*/ 	.word	0x00032460
        /*0af0*/ 	.short	0x010a
        /*0af2*/ 	.byte	0x3f
	.zero		1


	//   ....[60]....
        /*0af4*/ 	.word	0x0000d620
        /*0af8*/ 	.word	0x00000003
        /*0afc*/ 	.word	0x00032400
        /*0b00*/ 	.short	0x010a
        /*0b02*/ 	.byte	0x3f
	.zero		1


	//   ....[61]....
        /*0b04*/ 	.word	0x0000d680
        /*0b08*/ 	.word	0x00000004
        /*0b0c*/ 	.word	0x00032430
        /*0b10*/ 	.short	0x010a
        /*0b12*/ 	.byte	0x3f
	.zero		1


	//   ....[62]....
        /*0b14*/ 	.word	0x0000d6e0
        /*0b18*/ 	.word	0x00000005
        /*0b1c*/ 	.word	0x00032410
        /*0b20*/ 	.short	0x010a
        /*0b22*/ 	.byte	0x3f
	.zero		1


	//   ....[63]....
        /*0b24*/ 	.word	0x0000d740
        /*0b28*/ 	.word	0x00000000
        /*0b2c*/ 	.word	0x00032450
        /*0b30*/ 	.short	0x010a
        /*0b32*/ 	.byte	0x3f
	.zero		1


	//   ....[64]....
        /*0b34*/ 	.word	0x0000d7a0
        /*0b38*/ 	.word	0x00000005
        /*0b3c*/ 	.word	0x00032430
        /*0b40*/ 	.short	0x010a
        /*0b42*/ 	.byte	0x3f
	.zero		1


	//   ....[65]....
        /*0b44*/ 	.word	0x0000d800
        /*0b48*/ 	.word	0x00000005
        /*0b4c*/ 	.word	0x00032450
        /*0b50*/ 	.short	0x010a
        /*0b52*/ 	.byte	0x3f
	.zero		1


	//   ....[66]....
        /*0b54*/ 	.word	0x0000d920
        /*0b58*/ 	.word	0x00000011
        /*0b5c*/ 	.word	0x00032440
        /*0b60*/ 	.short	0x010a
        /*0b62*/ 	.byte	0x3f
	.zero		1


	//   ....[67]....
        /*0b64*/ 	.word	0x0000f6e0
        /*0b68*/ 	.word	0x00000003
        /*0b6c*/ 	.word	0x00032420
        /*0b70*/ 	.short	0x010a
        /*0b72*/ 	.byte	0x3f
	.zero		1


	//   ....[68]....
        /*0b74*/ 	.word	0x0000f730
        /*0b78*/ 	.word	0x00000011
        /*0b7c*/ 	.word	0x00032460
        /*0b80*/ 	.short	0x010a
        /*0b82*/ 	.byte	0x3f
	.zero		1


	//   ....[69]....
        /*0b84*/ 	.word	0x00010070
        /*0b88*/ 	.word	0x00000011
        /*0b8c*/ 	.word	0x00032440
        /*0b90*/ 	.short	0x010a
        /*0b92*/ 	.byte	0x3f
	.zero		1


	//   ....[70]....
        /*0b94*/ 	.word	0x00010720
        /*0b98*/ 	.word	0x00000011
        /*0b9c*/ 	.word	0x00032460
        /*0ba0*/ 	.short	0x010a
        /*0ba2*/ 	.byte	0x3f
	.zero		1


	//   ....[71]....
        /*0ba4*/ 	.word	0x00010ea0
        /*0ba8*/ 	.word	0x00000007
        /*0bac*/ 	.word	0x00032420
        /*0bb0*/ 	.short	0x010a
        /*0bb2*/ 	.byte	0x3f
	.zero		1


	//   ....[72]....
        /*0bb4*/ 	.word	0x00011040
        /*0bb8*/ 	.word	0x00000005
        /*0bbc*/ 	.word	0x00032440
        /*0bc0*/ 	.short	0x010a
        /*0bc2*/ 	.byte	0x3f
	.zero		1


	//   ....[73]....
        /*0bc4*/ 	.word	0x00011090
        /*0bc8*/ 	.word	0x00000003
        /*0bcc*/ 	.word	0x00032440
        /*0bd0*/ 	.short	0x010a
        /*0bd2*/ 	.byte	0x3f
	.zero		1


	//   ....[74]....
        /*0bd4*/ 	.word	0x000110e0
        /*0bd8*/ 	.word	0x00000005
        /*0bdc*/ 	.word	0x00032460
        /*0be0*/ 	.short	0x010a
        /*0be2*/ 	.byte	0x3f
	.zero		1


	//----- nvinfo : EIATTR_NUM_MBARRIERS
	.align		4
.L_179:
        /*0be4*/ 	.byte	0x03, 0x38
        /*0be6*/ 	.short	0x0017


	//----- nvinfo : EIATTR_EXIT_INSTR_OFFSETS
	.align		4
        /*0be8*/ 	.byte	0x04, 0x1c
        /*0bea*/ 	.short	(.L_181 - .L_180)


	//   ....[0]....
.L_180:
        /*0bec*/ 	.word	0x00000970


	//   ....[1]....
        /*0bf0*/ 	.word	0x00008aa0


	//   ....[2]....
        /*0bf4*/ 	.word	0x0000d600


	//----- nvinfo : EIATTR_MAX_THREADS
	.align		4
.L_181:
        /*0bf8*/ 	.byte	0x04, 0x05
        /*0bfa*/ 	.short	(.L_183 - .L_182)
.L_182:
        /*0bfc*/ 	.word	0x00000180
        /*0c00*/ 	.word	0x00000001
        /*0c04*/ 	.word	0x00000001


	//----- nvinfo : EIATTR_CRS_STACK_SIZE
	.align		4
.L_183:
        /*0c08*/ 	.byte	0x04, 0x1e
        /*0c0a*/ 	.short	(.L_185 - .L_184)
.L_184:
        /*0c0c*/ 	.word	0x00000000


	//----- nvinfo : EIATTR_CBANK_PARAM_SIZE
	.align		4
.L_185:
        /*0c10*/ 	.byte	0x03, 0x19
        /*0c12*/ 	.short	0x0b70


	//----- nvinfo : EIATTR_PARAM_CBANK
	.align		4
        /*0c14*/ 	.byte	0x04, 0x0a
        /*0c16*/ 	.short	(.L_187 - .L_186)
	.align		4
.L_186:
        /*0c18*/ 	.word	index@(.nv.constant0._ZN7cutlass13device_kernelIN5flash11enable_sm90INS1_16FlashAttnFwdSm90INS1_25CollectiveMainloopFwdSm90ILi2EN4cute5tupleIJNS5_1CILi1EEES8_S8_EEENS6_IJNS7_ILi128EEENS7_ILi96EEENS7_ILi64EEEEEELi256ENS_10bfloat16_tEfNS_4arch4Sm90ELb0ELb0ELb1ELb0ELb1ELb0ELb1ELb1ELb0ELb1ELb0ELb0EEENS1_21CollectiveEpilogueFwdINS6_IJSA_NS7_ILi256EEESB_EEES9_SE_SG_Li256ELb0ELb1ELb0ELb0EEENS1_29StaticPersistentTileSchedulerILb0EEEEEEEEEvNT_6ParamsE)
        /*0c1c*/ 	.short	0x0210
        /*0c1e*/ 	.short	0x0b70


	//----- nvinfo : EIATTR_SW_WAR
	.align		4
.L_187:
        /*0c20*/ 	.byte	0x04, 0x36
        /*0c22*/ 	.short	(.L_189 - .L_188)
.L_188:
        /*0c24*/ 	.word	0x00000008
.L_189:


//--------------------- .nv.info._ZN7cutlass13device_kernelIN5flash11enable_sm90INS1_16FlashAttnFwdSm90INS1_25CollectiveMainloopFwdSm90ILi2EN4cute5tupleIJNS5_1CILi1EEES8_S8_EEENS6_IJNS7_ILi128EEENS7_ILi96EEENS7_ILi64EEEEEELi256ENS_10bfloat16_tEfNS_4arch4Sm90ELb0ELb0ELb1ELb1ELb1ELb0ELb0ELb1ELb0ELb1ELb0ELb0EEENS1_21CollectiveEpilogueFwdINS6_IJSA_NS7_ILi256EEESB_EEES9_SE_SG_Li256ELb1ELb1ELb0ELb0EEENS1_36VarlenDynamicPersistentTileSchedulerILi128ELi96ELi256ELi128ELb0ELb1ELb1ELb0ELb1ELb1EEEEEEEEEvNT_6ParamsE --------------------------
	.section	.nv.info._ZN7cutlass13device_kernelIN5flash11enable_sm90INS1_16FlashAttnFwdSm90INS1_25CollectiveMainloopFwdSm90ILi2EN4cute5tupleIJNS5_1CILi1EEES8_S8_EEENS6_IJNS7_ILi128EEENS7_ILi96EEENS7_ILi64EEEEEELi256ENS_10bfloat16_tEfNS_4arch4Sm90ELb0ELb0ELb1ELb1ELb1ELb0ELb0ELb1ELb0ELb1ELb0ELb0EEENS1_21CollectiveEpilogueFwdINS6_IJSA_NS7_ILi256EEESB_EEES9_SE_SG_Li256ELb1ELb1ELb0ELb0EEENS1_36VarlenDynamicPersistentTileSchedulerILi128ELi96ELi256ELi128ELb0ELb1ELb1ELb0ELb1ELb1EEEEEEEEEvNT_6ParamsE,"",@"SHT_CUDA_INFO"
	.sectionflags	@""
	.align	4


	//----- nvinfo : EIATTR_CUDA_API_VERSION
	.align		4
        /*0000*/ 	.byte	0x04, 0x37
        /*0002*/ 	.short	(.L_191 - .L_190)
.L_190:
        /*0004*/ 	.word	0x00000082


	//----- nvinfo : EIATTR_KPARAM_INFO
	.align		4
.L_191:
        /*0008*/ 	.byte	0x04, 0x17
        /*000a*/ 	.short	(.L_193 - .L_192)
.L_192:
        /*000c*/ 	.word	0x00000000
        /*0010*/ 	.short	0x0000
        /*0012*/ 	.short	0x0070
        /*0014*/ 	.byte	0x00, 0xf0, 0x01, 0x2a


	//----- nvinfo : EIATTR_SPARSE_MMA_MASK
	.align		4
.L_193:
        /*0018*/ 	.byte	0x03, 0x50
        /*001a*/ 	.short	0x0000


	//----- nvinfo : EIATTR_MAXREG_COUNT
	.align		4
        /*001c*/ 	.byte	0x03, 0x1b
        /*001e*/ 	.short	0x00a8


	//----- nvinfo : EIATTR_NUM_BARRIERS
	.align		4
        /*0020*/ 	.byte	0x02, 0x4c
        /*0022*/ 	.byte	0x10
	.zero		1


	//----- nvinfo : EIATTR_EXTERNS
	.align		4
        /*0024*/ 	.byte	0x04, 0x0f
        /*0026*/ 	.short	(.L_195 - .L_194)


	//   ....[0]....
	.align		4
.L_194:
        /*0028*/ 	.word	index@(__assertfail)


	//----- nvinfo : EIATTR_ANNOTATIONS
	.align		4
.L_195:
        /*002c*/ 	.byte	0x04, 0x55
        /*002e*/ 	.short	(.L_197 - .L_196)


	//   ....[0]....
.L_196:
        /* <DEDUP_REMOVED lines=14> */
        /*0104*/ 	.byte	0xc0, 0xe2, 0x00, 0x00


	//----- nvinfo : EIATTR_MERCURY_ISA_VERSION
	.align		4
.L_197:
        /*0108*/ 	.byte	0x03, 0x5f
        /*010a*/ 	.short	0x0101


	//----- nvinfo : EIATTR_UNUSED_LOAD_BYTE_OFFSET
	.align		4
        /*010c*/ 	.byte	0x04, 0x44
        /*010e*/ 	.short	(.L_199 - .L_198)


	//   ....[0]....
.L_198:
        /*0110*/ 	.word	0x00000970
        /*0114*/ 	.word	0x0000fff0


	//   ....[1]....
        /*0118*/ 	.word	0x00006640
        /*011c*/ 	.word	0x0000fff0


	//----- nvinfo : EIATTR_INT_WARP_WIDE_INSTR_OFFSETS
	.align		4
.L_199:
        /*0120*/ 	.byte	0x04, 0x31
        /*0122*/ 	.short	(.L_201 - .L_200)


	//   ....[0]....
.L_200:
        /*0124*/ 	.word	0x000000c0


	//   ....[1]....
        /*0128*/ 	.word	0x000000d0


	//   ....[2]....
        /*012c*/ 	.word	0x00000170


	//   ....[3]....
        /*0130*/ 	.word	0x0000a400


	//   ....[4]....
        /*0134*/ 	.word	0x0000a490


	//   ....[5]....
        /*0138*/ 	.word	0x0000d7e0


	//   ....[6]....
        /*013c*/ 	.word	0x0000d870


	//----- nvinfo : EIATTR_COOP_GROUP_MASK_REGIDS
	.align		4
.L_201:
        /*0140*/ 	.byte	0x04, 0x29
        /*0142*/ 	.short	(.L_203 - .L_202)


	//   ....[0]....
.L_202:
        /*0144*/ 	.word	0xffffffff


	//   ....[1]....
        /*0148*/ 	.word	0xffffffff


	//   ....[2]....
        /*014c*/ 	.word	0xffffffff


	//   ....[3]....
        /*0150*/ 	.word	0xffffffff


	//   ....[4]....
        /*0154*/ 	.word	0xffffffff


	//   ....[5]....
        /*0158*/ 	.word	0xffffffff


	//   ....[6]....
        /*015c*/ 	.word	0xffffffff


	//   ....[7]....
        /*0160*/ 	.word	0xffffffff


	//   ....[8]....
        /*0164*/ 	.word	0xffffffff


	//   ....[9]....
        /*0168*/ 	.word	0xffffffff


	//   ....[10]....
        /*016c*/ 	.word	0xffffffff


	//   ....[11]....
        /*0170*/ 	.word	0xffffffff


	//   ....[12]....
        /*0174*/ 	.word	0xffffffff


	//   ....[13]....
        /*0178*/ 	.word	0xffffffff


	//   ....[14]....
        /*017c*/ 	.word	0xffffffff


	//   ....[15]....
        /*0180*/ 	.word	0xffffffff


	//   ....[16]....
        /*0184*/ 	.word	0xffffffff


	//   ....[17]....
        /*0188*/ 	.word	0xffffffff


	//   ....[18]....
        /*018c*/ 	.word	0xffffffff


	//   ....[19]....
        /*0190*/ 	.word	0xffffffff


	//   ....[20]....
        /*0194*/ 	.word	0xffffffff


	//   ....[21]....
        /*0198*/ 	.word	0xffffffff


	//   ....[22]....
        /*019c*/ 	.word	0xffffffff


	//   ....[23]....
        /*01a0*/ 	.word	0xffffffff


	//   ....[24]....
        /*01a4*/ 	.word	0xffffffff


	//   ....[25]....
        /*01a8*/ 	.word	0xffffffff


	//   ....[26]....
        /*01ac*/ 	.word	0xffffffff


	//   ....[27]....
        /*01b0*/ 	.word	0xffffffff


	//   ....[28]....
        /*01b4*/ 	.word	0xffffffff


	//   ....[29]....
        /*01b8*/ 	.word	0xffffffff


	//   ....[30]....
        /*01bc*/ 	.word	0xffffffff


	//   ....[31]....
        /*01c0*/ 	.word	0xffffffff


	//   ....[32]....
        /*01c4*/ 	.word	0xffffffff


	//   ....[33]....
        /*01c8*/ 	.word	0xffffffff


	//   ....[34]....
        /*01cc*/ 	.word	0xffffffff


	//   ....[35]....
        /*01d0*/ 	.word	0xffffffff


	//   ....[36]....
        /*01d4*/ 	.word	0xffffffff


	//   ....[37]....
        /*01d8*/ 	.word	0xffffffff


	//   ....[38]....
        /*01dc*/ 	.word	0xffffffff


	//   ....[39]....
        /*01e0*/ 	.word	0xffffffff


	//   ....[40]....
        /*01e4*/ 	.word	0xffffffff


	//   ....[41]....
        /*01e8*/ 	.word	0xffffffff


	//   ....[42]....
        /*01ec*/ 	.word	0xffffffff


	//   ....[43]....
        /*01f0*/ 	.word	0xffffffff


	//   ....[44]....
        /*01f4*/ 	.word	0xffffffff


	//   ....[45]....
        /*01f8*/ 	.word	0xffffffff


	//   ....[46]....
        /*01fc*/ 	.word	0xffffffff


	//   ....[47]....
        /*0200*/ 	.word	0xffffffff


	//   ....[48]....
        /*0204*/ 	.word	0xffffffff


	//   ....[49]....
        /*0208*/ 	.word	0xffffffff


	//   ....[50]....
        /*020c*/ 	.word	0xffffffff


	//   ....[51]....
        /*0210*/ 	.word	0xffffffff


	//   ....[52]....
        /*0214*/ 	.word	0xffffffff


	//   ....[53]....
        /*0218*/ 	.word	0xffffffff


	//   ....[54]....
        /*021c*/ 	.word	0xffffffff


	//   ....[55]....
        /*0220*/ 	.word	0xffffffff


	//   ....[56]....
        /*0224*/ 	.word	0xffffffff


	//   ....[57]....
        /*0228*/ 	.word	0xffffffff


	//   ....[58]....
        /*022c*/ 	.word	0xffffffff


	//   ....[59]....
        /*0230*/ 	.word	0xffffffff


	//   ....[60]....
        /*0234*/ 	.word	0xffffffff


	//   ....[61]....
        /*0238*/ 	.word	0xffffffff


	//   ....[62]....
        /*023c*/ 	.word	0xffffffff


	//   ....[63]....
        /*0240*/ 	.word	0xffffffff


	//   ....[64]....
        /*0244*/ 	.word	0xffffffff


	//   ....[65]....
        /*0248*/ 	.word	0xffffffff


	//   ....[66]....
        /*024c*/ 	.word	0xffffffff


	//   ....[67]....
        /*0250*/ 	.word	0xffffffff


	//   ....[68]....
        /*0254*/ 	.word	0xffffffff


	//   ....[69]....
        /*0258*/ 	.word	0xffffffff


	//   ....[70]....
        /*025c*/ 	.word	0xffffffff


	//   ....[71]....
        /*0260*/ 	.word	0xffffffff


	//   ....[72]....
        /*0264*/ 	.word	0xffffffff


	//   ....[73]....
        /*0268*/ 	.word	0xffffffff


	//   ....[74]....
        /*026c*/ 	.word	0xffffffff


	//   ....[75]....
        /*0270*/ 	.word	0xffffffff


	//   ....[76]....
        /*0274*/ 	.word	0xffffffff


	//   ....[77]....
        /*0278*/ 	.word	0xffffffff


	//   ....[78]....
        /*027c*/ 	.word	0xffffffff


	//   ....[79]....
        /*0280*/ 	.word	0xffffffff


	//   ....[80]....
        /*0284*/ 	.word	0xffffffff


	//   ....[81]....
        /*0288*/ 	.word	0xffffffff


	//   ....[82]....
        /*028c*/ 	.word	0xffffffff


	//   ....[83]....
        /*0290*/ 	.word	0xffffffff


	//   ....[84]....
        /*0294*/ 	.word	0xffffffff


	//   ....[85]....
        /*0298*/ 	.word	0xffffffff


	//   ....[86]....
        /*029c*/ 	.word	0xffffffff


	//   ....[87]....
        /*02a0*/ 	.word	0xffffffff


	//   ....[88]....
        /*02a4*/ 	.word	0xffffffff


	//   ....[89]....
        /*02a8*/ 	.word	0xffffffff


	//   ....[90]....
        /*02ac*/ 	.word	0xffffffff


	//   ....[91]....
        /*02b0*/ 	.word	0xffffffff


	//   ....[92]....
        /*02b4*/ 	.word	0xffffffff


	//   ....[93]....
        /*02b8*/ 	.word	0xffffffff


	//   ....[94]....
        /*02bc*/ 	.word	0xffffffff


	//   ....[95]....
        /*02c0*/ 	.word	0xffffffff


	//   ....[96]....
        /*02c4*/ 	.word	0xffffffff


	//   ....[97]....
        /*02c8*/ 	.word	0xffffffff


	//   ....[98]....
        /*02cc*/ 	.word	0xffffffff


	//   ....[99]....
        /*02d0*/ 	.word	0xffffffff


	//   ....[100]....
        /*02d4*/ 	.word	0xffffffff


	//   ....[101]....
        /*02d8*/ 	.word	0xffffffff


	//   ....[102]....
        /*02dc*/ 	.word	0xffffffff


	//   ....[103]....
        /*02e0*/ 	.word	0xffffffff


	//   ....[104]....
        /*02e4*/ 	.word	0xffffffff


	//   ....[105]....
        /*02e8*/ 	.word	0xffffffff


	//   ....[106]....
        /*02ec*/ 	.word	0xffffffff


	//   ....[107]....
        /*02f0*/ 	.word	0xffffffff


	//   ....[108]....
        /*02f4*/ 	.word	0xffffffff


	//   ....[109]....
        /*02f8*/ 	.word	0xffffffff


	//   ....[110]....
        /*02fc*/ 	.word	0xffffffff


	//   ....[111]....
        /*0300*/ 	.word	0xffffffff


	//   ....[112]....
        /*0304*/ 	.word	0xffffffff


	//   ....[113]....
        /*0308*/ 	.word	0xffffffff


	//   ....[114]....
        /*030c*/ 	.word	0xffffffff


	//   ....[115]....
        /*0310*/ 	.word	0xffffffff


	//   ....[116]....
        /*0314*/ 	.word	0xffffffff


	//   ....[117]....
        /*0318*/ 	.word	0xffffffff


	//   ....[118]....
        /*031c*/ 	.word	0xffffffff


	//   ....[119]....
        /*0320*/ 	.word	0xffffffff


	//   ....[120]....
        /*0324*/ 	.word	0xffffffff


	//   ....[121]....
        /*0328*/ 	.word	0xffffffff


	//   ....[122]....
        /*032c*/ 	.word	0xffffffff


	//   ....[123]....
        /*0330*/ 	.word	0xffffffff


	//   ....[124]....
        /*0334*/ 	.word	0xffffffff


	//   ....[125]....
        /*0338*/ 	.word	0xffffffff


	//   ....[126]....
        /*033c*/ 	.word	0xffffffff


	//   ....[127]....
        /*0340*/ 	.word	0xffffffff


	//   ....[128]....
        /*0344*/ 	.word	0xffffffff


	//   ....[129]....
        /*0348*/ 	.word	0xffffffff


	//   ....[130]....
        /*034c*/ 	.word	0xffffffff


	//   ....[131]....
        /*0350*/ 	.word	0xffffffff


	//   ....[132]....
        /*0354*/ 	.word	0xffffffff


	//   ....[133]....
        /*0358*/ 	.word	0xffffffff


	//   ....[134]....
        /*035c*/ 	.word	0xffffffff


	//   ....[135]....
        /*0360*/ 	.word	0xffffffff


	//   ....[136]....
        /*0364*/ 	.word	0xffffffff


	//   ....[137]....
        /*0368*/ 	.word	0x0500000f


	//   ....[138]....
        /*036c*/ 	.word	0x0500000f


	//   ....[139]....
        /*0370*/ 	.word	0x0500000f


	//   ....[140]....
        /*0374*/ 	.word	0x0500000f


	//   ....[141]....
        /*0378*/ 	.word	0x0500000f


	//   ....[142]....
        /*037c*/ 	.word	0x0500000f


	//   ....[143]....
        /*0380*/ 	.word	0x0500000f


	//   ....[144]....
        /*0384*/ 	.word	0x0500000f


	//   ....[145]....
        /*0388*/ 	.word	0x0500000f


	//   ....[146]....
        /*038c*/ 	.word	0x0500000f


	//   ....[147]....
        /*0390*/ 	.word	0x0500000f


	//   ....[148]....
        /*0394*/ 	.word	0x0500000f


	//   ....[149]....
        /*0398*/ 	.word	0x0500000f


	//   ....[150]....
        /*039c*/ 	.word	0x0500000f


	//   ....[151]....
        /*03a0*/ 	.word	0x0500000f


	//   ....[152]....
        /*03a4*/ 	.word	0x0500000f


	//   ....[153]....
        /*03a8*/ 	.word	0x0500000f


	//   ....[154]....
        /*03ac*/ 	.word	0x0500000f


	//   ....[155]....
        /*03b0*/ 	.word	0x0500000f


	//   ....[156]....
        /*03b4*/ 	.word	0x0500000f


	//   ....[157]....
        /*03b8*/ 	.word	0x0500000f


	//   ....[158]....
        /*03bc*/ 	.word	0x0500000f


	//   ....[159]....
        /*03c0*/ 	.word	0x0500000f


	//   ....[160]....
        /*03c4*/ 	.word	0x0500000f


	//   ....[161]....
        /*03c8*/ 	.word	0x0500000f


	//   ....[162]....
        /*03cc*/ 	.word	0x0500000f


	//   ....[163]....
        /*03d0*/ 	.word	0x0500000f


	//   ....[164]....
        /*03d4*/ 	.word	0x0500000f


	//   ....[165]....
        /*03d8*/ 	.word	0x0500000f


	//   ....[166]....
        /*03dc*/ 	.word	0x0500000f


	//   ....[167]....
        /*03e0*/ 	.word	0x0500000f


	//   ....[168]....
        /*03e4*/ 	.word	0x0500000f


	//   ....[169]....
        /*03e8*/ 	.word	0x0500000f


	//   ....[170]....
        /*03ec*/ 	.word	0x0500000f


	//   ....[171]....
        /*03f0*/ 	.word	0x0500000f


	//   ....[172]....
        /*03f4*/ 	.word	0x0500000f


	//   ....[173]....
        /*03f8*/ 	.word	0x0500000f


	//   ....[174]....
        /*03fc*/ 	.word	0x0500000f


	//   ....[175]....
        /*0400*/ 	.word	0x0500000f


	//   ....[176]....
        /*0404*/ 	.word	0x0500000f


	//   ....[177]....
        /*0408*/ 	.word	0x0500000f


	//   ....[178]....
        /*040c*/ 	.word	0x0500000f


	//   ....[179]....
        /*0410*/ 	.word	0x0500000f


	//   ....[180]....
        /*0414*/ 	.word	0x0500000f


	//   ....[181]....
        /*0418*/ 	.word	0x0500000f


	//   ....[182]....
        /*041c*/ 	.word	0x0500000f


	//   ....[183]....
        /*0420*/ 	.word	0x0500000f


	//   ....[184]....
        /*0424*/ 	.word	0x0500000f


	//   ....[185]....
        /*0428*/ 	.word	0x0500000f


	//   ....[186]....
        /*042c*/ 	.word	0x0500000f


	//   ....[187]....
        /*0430*/ 	.word	0x0500000f


	//   ....[188]....
        /*0434*/ 	.word	0x0500000f


	//   ....[189]....
        /*0438*/ 	.word	0x0500000f


	//   ....[190]....
        /*043c*/ 	.word	0x0500000f


	//   ....[191]....
        /*0440*/ 	.word	0x0500000f


	//   ....[192]....
        /*0444*/ 	.word	0x0500000f


	//   ....[193]....
        /*0448*/ 	.word	0x0500000f


	//   ....[194]....
        /*044c*/ 	.word	0x0500000f


	//   ....[195]....
        /*0450*/ 	.word	0x0500000f


	//   ....[196]....
        /*0454*/ 	.word	0x0500000f


	//   ....[197]....
        /*0458*/ 	.word	0x0500000f


	//   ....[198]....
        /*045c*/ 	.word	0x0500000f


	//   ....[199]....
        /*0460*/ 	.word	0x0500000f


	//   ....[200]....
        /*0464*/ 	.word	0x0500000f


	//   ....[201]....
        /*0468*/ 	.word	0x0500000f


	//   ....[202]....
        /*046c*/ 	.word	0x0500000f


	//   ....[203]....
        /*0470*/ 	.word	0x0500000f


	//   ....[204]....
        /*0474*/ 	.word	0x0500000f


	//   ....[205]....
        /*0478*/ 	.word	0x0500000f


	//   ....[206]....
        /*047c*/ 	.word	0x0500000f


	//   ....[207]....
        /*0480*/ 	.word	0x0500000f


	//   ....[208]....
        /*0484*/ 	.word	0x0500000f


	//   ....[209]....
        /*0488*/ 	.word	0x0500000f


	//   ....[210]....
        /*048c*/ 	.word	0x0500000f


	//   ....[211]....
        /*0490*/ 	.word	0x0500000f


	//   ....[212]....
        /*0494*/ 	.word	0x0500000f


	//   ....[213]....
        /*0498*/ 	.word	0x0500000f


	//   ....[214]....
        /*049c*/ 	.word	0x0500000f


	//   ....[215]....
        /*04a0*/ 	.word	0x0500000f


	//   ....[216]....
        /*04a4*/ 	.word	0x0500000f


	//   ....[217]....
        /*04a8*/ 	.word	0x0500000f


	//   ....[218]....
        /*04ac*/ 	.word	0x0500000f


	//   ....[219]....
        /*04b0*/ 	.word	0x0500000f


	//----- nvinfo : EIATTR_COOP_GROUP_INSTR_OFFSETS
	.align		4
.L_203:
        /*04b4*/ 	.byte	0x04, 0x28
        /*04b6*/ 	.short	(.L_205 - .L_204)


	//   ....[0]....
.L_204:
        /*04b8*/ 	.word	0x00000080


	//   ....[1]....
        /*04bc*/ 	.word	0x00000090


	//   ....[2]....
        /*04c0*/ 	.word	0x000002d0


	//   ....[3]....
        /*04c4*/ 	.word	0x00000430


	//   ....[4]....
        /*04c8*/ 	.word	0x00000550


	//   ....[5]....
        /*04cc*/ 	.word	0x000006b0


	//   ....[6]....
        /*04d0*/ 	.word	0x00001580


	//   ....[7]....
        /*04d4*/ 	.word	0x00002770


	//   ....[8]....
        /*04d8*/ 	.word	0x000027f0


	//   ....[9]....
        /*04dc*/ 	.word	0x00002c30


	//   ....[10]....
        /*04e0*/ 	.word	0x00002cb0


	//   ....[11]....
        /*04e4*/ 	.word	0x000041f0


	//   ....[12]....
        /*04e8*/ 	.word	0x00004270


	//   ....[13]....
        /*04ec*/ 	.word	0x000046f0


	//   ....[14]....
        /*04f0*/ 	.word	0x000048b0


	//   ....[15]....
        /*04f4*/ 	.word	0x00005bc0


	//   ....[16]....
        /*04f8*/ 	.word	0x00005c40


	//   ....[17]....
        /*04fc*/ 	.word	0x00005cb0


	//   ....[18]....
        /*0500*/ 	.word	0x00005cd0


	//   ....[19]....
        /*0504*/ 	.word	0x00007750


	//   ....[20]....
        /*0508*/ 	.word	0x00007780


	//   ....[21]....
        /*050c*/ 	.word	0x00007850


	//   ....[22]....
        /*0510*/ 	.word	0x00007880


	//   ....[23]....
        /*0514*/ 	.word	0x00008070


	//   ....[24]....
        /*0518*/ 	.word	0x000080a0


	//   ....[25]....
        /*051c*/ 	.word	0x000081e0


	//   ....[26]....
        /*0520*/ 	.word	0x00008200


	//   ....[27]....
        /*0524*/ 	.word	0x00008340


	//   ....[28]....
        /*0528*/ 	.word	0x00008360


	//   ....[29]....
        /*052c*/ 	.word	0x000084b0


	//   ....[30]....
        /*0530*/ 	.word	0x000084d0


	//   ....[31]....
        /*0534*/ 	.word	0x00008e20


	//   ....[32]....
        /*0538*/ 	.word	0x00008e50


	//   ....[33]....
        /*053c*/ 	.word	0x00008fa0


	//   ....[34]....
        /*0540*/ 	.word	0x00008fc0


	//   ....[35]....
        /*0544*/ 	.word	0x00009100


	//   ....[36]....
        /*0548*/ 	.word	0x00009120


	//   ....[37]....
        /*054c*/ 	.word	0x00009270


	//   ....[38]....
        /*0550*/ 	.word	0x00009290


	//   ....[39]....
        /*0554*/ 	.word	0x00009450


	//   ....[40]....
        /*0558*/ 	.word	0x00009620


	//   ....[41]....
        /*055c*/ 	.word	0x00009650


	//   ....[42]....
        /*0560*/ 	.word	0x00009680


	//   ....[43]....
        /*0564*/ 	.word	0x000096b0


	//   ....[44]....
        /*0568*/ 	.word	0x000096e0


	//   ....[45]....
        /*056c*/ 	.word	0x00009710


	//   ....[46]....
        /*0570*/ 	.word	0x00009860


	//   ....[47]....
        /*0574*/ 	.word	0x00009890


	//   ....[48]....
        /*0578*/ 	.word	0x000098c0


	//   ....[49]....
        /*057c*/ 	.word	0x000098f0


	//   ....[50]....
        /*0580*/ 	.word	0x00009920


	//   ....[51]....
        /*0584*/ 	.word	0x00009950


	//   ....[52]....
        /*0588*/ 	.word	0x000099e0


	//   ....[53]....
        /*058c*/ 	.word	0x00009a10


	//   ....[54]....
        /*0590*/ 	.word	0x00009a90


	//   ....[55]....
        /*0594*/ 	.word	0x0000afa0


	//   ....[56]....
        /*0598*/ 	.word	0x0000afc0


	//   ....[57]....
        /*059c*/ 	.word	0x0000b050


	//   ....[58]....
        /*05a0*/ 	.word	0x0000b070


	//   ....[59]....
        /*05a4*/ 	.word	0x0000b0f0


	//   ....[60]....
        /*05a8*/ 	.word	0x0000b110


	//   ....[61]....
        /*05ac*/ 	.word	0x0000b190


	//   ....[62]....
        /*05b0*/ 	.word	0x0000b1b0


	//   ....[63]....
        /*05b4*/ 	.word	0x0000b230


	//   ....[64]....
        /*05b8*/ 	.word	0x0000b250


	//   ....[65]....
        /*05bc*/ 	.word	0x0000b260


	//   ....[66]....
        /*05c0*/ 	.word	0x0000b270


	//   ....[67]....
        /*05c4*/ 	.word	0x0000baa0


	//   ....[68]....
        /*05c8*/ 	.word	0x0000bad0


	//   ....[69]....
        /*05cc*/ 	.word	0x0000bb90


	//   ....[70]....
        /*05d0*/ 	.word	0x0000bba0


	//   ....[71]....
        /*05d4*/ 	.word	0x0000bc30


	//   ....[72]....
        /*05d8*/ 	.word	0x0000bc40


	//   ....[73]....
        /*05dc*/ 	.word	0x0000bcd0


	//   ....[74]....
        /*05e0*/ 	.word	0x0000bce0


	//   ....[75]....
        /*05e4*/ 	.word	0x0000bd70


	//   ....[76]....
        /*05e8*/ 	.word	0x0000bd80


	//   ....[77]....
        /*05ec*/ 	.word	0x0000be10


	//   ....[78]....
        /*05f0*/ 	.word	0x0000be20


	//   ....[79]....
        /*05f4*/ 	.word	0x0000bea0


	//   ....[80]....
        /*05f8*/ 	.word	0x0000beb0


	//   ....[81]....
        /*05fc*/ 	.word	0x0000bec0


	//   ....[82]....
        /*0600*/ 	.word	0x0000bed0


	//   ....[83]....
        /*0604*/ 	.word	0x0000c340


	//   ....[84]....
        /*0608*/ 	.word	0x0000c370


	//   ....[85]....
        /*060c*/ 	.word	0x0000c3d0


	//   ....[86]....
        /*0610*/ 	.word	0x0000c480


	//   ....[87]....
        /*0614*/ 	.word	0x0000c4a0


	//   ....[88]....
        /*0618*/ 	.word	0x0000c550


	//   ....[89]....
        /*061c*/ 	.word	0x0000c560


	//   ....[90]....
        /*0620*/ 	.word	0x0000c590


	//   ....[91]....
        /*0624*/ 	.word	0x0000c620


	//   ....[92]....
        /*0628*/ 	.word	0x0000c6c0


	//   ....[93]....
        /*062c*/ 	.word	0x0000c6e0


	//   ....[94]....
        /*0630*/ 	.word	0x0000c6f0


	//   ....[95]....
        /*0634*/ 	.word	0x0000ce20


	//   ....[96]....
        /*0638*/ 	.word	0x0000ce40


	//   ....[97]....
        /*063c*/ 	.word	0x0000ce50


	//   ....[98]....
        /*0640*/ 	.word	0x0000ce90


	//   ....[99]....
        /*0644*/ 	.word	0x0000cea0


	//   ....[100]....
        /*0648*/ 	.word	0x0000cee0


	//   ....[101]....
        /*064c*/ 	.word	0x0000cef0


	//   ....[102]....
        /*0650*/ 	.word	0x0000cf30


	//   ....[103]....
        /*0654*/ 	.word	0x0000cf40


	//   ....[104]....
        /*0658*/ 	.word	0x0000cf80


	//   ....[105]....
        /*065c*/ 	.word	0x0000cf90


	//   ....[106]....
        /*0660*/ 	.word	0x0000cfa0


	//   ....[107]....
        /*0664*/ 	.word	0x0000d310


	//   ....[108]....
        /*0668*/ 	.word	0x0000d330


	//   ....[109]....
        /*066c*/ 	.word	0x0000d340


	//   ....[110]....
        /*0670*/ 	.word	0x0000d350


	//   ....[111]....
        /*0674*/ 	.word	0x0000d360


	//   ....[112]....
        /*0678*/ 	.word	0x0000d380


	//   ....[113]....
        /*067c*/ 	.word	0x0000d3f0


	//   ....[114]....
        /*0680*/ 	.word	0x0000d420


	//   ....[115]....
        /*0684*/ 	.word	0x0000d430


	//   ....[116]....
        /*0688*/ 	.word	0x0000d4a0


	//   ....[117]....
        /*068c*/ 	.word	0x0000d4b0


	//   ....[118]....
        /*0690*/ 	.word	0x0000d5b0


	//   ....[119]....
        /*0694*/ 	.word	0x0000da60


	//   ....[120]....
        /*0698*/ 	.word	0x0000dab0


	//   ....[121]....
        /*069c*/ 	.word	0x0000dae0


	//   ....[122]....
        /*06a0*/ 	.word	0x0000daf0


	//   ....[123]....
        /*06a4*/ 	.word	0x0000db20


	//   ....[124]....
        /*06a8*/ 	.word	0x0000db50


	//   ....[125]....
        /*06ac*/ 	.word	0x0000db80


	//   ....[126]....
        /*06b0*/ 	.word	0x0000dbb0


	//   ....[127]....
        /*06b4*/ 	.word	0x0000dd30


	//   ....[128]....
        /*06b8*/ 	.word	0x0000dd60


	//   ....[129]....
        /*06bc*/ 	.word	0x0000dd90


	//   ....[130]....
        /*06c0*/ 	.word	0x0000ddc0


	//   ....[131]....
        /*06c4*/ 	.word	0x0000ddf0


	//   ....[132]....
        /*06c8*/ 	.word	0x0000de20


	//   ....[133]....
        /*06cc*/ 	.word	0x0000dee0


	//   ....[134]....
        /*06d0*/ 	.word	0x0000df00


	//   ....[135]....
        /*06d4*/ 	.word	0x0000df70


	//   ....[136]....
        /*06d8*/ 	.word	0x0000e3e0


	//   ....[137]....
        /*06dc*/ 	.word	0x0000e8c0


	//   ....[138]....
        /*06e0*/ 	.word	0x0000e9b0


	//   ....[139]....
        /*06e4*/ 	.word	0x0000ea50


	//   ....[140]....
        /*06e8*/ 	.word	0x0000eab0


	//   ....[141]....
        /*06ec*/ 	.word	0x0000eba0


	//   ....[142]....
        /*06f0*/ 	.word	0x0000ec10


	//   ....[143]....
        /*06f4*/ 	.word	0x0000ed00


	//   ....[144]....
        /*06f8*/ 	.word	0x0000ed70


	//   ....[145]....
        /*06fc*/ 	.word	0x0000ee60


	//   ....[146]....
        /*0700*/ 	.word	0x0000eed0


	//   ....[147]....
        /*0704*/ 	.word	0x0000efc0


	//   ....[148]....
        /*0708*/ 	.word	0x0000f030


	//   ....[149]....
        /*070c*/ 	.word	0x0000f0d0


	//   ....[150]....
        /*0710*/ 	.word	0x0000f1d0


	//   ....[151]....
        /*0714*/ 	.word	0x0000f230


	//   ....[152]....
        /*0718*/ 	.word	0x0000f290


	//   ....[153]....
        /*071c*/ 	.word	0x0000f380


	//   ....[154]....
        /*0720*/ 	.word	0x0000f3e0


	//   ....[155]....
        /*0724*/ 	.word	0x0000f4e0


	//   ....[156]....
        /*0728*/ 	.word	0x0000f540


	//   ....[157]....
        /*072c*/ 	.word	0x0000f640


	//   ....[158]....
        /*0730*/ 	.word	0x0000f6a0


	//   ....[159]....
        /*0734*/ 	.word	0x0000f7a0


	//   ....[160]....
        /*0738*/ 	.word	0x0000f800


	//   ....[161]....
        /*073c*/ 	.word	0x0000f900


	//   ....[162]....
        /*0740*/ 	.word	0x0000f960


	//   ....[163]....
        /*0744*/ 	.word	0x0000fa60


	//   ....[164]....
        /*0748*/ 	.word	0x0000fac0


	//   ....[165]....
        /*074c*/ 	.word	0x0000fb60


	//   ....[166]....
        /*0750*/ 	.word	0x0000fce0


	//   ....[167]....
        /*0754*/ 	.word	0x0000fdc0


	//   ....[168]....
        /*0758*/ 	.word	0x0000fe70


	//   ....[169]....
        /*075c*/ 	.word	0x0000ff80


	//   ....[170]....
        /*0760*/ 	.word	0x0000ffe0


	//   ....[171]....
        /*0764*/ 	.word	0x000100f0


	//   ....[172]....
        /*0768*/ 	.word	0x00010150


	//   ....[173]....
        /*076c*/ 	.word	0x00010260


	//   ....[174]....
        /*0770*/ 	.word	0x000102c0


	//   ....[175]....
        /*0774*/ 	.word	0x000103d0


	//   ....[176]....
        /*0778*/ 	.word	0x00010430


	//   ....[177]....
        /*077c*/ 	.word	0x000104f0


	//   ....[178]....
        /*0780*/ 	.word	0x00010650


	//   ....[179]....
        /*0784*/ 	.word	0x000106f0


	//   ....[180]....
        /*0788*/ 	.word	0x00010750


	//   ....[181]....
        /*078c*/ 	.word	0x00010800


	//   ....[182]....
        /*0790*/ 	.word	0x00010860


	//   ....[183]....
        /*0794*/ 	.word	0x00010910


	//   ....[184]....
        /*0798*/ 	.word	0x00010970


	//   ....[185]....
        /*079c*/ 	.word	0x00010a20


	//   ....[186]....
        /*07a0*/ 	.word	0x00010a80


	//   ....[187]....
        /*07a4*/ 	.word	0x00010b30


	//   ....[188]....
        /*07a8*/ 	.word	0x00010b90


	//   ....[189]....
        /*07ac*/ 	.word	0x00010c40


	//   ....[190]....
        /*07b0*/ 	.word	0x00010d20


	//   ....[191]....
        /*07b4*/ 	.word	0x00010dc0


	//   ....[192]....
        /*07b8*/ 	.word	0x00010e20


	//   ....[193]....
        /*07bc*/ 	.word	0x00010ef0


	//   ....[194]....
        /*07c0*/ 	.word	0x00010f50


	//   ....[195]....
        /*07c4*/ 	.word	0x00011020


	//   ....[196]....
        /*07c8*/ 	.word	0x00011080


	//   ....[197]....
        /*07cc*/ 	.word	0x00011160


	//   ....[198]....
        /*07d0*/ 	.word	0x000111c0


	//   ....[199]....
        /*07d4*/ 	.word	0x00011290


	//   ....[200]....
        /*07d8*/ 	.word	0x000112f0


	//   ....[201]....
        /*07dc*/ 	.word	0x000113c0


	//   ....[202]....
        /*07e0*/ 	.word	0x00011450


	//   ....[203]....
        /*07e4*/ 	.word	0x000114f0


	//   ....[204]....
        /*07e8*/ 	.word	0x00011610


	//   ....[205]....
        /*07ec*/ 	.word	0x00011680


	//   ....[206]....
        /*07f0*/ 	.word	0x000116f0


	//   ....[207]....
        /*07f4*/ 	.word	0x00011760


	//   ....[208]....
        /*07f8*/ 	.word	0x000117d0


	//   ....[209]....
        /*07fc*/ 	.word	0x00011850


	//   ....[210]....
        /*0800*/ 	.word	0x000118e0


	//   ....[211]....
        /*0804*/ 	.word	0x00011970


	//   ....[212]....
        /*0808*/ 	.word	0x000119e0


	//   ....[213]....
        /*080c*/ 	.word	0x00011a50


	//   ....[214]....
        /*0810*/ 	.word	0x00011ac0


	//   ....[215]....
        /*0814*/ 	.word	0x00011b40


	//   ....[216]....
        /*0818*/ 	.word	0x00011bb0


	//   ....[217]....
        /*081c*/ 	.word	0x00011c50


	//   ....[218]....
        /*0820*/ 	.word	0x00011ce0


	//   ....[219]....
        /*0824*/ 	.word	0x00011e00


	//----- nvinfo : EIATTR_REG_RECONFIG
	.align		4
.L_205:
        /*0828*/ 	.byte	0x01, 0x54
	.zero		2


	//----- nvinfo : EIATTR_SYSCALL_OFFSETS
	.align		4
        /*082c*/ 	.byte	0x04, 0x46
        /*082e*/ 	.short	(.L_207 - .L_206)


	//   ....[0]....
.L_206:
        /*0830*/ 	.word	0x00001760


	//   ....[1]....
        /*0834*/ 	.word	0x0000a5f0


	//   ....[2]....
        /*0838*/ 	.word	0x0000a740


	//   ....[3]....
        /*083c*/ 	.word	0x0000a830


	//   ....[4]....
        /*0840*/ 	.word	0x0000b700


	//----- nvinfo : EIATTR_MBARRIER_INSTR_OFFSETS
	.align		4
.L_207:
        /*0844*/ 	.byte	0x04, 0x39
        /*0846*/ 	.short	(.L_209 - .L_208)


	//   ....[0]....
.L_208:
        /*0848*/ 	.word	0x00000180
        /*084c*/ 	.word	0x000000ff
        /*0850*/ 	.word	0x00022800
        /*0854*/ 	.short	0x0100
        /*0856*/ 	.byte	0x08
	.zero		1


	//   ....[1]....
        /*0858*/ 	.word	0x00000190
        /*085c*/ 	.word	0x000000ff
        /*0860*/ 	.word	0x00022820
        /*0864*/ 	.short	0x0100
        /*0866*/ 	.byte	0x08
	.zero		1


	//   ....[2]....
        /*0868*/ 	.word	0x00000280
        /*086c*/ 	.word	0x000000ff
        /*0870*/ 	.word	0x00022830
        /*0874*/ 	.short	0x0100
        /*0876*/ 	.byte	0x08
	.zero		1


	//   ....[3]....
        /*0878*/ 	.word	0x00000290
        /*087c*/ 	.word	0x000000ff
        /*0880*/ 	.word	0x00022840
        /*0884*/ 	.short	0x0100
        /*0886*/ 	.byte	0x08
	.zero		1


	//   ....[4]....
        /*0888*/ 	.word	0x000002a0
        /*088c*/ 	.word	0x000000ff
        /*0890*/ 	.word	0x00022838
        /*0894*/ 	.short	0x0100
        /*0896*/ 	.byte	0x08
	.zero		1


	//   ....[5]....
        /*0898*/ 	.word	0x000002b0
        /*089c*/ 	.word	0x000000ff
        /*08a0*/ 	.word	0x00022848
        /*08a4*/ 	.short	0x0100
        /*08a6*/ 	.byte	0x08
	.zero		1


	//   ....[6]....
        /*08a8*/ 	.word	0x000003e0
        /*08ac*/ 	.word	0x000000ff
        /*08b0*/ 	.word	0x00022850
        /*08b4*/ 	.short	0x0100
        /*08b6*/ 	.byte	0x08
	.zero		1


	//   ....[7]....
        /*08b8*/ 	.word	0x000003f0
        /*08bc*/ 	.word	0x000000ff
        /*08c0*/ 	.word	0x00022860
        /*08c4*/ 	.short	0x0100
        /*08c6*/ 	.byte	0x08
	.zero		1


	//   ....[8]....
        /*08c8*/ 	.word	0x00000400
        /*08cc*/ 	.word	0x000000ff
        /*08d0*/ 	.word	0x00022858
        /*08d4*/ 	.short	0x0100
        /*08d6*/ 	.byte	0x08
	.zero		1


	//   ....[9]....
        /*08d8*/ 	.word	0x00000410
        /*08dc*/ 	.word	0x000000ff
        /*08e0*/ 	.word	0x00022868
        /*08e4*/ 	.short	0x0100
        /*08e6*/ 	.byte	0x08
	.zero		1


	//   ....[10]....
        /*08e8*/ 	.word	0x00000500
        /*08ec*/ 	.word	0x000000ff
        /*08f0*/ 	.word	0x00022870
        /*08f4*/ 	.short	0x0100
        /*08f6*/ 	.byte	0x06
	.zero		1


	//   ....[11]....
        /*08f8*/ 	.word	0x00000510
        /*08fc*/ 	.word	0x000000ff
        /*0900*/ 	.word	0x00022880
        /*0904*/ 	.short	0x0100
        /*0906*/ 	.byte	0x06
	.zero		1


	//   ....[12]....
        /*0908*/ 	.word	0x00000520
        /*090c*/ 	.word	0x000000ff
        /*0910*/ 	.word	0x00022878
        /*0914*/ 	.short	0x0100
        /*0916*/ 	.byte	0x06
	.zero		1


	//   ....[13]....
        /*0918*/ 	.word	0x00000530
        /*091c*/ 	.word	0x000000ff
        /*0920*/ 	.word	0x00022888
        /*0924*/ 	.short	0x0100
        /*0926*/ 	.byte	0x06
	.zero		1


	//   ....[14]....
        /*0928*/ 	.word	0x00000660
        /*092c*/ 	.word	0x000000ff
        /*0930*/ 	.word	0x00022890
        /*0934*/ 	.short	0x0100
        /*0936*/ 	.byte	0x08
	.zero		1


	//   ....[15]....
        /*0938*/ 	.word	0x00000670
        /*093c*/ 	.word	0x000000ff
        /*0940*/ 	.word	0x000228a0
        /*0944*/ 	.short	0x0100
        /*0946*/ 	.byte	0x08
	.zero		1


	//   ....[16]....
        /*0948*/ 	.word	0x00000680
        /*094c*/ 	.word	0x000000ff
        /*0950*/ 	.word	0x00022898
        /*0954*/ 	.short	0x0100
        /*0956*/ 	.byte	0x08
	.zero		1


	//   ....[17]....
        /*0958*/ 	.word	0x00000690
        /*095c*/ 	.word	0x000000ff
        /*0960*/ 	.word	0x000228a8
        /*0964*/ 	.short	0x0100
        /*0966*/ 	.byte	0x08
	.zero		1


	//   ....[18]....
        /*0968*/ 	.word	0x000007d0
        /*096c*/ 	.word	0x000000ff
        /*0970*/ 	.word	0x000228b0
        /*0974*/ 	.short	0x0100
        /*0976*/ 	.byte	0x08
	.zero		1


	//   ....[19]....
        /*0978*/ 	.word	0x000007e0
        /*097c*/ 	.word	0x000000ff
        /*0980*/ 	.word	0x000228c0
        /*0984*/ 	.short	0x0100
        /*0986*/ 	.byte	0x08
	.zero		1


	//   ....[20]....
        /*0988*/ 	.word	0x000007f0
        /*098c*/ 	.word	0x000000ff
        /*0990*/ 	.word	0x000228b8
        /*0994*/ 	.short	0x0100
        /*0996*/ 	.byte	0x08
	.zero		1


	//   ....[21]....
        /*0998*/ 	.word	0x00000800
        /*099c*/ 	.word	0x000000ff
        /*09a0*/ 	.word	0x000228c8
        /*09a4*/ 	.short	0x0100
        /*09a6*/ 	.byte	0x08
	.zero		1


	//   ....[22]....
        /*09a8*/ 	.word	0x000017d0
        /*09ac*/ 	.word	0x000000ff
        /*09b0*/ 	.word	0x00022800
        /*09b4*/ 	.short	0x010a
        /*09b6*/ 	.byte	0x2d
	.zero		1


	//   ....[23]....
        /*09b8*/ 	.word	0x000018a0
        /*09bc*/ 	.word	0x000000ff
        /*09c0*/ 	.word	0x00022830
        /*09c4*/ 	.short	0x010a
        /*09c6*/ 	.byte	0x16
	.zero		1


	//   ....[24]....
        /*09c8*/ 	.word	0x000018e0
        /*09cc*/ 	.word	0x000000ff
        /*09d0*/ 	.word	0x00022830
        /*09d4*/ 	.short	0x010a
        /*09d6*/ 	.byte	0x16
	.zero		1


	//   ....[25]....
        /*09d8*/ 	.word	0x00002140
        /*09dc*/ 	.word	0x000000ff
        /*09e0*/ 	.word	0x00000000
        /*09e4*/ 	.short	0x0101
        /*09e6*/ 	.byte	0x06
	.zero		1


	//   ....[26]....
        /*09e8*/ 	.word	0x000034d0
        /*09ec*/ 	.word	0x000000ff
        /*09f0*/ 	.word	0x00022850
        /*09f4*/ 	.short	0x010a
        /*09f6*/ 	.byte	0x16
	.zero		1


	//   ....[27]....
        /*09f8*/ 	.word	0x00003510
        /*09fc*/ 	.word	0x000000ff
        /*0a00*/ 	.word	0x00022850
        /*0a04*/ 	.short	0x010a
        /*0a06*/ 	.byte	0x16
	.zero		1


	//   ....[28]....
        /*0a08*/ 	.word	0x00003830
        /*0a0c*/ 	.word	0x000000ff
        /*0a10*/ 	.word	0x00000000
        /*0a14*/ 	.short	0x0101
        /*0a16*/ 	.byte	0x16
	.zero		1


	//   ....[29]....
        /*0a18*/ 	.word	0x000039a0
        /*0a1c*/ 	.word	0x000000ff
        /*0a20*/ 	.word	0x00022830
        /*0a24*/ 	.short	0x010a
        /*0a26*/ 	.byte	0x18
	.zero		1


	//   ....[30]....
        /*0a28*/ 	.word	0x000039e0
        /*0a2c*/ 	.word	0x000000ff
        /*0a30*/ 	.word	0x00022830
        /*0a34*/ 	.short	0x010a
        /*0a36*/ 	.byte	0x18
	.zero		1


	//   ....[31]....
        /*0a38*/ 	.word	0x00003f30
        /*0a3c*/ 	.word	0x000000ff
        /*0a40*/ 	.word	0x00000000
        /*0a44*/ 	.short	0x0101
        /*0a46*/ 	.byte	0x06
	.zero		1


	//   ....[32]....
        /*0a48*/ 	.word	0x00005880
        /*0a4c*/ 	.word	0x000000ff
        /*0a50*/ 	.word	0x00022850
        /*0a54*/ 	.short	0x010a
        /*0a56*/ 	.byte	0x18
	.zero		1


	//   ....[33]....
        /*0a58*/ 	.word	0x000058d0
        /*0a5c*/ 	.word	0x000000ff
        /*0a60*/ 	.word	0x00022850
        /*0a64*/ 	.short	0x010a
        /*0a66*/ 	.byte	0x18
	.zero		1


	//   ....[34]....
        /*0a68*/ 	.word	0x00005ba0
        /*0a6c*/ 	.word	0x000000ff
        /*0a70*/ 	.word	0x00000000
        /*0a74*/ 	.short	0x0101
        /*0a76*/ 	.byte	0x18
	.zero		1


	//   ....[35]....
        /*0a78*/ 	.word	0x00008060
        /*0a7c*/ 	.word	0x00000003
        /*0a80*/ 	.word	0x00000000
        /*0a84*/ 	.short	0x0101
        /*0a86*/ 	.byte	0x3f
	.zero		1


	//   ....[36]....
        /*0a88*/ 	.word	0x0000ad10
        /*0a8c*/ 	.word	0x00000021
        /*0a90*/ 	.word	0x00022840
        /*0a94*/ 	.short	0x010a
        /*0a96*/ 	.byte	0x3f
	.zero		1


	//   ....[37]....
        /*0a98*/ 	.word	0x0000b370
        /*0a9c*/ 	.word	0x00000021
        /*0aa0*/ 	.word	0x00022830
        /*0aa4*/ 	.short	0x0107
        /*0aa6*/ 	.byte	0x3f
	.zero		1


	//   ....[38]....
        /*0aa8*/ 	.word	0x0000b450
        /*0aac*/ 	.word	0x00000021
        /*0ab0*/ 	.word	0x00022830
        /*0ab4*/ 	.short	0x0101
        /*0ab6*/ 	.byte	0x3f
	.zero		1


	//   ....[39]....
        /*0ab8*/ 	.word	0x0000bfd0
        /*0abc*/ 	.word	0x00000016
        /*0ac0*/ 	.word	0x00022800
        /*0ac4*/ 	.short	0x0107
        /*0ac6*/ 	.byte	0x3f
	.zero		1


	//   ....[40]....
        /*0ac8*/ 	.word	0x0000c0c0
        /*0acc*/ 	.word	0x00000016
        /*0ad0*/ 	.word	0x00022800
        /*0ad4*/ 	.short	0x0101
        /*0ad6*/ 	.byte	0x3f
	.zero		1


	//   ....[41]....
        /*0ad8*/ 	.word	0x0000c0e0
        /*0adc*/ 	.word	0x00000016
        /*0ae0*/ 	.word	0x00022820
        /*0ae4*/ 	.short	0x010a
        /*0ae6*/ 	.byte	0x3f
	.zero		1


	//   ....[42]....
        /*0ae8*/ 	.word	0x0000c170
        /*0aec*/ 	.word	0x00000021
        /*0af0*/ 	.word	0x00022860
        /*0af4*/ 	.short	0x010a
        /*0af6*/ 	.byte	0x3f
	.zero		1


	//   ....[43]....
        /*0af8*/ 	.word	0x0000c870
        /*0afc*/ 	.word	0x00000021
        /*0b00*/ 	.word	0x00022850
        /*0b04*/ 	.short	0x0107
        /*0b06*/ 	.byte	0x3f
	.zero		1


	//   ....[44]....
        /*0b08*/ 	.word	0x0000c940
        /*0b0c*/ 	.word	0x00000021
        /*0b10*/ 	.word	0x00022850
        /*0b14*/ 	.short	0x0101
        /*0b16*/ 	.byte	0x3f
	.zero		1


	//   ....[45]....
        /*0b18*/ 	.word	0x0000cc80
        /*0b1c*/ 	.word	0x0000000a
        /*0b20*/ 	.word	0x00022840
        /*0b24*/ 	.short	0x010a
        /*0b26*/ 	.byte	0x3f
	.zero		1


	//   ....[46]....
        /*0b28*/ 	.word	0x0000d050
        /*0b2c*/ 	.word	0x0000000a
        /*0b30*/ 	.word	0x00022830
        /*0b34*/ 	.short	0x0107
        /*0b36*/ 	.byte	0x3f
	.zero		1


	//   ....[47]....
        /*0b38*/ 	.word	0x0000d110
        /*0b3c*/ 	.word	0x0000000a
        /*0b40*/ 	.word	0x00022830
        /*0b44*/ 	.short	0x0101
        /*0b46*/ 	.byte	0x3f
	.zero		1


	//   ....[48]....
        /*0b48*/ 	.word	0x0000d140
        /*0b4c*/ 	.word	0x0000000a
        /*0b50*/ 	.word	0x00022860
        /*0b54*/ 	.short	0x010a
        /*0b56*/ 	.byte	0x3f
	.zero		1


	//   ....[49]....
        /*0b58*/ 	.word	0x0000d660
        /*0b5c*/ 	.word	0x0000000a
        /*0b60*/ 	.word	0x00022850
        /*0b64*/ 	.short	0x0107
        /*0b66*/ 	.byte	0x3f
	.zero		1


	//   ....[50]....
        /*0b68*/ 	.word	0x0000d720
        /*0b6c*/ 	.word	0x0000000a
        /*0b70*/ 	.word	0x00022850
        /*0b74*/ 	.short	0x0101
        /*0b76*/ 	.byte	0x3f
	.zero		1


	//   ....[51]....
        /*0b78*/ 	.word	0x0000e360
        /*0b7c*/ 	.word	0x00000007
        /*0b80*/ 	.word	0x00022820
        /*0b84*/ 	.short	0x010a
        /*0b86*/ 	.byte	0x3f
	.zero		1


	//   ....[52]....
        /*0b88*/ 	.word	0x0000e4e0
        /*0b8c*/ 	.word	0x00000005
        /*0b90*/ 	.word	0x00022840
        /*0b94*/ 	.short	0x010a
        /*0b96*/ 	.byte	0x3f
	.zero		1


	//   ....[53]....
        /*0b98*/ 	.word	0x0000e580
        /*0b9c*/ 	.word	0x00000003
        /*0ba0*/ 	.word	0x00022840
        /*0ba4*/ 	.short	0x010a
        /*0ba6*/ 	.byte	0x3f
	.zero		1


	//   ....[54]....
        /*0ba8*/ 	.word	0x0000e5c0
        /*0bac*/ 	.word	0x00000005
        /*0bb0*/ 	.word	0x00022860
        /*0bb4*/ 	.short	0x010a
        /*0bb6*/ 	.byte	0x3f
	.zero		1


	//   ....[55]....
        /*0bb8*/ 	.word	0x0000e600
        /*0bbc*/ 	.word	0x00000003
        /*0bc0*/ 	.word	0x00022860
        /*0bc4*/ 	.short	0x010a
        /*0bc6*/ 	.byte	0x3f
	.zero		1


	//   ....[56]....
        /*0bc8*/ 	.word	0x0000e670
        /*0bcc*/ 	.word	0x00000003
        /*0bd0*/ 	.word	0x00022800
        /*0bd4*/ 	.short	0x010a
        /*0bd6*/ 	.byte	0x3f
	.zero		1


	//   ....[57]....
        /*0bd8*/ 	.word	0x0000e6d0
        /*0bdc*/ 	.word	0x00000003
        /*0be0*/ 	.word	0x00022830
        /*0be4*/ 	.short	0x010a
        /*0be6*/ 	.byte	0x3f
	.zero		1


	//   ....[58]....
        /*0be8*/ 	.word	0x0000e730
        /*0bec*/ 	.word	0x00000009
        /*0bf0*/ 	.word	0x00022850
        /*0bf4*/ 	.short	0x010a
        /*0bf6*/ 	.byte	0x3f
	.zero		1


	//   ....[59]....
        /*0bf8*/ 	.word	0x0000e790
        /*0bfc*/ 	.word	0x00000000
        /*0c00*/ 	.word	0x00022830
        /*0c04*/ 	.short	0x010a
        /*0c06*/ 	.byte	0x3f
	.zero		1


	//   ....[60]....
        /*0c08*/ 	.word	0x0000e7f0
        /*0c0c*/ 	.word	0x0000000a
        /*0c10*/ 	.word	0x00022850
        /*0c14*/ 	.short	0x010a
        /*0c16*/ 	.byte	0x3f
	.zero		1


	//   ....[61]....
        /*0c18*/ 	.word	0x0000e900
        /*0c1c*/ 	.word	0x00000021
        /*0c20*/ 	.word	0x00022840
        /*0c24*/ 	.short	0x010a
        /*0c26*/ 	.byte	0x3f
	.zero		1


	//   ....[62]....
        /*0c28*/ 	.word	0x0000fbe0
        /*0c2c*/ 	.word	0x00000016
        /*0c30*/ 	.word	0x00022820
        /*0c34*/ 	.short	0x010a
        /*0c36*/ 	.byte	0x3f
	.zero		1


	//   ....[63]....
        /*0c38*/ 	.word	0x0000fc30
        /*0c3c*/ 	.word	0x00000021
        /*0c40*/ 	.word	0x00022860
        /*0c44*/ 	.short	0x010a
        /*0c46*/ 	.byte	0x3f
	.zero		1


	//   ....[64]....
        /*0c48*/ 	.word	0x000105a0
        /*0c4c*/ 	.word	0x0000000a
        /*0c50*/ 	.word	0x00022840
        /*0c54*/ 	.short	0x010a
        /*0c56*/ 	.byte	0x3f
	.zero		1


	//   ....[65]....
        /*0c58*/ 	.word	0x00010c70
        /*0c5c*/ 	.word	0x0000000a
        /*0c60*/ 	.word	0x00022860
        /*0c64*/ 	.short	0x010a
        /*0c66*/ 	.byte	0x3f
	.zero		1


	//   ....[66]....
        /*0c68*/ 	.word	0x00011d20
        /*0c6c*/ 	.word	0x00000007
        /*0c70*/ 	.word	0x00022820
        /*0c74*/ 	.short	0x010a
        /*0c76*/ 	.byte	0x3f
	.zero		1


	//   ....[67]....
        /*0c78*/ 	.word	0x00011ec0
        /*0c7c*/ 	.word	0x00000005
        /*0c80*/ 	.word	0x00022840
        /*0c84*/ 	.short	0x010a
        /*0c86*/ 	.byte	0x3f
	.zero		1


	//   ....[68]....
        /*0c88*/ 	.word	0x00011f10
        /*0c8c*/ 	.word	0x00000003
        /*0c90*/ 	.word	0x00022840
        /*0c94*/ 	.short	0x010a
        /*0c96*/ 	.byte	0x3f
	.zero		1


	//   ....[69]....
        /*0c98*/ 	.word	0x00011f60
        /*0c9c*/ 	.word	0x00000005
        /*0ca0*/ 	.word	0x00022860
        /*0ca4*/ 	.short	0x010a
        /*0ca6*/ 	.byte	0x3f
	.zero		1


	//----- nvinfo : EIATTR_NUM_MBARRIERS
	.align		4
.L_209:
        /*0ca8*/ 	.byte	0x03, 0x38
        /*0caa*/ 	.short	0x0016


	//----- nvinfo : EIATTR_EXIT_INSTR_OFFSETS
	.align		4
        /*0cac*/ 	.byte	0x04, 0x1c
        /*0cae*/ 	.short	(.L_211 - .L_210)


	//   ....[0]....
.L_210:
        /*0cb0*/ 	.word	0x000009b0


	//   ....[1]....
        /*0cb4*/ 	.word	0x00009400


	//   ....[2]....
        /*0cb8*/ 	.word	0x0000e650


	//----- nvinfo : EIATTR_MAX_THREADS
	.align		4
.L_211:
        /*0cbc*/ 	.byte	0x04, 0x05
        /*0cbe*/ 	.short	(.L_213 - .L_212)
.L_212:
        /*0cc0*/ 	.word	0x00000180
        /*0cc4*/ 	.word	0x00000001
        /*0cc8*/ 	.word	0x00000001


	//----- nvinfo : EIATTR_CRS_STACK_SIZE
	.align		4
.L_213:
        /*0ccc*/ 	.byte	0x04, 0x1e
        /*0cce*/ 	.short	(.L_215 - .L_214)
.L_214:
        /*0cd0*/ 	.word	0x00000000


	//----- nvinfo : EIATTR_CBANK_PARAM_SIZE
	.align		4
.L_215:
        /*0cd4*/ 	.byte	0x03, 0x19
        /*0cd6*/ 	.short	0x0af0


	//----- nvinfo : EIATTR_PARAM_CBANK
	.align		4
        /*0cd8*/ 	.byte	0x04, 0x0a
        /*0cda*/ 	.short	(.L_217 - .L_216)
	.align		4
.L_216:
        /*0cdc*/ 	.word	index@(.nv.constant0._ZN7cutlass13device_kernelIN5flash11enable_sm90INS1_16FlashAttnFwdSm90INS1_25CollectiveMainloopFwdSm90ILi2EN4cute5tupleIJNS5_1CILi1EEES8_S8_EEENS6_IJNS7_ILi128EEENS7_ILi96EEENS7_ILi64EEEEEELi256ENS_10bfloat16_tEfNS_4arch4Sm90ELb0ELb0ELb1ELb1ELb1ELb0ELb0ELb1ELb0ELb1ELb0ELb0EEENS1_21CollectiveEpilogueFwdINS6_IJSA_NS7_ILi256EEESB_EEES9_SE_SG_Li256ELb1ELb1ELb0ELb0EEENS1_36VarlenDynamicPersistentTileSchedulerILi128ELi96ELi256ELi128ELb0ELb1ELb1ELb0ELb1ELb1EEEEEEEEEvNT_6ParamsE)
        /*0ce0*/ 	.short	0x0210
        /*0ce2*/ 	.short	0x0af0


	//----- nvinfo : EIATTR_SW_WAR
	.align		4
.L_217:
        /*0ce4*/ 	.byte	0x04, 0x36
        /*0ce6*/ 	.short	(.L_219 - .L_218)
.L_218:
        /*0ce8*/ 	.word	0x00000008
.L_219:


//--------------------- .nv.info._ZN7cutlass13device_kernelIN5flash11enable_sm90INS1_16FlashAttnFwdSm90INS1_25CollectiveMainloopFwdSm90ILi2EN4cute5tupleIJNS5_1CILi1EEES8_S8_EEENS6_IJNS7_ILi128EEENS7_ILi96EEENS7_ILi64EEEEEELi256ENS_10bfloat16_tEfNS_4arch4Sm90ELb0ELb0ELb1ELb1ELb1ELb1ELb0ELb1ELb0ELb1ELb0ELb0EEENS1_21CollectiveEpilogueFwdINS6_IJSA_NS7_ILi256EEESB_EEES9_SE_SG_Li256ELb1ELb1ELb0ELb0EEENS1_36VarlenDynamicPersistentTileSchedulerILi128ELi96ELi256ELi128ELb0ELb1ELb1ELb0ELb1ELb1EEEEEEEEEvNT_6ParamsE --------------------------
	.section	.nv.info._ZN7cutlass13device_kernelIN5flash11enable_sm90INS1_16FlashAttnFwdSm90INS1_25CollectiveMainloopFwdSm90ILi2EN4cute5tupleIJNS5_1CILi1EEES8_S8_EEENS6_IJNS7_ILi128EEENS7_ILi96EEENS7_ILi64EEEEEELi256ENS_10bfloat16_tEfNS_4arch4Sm90ELb0ELb0ELb1ELb1ELb1ELb1ELb0ELb1ELb0ELb1ELb0ELb0EEENS1_21CollectiveEpilogueFwdINS6_IJSA_NS7_ILi256EEESB_EEES9_SE_SG_Li256ELb1ELb1ELb0ELb0EEENS1_36VarlenDynamicPersistentTileSchedulerILi128ELi96ELi256ELi128ELb0ELb1ELb1ELb0ELb1ELb1EEEEEEEEEvNT_6ParamsE,"",@"SHT_CUDA_INFO"
	.sectionflags	@""
	.align	4


	//----- nvinfo : EIATTR_CUDA_API_VERSION
	.align		4
        /*0000*/ 	.byte	0x04, 0x37
        /*0002*/ 	.short	(.L_221 - .L_220)
.L_220:
        /*0004*/ 	.word	0x00000082


	//----- nvinfo : EIATTR_KPARAM_INFO
	.align		4
.L_221:
        /*0008*/ 	.byte	0x04, 0x17
        /*000a*/ 	.short	(.L_223 - .L_222)
.L_222:
        /*000c*/ 	.word	0x00000000
        /*0010*/ 	.short	0x0000
        /*0012*/ 	.short	0x0070
        /*0014*/ 	.byte	0x00, 0xf0, 0x01, 0x2a


	//----- nvinfo : EIATTR_SPARSE_MMA_MASK
	.align		4
.L_223:
        /*0018*/ 	.byte	0x03, 0x50
        /*001a*/ 	.short	0x0000


	//----- nvinfo : EIATTR_MAXREG_COUNT
	.align		4
        /*001c*/ 	.byte	0x03, 0x1b
        /*001e*/ 	.short	0x00a8


	//----- nvinfo : EIATTR_NUM_BARRIERS
	.align		4
        /*0020*/ 	.byte	0x02, 0x4c
        /*0022*/ 	.byte	0x10
	.zero		1


	//----- nvinfo : EIATTR_EXTERNS
	.align		4
        /*0024*/ 	.byte	0x04, 0x0f
        /*0026*/ 	.short	(.L_225 - .L_224)


	//   ....[0]....
	.align		4
.L_224:
        /*0028*/ 	.word	index@(__assertfail)


	//----- nvinfo : EIATTR_ANNOTATIONS
	.align		4
.L_225:
        /*002c*/ 	.byte	0x04, 0x55
        /*002e*/ 	.short	(.L_227 - .L_226)


	//   ....[0]....
.L_226:
        /* <DEDUP_REMOVED lines=50> */


	//----- nvinfo : EIATTR_MERCURY_ISA_VERSION
	.align		4
.L_227:
        /*0338*/ 	.byte	0x03, 0x5f
        /*033a*/ 	.short	0x0101


	//----- nvinfo : EIATTR_UNUSED_LOAD_BYTE_OFFSET
	.align		4
        /*033c*/ 	.byte	0x04, 0x44
        /*033e*/ 	.short	(.L_229 - .L_228)


	//   ....[0]....
.L_228:
        /*0340*/ 	.word	0x00000a40
        /*0344*/ 	.word	0x0000fff0


	//   ....[1]....
        /*0348*/ 	.word	0x0000dcc0
        /*034c*/ 	.word	0x0000fff0


	//----- nvinfo : EIATTR_INT_WARP_WIDE_INSTR_OFFSETS
	.align		4
.L_229:
        /*0350*/ 	.byte	0x04, 0x31
        /*0352*/ 	.short	(.L_231 - .L_230)


	//   ....[0]....
.L_230:
        /*0354*/ 	.word	0x00000120


	//   ....[1]....
        /*0358*/ 	.word	0x000001c0


	//   ....[2]....
        /*035c*/ 	.word	0x00000230


	//   ....[3]....
        /*0360*/ 	.word	0x000132c0


	//   ....[4]....
        /*0364*/ 	.word	0x00013350


	//   ....[5]....
        /*0368*/ 	.word	0x00016750


	//   ....[6]....
        /*036c*/ 	.word	0x000167e0


	//----- nvinfo : EIATTR_COOP_GROUP_MASK_REGIDS
	.align		4
.L_231:
        /*0370*/ 	.byte	0x04, 0x29
        /*0372*/ 	.short	(.L_233 - .L_232)


	//   ....[0]....
.L_232:
        /*0374*/ 	.word	0xffffffff


	//   ....[1]....
        /*0378*/ 	.word	0xffffffff


	//   ....[2]....
        /*037c*/ 	.word	0xffffffff


	//   ....[3]....
        /*0380*/ 	.word	0xffffffff


	//   ....[4]....
        /*0384*/ 	.word	0xffffffff


	//   ....[5]....
        /*0388*/ 	.word	0xffffffff


	//   ....[6]....
        /*038c*/ 	.word	0xffffffff


	//   ....[7]....
        /*0390*/ 	.word	0xffffffff


	//   ....[8]....
        /*0394*/ 	.word	0xffffffff


	//   ....[9]....
        /*0398*/ 	.word	0xffffffff


	//   ....[10]....
        /*039c*/ 	.word	0xffffffff


	//   ....[11]....
        /*03a0*/ 	.word	0xffffffff


	//   ....[12]....
        /*03a4*/ 	.word	0xffffffff


	//   ....[13]....
        /*03a8*/ 	.word	0xffffffff


	//   ....[14]....
        /*03ac*/ 	.word	0xffffffff


	//   ....[15]....
        /*03b0*/ 	.word	0xffffffff


	//   ....[16]....
        /*03b4*/ 	.word	0xffffffff


	//   ....[17]....
        /*03b8*/ 	.word	0xffffffff


	//   ....[18]....
        /*03bc*/ 	.word	0xffffffff


	//   ....[19]....
        /*03c0*/ 	.word	0xffffffff


	//   ....[20]....
        /*03c4*/ 	.word	0xffffffff


	//   ....[21]....
        /*03c8*/ 	.word	0xffffffff


	//   ....[22]....
        /*03cc*/ 	.word	0xffffffff


	//   ....[23]....
        /*03d0*/ 	.word	0xffffffff


	//   ....[24]....
        /*03d4*/ 	.word	0xffffffff


	//   ....[25]....
        /*03d8*/ 	.word	0xffffffff


	//   ....[26]....
        /*03dc*/ 	.word	0xffffffff


	//   ....[27]....
        /*03e0*/ 	.word	0xffffffff


	//   ....[28]....
        /*03e4*/ 	.word	0xffffffff


	//   ....[29]....
        /*03e8*/ 	.word	0xffffffff


	//   ....[30]....
        /*03ec*/ 	.word	0xffffffff


	//   ....[31]....
        /*03f0*/ 	.word	0xffffffff


	//   ....[32]....
        /*03f4*/ 	.word	0xffffffff


	//   ....[33]....
        /*03f8*/ 	.word	0xffffffff


	//   ....[34]....
        /*03fc*/ 	.word	0xffffffff


	//   ....[35]....
        /*0400*/ 	.word	0xffffffff


	//   ....[36]....
        /*0404*/ 	.word	0xffffffff


	//   ....[37]....
        /*0408*/ 	.word	0xffffffff


	//   ....[38]....
        /*040c*/ 	.word	0xffffffff


	//   ....[39]....
        /*0410*/ 	.word	0xffffffff


	//   ....[40]....
        /*0414*/ 	.word	0xffffffff


	//   ....[41]....
        /*0418*/ 	.word	0xffffffff


	//   ....[42]....
        /*041c*/ 	.word	0xffffffff


	//   ....[43]....
        /*0420*/ 	.word	0xffffffff


	//   ....[44]....
        /*0424*/ 	.word	0xffffffff


	//   ....[45]....
        /*0428*/ 	.word	0xffffffff


	//   ....[46]....
        /*042c*/ 	.word	0xffffffff


	//   ....[47]....
        /*0430*/ 	.word	0xffffffff


	//   ....[48]....
        /*0434*/ 	.word	0xffffffff


	//   ....[49]....
        /*0438*/ 	.word	0xffffffff


	//   ....[50]....
        /*043c*/ 	.word	0xffffffff


	//   ....[51]....
        /*0440*/ 	.word	0xffffffff


	//   ....[52]....
        /*0444*/ 	.word	0xffffffff


	//   ....[53]....
        /*0448*/ 	.word	0xffffffff


	//   ....[54]....
        /*044c*/ 	.word	0xffffffff


	//   ....[55]....
        /*0450*/ 	.word	0xffffffff


	//   ....[56]....
        /*0454*/ 	.word	0xffffffff


	//   ....[57]....
        /*0458*/ 	.word	0xffffffff


	//   ....[58]....
        /*045c*/ 	.word	0xffffffff


	//   ....[59]....
        /*0460*/ 	.word	0xffffffff


	//   ....[60]....
        /*0464*/ 	.word	0xffffffff


	//   ....[61]....
        /*0468*/ 	.word	0xffffffff


	//   ....[62]....
        /*046c*/ 	.word	0xffffffff


	//   ....[63]....
        /*0470*/ 	.word	0xffffffff


	//   ....[64]....
        /*0474*/ 	.word	0xffffffff


	//   ....[65]....
        /*0478*/ 	.word	0xffffffff


	//   ....[66]....
        /*047c*/ 	.word	0xffffffff


	//   ....[67]....
        /*0480*/ 	.word	0xffffffff


	//   ....[68]....
        /*0484*/ 	.word	0xffffffff


	//   ....[69]....
        /*0488*/ 	.word	0xffffffff


	//   ....[70]....
        /*048c*/ 	.word	0xffffffff


	//   ....[71]....
        /*0490*/ 	.word	0xffffffff


	//   ....[72]....
        /*0494*/ 	.word	0xffffffff


	//   ....[73]....
        /*0498*/ 	.word	0xffffffff


	//   ....[74]....
        /*049c*/ 	.word	0xffffffff


	//   ....[75]....
        /*04a0*/ 	.word	0xffffffff


	//   ....[76]....
        /*04a4*/ 	.word	0xffffffff


	//   ....[77]....
        /*04a8*/ 	.word	0xffffffff


	//   ....[78]....
        /*04ac*/ 	.word	0xffffffff


	//   ....[79]....
        /*04b0*/ 	.word	0xffffffff


	//   ....[80]....
        /*04b4*/ 	.word	0xffffffff


	//   ....[81]....
        /*04b8*/ 	.word	0xffffffff


	//   ....[82]....
        /*04bc*/ 	.word	0xffffffff


	//   ....[83]....
        /*04c0*/ 	.word	0xffffffff


	//   ....[84]....
        /*04c4*/ 	.word	0xffffffff


	//   ....[85]....
        /*04c8*/ 	.word	0xffffffff


	//   ....[86]....
        /*04cc*/ 	.word	0xffffffff


	//   ....[87]....
        /*04d0*/ 	.word	0xffffffff


	//   ....[88]....
        /*04d4*/ 	.word	0xffffffff


	//   ....[89]....
        /*04d8*/ 	.word	0xffffffff


	//   ....[90]....
        /*04dc*/ 	.word	0xffffffff


	//   ....[91]....
        /*04e0*/ 	.word	0xffffffff


	//   ....[92]....
        /*04e4*/ 	.word	0xffffffff


	//   ....[93]....
        /*04e8*/ 	.word	0xffffffff


	//   ....[94]....
        /*04ec*/ 	.word	0xffffffff


	//   ....[95]....
        /*04f0*/ 	.word	0xffffffff


	//   ....[96]....
        /*04f4*/ 	.word	0xffffffff


	//   ....[97]....
        /*04f8*/ 	.word	0xffffffff


	//   ....[98]....
        /*04fc*/ 	.word	0xffffffff


	//   ....[99]....
        /*0500*/ 	.word	0xffffffff


	//   ....[100]....
        /*0504*/ 	.word	0xffffffff


	//   ....[101]....
        /*0508*/ 	.word	0xffffffff


	//   ....[102]....
        /*050c*/ 	.word	0xffffffff


	//   ....[103]....
        /*0510*/ 	.word	0xffffffff


	//   ....[104]....
        /*0514*/ 	.word	0xffffffff


	//   ....[105]....
        /*0518*/ 	.word	0xffffffff


	//   ....[106]....
        /*051c*/ 	.word	0xffffffff


	//   ....[107]....
        /*0520*/ 	.word	0xffffffff


	//   ....[108]....
        /*0524*/ 	.word	0xffffffff


	//   ....[109]....
        /*0528*/ 	.word	0xffffffff


	//   ....[110]....
        /*052c*/ 	.word	0xffffffff


	//   ....[111]....
        /*0530*/ 	.word	0xffffffff


	//   ....[112]....
        /*0534*/ 	.word	0xffffffff


	//   ....[113]....
        /*0538*/ 	.word	0xffffffff


	//   ....[114]....
        /*053c*/ 	.word	0xffffffff


	//   ....[115]....
        /*0540*/ 	.word	0xffffffff


	//   ....[116]....
        /*0544*/ 	.word	0xffffffff


	//   ....[117]....
        /*0548*/ 	.word	0xffffffff


	//   ....[118]....
        /*054c*/ 	.word	0xffffffff


	//   ....[119]....
        /*0550*/ 	.word	0xffffffff


	//   ....[120]....
        /*0554*/ 	.word	0xffffffff


	//   ....[121]....
        /*0558*/ 	.word	0xffffffff


	//   ....[122]....
        /*055c*/ 	.word	0xffffffff


	//   ....[123]....
        /*0560*/ 	.word	0xffffffff


	//   ....[124]....
        /*0564*/ 	.word	0xffffffff


	//   ....[125]....
        /*0568*/ 	.word	0xffffffff


	//   ....[126]....
        /*056c*/ 	.word	0xffffffff


	//   ....[127]....
        /*0570*/ 	.word	0xffffffff


	//   ....[128]....
        /*0574*/ 	.word	0xffffffff


	//   ....[129]....
        /*0578*/ 	.word	0xffffffff


	//   ....[130]....
        /*057c*/ 	.word	0xffffffff


	//   ....[131]....
        /*0580*/ 	.word	0xffffffff


	//   ....[132]....
        /*0584*/ 	.word	0xffffffff


	//   ....[133]....
        /*0588*/ 	.word	0xffffffff


	//   ....[134]....
        /*058c*/ 	.word	0xffffffff


	//   ....[135]....
        /*0590*/ 	.word	0xffffffff


	//   ....[136]....
        /*0594*/ 	.word	0xffffffff


	//   ....[137]....
        /*0598*/ 	.word	0xffffffff


	//   ....[138]....
        /*059c*/ 	.word	0xffffffff


	//   ....[139]....
        /*05a0*/ 	.word	0xffffffff


	//   ....[140]....
        /*05a4*/ 	.word	0xffffffff


	//   ....[141]....
        /*05a8*/ 	.word	0xffffffff


	//   ....[142]....
        /*05ac*/ 	.word	0xffffffff


	//   ....[143]....
        /*05b0*/ 	.word	0xffffffff


	//   ....[144]....
        /*05b4*/ 	.word	0xffffffff


	//   ....[145]....
        /*05b8*/ 	.word	0xffffffff


	//   ....[146]....
        /*05bc*/ 	.word	0xffffffff


	//   ....[147]....
        /*05c0*/ 	.word	0xffffffff


	//   ....[148]....
        /*05c4*/ 	.word	0xffffffff


	//   ....[149]....
        /*05c8*/ 	.word	0xffffffff


	//   ....[150]....
        /*05cc*/ 	.word	0xffffffff


	//   ....[151]....
        /*05d0*/ 	.word	0xffffffff


	//   ....[152]....
        /*05d4*/ 	.word	0xffffffff


	//   ....[153]....
        /*05d8*/ 	.word	0xffffffff


	//   ....[154]....
        /*05dc*/ 	.word	0xffffffff


	//   ....[155]....
        /*05e0*/ 	.word	0xffffffff


	//   ....[156]....
        /*05e4*/ 	.word	0xffffffff


	//   ....[157]....
        /*05e8*/ 	.word	0xffffffff


	//   ....[158]....
        /*05ec*/ 	.word	0xffffffff


	//   ....[159]....
        /*05f0*/ 	.word	0xffffffff


	//   ....[160]....
        /*05f4*/ 	.word	0xffffffff


	//   ....[161]....
        /*05f8*/ 	.word	0xffffffff


	//   ....[162]....
        /*05fc*/ 	.word	0xffffffff


	//   ....[163]....
        /*0600*/ 	.word	0x0500000f


	//   ....[164]....
        /*0604*/ 	.word	0x0500000f


	//   ....[165]....
        /*0608*/ 	.word	0x0500000f


	//   ....[166]....
        /*060c*/ 	.word	0x0500000f


	//   ....[167]....
        /*0610*/ 	.word	0x0500000f


	//   ....[168]....
        /*0614*/ 	.word	0x0500000f


	//   ....[169]....
        /*0618*/ 	.word	0x0500000f


	//   ....[170]....
        /*061c*/ 	.word	0x0500000f


	//   ....[171]....
        /*0620*/ 	.word	0x0500000f


	//   ....[172]....
        /*0624*/ 	.word	0x0500000f


	//   ....[173]....
        /*0628*/ 	.word	0x0500000f


	//   ....[174]....
        /*062c*/ 	.word	0x0500000f


	//   ....[175]....
        /*0630*/ 	.word	0x0500000f


	//   ....[176]....
        /*0634*/ 	.word	0x0500000f


	//   ....[177]....
        /*0638*/ 	.word	0x0500000f


	//   ....[178]....
        /*063c*/ 	.word	0x0500000f


	//   ....[179]....
        /*0640*/ 	.word	0x0500000f


	//   ....[180]....
        /*0644*/ 	.word	0x0500000f


	//   ....[181]....
        /*0648*/ 	.word	0x0500000f


	//   ....[182]....
        /*064c*/ 	.word	0x0500000f


	//   ....[183]....
        /*0650*/ 	.word	0x0500000f


	//   ....[184]....
        /*0654*/ 	.word	0x0500000f


	//   ....[185]....
        /*0658*/ 	.word	0x0500000f


	//   ....[186]....
        /*065c*/ 	.word	0x0500000f


	//   ....[187]....
        /*0660*/ 	.word	0x0500000f


	//   ....[188]....
        /*0664*/ 	.word	0x0500000f


	//   ....[189]....
        /*0668*/ 	.word	0x0500000f


	//   ....[190]....
        /*066c*/ 	.word	0x0500000f


	//   ....[191]....
        /*0670*/ 	.word	0x0500000f


	//   ....[192]....
        /*0674*/ 	.word	0x0500000f


	//   ....[193]....
        /*0678*/ 	.word	0x0500000f


	//   ....[194]....
        /*067c*/ 	.word	0x0500000f


	//   ....[195]....
        /*0680*/ 	.word	0x0500000f


	//   ....[196]....
        /*0684*/ 	.word	0x0500000f


	//   ....[197]....
        /*0688*/ 	.word	0x0500000f


	//   ....[198]....
        /*068c*/ 	.word	0x0500000f


	//   ....[199]....
        /*0690*/ 	.word	0x0500000f


	//   ....[200]....
        /*0694*/ 	.word	0x0500000f


	//   ....[201]....
        /*0698*/ 	.word	0x0500000f


	//   ....[202]....
        /*069c*/ 	.word	0x0500000f


	//   ....[203]....
        /*06a0*/ 	.word	0x0500000f


	//   ....[204]....
        /*06a4*/ 	.word	0x0500000f


	//   ....[205]....
        /*06a8*/ 	.word	0x0500000f


	//   ....[206]....
        /*06ac*/ 	.word	0x0500000f


	//   ....[207]....
        /*06b0*/ 	.word	0x0500000f


	//   ....[208]....
        /*06b4*/ 	.word	0x0500000f


	//   ....[209]....
        /*06b8*/ 	.word	0x0500000f


	//   ....[210]....
        /*06bc*/ 	.word	0x0500000f


	//   ....[211]....
        /*06c0*/ 	.word	0x0500000f


	//   ....[212]....
        /*06c4*/ 	.word	0x0500000f


	//   ....[213]....
        /*06c8*/ 	.word	0x0500000f


	//   ....[214]....
        /*06cc*/ 	.word	0x0500000f


	//   ....[215]....
        /*06d0*/ 	.word	0x0500000f


	//   ....[216]....
        /*06d4*/ 	.word	0x0500000f


	//   ....[217]....
        /*06d8*/ 	.word	0x0500000f


	//   ....[218]....
        /*06dc*/ 	.word	0x0500000f


	//   ....[219]....
        /*06e0*/ 	.word	0x0500000f


	//   ....[220]....
        /*06e4*/ 	.word	0x0500000f


	//   ....[221]....
        /*06e8*/ 	.word	0x0500000f


	//   ....[222]....
        /*06ec*/ 	.word	0x0500000f


	//   ....[223]....
        /*06f0*/ 	.word	0x0500000f


	//   ....[224]....
        /*06f4*/ 	.word	0x0500000f


	//   ....[225]....
        /*06f8*/ 	.word	0x0500000f


	//   ....[226]....
        /*06fc*/ 	.word	0x0500000f


	//   ....[227]....
        /*0700*/ 	.word	0x0500000f


	//   ....[228]....
        /*0704*/ 	.word	0x0500000f


	//   ....[229]....
        /*0708*/ 	.word	0x0500000f


	//   ....[230]....
        /*070c*/ 	.word	0x0500000f


	//   ....[231]....
        /*0710*/ 	.word	0x0500000f


	//   ....[232]....
        /*0714*/ 	.word	0x0500000f


	//   ....[233]....
        /*0718*/ 	.word	0x0500000f


	//   ....[234]....
        /*071c*/ 	.word	0x0500000f


	//   ....[235]....
        /*0720*/ 	.word	0x0500000f


	//   ....[236]....
        /*0724*/ 	.word	0x0500000f


	//   ....[237]....
        /*0728*/ 	.word	0x0500000f


	//   ....[238]....
        /*072c*/ 	.word	0x0500000f


	//   ....[239]....
        /*0730*/ 	.word	0x0500000f


	//   ....[240]....
        /*0734*/ 	.word	0x0500000f


	//   ....[241]....
        /*0738*/ 	.word	0x0500000f


	//   ....[242]....
        /*073c*/ 	.word	0x0500000f


	//   ....[243]....
        /*0740*/ 	.word	0x0500000f


	//   ....[244]....
        /*0744*/ 	.word	0x0500000f


	//   ....[245]....
        /*0748*/ 	.word	0x0500000f


	//   ....[246]....
        /*074c*/ 	.word	0x0500000f


	//   ....[247]....
        /*0750*/ 	.word	0x0500000f


	//   ....[248]....
        /*0754*/ 	.word	0x0500000f


	//   ....[249]....
        /*0758*/ 	.word	0x0500000f


	//   ....[250]....
        /*075c*/ 	.word	0x0500000f


	//   ....[251]....
        /*0760*/ 	.word	0x0500000f


	//   ....[252]....
        /*0764*/ 	.word	0x0500000f


	//   ....[253]....
        /*0768*/ 	.word	0x0500000f


	//   ....[254]....
        /*076c*/ 	.word	0x0500000f


	//   ....[255]....
        /*0770*/ 	.word	0x0500000f


	//   ....[0]....
        /*0774*/ 	.word	0x0500000f


	//   ....[1]....
        /*0778*/ 	.word	0x0500000f


	//   ....[2]....
        /*077c*/ 	.word	0x0500000f


	//   ....[3]....
        /*0780*/ 	.word	0x0500000f


	//   ....[4]....
        /*0784*/ 	.word	0x0500000f


	//   ....[5]....
        /*0788*/ 	.word	0x0500000f


	//   ....[6]....
        /*078c*/ 	.word	0x0500000f


	//   ....[7]....
        /*0790*/ 	.word	0x0500000f


	//   ....[8]....
        /*0794*/ 	.word	0x0500000f


	//   ....[9]....
        /*0798*/ 	.word	0x0500000f


	//   ....[10]....
        /*079c*/ 	.word	0x0500000f


	//   ....[11]....
        /*07a0*/ 	.word	0x0500000f


	//   ....[12]....
        /*07a4*/ 	.word	0x0500000f


	//   ....[13]....
        /*07a8*/ 	.word	0x0500000f


	//   ....[14]....
        /*07ac*/ 	.word	0x0500000f


	//   ....[15]....
        /*07b0*/ 	.word	0x0500000f


	//   ....[16]....
        /*07b4*/ 	.word	0x0500000f


	//   ....[17]....
        /*07b8*/ 	.word	0x0500000f


	//   ....[18]....
        /*07bc*/ 	.word	0x0500000f


	//   ....[19]....
        /*07c0*/ 	.word	0x0500000f


	//----- nvinfo : EIATTR_COOP_GROUP_INSTR_OFFSETS
	.align		4
.L_233:
        /*07c4*/ 	.byte	0x04, 0x28
        /*07c6*/ 	.short	(.L_235 - .L_234)


	//   ....[0]....
.L_234:
        /*07c8*/ 	.word	0x00000060


	//   ....[1]....
        /*07cc*/ 	.word	0x00000130


	//   ....[2]....
        /*07d0*/ 	.word	0x000001e0


	//   ....[3]....
        /*07d4*/ 	.word	0x000003a0


	//   ....[4]....
        /*07d8*/ 	.word	0x00000500


	//   ....[5]....
        /*07dc*/ 	.word	0x00000620


	//   ....[6]....
        /*07e0*/ 	.word	0x00000780


	//   ....[7]....
        /*07e4*/ 	.word	0x00002d20


	//   ....[8]....
        /*07e8*/ 	.word	0x00002d30


	//   ....[9]....
        /*07ec*/ 	.word	0x000034a0


	//   ....[10]....
        /*07f0*/ 	.word	0x000034b0


	//   ....[11]....
        /*07f4*/ 	.word	0x00004120


	//   ....[12]....
        /*07f8*/ 	.word	0x00004130


	//   ....[13]....
        /*07fc*/ 	.word	0x00004910


	//   ....[14]....
        /*0800*/ 	.word	0x00004920


	//   ....[15]....
        /*0804*/ 	.word	0x00005310


	//   ....[16]....
        /*0808*/ 	.word	0x00005320


	//   ....[17]....
        /*080c*/ 	.word	0x00005430


	//   ....[18]....
        /*0810*/ 	.word	0x00005440


	//   ....[19]....
        /*0814*/ 	.word	0x00005800


	//   ....[20]....
        /*0818*/ 	.word	0x00005830


	//   ....[21]....
        /*081c*/ 	.word	0x00005b00


	//   ....[22]....
        /*0820*/ 	.word	0x00005b20


	//   ....[23]....
        /*0824*/ 	.word	0x00006460


	//   ....[24]....
        /*0828*/ 	.word	0x00006a10


	//   ....[25]....
        /*082c*/ 	.word	0x00006a20


	//   ....[26]....
        /*0830*/ 	.word	0x00006a30


	//   ....[27]....
        /*0834*/ 	.word	0x00006a40


	//   ....[28]....
        /*0838*/ 	.word	0x00007a70


	//   ....[29]....
        /*083c*/ 	.word	0x00007a80


	//   ....[30]....
        /*0840*/ 	.word	0x00007a90


	//   ....[31]....
        /*0844*/ 	.word	0x00007aa0


	//   ....[32]....
        /*0848*/ 	.word	0x00009b60


	//   ....[33]....
        /*084c*/ 	.word	0x00009b80


	//   ....[34]....
        /*0850*/ 	.word	0x00009f40


	//   ....[35]....
        /*0854*/ 	.word	0x00009f90


	//   ....[36]....
        /*0858*/ 	.word	0x0000b670


	//   ....[37]....
        /*085c*/ 	.word	0x0000b6d0


	//   ....[38]....
        /*0860*/ 	.word	0x0000c100


	//   ....[39]....
        /*0864*/ 	.word	0x0000c160


	//   ....[40]....
        /*0868*/ 	.word	0x0000d240


	//   ....[41]....
        /*086c*/ 	.word	0x0000d290


	//   ....[42]....
        /*0870*/ 	.word	0x0000d2e0


	//   ....[43]....
        /*0874*/ 	.word	0x0000d320


	//   ....[44]....
        /*0878*/ 	.word	0x0000f170


	//   ....[45]....
        /*087c*/ 	.word	0x0000f1b0


	//   ....[46]....
        /*0880*/ 	.word	0x0000f200


	//   ....[47]....
        /*0884*/ 	.word	0x0000f240


	//   ....[48]....
        /*0888*/ 	.word	0x0000f800


	//   ....[49]....
        /*088c*/ 	.word	0x0000f810


	//   ....[50]....
        /*0890*/ 	.word	0x0000f960


	//   ....[51]....
        /*0894*/ 	.word	0x0000f980


	//   ....[52]....
        /*0898*/ 	.word	0x0000fac0


	//   ....[53]....
        /*089c*/ 	.word	0x0000fae0


	//   ....[54]....
        /*08a0*/ 	.word	0x0000fc30


	//   ....[55]....
        /*08a4*/ 	.word	0x0000fc50


	//   ....[56]....
        /*08a8*/ 	.word	0x00010580


	//   ....[57]....
        /*08ac*/ 	.word	0x00010590


	//   ....[58]....
        /*08b0*/ 	.word	0x000107d0


	//   ....[59]....
        /*08b4*/ 	.word	0x000107e0


	//   ....[60]....
        /*08b8*/ 	.word	0x00010a10


	//   ....[61]....
        /*08bc*/ 	.word	0x00010a20


	//   ....[62]....
        /*08c0*/ 	.word	0x00010c50


	//   ....[63]....
        /*08c4*/ 	.word	0x00010c60


	//   ....[64]....
        /*08c8*/ 	.word	0x00010ef0


	//   ....[65]....
        /*08cc*/ 	.word	0x000110a0


	//   ....[66]....
        /*08d0*/ 	.word	0x000110d0


	//   ....[67]....
        /*08d4*/ 	.word	0x00011100


	//   ....[68]....
        /*08d8*/ 	.word	0x00011130


	//   ....[69]....
        /*08dc*/ 	.word	0x00011160


	//   ....[70]....
        /*08e0*/ 	.word	0x00011190


	//   ....[71]....
        /*08e4*/ 	.word	0x00011300


	//   ....[72]....
        /*08e8*/ 	.word	0x00011330


	//   ....[73]....
        /*08ec*/ 	.word	0x00011360


	//   ....[74]....
        /*08f0*/ 	.word	0x00011390


	//   ....[75]....
        /*08f4*/ 	.word	0x000113c0


	//   ....[76]....
        /*08f8*/ 	.word	0x000113f0


	//   ....[77]....
        /*08fc*/ 	.word	0x00011480


	//   ....[78]....
        /*0900*/ 	.word	0x000114b0


	//   ....[79]....
        /*0904*/ 	.word	0x00011530


	//   ....[80]....
        /*0908*/ 	.word	0x00012060


	//   ....[81]....
        /*090c*/ 	.word	0x00013e90


	//   ....[82]....
        /*0910*/ 	.word	0x00013eb0


	//   ....[83]....
        /*0914*/ 	.word	0x00013f40


	//   ....[84]....
        /*0918*/ 	.word	0x00013f60


	//   ....[85]....
        /*091c*/ 	.word	0x00013fe0


	//   ....[86]....
        /*0920*/ 	.word	0x00014000


	//   ....[87]....
        /*0924*/ 	.word	0x00014080


	//   ....[88]....
        /*0928*/ 	.word	0x000140a0


	//   ....[89]....
        /*092c*/ 	.word	0x00014120


	//   ....[90]....
        /*0930*/ 	.word	0x00014140


	//   ....[91]....
        /*0934*/ 	.word	0x00014150


	//   ....[92]....
        /*0938*/ 	.word	0x00014160


	//   ....[93]....
        /*093c*/ 	.word	0x000149e0


	//   ....[94]....
        /*0940*/ 	.word	0x00014a10


	//   ....[95]....
        /*0944*/ 	.word	0x00014ad0


	//   ....[96]....
        /*0948*/ 	.word	0x00014ae0


	//   ....[97]....
        /*094c*/ 	.word	0x00014b70


	//   ....[98]....
        /*0950*/ 	.word	0x00014b80


	//   ....[99]....
        /*0954*/ 	.word	0x00014c10


	//   ....[100]....
        /*0958*/ 	.word	0x00014c20


	//   ....[101]....
        /*095c*/ 	.word	0x00014cb0


	//   ....[102]....
        /*0960*/ 	.word	0x00014cc0


	//   ....[103]....
        /*0964*/ 	.word	0x00014d50


	//   ....[104]....
        /*0968*/ 	.word	0x00014d60


	//   ....[105]....
        /*096c*/ 	.word	0x00014de0


	//   ....[106]....
        /*0970*/ 	.word	0x00014df0


	//   ....[107]....
        /*0974*/ 	.word	0x00014e00


	//   ....[108]....
        /*0978*/ 	.word	0x00014e70


	//   ....[109]....
        /*097c*/ 	.word	0x00015280


	//   ....[110]....
        /*0980*/ 	.word	0x000152a0


	//   ....[111]....
        /*0984*/ 	.word	0x000152c0


	//   ....[112]....
        /*0988*/ 	.word	0x000153d0


	//   ....[113]....
        /*098c*/ 	.word	0x000153e0


	//   ....[114]....
        /*0990*/ 	.word	0x00015410


	//   ....[115]....
        /*0994*/ 	.word	0x000154a0


	//   ....[116]....
        /*0998*/ 	.word	0x00015550


	//   ....[117]....
        /*099c*/ 	.word	0x00015560


	//   ....[118]....
        /*09a0*/ 	.word	0x00015590


	//   ....[119]....
        /*09a4*/ 	.word	0x000155a0


	//   ....[120]....
        /*09a8*/ 	.word	0x00015630


	//   ....[121]....
        /*09ac*/ 	.word	0x00015d70


	//   ....[122]....
        /*09b0*/ 	.word	0x00015d90


	//   ....[123]....
        /*09b4*/ 	.word	0x00015de0


	//   ....[124]....
        /*09b8*/ 	.word	0x00015df0


	//   ....[125]....
        /*09bc*/ 	.word	0x00015e30


	//   ....[126]....
        /*09c0*/ 	.word	0x00015e40


	//   ....[127]....
        /*09c4*/ 	.word	0x00015e80


	//   ....[128]....
        /*09c8*/ 	.word	0x00015e90


	//   ....[129]....
        /*09cc*/ 	.word	0x00015ed0


	//   ....[130]....
        /*09d0*/ 	.word	0x00015ee0


	//   ....[131]....
        /*09d4*/ 	.word	0x00015ef0


	//   ....[132]....
        /*09d8*/ 	.word	0x00015f30


	//   ....[133]....
        /*09dc*/ 	.word	0x00016270


	//   ....[134]....
        /*09e0*/ 	.word	0x00016290


	//   ....[135]....
        /*09e4*/ 	.word	0x000162a0


	//   ....[136]....
        /*09e8*/ 	.word	0x000162c0


	//   ....[137]....
        /*09ec*/ 	.word	0x00016330


	//   ....[138]....
        /*09f0*/ 	.word	0x00016350


	//   ....[139]....
        /*09f4*/ 	.word	0x000163b0


	//   ....[140]....
        /*09f8*/ 	.word	0x000163d0


	//   ....[141]....
        /*09fc*/ 	.word	0x00016430


	//   ....[142]....
        /*0a00*/ 	.word	0x00016450


	//   ....[143]....
        /*0a04*/ 	.word	0x000164b0


	//   ....[144]....
        /*0a08*/ 	.word	0x000164d0


	//   ....[145]....
        /*0a0c*/ 	.word	0x000169c0


	//   ....[146]....
        /*0a10*/ 	.word	0x000169f0


	//   ....[147]....
        /*0a14*/ 	.word	0x00016a20


	//   ....[148]....
        /*0a18*/ 	.word	0x00016a50


	//   ....[149]....
        /*0a1c*/ 	.word	0x00016a80


	//   ....[150]....
        /*0a20*/ 	.word	0x00016ab0


	//   ....[151]....
        /*0a24*/ 	.word	0x00016ae0


	//   ....[152]....
        /*0a28*/ 	.word	0x00016b10


	//   ....[153]....
        /*0a2c*/ 	.word	0x00016c90


	//   ....[154]....
        /*0a30*/ 	.word	0x00016cc0


	//   ....[155]....
        /*0a34*/ 	.word	0x00016cf0


	//   ....[156]....
        /*0a38*/ 	.word	0x00016d20


	//   ....[157]....
        /*0a3c*/ 	.word	0x00016d50


	//   ....[158]....
        /*0a40*/ 	.word	0x00016d80


	//   ....[159]....
        /*0a44*/ 	.word	0x00016e40


	//   ....[160]....
        /*0a48*/ 	.word	0x00016e60


	//   ....[161]....
        /*0a4c*/ 	.word	0x00016ed0


	//   ....[162]....
        /*0a50*/ 	.word	0x00017340


	//   ....[163]....
        /*0a54*/ 	.word	0x00017660


	//   ....[164]....
        /*0a58*/ 	.word	0x000176f0


	//   ....[165]....
        /*0a5c*/ 	.word	0x00017790


	//   ....[166]....
        /*0a60*/ 	.word	0x00017820


	//   ....[167]....
        /*0a64*/ 	.word	0x00017910


	//   ....[168]....
        /*0a68*/ 	.word	0x000179a0


	//   ....[169]....
        /*0a6c*/ 	.word	0x00017a40


	//   ....[170]....
        /*0a70*/ 	.word	0x00017ad0


	//   ....[171]....
        /*0a74*/ 	.word	0x00017bc0


	//   ....[172]....
        /*0a78*/ 	.word	0x00017c50


	//   ....[173]....
        /*0a7c*/ 	.word	0x00017ce0


	//   ....[174]....
        /*0a80*/ 	.word	0x00017d70


	//   ....[175]....
        /*0a84*/ 	.word	0x00017ea0


	//   ....[176]....
        /*0a88*/ 	.word	0x00017f40


	//   ....[177]....
        /*0a8c*/ 	.word	0x00017fd0


	//   ....[178]....
        /*0a90*/ 	.word	0x00018020


	//   ....[179]....
        /*0a94*/ 	.word	0x00018070


	//   ....[180]....
        /*0a98*/ 	.word	0x00018150


	//   ....[181]....
        /*0a9c*/ 	.word	0x000181e0


	//   ....[182]....
        /*0aa0*/ 	.word	0x00018230


	//   ....[183]....
        /*0aa4*/ 	.word	0x00018280


	//   ....[184]....
        /*0aa8*/ 	.word	0x00018490


	//   ....[185]....
        /*0aac*/ 	.word	0x000184e0


	//   ....[186]....
        /*0ab0*/ 	.word	0x00018570


	//   ....[187]....
        /*0ab4*/ 	.word	0x00018600


	//   ....[188]....
        /*0ab8*/ 	.word	0x00018690


	//   ....[189]....
        /*0abc*/ 	.word	0x00018720


	//   ....[190]....
        /*0ac0*/ 	.word	0x000187b0


	//   ....[191]....
        /*0ac4*/ 	.word	0x00018840


	//   ....[192]....
        /*0ac8*/ 	.word	0x00018900


	//   ....[193]....
        /*0acc*/ 	.word	0x00018be0


	//   ....[194]....
        /*0ad0*/ 	.word	0x00018cd0


	//   ....[195]....
        /*0ad4*/ 	.word	0x00018d70


	//   ....[196]....
        /*0ad8*/ 	.word	0x00018dd0


	//   ....[197]....
        /*0adc*/ 	.word	0x00018ec0


	//   ....[198]....
        /*0ae0*/ 	.word	0x00018f30


	//   ....[199]....
        /*0ae4*/ 	.word	0x00019020


	//   ....[200]....
        /*0ae8*/ 	.word	0x00019090


	//   ....[201]....
        /*0aec*/ 	.word	0x00019180


	//   ....[202]....
        /*0af0*/ 	.word	0x000191f0


	//   ....[203]....
        /*0af4*/ 	.word	0x000192e0


	//   ....[204]....
        /*0af8*/ 	.word	0x00019350


	//   ....[205]....
        /*0afc*/ 	.word	0x000193f0


	//   ....[206]....
        /*0b00*/ 	.word	0x000194e0


	//   ....[207]....
        /*0b04*/ 	.word	0x00019550


	//   ....[208]....
        /*0b08*/ 	.word	0x000195b0


	//   ....[209]....
        /*0b0c*/ 	.word	0x000196a0


	//   ....[210]....
        /*0b10*/ 	.word	0x00019700


	//   ....[211]....
        /*0b14*/ 	.word	0x00019800


	//   ....[212]....
        /*0b18*/ 	.word	0x00019860


	//   ....[213]....
        /*0b1c*/ 	.word	0x00019960


	//   ....[214]....
        /*0b20*/ 	.word	0x000199c0


	//   ....[215]....
        /*0b24*/ 	.word	0x00019ac0


	//   ....[216]....
        /*0b28*/ 	.word	0x00019b20


	//   ....[217]....
        /*0b2c*/ 	.word	0x00019c20


	//   ....[218]....
        /*0b30*/ 	.word	0x00019c80


	//   ....[219]....
        /*0b34*/ 	.word	0x00019d80


	//   ....[220]....
        /*0b38*/ 	.word	0x00019de0


	//   ....[221]....
        /*0b3c*/ 	.word	0x00019ec0


	//   ....[222]....
        /*0b40*/ 	.word	0x0001a000


	//   ....[223]....
        /*0b44*/ 	.word	0x0001a0e0


	//   ....[224]....
        /*0b48*/ 	.word	0x0001a160


	//   ....[225]....
        /*0b4c*/ 	.word	0x0001a2b0


	//   ....[226]....
        /*0b50*/ 	.word	0x0001a310


	//   ....[227]....
        /*0b54*/ 	.word	0x0001a420


	//   ....[228]....
        /*0b58*/ 	.word	0x0001a480


	//   ....[229]....
        /*0b5c*/ 	.word	0x0001a590


	//   ....[230]....
        /*0b60*/ 	.word	0x0001a5f0


	//   ....[231]....
        /*0b64*/ 	.word	0x0001a700


	//   ....[232]....
        /*0b68*/ 	.word	0x0001a760


	//   ....[233]....
        /*0b6c*/ 	.word	0x0001a820


	//   ....[234]....
        /*0b70*/ 	.word	0x0001a980


	//   ....[235]....
        /*0b74*/ 	.word	0x0001aa20


	//   ....[236]....
        /*0b78*/ 	.word	0x0001aa80


	//   ....[237]....
        /*0b7c*/ 	.word	0x0001ab30


	//   ....[238]....
        /*0b80*/ 	.word	0x0001ab90


	//   ....[239]....
        /*0b84*/ 	.word	0x0001ac40


	//   ....[240]....
        /*0b88*/ 	.word	0x0001aca0


	//   ....[241]....
        /*0b8c*/ 	.word	0x0001ad50


	//   ....[242]....
        /*0b90*/ 	.word	0x0001adb0


	//   ....[243]....
        /*0b94*/ 	.word	0x0001ae60


	//   ....[244]....
        /*0b98*/ 	.word	0x0001aec0


	//   ....[245]....
        /*0b9c*/ 	.word	0x0001af70


	//   ....[246]....
        /*0ba0*/ 	.word	0x0001b060


	//   ....[247]....
        /*0ba4*/ 	.word	0x0001b100


	//   ....[248]....
        /*0ba8*/ 	.word	0x0001b160


	//   ....[249]....
        /*0bac*/ 	.word	0x0001b230


	//   ....[250]....
        /*0bb0*/ 	.word	0x0001b290


	//   ....[251]....
        /*0bb4*/ 	.word	0x0001b360


	//   ....[252]....
        /*0bb8*/ 	.word	0x0001b3c0


	//   ....[253]....
        /*0bbc*/ 	.word	0x0001b490


	//   ....[254]....
        /*0bc0*/ 	.word	0x0001b4f0


	//   ....[255]....
        /*0bc4*/ 	.word	0x0001b5c0


	//   ....[0]....
        /*0bc8*/ 	.word	0x0001b620


	//   ....[1]....
        /*0bcc*/ 	.word	0x0001b6f0


	//   ....[2]....
        /*0bd0*/ 	.word	0x0001b780


	//   ....[3]....
        /*0bd4*/ 	.word	0x0001b820


	//   ....[4]....
        /*0bd8*/ 	.word	0x0001b940


	//   ....[5]....
        /*0bdc*/ 	.word	0x0001b9b0


	//   ....[6]....
        /*0be0*/ 	.word	0x0001ba20


	//   ....[7]....
        /*0be4*/ 	.word	0x0001ba90


	//   ....[8]....
        /*0be8*/ 	.word	0x0001bb00


	//   ....[9]....
        /*0bec*/ 	.word	0x0001bb80


	//   ....[10]....
        /*0bf0*/ 	.word	0x0001bc10


	//   ....[11]....
        /*0bf4*/ 	.word	0x0001bca0


	//   ....[12]....
        /*0bf8*/ 	.word	0x0001bd10


	//   ....[13]....
        /*0bfc*/ 	.word	0x0001bd80


	//   ....[14]....
        /*0c00*/ 	.word	0x0001bdf0


	//   ....[15]....
        /*0c04*/ 	.word	0x0001be70


	//   ....[16]....
        /*0c08*/ 	.word	0x0001bee0


	//   ....[17]....
        /*0c0c*/ 	.word	0x0001bf80


	//   ....[18]....
        /*0c10*/ 	.word	0x0001c010


	//   ....[19]....
        /*0c14*/ 	.word	0x0001c130


	//----- nvinfo : EIATTR_REG_RECONFIG
	.align		4
.L_235:
        /*0c18*/ 	.byte	0x01, 0x54
	.zero		2


	//----- nvinfo : EIATTR_SYSCALL_OFFSETS
	.align		4
        /*0c1c*/ 	.byte	0x04, 0x46
        /*0c1e*/ 	.short	(.L_237 - .L_236)


	//   ....[0]....
.L_236:
        /*0c20*/ 	.word	0x000018c0


	//   ....[1]....
        /*0c24*/ 	.word	0x00001a10


	//   ....[2]....
        /*0c28*/ 	.word	0x00006600


	//   ....[3]....
        /*0c2c*/ 	.word	0x00006980


	//   ....[4]....
        /*0c30*/ 	.word	0x000134b0


	//   ....[5]....
        /*0c34*/ 	.word	0x00013600


	//   ....[6]....
        /*0c38*/ 	.word	0x000136f0


	//   ....[7]....
        /*0c3c*/ 	.word	0x00014610


	//----- nvinfo : EIATTR_MBARRIER_INSTR_OFFSETS
	.align		4
.L_237:
        /*0c40*/ 	.byte	0x04, 0x39
        /*0c42*/ 	.short	(.L_239 - .L_238)


	//   ....[0]....
.L_238:
        /*0c44*/ 	.word	0x00000250
        /*0c48*/ 	.word	0x000000ff
        /*0c4c*/ 	.word	0x00022800
        /*0c50*/ 	.short	0x0100
        /*0c52*/ 	.byte	0x08
	.zero		1


	//   ....[1]....
        /*0c54*/ 	.word	0x00000260
        /*0c58*/ 	.word	0x000000ff
        /*0c5c*/ 	.word	0x00022820
        /*0c60*/ 	.short	0x0100
        /*0c62*/ 	.byte	0x08
	.zero		1


	//   ....[2]....
        /*0c64*/ 	.word	0x00000350
        /*0c68*/ 	.word	0x000000ff
        /*0c6c*/ 	.word	0x00022830
        /*0c70*/ 	.short	0x0100
        /*0c72*/ 	.byte	0x08
	.zero		1


	//   ....[3]....
        /*0c74*/ 	.word	0x00000360
        /*0c78*/ 	.word	0x000000ff
        /*0c7c*/ 	.word	0x00022840
        /*0c80*/ 	.short	0x0100
        /*0c82*/ 	.byte	0x08
	.zero		1


	//   ....[4]....
        /*0c84*/ 	.word	0x00000370
        /*0c88*/ 	.word	0x000000ff
        /*0c8c*/ 	.word	0x00022838
        /*0c90*/ 	.short	0x0100
        /*0c92*/ 	.byte	0x08
	.zero		1


	//   ....[5]....
        /*0c94*/ 	.word	0x00000380
        /*0c98*/ 	.word	0x000000ff
        /*0c9c*/ 	.word	0x00022848
        /*0ca0*/ 	.short	0x0100
        /*0ca2*/ 	.byte	0x08
	.zero		1


	//   ....[6]....
        /*0ca4*/ 	.word	0x000004b0
        /*0ca8*/ 	.word	0x000000ff
        /*0cac*/ 	.word	0x00022850
        /*0cb0*/ 	.short	0x0100
        /*0cb2*/ 	.byte	0x08
	.zero		1


	//   ....[7]....
        /*0cb4*/ 	.word	0x000004c0
        /*0cb8*/ 	.word	0x000000ff
        /*0cbc*/ 	.word	0x00022860
        /*0cc0*/ 	.short	0x0100
        /*0cc2*/ 	.byte	0x08
	.zero		1


	//   ....[8]....
        /*0cc4*/ 	.word	0x000004d0
        /*0cc8*/ 	.word	0x000000ff
        /*0ccc*/ 	.word	0x00022858
        /*0cd0*/ 	.short	0x0100
        /*0cd2*/ 	.byte	0x08
	.zero		1


	//   ....[9]....
        /*0cd4*/ 	.word	0x000004e0
        /*0cd8*/ 	.word	0x000000ff
        /*0cdc*/ 	.word	0x00022868
        /*0ce0*/ 	.short	0x0100
        /*0ce2*/ 	.byte	0x08
	.zero		1


	//   ....[10]....
        /*0ce4*/ 	.word	0x000005d0
        /*0ce8*/ 	.word	0x000000ff
        /*0cec*/ 	.word	0x00022870
        /*0cf0*/ 	.short	0x0100
        /*0cf2*/ 	.byte	0x06
	.zero		1


	//   ....[11]....
        /*0cf4*/ 	.word	0x000005e0
        /*0cf8*/ 	.word	0x000000ff
        /*0cfc*/ 	.word	0x00022880
        /*0d00*/ 	.short	0x0100
        /*0d02*/ 	.byte	0x06
	.zero		1


	//   ....[12]....
        /*0d04*/ 	.word	0x000005f0
        /*0d08*/ 	.word	0x000000ff
        /*0d0c*/ 	.word	0x00022878
        /*0d10*/ 	.short	0x0100
        /*0d12*/ 	.byte	0x06
	.zero		1


	//   ....[13]....
        /*0d14*/ 	.word	0x00000600
        /*0d18*/ 	.word	0x000000ff
        /*0d1c*/ 	.word	0x00022888
        /*0d20*/ 	.short	0x0100
        /*0d22*/ 	.byte	0x06
	.zero		1


	//   ....[14]....
        /*0d24*/ 	.word	0x00000730
        /*0d28*/ 	.word	0x000000ff
        /*0d2c*/ 	.word	0x00022890
        /*0d30*/ 	.short	0x0100
        /*0d32*/ 	.byte	0x08
	.zero		1


	//   ....[15]....
        /*0d34*/ 	.word	0x00000740
        /*0d38*/ 	.word	0x000000ff
        /*0d3c*/ 	.word	0x000228a0
        /*0d40*/ 	.short	0x0100
        /*0d42*/ 	.byte	0x08
	.zero		1


	//   ....[16]....
        /*0d44*/ 	.word	0x00000750
        /*0d48*/ 	.word	0x000000ff
        /*0d4c*/ 	.word	0x00022898
        /*0d50*/ 	.short	0x0100
        /*0d52*/ 	.byte	0x08
	.zero		1


	//   ....[17]....
        /*0d54*/ 	.word	0x00000760
        /*0d58*/ 	.word	0x000000ff
        /*0d5c*/ 	.word	0x000228a8
        /*0d60*/ 	.short	0x0100
        /*0d62*/ 	.byte	0x08
	.zero		1


	//   ....[18]....
        /*0d64*/ 	.word	0x00000890
        /*0d68*/ 	.word	0x000000ff
        /*0d6c*/ 	.word	0x000228b0
        /*0d70*/ 	.short	0x0100
        /*0d72*/ 	.byte	0x08
	.zero		1


	//   ....[19]....
        /*0d74*/ 	.word	0x000008a0
        /*0d78*/ 	.word	0x000000ff
        /*0d7c*/ 	.word	0x000228c0
        /*0d80*/ 	.short	0x0100
        /*0d82*/ 	.byte	0x08
	.zero		1


	//   ....[20]....
        /*0d84*/ 	.word	0x000008b0
        /*0d88*/ 	.word	0x000000ff
        /*0d8c*/ 	.word	0x000228b8
        /*0d90*/ 	.short	0x0100
        /*0d92*/ 	.byte	0x08
	.zero		1


	//   ....[21]....
        /*0d94*/ 	.word	0x000008c0
        /*0d98*/ 	.word	0x000000ff
        /*0d9c*/ 	.word	0x000228c8
        /*0da0*/ 	.short	0x0100
        /*0da2*/ 	.byte	0x08
	.zero		1


	//   ....[22]....
        /*0da4*/ 	.word	0x00002cd0
        /*0da8*/ 	.word	0x00000059
        /*0dac*/ 	.word	0x00022890
        /*0db0*/ 	.short	0x010a
        /*0db2*/ 	.byte	0x3f
	.zero		1


	//   ....[23]....
        /*0db4*/ 	.word	0x000040c0
        /*0db8*/ 	.word	0x00000059
        /*0dbc*/ 	.word	0x00022890
        /*0dc0*/ 	.short	0x010a
        /*0dc2*/ 	.byte	0x3f
	.zero		1


	//   ....[24]....
        /*0dc4*/ 	.word	0x00005150
        /*0dc8*/ 	.word	0x00000059
        /*0dcc*/ 	.word	0x00022890
        /*0dd0*/ 	.short	0x010a
        /*0dd2*/ 	.byte	0x3f
	.zero		1


	//   ....[25]....
        /*0dd4*/ 	.word	0x00005610
        /*0dd8*/ 	.word	0x0000000b
        /*0ddc*/ 	.word	0x00000000
        /*0de0*/ 	.short	0x0101
        /*0de2*/ 	.byte	0x3f
	.zero		1


	//   ....[26]....
        /*0de4*/ 	.word	0x00005650
        /*0de8*/ 	.word	0x00000059
        /*0dec*/ 	.word	0x000228b0
        /*0df0*/ 	.short	0x010a
        /*0df2*/ 	.byte	0x3f
	.zero		1


	//   ....[27]....
        /*0df4*/ 	.word	0x00005e90
        /*0df8*/ 	.word	0x00000059
        /*0dfc*/ 	.word	0x00000000
        /*0e00*/ 	.short	0x0101
        /*0e02*/ 	.byte	0x3f
	.zero		1


	//   ....[28]....
        /*0e04*/ 	.word	0x000066a0
        /*0e08*/ 	.word	0x00000013
        /*0e0c*/ 	.word	0x00022800
        /*0e10*/ 	.short	0x010a
        /*0e12*/ 	.byte	0x3f
	.zero		1


	//   ....[29]....
        /*0e14*/ 	.word	0x000066f0
        /*0e18*/ 	.word	0x00000013
        /*0e1c*/ 	.word	0x00022800
        /*0e20*/ 	.short	0x010a
        /*0e22*/ 	.byte	0x3f
	.zero		1


	//   ....[30]....
        /*0e24*/ 	.word	0x00006cc0
        /*0e28*/ 	.word	0x00000013
        /*0e2c*/ 	.word	0x00022800
        /*0e30*/ 	.short	0x010a
        /*0e32*/ 	.byte	0x3f
	.zero		1


	//   ....[31]....
        /*0e34*/ 	.word	0x00007c70
        /*0e38*/ 	.word	0x00000013
        /*0e3c*/ 	.word	0x00022800
        /*0e40*/ 	.short	0x010a
        /*0e42*/ 	.byte	0x3f
	.zero		1


	//   ....[32]....
        /*0e44*/ 	.word	0x00008b20
        /*0e48*/ 	.word	0x00000006
        /*0e4c*/ 	.word	0x00022830
        /*0e50*/ 	.short	0x010a
        /*0e52*/ 	.byte	0x3f
	.zero		1


	//   ....[33]....
        /*0e54*/ 	.word	0x00008bd0
        /*0e58*/ 	.word	0x00000006
        /*0e5c*/ 	.word	0x00022830
        /*0e60*/ 	.short	0x010a
        /*0e62*/ 	.byte	0x3f
	.zero		1


	//   ....[34]....
        /*0e64*/ 	.word	0x0000a400
        /*0e68*/ 	.word	0x00000000
        /*0e6c*/ 	.word	0x00000000
        /*0e70*/ 	.short	0x0101
        /*0e72*/ 	.byte	0x3f
	.zero		1


	//   ....[35]....
        /*0e74*/ 	.word	0x0000a880
        /*0e78*/ 	.word	0x00000006
        /*0e7c*/ 	.word	0x00022850
        /*0e80*/ 	.short	0x010a
        /*0e82*/ 	.byte	0x3f
	.zero		1


	//   ....[36]....
        /*0e84*/ 	.word	0x0000a8d0
        /*0e88*/ 	.word	0x00000006
        /*0e8c*/ 	.word	0x00022850
        /*0e90*/ 	.short	0x010a
        /*0e92*/ 	.byte	0x3f
	.zero		1


	//   ....[37]....
        /*0e94*/ 	.word	0x0000acb0
        /*0e98*/ 	.word	0x00000006
        /*0e9c*/ 	.word	0x00000000
        /*0ea0*/ 	.short	0x0101
        /*0ea2*/ 	.byte	0x3f
	.zero		1


	//   ....[38]....
        /*0ea4*/ 	.word	0x0000adc0
        /*0ea8*/ 	.word	0x00000007
        /*0eac*/ 	.word	0x00022830
        /*0eb0*/ 	.short	0x010a
        /*0eb2*/ 	.byte	0x3f
	.zero		1


	//   ....[39]....
        /*0eb4*/ 	.word	0x0000ae30
        /*0eb8*/ 	.word	0x00000007
        /*0ebc*/ 	.word	0x00022830
        /*0ec0*/ 	.short	0x010a
        /*0ec2*/ 	.byte	0x3f
	.zero		1


	//   ....[40]....
        /*0ec4*/ 	.word	0x0000c500
        /*0ec8*/ 	.word	0x0000009e
        /*0ecc*/ 	.word	0x00000000
        /*0ed0*/ 	.short	0x0101
        /*0ed2*/ 	.byte	0x3f
	.zero		1


	//   ....[41]....
        /*0ed4*/ 	.word	0x0000cdd0
        /*0ed8*/ 	.word	0x00000007
        /*0edc*/ 	.word	0x00022850
        /*0ee0*/ 	.short	0x010a
        /*0ee2*/ 	.byte	0x3f
	.zero		1


	//   ....[42]....
        /*0ee4*/ 	.word	0x0000ce20
        /*0ee8*/ 	.word	0x00000007
        /*0eec*/ 	.word	0x00022850
        /*0ef0*/ 	.short	0x010a
        /*0ef2*/ 	.byte	0x3f
	.zero		1


	//   ....[43]....
        /*0ef4*/ 	.word	0x0000d200
        /*0ef8*/ 	.word	0x00000007
        /*0efc*/ 	.word	0x00000000
        /*0f00*/ 	.short	0x0101
        /*0f02*/ 	.byte	0x3f
	.zero		1


	//   ....[44]....
        /*0f04*/ 	.word	0x0000f7f0
        /*0f08*/ 	.word	0x00000003
        /*0f0c*/ 	.word	0x00000000
        /*0f10*/ 	.short	0x0101
        /*0f12*/ 	.byte	0x3f
	.zero		1


	//   ....[45]....
        /*0f14*/ 	.word	0x00012140
        /*0f18*/ 	.word	0x00000016
        /*0f1c*/ 	.word	0x00022820
        /*0f20*/ 	.short	0x010a
        /*0f22*/ 	.byte	0x3f
	.zero		1


	//   ....[46]....
        /*0f24*/ 	.word	0x000121d0
        /*0f28*/ 	.word	0x00000003
        /*0f2c*/ 	.word	0x000228a0
        /*0f30*/ 	.short	0x010a
        /*0f32*/ 	.byte	0x3f
	.zero		1


	//   ....[47]....
        /*0f34*/ 	.word	0x00012420
        /*0f38*/ 	.word	0x00000003
        /*0f3c*/ 	.word	0x000228c0
        /*0f40*/ 	.short	0x010a
        /*0f42*/ 	.byte	0x3f
	.zero		1


	//   ....[48]....
        /*0f44*/ 	.word	0x00012a30
        /*0f48*/ 	.word	0x00000006
        /*0f4c*/ 	.word	0x000228a0
        /*0f50*/ 	.short	0x010a
        /*0f52*/ 	.byte	0x3f
	.zero		1


	//   ....[49]....
        /*0f54*/ 	.word	0x00012c70
        /*0f58*/ 	.word	0x00000006
        /*0f5c*/ 	.word	0x000228c0
        /*0f60*/ 	.short	0x010a
        /*0f62*/ 	.byte	0x3f
	.zero		1


	//   ....[50]....
        /*0f64*/ 	.word	0x00013bf0
        /*0f68*/ 	.word	0x00000020
        /*0f6c*/ 	.word	0x00022840
        /*0f70*/ 	.short	0x010a
        /*0f72*/ 	.byte	0x3f
	.zero		1


	//   ....[51]....
        /*0f74*/ 	.word	0x00014260
        /*0f78*/ 	.word	0x00000020
        /*0f7c*/ 	.word	0x00022830
        /*0f80*/ 	.short	0x0107
        /*0f82*/ 	.byte	0x3f
	.zero		1


	//   ....[52]....
        /*0f84*/ 	.word	0x00014340
        /*0f88*/ 	.word	0x00000020
        /*0f8c*/ 	.word	0x00022830
        /*0f90*/ 	.short	0x0101
        /*0f92*/ 	.byte	0x3f
	.zero		1


	//   ....[53]....
        /*0f94*/ 	.word	0x00014f10
        /*0f98*/ 	.word	0x00000016
        /*0f9c*/ 	.word	0x00022800
        /*0fa0*/ 	.short	0x0107
        /*0fa2*/ 	.byte	0x3f
	.zero		1


	//   ....[54]....
        /*0fa4*/ 	.word	0x00015000
        /*0fa8*/ 	.word	0x00000016
        /*0fac*/ 	.word	0x00022800
        /*0fb0*/ 	.short	0x0101
        /*0fb2*/ 	.byte	0x3f
	.zero		1


	//   ....[55]....
        /*0fb4*/ 	.word	0x00015020
        /*0fb8*/ 	.word	0x00000016
        /*0fbc*/ 	.word	0x00022820
        /*0fc0*/ 	.short	0x010a
        /*0fc2*/ 	.byte	0x3f
	.zero		1


	//   ....[56]....
        /*0fc4*/ 	.word	0x000150b0
        /*0fc8*/ 	.word	0x00000020
        /*0fcc*/ 	.word	0x00022860
        /*0fd0*/ 	.short	0x010a
        /*0fd2*/ 	.byte	0x3f
	.zero		1


	//   ....[57]....
        /*0fd4*/ 	.word	0x000157b0
        /*0fd8*/ 	.word	0x00000020
        /*0fdc*/ 	.word	0x00022850
        /*0fe0*/ 	.short	0x0107
        /*0fe2*/ 	.byte	0x3f
	.zero		1


	//   ....[58]....
        /*0fe4*/ 	.word	0x00015880
        /*0fe8*/ 	.word	0x00000020
        /*0fec*/ 	.word	0x00022850
        /*0ff0*/ 	.short	0x0101
        /*0ff2*/ 	.byte	0x3f
	.zero		1


	//   ....[59]....
        /*0ff4*/ 	.word	0x00015bd0
        /*0ff8*/ 	.word	0x00000004
        /*0ffc*/ 	.word	0x00022840
        /*1000*/ 	.short	0x010a
        /*1002*/ 	.byte	0x3f
	.zero		1


	//   ....[60]....
        /*1004*/ 	.word	0x00015fb0
        /*1008*/ 	.word	0x00000004
        /*100c*/ 	.word	0x00022830
        /*1010*/ 	.short	0x0107
        /*1012*/ 	.byte	0x3f
	.zero		1


	//   ....[61]....
        /*1014*/ 	.word	0x00016070
        /*1018*/ 	.word	0x00000004
        /*101c*/ 	.word	0x00022830
        /*1020*/ 	.short	0x0101
        /*1022*/ 	.byte	0x3f
	.zero		1


	//   ....[62]....
        /*1024*/ 	.word	0x000160a0
        /*1028*/ 	.word	0x00000004
        /*102c*/ 	.word	0x00022860
        /*1030*/ 	.short	0x010a
        /*1032*/ 	.byte	0x3f
	.zero		1


	//   ....[63]....
        /*1034*/ 	.word	0x000165c0
        /*1038*/ 	.word	0x00000004
        /*103c*/ 	.word	0x00022850
        /*1040*/ 	.short	0x0107
        /*1042*/ 	.byte	0x3f
	.zero		1


	//   ....[64]....
        /*1044*/ 	.word	0x00016680
        /*1048*/ 	.word	0x00000004
        /*104c*/ 	.word	0x00022850
        /*1050*/ 	.short	0x0101
        /*1052*/ 	.byte	0x3f
	.zero		1


	//   ....[65]....
        /*1054*/ 	.word	0x000172c0
        /*1058*/ 	.word	0x00000004
        /*105c*/ 	.word	0x00022820
        /*1060*/ 	.short	0x010a
        /*1062*/ 	.byte	0x3f
	.zero		1


	//   ....[66]....
        /*1064*/ 	.word	0x00017430
        /*1068*/ 	.word	0x00000005
        /*106c*/ 	.word	0x00022840
        /*1070*/ 	.short	0x010a
        /*1072*/ 	.byte	0x3f
	.zero		1


	//   ....[67]....
        /*1074*/ 	.word	0x000174d0
        /*1078*/ 	.word	0x00000019
        /*107c*/ 	.word	0x00022840
        /*1080*/ 	.short	0x010a
        /*1082*/ 	.byte	0x3f
	.zero		1


	//   ....[68]....
        /*1084*/ 	.word	0x00017510
        /*1088*/ 	.word	0x00000005
        /*108c*/ 	.word	0x00022860
        /*1090*/ 	.short	0x010a
        /*1092*/ 	.byte	0x3f
	.zero		1


	//   ....[69]....
        /*1094*/ 	.word	0x00017550
        /*1098*/ 	.word	0x00000019
        /*109c*/ 	.word	0x00022860
        /*10a0*/ 	.short	0x010a
        /*10a2*/ 	.byte	0x3f
	.zero		1


	//   ....[70]....
        /*10a4*/ 	.word	0x000175b0
        /*10a8*/ 	.word	0x00000059
        /*10ac*/ 	.word	0x00022890
        /*10b0*/ 	.short	0x010a
        /*10b2*/ 	.byte	0x3f
	.zero		1


	//   ....[71]....
        /*10b4*/ 	.word	0x00017860
        /*10b8*/ 	.word	0x00000059
        /*10bc*/ 	.word	0x00022890
        /*10c0*/ 	.short	0x010a
        /*10c2*/ 	.byte	0x3f
	.zero		1


	//   ....[72]....
        /*10c4*/ 	.word	0x00017b10
        /*10c8*/ 	.word	0x00000059
        /*10cc*/ 	.word	0x00022890
        /*10d0*/ 	.short	0x010a
        /*10d2*/ 	.byte	0x3f
	.zero		1


	//   ....[73]....
        /*10d4*/ 	.word	0x00017da0
        /*10d8*/ 	.word	0x00000059
        /*10dc*/ 	.word	0x000228b0
        /*10e0*/ 	.short	0x010a
        /*10e2*/ 	.byte	0x3f
	.zero		1


	//   ....[74]....
        /*10e4*/ 	.word	0x000180a0
        /*10e8*/ 	.word	0x00000013
        /*10ec*/ 	.word	0x00022800
        /*10f0*/ 	.short	0x010a
        /*10f2*/ 	.byte	0x3f
	.zero		1


	//   ....[75]....
        /*10f4*/ 	.word	0x000182b0
        /*10f8*/ 	.word	0x00000013
        /*10fc*/ 	.word	0x00022800
        /*1100*/ 	.short	0x010a
        /*1102*/ 	.byte	0x3f
	.zero		1


	//   ....[76]....
        /*1104*/ 	.word	0x00018300
        /*1108*/ 	.word	0x00000006
        /*110c*/ 	.word	0x00022830
        /*1110*/ 	.short	0x010a
        /*1112*/ 	.byte	0x3f
	.zero		1


	//   ....[77]....
        /*1114*/ 	.word	0x00018350
        /*1118*/ 	.word	0x00000006
        /*111c*/ 	.word	0x00022850
        /*1120*/ 	.short	0x010a
        /*1122*/ 	.byte	0x3f
	.zero		1


	//   ....[78]....
        /*1124*/ 	.word	0x000183a0
        /*1128*/ 	.word	0x00000007
        /*112c*/ 	.word	0x00022830
        /*1130*/ 	.short	0x010a
        /*1132*/ 	.byte	0x3f
	.zero		1


	//   ....[79]....
        /*1134*/ 	.word	0x000183f0
        /*1138*/ 	.word	0x00000007
        /*113c*/ 	.word	0x00022850
        /*1140*/ 	.short	0x010a
        /*1142*/ 	.byte	0x3f
	.zero		1


	//   ....[80]....
        /*1144*/ 	.word	0x000189c0
        /*1148*/ 	.word	0x00000016
        /*114c*/ 	.word	0x00022820
        /*1150*/ 	.short	0x010a
        /*1152*/ 	.byte	0x3f
	.zero		1


	//   ....[81]....
        /*1154*/ 	.word	0x00018a10
        /*1158*/ 	.word	0x00000003
        /*115c*/ 	.word	0x000228a0
        /*1160*/ 	.short	0x010a
        /*1162*/ 	.byte	0x3f
	.zero		1


	//   ....[82]....
        /*1164*/ 	.word	0x00018a60
        /*1168*/ 	.word	0x00000003
        /*116c*/ 	.word	0x000228c0
        /*1170*/ 	.short	0x010a
        /*1172*/ 	.byte	0x3f
	.zero		1


	//   ....[83]....
        /*1174*/ 	.word	0x00018ab0
        /*1178*/ 	.word	0x00000006
        /*117c*/ 	.word	0x000228a0
        /*1180*/ 	.short	0x010a
        /*1182*/ 	.byte	0x3f
	.zero		1


	//   ....[84]....
        /*1184*/ 	.word	0x00018b00
        /*1188*/ 	.word	0x00000006
        /*118c*/ 	.word	0x000228c0
        /*1190*/ 	.short	0x010a
        /*1192*/ 	.byte	0x3f
	.zero		1


	//   ....[85]....
        /*1194*/ 	.word	0x00018c20
        /*1198*/ 	.word	0x00000020
        /*119c*/ 	.word	0x00022840
        /*11a0*/ 	.short	0x010a
        /*11a2*/ 	.byte	0x3f
	.zero		1


	//   ....[86]....
        /*11a4*/ 	.word	0x00019f00
        /*11a8*/ 	.word	0x00000016
        /*11ac*/ 	.word	0x00022820
        /*11b0*/ 	.short	0x010a
        /*11b2*/ 	.byte	0x3f
	.zero		1


	//   ....[87]....
        /*11b4*/ 	.word	0x00019f50
        /*11b8*/ 	.word	0x00000020
        /*11bc*/ 	.word	0x00022860
        /*11c0*/ 	.short	0x010a
        /*11c2*/ 	.byte	0x3f
	.zero		1


	//   ....[88]....
        /*11c4*/ 	.word	0x0001a8d0
        /*11c8*/ 	.word	0x00000004
        /*11cc*/ 	.word	0x00022840
        /*11d0*/ 	.short	0x010a
        /*11d2*/ 	.byte	0x3f
	.zero		1


	//   ....[89]....
        /*11d4*/ 	.word	0x0001afb0
        /*11d8*/ 	.word	0x00000004
        /*11dc*/ 	.word	0x00022860
        /*11e0*/ 	.short	0x010a
        /*11e2*/ 	.byte	0x3f
	.zero		1


	//   ....[90]....
        /*11e4*/ 	.word	0x0001c050
        /*11e8*/ 	.word	0x00000004
        /*11ec*/ 	.word	0x00022820
        /*11f0*/ 	.short	0x010a
        /*11f2*/ 	.byte	0x3f
	.zero		1


	//   ....[91]....
        /*11f4*/ 	.word	0x0001c1f0
        /*11f8*/ 	.word	0x00000005
        /*11fc*/ 	.word	0x00022840
        /*1200*/ 	.short	0x010a
        /*1202*/ 	.byte	0x3f
	.zero		1


	//   ....[92]....
        /*1204*/ 	.word	0x0001c240
        /*1208*/ 	.word	0x00000019
        /*120c*/ 	.word	0x00022840
        /*1210*/ 	.short	0x010a
        /*1212*/ 	.byte	0x3f
	.zero		1


	//   ....[93]....
        /*1214*/ 	.word	0x0001c290
        /*1218*/ 	.word	0x00000005
        /*121c*/ 	.word	0x00022860
        /*1220*/ 	.short	0x010a
        /*1222*/ 	.byte	0x3f
	.zero		1


	//----- nvinfo : EIATTR_NUM_MBARRIERS
	.align		4
.L_239:
        /*1224*/ 	.byte	0x03, 0x38
        /*1226*/ 	.short	0x0016


	//----- nvinfo : EIATTR_EXIT_INSTR_OFFSETS
	.align		4
        /*1228*/ 	.byte	0x04, 0x1c
        /*122a*/ 	.short	(.L_241 - .L_240)


	//   ....[0]....
.L_240:
        /*122c*/ 	.word	0x000175a0


	//----- nvinfo : EIATTR_MAX_THREADS
	.align		4
.L_241:
        /*1230*/ 	.byte	0x04, 0x05
        /*1232*/ 	.short	(.L_243 - .L_242)
.L_242:
        /*1234*/ 	.word	0x00000180
        /*1238*/ 	.word	0x00000001
        /*123c*/ 	.word	0x00000001


	//----- nvinfo : EIATTR_CRS_STACK_SIZE
	.align		4
.L_243:
        /*1240*/ 	.byte	0x04, 0x1e
        /*1242*/ 	.short	(.L_245 - .L_244)
.L_244:
        /*1244*/ 	.word	0x00000000


	//----- nvinfo : EIATTR_CBANK_PARAM_SIZE
	.align		4
.L_245:
        /*1248*/ 	.byte	0x03, 0x19
        /*124a*/ 	.short	0x0af0


	//----- nvinfo : EIATTR_PARAM_CBANK
	.align		4
        /*124c*/ 	.byte	0x04, 0x0a
        /*124e*/ 	.short	(.L_247 - .L_246)
	.align		4
.L_246:
        /*1250*/ 	.word	index@(.nv.constant0._ZN7cutlass13device_kernelIN5flash11enable_sm90INS1_16FlashAttnFwdSm90INS1_25CollectiveMainloopFwdSm90ILi2EN4cute5tupleIJNS5_1CILi1EEES8_S8_EEENS6_IJNS7_ILi128EEENS7_ILi96EEENS7_ILi64EEEEEELi256ENS_10bfloat16_tEfNS_4arch4Sm90ELb0ELb0ELb1ELb1ELb1ELb1ELb0ELb1ELb0ELb1ELb0ELb0EEENS1_21CollectiveEpilogueFwdINS6_IJSA_NS7_ILi256EEESB_EEES9_SE_SG_Li256ELb1ELb1ELb0ELb0EEENS1_36VarlenDynamicPersistentTileSchedulerILi128ELi96ELi256ELi128ELb0ELb1ELb1ELb0ELb1ELb1EEEEEEEEEvNT_6ParamsE)
        /*1254*/ 	.short	0x0210
        /*1256*/ 	.short	0x0af0


	//----- nvinfo : EIATTR_SW_WAR
	.align		4
.L_247:
        /*1258*/ 	.byte	0x04, 0x36
        /*125a*/ 	.short	(.L_249 - .L_248)
.L_248:
        /*125c*/ 	.word	0x00000008
.L_249:


//--------------------- .nv.info._ZN7cutlass13device_kernelIN5flash11enable_sm90INS1_16FlashAttnFwdSm90INS1_25CollectiveMainloopFwdSm90ILi2EN4cute5tupleIJNS5_1CILi1EEES8_S8_EEENS6_IJNS7_ILi128EEENS7_ILi96EEENS7_ILi64EEEEEELi256ENS_10bfloat16_tEfNS_4arch4Sm90ELb0ELb0ELb1ELb1ELb1ELb0ELb1ELb1ELb0ELb1ELb0ELb0EEENS1_21CollectiveEpilogueFwdINS6_IJSA_NS7_ILi256EEESB_EEES9_SE_SG_Li256ELb1ELb1ELb0ELb0EEENS1_36VarlenDynamicPersistentTileSchedulerILi128ELi96ELi256ELi128ELb0ELb1ELb1ELb0ELb1ELb1EEEEEEEEEvNT_6ParamsE --------------------------
	.section	.nv.info._ZN7cutlass13device_kernelIN5flash11enable_sm90INS1_16FlashAttnFwdSm90INS1_25CollectiveMainloopFwdSm90ILi2EN4cute5tupleIJNS5_1CILi1EEES8_S8_EEENS6_IJNS7_ILi128EEENS7_ILi96EEENS7_ILi64EEEEEELi256ENS_10bfloat16_tEfNS_4arch4Sm90ELb0ELb0ELb1ELb1ELb1ELb0ELb1ELb1ELb0ELb1ELb0ELb0EEENS1_21CollectiveEpilogueFwdINS6_IJSA_NS7_ILi256EEESB_EEES9_SE_SG_Li256ELb1ELb1ELb0ELb0EEENS1_36VarlenDynamicPersistentTileSchedulerILi128ELi96ELi256ELi128ELb0ELb1ELb1ELb0ELb1ELb1EEEEEEEEEvNT_6ParamsE,"",@"SHT_CUDA_INFO"
	.sectionflags	@""
	.align	4


	//----- nvinfo : EIATTR_CUDA_API_VERSION
	.align		4
        /*0000*/ 	.byte	0x04, 0x37
        /*0002*/ 	.short	(.L_251 - .L_250)
.L_250:
        /*0004*/ 	.word	0x00000082


	//----- nvinfo : EIATTR_KPARAM_INFO
	.align		4
.L_251:
        /*0008*/ 	.byte	0x04, 0x17
        /*000a*/ 	.short	(.L_253 - .L_252)
.L_252:
        /*000c*/ 	.word	0x00000000
        /*0010*/ 	.short	0x0000
        /*0012*/ 	.short	0x0070
        /*0014*/ 	.byte	0x00, 0xf0, 0x01, 0x2e


	//----- nvinfo : EIATTR_SPARSE_MMA_MASK
	.align		4
.L_253:
        /*0018*/ 	.byte	0x03, 0x50
        /*001a*/ 	.short	0x0000


	//----- nvinfo : EIATTR_MAXREG_COUNT
	.align		4
        /*001c*/ 	.byte	0x03, 0x1b
        /*001e*/ 	.short	0x00a8


	//----- nvinfo : EIATTR_NUM_BARRIERS
	.align		4
        /*0020*/ 	.byte	0x02, 0x4c
        /*0022*/ 	.byte	0x10
	.zero		1


	//----- nvinfo : EIATTR_EXTERNS
	.align		4
        /*0024*/ 	.byte	0x04, 0x0f
        /*0026*/ 	.short	(.L_255 - .L_254)


	//   ....[0]....
	.align		4
.L_254:
        /*0028*/ 	.word	index@(__assertfail)


	//----- nvinfo : EIATTR_ANNOTATIONS
	.align		4
.L_255:
        /*002c*/ 	.byte	0x04, 0x55
        /*002e*/ 	.short	(.L_257 - .L_256)


	//   ....[0]....
.L_256:
        /* <DEDUP_REMOVED lines=18> */


	//----- nvinfo : EIATTR_MERCURY_ISA_VERSION
	.align		4
.L_257:
        /*0140*/ 	.byte	0x03, 0x5f
        /*0142*/ 	.short	0x0101


	//----- nvinfo : EIATTR_UNUSED_LOAD_BYTE_OFFSET
	.align		4
        /*0144*/ 	.byte	0x04, 0x44
        /*0146*/ 	.short	(.L_259 - .L_258)


	//   ....[0]....
.L_258:
        /*0148*/ 	.word	0x000009b0
        /*014c*/ 	.word	0x0000fff0


	//   ....[1]....
        /*0150*/ 	.word	0x000075d0
        /*0154*/ 	.word	0x0000fff0


	//----- nvinfo : EIATTR_INT_WARP_WIDE_INSTR_OFFSETS
	.align		4
.L_259:
        /*0158*/ 	.byte	0x04, 0x31
        /*015a*/ 	.short	(.L_261 - .L_260)


	//   ....[0]....
.L_260:
        /*015c*/ 	.word	0x000000c0


	//   ....[1]....
        /*0160*/ 	.word	0x000000d0


	//   ....[2]....
        /*0164*/ 	.word	0x000000e0


	//   ....[3]....
        /*0168*/ 	.word	0x00000180


	//   ....[4]....
        /*016c*/ 	.word	0x0000b4a0


	//   ....[5]....
        /*0170*/ 	.word	0x0000b530


	//   ....[6]....
        /*0174*/ 	.word	0x0000f3d0


	//   ....[7]....
        /*0178*/ 	.word	0x0000f460


	//----- nvinfo : EIATTR_COOP_GROUP_MASK_REGIDS
	.align		4
.L_261:
        /*017c*/ 	.byte	0x04, 0x29
        /*017e*/ 	.short	(.L_263 - .L_262)


	//   ....[0]....
.L_262:
        /*0180*/ 	.word	0xffffffff


	//   ....[1]....
        /*0184*/ 	.word	0xffffffff


	//   ....[2]....
        /*0188*/ 	.word	0xffffffff


	//   ....[3]....
        /*018c*/ 	.word	0xffffffff


	//   ....[4]....
        /*0190*/ 	.word	0xffffffff


	//   ....[5]....
        /*0194*/ 	.word	0xffffffff


	//   ....[6]....
        /*0198*/ 	.word	0xffffffff


	//   ....[7]....
        /*019c*/ 	.word	0xffffffff


	//   ....[8]....
        /*01a0*/ 	.word	0xffffffff


	//   ....[9]....
        /*01a4*/ 	.word	0xffffffff


	//   ....[10]....
        /*01a8*/ 	.word	0xffffffff


	//   ....[11]....
        /*01ac*/ 	.word	0xffffffff


	//   ....[12]....
        /*01b0*/ 	.word	0xffffffff


	//   ....[13]....
        /*01b4*/ 	.word	0xffffffff


	//   ....[14]....
        /*01b8*/ 	.word	0xffffffff


	//   ....[15]....
        /*01bc*/ 	.word	0xffffffff


	//   ....[16]....
        /*01c0*/ 	.word	0xffffffff


	//   ....[17]....
        /*01c4*/ 	.word	0xffffffff


	//   ....[18]....
        /*01c8*/ 	.word	0xffffffff


	//   ....[19]....
        /*01cc*/ 	.word	0xffffffff


	//   ....[20]....
        /*01d0*/ 	.word	0xffffffff


	//   ....[21]....
        /*01d4*/ 	.word	0xffffffff


	//   ....[22]....
        /*01d8*/ 	.word	0xffffffff


	//   ....[23]....
        /*01dc*/ 	.word	0xffffffff


	//   ....[24]....
        /*01e0*/ 	.word	0xffffffff


	//   ....[25]....
        /*01e4*/ 	.word	0xffffffff


	//   ....[26]....
        /*01e8*/ 	.word	0xffffffff


	//   ....[27]....
        /*01ec*/ 	.word	0xffffffff


	//   ....[28]....
        /*01f0*/ 	.word	0xffffffff


	//   ....[29]....
        /*01f4*/ 	.word	0xffffffff


	//   ....[30]....
        /*01f8*/ 	.word	0xffffffff


	//   ....[31]....
        /*01fc*/ 	.word	0xffffffff


	//   ....[32]....
        /*0200*/ 	.word	0xffffffff


	//   ....[33]....
        /*0204*/ 	.word	0xffffffff


	//   ....[34]....
        /*0208*/ 	.word	0xffffffff


	//   ....[35]....
        /*020c*/ 	.word	0xffffffff


	//   ....[36]....
        /*0210*/ 	.word	0xffffffff


	//   ....[37]....
        /*0214*/ 	.word	0xffffffff


	//   ....[38]....
        /*0218*/ 	.word	0xffffffff


	//   ....[39]....
        /*021c*/ 	.word	0xffffffff


	//   ....[40]....
        /*0220*/ 	.word	0xffffffff


	//   ....[41]....
        /*0224*/ 	.word	0xffffffff


	//   ....[42]....
        /*0228*/ 	.word	0xffffffff


	//   ....[43]....
        /*022c*/ 	.word	0xffffffff


	//   ....[44]....
        /*0230*/ 	.word	0xffffffff


	//   ....[45]....
        /*0234*/ 	.word	0xffffffff


	//   ....[46]....
        /*0238*/ 	.word	0xffffffff


	//   ....[47]....
        /*023c*/ 	.word	0xffffffff


	//   ....[48]....
        /*0240*/ 	.word	0xffffffff


	//   ....[49]....
        /*0244*/ 	.word	0xffffffff


	//   ....[50]....
        /*0248*/ 	.word	0xffffffff


	//   ....[51]....
        /*024c*/ 	.word	0xffffffff


	//   ....[52]....
        /*0250*/ 	.word	0xffffffff


	//   ....[53]....
        /*0254*/ 	.word	0xffffffff


	//   ....[54]....
        /*0258*/ 	.word	0xffffffff


	//   ....[55]....
        /*025c*/ 	.word	0xffffffff


	//   ....[56]....
        /*0260*/ 	.word	0xffffffff


	//   ....[57]....
        /*0264*/ 	.word	0xffffffff


	//   ....[58]....
        /*0268*/ 	.word	0xffffffff


	//   ....[59]....
        /*026c*/ 	.word	0xffffffff


	//   ....[60]....
        /*0270*/ 	.word	0xffffffff


	//   ....[61]....
        /*0274*/ 	.word	0xffffffff


	//   ....[62]....
        /*0278*/ 	.word	0xffffffff


	//   ....[63]....
        /*027c*/ 	.word	0xffffffff


	//   ....[64]....
        /*0280*/ 	.word	0xffffffff


	//   ....[65]....
        /*0284*/ 	.word	0xffffffff


	//   ....[66]....
        /*0288*/ 	.word	0xffffffff


	//   ....[67]....
        /*028c*/ 	.word	0xffffffff


	//   ....[68]....
        /*0290*/ 	.word	0xffffffff


	//   ....[69]....
        /*0294*/ 	.word	0xffffffff


	//   ....[70]....
        /*0298*/ 	.word	0xffffffff


	//   ....[71]....
        /*029c*/ 	.word	0xffffffff


	//   ....[72]....
        /*02a0*/ 	.word	0xffffffff


	//   ....[73]....
        /*02a4*/ 	.word	0xffffffff


	//   ....[74]....
        /*02a8*/ 	.word	0xffffffff


	//   ....[75]....
        /*02ac*/ 	.word	0xffffffff


	//   ....[76]....
        /*02b0*/ 	.word	0xffffffff


	//   ....[77]....
        /*02b4*/ 	.word	0xffffffff


	//   ....[78]....
        /*02b8*/ 	.word	0xffffffff


	//   ....[79]....
        /*02bc*/ 	.word	0xffffffff


	//   ....[80]....
        /*02c0*/ 	.word	0xffffffff


	//   ....[81]....
        /*02c4*/ 	.word	0xffffffff


	//   ....[82]....
        /*02c8*/ 	.word	0xffffffff


	//   ....[83]....
        /*02cc*/ 	.word	0xffffffff


	//   ....[84]....
        /*02d0*/ 	.word	0xffffffff


	//   ....[85]....
        /*02d4*/ 	.word	0xffffffff


	//   ....[86]....
        /*02d8*/ 	.word	0xffffffff


	//   ....[87]....
        /*02dc*/ 	.word	0xffffffff


	//   ....[88]....
        /*02e0*/ 	.word	0xffffffff


	//   ....[89]....
        /*02e4*/ 	.word	0xffffffff


	//   ....[90]....
        /*02e8*/ 	.word	0xffffffff


	//   ....[91]....
        /*02ec*/ 	.word	0xffffffff


	//   ....[92]....
        /*02f0*/ 	.word	0xffffffff


	//   ....[93]....
        /*02f4*/ 	.word	0xffffffff


	//   ....[94]....
        /*02f8*/ 	.word	0xffffffff


	//   ....[95]....
        /*02fc*/ 	.word	0xffffffff


	//   ....[96]....
        /*0300*/ 	.word	0xffffffff


	//   ....[97]....
        /*0304*/ 	.word	0xffffffff


	//   ....[98]....
        /*0308*/ 	.word	0xffffffff


	//   ....[99]....
        /*030c*/ 	.word	0xffffffff


	//   ....[100]....
        /*0310*/ 	.word	0xffffffff


	//   ....[101]....
        /*0314*/ 	.word	0xffffffff


	//   ....[102]....
        /*0318*/ 	.word	0xffffffff


	//   ....[103]....
        /*031c*/ 	.word	0xffffffff


	//   ....[104]....
        /*0320*/ 	.word	0xffffffff


	//   ....[105]....
        /*0324*/ 	.word	0xffffffff


	//   ....[106]....
        /*0328*/ 	.word	0xffffffff


	//   ....[107]....
        /*032c*/ 	.word	0xffffffff


	//   ....[108]....
        /*0330*/ 	.word	0xffffffff


	//   ....[109]....
        /*0334*/ 	.word	0xffffffff


	//   ....[110]....
        /*0338*/ 	.word	0xffffffff


	//   ....[111]....
        /*033c*/ 	.word	0xffffffff


	//   ....[112]....
        /*0340*/ 	.word	0xffffffff


	//   ....[113]....
        /*0344*/ 	.word	0xffffffff


	//   ....[114]....
        /*0348*/ 	.word	0xffffffff


	//   ....[115]....
        /*034c*/ 	.word	0xffffffff


	//   ....[116]....
        /*0350*/ 	.word	0xffffffff


	//   ....[117]....
        /*0354*/ 	.word	0xffffffff


	//   ....[118]....
        /*0358*/ 	.word	0xffffffff


	//   ....[119]....
        /*035c*/ 	.word	0xffffffff


	//   ....[120]....
        /*0360*/ 	.word	0xffffffff


	//   ....[121]....
        /*0364*/ 	.word	0xffffffff


	//   ....[122]....
        /*0368*/ 	.word	0xffffffff


	//   ....[123]....
        /*036c*/ 	.word	0xffffffff


	//   ....[124]....
        /*0370*/ 	.word	0xffffffff


	//   ....[125]....
        /*0374*/ 	.word	0xffffffff


	//   ....[126]....
        /*0378*/ 	.word	0xffffffff


	//   ....[127]....
        /*037c*/ 	.word	0xffffffff


	//   ....[128]....
        /*0380*/ 	.word	0xffffffff


	//   ....[129]....
        /*0384*/ 	.word	0xffffffff


	//   ....[130]....
        /*0388*/ 	.word	0xffffffff


	//   ....[131]....
        /*038c*/ 	.word	0xffffffff


	//   ....[132]....
        /*0390*/ 	.word	0xffffffff


	//   ....[133]....
        /*0394*/ 	.word	0xffffffff


	//   ....[134]....
        /*0398*/ 	.word	0xffffffff


	//   ....[135]....
        /*039c*/ 	.word	0xffffffff


	//   ....[136]....
        /*03a0*/ 	.word	0xffffffff


	//   ....[137]....
        /*03a4*/ 	.word	0xffffffff


	//   ....[138]....
        /*03a8*/ 	.word	0xffffffff


	//   ....[139]....
        /*03ac*/ 	.word	0xffffffff


	//   ....[140]....
        /*03b0*/ 	.word	0xffffffff


	//   ....[141]....
        /*03b4*/ 	.word	0xffffffff


	//   ....[142]....
        /*03b8*/ 	.word	0xffffffff


	//   ....[143]....
        /*03bc*/ 	.word	0xffffffff


	//   ....[144]....
        /*03c0*/ 	.word	0xffffffff


	//   ....[145]....
        /*03c4*/ 	.word	0xffffffff


	//   ....[146]....
        /*03c8*/ 	.word	0xffffffff


	//   ....[147]....
        /*03cc*/ 	.word	0xffffffff


	//   ....[148]....
        /*03d0*/ 	.word	0xffffffff


	//   ....[149]....
        /*03d4*/ 	.word	0xffffffff


	//   ....[150]....
        /*03d8*/ 	.word	0xffffffff


	//   ....[151]....
        /*03dc*/ 	.word	0xffffffff


	//   ....[152]....
        /*03e0*/ 	.word	0xffffffff


	//   ....[153]....
        /*03e4*/ 	.word	0x0500000f


	//   ....[154]....
        /*03e8*/ 	.word	0x0500000f


	//   ....[155]....
        /*03ec*/ 	.word	0x0500000f


	//   ....[156]....
        /*03f0*/ 	.word	0x0500000f


	//   ....[157]....
        /*03f4*/ 	.word	0x0500000f


	//   ....[158]....
        /*03f8*/ 	.word	0x0500000f


	//   ....[159]....
        /*03fc*/ 	.word	0x0500000f


	//   ....[160]....
        /*0400*/ 	.word	0x0500000f


	//   ....[161]....
        /*0404*/ 	.word	0x0500000f


	//   ....[162]....
        /*0408*/ 	.word	0x0500000f


	//   ....[163]....
        /*040c*/ 	.word	0x0500000f


	//   ....[164]....
        /*0410*/ 	.word	0x0500000f


	//   ....[165]....
        /*0414*/ 	.word	0x0500000f


	//   ....[166]....
        /*0418*/ 	.word	0x0500000f


	//   ....[167]....
        /*041c*/ 	.word	0x0500000f


	//   ....[168]....
        /*0420*/ 	.word	0x0500000f


	//   ....[169]....
        /*0424*/ 	.word	0x0500000f


	//   ....[170]....
        /*0428*/ 	.word	0x0500000f


	//   ....[171]....
        /*042c*/ 	.word	0x0500000f


	//   ....[172]....
        /*0430*/ 	.word	0x0500000f


	//   ....[173]....
        /*0434*/ 	.word	0x0500000f


	//   ....[174]....
        /*0438*/ 	.word	0x0500000f


	//   ....[175]....
        /*043c*/ 	.word	0x0500000f


	//   ....[176]....
        /*0440*/ 	.word	0x0500000f


	//   ....[177]....
        /*0444*/ 	.word	0x0500000f


	//   ....[178]....
        /*0448*/ 	.word	0x0500000f


	//   ....[179]....
        /*044c*/ 	.word	0x0500000f


	//   ....[180]....
        /*0450*/ 	.word	0x0500000f


	//   ....[181]....
        /*0454*/ 	.word	0x0500000f


	//   ....[182]....
        /*0458*/ 	.word	0x0500000f


	//   ....[183]....
        /*045c*/ 	.word	0x0500000f


	//   ....[184]....
        /*0460*/ 	.word	0x0500000f


	//   ....[185]....
        /*0464*/ 	.word	0x0500000f


	//   ....[186]....
        /*0468*/ 	.word	0x0500000f


	//   ....[187]....
        /*046c*/ 	.word	0x0500000f


	//   ....[188]....
        /*0470*/ 	.word	0x0500000f


	//   ....[189]....
        /*0474*/ 	.word	0x0500000f


	//   ....[190]....
        /*0478*/ 	.word	0x0500000f


	//   ....[191]....
        /*047c*/ 	.word	0x0500000f


	//   ....[192]....
        /*0480*/ 	.word	0x0500000f


	//   ....[193]....
        /*0484*/ 	.word	0x0500000f


	//   ....[194]....
        /*0488*/ 	.word	0x0500000f


	//   ....[195]....
        /*048c*/ 	.word	0x0500000f


	//   ....[196]....
        /*0490*/ 	.word	0x0500000f


	//   ....[197]....
        /*0494*/ 	.word	0x0500000f


	//   ....[198]....
        /*0498*/ 	.word	0x0500000f


	//   ....[199]....
        /*049c*/ 	.word	0x0500000f


	//   ....[200]....
        /*04a0*/ 	.word	0x0500000f


	//   ....[201]....
        /*04a4*/ 	.word	0x0500000f


	//   ....[202]....
        /*04a8*/ 	.word	0x0500000f


	//   ....[203]....
        /*04ac*/ 	.word	0x0500000f


	//   ....[204]....
        /*04b0*/ 	.word	0x0500000f


	//   ....[205]....
        /*04b4*/ 	.word	0x0500000f


	//   ....[206]....
        /*04b8*/ 	.word	0x0500000f


	//   ....[207]....
        /*04bc*/ 	.word	0x0500000f


	//   ....[208]....
        /*04c0*/ 	.word	0x0500000f


	//   ....[209]....
        /*04c4*/ 	.word	0x0500000f


	//   ....[210]....
        /*04c8*/ 	.word	0x0500000f


	//   ....[211]....
        /*04cc*/ 	.word	0x0500000f


	//   ....[212]....
        /*04d0*/ 	.word	0x0500000f


	//   ....[213]....
        /*04d4*/ 	.word	0x0500000f


	//   ....[214]....
        /*04d8*/ 	.word	0x0500000f


	//   ....[215]....
        /*04dc*/ 	.word	0x0500000f


	//   ....[216]....
        /*04e0*/ 	.word	0x0500000f


	//   ....[217]....
        /*04e4*/ 	.word	0x0500000f


	//   ....[218]....
        /*04e8*/ 	.word	0x0500000f


	//   ....[219]....
        /*04ec*/ 	.word	0x0500000f


	//   ....[220]....
        /*04f0*/ 	.word	0x0500000f


	//   ....[221]....
        /*04f4*/ 	.word	0x0500000f


	//   ....[222]....
        /*04f8*/ 	.word	0x0500000f


	//   ....[223]....
        /*04fc*/ 	.word	0x0500000f


	//   ....[224]....
        /*0500*/ 	.word	0x0500000f


	//   ....[225]....
        /*0504*/ 	.word	0x0500000f


	//   ....[226]....
        /*0508*/ 	.word	0x0500000f


	//   ....[227]....
        /*050c*/ 	.word	0x0500000f


	//   ....[228]....
        /*0510*/ 	.word	0x0500000f


	//   ....[229]....
        /*0514*/ 	.word	0x0500000f


	//   ....[230]....
        /*0518*/ 	.word	0x0500000f


	//   ....[231]....
        /*051c*/ 	.word	0x0500000f


	//   ....[232]....
        /*0520*/ 	.word	0x0500000f


	//   ....[233]....
        /*0524*/ 	.word	0x0500000f


	//   ....[234]....
        /*0528*/ 	.word	0x0500000f


	//   ....[235]....
        /*052c*/ 	.word	0x0500000f


	//   ....[236]....
        /*0530*/ 	.word	0x0500000f


	//   ....[237]....
        /*0534*/ 	.word	0x0500000f


	//   ....[238]....
        /*0538*/ 	.word	0x0500000f


	//   ....[239]....
        /*053c*/ 	.word	0x0500000f


	//   ....[240]....
        /*0540*/ 	.word	0x0500000f


	//   ....[241]....
        /*0544*/ 	.word	0x0500000f


	//   ....[242]....
        /*0548*/ 	.word	0x0500000f


	//   ....[243]....
        /*054c*/ 	.word	0x0500000f


	//   ....[244]....
        /*0550*/ 	.word	0x0500000f


	//   ....[245]....
        /*0554*/ 	.word	0x0500000f


	//   ....[246]....
        /*0558*/ 	.word	0x0500000f


	//   ....[247]....
        /*055c*/ 	.word	0x0500000f


	//   ....[248]....
        /*0560*/ 	.word	0x0500000f


	//   ....[249]....
        /*0564*/ 	.word	0x0500000f


	//   ....[250]....
        /*0568*/ 	.word	0x0500000f


	//   ....[251]....
        /*056c*/ 	.word	0x0500000f


	//----- nvinfo : EIATTR_COOP_GROUP_INSTR_OFFSETS
	.align		4
.L_263:
        /*0570*/ 	.byte	0x04, 0x28
        /*0572*/ 	.short	(.L_265 - .L_264)


	//   ....[0]....
.L_264:
        /*0574*/ 	.word	0x00000080


	//   ....[1]....
        /*0578*/ 	.word	0x00000090


	//   ....[2]....
        /*057c*/ 	.word	0x000002f0


	//   ....[3]....
        /*0580*/ 	.word	0x00000450


	//   ....[4]....
        /*0584*/ 	.word	0x00000570


	//   ....[5]....
        /*0588*/ 	.word	0x000006d0


	//   ....[6]....
        /*058c*/ 	.word	0x000015d0


	//   ....[7]....
        /*0590*/ 	.word	0x00003420


	//   ....[8]....
        /*0594*/ 	.word	0x00003460


	//   ....[9]....
        /*0598*/ 	.word	0x00003480


	//   ....[10]....
        /*059c*/ 	.word	0x000034a0


	//   ....[11]....
        /*05a0*/ 	.word	0x00005480


	//   ....[12]....
        /*05a4*/ 	.word	0x00005560


	//   ....[13]....
        /*05a8*/ 	.word	0x00005580


	//   ....[14]....
        /*05ac*/ 	.word	0x000055e0


	//   ....[15]....
        /*05b0*/ 	.word	0x00006b50


	//   ....[16]....
        /*05b4*/ 	.word	0x00006b90


	//   ....[17]....
        /*05b8*/ 	.word	0x00006c40


	//   ....[18]....
        /*05bc*/ 	.word	0x00006c70


	//   ....[19]....
        /*05c0*/ 	.word	0x00008710


	//   ....[20]....
        /*05c4*/ 	.word	0x00008740


	//   ....[21]....
        /*05c8*/ 	.word	0x00008810


	//   ....[22]....
        /*05cc*/ 	.word	0x00008850


	//   ....[23]....
        /*05d0*/ 	.word	0x00009040


	//   ....[24]....
        /*05d4*/ 	.word	0x00009080


	//   ....[25]....
        /*05d8*/ 	.word	0x000091d0


	//   ....[26]....
        /*05dc*/ 	.word	0x000091f0


	//   ....[27]....
        /*05e0*/ 	.word	0x00009330


	//   ....[28]....
        /*05e4*/ 	.word	0x00009350


	//   ....[29]....
        /*05e8*/ 	.word	0x000094a0


	//   ....[30]....
        /*05ec*/ 	.word	0x000094c0


	//   ....[31]....
        /*05f0*/ 	.word	0x00009ed0


	//   ....[32]....
        /*05f4*/ 	.word	0x00009ee0


	//   ....[33]....
        /*05f8*/ 	.word	0x0000a020


	//   ....[34]....
        /*05fc*/ 	.word	0x0000a040


	//   ....[35]....
        /*0600*/ 	.word	0x0000a180


	//   ....[36]....
        /*0604*/ 	.word	0x0000a1a0


	//   ....[37]....
        /*0608*/ 	.word	0x0000a2f0


	//   ....[38]....
        /*060c*/ 	.word	0x0000a310


	//   ....[39]....
        /*0610*/ 	.word	0x0000a4d0


	//   ....[40]....
        /*0614*/ 	.word	0x0000a6a0


	//   ....[41]....
        /*0618*/ 	.word	0x0000a6d0


	//   ....[42]....
        /*061c*/ 	.word	0x0000a700


	//   ....[43]....
        /*0620*/ 	.word	0x0000a730


	//   ....[44]....
        /*0624*/ 	.word	0x0000a760


	//   ....[45]....
        /*0628*/ 	.word	0x0000a790


	//   ....[46]....
        /*062c*/ 	.word	0x0000a8e0


	//   ....[47]....
        /*0630*/ 	.word	0x0000a910


	//   ....[48]....
        /*0634*/ 	.word	0x0000a940


	//   ....[49]....
        /*0638*/ 	.word	0x0000a970


	//   ....[50]....
        /*063c*/ 	.word	0x0000a9a0


	//   ....[51]....
        /*0640*/ 	.word	0x0000a9d0


	//   ....[52]....
        /*0644*/ 	.word	0x0000aa60


	//   ....[53]....
        /*0648*/ 	.word	0x0000aa90


	//   ....[54]....
        /*064c*/ 	.word	0x0000ab10


	//   ....[55]....
        /*0650*/ 	.word	0x0000c070


	//   ....[56]....
        /*0654*/ 	.word	0x0000c090


	//   ....[57]....
        /*0658*/ 	.word	0x0000c120


	//   ....[58]....
        /*065c*/ 	.word	0x0000c140


	//   ....[59]....
        /*0660*/ 	.word	0x0000c1c0


	//   ....[60]....
        /*0664*/ 	.word	0x0000c1e0


	//   ....[61]....
        /*0668*/ 	.word	0x0000c260


	//   ....[62]....
        /*066c*/ 	.word	0x0000c280


	//   ....[63]....
        /*0670*/ 	.word	0x0000c300


	//   ....[64]....
        /*0674*/ 	.word	0x0000c320


	//   ....[65]....
        /*0678*/ 	.word	0x0000c330


	//   ....[66]....
        /*067c*/ 	.word	0x0000c340


	//   ....[67]....
        /*0680*/ 	.word	0x0000cac0


	//   ....[68]....
        /*0684*/ 	.word	0x0000cae0


	//   ....[69]....
        /*0688*/ 	.word	0x0000cb00


	//   ....[70]....
        /*068c*/ 	.word	0x0000cb10


	//   ....[71]....
        /*0690*/ 	.word	0x0000cb40


	//   ....[72]....
        /*0694*/ 	.word	0x0000cb60


	//   ....[73]....
        /*0698*/ 	.word	0x0000cbd0


	//   ....[74]....
        /*069c*/ 	.word	0x0000cc50


	//   ....[75]....
        /*06a0*/ 	.word	0x0000cc70


	//   ....[76]....
        /*06a4*/ 	.word	0x0000cc90


	//   ....[77]....
        /*06a8*/ 	.word	0x0000cd50


	//   ....[78]....
        /*06ac*/ 	.word	0x0000cda0


	//   ....[79]....
        /*06b0*/ 	.word	0x0000cdc0


	//   ....[80]....
        /*06b4*/ 	.word	0x0000ce30


	//   ....[81]....
        /*06b8*/ 	.word	0x0000cf10


	//   ....[82]....
        /*06bc*/ 	.word	0x0000cf40


	//   ....[83]....
        /*06c0*/ 	.word	0x0000d5d0


	//   ....[84]....
        /*06c4*/ 	.word	0x0000d600


	//   ....[85]....
        /*06c8*/ 	.word	0x0000d610


	//   ....[86]....
        /*06cc*/ 	.word	0x0000d620


	//   ....[87]....
        /*06d0*/ 	.word	0x0000d6e0


	//   ....[88]....
        /*06d4*/ 	.word	0x0000d730


	//   ....[89]....
        /*06d8*/ 	.word	0x0000d7a0


	//   ....[90]....
        /*06dc*/ 	.word	0x0000d820


	//   ....[91]....
        /*06e0*/ 	.word	0x0000d880


	//   ....[92]....
        /*06e4*/ 	.word	0x0000d8b0


	//   ....[93]....
        /*06e8*/ 	.word	0x0000d910


	//   ....[94]....
        /*06ec*/ 	.word	0x0000d940


	//   ....[95]....
        /*06f0*/ 	.word	0x0000d9a0


	//   ....[96]....
        /*06f4*/ 	.word	0x0000d9d0


	//   ....[97]....
        /*06f8*/ 	.word	0x0000da20


	//   ....[98]....
        /*06fc*/ 	.word	0x0000da50


	//   ....[99]....
        /*0700*/ 	.word	0x0000df80


	//   ....[100]....
        /*0704*/ 	.word	0x0000dfa0


	//   ....[101]....
        /*0708*/ 	.word	0x0000dff0


	//   ....[102]....
        /*070c*/ 	.word	0x0000e0b0


	//   ....[103]....
        /*0710*/ 	.word	0x0000e0c0


	//   ....[104]....
        /*0714*/ 	.word	0x0000e0f0


	//   ....[105]....
        /*0718*/ 	.word	0x0000e180


	//   ....[106]....
        /*071c*/ 	.word	0x0000e230


	//   ....[107]....
        /*0720*/ 	.word	0x0000e240


	//   ....[108]....
        /*0724*/ 	.word	0x0000e270


	//   ....[109]....
        /*0728*/ 	.word	0x0000e280


	//   ....[110]....
        /*072c*/ 	.word	0x0000e310


	//   ....[111]....
        /*0730*/ 	.word	0x0000ea30


	//   ....[112]....
        /*0734*/ 	.word	0x0000ea50


	//   ....[113]....
        /*0738*/ 	.word	0x0000ea60


	//   ....[114]....
        /*073c*/ 	.word	0x0000eaa0


	//   ....[115]....
        /*0740*/ 	.word	0x0000eab0


	//   ....[116]....
        /*0744*/ 	.word	0x0000eaf0


	//   ....[117]....
        /*0748*/ 	.word	0x0000eb00


	//   ....[118]....
        /*074c*/ 	.word	0x0000eb40


	//   ....[119]....
        /*0750*/ 	.word	0x0000eb50


	//   ....[120]....
        /*0754*/ 	.word	0x0000eb90


	//   ....[121]....
        /*0758*/ 	.word	0x0000eba0


	//   ....[122]....
        /*075c*/ 	.word	0x0000ebb0


	//   ....[123]....
        /*0760*/ 	.word	0x0000ef10


	//   ....[124]....
        /*0764*/ 	.word	0x0000ef30


	//   ....[125]....
        /*0768*/ 	.word	0x0000ef40


	//   ....[126]....
        /*076c*/ 	.word	0x0000ef50


	//   ....[127]....
        /*0770*/ 	.word	0x0000ef60


	//   ....[128]....
        /*0774*/ 	.word	0x0000ef80


	//   ....[129]....
        /*0778*/ 	.word	0x0000eff0


	//   ....[130]....
        /*077c*/ 	.word	0x0000f020


	//   ....[131]....
        /*0780*/ 	.word	0x0000f030


	//   ....[132]....
        /*0784*/ 	.word	0x0000f0a0


	//   ....[133]....
        /*0788*/ 	.word	0x0000f0c0


	//   ....[134]....
        /*078c*/ 	.word	0x0000f1b0


	//   ....[135]....
        /*0790*/ 	.word	0x0000f650


	//   ....[136]....
        /*0794*/ 	.word	0x0000f6a0


	//   ....[137]....
        /*0798*/ 	.word	0x0000f6d0


	//   ....[138]....
        /*079c*/ 	.word	0x0000f6e0


	//   ....[139]....
        /*07a0*/ 	.word	0x0000f710


	//   ....[140]....
        /*07a4*/ 	.word	0x0000f740


	//   ....[141]....
        /*07a8*/ 	.word	0x0000f770


	//   ....[142]....
        /*07ac*/ 	.word	0x0000f7a0


	//   ....[143]....
        /*07b0*/ 	.word	0x0000f920


	//   ....[144]....
        /*07b4*/ 	.word	0x0000f950


	//   ....[145]....
        /*07b8*/ 	.word	0x0000f980


	//   ....[146]....
        /*07bc*/ 	.word	0x0000f9b0


	//   ....[147]....
        /*07c0*/ 	.word	0x0000f9e0


	//   ....[148]....
        /*07c4*/ 	.word	0x0000fa10


	//   ....[149]....
        /*07c8*/ 	.word	0x0000fad0


	//   ....[150]....
        /*07cc*/ 	.word	0x0000faf0


	//   ....[151]....
        /*07d0*/ 	.word	0x0000fb60


	//   ....[152]....
        /*07d4*/ 	.word	0x0000ffd0


	//   ....[153]....
        /*07d8*/ 	.word	0x00010530


	//   ....[154]....
        /*07dc*/ 	.word	0x00010620


	//   ....[155]....
        /*07e0*/ 	.word	0x000106c0


	//   ....[156]....
        /*07e4*/ 	.word	0x00010720


	//   ....[157]....
        /*07e8*/ 	.word	0x00010810


	//   ....[158]....
        /*07ec*/ 	.word	0x00010880


	//   ....[159]....
        /*07f0*/ 	.word	0x00010970


	//   ....[160]....
        /*07f4*/ 	.word	0x000109e0


	//   ....[161]....
        /*07f8*/ 	.word	0x00010ad0


	//   ....[162]....
        /*07fc*/ 	.word	0x00010b40


	//   ....[163]....
        /*0800*/ 	.word	0x00010c30


	//   ....[164]....
        /*0804*/ 	.word	0x00010ca0


	//   ....[165]....
        /*0808*/ 	.word	0x00010d40


	//   ....[166]....
        /*080c*/ 	.word	0x00010e40


	//   ....[167]....
        /*0810*/ 	.word	0x00010e90


	//   ....[168]....
        /*0814*/ 	.word	0x00010ef0


	//   ....[169]....
        /*0818*/ 	.word	0x00011010


	//   ....[170]....
        /*081c*/ 	.word	0x00011090


	//   ....[171]....
        /*0820*/ 	.word	0x00011180


	//   ....[172]....
        /*0824*/ 	.word	0x00011250


	//   ....[173]....
        /*0828*/ 	.word	0x00011300


	//   ....[174]....
        /*082c*/ 	.word	0x00011400


	//   ....[175]....
        /*0830*/ 	.word	0x00011470


	//   ....[176]....
        /*0834*/ 	.word	0x00011580


	//   ....[177]....
        /*0838*/ 	.word	0x00011600


	//   ....[178]....
        /*083c*/ 	.word	0x00011670


	//   ....[179]....
        /*0840*/ 	.word	0x00011740


	//   ....[180]....
        /*0844*/ 	.word	0x000117d0


	//   ....[181]....
        /*0848*/ 	.word	0x000118a0


	//   ....[182]....
        /*084c*/ 	.word	0x00011940


	//   ....[183]....
        /*0850*/ 	.word	0x000119e0


	//   ....[184]....
        /*0854*/ 	.word	0x00011a40


	//   ....[185]....
        /*0858*/ 	.word	0x00011ae0


	//   ....[186]....
        /*085c*/ 	.word	0x00011c30


	//   ....[187]....
        /*0860*/ 	.word	0x00011c80


	//   ....[188]....
        /*0864*/ 	.word	0x00011ce0


	//   ....[189]....
        /*0868*/ 	.word	0x00011dd0


	//   ....[190]....
        /*086c*/ 	.word	0x00011ed0


	//   ....[191]....
        /*0870*/ 	.word	0x00011f20


	//   ....[192]....
        /*0874*/ 	.word	0x00011f80


	//   ....[193]....
        /*0878*/ 	.word	0x00012070


	//   ....[194]....
        /*087c*/ 	.word	0x00012170


	//   ....[195]....
        /*0880*/ 	.word	0x000121c0


	//   ....[196]....
        /*0884*/ 	.word	0x00012220


	//   ....[197]....
        /*0888*/ 	.word	0x00012300


	//   ....[198]....
        /*088c*/ 	.word	0x00012430


	//   ....[199]....
        /*0890*/ 	.word	0x00012510


	//   ....[200]....
        /*0894*/ 	.word	0x000125a0


	//   ....[201]....
        /*0898*/ 	.word	0x000126b0


	//   ....[202]....
        /*089c*/ 	.word	0x00012710


	//   ....[203]....
        /*08a0*/ 	.word	0x00012820


	//   ....[204]....
        /*08a4*/ 	.word	0x00012880


	//   ....[205]....
        /*08a8*/ 	.word	0x00012990


	//   ....[206]....
        /*08ac*/ 	.word	0x000129f0


	//   ....[207]....
        /*08b0*/ 	.word	0x00012b00


	//   ....[208]....
        /*08b4*/ 	.word	0x00012b60


	//   ....[209]....
        /*08b8*/ 	.word	0x00012c20


	//   ....[210]....
        /*08bc*/ 	.word	0x00012d80


	//   ....[211]....
        /*08c0*/ 	.word	0x00012e20


	//   ....[212]....
        /*08c4*/ 	.word	0x00012e80


	//   ....[213]....
        /*08c8*/ 	.word	0x00012f30


	//   ....[214]....
        /*08cc*/ 	.word	0x00012f90


	//   ....[215]....
        /*08d0*/ 	.word	0x00013040


	//   ....[216]....
        /*08d4*/ 	.word	0x000130a0


	//   ....[217]....
        /*08d8*/ 	.word	0x00013150


	//   ....[218]....
        /*08dc*/ 	.word	0x000131b0


	//   ....[219]....
        /*08e0*/ 	.word	0x00013260


	//   ....[220]....
        /*08e4*/ 	.word	0x000132c0


	//   ....[221]....
        /*08e8*/ 	.word	0x00013370


	//   ....[222]....
        /*08ec*/ 	.word	0x00013450


	//   ....[223]....
        /*08f0*/ 	.word	0x000134f0


	//   ....[224]....
        /*08f4*/ 	.word	0x00013550


	//   ....[225]....
        /*08f8*/ 	.word	0x00013620


	//   ....[226]....
        /*08fc*/ 	.word	0x00013680


	//   ....[227]....
        /*0900*/ 	.word	0x00013750


	//   ....[228]....
        /*0904*/ 	.word	0x000137b0


	//   ....[229]....
        /*0908*/ 	.word	0x00013890


	//   ....[230]....
        /*090c*/ 	.word	0x000138f0


	//   ....[231]....
        /*0910*/ 	.word	0x000139c0


	//   ....[232]....
        /*0914*/ 	.word	0x00013a20


	//   ....[233]....
        /*0918*/ 	.word	0x00013af0


	//   ....[234]....
        /*091c*/ 	.word	0x00013b80


	//   ....[235]....
        /*0920*/ 	.word	0x00013c20


	//   ....[236]....
        /*0924*/ 	.word	0x00013d40


	//   ....[237]....
        /*0928*/ 	.word	0x00013db0


	//   ....[238]....
        /*092c*/ 	.word	0x00013e20


	//   ....[239]....
        /*0930*/ 	.word	0x00013e90


	//   ....[240]....
        /*0934*/ 	.word	0x00013f00


	//   ....[241]....
        /*0938*/ 	.word	0x00013f80


	//   ....[242]....
        /*093c*/ 	.word	0x00014010


	//   ....[243]....
        /*0940*/ 	.word	0x000140a0


	//   ....[244]....
        /*0944*/ 	.word	0x00014110


	//   ....[245]....
        /*0948*/ 	.word	0x00014180


	//   ....[246]....
        /*094c*/ 	.word	0x000141f0


	//   ....[247]....
        /*0950*/ 	.word	0x00014270


	//   ....[248]....
        /*0954*/ 	.word	0x000142e0


	//   ....[249]....
        /*0958*/ 	.word	0x00014380


	//   ....[250]....
        /*095c*/ 	.word	0x00014410


	//   ....[251]....
        /*0960*/ 	.word	0x00014530


	//----- nvinfo : EIATTR_REG_RECONFIG
	.align		4
.L_265:
        /*0964*/ 	.byte	0x01, 0x54
	.zero		2


	//----- nvinfo : EIATTR_SYSCALL_OFFSETS
	.align		4
        /*0968*/ 	.byte	0x04, 0x46
        /*096a*/ 	.short	(.L_267 - .L_266)


	//   ....[0]....
.L_266:
        /*096c*/ 	.word	0x00001770


	//   ....[1]....
        /*0970*/ 	.word	0x0000b690


	//   ....[2]....
        /*0974*/ 	.word	0x0000b7e0


	//   ....[3]....
        /*0978*/ 	.word	0x0000b8d0


	//   ....[4]....
        /*097c*/ 	.word	0x0000c6c0


	//   ....[5]....
        /*0980*/ 	.word	0x0000d220


	//----- nvinfo : EIATTR_MBARRIER_INSTR_OFFSETS
	.align		4
.L_267:
        /*0984*/ 	.byte	0x04, 0x39
        /*0986*/ 	.short	(.L_269 - .L_268)


	//   ....[0]....
.L_268:
        /*0988*/ 	.word	0x00000190
        /*098c*/ 	.word	0x000000ff
        /*0990*/ 	.word	0x00032400
        /*0994*/ 	.short	0x0100
        /*0996*/ 	.byte	0x08
	.zero		1


	//   ....[1]....
        /*0998*/ 	.word	0x000001a0
        /*099c*/ 	.word	0x000000ff
        /*09a0*/ 	.word	0x00032410
        /*09a4*/ 	.short	0x0100
        /*09a6*/ 	.byte	0x08
	.zero		1


	//   ....[2]....
        /*09a8*/ 	.word	0x000001b0
        /*09ac*/ 	.word	0x000000ff
        /*09b0*/ 	.word	0x00032420
        /*09b4*/ 	.short	0x0100
        /*09b6*/ 	.byte	0x08
	.zero		1


	//   ....[3]....
        /*09b8*/ 	.word	0x000002a0
        /*09bc*/ 	.word	0x000000ff
        /*09c0*/ 	.word	0x00032430
        /*09c4*/ 	.short	0x0100
        /*09c6*/ 	.byte	0x08
	.zero		1


	//   ....[4]....
        /*09c8*/ 	.word	0x000002b0
        /*09cc*/ 	.word	0x000000ff
        /*09d0*/ 	.word	0x00032440
        /*09d4*/ 	.short	0x0100
        /*09d6*/ 	.byte	0x08
	.zero		1


	//   ....[5]....
        /*09d8*/ 	.word	0x000002c0
        /*09dc*/ 	.word	0x000000ff
        /*09e0*/ 	.word	0x00032438
        /*09e4*/ 	.short	0x0100
        /*09e6*/ 	.byte	0x08
	.zero		1


	//   ....[6]....
        /*09e8*/ 	.word	0x000002d0
        /*09ec*/ 	.word	0x000000ff
        /*09f0*/ 	.word	0x00032448
        /*09f4*/ 	.short	0x0100
        /*09f6*/ 	.byte	0x08
	.zero		1


	//   ....[7]....
        /*09f8*/ 	.word	0x00000400
        /*09fc*/ 	.word	0x000000ff
        /*0a00*/ 	.word	0x00032450
        /*0a04*/ 	.short	0x0100
        /*0a06*/ 	.byte	0x08
	.zero		1


	//   ....[8]....
        /*0a08*/ 	.word	0x00000410
        /*0a0c*/ 	.word	0x000000ff
        /*0a10*/ 	.word	0x00032460
        /*0a14*/ 	.short	0x0100
        /*0a16*/ 	.byte	0x08
	.zero		1


	//   ....[9]....
        /*0a18*/ 	.word	0x00000420
        /*0a1c*/ 	.word	0x000000ff
        /*0a20*/ 	.word	0x00032458
        /*0a24*/ 	.short	0x0100
        /*0a26*/ 	.byte	0x08
	.zero		1


	//   ....[10]....
        /*0a28*/ 	.word	0x00000430
        /*0a2c*/ 	.word	0x000000ff
        /*0a30*/ 	.word	0x00032468
        /*0a34*/ 	.short	0x0100
        /*0a36*/ 	.byte	0x08
	.zero		1


	//   ....[11]....
        /*0a38*/ 	.word	0x00000520
        /*0a3c*/ 	.word	0x000000ff
        /*0a40*/ 	.word	0x00032470
        /*0a44*/ 	.short	0x0100
        /*0a46*/ 	.byte	0x06
	.zero		1


	//   ....[12]....
        /*0a48*/ 	.word	0x00000530
        /*0a4c*/ 	.word	0x000000ff
        /*0a50*/ 	.word	0x00032480
        /*0a54*/ 	.short	0x0100
        /*0a56*/ 	.byte	0x06
	.zero		1


	//   ....[13]....
        /*0a58*/ 	.word	0x00000540
        /*0a5c*/ 	.word	0x000000ff
        /*0a60*/ 	.word	0x00032478
        /*0a64*/ 	.short	0x0100
        /*0a66*/ 	.byte	0x06
	.zero		1


	//   ....[14]....
        /*0a68*/ 	.word	0x00000550
        /*0a6c*/ 	.word	0x000000ff
        /*0a70*/ 	.word	0x00032488
        /*0a74*/ 	.short	0x0100
        /*0a76*/ 	.byte	0x06
	.zero		1


	//   ....[15]....
        /*0a78*/ 	.word	0x00000680
        /*0a7c*/ 	.word	0x000000ff
        /*0a80*/ 	.word	0x00032490
        /*0a84*/ 	.short	0x0100
        /*0a86*/ 	.byte	0x08
	.zero		1


	//   ....[16]....
        /*0a88*/ 	.word	0x00000690
        /*0a8c*/ 	.word	0x000000ff
        /*0a90*/ 	.word	0x000324a0
        /*0a94*/ 	.short	0x0100
        /*0a96*/ 	.byte	0x08
	.zero		1


	//   ....[17]....
        /*0a98*/ 	.word	0x000006a0
        /*0a9c*/ 	.word	0x000000ff
        /*0aa0*/ 	.word	0x00032498
        /*0aa4*/ 	.short	0x0100
        /*0aa6*/ 	.byte	0x08
	.zero		1


	//   ....[18]....
        /*0aa8*/ 	.word	0x000006b0
        /*0aac*/ 	.word	0x000000ff
        /*0ab0*/ 	.word	0x000324a8
        /*0ab4*/ 	.short	0x0100
        /*0ab6*/ 	.byte	0x08
	.zero		1


	//   ....[19]....
        /*0ab8*/ 	.word	0x000007f0
        /*0abc*/ 	.word	0x000000ff
        /*0ac0*/ 	.word	0x000324b0
        /*0ac4*/ 	.short	0x0100
        /*0ac6*/ 	.byte	0x08
	.zero		1


	//   ....[20]....
        /*0ac8*/ 	.word	0x00000800
        /*0acc*/ 	.word	0x000000ff
        /*0ad0*/ 	.word	0x000324c0
        /*0ad4*/ 	.short	0x0100
        /*0ad6*/ 	.byte	0x08
	.zero		1


	//   ....[21]....
        /*0ad8*/ 	.word	0x00000810
        /*0adc*/ 	.word	0x000000ff
        /*0ae0*/ 	.word	0x000324b8
        /*0ae4*/ 	.short	0x0100
        /*0ae6*/ 	.byte	0x08
	.zero		1


	//   ....[22]....
        /*0ae8*/ 	.word	0x00000820
        /*0aec*/ 	.word	0x000000ff
        /*0af0*/ 	.word	0x000324c8
        /*0af4*/ 	.short	0x0100
        /*0af6*/ 	.byte	0x08
	.zero		1


	//   ....[23]....
        /*0af8*/ 	.word	0x00001800
        /*0afc*/ 	.word	0x000000ff
        /*0b00*/ 	.word	0x00032400
        /*0b04*/ 	.short	0x010a
        /*0b06*/ 	.byte	0x28
	.zero		1


	//   ....[24]....
        /*0b08*/ 	.word	0x000018d0
        /*0b0c*/ 	.word	0x000000ff
        /*0b10*/ 	.word	0x00032430
        /*0b14*/ 	.short	0x010a
        /*0b16*/ 	.byte	0x34
	.zero		1


	//   ....[25]....
        /*0b18*/ 	.word	0x00001910
        /*0b1c*/ 	.word	0x000000ff
        /*0b20*/ 	.word	0x00032430
        /*0b24*/ 	.short	0x010a
        /*0b26*/ 	.byte	0x34
	.zero		1


	//   ....[26]....
        /*0b28*/ 	.word	0x00001c70
        /*0b2c*/ 	.word	0x000000ff
        /*0b30*/ 	.word	0x00032410
        /*0b34*/ 	.short	0x010a
        /*0b36*/ 	.byte	0x28
	.zero		1


	//   ....[27]....
        /*0b38*/ 	.word	0x00001cb0
        /*0b3c*/ 	.word	0x000000ff
        /*0b40*/ 	.word	0x00032450
        /*0b44*/ 	.short	0x010a
        /*0b46*/ 	.byte	0x34
	.zero		1


	//   ....[28]....
        /*0b48*/ 	.word	0x00001cf0
        /*0b4c*/ 	.word	0x000000ff
        /*0b50*/ 	.word	0x00032450
        /*0b54*/ 	.short	0x010a
        /*0b56*/ 	.byte	0x34
	.zero		1


	//   ....[29]....
        /*0b58*/ 	.word	0x00002c30
        /*0b5c*/ 	.word	0x000000ff
        /*0b60*/ 	.word	0x00000000
        /*0b64*/ 	.short	0x0101
        /*0b66*/ 	.byte	0x05
	.zero		1


	//   ....[30]....
        /*0b68*/ 	.word	0x000041b0
        /*0b6c*/ 	.word	0x000000ff
        /*0b70*/ 	.word	0x00000000
        /*0b74*/ 	.short	0x0101
        /*0b76*/ 	.byte	0x34
	.zero		1


	//   ....[31]....
        /*0b78*/ 	.word	0x000042f0
        /*0b7c*/ 	.word	0x000000ff
        /*0b80*/ 	.word	0x00032430
        /*0b84*/ 	.short	0x010a
        /*0b86*/ 	.byte	0x04
	.zero		1


	//   ....[32]....
        /*0b88*/ 	.word	0x00004330
        /*0b8c*/ 	.word	0x000000ff
        /*0b90*/ 	.word	0x00032430
        /*0b94*/ 	.short	0x010a
        /*0b96*/ 	.byte	0x04
	.zero		1


	//   ....[33]....
        /*0b98*/ 	.word	0x00004540
        /*0b9c*/ 	.word	0x000000ff
        /*0ba0*/ 	.word	0x00032450
        /*0ba4*/ 	.short	0x010a
        /*0ba6*/ 	.byte	0x04
	.zero		1


	//   ....[34]....
        /*0ba8*/ 	.word	0x00004580
        /*0bac*/ 	.word	0x000000ff
        /*0bb0*/ 	.word	0x00032450
        /*0bb4*/ 	.short	0x010a
        /*0bb6*/ 	.byte	0x04
	.zero		1


	//   ....[35]....
        /*0bb8*/ 	.word	0x00005470
        /*0bbc*/ 	.word	0x000000ff
        /*0bc0*/ 	.word	0x00000000
        /*0bc4*/ 	.short	0x0101
        /*0bc6*/ 	.byte	0x05
	.zero		1


	//   ....[36]....
        /*0bc8*/ 	.word	0x00006b30
        /*0bcc*/ 	.word	0x000000ff
        /*0bd0*/ 	.word	0x00000000
        /*0bd4*/ 	.short	0x0101
        /*0bd6*/ 	.byte	0x04
	.zero		1


	//   ....[37]....
        /*0bd8*/ 	.word	0x00009070
        /*0bdc*/ 	.word	0x00000097
        /*0be0*/ 	.word	0x00000000
        /*0be4*/ 	.short	0x0101
        /*0be6*/ 	.byte	0x3f
	.zero		1


	//   ....[38]....
        /*0be8*/ 	.word	0x0000bdd0
        /*0bec*/ 	.word	0x00000019
        /*0bf0*/ 	.word	0x00032440
        /*0bf4*/ 	.short	0x010a
        /*0bf6*/ 	.byte	0x3f
	.zero		1


	//   ....[39]....
        /*0bf8*/ 	.word	0x0000c440
        /*0bfc*/ 	.word	0x00000019
        /*0c00*/ 	.word	0x00032430
        /*0c04*/ 	.short	0x0107
        /*0c06*/ 	.byte	0x3f
	.zero		1


	//   ....[40]....
        /*0c08*/ 	.word	0x0000c510
        /*0c0c*/ 	.word	0x00000019
        /*0c10*/ 	.word	0x00032430
        /*0c14*/ 	.short	0x0101
        /*0c16*/ 	.byte	0x3f
	.zero		1


	//   ....[41]....
        /*0c18*/ 	.word	0x0000d060
        /*0c1c*/ 	.word	0x00000016
        /*0c20*/ 	.word	0x00032400
        /*0c24*/ 	.short	0x0107
        /*0c26*/ 	.byte	0x3f
	.zero		1


	//   ....[42]....
        /*0c28*/ 	.word	0x0000d0f0
        /*0c2c*/ 	.word	0x00000016
        /*0c30*/ 	.word	0x00032400
        /*0c34*/ 	.short	0x0101
        /*0c36*/ 	.byte	0x3f
	.zero		1


	//   ....[43]....
        /*0c38*/ 	.word	0x0000db70
        /*0c3c*/ 	.word	0x00000016
        /*0c40*/ 	.word	0x00032410
        /*0c44*/ 	.short	0x0107
        /*0c46*/ 	.byte	0x3f
	.zero		1


	//   ....[44]....
        /*0c48*/ 	.word	0x0000dc70
        /*0c4c*/ 	.word	0x00000016
        /*0c50*/ 	.word	0x00032410
        /*0c54*/ 	.short	0x0101
        /*0c56*/ 	.byte	0x3f
	.zero		1


	//   ....[45]....
        /*0c58*/ 	.word	0x0000dc90
        /*0c5c*/ 	.word	0x00000016
        /*0c60*/ 	.word	0x00032420
        /*0c64*/ 	.short	0x010a
        /*0c66*/ 	.byte	0x3f
	.zero		1


	//   ....[46]....
        /*0c68*/ 	.word	0x0000dd10
        /*0c6c*/ 	.word	0x00000019
        /*0c70*/ 	.word	0x00032460
        /*0c74*/ 	.short	0x010a
        /*0c76*/ 	.byte	0x3f
	.zero		1


	//   ....[47]....
        /*0c78*/ 	.word	0x0000e490
        /*0c7c*/ 	.word	0x00000019
        /*0c80*/ 	.word	0x00032450
        /*0c84*/ 	.short	0x0107
        /*0c86*/ 	.byte	0x3f
	.zero		1


	//   ....[48]....
        /*0c88*/ 	.word	0x0000e550
        /*0c8c*/ 	.word	0x00000019
        /*0c90*/ 	.word	0x00032450
        /*0c94*/ 	.short	0x0101
        /*0c96*/ 	.byte	0x3f
	.zero		1


	//   ....[49]....
        /*0c98*/ 	.word	0x0000e890
        /*0c9c*/ 	.word	0x0000000a
        /*0ca0*/ 	.word	0x00032440
        /*0ca4*/ 	.short	0x010a
        /*0ca6*/ 	.byte	0x3f
	.zero		1


	//   ....[50]....
        /*0ca8*/ 	.word	0x0000ec60
        /*0cac*/ 	.word	0x0000000a
        /*0cb0*/ 	.word	0x00032430
        /*0cb4*/ 	.short	0x0107
        /*0cb6*/ 	.byte	0x3f
	.zero		1


	//   ....[51]....
        /*0cb8*/ 	.word	0x0000ed10
        /*0cbc*/ 	.word	0x0000000a
        /*0cc0*/ 	.word	0x00032430
        /*0cc4*/ 	.short	0x0101
        /*0cc6*/ 	.byte	0x3f
	.zero		1


	//   ....[52]....
        /*0cc8*/ 	.word	0x0000ed40
        /*0ccc*/ 	.word	0x0000000a
        /*0cd0*/ 	.word	0x00032460
        /*0cd4*/ 	.short	0x010a
        /*0cd6*/ 	.byte	0x3f
	.zero		1


	//   ....[53]....
        /*0cd8*/ 	.word	0x0000f260
        /*0cdc*/ 	.word	0x0000000a
        /*0ce0*/ 	.word	0x00032450
        /*0ce4*/ 	.short	0x0107
        /*0ce6*/ 	.byte	0x3f
	.zero		1


	//   ....[54]....
        /*0ce8*/ 	.word	0x0000f310
        /*0cec*/ 	.word	0x0000000a
        /*0cf0*/ 	.word	0x00032450
        /*0cf4*/ 	.short	0x0101
        /*0cf6*/ 	.byte	0x3f
	.zero		1


	//   ....[55]....
        /*0cf8*/ 	.word	0x0000ff50
        /*0cfc*/ 	.word	0x00000005
        /*0d00*/ 	.word	0x00032420
        /*0d04*/ 	.short	0x010a
        /*0d06*/ 	.byte	0x3f
	.zero		1


	//   ....[56]....
        /*0d08*/ 	.word	0x000100f0
        /*0d0c*/ 	.word	0x00000003
        /*0d10*/ 	.word	0x00032440
        /*0d14*/ 	.short	0x010a
        /*0d16*/ 	.byte	0x3f
	.zero		1


	//   ....[57]....
        /*0d18*/ 	.word	0x00010190
        /*0d1c*/ 	.word	0x00000005
        /*0d20*/ 	.word	0x00032440
        /*0d24*/ 	.short	0x010a
        /*0d26*/ 	.byte	0x3f
	.zero		1


	//   ....[58]....
        /*0d28*/ 	.word	0x000101d0
        /*0d2c*/ 	.word	0x00000003
        /*0d30*/ 	.word	0x00032460
        /*0d34*/ 	.short	0x010a
        /*0d36*/ 	.byte	0x3f
	.zero		1


	//   ....[59]....
        /*0d38*/ 	.word	0x00010210
        /*0d3c*/ 	.word	0x00000005
        /*0d40*/ 	.word	0x00032460
        /*0d44*/ 	.short	0x010a
        /*0d46*/ 	.byte	0x3f
	.zero		1


	//   ....[60]....
        /*0d48*/ 	.word	0x00010280
        /*0d4c*/ 	.word	0x00000003
        /*0d50*/ 	.word	0x00032400
        /*0d54*/ 	.short	0x010a
        /*0d56*/ 	.byte	0x3f
	.zero		1


	//   ....[61]....
        /*0d58*/ 	.word	0x000102e0
        /*0d5c*/ 	.word	0x00000004
        /*0d60*/ 	.word	0x00032430
        /*0d64*/ 	.short	0x010a
        /*0d66*/ 	.byte	0x3f
	.zero		1


	//   ....[62]....
        /*0d68*/ 	.word	0x00010340
        /*0d6c*/ 	.word	0x00000005
        /*0d70*/ 	.word	0x00032410
        /*0d74*/ 	.short	0x010a
        /*0d76*/ 	.byte	0x3f
	.zero		1


	//   ....[63]....
        /*0d78*/ 	.word	0x000103a0
        /*0d7c*/ 	.word	0x00000000
        /*0d80*/ 	.word	0x00032450
        /*0d84*/ 	.short	0x010a
        /*0d86*/ 	.byte	0x3f
	.zero		1


	//   ....[64]....
        /*0d88*/ 	.word	0x00010400
        /*0d8c*/ 	.word	0x00000099
        /*0d90*/ 	.word	0x00032430
        /*0d94*/ 	.short	0x010a
        /*0d96*/ 	.byte	0x3f
	.zero		1


	//   ....[65]....
        /*0d98*/ 	.word	0x00010460
        /*0d9c*/ 	.word	0x000000cb
        /*0da0*/ 	.word	0x00032450
        /*0da4*/ 	.short	0x010a
        /*0da6*/ 	.byte	0x3f
	.zero		1


	//   ....[66]....
        /*0da8*/ 	.word	0x00010570
        /*0dac*/ 	.word	0x00000019
        /*0db0*/ 	.word	0x00032440
        /*0db4*/ 	.short	0x010a
        /*0db6*/ 	.byte	0x3f
	.zero		1


	//   ....[67]....
        /*0db8*/ 	.word	0x00012330
        /*0dbc*/ 	.word	0x00000016
        /*0dc0*/ 	.word	0x00032420
        /*0dc4*/ 	.short	0x010a
        /*0dc6*/ 	.byte	0x3f
	.zero		1


	//   ....[68]....
        /*0dc8*/ 	.word	0x00012380
        /*0dcc*/ 	.word	0x00000019
        /*0dd0*/ 	.word	0x00032460
        /*0dd4*/ 	.short	0x010a
        /*0dd6*/ 	.byte	0x3f
	.zero		1


	//   ....[69]....
        /*0dd8*/ 	.word	0x00012cd0
        /*0ddc*/ 	.word	0x0000000a
        /*0de0*/ 	.word	0x00032440
        /*0de4*/ 	.short	0x010a
        /*0de6*/ 	.byte	0x3f
	.zero		1


	//   ....[70]....
        /*0de8*/ 	.word	0x000133a0
        /*0dec*/ 	.word	0x0000000a
        /*0df0*/ 	.word	0x00032460
        /*0df4*/ 	.short	0x010a
        /*0df6*/ 	.byte	0x3f
	.zero		1


	//   ....[71]....
        /*0df8*/ 	.word	0x00014450
        /*0dfc*/ 	.word	0x00000005
        /*0e00*/ 	.word	0x00032420
        /*0e04*/ 	.short	0x010a
        /*0e06*/ 	.byte	0x3f
	.zero		1


	//   ....[72]....
        /*0e08*/ 	.word	0x000145f0
        /*0e0c*/ 	.word	0x00000003
        /*0e10*/ 	.word	0x00032440
        /*0e14*/ 	.short	0x010a
        /*0e16*/ 	.byte	0x3f
	.zero		1


	//   ....[73]....
        /*0e18*/ 	.word	0x00014640
        /*0e1c*/ 	.word	0x00000005
        /*0e20*/ 	.word	0x00032440
        /*0e24*/ 	.short	0x010a
        /*0e26*/ 	.byte	0x3f
	.zero		1


	//   ....[74]....
        /*0e28*/ 	.word	0x00014690
        /*0e2c*/ 	.word	0x00000003
        /*0e30*/ 	.word	0x00032460
        /*0e34*/ 	.short	0x010a
        /*0e36*/ 	.byte	0x3f
	.zero		1


	//----- nvinfo : EIATTR_NUM_MBARRIERS
	.align		4
.L_269:
        /*0e38*/ 	.byte	0x03, 0x38
        /*0e3a*/ 	.short	0x0017


	//----- nvinfo : EIATTR_EXIT_INSTR_OFFSETS
	.align		4
        /*0e3c*/ 	.byte	0x04, 0x1c
        /*0e3e*/ 	.short	(.L_271 - .L_270)


	//   ....[0]....
.L_270:
        /*0e40*/ 	.word	0x000009f0


	//   ....[1]....
        /*0e44*/ 	.word	0x0000a480


	//   ....[2]....
        /*0e48*/ 	.word	0x00010260


	//----- nvinfo : EIATTR_MAX_THREADS
	.align		4
.L_271:
        /*0e4c*/ 	.byte	0x04, 0x05
        /*0e4e*/ 	.short	(.L_273 - .L_272)
.L_272:
        /*0e50*/ 	.word	0x00000180
        /*0e54*/ 	.word	0x00000001
        /*0e58*/ 	.word	0x00000001


	//----- nvinfo : EIATTR_CRS_STACK_SIZE
	.align		4
.L_273:
        /*0e5c*/ 	.byte	0x04, 0x1e
        /*0e5e*/ 	.short	(.L_275 - .L_274)
.L_274:
        /*0e60*/ 	.word	0x00000000


	//----- nvinfo : EIATTR_CBANK_PARAM_SIZE
	.align		4
.L_275:
        /*0e64*/ 	.byte	0x03, 0x19
        /*0e66*/ 	.short	0x0bf0


	//----- nvinfo : EIATTR_PARAM_CBANK
	.align		4
        /*0e68*/ 	.byte	0x04, 0x0a
        /*0e6a*/ 	.short	(.L_277 - .L_276)
	.align		4
.L_276:
        /*0e6c*/ 	.word	index@(.nv.constant0._ZN7cutlass13device_kernelIN5flash11enable_sm90INS1_16FlashAttnFwdSm90INS1_25CollectiveMainloopFwdSm90ILi2EN4cute5tupleIJNS5_1CILi1EEES8_S8_EEENS6_IJNS7_ILi128EEENS7_ILi96EEENS7_ILi64EEEEEELi256ENS_10bfloat16_tEfNS_4arch4Sm90ELb0ELb0ELb1ELb1ELb1ELb0ELb1ELb1ELb0ELb1ELb0ELb0EEENS1_21CollectiveEpilogueFwdINS6_IJSA_NS7_ILi256EEESB_EEES9_SE_SG_Li256ELb1ELb1ELb0ELb0EEENS1_36VarlenDynamicPersistentTileSchedulerILi128ELi96ELi256ELi128ELb0ELb1ELb1ELb0ELb1ELb1EEEEEEEEEvNT_6ParamsE)
        /*0e70*/ 	.short	0x0210
        /*0e72*/ 	.short	0x0bf0


	//----- nvinfo : EIATTR_SW_WAR
	.align		4
.L_277:
        /*0e74*/ 	.byte	0x04, 0x36
        /*0e76*/ 	.short	(.L_279 - .L_278)
.L_278:
        /*0e78*/ 	.word	0x00000008
.L_279:


//--------------------- .nv.info._ZN7cutlass13device_kernelIN5flash11enable_sm90INS1_16FlashAttnFwdSm90INS1_25CollectiveMainloopFwdSm90ILi2EN4cute5tupleIJNS5_1CILi1EEES8_S8_EEENS6_IJNS7_ILi128EEENS7_ILi96EEENS7_ILi64EEEEEELi256ENS_10bfloat16_tEfNS_4arch4Sm90ELb0ELb0ELb1ELb1ELb1ELb1ELb1ELb1ELb0ELb1ELb0ELb0EEENS1_21CollectiveEpilogueFwdINS6_IJSA_NS7_ILi256EEESB_EEES9_SE_SG_Li256ELb1ELb1ELb0ELb0EEENS1_36VarlenDynamicPersistentTileSchedulerILi128ELi96ELi256ELi128ELb0ELb1ELb1ELb0ELb1ELb1EEEEEEEEEvNT_6ParamsE --------------------------
	.section	.nv.info._ZN7cutlass13device_kernelIN5flash11enable_sm90INS1_16FlashAttnFwdSm90INS1_25CollectiveMainloopFwdSm90ILi2EN4cute5tupleIJNS5_1CILi1EEES8_S8_EEENS6_IJNS7_ILi128EEENS7_ILi96EEENS7_ILi64EEEEEELi256ENS_10bfloat16_tEfNS_4arch4Sm90ELb0ELb0ELb1ELb1ELb1ELb1ELb1ELb1ELb0ELb1ELb0ELb0EEENS1_21CollectiveEpilogueFwdINS6_IJSA_NS7_ILi256EEESB_EEES9_SE_SG_Li256ELb1ELb1ELb0ELb0EEENS1_36VarlenDynamicPersistentTileSchedulerILi128ELi96ELi256ELi128ELb0ELb1ELb1ELb0ELb1ELb1EEEEEEEEEvNT_6ParamsE,"",@"SHT_CUDA_INFO"
	.sectionflags	@""
	.align	4


	//----- nvinfo : EIATTR_CUDA_API_VERSION
	.align		4
        /*0000*/ 	.byte	0x04, 0x37
        /*0002*/ 	.short	(.L_281 - .L_280)
.L_280:
        /*0004*/ 	.word	0x00000082


	//----- nvinfo : EIATTR_KPARAM_INFO
	.align		4
.L_281:
        /*0008*/ 	.byte	0x04, 0x17
        /*000a*/ 	.short	(.L_283 - .L_282)
.L_282:
        /*000c*/ 	.word	0x00000000
        /*0010*/ 	.short	0x0000
        /*0012*/ 	.short	0x0070
        /*0014*/ 	.byte	0x00, 0xf0, 0x01, 0x2e


	//----- nvinfo : EIATTR_SPARSE_MMA_MASK
	.align		4
.L_283:
        /*0018*/ 	.byte	0x03, 0x50
        /*001a*/ 	.short	0x0000


	//----- nvinfo : EIATTR_MAXREG_COUNT
	.align		4
        /*001c*/ 	.byte	0x03, 0x1b
        /*001e*/ 	.short	0x00a8


	//----- nvinfo : EIATTR_NUM_BARRIERS
	.align		4
        /*0020*/ 	.byte	0x02, 0x4c
        /*0022*/ 	.byte	0x10
	.zero		1


	//----- nvinfo : EIATTR_EXTERNS
	.align		4
        /*0024*/ 	.byte	0x04, 0x0f
        /*0026*/ 	.short	(.L_285 - .L_284)


	//   ....[0]....
	.align		4
.L_284:
        /*0028*/ 	.word	index@(__assertfail)


	//----- nvinfo : EIATTR_ANNOTATIONS
	.align		4
.L_285:
        /*002c*/ 	.byte	0x04, 0x55
        /*002e*/ 	.short	(.L_287 - .L_286)


	//   ....[0]....
.L_286:
        /* <DEDUP_REMOVED lines=69> */


	//----- nvinfo : EIATTR_MERCURY_ISA_VERSION
	.align		4
.L_287:
        /*0470*/ 	.byte	0x03, 0x5f
        /*0472*/ 	.short	0x0101


	//----- nvinfo : EIATTR_UNUSED_LOAD_BYTE_OFFSET
	.align		4
        /*0474*/ 	.byte	0x04, 0x44
        /*0476*/ 	.short	(.L_289 - .L_288)


	//   ....[0]....
.L_288:
        /*0478*/ 	.word	0x00000a70
        /*047c*/ 	.word	0x0000fff0


	//   ....[1]....
        /*0480*/ 	.word	0x0000f280
        /*0484*/ 	.word	0x0000fff0


	//----- nvinfo : EIATTR_INT_WARP_WIDE_INSTR_OFFSETS
	.align		4
.L_289:
        /*0488*/ 	.byte	0x04, 0x31
        /*048a*/ 	.short	(.L_291 - .L_290)


	//   ....[0]....
.L_290:
        /*048c*/ 	.word	0x00000120


	//   ....[1]....
        /*0490*/ 	.word	0x00000160


	//   ....[2]....
        /*0494*/ 	.word	0x000001d0


	//   ....[3]....
        /*0498*/ 	.word	0x00000240


	//   ....[4]....
        /*049c*/ 	.word	0x00014630


	//   ....[5]....
        /*04a0*/ 	.word	0x000146c0


	//   ....[6]....
        /*04a4*/ 	.word	0x00018670


	//   ....[7]....
        /*04a8*/ 	.word	0x00018700


	//----- nvinfo : EIATTR_COOP_GROUP_MASK_REGIDS
	.align		4
.L_291:
        /*04ac*/ 	.byte	0x04, 0x29
        /*04ae*/ 	.short	(.L_293 - .L_292)


	//   ....[0]....
.L_292:
        /*04b0*/ 	.word	0xffffffff


	//   ....[1]....
        /*04b4*/ 	.word	0xffffffff


	//   ....[2]....
        /*04b8*/ 	.word	0xffffffff


	//   ....[3]....
        /*04bc*/ 	.word	0xffffffff


	//   ....[4]....
        /*04c0*/ 	.word	0xffffffff


	//   ....[5]....
        /*04c4*/ 	.word	0xffffffff


	//   ....[6]....
        /*04c8*/ 	.word	0xffffffff


	//   ....[7]....
        /*04cc*/ 	.word	0xffffffff


	//   ....[8]....
        /*04d0*/ 	.word	0xffffffff


	//   ....[9]....
        /*04d4*/ 	.word	0xffffffff


	//   ....[10]....
        /*04d8*/ 	.word	0xffffffff


	//   ....[11]....
        /*04dc*/ 	.word	0xffffffff


	//   ....[12]....
        /*04e0*/ 	.word	0xffffffff


	//   ....[13]....
        /*04e4*/ 	.word	0xffffffff


	//   ....[14]....
        /*04e8*/ 	.word	0xffffffff


	//   ....[15]....
        /*04ec*/ 	.word	0xffffffff


	//   ....[16]....
        /*04f0*/ 	.word	0xffffffff


	//   ....[17]....
        /*04f4*/ 	.word	0xffffffff


	//   ....[18]....
        /*04f8*/ 	.word	0xffffffff


	//   ....[19]....
        /*04fc*/ 	.word	0xffffffff


	//   ....[20]....
        /*0500*/ 	.word	0xffffffff


	//   ....[21]....
        /*0504*/ 	.word	0xffffffff


	//   ....[22]....
        /*0508*/ 	.word	0xffffffff


	//   ....[23]....
        /*050c*/ 	.word	0xffffffff


	//   ....[24]....
        /*0510*/ 	.word	0xffffffff


	//   ....[25]....
        /*0514*/ 	.word	0xffffffff


	//   ....[26]....
        /*0518*/ 	.word	0xffffffff


	//   ....[27]....
        /*051c*/ 	.word	0xffffffff


	//   ....[28]....
        /*0520*/ 	.word	0xffffffff


	//   ....[29]....
        /*0524*/ 	.word	0xffffffff


	//   ....[30]....
        /*0528*/ 	.word	0xffffffff


	//   ....[31]....
        /*052c*/ 	.word	0xffffffff


	//   ....[32]....
        /*0530*/ 	.word	0xffffffff


	//   ....[33]....
        /*0534*/ 	.word	0xffffffff


	//   ....[34]....
        /*0538*/ 	.word	0xffffffff


	//   ....[35]....
        /*053c*/ 	.word	0xffffffff


	//   ....[36]....
        /*0540*/ 	.word	0xffffffff


	//   ....[37]....
        /*0544*/ 	.word	0xffffffff


	//   ....[38]....
        /*0548*/ 	.word	0xffffffff


	//   ....[39]....
        /*054c*/ 	.word	0xffffffff


	//   ....[40]....
        /*0550*/ 	.word	0xffffffff


	//   ....[41]....
        /*0554*/ 	.word	0xffffffff


	//   ....[42]....
        /*0558*/ 	.word	0xffffffff


	//   ....[43]....
        /*055c*/ 	.word	0xffffffff


	//   ....[44]....
        /*0560*/ 	.word	0xffffffff


	//   ....[45]....
        /*0564*/ 	.word	0xffffffff


	//   ....[46]....
        /*0568*/ 	.word	0xffffffff


	//   ....[47]....
        /*056c*/ 	.word	0xffffffff


	//   ....[48]....
        /*0570*/ 	.word	0xffffffff


	//   ....[49]....
        /*0574*/ 	.word	0xffffffff


	//   ....[50]....
        /*0578*/ 	.word	0xffffffff


	//   ....[51]....
        /*057c*/ 	.word	0xffffffff


	//   ....[52]....
        /*0580*/ 	.word	0xffffffff


	//   ....[53]....
        /*0584*/ 	.word	0xffffffff


	//   ....[54]....
        /*0588*/ 	.word	0xffffffff


	//   ....[55]....
        /*058c*/ 	.word	0xffffffff


	//   ....[56]....
        /*0590*/ 	.word	0xffffffff


	//   ....[57]....
        /*0594*/ 	.word	0xffffffff


	//   ....[58]....
        /*0598*/ 	.word	0xffffffff


	//   ....[59]....
        /*059c*/ 	.word	0xffffffff


	//   ....[60]....
        /*05a0*/ 	.word	0xffffffff


	//   ....[61]....
        /*05a4*/ 	.word	0xffffffff


	//   ....[62]....
        /*05a8*/ 	.word	0xffffffff


	//   ....[63]....
        /*05ac*/ 	.word	0xffffffff


	//   ....[64]....
        /*05b0*/ 	.word	0xffffffff


	//   ....[65]....
        /*05b4*/ 	.word	0xffffffff


	//   ....[66]....
        /*05b8*/ 	.word	0xffffffff


	//   ....[67]....
        /*05bc*/ 	.word	0xffffffff


	//   ....[68]....
        /*05c0*/ 	.word	0xffffffff


	//   ....[69]....
        /*05c4*/ 	.word	0xffffffff


	//   ....[70]....
        /*05c8*/ 	.word	0xffffffff


	//   ....[71]....
        /*05cc*/ 	.word	0xffffffff


	//   ....[72]....
        /*05d0*/ 	.word	0xffffffff


	//   ....[73]....
        /*05d4*/ 	.word	0xffffffff


	//   ....[74]....
        /*05d8*/ 	.word	0xffffffff


	//   ....[75]....
        /*05dc*/ 	.word	0xffffffff


	//   ....[76]....
        /*05e0*/ 	.word	0xffffffff


	//   ....[77]....
        /*05e4*/ 	.word	0xffffffff


	//   ....[78]....
        /*05e8*/ 	.word	0xffffffff


	//   ....[79]....
        /*05ec*/ 	.word	0xffffffff


	//   ....[80]....
        /*05f0*/ 	.word	0xffffffff


	//   ....[81]....
        /*05f4*/ 	.word	0xffffffff


	//   ....[82]....
        /*05f8*/ 	.word	0xffffffff


	//   ....[83]....
        /*05fc*/ 	.word	0xffffffff


	//   ....[84]....
        /*0600*/ 	.word	0xffffffff


	//   ....[85]....
        /*0604*/ 	.word	0xffffffff


	//   ....[86]....
        /*0608*/ 	.word	0xffffffff


	//   ....[87]....
        /*060c*/ 	.word	0xffffffff


	//   ....[88]....
        /*0610*/ 	.word	0xffffffff


	//   ....[89]....
        /*0614*/ 	.word	0xffffffff


	//   ....[90]....
        /*0618*/ 	.word	0xffffffff


	//   ....[91]....
        /*061c*/ 	.word	0xffffffff


	//   ....[92]....
        /*0620*/ 	.word	0xffffffff


	//   ....[93]....
        /*0624*/ 	.word	0xffffffff


	//   ....[94]....
        /*0628*/ 	.word	0xffffffff


	//   ....[95]....
        /*062c*/ 	.word	0xffffffff


	//   ....[96]....
        /*0630*/ 	.word	0xffffffff


	//   ....[97]....
        /*0634*/ 	.word	0xffffffff


	//   ....[98]....
        /*0638*/ 	.word	0xffffffff


	//   ....[99]....
        /*063c*/ 	.word	0xffffffff


	//   ....[100]....
        /*0640*/ 	.word	0xffffffff


	//   ....[101]....
        /*0644*/ 	.word	0xffffffff


	//   ....[102]....
        /*0648*/ 	.word	0xffffffff


	//   ....[103]....
        /*064c*/ 	.word	0xffffffff


	//   ....[104]....
        /*0650*/ 	.word	0xffffffff


	//   ....[105]....
        /*0654*/ 	.word	0xffffffff


	//   ....[106]....
        /*0658*/ 	.word	0xffffffff


	//   ....[107]....
        /*065c*/ 	.word	0xffffffff


	//   ....[108]....
        /*0660*/ 	.word	0xffffffff


	//   ....[109]....
        /*0664*/ 	.word	0xffffffff


	//   ....[110]....
        /*0668*/ 	.word	0xffffffff


	//   ....[111]....
        /*066c*/ 	.word	0xffffffff


	//   ....[112]....
        /*0670*/ 	.word	0xffffffff


	//   ....[113]....
        /*0674*/ 	.word	0xffffffff


	//   ....[114]....
        /*0678*/ 	.word	0xffffffff


	//   ....[115]....
        /*067c*/ 	.word	0xffffffff


	//   ....[116]....
        /*0680*/ 	.word	0xffffffff


	//   ....[117]....
        /*0684*/ 	.word	0xffffffff


	//   ....[118]....
        /*0688*/ 	.word	0xffffffff


	//   ....[119]....
        /*068c*/ 	.word	0xffffffff


	//   ....[120]....
        /*0690*/ 	.word	0xffffffff


	//   ....[121]....
        /*0694*/ 	.word	0xffffffff


	//   ....[122]....
        /*0698*/ 	.word	0xffffffff


	//   ....[123]....
        /*069c*/ 	.word	0xffffffff


	//   ....[124]....
        /*06a0*/ 	.word	0xffffffff


	//   ....[125]....
        /*06a4*/ 	.word	0xffffffff


	//   ....[126]....
        /*06a8*/ 	.word	0xffffffff


	//   ....[127]....
        /*06ac*/ 	.word	0xffffffff


	//   ....[128]....
        /*06b0*/ 	.word	0xffffffff


	//   ....[129]....
        /*06b4*/ 	.word	0xffffffff


	//   ....[130]....
        /*06b8*/ 	.word	0xffffffff


	//   ....[131]....
        /*06bc*/ 	.word	0xffffffff


	//   ....[132]....
        /*06c0*/ 	.word	0xffffffff


	//   ....[133]....
        /*06c4*/ 	.word	0xffffffff


	//   ....[134]....
        /*06c8*/ 	.word	0xffffffff


	//   ....[135]....
        /*06cc*/ 	.word	0xffffffff


	//   ....[136]....
        /*06d0*/ 	.word	0xffffffff


	//   ....[137]....
        /*06d4*/ 	.word	0xffffffff


	//   ....[138]....
        /*06d8*/ 	.word	0xffffffff


	//   ....[139]....
        /*06dc*/ 	.word	0xffffffff


	//   ....[140]....
        /*06e0*/ 	.word	0xffffffff


	//   ....[141]....
        /*06e4*/ 	.word	0xffffffff


	//   ....[142]....
        /*06e8*/ 	.word	0xffffffff


	//   ....[143]....
        /*06ec*/ 	.word	0xffffffff


	//   ....[144]....
        /*06f0*/ 	.word	0xffffffff


	//   ....[145]....
        /*06f4*/ 	.word	0xffffffff


	//   ....[146]....
        /*06f8*/ 	.word	0xffffffff


	//   ....[147]....
        /*06fc*/ 	.word	0xffffffff


	//   ....[148]....
        /*0700*/ 	.word	0xffffffff


	//   ....[149]....
        /*0704*/ 	.word	0xffffffff


	//   ....[150]....
        /*0708*/ 	.word	0xffffffff


	//   ....[151]....
        /*070c*/ 	.word	0xffffffff


	//   ....[152]....
        /*0710*/ 	.word	0xffffffff


	//   ....[153]....
        /*0714*/ 	.word	0xffffffff


	//   ....[154]....
        /*0718*/ 	.word	0xffffffff


	//   ....[155]....
        /*071c*/ 	.word	0xffffffff


	//   ....[156]....
        /*0720*/ 	.word	0xffffffff


	//   ....[157]....
        /*0724*/ 	.word	0xffffffff


	//   ....[158]....
        /*0728*/ 	.word	0xffffffff


	//   ....[159]....
        /*072c*/ 	.word	0xffffffff


	//   ....[160]....
        /*0730*/ 	.word	0xffffffff


	//   ....[161]....
        /*0734*/ 	.word	0xffffffff


	//   ....[162]....
        /*0738*/ 	.word	0xffffffff


	//   ....[163]....
        /*073c*/ 	.word	0xffffffff


	//   ....[164]....
        /*0740*/ 	.word	0xffffffff


	//   ....[165]....
        /*0744*/ 	.word	0xffffffff


	//   ....[166]....
        /*0748*/ 	.word	0xffffffff


	//   ....[167]....
        /*074c*/ 	.word	0xffffffff


	//   ....[168]....
        /*0750*/ 	.word	0xffffffff


	//   ....[169]....
        /*0754*/ 	.word	0xffffffff


	//   ....[170]....
        /*0758*/ 	.word	0xffffffff


	//   ....[171]....
        /*075c*/ 	.word	0xffffffff


	//   ....[172]....
        /*0760*/ 	.word	0xffffffff


	//   ....[173]....
        /*0764*/ 	.word	0xffffffff


	//   ....[174]....
        /*0768*/ 	.word	0xffffffff


	//   ....[175]....
        /*076c*/ 	.word	0xffffffff


	//   ....[176]....
        /*0770*/ 	.word	0xffffffff


	//   ....[177]....
        /*0774*/ 	.word	0xffffffff


	//   ....[178]....
        /*0778*/ 	.word	0xffffffff


	//   ....[179]....
        /*077c*/ 	.word	0x0500000f


	//   ....[180]....
        /*0780*/ 	.word	0x0500000f


	//   ....[181]....
        /*0784*/ 	.word	0x0500000f


	//   ....[182]....
        /*0788*/ 	.word	0x0500000f


	//   ....[183]....
        /*078c*/ 	.word	0x0500000f


	//   ....[184]....
        /*0790*/ 	.word	0x0500000f


	//   ....[185]....
        /*0794*/ 	.word	0x0500000f


	//   ....[186]....
        /*0798*/ 	.word	0x0500000f


	//   ....[187]....
        /*079c*/ 	.word	0x0500000f


	//   ....[188]....
        /*07a0*/ 	.word	0x0500000f


	//   ....[189]....
        /*07a4*/ 	.word	0x0500000f


	//   ....[190]....
        /*07a8*/ 	.word	0x0500000f


	//   ....[191]....
        /*07ac*/ 	.word	0x0500000f


	//   ....[192]....
        /*07b0*/ 	.word	0x0500000f


	//   ....[193]....
        /*07b4*/ 	.word	0x0500000f


	//   ....[194]....
        /*07b8*/ 	.word	0x0500000f


	//   ....[195]....
        /*07bc*/ 	.word	0x0500000f


	//   ....[196]....
        /*07c0*/ 	.word	0x0500000f


	//   ....[197]....
        /*07c4*/ 	.word	0x0500000f


	//   ....[198]....
        /*07c8*/ 	.word	0x0500000f


	//   ....[199]....
        /*07cc*/ 	.word	0x0500000f


	//   ....[200]....
        /*07d0*/ 	.word	0x0500000f


	//   ....[201]....
        /*07d4*/ 	.word	0x0500000f


	//   ....[202]....
        /*07d8*/ 	.word	0x0500000f


	//   ....[203]....
        /*07dc*/ 	.word	0x0500000f


	//   ....[204]....
        /*07e0*/ 	.word	0x0500000f


	//   ....[205]....
        /*07e4*/ 	.word	0x0500000f


	//   ....[206]....
        /*07e8*/ 	.word	0x0500000f


	//   ....[207]....
        /*07ec*/ 	.word	0x0500000f


	//   ....[208]....
        /*07f0*/ 	.word	0x0500000f


	//   ....[209]....
        /*07f4*/ 	.word	0x0500000f


	//   ....[210]....
        /*07f8*/ 	.word	0x0500000f


	//   ....[211]....
        /*07fc*/ 	.word	0x0500000f


	//   ....[212]....
        /*0800*/ 	.word	0x0500000f


	//   ....[213]....
        /*0804*/ 	.word	0x0500000f


	//   ....[214]....
        /*0808*/ 	.word	0x0500000f


	//   ....[215]....
        /*080c*/ 	.word	0x0500000f


	//   ....[216]....
        /*0810*/ 	.word	0x0500000f


	//   ....[217]....
        /*0814*/ 	.word	0x0500000f


	//   ....[218]....
        /*0818*/ 	.word	0x0500000f


	//   ....[219]....
        /*081c*/ 	.word	0x0500000f


	//   ....[220]....
        /*0820*/ 	.word	0x0500000f


	//   ....[221]....
        /*0824*/ 	.word	0x0500000f


	//   ....[222]....
        /*0828*/ 	.word	0x0500000f


	//   ....[223]....
        /*082c*/ 	.word	0x0500000f


	//   ....[224]....
        /*0830*/ 	.word	0x0500000f


	//   ....[225]....
        /*0834*/ 	.word	0x0500000f


	//   ....[226]....
        /*0838*/ 	.word	0x0500000f


	//   ....[227]....
        /*083c*/ 	.word	0x0500000f


	//   ....[228]....
        /*0840*/ 	.word	0x0500000f


	//   ....[229]....
        /*0844*/ 	.word	0x0500000f


	//   ....[230]....
        /*0848*/ 	.word	0x0500000f


	//   ....[231]....
        /*084c*/ 	.word	0x0500000f


	//   ....[232]....
        /*0850*/ 	.word	0x0500000f


	//   ....[233]....
        /*0854*/ 	.word	0x0500000f


	//   ....[234]....
        /*0858*/ 	.word	0x0500000f


	//   ....[235]....
        /*085c*/ 	.word	0x0500000f


	//   ....[236]....
        /*0860*/ 	.word	0x0500000f


	//   ....[237]....
        /*0864*/ 	.word	0x0500000f


	//   ....[238]....
        /*0868*/ 	.word	0x0500000f


	//   ....[239]....
        /*086c*/ 	.word	0x0500000f


	//   ....[240]....
        /*0870*/ 	.word	0x0500000f


	//   ....[241]....
        /*0874*/ 	.word	0x0500000f


	//   ....[242]....
        /*0878*/ 	.word	0x0500000f


	//   ....[243]....
        /*087c*/ 	.word	0x0500000f


	//   ....[244]....
        /*0880*/ 	.word	0x0500000f


	//   ....[245]....
        /*0884*/ 	.word	0x0500000f


	//   ....[246]....
        /*0888*/ 	.word	0x0500000f


	//   ....[247]....
        /*088c*/ 	.word	0x0500000f


	//   ....[248]....
        /*0890*/ 	.word	0x0500000f


	//   ....[249]....
        /*0894*/ 	.word	0x0500000f


	//   ....[250]....
        /*0898*/ 	.word	0x0500000f


	//   ....[251]....
        /*089c*/ 	.word	0x0500000f


	//   ....[252]....
        /*08a0*/ 	.word	0x0500000f


	//   ....[253]....
        /*08a4*/ 	.word	0x0500000f


	//   ....[254]....
        /*08a8*/ 	.word	0x0500000f


	//   ....[255]....
        /*08ac*/ 	.word	0x0500000f


	//   ....[0]....
        /*08b0*/ 	.word	0x0500000f


	//   ....[1]....
        /*08b4*/ 	.word	0x0500000f


	//   ....[2]....
        /*08b8*/ 	.word	0x0500000f


	//   ....[3]....
        /*08bc*/ 	.word	0x0500000f


	//   ....[4]....
        /*08c0*/ 	.word	0x0500000f


	//   ....[5]....
        /*08c4*/ 	.word	0x0500000f


	//   ....[6]....
        /*08c8*/ 	.word	0x0500000f


	//   ....[7]....
        /*08cc*/ 	.word	0x0500000f


	//   ....[8]....
        /*08d0*/ 	.word	0x0500000f


	//   ....[9]....
        /*08d4*/ 	.word	0x0500000f


	//   ....[10]....
        /*08d8*/ 	.word	0x0500000f


	//   ....[11]....
        /*08dc*/ 	.word	0x0500000f


	//   ....[12]....
        /*08e0*/ 	.word	0x0500000f


	//   ....[13]....
        /*08e4*/ 	.word	0x0500000f


	//   ....[14]....
        /*08e8*/ 	.word	0x0500000f


	//   ....[15]....
        /*08ec*/ 	.word	0x0500000f


	//   ....[16]....
        /*08f0*/ 	.word	0x0500000f


	//   ....[17]....
        /*08f4*/ 	.word	0x0500000f


	//   ....[18]....
        /*08f8*/ 	.word	0x0500000f


	//   ....[19]....
        /*08fc*/ 	.word	0x0500000f


	//   ....[20]....
        /*0900*/ 	.word	0x0500000f


	//   ....[21]....
        /*0904*/ 	.word	0x0500000f


	//   ....[22]....
        /*0908*/ 	.word	0x0500000f


	//   ....[23]....
        /*090c*/ 	.word	0x0500000f


	//   ....[24]....
        /*0910*/ 	.word	0x0500000f


	//   ....[25]....
        /*0914*/ 	.word	0x0500000f


	//   ....[26]....
        /*0918*/ 	.word	0x0500000f


	//   ....[27]....
        /*091c*/ 	.word	0x0500000f


	//   ....[28]....
        /*0920*/ 	.word	0x0500000f


	//   ....[29]....
        /*0924*/ 	.word	0x0500000f


	//   ....[30]....
        /*0928*/ 	.word	0x0500000f


	//   ....[31]....
        /*092c*/ 	.word	0x0500000f


	//   ....[32]....
        /*0930*/ 	.word	0x0500000f


	//   ....[33]....
        /*0934*/ 	.word	0x0500000f


	//   ....[34]....
        /*0938*/ 	.word	0x0500000f


	//   ....[35]....
        /*093c*/ 	.word	0x0500000f


	//   ....[36]....
        /*0940*/ 	.word	0x0500000f


	//   ....[37]....
        /*0944*/ 	.word	0x0500000f


	//   ....[38]....
        /*0948*/ 	.word	0x0500000f


	//   ....[39]....
        /*094c*/ 	.word	0x0500000f


	//   ....[40]....
        /*0950*/ 	.word	0x0500000f


	//   ....[41]....
        /*0954*/ 	.word	0x0500000f


	//   ....[42]....
        /*0958*/ 	.word	0x0500000f


	//   ....[43]....
        /*095c*/ 	.word	0x0500000f


	//   ....[44]....
        /*0960*/ 	.word	0x0500000f


	//   ....[45]....
        /*0964*/ 	.word	0x0500000f


	//   ....[46]....
        /*0968*/ 	.word	0x0500000f


	//   ....[47]....
        /*096c*/ 	.word	0x0500000f


	//   ....[48]....
        /*0970*/ 	.word	0x0500000f


	//   ....[49]....
        /*0974*/ 	.word	0x0500000f


	//   ....[50]....
        /*0978*/ 	.word	0x0500000f


	//   ....[51]....
        /*097c*/ 	.word	0x0500000f


	//----- nvinfo : EIATTR_COOP_GROUP_INSTR_OFFSETS
	.align		4
.L_293:
        /*0980*/ 	.byte	0x04, 0x28
        /*0982*/ 	.short	(.L_295 - .L_294)


	//   ....[0]....
.L_294:
        /*0984*/ 	.word	0x00000060


	//   ....[1]....
        /*0988*/ 	.word	0x00000130


	//   ....[2]....
        /*098c*/ 	.word	0x000001f0


	//   ....[3]....
        /*0990*/ 	.word	0x000003c0


	//   ....[4]....
        /*0994*/ 	.word	0x00000520


	//   ....[5]....
        /*0998*/ 	.word	0x00000640


	//   ....[6]....
        /*099c*/ 	.word	0x000007a0


	//   ....[7]....
        /*09a0*/ 	.word	0x00002c90


	//   ....[8]....
        /*09a4*/ 	.word	0x00002ca0


	//   ....[9]....
        /*09a8*/ 	.word	0x00003410


	//   ....[10]....
        /*09ac*/ 	.word	0x00003420


	//   ....[11]....
        /*09b0*/ 	.word	0x00004090


	//   ....[12]....
        /*09b4*/ 	.word	0x000040a0


	//   ....[13]....
        /*09b8*/ 	.word	0x00004890


	//   ....[14]....
        /*09bc*/ 	.word	0x000048a0


	//   ....[15]....
        /*09c0*/ 	.word	0x000052f0


	//   ....[16]....
        /*09c4*/ 	.word	0x00005300


	//   ....[17]....
        /*09c8*/ 	.word	0x00005410


	//   ....[18]....
        /*09cc*/ 	.word	0x00005420


	//   ....[19]....
        /*09d0*/ 	.word	0x000057d0


	//   ....[20]....
        /*09d4*/ 	.word	0x00005800


	//   ....[21]....
        /*09d8*/ 	.word	0x00005ad0


	//   ....[22]....
        /*09dc*/ 	.word	0x00005af0


	//   ....[23]....
        /*09e0*/ 	.word	0x00006480


	//   ....[24]....
        /*09e4*/ 	.word	0x00006a00


	//   ....[25]....
        /*09e8*/ 	.word	0x00006a10


	//   ....[26]....
        /*09ec*/ 	.word	0x00006a20


	//   ....[27]....
        /*09f0*/ 	.word	0x00006a30


	//   ....[28]....
        /*09f4*/ 	.word	0x00007a70


	//   ....[29]....
        /*09f8*/ 	.word	0x00007a80


	//   ....[30]....
        /*09fc*/ 	.word	0x00007a90


	//   ....[31]....
        /*0a00*/ 	.word	0x00007aa0


	//   ....[32]....
        /*0a04*/ 	.word	0x0000a9d0


	//   ....[33]....
        /*0a08*/ 	.word	0x0000aab0


	//   ....[34]....
        /*0a0c*/ 	.word	0x0000aae0


	//   ....[35]....
        /*0a10*/ 	.word	0x0000ab60


	//   ....[36]....
        /*0a14*/ 	.word	0x0000cce0


	//   ....[37]....
        /*0a18*/ 	.word	0x0000cd40


	//   ....[38]....
        /*0a1c*/ 	.word	0x0000d7c0


	//   ....[39]....
        /*0a20*/ 	.word	0x0000d830


	//   ....[40]....
        /*0a24*/ 	.word	0x0000e800


	//   ....[41]....
        /*0a28*/ 	.word	0x0000e860


	//   ....[42]....
        /*0a2c*/ 	.word	0x0000e8c0


	//   ....[43]....
        /*0a30*/ 	.word	0x0000e8e0


	//   ....[44]....
        /*0a34*/ 	.word	0x000103b0


	//   ....[45]....
        /*0a38*/ 	.word	0x000104d0


	//   ....[46]....
        /*0a3c*/ 	.word	0x000107d0


	//   ....[47]....
        /*0a40*/ 	.word	0x00010810


	//   ....[48]....
        /*0a44*/ 	.word	0x00010d50


	//   ....[49]....
        /*0a48*/ 	.word	0x00010da0


	//   ....[50]....
        /*0a4c*/ 	.word	0x00010ee0


	//   ....[51]....
        /*0a50*/ 	.word	0x00010f00


	//   ....[52]....
        /*0a54*/ 	.word	0x00011040


	//   ....[53]....
        /*0a58*/ 	.word	0x00011060


	//   ....[54]....
        /*0a5c*/ 	.word	0x000111b0


	//   ....[55]....
        /*0a60*/ 	.word	0x000111d0


	//   ....[56]....
        /*0a64*/ 	.word	0x00011b70


	//   ....[57]....
        /*0a68*/ 	.word	0x00011b80


	//   ....[58]....
        /*0a6c*/ 	.word	0x00011d20


	//   ....[59]....
        /*0a70*/ 	.word	0x00011d30


	//   ....[60]....
        /*0a74*/ 	.word	0x00011ec0


	//   ....[61]....
        /*0a78*/ 	.word	0x00011ed0


	//   ....[62]....
        /*0a7c*/ 	.word	0x00012060


	//   ....[63]....
        /*0a80*/ 	.word	0x00012070


	//   ....[64]....
        /*0a84*/ 	.word	0x00012250


	//   ....[65]....
        /*0a88*/ 	.word	0x00012420


	//   ....[66]....
        /*0a8c*/ 	.word	0x00012450


	//   ....[67]....
        /*0a90*/ 	.word	0x00012480


	//   ....[68]....
        /*0a94*/ 	.word	0x000124b0


	//   ....[69]....
        /*0a98*/ 	.word	0x000124e0


	//   ....[70]....
        /*0a9c*/ 	.word	0x00012510


	//   ....[71]....
        /*0aa0*/ 	.word	0x00012680


	//   ....[72]....
        /*0aa4*/ 	.word	0x000126b0


	//   ....[73]....
        /*0aa8*/ 	.word	0x000126e0


	//   ....[74]....
        /*0aac*/ 	.word	0x00012710


	//   ....[75]....
        /*0ab0*/ 	.word	0x00012740


	//   ....[76]....
        /*0ab4*/ 	.word	0x00012770


	//   ....[77]....
        /*0ab8*/ 	.word	0x00012800


	//   ....[78]....
        /*0abc*/ 	.word	0x00012830


	//   ....[79]....
        /*0ac0*/ 	.word	0x000128b0


	//   ....[80]....
        /*0ac4*/ 	.word	0x000133d0


	//   ....[81]....
        /*0ac8*/ 	.word	0x00015230


	//   ....[82]....
        /*0acc*/ 	.word	0x00015250


	//   ....[83]....
        /*0ad0*/ 	.word	0x000152e0


	//   ....[84]....
        /*0ad4*/ 	.word	0x00015300


	//   ....[85]....
        /*0ad8*/ 	.word	0x00015380


	//   ....[86]....
        /*0adc*/ 	.word	0x000153a0


	//   ....[87]....
        /*0ae0*/ 	.word	0x00015420


	//   ....[88]....
        /*0ae4*/ 	.word	0x00015440


	//   ....[89]....
        /*0ae8*/ 	.word	0x000154c0


	//   ....[90]....
        /*0aec*/ 	.word	0x000154e0


	//   ....[91]....
        /*0af0*/ 	.word	0x000154f0


	//   ....[92]....
        /*0af4*/ 	.word	0x00015500


	//   ....[93]....
        /*0af8*/ 	.word	0x00015cb0


	//   ....[94]....
        /*0afc*/ 	.word	0x00015ce0


	//   ....[95]....
        /*0b00*/ 	.word	0x00015de0


	//   ....[96]....
        /*0b04*/ 	.word	0x00015df0


	//   ....[97]....
        /*0b08*/ 	.word	0x00015e70


	//   ....[98]....
        /*0b0c*/ 	.word	0x00015e80


	//   ....[99]....
        /*0b10*/ 	.word	0x00015e90


	//   ....[100]....
        /*0b14*/ 	.word	0x00015f30


	//   ....[101]....
        /*0b18*/ 	.word	0x00015f60


	//   ....[102]....
        /*0b1c*/ 	.word	0x00015fe0


	//   ....[103]....
        /*0b20*/ 	.word	0x00016010


	//   ....[104]....
        /*0b24*/ 	.word	0x00016090


	//   ....[105]....
        /*0b28*/ 	.word	0x000160c0


	//   ....[106]....
        /*0b2c*/ 	.word	0x000160e0


	//   ....[107]....
        /*0b30*/ 	.word	0x00016130


	//   ....[108]....
        /*0b34*/ 	.word	0x00016140


	//   ....[109]....
        /*0b38*/ 	.word	0x00016810


	//   ....[110]....
        /*0b3c*/ 	.word	0x00016840


	//   ....[111]....
        /*0b40*/ 	.word	0x00016860


	//   ....[112]....
        /*0b44*/ 	.word	0x00016930


	//   ....[113]....
        /*0b48*/ 	.word	0x00016960


	//   ....[114]....
        /*0b4c*/ 	.word	0x000169d0


	//   ....[115]....
        /*0b50*/ 	.word	0x00016a40


	//   ....[116]....
        /*0b54*/ 	.word	0x00016a50


	//   ....[117]....
        /*0b58*/ 	.word	0x00016ad0


	//   ....[118]....
        /*0b5c*/ 	.word	0x00016ae0


	//   ....[119]....
        /*0b60*/ 	.word	0x00016b60


	//   ....[120]....
        /*0b64*/ 	.word	0x00016b70


	//   ....[121]....
        /*0b68*/ 	.word	0x00016bf0


	//   ....[122]....
        /*0b6c*/ 	.word	0x00016c00


	//   ....[123]....
        /*0b70*/ 	.word	0x00016c80


	//   ....[124]....
        /*0b74*/ 	.word	0x00016c90


	//   ....[125]....
        /*0b78*/ 	.word	0x000171c0


	//   ....[126]....
        /*0b7c*/ 	.word	0x000171e0


	//   ....[127]....
        /*0b80*/ 	.word	0x00017210


	//   ....[128]....
        /*0b84*/ 	.word	0x000172f0


	//   ....[129]....
        /*0b88*/ 	.word	0x00017300


	//   ....[130]....
        /*0b8c*/ 	.word	0x00017330


	//   ....[131]....
        /*0b90*/ 	.word	0x000173c0


	//   ....[132]....
        /*0b94*/ 	.word	0x00017470


	//   ....[133]....
        /*0b98*/ 	.word	0x00017480


	//   ....[134]....
        /*0b9c*/ 	.word	0x000174b0


	//   ....[135]....
        /*0ba0*/ 	.word	0x000174c0


	//   ....[136]....
        /*0ba4*/ 	.word	0x00017550


	//   ....[137]....
        /*0ba8*/ 	.word	0x00017c90


	//   ....[138]....
        /*0bac*/ 	.word	0x00017cb0


	//   ....[139]....
        /*0bb0*/ 	.word	0x00017d00


	//   ....[140]....
        /*0bb4*/ 	.word	0x00017d10


	//   ....[141]....
        /*0bb8*/ 	.word	0x00017d50


	//   ....[142]....
        /*0bbc*/ 	.word	0x00017d60


	//   ....[143]....
        /*0bc0*/ 	.word	0x00017da0


	//   ....[144]....
        /*0bc4*/ 	.word	0x00017db0


	//   ....[145]....
        /*0bc8*/ 	.word	0x00017df0


	//   ....[146]....
        /*0bcc*/ 	.word	0x00017e00


	//   ....[147]....
        /*0bd0*/ 	.word	0x00017e10


	//   ....[148]....
        /*0bd4*/ 	.word	0x00017e50


	//   ....[149]....
        /*0bd8*/ 	.word	0x00018190


	//   ....[150]....
        /*0bdc*/ 	.word	0x000181b0


	//   ....[151]....
        /*0be0*/ 	.word	0x000181c0


	//   ....[152]....
        /*0be4*/ 	.word	0x000181e0


	//   ....[153]....
        /*0be8*/ 	.word	0x00018250


	//   ....[154]....
        /*0bec*/ 	.word	0x00018270


	//   ....[155]....
        /*0bf0*/ 	.word	0x000182d0


	//   ....[156]....
        /*0bf4*/ 	.word	0x000182f0


	//   ....[157]....
        /*0bf8*/ 	.word	0x00018350


	//   ....[158]....
        /*0bfc*/ 	.word	0x00018370


	//   ....[159]....
        /*0c00*/ 	.word	0x000183d0


	//   ....[160]....
        /*0c04*/ 	.word	0x000183f0


	//   ....[161]....
        /*0c08*/ 	.word	0x000188e0


	//   ....[162]....
        /*0c0c*/ 	.word	0x00018910


	//   ....[163]....
        /*0c10*/ 	.word	0x00018940


	//   ....[164]....
        /*0c14*/ 	.word	0x00018970


	//   ....[165]....
        /*0c18*/ 	.word	0x000189a0


	//   ....[166]....
        /*0c1c*/ 	.word	0x000189d0


	//   ....[167]....
        /*0c20*/ 	.word	0x00018a00


	//   ....[168]....
        /*0c24*/ 	.word	0x00018a30


	//   ....[169]....
        /*0c28*/ 	.word	0x00018bb0


	//   ....[170]....
        /*0c2c*/ 	.word	0x00018be0


	//   ....[171]....
        /*0c30*/ 	.word	0x00018c10


	//   ....[172]....
        /*0c34*/ 	.word	0x00018c40


	//   ....[173]....
        /*0c38*/ 	.word	0x00018c70


	//   ....[174]....
        /*0c3c*/ 	.word	0x00018ca0


	//   ....[175]....
        /*0c40*/ 	.word	0x00018d60


	//   ....[176]....
        /*0c44*/ 	.word	0x00018d80


	//   ....[177]....
        /*0c48*/ 	.word	0x00018df0


	//   ....[178]....
        /*0c4c*/ 	.word	0x00019260


	//   ....[179]....
        /*0c50*/ 	.word	0x00019580


	//   ....[180]....
        /*0c54*/ 	.word	0x00019610


	//   ....[181]....
        /*0c58*/ 	.word	0x000196b0


	//   ....[182]....
        /*0c5c*/ 	.word	0x00019740


	//   ....[183]....
        /*0c60*/ 	.word	0x00019830


	//   ....[184]....
        /*0c64*/ 	.word	0x000198c0


	//   ....[185]....
        /*0c68*/ 	.word	0x00019960


	//   ....[186]....
        /*0c6c*/ 	.word	0x000199f0


	//   ....[187]....
        /*0c70*/ 	.word	0x00019ae0


	//   ....[188]....
        /*0c74*/ 	.word	0x00019b70


	//   ....[189]....
        /*0c78*/ 	.word	0x00019c00


	//   ....[190]....
        /*0c7c*/ 	.word	0x00019c90


	//   ....[191]....
        /*0c80*/ 	.word	0x00019dc0


	//   ....[192]....
        /*0c84*/ 	.word	0x00019e60


	//   ....[193]....
        /*0c88*/ 	.word	0x00019ef0


	//   ....[194]....
        /*0c8c*/ 	.word	0x00019f40


	//   ....[195]....
        /*0c90*/ 	.word	0x00019f90


	//   ....[196]....
        /*0c94*/ 	.word	0x0001a070


	//   ....[197]....
        /*0c98*/ 	.word	0x0001a100


	//   ....[198]....
        /*0c9c*/ 	.word	0x0001a150


	//   ....[199]....
        /*0ca0*/ 	.word	0x0001a1a0


	//   ....[200]....
        /*0ca4*/ 	.word	0x0001a410


	//   ....[201]....
        /*0ca8*/ 	.word	0x0001a460


	//   ....[202]....
        /*0cac*/ 	.word	0x0001a4f0


	//   ....[203]....
        /*0cb0*/ 	.word	0x0001a580


	//   ....[204]....
        /*0cb4*/ 	.word	0x0001a610


	//   ....[205]....
        /*0cb8*/ 	.word	0x0001a6a0


	//   ....[206]....
        /*0cbc*/ 	.word	0x0001a730


	//   ....[207]....
        /*0cc0*/ 	.word	0x0001a7c0


	//   ....[208]....
        /*0cc4*/ 	.word	0x0001a880


	//   ....[209]....
        /*0cc8*/ 	.word	0x0001ab60


	//   ....[210]....
        /*0ccc*/ 	.word	0x0001ac50


	//   ....[211]....
        /*0cd0*/ 	.word	0x0001acf0


	//   ....[212]....
        /*0cd4*/ 	.word	0x0001ad50


	//   ....[213]....
        /*0cd8*/ 	.word	0x0001ae40


	//   ....[214]....
        /*0cdc*/ 	.word	0x0001aeb0


	//   ....[215]....
        /*0ce0*/ 	.word	0x0001afa0


	//   ....[216]....
        /*0ce4*/ 	.word	0x0001b010


	//   ....[217]....
        /*0ce8*/ 	.word	0x0001b100


	//   ....[218]....
        /*0cec*/ 	.word	0x0001b170


	//   ....[219]....
        /*0cf0*/ 	.word	0x0001b260


	//   ....[220]....
        /*0cf4*/ 	.word	0x0001b2d0


	//   ....[221]....
        /*0cf8*/ 	.word	0x0001b370


	//   ....[222]....
        /*0cfc*/ 	.word	0x0001b460


	//   ....[223]....
        /*0d00*/ 	.word	0x0001b520


	//   ....[224]....
        /*0d04*/ 	.word	0x0001b580


	//   ....[225]....
        /*0d08*/ 	.word	0x0001b670


	//   ....[226]....
        /*0d0c*/ 	.word	0x0001b6d0


	//   ....[227]....
        /*0d10*/ 	.word	0x0001b7c0


	//   ....[228]....
        /*0d14*/ 	.word	0x0001b820


	//   ....[229]....
        /*0d18*/ 	.word	0x0001b8c0


	//   ....[230]....
        /*0d1c*/ 	.word	0x0001b990


	//   ....[231]....
        /*0d20*/ 	.word	0x0001ba30


	//   ....[232]....
        /*0d24*/ 	.word	0x0001bb00


	//   ....[233]....
        /*0d28*/ 	.word	0x0001bba0


	//   ....[234]....
        /*0d2c*/ 	.word	0x0001bc70


	//   ....[235]....
        /*0d30*/ 	.word	0x0001bd10


	//   ....[236]....
        /*0d34*/ 	.word	0x0001bdc0


	//   ....[237]....
        /*0d38*/ 	.word	0x0001bea0


	//   ....[238]....
        /*0d3c*/ 	.word	0x0001c0d0


	//   ....[239]....
        /*0d40*/ 	.word	0x0001c190


	//   ....[240]....
        /*0d44*/ 	.word	0x0001c250


	//   ....[241]....
        /*0d48*/ 	.word	0x0001c340


	//   ....[242]....
        /*0d4c*/ 	.word	0x0001c400


	//   ....[243]....
        /*0d50*/ 	.word	0x0001c4c0


	//   ....[244]....
        /*0d54*/ 	.word	0x0001c580


	//   ....[245]....
        /*0d58*/ 	.word	0x0001c640


	//   ....[246]....
        /*0d5c*/ 	.word	0x0001c700


	//   ....[247]....
        /*0d60*/ 	.word	0x0001c7c0


	//   ....[248]....
        /*0d64*/ 	.word	0x0001c880


	//   ....[249]....
        /*0d68*/ 	.word	0x0001c940


	//   ....[250]....
        /*0d6c*/ 	.word	0x0001ca00


	//   ....[251]....
        /*0d70*/ 	.word	0x0001cab0


	//   ....[252]....
        /*0d74*/ 	.word	0x0001cb10


	//   ....[253]....
        /*0d78*/ 	.word	0x0001cbf0


	//   ....[254]....
        /*0d7c*/ 	.word	0x0001cd30


	//   ....[255]....
        /*0d80*/ 	.word	0x0001ce10


	//   ....[0]....
        /*0d84*/ 	.word	0x0001ce90


	//   ....[1]....
        /*0d88*/ 	.word	0x0001cfc0


	//   ....[2]....
        /*0d8c*/ 	.word	0x0001d020


	//   ....[3]....
        /*0d90*/ 	.word	0x0001d130


	//   ....[4]....
        /*0d94*/ 	.word	0x0001d190


	//   ....[5]....
        /*0d98*/ 	.word	0x0001d2a0


	//   ....[6]....
        /*0d9c*/ 	.word	0x0001d300


	//   ....[7]....
        /*0da0*/ 	.word	0x0001d410


	//   ....[8]....
        /*0da4*/ 	.word	0x0001d470


	//   ....[9]....
        /*0da8*/ 	.word	0x0001d530


	//   ....[10]....
        /*0dac*/ 	.word	0x0001d690


	//   ....[11]....
        /*0db0*/ 	.word	0x0001d730


	//   ....[12]....
        /*0db4*/ 	.word	0x0001d790


	//   ....[13]....
        /*0db8*/ 	.word	0x0001d840


	//   ....[14]....
        /*0dbc*/ 	.word	0x0001d8a0


	//   ....[15]....
        /*0dc0*/ 	.word	0x0001d950


	//   ....[16]....
        /*0dc4*/ 	.word	0x0001d9b0


	//   ....[17]....
        /*0dc8*/ 	.word	0x0001da60


	//   ....[18]....
        /*0dcc*/ 	.word	0x0001dac0


	//   ....[19]....
        /*0dd0*/ 	.word	0x0001db70


	//   ....[20]....
        /*0dd4*/ 	.word	0x0001dbd0


	//   ....[21]....
        /*0dd8*/ 	.word	0x0001dc80


	//   ....[22]....
        /*0ddc*/ 	.word	0x0001dd70


	//   ....[23]....
        /*0de0*/ 	.word	0x0001de10


	//   ....[24]....
        /*0de4*/ 	.word	0x0001de70


	//   ....[25]....
        /*0de8*/ 	.word	0x0001df40


	//   ....[26]....
        /*0dec*/ 	.word	0x0001dfa0


	//   ....[27]....
        /*0df0*/ 	.word	0x0001e070


	//   ....[28]....
        /*0df4*/ 	.word	0x0001e0d0


	//   ....[29]....
        /*0df8*/ 	.word	0x0001e1a0


	//   ....[30]....
        /*0dfc*/ 	.word	0x0001e200


	//   ....[31]....
        /*0e00*/ 	.word	0x0001e2d0


	//   ....[32]....
        /*0e04*/ 	.word	0x0001e330


	//   ....[33]....
        /*0e08*/ 	.word	0x0001e400


	//   ....[34]....
        /*0e0c*/ 	.word	0x0001e490


	//   ....[35]....
        /*0e10*/ 	.word	0x0001e530


	//   ....[36]....
        /*0e14*/ 	.word	0x0001e650


	//   ....[37]....
        /*0e18*/ 	.word	0x0001e6c0


	//   ....[38]....
        /*0e1c*/ 	.word	0x0001e730


	//   ....[39]....
        /*0e20*/ 	.word	0x0001e7a0


	//   ....[40]....
        /*0e24*/ 	.word	0x0001e810


	//   ....[41]....
        /*0e28*/ 	.word	0x0001e890


	//   ....[42]....
        /*0e2c*/ 	.word	0x0001e920


	//   ....[43]....
        /*0e30*/ 	.word	0x0001e9b0


	//   ....[44]....
        /*0e34*/ 	.word	0x0001ea20


	//   ....[45]....
        /*0e38*/ 	.word	0x0001ea90


	//   ....[46]....
        /*0e3c*/ 	.word	0x0001eb00


	//   ....[47]....
        /*0e40*/ 	.word	0x0001eb80


	//   ....[48]....
        /*0e44*/ 	.word	0x0001ebf0


	//   ....[49]....
        /*0e48*/ 	.word	0x0001ec90


	//   ....[50]....
        /*0e4c*/ 	.word	0x0001ed20


	//   ....[51]....
        /*0e50*/ 	.word	0x0001ee40


	//----- nvinfo : EIATTR_REG_RECONFIG
	.align		4
.L_295:
        /*0e54*/ 	.byte	0x01, 0x54
	.zero		2


	//----- nvinfo : EIATTR_SYSCALL_OFFSETS
	.align		4
        /*0e58*/ 	.byte	0x04, 0x46
        /*0e5a*/ 	.short	(.L_297 - .L_296)


	//   ....[0]....
.L_296:
        /*0e5c*/ 	.word	0x00001810


	//   ....[1]....
        /*0e60*/ 	.word	0x00001960


	//   ....[2]....
        /*0e64*/ 	.word	0x000065f0


	//   ....[3]....
        /*0e68*/ 	.word	0x00006970


	//   ....[4]....
        /*0e6c*/ 	.word	0x00014820


	//   ....[5]....
        /*0e70*/ 	.word	0x00014970


	//   ....[6]....
        /*0e74*/ 	.word	0x00014a60


	//   ....[7]....
        /*0e78*/ 	.word	0x000158c0


	//   ....[8]....
        /*0e7c*/ 	.word	0x00016410


	//----- nvinfo : EIATTR_MBARRIER_INSTR_OFFSETS
	.align		4
.L_297:
        /*0e80*/ 	.byte	0x04, 0x39
        /*0e82*/ 	.short	(.L_299 - .L_298)


	//   ....[0]....
.L_298:
        /*0e84*/ 	.word	0x00000260
        /*0e88*/ 	.word	0x000000ff
        /*0e8c*/ 	.word	0x00032400
        /*0e90*/ 	.short	0x0100
        /*0e92*/ 	.byte	0x08
	.zero		1


	//   ....[1]....
        /*0e94*/ 	.word	0x00000270
        /*0e98*/ 	.word	0x000000ff
        /*0e9c*/ 	.word	0x00032410
        /*0ea0*/ 	.short	0x0100
        /*0ea2*/ 	.byte	0x08
	.zero		1


	//   ....[2]....
        /*0ea4*/ 	.word	0x00000280
        /*0ea8*/ 	.word	0x000000ff
        /*0eac*/ 	.word	0x00032420
        /*0eb0*/ 	.short	0x0100
        /*0eb2*/ 	.byte	0x08
	.zero		1


	//   ....[3]....
        /*0eb4*/ 	.word	0x00000370
        /*0eb8*/ 	.word	0x000000ff
        /*0ebc*/ 	.word	0x00032430
        /*0ec0*/ 	.short	0x0100
        /*0ec2*/ 	.byte	0x08
	.zero		1


	//   ....[4]....
        /*0ec4*/ 	.word	0x00000380
        /*0ec8*/ 	.word	0x000000ff
        /*0ecc*/ 	.word	0x00032440
        /*0ed0*/ 	.short	0x0100
        /*0ed2*/ 	.byte	0x08
	.zero		1


	//   ....[5]....
        /*0ed4*/ 	.word	0x00000390
        /*0ed8*/ 	.word	0x000000ff
        /*0edc*/ 	.word	0x00032438
        /*0ee0*/ 	.short	0x0100
        /*0ee2*/ 	.byte	0x08
	.zero		1


	//   ....[6]....
        /*0ee4*/ 	.word	0x000003a0
        /*0ee8*/ 	.word	0x000000ff
        /*0eec*/ 	.word	0x00032448
        /*0ef0*/ 	.short	0x0100
        /*0ef2*/ 	.byte	0x08
	.zero		1


	//   ....[7]....
        /*0ef4*/ 	.word	0x000004d0
        /*0ef8*/ 	.word	0x000000ff
        /*0efc*/ 	.word	0x00032450
        /*0f00*/ 	.short	0x0100
        /*0f02*/ 	.byte	0x08
	.zero		1


	//   ....[8]....
        /*0f04*/ 	.word	0x000004e0
        /*0f08*/ 	.word	0x000000ff
        /*0f0c*/ 	.word	0x00032460
        /*0f10*/ 	.short	0x0100
        /*0f12*/ 	.byte	0x08
	.zero		1


	//   ....[9]....
        /*0f14*/ 	.word	0x000004f0
        /*0f18*/ 	.word	0x000000ff
        /*0f1c*/ 	.word	0x00032458
        /*0f20*/ 	.short	0x0100
        /*0f22*/ 	.byte	0x08
	.zero		1


	//   ....[10]....
        /*0f24*/ 	.word	0x00000500
        /*0f28*/ 	.word	0x000000ff
        /*0f2c*/ 	.word	0x00032468
        /*0f30*/ 	.short	0x0100
        /*0f32*/ 	.byte	0x08
	.zero		1


	//   ....[11]....
        /*0f34*/ 	.word	0x000005f0
        /*0f38*/ 	.word	0x000000ff
        /*0f3c*/ 	.word	0x00032470
        /*0f40*/ 	.short	0x0100
        /*0f42*/ 	.byte	0x06
	.zero		1


	//   ....[12]....
        /*0f44*/ 	.word	0x00000600
        /*0f48*/ 	.word	0x000000ff
        /*0f4c*/ 	.word	0x00032480
        /*0f50*/ 	.short	0x0100
        /*0f52*/ 	.byte	0x06
	.zero		1


	//   ....[13]....
        /*0f54*/ 	.word	0x00000610
        /*0f58*/ 	.word	0x000000ff
        /*0f5c*/ 	.word	0x00032478
        /*0f60*/ 	.short	0x0100
        /*0f62*/ 	.byte	0x06
	.zero		1


	//   ....[14]....
        /*0f64*/ 	.word	0x00000620
        /*0f68*/ 	.word	0x000000ff
        /*0f6c*/ 	.word	0x00032488
        /*0f70*/ 	.short	0x0100
        /*0f72*/ 	.byte	0x06
	.zero		1


	//   ....[15]....
        /*0f74*/ 	.word	0x00000750
        /*0f78*/ 	.word	0x000000ff
        /*0f7c*/ 	.word	0x00032490
        /*0f80*/ 	.short	0x0100
        /*0f82*/ 	.byte	0x08
	.zero		1


	//   ....[16]....
        /*0f84*/ 	.word	0x00000760
        /*0f88*/ 	.word	0x000000ff
        /*0f8c*/ 	.word	0x000324a0
        /*0f90*/ 	.short	0x0100
        /*0f92*/ 	.byte	0x08
	.zero		1


	//   ....[17]....
        /*0f94*/ 	.word	0x00000770
        /*0f98*/ 	.word	0x000000ff
        /*0f9c*/ 	.word	0x00032498
        /*0fa0*/ 	.short	0x0100
        /*0fa2*/ 	.byte	0x08
	.zero		1


	//   ....[18]....
        /*0fa4*/ 	.word	0x00000780
        /*0fa8*/ 	.word	0x000000ff
        /*0fac*/ 	.word	0x000324a8
        /*0fb0*/ 	.short	0x0100
        /*0fb2*/ 	.byte	0x08
	.zero		1


	//   ....[19]....
        /*0fb4*/ 	.word	0x000008b0
        /*0fb8*/ 	.word	0x000000ff
        /*0fbc*/ 	.word	0x000324b0
        /*0fc0*/ 	.short	0x0100
        /*0fc2*/ 	.byte	0x08
	.zero		1


	//   ....[20]....
        /*0fc4*/ 	.word	0x000008c0
        /*0fc8*/ 	.word	0x000000ff
        /*0fcc*/ 	.word	0x000324c0
        /*0fd0*/ 	.short	0x0100
        /*0fd2*/ 	.byte	0x08
	.zero		1


	//   ....[21]....
        /*0fd4*/ 	.word	0x000008d0
        /*0fd8*/ 	.word	0x000000ff
        /*0fdc*/ 	.word	0x000324b8
        /*0fe0*/ 	.short	0x0100
        /*0fe2*/ 	.byte	0x08
	.zero		1


	//   ....[22]....
        /*0fe4*/ 	.word	0x000008e0
        /*0fe8*/ 	.word	0x000000ff
        /*0fec*/ 	.word	0x000324c8
        /*0ff0*/ 	.short	0x0100
        /*0ff2*/ 	.byte	0x08
	.zero		1


	//   ....[23]....
        /*0ff4*/ 	.word	0x00002c40
        /*0ff8*/ 	.word	0x00000004
        /*0ffc*/ 	.word	0x00032490
        /*1000*/ 	.short	0x010a
        /*1002*/ 	.byte	0x3f
	.zero		1


	//   ....[24]....
        /*1004*/ 	.word	0x00004030
        /*1008*/ 	.word	0x00000004
        /*100c*/ 	.word	0x00032490
        /*1010*/ 	.short	0x010a
        /*1012*/ 	.byte	0x3f
	.zero		1


	//   ....[25]....
        /*1014*/ 	.word	0x00005130
        /*1018*/ 	.word	0x00000004
        /*101c*/ 	.word	0x00032490
        /*1020*/ 	.short	0x010a
        /*1022*/ 	.byte	0x3f
	.zero		1


	//   ....[26]....
        /*1024*/ 	.word	0x000055e0
        /*1028*/ 	.word	0x0000000b
        /*102c*/ 	.word	0x00000000
        /*1030*/ 	.short	0x0101
        /*1032*/ 	.byte	0x3f
	.zero		1


	//   ....[27]....
        /*1034*/ 	.word	0x00005620
        /*1038*/ 	.word	0x00000004
        /*103c*/ 	.word	0x000324b0
        /*1040*/ 	.short	0x010a
        /*1042*/ 	.byte	0x3f
	.zero		1


	//   ....[28]....
        /*1044*/ 	.word	0x00005e60
        /*1048*/ 	.word	0x00000004
        /*104c*/ 	.word	0x00000000
        /*1050*/ 	.short	0x0101
        /*1052*/ 	.byte	0x3f
	.zero		1


	//   ....[29]....
        /*1054*/ 	.word	0x00006690
        /*1058*/ 	.word	0x00000013
        /*105c*/ 	.word	0x00032400
        /*1060*/ 	.short	0x010a
        /*1062*/ 	.byte	0x3f
	.zero		1


	//   ....[30]....
        /*1064*/ 	.word	0x000066e0
        /*1068*/ 	.word	0x00000013
        /*106c*/ 	.word	0x00032400
        /*1070*/ 	.short	0x010a
        /*1072*/ 	.byte	0x3f
	.zero		1


	//   ....[31]....
        /*1074*/ 	.word	0x00006cc0
        /*1078*/ 	.word	0x00000013
        /*107c*/ 	.word	0x00032400
        /*1080*/ 	.short	0x010a
        /*1082*/ 	.byte	0x3f
	.zero		1


	//   ....[32]....
        /*1084*/ 	.word	0x00007c70
        /*1088*/ 	.word	0x00000013
        /*108c*/ 	.word	0x00032400
        /*1090*/ 	.short	0x010a
        /*1092*/ 	.byte	0x3f
	.zero		1


	//   ....[33]....
        /*1094*/ 	.word	0x00008b80
        /*1098*/ 	.word	0x00000003
        /*109c*/ 	.word	0x00032430
        /*10a0*/ 	.short	0x010a
        /*10a2*/ 	.byte	0x3f
	.zero		1


	//   ....[34]....
        /*10a4*/ 	.word	0x00008bf0
        /*10a8*/ 	.word	0x00000003
        /*10ac*/ 	.word	0x00032430
        /*10b0*/ 	.short	0x010a
        /*10b2*/ 	.byte	0x3f
	.zero		1


	//   ....[35]....
        /*10b4*/ 	.word	0x00008ff0
        /*10b8*/ 	.word	0x00000013
        /*10bc*/ 	.word	0x00032410
        /*10c0*/ 	.short	0x010a
        /*10c2*/ 	.byte	0x3f
	.zero		1


	//   ....[36]....
        /*10c4*/ 	.word	0x00009040
        /*10c8*/ 	.word	0x00000003
        /*10cc*/ 	.word	0x00032450
        /*10d0*/ 	.short	0x010a
        /*10d2*/ 	.byte	0x3f
	.zero		1


	//   ....[37]....
        /*10d4*/ 	.word	0x00009080
        /*10d8*/ 	.word	0x00000003
        /*10dc*/ 	.word	0x00032450
        /*10e0*/ 	.short	0x010a
        /*10e2*/ 	.byte	0x3f
	.zero		1


	//   ....[38]....
        /*10e4*/ 	.word	0x0000adb0
        /*10e8*/ 	.word	0x00000005
        /*10ec*/ 	.word	0x00000000
        /*10f0*/ 	.short	0x0101
        /*10f2*/ 	.byte	0x3f
	.zero		1


	//   ....[39]....
        /*10f4*/ 	.word	0x0000b930
        /*10f8*/ 	.word	0x00000003
        /*10fc*/ 	.word	0x00000000
        /*1100*/ 	.short	0x0101
        /*1102*/ 	.byte	0x3f
	.zero		1


	//   ....[40]....
        /*1104*/ 	.word	0x0000ba40
        /*1108*/ 	.word	0x00000003
        /*110c*/ 	.word	0x00032430
        /*1110*/ 	.short	0x010a
        /*1112*/ 	.byte	0x3f
	.zero		1


	//   ....[41]....
        /*1114*/ 	.word	0x0000bab0
        /*1118*/ 	.word	0x00000003
        /*111c*/ 	.word	0x00032430
        /*1120*/ 	.short	0x010a
        /*1122*/ 	.byte	0x3f
	.zero		1


	//   ....[42]....
        /*1124*/ 	.word	0x0000bd60
        /*1128*/ 	.word	0x00000003
        /*112c*/ 	.word	0x00032450
        /*1130*/ 	.short	0x010a
        /*1132*/ 	.byte	0x3f
	.zero		1


	//   ....[43]....
        /*1134*/ 	.word	0x0000bda0
        /*1138*/ 	.word	0x00000003
        /*113c*/ 	.word	0x00032450
        /*1140*/ 	.short	0x010a
        /*1142*/ 	.byte	0x3f
	.zero		1


	//   ....[44]....
        /*1144*/ 	.word	0x0000daa0
        /*1148*/ 	.word	0x00000007
        /*114c*/ 	.word	0x00000000
        /*1150*/ 	.short	0x0101
        /*1152*/ 	.byte	0x3f
	.zero		1


	//   ....[45]....
        /*1154*/ 	.word	0x0000e7c0
        /*1158*/ 	.word	0x00000003
        /*115c*/ 	.word	0x00000000
        /*1160*/ 	.short	0x0101
        /*1162*/ 	.byte	0x3f
	.zero		1


	//   ....[46]....
        /*1164*/ 	.word	0x00010d60
        /*1168*/ 	.word	0x00000000
        /*116c*/ 	.word	0x00000000
        /*1170*/ 	.short	0x0101
        /*1172*/ 	.byte	0x3f
	.zero		1


	//   ....[47]....
        /*1174*/ 	.word	0x000134b0
        /*1178*/ 	.word	0x00000017
        /*117c*/ 	.word	0x00032420
        /*1180*/ 	.short	0x010a
        /*1182*/ 	.byte	0x3f
	.zero		1


	//   ....[48]....
        /*1184*/ 	.word	0x00013560
        /*1188*/ 	.word	0x00000003
        /*118c*/ 	.word	0x000324a0
        /*1190*/ 	.short	0x010a
        /*1192*/ 	.byte	0x3f
	.zero		1


	//   ....[49]....
        /*1194*/ 	.word	0x00013790
        /*1198*/ 	.word	0x00000003
        /*119c*/ 	.word	0x000324c0
        /*11a0*/ 	.short	0x010a
        /*11a2*/ 	.byte	0x3f
	.zero		1


	//   ....[50]....
        /*11a4*/ 	.word	0x00013dc0
        /*11a8*/ 	.word	0x00000006
        /*11ac*/ 	.word	0x000324a0
        /*11b0*/ 	.short	0x010a
        /*11b2*/ 	.byte	0x3f
	.zero		1


	//   ....[51]....
        /*11b4*/ 	.word	0x00013fe0
        /*11b8*/ 	.word	0x00000006
        /*11bc*/ 	.word	0x000324c0
        /*11c0*/ 	.short	0x010a
        /*11c2*/ 	.byte	0x3f
	.zero		1


	//   ....[52]....
        /*11c4*/ 	.word	0x00014f70
        /*11c8*/ 	.word	0x0000001e
        /*11cc*/ 	.word	0x00032440
        /*11d0*/ 	.short	0x010a
        /*11d2*/ 	.byte	0x3f
	.zero		1


	//   ....[53]....
        /*11d4*/ 	.word	0x00015600
        /*11d8*/ 	.word	0x0000001e
        /*11dc*/ 	.word	0x00032430
        /*11e0*/ 	.short	0x0107
        /*11e2*/ 	.byte	0x3f
	.zero		1


	//   ....[54]....
        /*11e4*/ 	.word	0x000156d0
        /*11e8*/ 	.word	0x0000001e
        /*11ec*/ 	.word	0x00032430
        /*11f0*/ 	.short	0x0101
        /*11f2*/ 	.byte	0x3f
	.zero		1


	//   ....[55]....
        /*11f4*/ 	.word	0x00016250
        /*11f8*/ 	.word	0x00000017
        /*11fc*/ 	.word	0x00032400
        /*1200*/ 	.short	0x0107
        /*1202*/ 	.byte	0x3f
	.zero		1


	//   ....[56]....
        /*1204*/ 	.word	0x000162e0
        /*1208*/ 	.word	0x00000017
        /*120c*/ 	.word	0x00032400
        /*1210*/ 	.short	0x0101
        /*1212*/ 	.byte	0x3f
	.zero		1


	//   ....[57]....
        /*1214*/ 	.word	0x00016d80
        /*1218*/ 	.word	0x00000017
        /*121c*/ 	.word	0x00032410
        /*1220*/ 	.short	0x0107
        /*1222*/ 	.byte	0x3f
	.zero		1


	//   ....[58]....
        /*1224*/ 	.word	0x00016e80
        /*1228*/ 	.word	0x00000017
        /*122c*/ 	.word	0x00032410
        /*1230*/ 	.short	0x0101
        /*1232*/ 	.byte	0x3f
	.zero		1


	//   ....[59]....
        /*1234*/ 	.word	0x00016ea0
        /*1238*/ 	.word	0x00000017
        /*123c*/ 	.word	0x00032420
        /*1240*/ 	.short	0x010a
        /*1242*/ 	.byte	0x3f
	.zero		1


	//   ....[60]....
        /*1244*/ 	.word	0x00016f80
        /*1248*/ 	.word	0x0000001e
        /*124c*/ 	.word	0x00032460
        /*1250*/ 	.short	0x010a
        /*1252*/ 	.byte	0x3f
	.zero		1


	//   ....[61]....
        /*1254*/ 	.word	0x000176d0
        /*1258*/ 	.word	0x0000001e
        /*125c*/ 	.word	0x00032450
        /*1260*/ 	.short	0x0107
        /*1262*/ 	.byte	0x3f
	.zero		1


	//   ....[62]....
        /*1264*/ 	.word	0x000177a0
        /*1268*/ 	.word	0x0000001e
        /*126c*/ 	.word	0x00032450
        /*1270*/ 	.short	0x0101
        /*1272*/ 	.byte	0x3f
	.zero		1


	//   ....[63]....
        /*1274*/ 	.word	0x00017af0
        /*1278*/ 	.word	0x00000004
        /*127c*/ 	.word	0x00032440
        /*1280*/ 	.short	0x010a
        /*1282*/ 	.byte	0x3f
	.zero		1


	//   ....[64]....
        /*1284*/ 	.word	0x00017ed0
        /*1288*/ 	.word	0x00000004
        /*128c*/ 	.word	0x00032430
        /*1290*/ 	.short	0x0107
        /*1292*/ 	.byte	0x3f
	.zero		1


	//   ....[65]....
        /*1294*/ 	.word	0x00017f90
        /*1298*/ 	.word	0x00000004
        /*129c*/ 	.word	0x00032430
        /*12a0*/ 	.short	0x0101
        /*12a2*/ 	.byte	0x3f
	.zero		1


	//   ....[66]....
        /*12a4*/ 	.word	0x00017fc0
        /*12a8*/ 	.word	0x00000004
        /*12ac*/ 	.word	0x00032460
        /*12b0*/ 	.short	0x010a
        /*12b2*/ 	.byte	0x3f
	.zero		1


	//   ....[67]....
        /*12b4*/ 	.word	0x000184e0
        /*12b8*/ 	.word	0x00000004
        /*12bc*/ 	.word	0x00032450
        /*12c0*/ 	.short	0x0107
        /*12c2*/ 	.byte	0x3f
	.zero		1


	//   ....[68]....
        /*12c4*/ 	.word	0x000185a0
        /*12c8*/ 	.word	0x00000004
        /*12cc*/ 	.word	0x00032450
        /*12d0*/ 	.short	0x0101
        /*12d2*/ 	.byte	0x3f
	.zero		1


	//   ....[69]....
        /*12d4*/ 	.word	0x000191e0
        /*12d8*/ 	.word	0x00000005
        /*12dc*/ 	.word	0x00032420
        /*12e0*/ 	.short	0x010a
        /*12e2*/ 	.byte	0x3f
	.zero		1


	//   ....[70]....
        /*12e4*/ 	.word	0x00019350
        /*12e8*/ 	.word	0x00000003
        /*12ec*/ 	.word	0x00032440
        /*12f0*/ 	.short	0x010a
        /*12f2*/ 	.byte	0x3f
	.zero		1


	//   ....[71]....
        /*12f4*/ 	.word	0x000193f0
        /*12f8*/ 	.word	0x00000019
        /*12fc*/ 	.word	0x00032440
        /*1300*/ 	.short	0x010a
        /*1302*/ 	.byte	0x3f
	.zero		1


	//   ....[72]....
        /*1304*/ 	.word	0x00019430
        /*1308*/ 	.word	0x00000003
        /*130c*/ 	.word	0x00032460
        /*1310*/ 	.short	0x010a
        /*1312*/ 	.byte	0x3f
	.zero		1


	//   ....[73]....
        /*1314*/ 	.word	0x00019470
        /*1318*/ 	.word	0x00000019
        /*131c*/ 	.word	0x00032460
        /*1320*/ 	.short	0x010a
        /*1322*/ 	.byte	0x3f
	.zero		1


	//   ....[74]....
        /*1324*/ 	.word	0x000194d0
        /*1328*/ 	.word	0x00000004
        /*132c*/ 	.word	0x00032490
        /*1330*/ 	.short	0x010a
        /*1332*/ 	.byte	0x3f
	.zero		1


	//   ....[75]....
        /*1334*/ 	.word	0x00019780
        /*1338*/ 	.word	0x00000004
        /*133c*/ 	.word	0x00032490
        /*1340*/ 	.short	0x010a
        /*1342*/ 	.byte	0x3f
	.zero		1


	//   ....[76]....
        /*1344*/ 	.word	0x00019a30
        /*1348*/ 	.word	0x00000004
        /*134c*/ 	.word	0x00032490
        /*1350*/ 	.short	0x010a
        /*1352*/ 	.byte	0x3f
	.zero		1


	//   ....[77]....
        /*1354*/ 	.word	0x00019cc0
        /*1358*/ 	.word	0x00000004
        /*135c*/ 	.word	0x000324b0
        /*1360*/ 	.short	0x010a
        /*1362*/ 	.byte	0x3f
	.zero		1


	//   ....[78]....
        /*1364*/ 	.word	0x00019fc0
        /*1368*/ 	.word	0x00000013
        /*136c*/ 	.word	0x00032400
        /*1370*/ 	.short	0x010a
        /*1372*/ 	.byte	0x3f
	.zero		1


	//   ....[79]....
        /*1374*/ 	.word	0x0001a1e0
        /*1378*/ 	.word	0x00000013
        /*137c*/ 	.word	0x00032400
        /*1380*/ 	.short	0x010a
        /*1382*/ 	.byte	0x3f
	.zero		1


	//   ....[80]....
        /*1384*/ 	.word	0x0001a230
        /*1388*/ 	.word	0x00000003
        /*138c*/ 	.word	0x00032430
        /*1390*/ 	.short	0x010a
        /*1392*/ 	.byte	0x3f
	.zero		1


	//   ....[81]....
        /*1394*/ 	.word	0x0001a280
        /*1398*/ 	.word	0x00000013
        /*139c*/ 	.word	0x00032410
        /*13a0*/ 	.short	0x010a
        /*13a2*/ 	.byte	0x3f
	.zero		1


	//   ....[82]....
        /*13a4*/ 	.word	0x0001a2d0
        /*13a8*/ 	.word	0x00000003
        /*13ac*/ 	.word	0x00032450
        /*13b0*/ 	.short	0x010a
        /*13b2*/ 	.byte	0x3f
	.zero		1


	//   ....[83]....
        /*13b4*/ 	.word	0x0001a320
        /*13b8*/ 	.word	0x00000003
        /*13bc*/ 	.word	0x00032430
        /*13c0*/ 	.short	0x010a
        /*13c2*/ 	.byte	0x3f
	.zero		1


	//   ....[84]....
        /*13c4*/ 	.word	0x0001a370
        /*13c8*/ 	.word	0x00000003
        /*13cc*/ 	.word	0x00032450
        /*13d0*/ 	.short	0x010a
        /*13d2*/ 	.byte	0x3f
	.zero		1


	//   ....[85]....
        /*13d4*/ 	.word	0x0001a940
        /*13d8*/ 	.word	0x00000017
        /*13dc*/ 	.word	0x00032420
        /*13e0*/ 	.short	0x010a
        /*13e2*/ 	.byte	0x3f
	.zero		1


	//   ....[86]....
        /*13e4*/ 	.word	0x0001a990
        /*13e8*/ 	.word	0x00000003
        /*13ec*/ 	.word	0x000324a0
        /*13f0*/ 	.short	0x010a
        /*13f2*/ 	.byte	0x3f
	.zero		1


	//   ....[87]....
        /*13f4*/ 	.word	0x0001a9e0
        /*13f8*/ 	.word	0x00000003
        /*13fc*/ 	.word	0x000324c0
        /*1400*/ 	.short	0x010a
        /*1402*/ 	.byte	0x3f
	.zero		1


	//   ....[88]....
        /*1404*/ 	.word	0x0001aa30
        /*1408*/ 	.word	0x00000006
        /*140c*/ 	.word	0x000324a0
        /*1410*/ 	.short	0x010a
        /*1412*/ 	.byte	0x3f
	.zero		1


	//   ....[89]....
        /*1414*/ 	.word	0x0001aa80
        /*1418*/ 	.word	0x00000006
        /*141c*/ 	.word	0x000324c0
        /*1420*/ 	.short	0x010a
        /*1422*/ 	.byte	0x3f
	.zero		1


	//   ....[90]....
        /*1424*/ 	.word	0x0001aba0
        /*1428*/ 	.word	0x0000001e
        /*142c*/ 	.word	0x00032440
        /*1430*/ 	.short	0x010a
        /*1432*/ 	.byte	0x3f
	.zero		1


	//   ....[91]....
        /*1434*/ 	.word	0x0001cc30
        /*1438*/ 	.word	0x00000017
        /*143c*/ 	.word	0x00032420
        /*1440*/ 	.short	0x010a
        /*1442*/ 	.byte	0x3f
	.zero		1


	//   ....[92]....
        /*1444*/ 	.word	0x0001cc80
        /*1448*/ 	.word	0x0000001e
        /*144c*/ 	.word	0x00032460
        /*1450*/ 	.short	0x010a
        /*1452*/ 	.byte	0x3f
	.zero		1


	//   ....[93]....
        /*1454*/ 	.word	0x0001d5e0
        /*1458*/ 	.word	0x00000004
        /*145c*/ 	.word	0x00032440
        /*1460*/ 	.short	0x010a
        /*1462*/ 	.byte	0x3f
	.zero		1


	//   ....[94]....
        /*1464*/ 	.word	0x0001dcc0
        /*1468*/ 	.word	0x00000004
        /*146c*/ 	.word	0x00032460
        /*1470*/ 	.short	0x010a
        /*1472*/ 	.byte	0x3f
	.zero		1


	//   ....[95]....
        /*1474*/ 	.word	0x0001ed60
        /*1478*/ 	.word	0x00000005
        /*147c*/ 	.word	0x00032420
        /*1480*/ 	.short	0x010a
        /*1482*/ 	.byte	0x3f
	.zero		1


	//   ....[96]....
        /*1484*/ 	.word	0x0001ef00
        /*1488*/ 	.word	0x00000003
        /*148c*/ 	.word	0x00032440
        /*1490*/ 	.short	0x010a
        /*1492*/ 	.byte	0x3f
	.zero		1


	//   ....[97]....
        /*1494*/ 	.word	0x0001ef50
        /*1498*/ 	.word	0x00000019
        /*149c*/ 	.word	0x00032440
        /*14a0*/ 	.short	0x010a
        /*14a2*/ 	.byte	0x3f
	.zero		1


	//   ....[98]....
        /*14a4*/ 	.word	0x0001efa0
        /*14a8*/ 	.word	0x00000003
        /*14ac*/ 	.word	0x00032460
        /*14b0*/ 	.short	0x010a
        /*14b2*/ 	.byte	0x3f
	.zero		1


	//----- nvinfo : EIATTR_NUM_MBARRIERS
	.align		4
.L_299:
        /*14b4*/ 	.byte	0x03, 0x38
        /*14b6*/ 	.short	0x0017


	//----- nvinfo : EIATTR_EXIT_INSTR_OFFSETS
	.align		4
        /*14b8*/ 	.byte	0x04, 0x1c
        /*14ba*/ 	.short	(.L_301 - .L_300)


	//   ....[0]....
.L_300:
        /*14bc*/ 	.word	0x000194c0


	//----- nvinfo : EIATTR_MAX_THREADS
	.align		4
.L_301:
        /*14c0*/ 	.byte	0x04, 0x05
        /*14c2*/ 	.short	(.L_303 - .L_302)
.L_302:
        /*14c4*/ 	.word	0x00000180
        /*14c8*/ 	.word	0x00000001
        /*14cc*/ 	.word	0x00000001


	//----- nvinfo : EIATTR_CRS_STACK_SIZE
	.align		4
.L_303:
        /*14d0*/ 	.byte	0x04, 0x1e
        /*14d2*/ 	.short	(.L_305 - .L_304)
.L_304:
        /*14d4*/ 	.word	0x00000000


	//----- nvinfo : EIATTR_CBANK_PARAM_SIZE
	.align		4
.L_305:
        /*14d8*/ 	.byte	0x03, 0x19
        /*14da*/ 	.short	0x0bf0


	//----- nvinfo : EIATTR_PARAM_CBANK
	.align		4
        /*14dc*/ 	.byte	0x04, 0x0a
        /*14de*/ 	.short	(.L_307 - .L_306)
	.align		4
.L_306:
        /*14e0*/ 	.word	index@(.nv.constant0._ZN7cutlass13device_kernelIN5flash11enable_sm90INS1_16FlashAttnFwdSm90INS1_25CollectiveMainloopFwdSm90ILi2EN4cute5tupleIJNS5_1CILi1EEES8_S8_EEENS6_IJNS7_ILi128EEENS7_ILi96EEENS7_ILi64EEEEEELi256ENS_10bfloat16_tEfNS_4arch4Sm90ELb0ELb0ELb1ELb1ELb1ELb1ELb1ELb1ELb0ELb1ELb0ELb0EEENS1_21CollectiveEpilogueFwdINS6_IJSA_NS7_ILi256EEESB_EEES9_SE_SG_Li256ELb1ELb1ELb0ELb0EEENS1_36VarlenDynamicPersistentTileSchedulerILi128ELi96ELi256ELi128ELb0ELb1ELb1ELb0ELb1ELb1EEEEEEEEEvNT_6ParamsE)
        /*14e4*/ 	.short	0x0210
        /*14e6*/ 	.short	0x0bf0


	//----- nvinfo : EIATTR_SW_WAR
	.align		4
.L_307:
        /*14e8*/ 	.byte	0x04, 0x36
        /*14ea*/ 	.short	(.L_309 - .L_308)
.L_308:
        /*14ec*/ 	.word	0x00000008
.L_309:


//--------------------- .nv.info._ZN7cutlass13device_kernelIN5flash11enable_sm90INS1_16FlashAttnFwdSm90INS1_25CollectiveMainloopFwdSm90ILi2EN4cute5tupleIJNS5_1CILi1EEES8_S8_EEENS6_IJNS7_ILi128EEENS7_ILi96EEENS7_ILi64EEEEEELi256ENS_10bfloat16_tEfNS_4arch4Sm90ELb0ELb1ELb1ELb0ELb1ELb0ELb0ELb1ELb0ELb1ELb0ELb0EEENS1_21CollectiveEpilogueFwdINS6_IJSA_NS7_ILi256EEESB_EEES9_SE_SG_Li256ELb0ELb1ELb0ELb0EEENS1_30DynamicPersistentTileSchedulerILi256ELi128ELb0ELb1ELb1EEEEEEEEEvNT_6ParamsE --------------------------
	.section	.nv.info._ZN7cutlass13device_kernelIN5flash11enable_sm90INS1_16FlashAttnFwdSm90INS1_25CollectiveMainloopFwdSm90ILi2EN4cute5tupleIJNS5_1CILi1EEES8_S8_EEENS6_IJNS7_ILi128EEENS7_ILi96EEENS7_ILi64EEEEEELi256ENS_10bfloat16_tEfNS_4arch4Sm90ELb0ELb1ELb1ELb0ELb1ELb0ELb0ELb1ELb0ELb1ELb0ELb0EEENS1_21CollectiveEpilogueFwdINS6_IJSA_NS7_ILi256EEESB_EEES9_SE_SG_Li256ELb0ELb1ELb0ELb0EEENS1_30DynamicPersistentTileSchedulerILi256ELi128ELb0ELb1ELb1EEEEEEEEEvNT_6ParamsE,"",@"SHT_CUDA_INFO"
	.sectionflags	@""
	.align	4


	//----- nvinfo : EIATTR_CUDA_API_VERSION
	.align		4
        /*0000*/ 	.byte	0x04, 0x37
        /*0002*/ 	.short	(.L_311 - .L_310)
.L_310:
        /*0004*/ 	.word	0x00000082


	//----- nvinfo : EIATTR_KPARAM_INFO
	.align		4
.L_311:
        /*0008*/ 	.byte	0x04, 0x17
        /*000a*/ 	.short	(.L_313 - .L_312)
.L_312:
        /*000c*/ 	.word	0x00000000
        /*0010*/ 	.short	0x0000
        /*0012*/ 	.short	0x0070
        /*0014*/ 	.byte	0x00, 0xf0, 0x01, 0x2a


	//----- nvinfo : EIATTR_SPARSE_MMA_MASK
	.align		4
.L_313:
        /*0018*/ 	.byte	0x03, 0x50
        /*001a*/ 	.short	0x0000


	//----- nvinfo : EIATTR_MAXREG_COUNT
	.align		4
        /*001c*/ 	.byte	0x03, 0x1b
        /*001e*/ 	.short	0x00a8


	//----- nvinfo : EIATTR_NUM_BARRIERS
	.align		4
        /*0020*/ 	.byte	0x02, 0x4c
        /*0022*/ 	.byte	0x10
	.zero		1


	//----- nvinfo : EIATTR_EXTERNS
	.align		4
        /*0024*/ 	.byte	0x04, 0x0f
        /*0026*/ 	.short	(.L_315 - .L_314)


	//   ....[0]....
	.align		4
.L_314:
        /*0028*/ 	.word	index@(__assertfail)


	//----- nvinfo : EIATTR_ANNOTATIONS
	.align		4
.L_315:
        /*002c*/ 	.byte	0x04, 0x55
        /*002e*/ 	.short	(.L_317 - .L_316)


	//   ....[0]....
.L_316:
        /*0030*/ 	.word	0x00000001
        /*0034*/ 	.byte	0x50, 0x12, 0x01, 0x00, 0x01, 0x00, 0x00, 0x00, 0xc0, 0x15, 0x01, 0x00, 0x01, 0x00, 0x00, 0x00
        /*0044*/ 	.byte	0x00, 0x16, 0x01, 0x00, 0x01, 0x00, 0x00, 0x00, 0x60, 0x36, 0x01, 0x00, 0x01, 0x00, 0x00, 0x00
        /*0054*/ 	.byte	0x80, 0x36, 0x01, 0x00, 0x01, 0x00, 0x00, 0x00, 0x20, 0x39, 0x01, 0x00, 0x01, 0x00, 0x00, 0x00
        /*0064*/ 	.byte	0x60, 0x50, 0x01, 0x00, 0x01, 0x00, 0x00, 0x00, 0x00, 0x69, 0x01, 0x00


	//----- nvinfo : EIATTR_MERCURY_ISA_VERSION
	.align		4
.L_317:
        /*0070*/ 	.byte	0x03, 0x5f
        /*0072*/ 	.short	0x0101


	//----- nvinfo : EIATTR_INT_WARP_WIDE_INSTR_OFFSETS
	.align		4
        /*0074*/ 	.byte	0x04, 0x31
        /*0076*/ 	.short	(.L_319 - .L_318)


	//   ....[0]....
.L_318:
        /*0078*/ 	.word	0x000000c0


	//   ....[1]....
        /*007c*/ 	.word	0x000000d0


	//   ....[2]....
        /*0080*/ 	.word	0x00000170


	//   ....[3]....
        /*0084*/ 	.word	0x00011f80


	//   ....[4]....
        /*0088*/ 	.word	0x00012010


	//   ....[5]....
        /*008c*/ 	.word	0x00014df0


	//   ....[6]....
        /*0090*/ 	.word	0x00014e80


	//----- nvinfo : EIATTR_COOP_GROUP_MASK_REGIDS
	.align		4
.L_319:
        /*0094*/ 	.byte	0x04, 0x29
        /*0096*/ 	.short	(.L_321 - .L_320)


	//   ....[0]....
.L_320:
        /*0098*/ 	.word	0xffffffff


	//   ....[1]....
        /*009c*/ 	.word	0xffffffff


	//   ....[2]....
        /*00a0*/ 	.word	0xffffffff


	//   ....[3]....
        /*00a4*/ 	.word	0xffffffff


	//   ....[4]....
        /*00a8*/ 	.word	0xffffffff


	//   ....[5]....
        /*00ac*/ 	.word	0xffffffff


	//   ....[6]....
        /*00b0*/ 	.word	0xffffffff


	//   ....[7]....
        /*00b4*/ 	.word	0xffffffff


	//   ....[8]....
        /*00b8*/ 	.word	0xffffffff


	//   ....[9]....
        /*00bc*/ 	.word	0xffffffff


	//   ....[10]....
        /*00c0*/ 	.word	0xffffffff


	//   ....[11]....
        /*00c4*/ 	.word	0xffffffff


	//   ....[12]....
        /*00c8*/ 	.word	0xffffffff


	//   ....[13]....
        /*00cc*/ 	.word	0xffffffff


	//   ....[14]....
        /*00d0*/ 	.word	0xffffffff


	//   ....[15]....
        /*00d4*/ 	.word	0xffffffff


	//   ....[16]....
        /*00d8*/ 	.word	0xffffffff


	//   ....[17]....
        /*00dc*/ 	.word	0xffffffff


	//   ....[18]....
        /*00e0*/ 	.word	0xffffffff


	//   ....[19]....
        /*00e4*/ 	.word	0xffffffff


	//   ....[20]....
        /*00e8*/ 	.word	0xffffffff


	//   ....[21]....
        /*00ec*/ 	.word	0xffffffff


	//   ....[22]....
        /*00f0*/ 	.word	0xffffffff


	//   ....[23]....
        /*00f4*/ 	.word	0xffffffff


	//   ....[24]....
        /*00f8*/ 	.word	0xffffffff


	//   ....[25]....
        /*00fc*/ 	.word	0xffffffff


	//   ....[26]....
        /*0100*/ 	.word	0xffffffff


	//   ....[27]....
        /*0104*/ 	.word	0xffffffff


	//   ....[28]....
        /*0108*/ 	.word	0xffffffff


	//   ....[29]....
        /*010c*/ 	.word	0xffffffff


	//   ....[30]....
        /*0110*/ 	.word	0xffffffff


	//   ....[31]....
        /*0114*/ 	.word	0xffffffff


	//   ....[32]....
        /*0118*/ 	.word	0xffffffff


	//   ....[33]....
        /*011c*/ 	.word	0xffffffff


	//   ....[34]....
        /*0120*/ 	.word	0xffffffff


	//   ....[35]....
        /*0124*/ 	.word	0xffffffff


	//   ....[36]....
        /*0128*/ 	.word	0xffffffff


	//   ....[37]....
        /*012c*/ 	.word	0xffffffff


	//   ....[38]....
        /*0130*/ 	.word	0xffffffff


	//   ....[39]....
        /*0134*/ 	.word	0xffffffff


	//   ....[40]....
        /*0138*/ 	.word	0xffffffff


	//   ....[41]....
        /*013c*/ 	.word	0xffffffff


	//   ....[42]....
        /*0140*/ 	.word	0xffffffff


	//   ....[43]....
        /*0144*/ 	.word	0xffffffff


	//   ....[44]....
        /*0148*/ 	.word	0xffffffff


	//   ....[45]....
        /*014c*/ 	.word	0xffffffff


	//   ....[46]....
        /*0150*/ 	.word	0xffffffff


	//   ....[47]....
        /*0154*/ 	.word	0xffffffff


	//   ....[48]....
        /*0158*/ 	.word	0xffffffff


	//   ....[49]....
        /*015c*/ 	.word	0xffffffff


	//   ....[50]....
        /*0160*/ 	.word	0xffffffff


	//   ....[51]....
        /*0164*/ 	.word	0xffffffff


	//   ....[52]....
        /*0168*/ 	.word	0xffffffff


	//   ....[53]....
        /*016c*/ 	.word	0xffffffff


	//   ....[54]....
        /*0170*/ 	.word	0xffffffff


	//   ....[55]....
        /*0174*/ 	.word	0xffffffff


	//   ....[56]....
        /*0178*/ 	.word	0xffffffff


	//   ....[57]....
        /*017c*/ 	.word	0xffffffff


	//   ....[58]....
        /*0180*/ 	.word	0xffffffff


	//   ....[59]....
        /*0184*/ 	.word	0xffffffff


	//   ....[60]....
        /*0188*/ 	.word	0xffffffff


	//   ....[61]....
        /*018c*/ 	.word	0xffffffff


	//   ....[62]....
        /*0190*/ 	.word	0xffffffff


	//   ....[63]....
        /*0194*/ 	.word	0xffffffff


	//   ....[64]....
        /*0198*/ 	.word	0xffffffff


	//   ....[65]....
        /*019c*/ 	.word	0xffffffff


	//   ....[66]....
        /*01a0*/ 	.word	0xffffffff


	//   ....[67]....
        /*01a4*/ 	.word	0xffffffff


	//   ....[68]....
        /*01a8*/ 	.word	0xffffffff


	//   ....[69]....
        /*01ac*/ 	.word	0xffffffff


	//   ....[70]....
        /*01b0*/ 	.word	0xffffffff


	//   ....[71]....
        /*01b4*/ 	.word	0xffffffff


	//   ....[72]....
        /*01b8*/ 	.word	0xffffffff


	//   ....[73]....
        /*01bc*/ 	.word	0xffffffff


	//   ....[74]....
        /*01c0*/ 	.word	0xffffffff


	//   ....[75]....
        /*01c4*/ 	.word	0xffffffff


	//   ....[76]....
        /*01c8*/ 	.word	0xffffffff


	//   ....[77]....
        /*01cc*/ 	.word	0xffffffff


	//   ....[78]....
        /*01d0*/ 	.word	0xffffffff


	//   ....[79]....
        /*01d4*/ 	.word	0xffffffff


	//   ....[80]....
        /*01d8*/ 	.word	0xffffffff


	//   ....[81]....
        /*01dc*/ 	.word	0xffffffff


	//   ....[82]....
        /*01e0*/ 	.word	0xffffffff


	//   ....[83]....
        /*01e4*/ 	.word	0xffffffff


	//   ....[84]....
        /*01e8*/ 	.word	0xffffffff


	//   ....[85]....
        /*01ec*/ 	.word	0xffffffff


	//   ....[86]....
        /*01f0*/ 	.word	0xffffffff


	//   ....[87]....
        /*01f4*/ 	.word	0xffffffff


	//   ....[88]....
        /*01f8*/ 	.word	0xffffffff


	//   ....[89]....
        /*01fc*/ 	.word	0xffffffff


	//   ....[90]....
        /*0200*/ 	.word	0xffffffff


	//   ....[91]....
        /*0204*/ 	.word	0xffffffff


	//   ....[92]....
        /*0208*/ 	.word	0xffffffff


	//   ....[93]....
        /*020c*/ 	.word	0xffffffff


	//   ....[94]....
        /*0210*/ 	.word	0xffffffff


	//   ....[95]....
        /*0214*/ 	.word	0xffffffff


	//   ....[96]....
        /*0218*/ 	.word	0xffffffff


	//   ....[97]....
        /*021c*/ 	.word	0xffffffff


	//   ....[98]....
        /*0220*/ 	.word	0xffffffff


	//   ....[99]....
        /*0224*/ 	.word	0xffffffff


	//   ....[100]....
        /*0228*/ 	.word	0xffffffff


	//   ....[101]....
        /*022c*/ 	.word	0xffffffff


	//   ....[102]....
        /*0230*/ 	.word	0xffffffff


	//   ....[103]....
        /*0234*/ 	.word	0xffffffff


	//   ....[104]....
        /*0238*/ 	.word	0xffffffff


	//   ....[105]....
        /*023c*/ 	.word	0xffffffff


	//   ....[106]....
        /*0240*/ 	.word	0xffffffff


	//   ....[107]....
        /*0244*/ 	.word	0xffffffff


	//   ....[108]....
        /*0248*/ 	.word	0xffffffff


	//   ....[109]....
        /*024c*/ 	.word	0xffffffff


	//   ....[110]....
        /*0250*/ 	.word	0xffffffff


	//   ....[111]....
        /*0254*/ 	.word	0xffffffff


	//   ....[112]....
        /*0258*/ 	.word	0xffffffff


	//   ....[113]....
        /*025c*/ 	.word	0xffffffff


	//   ....[114]....
        /*0260*/ 	.word	0xffffffff


	//   ....[115]....
        /*0264*/ 	.word	0xffffffff


	//   ....[116]....
        /*0268*/ 	.word	0xffffffff


	//   ....[117]....
        /*026c*/ 	.word	0xffffffff


	//   ....[118]....
        /*0270*/ 	.word	0xffffffff


	//   ....[119]....
        /*0274*/ 	.word	0xffffffff


	//   ....[120]....
        /*0278*/ 	.word	0x0500000f


	//   ....[121]....
        /*027c*/ 	.word	0x0500000f


	//   ....[122]....
        /*0280*/ 	.word	0x0500000f


	//   ....[123]....
        /*0284*/ 	.word	0x0500000f


	//   ....[124]....
        /*0288*/ 	.word	0x0500000f


	//   ....[125]....
        /*028c*/ 	.word	0x0500000f


	//   ....[126]....
        /*0290*/ 	.word	0x0500000f


	//   ....[127]....
        /*0294*/ 	.word	0x0500000f


	//   ....[128]....
        /*0298*/ 	.word	0x0500000f


	//   ....[129]....
        /*029c*/ 	.word	0x0500000f


	//   ....[130]....
        /*02a0*/ 	.word	0x0500000f


	//   ....[131]....
        /*02a4*/ 	.word	0x0500000f


	//   ....[132]....
        /*02a8*/ 	.word	0x0500000f


	//   ....[133]....
        /*02ac*/ 	.word	0x0500000f


	//   ....[134]....
        /*02b0*/ 	.word	0x0500000f


	//   ....[135]....
        /*02b4*/ 	.word	0x0500000f


	//   ....[136]....
        /*02b8*/ 	.word	0x0500000f


	//   ....[137]....
        /*02bc*/ 	.word	0x0500000f


	//   ....[138]....
        /*02c0*/ 	.word	0x0500000f


	//   ....[139]....
        /*02c4*/ 	.word	0x0500000f


	//   ....[140]....
        /*02c8*/ 	.word	0x0500000f


	//   ....[141]....
        /*02cc*/ 	.word	0x0500000f


	//   ....[142]....
        /*02d0*/ 	.word	0x0500000f


	//   ....[143]....
        /*02d4*/ 	.word	0x0500000f


	//   ....[144]....
        /*02d8*/ 	.word	0x0500000f


	//   ....[145]....
        /*02dc*/ 	.word	0x0500000f


	//   ....[146]....
        /*02e0*/ 	.word	0x0500000f


	//   ....[147]....
        /*02e4*/ 	.word	0x0500000f


	//   ....[148]....
        /*02e8*/ 	.word	0x0500000f


	//   ....[149]....
        /*02ec*/ 	.word	0x0500000f


	//   ....[150]....
        /*02f0*/ 	.word	0x0500000f


	//   ....[151]....
        /*02f4*/ 	.word	0x0500000f


	//   ....[152]....
        /*02f8*/ 	.word	0x0500000f


	//   ....[153]....
        /*02fc*/ 	.word	0x0500000f


	//   ....[154]....
        /*0300*/ 	.word	0x0500000f


	//   ....[155]....
        /*0304*/ 	.word	0x0500000f


	//   ....[156]....
        /*0308*/ 	.word	0x0500000f


	//   ....[157]....
        /*030c*/ 	.word	0x0500000f


	//   ....[158]....
        /*0310*/ 	.word	0x0500000f


	//   ....[159]....
        /*0314*/ 	.word	0x0500000f


	//   ....[160]....
        /*0318*/ 	.word	0x0500000f


	//   ....[161]....
        /*031c*/ 	.word	0x0500000f


	//   ....[162]....
        /*0320*/ 	.word	0x0500000f


	//   ....[163]....
        /*0324*/ 	.word	0x0500000f


	//   ....[164]....
        /*0328*/ 	.word	0x0500000f


	//   ....[165]....
        /*032c*/ 	.word	0x0500000f


	//   ....[166]....
        /*0330*/ 	.word	0x0500000f


	//   ....[167]....
        /*0334*/ 	.word	0x0500000f


	//   ....[168]....
        /*0338*/ 	.word	0x0500000f


	//   ....[169]....
        /*033c*/ 	.word	0x0500000f


	//   ....[170]....
        /*0340*/ 	.word	0x0500000f


	//   ....[171]....
        /*0344*/ 	.word	0x0500000f


	//   ....[172]....
        /*0348*/ 	.word	0x0500000f


	//   ....[173]....
        /*034c*/ 	.word	0x0500000f


	//   ....[174]....
        /*0350*/ 	.word	0x0500000f


	//   ....[175]....
        /*0354*/ 	.word	0x0500000f


	//   ....[176]....
        /*0358*/ 	.word	0x0500000f


	//   ....[177]....
        /*035c*/ 	.word	0x0500000f


	//   ....[178]....
        /*0360*/ 	.word	0x0500000f


	//   ....[179]....
        /*0364*/ 	.word	0x0500000f


	//   ....[180]....
        /*0368*/ 	.word	0x0500000f


	//   ....[181]....
        /*036c*/ 	.word	0x0500000f


	//   ....[182]....
        /*0370*/ 	.word	0x0500000f


	//   ....[183]....
        /*0374*/ 	.word	0x0500000f


	//   ....[184]....
        /*0378*/ 	.word	0x0500000f


	//   ....[185]....
        /*037c*/ 	.word	0x0500000f


	//   ....[186]....
        /*0380*/ 	.word	0x0500000f


	//----- nvinfo : EIATTR_COOP_GROUP_INSTR_OFFSETS
	.align		4
.L_321:
        /*0384*/ 	.byte	0x04, 0x28
        /*0386*/ 	.short	(.L_323 - .L_322)


	//   ....[0]....
.L_322:
        /*0388*/ 	.word	0x00000080


	//   ....[1]....
        /*038c*/ 	.word	0x00000090


	//   ....[2]....
        /*0390*/ 	.word	0x000002d0


	//   ....[3]....
        /*0394*/ 	.word	0x00000430


	//   ....[4]....
        /*0398*/ 	.word	0x00000550


	//   ....[5]....
        /*039c*/ 	.word	0x000006b0


	//   ....[6]....
        /*03a0*/ 	.word	0x00001960


	//   ....[7]....
        /*03a4*/ 	.word	0x000022b0


	//   ....[8]....
        /*03a8*/ 	.word	0x00002b20


	//   ....[9]....
        /*03ac*/ 	.word	0x00003810


	//   ....[10]....
        /*03b0*/ 	.word	0x000038b0


	//   ....[11]....
        /*03b4*/ 	.word	0x00003cb0


	//   ....[12]....
        /*03b8*/ 	.word	0x00003d60


	//   ....[13]....
        /*03bc*/ 	.word	0x00005260


	//   ....[14]....
        /*03c0*/ 	.word	0x00005880


	//   ....[15]....
        /*03c4*/ 	.word	0x000065c0


	//   ....[16]....
        /*03c8*/ 	.word	0x000066e0


	//   ....[17]....
        /*03cc*/ 	.word	0x00006d40


	//   ....[18]....
        /*03d0*/ 	.word	0x00006dd0


	//   ....[19]....
        /*03d4*/ 	.word	0x00008e20


	//   ....[20]....
        /*03d8*/ 	.word	0x00008eb0


	//   ....[21]....
        /*03dc*/ 	.word	0x00009330


	//   ....[22]....
        /*03e0*/ 	.word	0x000094f0


	//   ....[23]....
        /*03e4*/ 	.word	0x0000aea0


	//   ....[24]....
        /*03e8*/ 	.word	0x0000b440


	//   ....[25]....
        /*03ec*/ 	.word	0x0000c210


	//   ....[26]....
        /*03f0*/ 	.word	0x0000c330


	//   ....[27]....
        /*03f4*/ 	.word	0x0000cb40


	//   ....[28]....
        /*03f8*/ 	.word	0x0000cd10


	//   ....[29]....
        /*03fc*/ 	.word	0x0000de60


	//   ....[30]....
        /*0400*/ 	.word	0x0000dee0


	//   ....[31]....
        /*0404*/ 	.word	0x0000df50


	//   ....[32]....
        /*0408*/ 	.word	0x0000dfa0


	//   ....[33]....
        /*040c*/ 	.word	0x0000fad0


	//   ....[34]....
        /*0410*/ 	.word	0x0000fb00


	//   ....[35]....
        /*0414*/ 	.word	0x0000fb30


	//   ....[36]....
        /*0418*/ 	.word	0x0000fb90


	//   ....[37]....
        /*041c*/ 	.word	0x000100a0


	//   ....[38]....
        /*0420*/ 	.word	0x000100d0


	//   ....[39]....
        /*0424*/ 	.word	0x00010210


	//   ....[40]....
        /*0428*/ 	.word	0x00010230


	//   ....[41]....
        /*042c*/ 	.word	0x00010370


	//   ....[42]....
        /*0430*/ 	.word	0x00010390


	//   ....[43]....
        /*0434*/ 	.word	0x000104e0


	//   ....[44]....
        /*0438*/ 	.word	0x00010500


	//   ....[45]....
        /*043c*/ 	.word	0x00010c20


	//   ....[46]....
        /*0440*/ 	.word	0x00010c40


	//   ....[47]....
        /*0444*/ 	.word	0x00010d80


	//   ....[48]....
        /*0448*/ 	.word	0x00010da0


	//   ....[49]....
        /*044c*/ 	.word	0x00010ee0


	//   ....[50]....
        /*0450*/ 	.word	0x00010f00


	//   ....[51]....
        /*0454*/ 	.word	0x00011050


	//   ....[52]....
        /*0458*/ 	.word	0x00011070


	//   ....[53]....
        /*045c*/ 	.word	0x00011280


	//   ....[54]....
        /*0460*/ 	.word	0x000129d0


	//   ....[55]....
        /*0464*/ 	.word	0x000129f0


	//   ....[56]....
        /*0468*/ 	.word	0x00012a00


	//   ....[57]....
        /*046c*/ 	.word	0x00012a40


	//   ....[58]....
        /*0470*/ 	.word	0x00012a90


	//   ....[59]....
        /*0474*/ 	.word	0x00012ab0


	//   ....[60]....
        /*0478*/ 	.word	0x00012b00


	//   ....[61]....
        /*047c*/ 	.word	0x00012b20


	//   ....[62]....
        /*0480*/ 	.word	0x00012b70


	//   ....[63]....
        /*0484*/ 	.word	0x00012b90


	//   ....[64]....
        /*0488*/ 	.word	0x00012bc0


	//   ....[65]....
        /*048c*/ 	.word	0x00012bf0


	//   ....[66]....
        /*0490*/ 	.word	0x00013220


	//   ....[67]....
        /*0494*/ 	.word	0x00013240


	//   ....[68]....
        /*0498*/ 	.word	0x00013270


	//   ....[69]....
        /*049c*/ 	.word	0x000132b0


	//   ....[70]....
        /*04a0*/ 	.word	0x00013300


	//   ....[71]....
        /*04a4*/ 	.word	0x00013320


	//   ....[72]....
        /*04a8*/ 	.word	0x00013370


	//   ....[73]....
        /*04ac*/ 	.word	0x00013390


	//   ....[74]....
        /*04b0*/ 	.word	0x000133e0


	//   ....[75]....
        /*04b4*/ 	.word	0x00013400


	//   ....[76]....
        /*04b8*/ 	.word	0x00013450


	//   ....[77]....
        /*04bc*/ 	.word	0x00013470


	//   ....[78]....
        /*04c0*/ 	.word	0x000134c0


	//   ....[79]....
        /*04c4*/ 	.word	0x000134e0


	//   ....[80]....
        /*04c8*/ 	.word	0x00013510


	//   ....[81]....
        /*04cc*/ 	.word	0x00013530


	//   ....[82]....
        /*04d0*/ 	.word	0x00013960


	//   ....[83]....
        /*04d4*/ 	.word	0x000139b0


	//   ....[84]....
        /*04d8*/ 	.word	0x000139d0


	//   ....[85]....
        /*04dc*/ 	.word	0x00013aa0


	//   ....[86]....
        /*04e0*/ 	.word	0x00013ab0


	//   ....[87]....
        /*04e4*/ 	.word	0x00013ae0


	//   ....[88]....
        /*04e8*/ 	.word	0x00013b70


	//   ....[89]....
        /*04ec*/ 	.word	0x00013c10


	//   ....[90]....
        /*04f0*/ 	.word	0x00013c30


	//   ....[91]....
        /*04f4*/ 	.word	0x00013cd0


	//   ....[92]....
        /*04f8*/ 	.word	0x00013cf0


	//   ....[93]....
        /*04fc*/ 	.word	0x00013d00


	//   ....[94]....
        /*0500*/ 	.word	0x00014420


	//   ....[95]....
        /*0504*/ 	.word	0x00014440


	//   ....[96]....
        /*0508*/ 	.word	0x00014450


	//   ....[97]....
        /*050c*/ 	.word	0x00014460


	//   ....[98]....
        /*0510*/ 	.word	0x00014480


	//   ....[99]....
        /*0514*/ 	.word	0x000144e0


	//   ....[100]....
        /*0518*/ 	.word	0x00014500


	//   ....[101]....
        /*051c*/ 	.word	0x00014510


	//   ....[102]....
        /*0520*/ 	.word	0x00014550


	//   ....[103]....
        /*0524*/ 	.word	0x00014580


	//   ....[104]....
        /*0528*/ 	.word	0x00014590


	//   ....[105]....
        /*052c*/ 	.word	0x000145b0


	//   ....[106]....
        /*0530*/ 	.word	0x00014910


	//   ....[107]....
        /*0534*/ 	.word	0x00014930


	//   ....[108]....
        /*0538*/ 	.word	0x00014940


	//   ....[109]....
        /*053c*/ 	.word	0x00014950


	//   ....[110]....
        /*0540*/ 	.word	0x00014960


	//   ....[111]....
        /*0544*/ 	.word	0x00014980


	//   ....[112]....
        /*0548*/ 	.word	0x000149f0


	//   ....[113]....
        /*054c*/ 	.word	0x00014a10


	//   ....[114]....
        /*0550*/ 	.word	0x00014a70


	//   ....[115]....
        /*0554*/ 	.word	0x00014a80


	//   ....[116]....
        /*0558*/ 	.word	0x00014af0


	//   ....[117]....
        /*055c*/ 	.word	0x00014b60


	//   ....[118]....
        /*0560*/ 	.word	0x00014fa0


	//   ....[119]....
        /*0564*/ 	.word	0x00015180


	//   ....[120]....
        /*0568*/ 	.word	0x000157d0


	//   ....[121]....
        /*056c*/ 	.word	0x000158b0


	//   ....[122]....
        /*0570*/ 	.word	0x00015950


	//   ....[123]....
        /*0574*/ 	.word	0x000159d0


	//   ....[124]....
        /*0578*/ 	.word	0x00015a80


	//   ....[125]....
        /*057c*/ 	.word	0x00015ae0


	//   ....[126]....
        /*0580*/ 	.word	0x00015ba0


	//   ....[127]....
        /*0584*/ 	.word	0x00015c00


	//   ....[128]....
        /*0588*/ 	.word	0x00015cc0


	//   ....[129]....
        /*058c*/ 	.word	0x00015d20


	//   ....[130]....
        /*0590*/ 	.word	0x00015de0


	//   ....[131]....
        /*0594*/ 	.word	0x00015e40


	//   ....[132]....
        /*0598*/ 	.word	0x00015ee0


	//   ....[133]....
        /*059c*/ 	.word	0x00015f70


	//   ....[134]....
        /*05a0*/ 	.word	0x00015fe0


	//   ....[135]....
        /*05a4*/ 	.word	0x00016060


	//   ....[136]....
        /*05a8*/ 	.word	0x00016100


	//   ....[137]....
        /*05ac*/ 	.word	0x00016160


	//   ....[138]....
        /*05b0*/ 	.word	0x00016220


	//   ....[139]....
        /*05b4*/ 	.word	0x00016280


	//   ....[140]....
        /*05b8*/ 	.word	0x00016340


	//   ....[141]....
        /*05bc*/ 	.word	0x000163a0


	//   ....[142]....
        /*05c0*/ 	.word	0x00016460


	//   ....[143]....
        /*05c4*/ 	.word	0x000164c0


	//   ....[144]....
        /*05c8*/ 	.word	0x00016580


	//   ....[145]....
        /*05cc*/ 	.word	0x000165e0


	//   ....[146]....
        /*05d0*/ 	.word	0x000166a0


	//   ....[147]....
        /*05d4*/ 	.word	0x00016700


	//   ....[148]....
        /*05d8*/ 	.word	0x000167a0


	//   ....[149]....
        /*05dc*/ 	.word	0x000168d0


	//   ....[150]....
        /*05e0*/ 	.word	0x000169a0


	//   ....[151]....
        /*05e4*/ 	.word	0x00016a30


	//   ....[152]....
        /*05e8*/ 	.word	0x00016b60


	//   ....[153]....
        /*05ec*/ 	.word	0x00016bc0


	//   ....[154]....
        /*05f0*/ 	.word	0x00016cd0


	//   ....[155]....
        /*05f4*/ 	.word	0x00016d30


	//   ....[156]....
        /*05f8*/ 	.word	0x00016e40


	//   ....[157]....
        /*05fc*/ 	.word	0x00016ea0


	//   ....[158]....
        /*0600*/ 	.word	0x00016fb0


	//   ....[159]....
        /*0604*/ 	.word	0x00017010


	//   ....[160]....
        /*0608*/ 	.word	0x000170d0


	//   ....[161]....
        /*060c*/ 	.word	0x00017230


	//   ....[162]....
        /*0610*/ 	.word	0x000172d0


	//   ....[163]....
        /*0614*/ 	.word	0x00017330


	//   ....[164]....
        /*0618*/ 	.word	0x000173d0


	//   ....[165]....
        /*061c*/ 	.word	0x00017430


	//   ....[166]....
        /*0620*/ 	.word	0x000174e0


	//   ....[167]....
        /*0624*/ 	.word	0x00017540


	//   ....[168]....
        /*0628*/ 	.word	0x000175e0


	//   ....[169]....
        /*062c*/ 	.word	0x00017640


	//   ....[170]....
        /*0630*/ 	.word	0x000176e0


	//   ....[171]....
        /*0634*/ 	.word	0x00017740


	//   ....[172]....
        /*0638*/ 	.word	0x000177e0


	//   ....[173]....
        /*063c*/ 	.word	0x000178c0


	//   ....[174]....
        /*0640*/ 	.word	0x00017960


	//   ....[175]....
        /*0644*/ 	.word	0x000179c0


	//   ....[176]....
        /*0648*/ 	.word	0x00017a90


	//   ....[177]....
        /*064c*/ 	.word	0x00017af0


	//   ....[178]....
        /*0650*/ 	.word	0x00017bc0


	//   ....[179]....
        /*0654*/ 	.word	0x00017c20


	//   ....[180]....
        /*0658*/ 	.word	0x00017cf0


	//   ....[181]....
        /*065c*/ 	.word	0x00017d50


	//   ....[182]....
        /*0660*/ 	.word	0x00017e20


	//   ....[183]....
        /*0664*/ 	.word	0x00017e80


	//   ....[184]....
        /*0668*/ 	.word	0x00017f50


	//   ....[185]....
        /*066c*/ 	.word	0x00017fe0


	//   ....[186]....
        /*0670*/ 	.word	0x00018100


	//----- nvinfo : EIATTR_REG_RECONFIG
	.align		4
.L_323:
        /*0674*/ 	.byte	0x01, 0x54
	.zero		2


	//----- nvinfo : EIATTR_SYSCALL_OFFSETS
	.align		4
        /*0678*/ 	.byte	0x04, 0x46
        /*067a*/ 	.short	(.L_325 - .L_324)


	//   ....[0]....
.L_324:
        /*067c*/ 	.word	0x00001b40


	//   ....[1]....
        /*0680*/ 	.word	0x00012170


	//   ....[2]....
        /*0684*/ 	.word	0x000122c0


	//   ....[3]....
        /*0688*/ 	.word	0x000123b0


	//   ....[4]....
        /*068c*/ 	.word	0x00012ed0


	//----- nvinfo : EIATTR_MBARRIER_INSTR_OFFSETS
	.align		4
.L_325:
        /*0690*/ 	.byte	0x04, 0x39
        /*0692*/ 	.short	(.L_327 - .L_326)


	//   ....[0]....
.L_326:
        /*0694*/ 	.word	0x00000180
        /*0698*/ 	.word	0x000000ff
        /*069c*/ 	.word	0x00022800
        /*06a0*/ 	.short	0x0100
        /*06a2*/ 	.byte	0x08
	.zero		1


	//   ....[1]....
        /*06a4*/ 	.word	0x00000190
        /*06a8*/ 	.word	0x000000ff
        /*06ac*/ 	.word	0x00022820
        /*06b0*/ 	.short	0x0100
        /*06b2*/ 	.byte	0x08
	.zero		1


	//   ....[2]....
        /*06b4*/ 	.word	0x00000280
        /*06b8*/ 	.word	0x000000ff
        /*06bc*/ 	.word	0x00022830
        /*06c0*/ 	.short	0x0100
        /*06c2*/ 	.byte	0x08
	.zero		1


	//   ....[3]....
        /*06c4*/ 	.word	0x00000290
        /*06c8*/ 	.word	0x000000ff
        /*06cc*/ 	.word	0x00022840
        /*06d0*/ 	.short	0x0100
        /*06d2*/ 	.byte	0x08
	.zero		1


	//   ....[4]....
        /*06d4*/ 	.word	0x000002a0
        /*06d8*/ 	.word	0x000000ff
        /*06dc*/ 	.word	0x00022838
        /*06e0*/ 	.short	0x0100
        /*06e2*/ 	.byte	0x08
	.zero		1


	//   ....[5]....
        /*06e4*/ 	.word	0x000002b0
        /*06e8*/ 	.word	0x000000ff
        /*06ec*/ 	.word	0x00022848
        /*06f0*/ 	.short	0x0100
        /*06f2*/ 	.byte	0x08
	.zero		1


	//   ....[6]....
        /*06f4*/ 	.word	0x000003e0
        /*06f8*/ 	.word	0x000000ff
        /*06fc*/ 	.word	0x00022850
        /*0700*/ 	.short	0x0100
        /*0702*/ 	.byte	0x08
	.zero		1


	//   ....[7]....
        /*0704*/ 	.word	0x000003f0
        /*0708*/ 	.word	0x000000ff
        /*070c*/ 	.word	0x00022860
        /*0710*/ 	.short	0x0100
        /*0712*/ 	.byte	0x08
	.zero		1


	//   ....[8]....
        /*0714*/ 	.word	0x00000400
        /*0718*/ 	.word	0x000000ff
        /*071c*/ 	.word	0x00022858
        /*0720*/ 	.short	0x0100
        /*0722*/ 	.byte	0x08
	.zero		1


	//   ....[9]....
        /*0724*/ 	.word	0x00000410
        /*0728*/ 	.word	0x000000ff
        /*072c*/ 	.word	0x00022868
        /*0730*/ 	.short	0x0100
        /*0732*/ 	.byte	0x08
	.zero		1


	//   ....[10]....
        /*0734*/ 	.word	0x00000500
        /*0738*/ 	.word	0x000000ff
        /*073c*/ 	.word	0x00022870
        /*0740*/ 	.short	0x0100
        /*0742*/ 	.byte	0x06
	.zero		1


	//   ....[11]....
        /*0744*/ 	.word	0x00000510
        /*0748*/ 	.word	0x000000ff
        /*074c*/ 	.word	0x00022880
        /*0750*/ 	.short	0x0100
        /*0752*/ 	.byte	0x06
	.zero		1


	//   ....[12]....
        /*0754*/ 	.word	0x00000520
        /*0758*/ 	.word	0x000000ff
        /*075c*/ 	.word	0x00022878
        /*0760*/ 	.short	0x0100
        /*0762*/ 	.byte	0x06
	.zero		1


	//   ....[13]....
        /*0764*/ 	.word	0x00000530
        /*0768*/ 	.word	0x000000ff
        /*076c*/ 	.word	0x00022888
        /*0770*/ 	.short	0x0100
        /*0772*/ 	.byte	0x06
	.zero		1


	//   ....[14]....
        /*0774*/ 	.word	0x00000660
        /*0778*/ 	.word	0x000000ff
        /*077c*/ 	.word	0x00022890
        /*0780*/ 	.short	0x0100
        /*0782*/ 	.byte	0x08
	.zero		1


	//   ....[15]....
        /*0784*/ 	.word	0x00000670
        /*0788*/ 	.word	0x000000ff
        /*078c*/ 	.word	0x000228a0
        /*0790*/ 	.short	0x0100
        /*0792*/ 	.byte	0x08
	.zero		1


	//   ....[16]....
        /*0794*/ 	.word	0x00000680
        /*0798*/ 	.word	0x000000ff
        /*079c*/ 	.word	0x00022898
        /*07a0*/ 	.short	0x0100
        /*07a2*/ 	.byte	0x08
	.zero		1


	//   ....[17]....
        /*07a4*/ 	.word	0x00000690
        /*07a8*/ 	.word	0x000000ff
        /*07ac*/ 	.word	0x000228a8
        /*07b0*/ 	.short	0x0100
        /*07b2*/ 	.byte	0x08
	.zero		1


	//   ....[18]....
        /*07b4*/ 	.word	0x000007d0
        /*07b8*/ 	.word	0x000000ff
        /*07bc*/ 	.word	0x000228b0
        /*07c0*/ 	.short	0x0100
        /*07c2*/ 	.byte	0x08
	.zero		1


	//   ....[19]....
        /*07c4*/ 	.word	0x000007e0
        /*07c8*/ 	.word	0x000000ff
        /*07cc*/ 	.word	0x000228c0
        /*07d0*/ 	.short	0x0100
        /*07d2*/ 	.byte	0x08
	.zero		1


	//   ....[20]....
        /*07d4*/ 	.word	0x000007f0
        /*07d8*/ 	.word	0x000000ff
        /*07dc*/ 	.word	0x000228b8
        /*07e0*/ 	.short	0x0100
        /*07e2*/ 	.byte	0x08
	.zero		1


	//   ....[21]....
        /*07e4*/ 	.word	0x00000800
        /*07e8*/ 	.word	0x000000ff
        /*07ec*/ 	.word	0x000228c8
        /*07f0*/ 	.short	0x0100
        /*07f2*/ 	.byte	0x08
	.zero		1


	//   ....[22]....
        /*07f4*/ 	.word	0x00001bf0
        /*07f8*/ 	.word	0x00000006
        /*07fc*/ 	.word	0x00022800
        /*0800*/ 	.short	0x010a
        /*0802*/ 	.byte	0x3f
	.zero		1


	//   ....[23]....
        /*0804*/ 	.word	0x00001cc0
        /*0808*/ 	.word	0x000000ff
        /*080c*/ 	.word	0x00022830
        /*0810*/ 	.short	0x010a
        /*0812*/ 	.byte	0x18
	.zero		1


	//   ....[24]....
        /*0814*/ 	.word	0x00001d00
        /*0818*/ 	.word	0x000000ff
        /*081c*/ 	.word	0x00022830
        /*0820*/ 	.short	0x010a
        /*0822*/ 	.byte	0x18
	.zero		1


	//   ....[25]....
        /*0824*/ 	.word	0x000023c0
        /*0828*/ 	.word	0x000000ff
        /*082c*/ 	.word	0x00000000
        /*0830*/ 	.short	0x0101
        /*0832*/ 	.byte	0x05
	.zero		1


	//   ....[26]....
        /*0834*/ 	.word	0x000045f0
        /*0838*/ 	.word	0x000000ff
        /*083c*/ 	.word	0x00022850
        /*0840*/ 	.short	0x010a
        /*0842*/ 	.byte	0x18
	.zero		1


	//   ....[27]....
        /*0844*/ 	.word	0x00004630
        /*0848*/ 	.word	0x000000ff
        /*084c*/ 	.word	0x00022850
        /*0850*/ 	.short	0x010a
        /*0852*/ 	.byte	0x18
	.zero		1


	//   ....[28]....
        /*0854*/ 	.word	0x00004980
        /*0858*/ 	.word	0x000000ff
        /*085c*/ 	.word	0x00000000
        /*0860*/ 	.short	0x0101
        /*0862*/ 	.byte	0x18
	.zero		1


	//   ....[29]....
        /*0864*/ 	.word	0x00004d10
        /*0868*/ 	.word	0x000000ff
        /*086c*/ 	.word	0x00022830
        /*0870*/ 	.short	0x010a
        /*0872*/ 	.byte	0x18
	.zero		1


	//   ....[30]....
        /*0874*/ 	.word	0x00004d50
        /*0878*/ 	.word	0x000000ff
        /*087c*/ 	.word	0x00022830
        /*0880*/ 	.short	0x010a
        /*0882*/ 	.byte	0x18
	.zero		1


	//   ....[31]....
        /*0884*/ 	.word	0x00005310
        /*0888*/ 	.word	0x000000ff
        /*088c*/ 	.word	0x00000000
        /*0890*/ 	.short	0x0101
        /*0892*/ 	.byte	0x0a
	.zero		1


	//   ....[32]....
        /*0894*/ 	.word	0x00007eb0
        /*0898*/ 	.word	0x000000ff
        /*089c*/ 	.word	0x00022850
        /*08a0*/ 	.short	0x010a
        /*08a2*/ 	.byte	0x18
	.zero		1


	//   ....[33]....
        /*08a4*/ 	.word	0x00007f00
        /*08a8*/ 	.word	0x000000ff
        /*08ac*/ 	.word	0x00022850
        /*08b0*/ 	.short	0x010a
        /*08b2*/ 	.byte	0x18
	.zero		1


	//   ....[34]....
        /*08b4*/ 	.word	0x000081f0
        /*08b8*/ 	.word	0x000000ff
        /*08bc*/ 	.word	0x00000000
        /*08c0*/ 	.short	0x0101
        /*08c2*/ 	.byte	0x18
	.zero		1


	//   ....[35]....
        /*08c4*/ 	.word	0x000085e0
        /*08c8*/ 	.word	0x000000ff
        /*08cc*/ 	.word	0x00022830
        /*08d0*/ 	.short	0x010a
        /*08d2*/ 	.byte	0x1b
	.zero		1


	//   ....[36]....
        /*08d4*/ 	.word	0x00008620
        /*08d8*/ 	.word	0x000000ff
        /*08dc*/ 	.word	0x00022830
        /*08e0*/ 	.short	0x010a
        /*08e2*/ 	.byte	0x1b
	.zero		1


	//   ....[37]....
        /*08e4*/ 	.word	0x00008b80
        /*08e8*/ 	.word	0x000000ff
        /*08ec*/ 	.word	0x00000000
        /*08f0*/ 	.short	0x0101
        /*08f2*/ 	.byte	0x06
	.zero		1


	//   ....[38]....
        /*08f4*/ 	.word	0x0000a4c0
        /*08f8*/ 	.word	0x000000ff
        /*08fc*/ 	.word	0x00022850
        /*0900*/ 	.short	0x010a
        /*0902*/ 	.byte	0x1b
	.zero		1


	//   ....[39]....
        /*0904*/ 	.word	0x0000a510
        /*0908*/ 	.word	0x000000ff
        /*090c*/ 	.word	0x00022850
        /*0910*/ 	.short	0x010a
        /*0912*/ 	.byte	0x1b
	.zero		1


	//   ....[40]....
        /*0914*/ 	.word	0x0000a7e0
        /*0918*/ 	.word	0x000000ff
        /*091c*/ 	.word	0x00000000
        /*0920*/ 	.short	0x0101
        /*0922*/ 	.byte	0x1b
	.zero		1


	//   ....[41]....
        /*0924*/ 	.word	0x0000a980
        /*0928*/ 	.word	0x000000ff
        /*092c*/ 	.word	0x00022830
        /*0930*/ 	.short	0x010a
        /*0932*/ 	.byte	0x19
	.zero		1


	//   ....[42]....
        /*0934*/ 	.word	0x0000a9c0
        /*0938*/ 	.word	0x000000ff
        /*093c*/ 	.word	0x00022830
        /*0940*/ 	.short	0x010a
        /*0942*/ 	.byte	0x19
	.zero		1


	//   ....[43]....
        /*0944*/ 	.word	0x0000af60
        /*0948*/ 	.word	0x000000ff
        /*094c*/ 	.word	0x00000000
        /*0950*/ 	.short	0x0101
        /*0952*/ 	.byte	0x06
	.zero		1


	//   ....[44]....
        /*0954*/ 	.word	0x0000db00
        /*0958*/ 	.word	0x000000ff
        /*095c*/ 	.word	0x00022850
        /*0960*/ 	.short	0x010a
        /*0962*/ 	.byte	0x19
	.zero		1


	//   ....[45]....
        /*0964*/ 	.word	0x0000db50
        /*0968*/ 	.word	0x000000ff
        /*096c*/ 	.word	0x00022850
        /*0970*/ 	.short	0x010a
        /*0972*/ 	.byte	0x19
	.zero		1


	//   ....[46]....
        /*0974*/ 	.word	0x0000de40
        /*0978*/ 	.word	0x000000ff
        /*097c*/ 	.word	0x00000000
        /*0980*/ 	.short	0x0101
        /*0982*/ 	.byte	0x19
	.zero		1


	//   ....[47]....
        /*0984*/ 	.word	0x000100c0
        /*0988*/ 	.word	0x000000b0
        /*098c*/ 	.word	0x00000000
        /*0990*/ 	.short	0x0101
        /*0992*/ 	.byte	0x3f
	.zero		1


	//   ....[48]....
        /*0994*/ 	.word	0x000127b0
        /*0998*/ 	.word	0x00000016
        /*099c*/ 	.word	0x00022840
        /*09a0*/ 	.short	0x010a
        /*09a2*/ 	.byte	0x3f
	.zero		1


	//   ....[49]....
        /*09a4*/ 	.word	0x00012cb0
        /*09a8*/ 	.word	0x00000016
        /*09ac*/ 	.word	0x00022830
        /*09b0*/ 	.short	0x0107
        /*09b2*/ 	.byte	0x3f
	.zero		1


	//   ....[50]....
        /*09b4*/ 	.word	0x00012d80
        /*09b8*/ 	.word	0x00000016
        /*09bc*/ 	.word	0x00022830
        /*09c0*/ 	.short	0x0101
        /*09c2*/ 	.byte	0x3f
	.zero		1


	//   ....[51]....
        /*09c4*/ 	.word	0x000135f0
        /*09c8*/ 	.word	0x00000011
        /*09cc*/ 	.word	0x00022800
        /*09d0*/ 	.short	0x0107
        /*09d2*/ 	.byte	0x3f
	.zero		1


	//   ....[52]....
        /*09d4*/ 	.word	0x000136e0
        /*09d8*/ 	.word	0x00000011
        /*09dc*/ 	.word	0x00022800
        /*09e0*/ 	.short	0x0101
        /*09e2*/ 	.byte	0x3f
	.zero		1


	//   ....[53]....
        /*09e4*/ 	.word	0x00013700
        /*09e8*/ 	.word	0x00000011
        /*09ec*/ 	.word	0x00022820
        /*09f0*/ 	.short	0x010a
        /*09f2*/ 	.byte	0x3f
	.zero		1


	//   ....[54]....
        /*09f4*/ 	.word	0x00013790
        /*09f8*/ 	.word	0x00000016
        /*09fc*/ 	.word	0x00022860
        /*0a00*/ 	.short	0x010a
        /*0a02*/ 	.byte	0x3f
	.zero		1


	//   ....[55]....
        /*0a04*/ 	.word	0x00013e80
        /*0a08*/ 	.word	0x00000016
        /*0a0c*/ 	.word	0x00022850
        /*0a10*/ 	.short	0x0107
        /*0a12*/ 	.byte	0x3f
	.zero		1


	//   ....[56]....
        /*0a14*/ 	.word	0x00013f50
        /*0a18*/ 	.word	0x00000016
        /*0a1c*/ 	.word	0x00022850
        /*0a20*/ 	.short	0x0101
        /*0a22*/ 	.byte	0x3f
	.zero		1


	//   ....[57]....
        /*0a24*/ 	.word	0x00014280
        /*0a28*/ 	.word	0x0000000a
        /*0a2c*/ 	.word	0x00022840
        /*0a30*/ 	.short	0x010a
        /*0a32*/ 	.byte	0x3f
	.zero		1


	//   ....[58]....
        /*0a34*/ 	.word	0x00014650
        /*0a38*/ 	.word	0x0000000a
        /*0a3c*/ 	.word	0x00022830
        /*0a40*/ 	.short	0x0107
        /*0a42*/ 	.byte	0x3f
	.zero		1


	//   ....[59]....
        /*0a44*/ 	.word	0x00014710
        /*0a48*/ 	.word	0x0000000a
        /*0a4c*/ 	.word	0x00022830
        /*0a50*/ 	.short	0x0101
        /*0a52*/ 	.byte	0x3f
	.zero		1


	//   ....[60]....
        /*0a54*/ 	.word	0x00014740
        /*0a58*/ 	.word	0x0000000a
        /*0a5c*/ 	.word	0x00022860
        /*0a60*/ 	.short	0x010a
        /*0a62*/ 	.byte	0x3f
	.zero		1


	//   ....[61]....
        /*0a64*/ 	.word	0x00014c60
        /*0a68*/ 	.word	0x0000000a
        /*0a6c*/ 	.word	0x00022850
        /*0a70*/ 	.short	0x0107
        /*0a72*/ 	.byte	0x3f
	.zero		1


	//   ....[62]....
        /*0a74*/ 	.word	0x00014d20
        /*0a78*/ 	.word	0x0000000a
        /*0a7c*/ 	.word	0x00022850
        /*0a80*/ 	.short	0x0101
        /*0a82*/ 	.byte	0x3f
	.zero		1


	//   ....[63]....
        /*0a84*/ 	.word	0x00015100
        /*0a88*/ 	.word	0x00000005
        /*0a8c*/ 	.word	0x00022820
        /*0a90*/ 	.short	0x010a
        /*0a92*/ 	.byte	0x3f
	.zero		1


	//   ....[64]....
        /*0a94*/ 	.word	0x00015280
        /*0a98*/ 	.word	0x00000003
        /*0a9c*/ 	.word	0x00022840
        /*0aa0*/ 	.short	0x010a
        /*0aa2*/ 	.byte	0x3f
	.zero		1


	//   ....[65]....
        /*0aa4*/ 	.word	0x00015320
        /*0aa8*/ 	.word	0x00000005
        /*0aac*/ 	.word	0x00022840
        /*0ab0*/ 	.short	0x010a
        /*0ab2*/ 	.byte	0x3f
	.zero		1


	//   ....[66]....
        /*0ab4*/ 	.word	0x00015360
        /*0ab8*/ 	.word	0x00000003
        /*0abc*/ 	.word	0x00022860
        /*0ac0*/ 	.short	0x010a
        /*0ac2*/ 	.byte	0x3f
	.zero		1


	//   ....[67]....
        /*0ac4*/ 	.word	0x000153a0
        /*0ac8*/ 	.word	0x00000005
        /*0acc*/ 	.word	0x00022860
        /*0ad0*/ 	.short	0x010a
        /*0ad2*/ 	.byte	0x3f
	.zero		1


	//   ....[68]....
        /*0ad4*/ 	.word	0x00015400
        /*0ad8*/ 	.word	0x00000006
        /*0adc*/ 	.word	0x00022800
        /*0ae0*/ 	.short	0x010a
        /*0ae2*/ 	.byte	0x3f
	.zero		1


	//   ....[69]....
        /*0ae4*/ 	.word	0x00015460
        /*0ae8*/ 	.word	0x00000000
        /*0aec*/ 	.word	0x00022830
        /*0af0*/ 	.short	0x010a
        /*0af2*/ 	.byte	0x3f
	.zero		1


	//   ....[70]....
        /*0af4*/ 	.word	0x000154c0
        /*0af8*/ 	.word	0x0000000a
        /*0afc*/ 	.word	0x00022850
        /*0b00*/ 	.short	0x010a
        /*0b02*/ 	.byte	0x3f
	.zero		1


	//   ....[71]....
        /*0b04*/ 	.word	0x00015520
        /*0b08*/ 	.word	0x00000004
        /*0b0c*/ 	.word	0x00022830
        /*0b10*/ 	.short	0x010a
        /*0b12*/ 	.byte	0x3f
	.zero		1


	//   ....[72]....
        /*0b14*/ 	.word	0x00015580
        /*0b18*/ 	.word	0x0000000a
        /*0b1c*/ 	.word	0x00022850
        /*0b20*/ 	.short	0x010a
        /*0b22*/ 	.byte	0x3f
	.zero		1


	//   ....[73]....
        /*0b24*/ 	.word	0x000155e0
        /*0b28*/ 	.word	0x00000003
        /*0b2c*/ 	.word	0x00022830
        /*0b30*/ 	.short	0x010a
        /*0b32*/ 	.byte	0x3f
	.zero		1


	//   ....[74]....
        /*0b34*/ 	.word	0x00015640
        /*0b38*/ 	.word	0x00000009
        /*0b3c*/ 	.word	0x00022850
        /*0b40*/ 	.short	0x010a
        /*0b42*/ 	.byte	0x3f
	.zero		1


	//   ....[75]....
        /*0b44*/ 	.word	0x000156a0
        /*0b48*/ 	.word	0x00000004
        /*0b4c*/ 	.word	0x00022830
        /*0b50*/ 	.short	0x010a
        /*0b52*/ 	.byte	0x3f
	.zero		1


	//   ....[76]....
        /*0b54*/ 	.word	0x00015700
        /*0b58*/ 	.word	0x0000000a
        /*0b5c*/ 	.word	0x00022850
        /*0b60*/ 	.short	0x010a
        /*0b62*/ 	.byte	0x3f
	.zero		1


	//   ....[77]....
        /*0b64*/ 	.word	0x00015800
        /*0b68*/ 	.word	0x00000016
        /*0b6c*/ 	.word	0x00022840
        /*0b70*/ 	.short	0x010a
        /*0b72*/ 	.byte	0x3f
	.zero		1


	//   ....[78]....
        /*0b74*/ 	.word	0x000167d0
        /*0b78*/ 	.word	0x00000011
        /*0b7c*/ 	.word	0x00022820
        /*0b80*/ 	.short	0x010a
        /*0b82*/ 	.byte	0x3f
	.zero		1


	//   ....[79]....
        /*0b84*/ 	.word	0x00016820
        /*0b88*/ 	.word	0x00000016
        /*0b8c*/ 	.word	0x00022860
        /*0b90*/ 	.short	0x010a
        /*0b92*/ 	.byte	0x3f
	.zero		1


	//   ....[80]....
        /*0b94*/ 	.word	0x00017180
        /*0b98*/ 	.word	0x0000000a
        /*0b9c*/ 	.word	0x00022840
        /*0ba0*/ 	.short	0x010a
        /*0ba2*/ 	.byte	0x3f
	.zero		1


	//   ....[81]....
        /*0ba4*/ 	.word	0x00017810
        /*0ba8*/ 	.word	0x0000000a
        /*0bac*/ 	.word	0x00022860
        /*0bb0*/ 	.short	0x010a
        /*0bb2*/ 	.byte	0x3f
	.zero		1


	//   ....[82]....
        /*0bb4*/ 	.word	0x00018020
        /*0bb8*/ 	.word	0x00000005
        /*0bbc*/ 	.word	0x00022820
        /*0bc0*/ 	.short	0x010a
        /*0bc2*/ 	.byte	0x3f
	.zero		1


	//   ....[83]....
        /*0bc4*/ 	.word	0x000181c0
        /*0bc8*/ 	.word	0x00000003
        /*0bcc*/ 	.word	0x00022840
        /*0bd0*/ 	.short	0x010a
        /*0bd2*/ 	.byte	0x3f
	.zero		1


	//   ....[84]....
        /*0bd4*/ 	.word	0x00018210
        /*0bd8*/ 	.word	0x00000005
        /*0bdc*/ 	.word	0x00022840
        /*0be0*/ 	.short	0x010a
        /*0be2*/ 	.byte	0x3f
	.zero		1


	//   ....[85]....
        /*0be4*/ 	.word	0x00018260
        /*0be8*/ 	.word	0x00000003
        /*0bec*/ 	.word	0x00022860
        /*0bf0*/ 	.short	0x010a
        /*0bf2*/ 	.byte	0x3f
	.zero		1


	//----- nvinfo : EIATTR_NUM_MBARRIERS
	.align		4
.L_327:
        /*0bf4*/ 	.byte	0x03, 0x38
        /*0bf6*/ 	.short	0x0016


	//----- nvinfo : EIATTR_EXIT_INSTR_OFFSETS
	.align		4
        /*0bf8*/ 	.byte	0x04, 0x1c
        /*0bfa*/ 	.short	(.L_329 - .L_328)


	//   ....[0]....
.L_328:
        /*0bfc*/ 	.word	0x00000960


	//   ....[1]....
        /*0c00*/ 	.word	0x000111f0


	//   ....[2]....
        /*0c04*/ 	.word	0x000153f0


	//----- nvinfo : EIATTR_MAX_THREADS
	.align		4
.L_329:
        /*0c08*/ 	.byte	0x04, 0x05
        /*0c0a*/ 	.short	(.L_331 - .L_330)
.L_330:
        /*0c0c*/ 	.word	0x00000180
        /*0c10*/ 	.word	0x00000001
        /*0c14*/ 	.word	0x00000001


	//----- nvinfo : EIATTR_CRS_STACK_SIZE
	.align		4
.L_331:
        /*0c18*/ 	.byte	0x04, 0x1e
        /*0c1a*/ 	.short	(.L_333 - .L_332)
.L_332:
        /*0c1c*/ 	.word	0x00000000


	//----- nvinfo : EIATTR_CBANK_PARAM_SIZE
	.align		4
.L_333:
        /*0c20*/ 	.byte	0x03, 0x19
        /*0c22*/ 	.short	0x0af0


	//----- nvinfo : EIATTR_PARAM_CBANK
	.align		4
        /*0c24*/ 	.byte	0x04, 0x0a
        /*0c26*/ 	.short	(.L_335 - .L_334)
	.align		4
.L_334:
        /*0c28*/ 	.word	index@(.nv.constant0._ZN7cutlass13device_kernelIN5flash11enable_sm90INS1_16FlashAttnFwdSm90INS1_25CollectiveMainloopFwdSm90ILi2EN4cute5tupleIJNS5_1CILi1EEES8_S8_EEENS6_IJNS7_ILi128EEENS7_ILi96EEENS7_ILi64EEEEEELi256ENS_10bfloat16_tEfNS_4arch4Sm90ELb0ELb1ELb1ELb0ELb1ELb0ELb0ELb1ELb0ELb1ELb0ELb0EEENS1_21CollectiveEpilogueFwdINS6_IJSA_NS7_ILi256EEESB_EEES9_SE_SG_Li256ELb0ELb1ELb0ELb0EEENS1_30DynamicPersistentTileSchedulerILi256ELi128ELb0ELb1ELb1EEEEEEEEEvNT_6ParamsE)
        /*0c2c*/ 	.short	0x0210
        /*0c2e*/ 	.short	0x0af0


	//----- nvinfo : EIATTR_SW_WAR
	.align		4
.L_335:
        /*0c30*/ 	.byte	0x04, 0x36
        /*0c32*/ 	.short	(.L_337 - .L_336)
.L_336:
        /*0c34*/ 	.word	0x00000008
.L_337:


//--------------------- .nv.info._ZN7cutlass13device_kernelIN5flash11enable_sm90INS1_16FlashAttnFwdSm90INS1_25CollectiveMainloopFwdSm90ILi2EN4cute5tupleIJNS5_1CILi1EEES8_S8_EEENS6_IJNS7_ILi128EEENS7_ILi96EEENS7_ILi64EEEEEELi256ENS_10bfloat16_tEfNS_4arch4Sm90ELb0ELb1ELb1ELb0ELb1ELb0ELb1ELb1ELb0ELb1ELb0ELb0EEENS1_21CollectiveEpilogueFwdINS6_IJSA_NS7_ILi256EEESB_EEES9_SE_SG_Li256ELb0ELb1ELb0ELb0EEENS1_30DynamicPersistentTileSchedulerILi256ELi128ELb0ELb1ELb1EEEEEEEEEvNT_6ParamsE --------------------------
	.section	.nv.info._ZN7cutlass13device_kernelIN5flash11enable_sm90INS1_16FlashAttnFwdSm90INS1_25CollectiveMainloopFwdSm90ILi2EN4cute5tupleIJNS5_1CILi1EEES8_S8_EEENS6_IJNS7_ILi128EEENS7_ILi96EEENS7_ILi64EEEEEELi256ENS_10bfloat16_tEfNS_4arch4Sm90ELb0ELb1ELb1ELb0ELb1ELb0ELb1ELb1ELb0ELb1ELb0ELb0EEENS1_21CollectiveEpilogueFwdINS6_IJSA_NS7_ILi256EEESB_EEES9_SE_SG_Li256ELb0ELb1ELb0ELb0EEENS1_30DynamicPersistentTileSchedulerILi256ELi128ELb0ELb1ELb1EEEEEEEEEvNT_6ParamsE,"",@"SHT_CUDA_INFO"
	.sectionflags	@""
	.align	4


	//----- nvinfo : EIATTR_CUDA_API_VERSION
	.align		4
        /*0000*/ 	.byte	0x04, 0x37
        /*0002*/ 	.short	(.L_339 - .L_338)
.L_338:
        /*0004*/ 	.word	0x00000082


	//----- nvinfo : EIATTR_KPARAM_INFO
	.align		4
.L_339:
        /*0008*/ 	.byte	0x04, 0x17
        /*000a*/ 	.short	(.L_341 - .L_340)
.L_340:
        /*000c*/ 	.word	0x00000000
        /*0010*/ 	.short	0x0000
        /*0012*/ 	.short	0x0070
        /*0014*/ 	.byte	0x00, 0xf0, 0x01, 0x2e


	//----- nvinfo : EIATTR_SPARSE_MMA_MASK
	.align		4
.L_341:
        /*0018*/ 	.byte	0x03, 0x50
        /*001a*/ 	.short	0x0000


	//----- nvinfo : EIATTR_MAXREG_COUNT
	.align		4
        /*001c*/ 	.byte	0x03, 0x1b
        /*001e*/ 	.short	0x00a8


	//----- nvinfo : EIATTR_NUM_BARRIERS
	.align		4
        /*0020*/ 	.byte	0x02, 0x4c
        /*0022*/ 	.byte	0x10
	.zero		1


	//----- nvinfo : EIATTR_EXTERNS
	.align		4
        /*0024*/ 	.byte	0x04, 0x0f
        /*0026*/ 	.short	(.L_343 - .L_342)


	//   ....[0]....
	.align		4
.L_342:
        /*0028*/ 	.word	index@(__assertfail)


	//----- nvinfo : EIATTR_ANNOTATIONS
	.align		4
.L_343:
        /*002c*/ 	.byte	0x04, 0x55
        /*002e*/ 	.short	(.L_345 - .L_344)


	//   ....[0]....
.L_344:
        /* <DEDUP_REMOVED lines=10> */


	//----- nvinfo : EIATTR_MERCURY_ISA_VERSION
	.align		4
.L_345:
        /*00c0*/ 	.byte	0x03, 0x5f
        /*00c2*/ 	.short	0x0101


	//----- nvinfo : EIATTR_INT_WARP_WIDE_INSTR_OFFSETS
	.align		4
        /*00c4*/ 	.byte	0x04, 0x31
        /*00c6*/ 	.short	(.L_347 - .L_346)


	//   ....[0]....
.L_346:
        /*00c8*/ 	.word	0x000000c0


	//   ....[1]....
        /*00cc*/ 	.word	0x000000d0


	//   ....[2]....
        /*00d0*/ 	.word	0x000000e0


	//   ....[3]....
        /*00d4*/ 	.word	0x00000180


	//   ....[4]....
        /*00d8*/ 	.word	0x00023810


	//   ....[5]....
        /*00dc*/ 	.word	0x000238a0


	//   ....[6]....
        /*00e0*/ 	.word	0x000273c0


	//   ....[7]....
        /*00e4*/ 	.word	0x00027450


	//----- nvinfo : EIATTR_COOP_GROUP_MASK_REGIDS
	.align		4
.L_347:
        /*00e8*/ 	.byte	0x04, 0x29
        /*00ea*/ 	.short	(.L_349 - .L_348)


	//   ....[0]....
.L_348:
        /*00ec*/ 	.word	0xffffffff


	//   ....[1]....
        /*00f0*/ 	.word	0xffffffff


	//   ....[2]....
        /*00f4*/ 	.word	0xffffffff


	//   ....[3]....
        /*00f8*/ 	.word	0xffffffff


	//   ....[4]....
        /*00fc*/ 	.word	0xffffffff


	//   ....[5]....
        /*0100*/ 	.word	0xffffffff


	//   ....[6]....
        /*0104*/ 	.word	0xffffffff


	//   ....[7]....
        /*0108*/ 	.word	0xffffffff


	//   ....[8]....
        /*010c*/ 	.word	0xffffffff


	//   ....[9]....
        /*0110*/ 	.word	0xffffffff


	//   ....[10]....
        /*0114*/ 	.word	0xffffffff


	//   ....[11]....
        /*0118*/ 	.word	0xffffffff


	//   ....[12]....
        /*011c*/ 	.word	0xffffffff


	//   ....[13]....
        /*0120*/ 	.word	0xffffffff


	//   ....[14]....
        /*0124*/ 	.word	0xffffffff


	//   ....[15]....
        /*0128*/ 	.word	0xffffffff


	//   ....[16]....
        /*012c*/ 	.word	0xffffffff


	//   ....[17]....
        /*0130*/ 	.word	0xffffffff


	//   ....[18]....
        /*0134*/ 	.word	0xffffffff


	//   ....[19]....
        /*0138*/ 	.word	0xffffffff


	//   ....[20]....
        /*013c*/ 	.word	0xffffffff


	//   ....[21]....
        /*0140*/ 	.word	0xffffffff


	//   ....[22]....
        /*0144*/ 	.word	0xffffffff


	//   ....[23]....
        /*0148*/ 	.word	0xffffffff


	//   ....[24]....
        /*014c*/ 	.word	0xffffffff


	//   ....[25]....
        /*0150*/ 	.word	0xffffffff


	//   ....[26]....
        /*0154*/ 	.word	0xffffffff


	//   ....[27]....
        /*0158*/ 	.word	0xffffffff


	//   ....[28]....
        /*015c*/ 	.word	0xffffffff


	//   ....[29]....
        /*0160*/ 	.word	0xffffffff


	//   ....[30]....
        /*0164*/ 	.word	0xffffffff


	//   ....[31]....
        /*0168*/ 	.word	0xffffffff


	//   ....[32]....
        /*016c*/ 	.word	0xffffffff


	//   ....[33]....
        /*0170*/ 	.word	0xffffffff


	//   ....[34]....
        /*0174*/ 	.word	0xffffffff


	//   ....[35]....
        /*0178*/ 	.word	0xffffffff


	//   ....[36]....
        /*017c*/ 	.word	0xffffffff


	//   ....[37]....
        /*0180*/ 	.word	0xffffffff


	//   ....[38]....
        /*0184*/ 	.word	0xffffffff


	//   ....[39]....
        /*0188*/ 	.word	0xffffffff


	//   ....[40]....
        /*018c*/ 	.word	0xffffffff


	//   ....[41]....
        /*0190*/ 	.word	0xffffffff


	//   ....[42]....
        /*0194*/ 	.word	0xffffffff


	//   ....[43]....
        /*0198*/ 	.word	0xffffffff


	//   ....[44]....
        /*019c*/ 	.word	0xffffffff


	//   ....[45]....
        /*01a0*/ 	.word	0xffffffff


	//   ....[46]....
        /*01a4*/ 	.word	0xffffffff


	//   ....[47]....
        /*01a8*/ 	.word	0xffffffff


	//   ....[48]....
        /*01ac*/ 	.word	0xffffffff


	//   ....[49]....
        /*01b0*/ 	.word	0xffffffff


	//   ....[50]....
        /*01b4*/ 	.word	0xffffffff


	//   ....[51]....
        /*01b8*/ 	.word	0xffffffff


	//   ....[52]....
        /*01bc*/ 	.word	0xffffffff


	//   ....[53]....
        /*01c0*/ 	.word	0xffffffff


	//   ....[54]....
        /*01c4*/ 	.word	0xffffffff


	//   ....[55]....
        /*01c8*/ 	.word	0xffffffff


	//   ....[56]....
        /*01cc*/ 	.word	0xffffffff


	//   ....[57]....
        /*01d0*/ 	.word	0xffffffff


	//   ....[58]....
        /*01d4*/ 	.word	0xffffffff


	//   ....[59]....
        /*01d8*/ 	.word	0xffffffff


	//   ....[60]....
        /*01dc*/ 	.word	0xffffffff


	//   ....[61]....
        /*01e0*/ 	.word	0xffffffff


	//   ....[62]....
        /*01e4*/ 	.word	0xffffffff


	//   ....[63]....
        /*01e8*/ 	.word	0xffffffff


	//   ....[64]....
        /*01ec*/ 	.word	0xffffffff


	//   ....[65]....
        /*01f0*/ 	.word	0xffffffff


	//   ....[66]....
        /*01f4*/ 	.word	0xffffffff


	//   ....[67]....
        /*01f8*/ 	.word	0xffffffff


	//   ....[68]....
        /*01fc*/ 	.word	0xffffffff


	//   ....[69]....
        /*0200*/ 	.word	0xffffffff


	//   ....[70]....
        /*0204*/ 	.word	0xffffffff


	//   ....[71]....
        /*0208*/ 	.word	0xffffffff


	//   ....[72]....
        /*020c*/ 	.word	0xffffffff


	//   ....[73]....
        /*0210*/ 	.word	0xffffffff


	//   ....[74]....
        /*0214*/ 	.word	0xffffffff


	//   ....[75]....
        /*0218*/ 	.word	0xffffffff


	//   ....[76]....
        /*021c*/ 	.word	0xffffffff


	//   ....[77]....
        /*0220*/ 	.word	0xffffffff


	//   ....[78]....
        /*0224*/ 	.word	0xffffffff


	//   ....[79]....
        /*0228*/ 	.word	0xffffffff


	//   ....[80]....
        /*022c*/ 	.word	0xffffffff


	//   ....[81]....
        /*0230*/ 	.word	0xffffffff


	//   ....[82]....
        /*0234*/ 	.word	0xffffffff


	//   ....[83]....
        /*0238*/ 	.word	0xffffffff


	//   ....[84]....
        /*023c*/ 	.word	0xffffffff


	//   ....[85]....
        /*0240*/ 	.word	0xffffffff


	//   ....[86]....
        /*0244*/ 	.word	0xffffffff


	//   ....[87]....
        /*0248*/ 	.word	0xffffffff


	//   ....[88]....
        /*024c*/ 	.word	0xffffffff


	//   ....[89]....
        /*0250*/ 	.word	0xffffffff


	//   ....[90]....
        /*0254*/ 	.word	0xffffffff


	//   ....[91]....
        /*0258*/ 	.word	0xffffffff


	//   ....[92]....
        /*025c*/ 	.word	0xffffffff


	//   ....[93]....
        /*0260*/ 	.word	0xffffffff


	//   ....[94]....
        /*0264*/ 	.word	0xffffffff


	//   ....[95]....
        /*0268*/ 	.word	0xffffffff


	//   ....[96]....
        /*026c*/ 	.word	0xffffffff


	//   ....[97]....
        /*0270*/ 	.word	0xffffffff


	//   ....[98]....
        /*0274*/ 	.word	0xffffffff


	//   ....[99]....
        /*0278*/ 	.word	0xffffffff


	//   ....[100]....
        /*027c*/ 	.word	0xffffffff


	//   ....[101]....
        /*0280*/ 	.word	0xffffffff


	//   ....[102]....
        /*0284*/ 	.word	0xffffffff


	//   ....[103]....
        /*0288*/ 	.word	0xffffffff


	//   ....[104]....
        /*028c*/ 	.word	0xffffffff


	//   ....[105]....
        /*0290*/ 	.word	0xffffffff


	//   ....[106]....
        /*0294*/ 	.word	0xffffffff


	//   ....[107]....
        /*0298*/ 	.word	0xffffffff


	//   ....[108]....
        /*029c*/ 	.word	0xffffffff


	//   ....[109]....
        /*02a0*/ 	.word	0xffffffff


	//   ....[110]....
        /*02a4*/ 	.word	0xffffffff


	//   ....[111]....
        /*02a8*/ 	.word	0xffffffff


	//   ....[112]....
        /*02ac*/ 	.word	0xffffffff


	//   ....[113]....
        /*02b0*/ 	.word	0xffffffff


	//   ....[114]....
        /*02b4*/ 	.word	0xffffffff


	//   ....[115]....
        /*02b8*/ 	.word	0xffffffff


	//   ....[116]....
        /*02bc*/ 	.word	0xffffffff


	//   ....[117]....
        /*02c0*/ 	.word	0xffffffff


	//   ....[118]....
        /*02c4*/ 	.word	0xffffffff


	//   ....[119]....
        /*02c8*/ 	.word	0xffffffff


	//   ....[120]....
        /*02cc*/ 	.word	0xffffffff


	//   ....[121]....
        /*02d0*/ 	.word	0xffffffff


	//   ....[122]....
        /*02d4*/ 	.word	0xffffffff


	//   ....[123]....
        /*02d8*/ 	.word	0xffffffff


	//   ....[124]....
        /*02dc*/ 	.word	0xffffffff


	//   ....[125]....
        /*02e0*/ 	.word	0xffffffff


	//   ....[126]....
        /*02e4*/ 	.word	0xffffffff


	//   ....[127]....
        /*02e8*/ 	.word	0xffffffff


	//   ....[128]....
        /*02ec*/ 	.word	0xffffffff


	//   ....[129]....
        /*02f0*/ 	.word	0xffffffff


	//   ....[130]....
        /*02f4*/ 	.word	0x0500000f


	//   ....[131]....
        /*02f8*/ 	.word	0x0500000f


	//   ....[132]....
        /*02fc*/ 	.word	0x0500000f


	//   ....[133]....
        /*0300*/ 	.word	0x0500000f


	//   ....[134]....
        /*0304*/ 	.word	0x0500000f


	//   ....[135]....
        /*0308*/ 	.word	0x0500000f


	//   ....[136]....
        /*030c*/ 	.word	0x0500000f


	//   ....[137]....
        /*0310*/ 	.word	0x0500000f


	//   ....[138]....
        /*0314*/ 	.word	0x0500000f


	//   ....[139]....
        /*0318*/ 	.word	0x0500000f


	//   ....[140]....
        /*031c*/ 	.word	0x0500000f


	//   ....[141]....
        /*0320*/ 	.word	0x0500000f


	//   ....[142]....
        /*0324*/ 	.word	0x0500000f


	//   ....[143]....
        /*0328*/ 	.word	0x0500000f


	//   ....[144]....
        /*032c*/ 	.word	0x0500000f


	//   ....[145]....
        /*0330*/ 	.word	0x0500000f


	//   ....[146]....
        /*0334*/ 	.word	0x0500000f


	//   ....[147]....
        /*0338*/ 	.word	0x0500000f


	//   ....[148]....
        /*033c*/ 	.word	0x0500000f


	//   ....[149]....
        /*0340*/ 	.word	0x0500000f


	//   ....[150]....
        /*0344*/ 	.word	0x0500000f


	//   ....[151]....
        /*0348*/ 	.word	0x0500000f


	//   ....[152]....
        /*034c*/ 	.word	0x0500000f


	//   ....[153]....
        /*0350*/ 	.word	0x0500000f


	//   ....[154]....
        /*0354*/ 	.word	0x0500000f


	//   ....[155]....
        /*0358*/ 	.word	0x0500000f


	//   ....[156]....
        /*035c*/ 	.word	0x0500000f


	//   ....[157]....
        /*0360*/ 	.word	0x0500000f


	//   ....[158]....
        /*0364*/ 	.word	0x0500000f


	//   ....[159]....
        /*0368*/ 	.word	0x0500000f


	//   ....[160]....
        /*036c*/ 	.word	0x0500000f


	//   ....[161]....
        /*0370*/ 	.word	0x0500000f


	//   ....[162]....
        /*0374*/ 	.word	0x0500000f


	//   ....[163]....
        /*0378*/ 	.word	0x0500000f


	//   ....[164]....
        /*037c*/ 	.word	0x0500000f


	//   ....[165]....
        /*0380*/ 	.word	0x0500000f


	//   ....[166]....
        /*0384*/ 	.word	0x0500000f


	//   ....[167]....
        /*0388*/ 	.word	0x0500000f


	//   ....[168]....
        /*038c*/ 	.word	0x0500000f


	//   ....[169]....
        /*0390*/ 	.word	0x0500000f


	//   ....[170]....
        /*0394*/ 	.word	0x0500000f


	//   ....[171]....
        /*0398*/ 	.word	0x0500000f


	//   ....[172]....
        /*039c*/ 	.word	0x0500000f


	//   ....[173]....
        /*03a0*/ 	.word	0x0500000f


	//   ....[174]....
        /*03a4*/ 	.word	0x0500000f


	//   ....[175]....
        /*03a8*/ 	.word	0x0500000f


	//   ....[176]....
        /*03ac*/ 	.word	0x0500000f


	//   ....[177]....
        /*03b0*/ 	.word	0x0500000f


	//   ....[178]....
        /*03b4*/ 	.word	0x0500000f


	//   ....[179]....
        /*03b8*/ 	.word	0x0500000f


	//   ....[180]....
        /*03bc*/ 	.word	0x0500000f


	//   ....[181]....
        /*03c0*/ 	.word	0x0500000f


	//   ....[182]....
        /*03c4*/ 	.word	0x0500000f


	//   ....[183]....
        /*03c8*/ 	.word	0x0500000f


	//   ....[184]....
        /*03cc*/ 	.word	0x0500000f


	//   ....[185]....
        /*03d0*/ 	.word	0x0500000f


	//   ....[186]....
        /*03d4*/ 	.word	0x0500000f


	//   ....[187]....
        /*03d8*/ 	.word	0x0500000f


	//   ....[188]....
        /*03dc*/ 	.word	0x0500000f


	//   ....[189]....
        /*03e0*/ 	.word	0x0500000f


	//   ....[190]....
        /*03e4*/ 	.word	0x0500000f


	//   ....[191]....
        /*03e8*/ 	.word	0x0500000f


	//   ....[192]....
        /*03ec*/ 	.word	0x0500000f


	//   ....[193]....
        /*03f0*/ 	.word	0x0500000f


	//   ....[194]....
        /*03f4*/ 	.word	0x0500000f


	//   ....[195]....
        /*03f8*/ 	.word	0x0500000f


	//   ....[196]....
        /*03fc*/ 	.word	0x0500000f


	//   ....[197]....
        /*0400*/ 	.word	0x0500000f


	//   ....[198]....
        /*0404*/ 	.word	0x0500000f


	//   ....[199]....
        /*0408*/ 	.word	0x0500000f


	//   ....[200]....
        /*040c*/ 	.word	0x0500000f


	//   ....[201]....
        /*0410*/ 	.word	0x0500000f


	//   ....[202]....
        /*0414*/ 	.word	0x0500000f


	//   ....[203]....
        /*0418*/ 	.word	0x0500000f


	//   ....[204]....
        /*041c*/ 	.word	0x0500000f


	//   ....[205]....
        /*0420*/ 	.word	0x0500000f


	//   ....[206]....
        /*0424*/ 	.word	0x0500000f


	//   ....[207]....
        /*0428*/ 	.word	0x0500000f


	//   ....[208]....
        /*042c*/ 	.word	0x0500000f


	//   ....[209]....
        /*0430*/ 	.word	0x0500000f


	//   ....[210]....
        /*0434*/ 	.word	0x0500000f


	//   ....[211]....
        /*0438*/ 	.word	0x0500000f


	//   ....[212]....
        /*043c*/ 	.word	0x0500000f


	//   ....[213]....
        /*0440*/ 	.word	0xffffffff


	//   ....[214]....
        /*0444*/ 	.word	0xffffffff


	//   ....[215]....
        /*0448*/ 	.word	0xffffffff


	//   ....[216]....
        /*044c*/ 	.word	0xffffffff


	//   ....[217]....
        /*0450*/ 	.word	0xffffffff


	//   ....[218]....
        /*0454*/ 	.word	0xffffffff


	//----- nvinfo : EIATTR_COOP_GROUP_INSTR_OFFSETS
	.align		4
.L_349:
        /*0458*/ 	.byte	0x04, 0x28
        /*045a*/ 	.short	(.L_351 - .L_350)


	//   ....[0]....
.L_350:
        /*045c*/ 	.word	0x00000080


	//   ....[1]....
        /*0460*/ 	.word	0x00000090


	//   ....[2]....
        /*0464*/ 	.word	0x000002f0


	//   ....[3]....
        /*0468*/ 	.word	0x00000450


	//   ....[4]....
        /*046c*/ 	.word	0x00000570


	//   ....[5]....
        /*0470*/ 	.word	0x000006d0


	//   ....[6]....
        /*0474*/ 	.word	0x00001e00


	//   ....[7]....
        /*0478*/ 	.word	0x000040a0


	//   ....[8]....
        /*047c*/ 	.word	0x000048c0


	//   ....[9]....
        /*0480*/ 	.word	0x00005ea0


	//   ....[10]....
        /*0484*/ 	.word	0x00005f30


	//   ....[11]....
        /*0488*/ 	.word	0x00006270


	//   ....[12]....
        /*048c*/ 	.word	0x00006290


	//   ....[13]....
        /*0490*/ 	.word	0x0000b750


	//   ....[14]....
        /*0494*/ 	.word	0x0000b8b0


	//   ....[15]....
        /*0498*/ 	.word	0x0000ba10


	//   ....[16]....
        /*049c*/ 	.word	0x0000ba40


	//   ....[17]....
        /*04a0*/ 	.word	0x00015340


	//   ....[18]....
        /*04a4*/ 	.word	0x00015a10


	//   ....[19]....
        /*04a8*/ 	.word	0x00016bd0


	//   ....[20]....
        /*04ac*/ 	.word	0x00016c30


	//   ....[21]....
        /*04b0*/ 	.word	0x00016c70


	//   ....[22]....
        /*04b4*/ 	.word	0x00016c90


	//   ....[23]....
        /*04b8*/ 	.word	0x0001f0b0


	//   ....[24]....
        /*04bc*/ 	.word	0x0001f0d0


	//   ....[25]....
        /*04c0*/ 	.word	0x0001f130


	//   ....[26]....
        /*04c4*/ 	.word	0x0001f170


	//   ....[27]....
        /*04c8*/ 	.word	0x00020e30


	//   ....[28]....
        /*04cc*/ 	.word	0x00020e40


	//   ....[29]....
        /*04d0*/ 	.word	0x00021050


	//   ....[30]....
        /*04d4*/ 	.word	0x00021070


	//   ....[31]....
        /*04d8*/ 	.word	0x00021800


	//   ....[32]....
        /*04dc*/ 	.word	0x00021820


	//   ....[33]....
        /*04e0*/ 	.word	0x00021970


	//   ....[34]....
        /*04e4*/ 	.word	0x00021990


	//   ....[35]....
        /*04e8*/ 	.word	0x00021ad0


	//   ....[36]....
        /*04ec*/ 	.word	0x00021af0


	//   ....[37]....
        /*04f0*/ 	.word	0x00021c40


	//   ....[38]....
        /*04f4*/ 	.word	0x00021c60


	//   ....[39]....
        /*04f8*/ 	.word	0x000223b0


	//   ....[40]....
        /*04fc*/ 	.word	0x000223d0


	//   ....[41]....
        /*0500*/ 	.word	0x00022510


	//   ....[42]....
        /*0504*/ 	.word	0x00022530


	//   ....[43]....
        /*0508*/ 	.word	0x00022670


	//   ....[44]....
        /*050c*/ 	.word	0x00022690


	//   ....[45]....
        /*0510*/ 	.word	0x000227e0


	//   ....[46]....
        /*0514*/ 	.word	0x00022800


	//   ....[47]....
        /*0518*/ 	.word	0x00022a10


	//   ....[48]....
        /*051c*/ 	.word	0x00024270


	//   ....[49]....
        /*0520*/ 	.word	0x00024290


	//   ....[50]....
        /*0524*/ 	.word	0x000242a0


	//   ....[51]....
        /*0528*/ 	.word	0x000242e0


	//   ....[52]....
        /*052c*/ 	.word	0x00024330


	//   ....[53]....
        /*0530*/ 	.word	0x00024350


	//   ....[54]....
        /*0534*/ 	.word	0x000243a0


	//   ....[55]....
        /*0538*/ 	.word	0x000243c0


	//   ....[56]....
        /*053c*/ 	.word	0x00024410


	//   ....[57]....
        /*0540*/ 	.word	0x00024430


	//   ....[58]....
        /*0544*/ 	.word	0x00024460


	//   ....[59]....
        /*0548*/ 	.word	0x00024490


	//   ....[60]....
        /*054c*/ 	.word	0x00024ae0


	//   ....[61]....
        /*0550*/ 	.word	0x00024b20


	//   ....[62]....
        /*0554*/ 	.word	0x00024b30


	//   ....[63]....
        /*0558*/ 	.word	0x00024b50


	//   ....[64]....
        /*055c*/ 	.word	0x00024b70


	//   ....[65]....
        /*0560*/ 	.word	0x00024b90


	//   ....[66]....
        /*0564*/ 	.word	0x00024ba0


	//   ....[67]....
        /*0568*/ 	.word	0x00024bc0


	//   ....[68]....
        /*056c*/ 	.word	0x00024bf0


	//   ....[69]....
        /*0570*/ 	.word	0x00024c20


	//   ....[70]....
        /*0574*/ 	.word	0x00024c60


	//   ....[71]....
        /*0578*/ 	.word	0x00024cc0


	//   ....[72]....
        /*057c*/ 	.word	0x00024de0


	//   ....[73]....
        /*0580*/ 	.word	0x00024e70


	//   ....[74]....
        /*0584*/ 	.word	0x00024e80


	//   ....[75]....
        /*0588*/ 	.word	0x00024f90


	//   ....[76]....
        /*058c*/ 	.word	0x00025610


	//   ....[77]....
        /*0590*/ 	.word	0x00025640


	//   ....[78]....
        /*0594*/ 	.word	0x00025650


	//   ....[79]....
        /*0598*/ 	.word	0x00025690


	//   ....[80]....
        /*059c*/ 	.word	0x00025750


	//   ....[81]....
        /*05a0*/ 	.word	0x000257b0


	//   ....[82]....
        /*05a4*/ 	.word	0x00025830


	//   ....[83]....
        /*05a8*/ 	.word	0x00025850


	//   ....[84]....
        /*05ac*/ 	.word	0x000258e0


	//   ....[85]....
        /*05b0*/ 	.word	0x00025900


	//   ....[86]....
        /*05b4*/ 	.word	0x00025990


	//   ....[87]....
        /*05b8*/ 	.word	0x000259b0


	//   ....[88]....
        /*05bc*/ 	.word	0x00025a40


	//   ....[89]....
        /*05c0*/ 	.word	0x00025a60


	//   ....[90]....
        /*05c4*/ 	.word	0x00025af0


	//   ....[91]....
        /*05c8*/ 	.word	0x00025b40


	//   ....[92]....
        /*05cc*/ 	.word	0x00025f70


	//   ....[93]....
        /*05d0*/ 	.word	0x00025fc0


	//   ....[94]....
        /*05d4*/ 	.word	0x00025fe0


	//   ....[95]....
        /*05d8*/ 	.word	0x000260a0


	//   ....[96]....
        /*05dc*/ 	.word	0x000260c0


	//   ....[97]....
        /*05e0*/ 	.word	0x00026170


	//   ....[98]....
        /*05e4*/ 	.word	0x00026180


	//   ....[99]....
        /*05e8*/ 	.word	0x000261b0


	//   ....[100]....
        /*05ec*/ 	.word	0x00026240


	//   ....[101]....
        /*05f0*/ 	.word	0x000262e0


	//   ....[102]....
        /*05f4*/ 	.word	0x00026300


	//   ....[103]....
        /*05f8*/ 	.word	0x00026310


	//   ....[104]....
        /*05fc*/ 	.word	0x00026a10


	//   ....[105]....
        /*0600*/ 	.word	0x00026a30


	//   ....[106]....
        /*0604*/ 	.word	0x00026a40


	//   ....[107]....
        /*0608*/ 	.word	0x00026a50


	//   ....[108]....
        /*060c*/ 	.word	0x00026a70


	//   ....[109]....
        /*0610*/ 	.word	0x00026ad0


	//   ....[110]....
        /*0614*/ 	.word	0x00026af0


	//   ....[111]....
        /*0618*/ 	.word	0x00026b00


	//   ....[112]....
        /*061c*/ 	.word	0x00026b40


	//   ....[113]....
        /*0620*/ 	.word	0x00026b70


	//   ....[114]....
        /*0624*/ 	.word	0x00026b80


	//   ....[115]....
        /*0628*/ 	.word	0x00026ba0


	//   ....[116]....
        /*062c*/ 	.word	0x00026ef0


	//   ....[117]....
        /*0630*/ 	.word	0x00026f10


	//   ....[118]....
        /*0634*/ 	.word	0x00026f20


	//   ....[119]....
        /*0638*/ 	.word	0x00026f30


	//   ....[120]....
        /*063c*/ 	.word	0x00026f40


	//   ....[121]....
        /*0640*/ 	.word	0x00026f60


	//   ....[122]....
        /*0644*/ 	.word	0x00026fd0


	//   ....[123]....
        /*0648*/ 	.word	0x00026ff0


	//   ....[124]....
        /*064c*/ 	.word	0x00027050


	//   ....[125]....
        /*0650*/ 	.word	0x00027060


	//   ....[126]....
        /*0654*/ 	.word	0x000270d0


	//   ....[127]....
        /*0658*/ 	.word	0x00027140


	//   ....[128]....
        /*065c*/ 	.word	0x00027570


	//   ....[129]....
        /*0660*/ 	.word	0x00027750


	//   ....[130]....
        /*0664*/ 	.word	0x00027d10


	//   ....[131]....
        /*0668*/ 	.word	0x00027df0


	//   ....[132]....
        /*066c*/ 	.word	0x00027e90


	//   ....[133]....
        /*0670*/ 	.word	0x00027f10


	//   ....[134]....
        /*0674*/ 	.word	0x00027fc0


	//   ....[135]....
        /*0678*/ 	.word	0x00028020


	//   ....[136]....
        /*067c*/ 	.word	0x000280e0


	//   ....[137]....
        /*0680*/ 	.word	0x00028140


	//   ....[138]....
        /*0684*/ 	.word	0x00028200


	//   ....[139]....
        /*0688*/ 	.word	0x00028260


	//   ....[140]....
        /*068c*/ 	.word	0x00028320


	//   ....[141]....
        /*0690*/ 	.word	0x00028380


	//   ....[142]....
        /*0694*/ 	.word	0x00028420


	//   ....[143]....
        /*0698*/ 	.word	0x000284d0


	//   ....[144]....
        /*069c*/ 	.word	0x00028570


	//   ....[145]....
        /*06a0*/ 	.word	0x00028600


	//   ....[146]....
        /*06a4*/ 	.word	0x000286d0


	//   ....[147]....
        /*06a8*/ 	.word	0x000287e0


	//   ....[148]....
        /*06ac*/ 	.word	0x00028860


	//   ....[149]....
        /*06b0*/ 	.word	0x000288c0


	//   ....[150]....
        /*06b4*/ 	.word	0x000289a0


	//   ....[151]....
        /*06b8*/ 	.word	0x00028a20


	//   ....[152]....
        /*06bc*/ 	.word	0x00028b20


	//   ....[153]....
        /*06c0*/ 	.word	0x00028c20


	//   ....[154]....
        /*06c4*/ 	.word	0x00028c90


	//   ....[155]....
        /*06c8*/ 	.word	0x00028cf0


	//   ....[156]....
        /*06cc*/ 	.word	0x00028dc0


	//   ....[157]....
        /*06d0*/ 	.word	0x00028ee0


	//   ....[158]....
        /*06d4*/ 	.word	0x00028f30


	//   ....[159]....
        /*06d8*/ 	.word	0x00028fc0


	//   ....[160]....
        /*06dc*/ 	.word	0x00029060


	//   ....[161]....
        /*06e0*/ 	.word	0x000290e0


	//   ....[162]....
        /*06e4*/ 	.word	0x000291b0


	//   ....[163]....
        /*06e8*/ 	.word	0x000292c0


	//   ....[164]....
        /*06ec*/ 	.word	0x00029310


	//   ....[165]....
        /*06f0*/ 	.word	0x00029380


	//   ....[166]....
        /*06f4*/ 	.word	0x00029470


	//   ....[167]....
        /*06f8*/ 	.word	0x00029580


	//   ....[168]....
        /*06fc*/ 	.word	0x000295d0


	//   ....[169]....
        /*0700*/ 	.word	0x00029640


	//   ....[170]....
        /*0704*/ 	.word	0x00029730


	//   ....[171]....
        /*0708*/ 	.word	0x00029840


	//   ....[172]....
        /*070c*/ 	.word	0x00029890


	//   ....[173]....
        /*0710*/ 	.word	0x00029900


	//   ....[174]....
        /*0714*/ 	.word	0x000299e0


	//   ....[175]....
        /*0718*/ 	.word	0x00029b10


	//   ....[176]....
        /*071c*/ 	.word	0x00029be0


	//   ....[177]....
        /*0720*/ 	.word	0x00029c70


	//   ....[178]....
        /*0724*/ 	.word	0x00029da0


	//   ....[179]....
        /*0728*/ 	.word	0x00029e00


	//   ....[180]....
        /*072c*/ 	.word	0x00029f10


	//   ....[181]....
        /*0730*/ 	.word	0x00029f70


	//   ....[182]....
        /*0734*/ 	.word	0x0002a080


	//   ....[183]....
        /*0738*/ 	.word	0x0002a0e0


	//   ....[184]....
        /*073c*/ 	.word	0x0002a1f0


	//   ....[185]....
        /*0740*/ 	.word	0x0002a250


	//   ....[186]....
        /*0744*/ 	.word	0x0002a310


	//   ....[187]....
        /*0748*/ 	.word	0x0002a470


	//   ....[188]....
        /*074c*/ 	.word	0x0002a510


	//   ....[189]....
        /*0750*/ 	.word	0x0002a570


	//   ....[190]....
        /*0754*/ 	.word	0x0002a610


	//   ....[191]....
        /*0758*/ 	.word	0x0002a670


	//   ....[192]....
        /*075c*/ 	.word	0x0002a720


	//   ....[193]....
        /*0760*/ 	.word	0x0002a780


	//   ....[194]....
        /*0764*/ 	.word	0x0002a820


	//   ....[195]....
        /*0768*/ 	.word	0x0002a880


	//   ....[196]....
        /*076c*/ 	.word	0x0002a920


	//   ....[197]....
        /*0770*/ 	.word	0x0002a980


	//   ....[198]....
        /*0774*/ 	.word	0x0002aa20


	//   ....[199]....
        /*0778*/ 	.word	0x0002ab00


	//   ....[200]....
        /*077c*/ 	.word	0x0002aba0


	//   ....[201]....
        /*0780*/ 	.word	0x0002ac00


	//   ....[202]....
        /*0784*/ 	.word	0x0002acd0


	//   ....[203]....
        /*0788*/ 	.word	0x0002ad30


	//   ....[204]....
        /*078c*/ 	.word	0x0002ae00


	//   ....[205]....
        /*0790*/ 	.word	0x0002ae60


	//   ....[206]....
        /*0794*/ 	.word	0x0002af30


	//   ....[207]....
        /*0798*/ 	.word	0x0002af90


	//   ....[208]....
        /*079c*/ 	.word	0x0002b060


	//   ....[209]....
        /*07a0*/ 	.word	0x0002b0c0


	//   ....[210]....
        /*07a4*/ 	.word	0x0002b190


	//   ....[211]....
        /*07a8*/ 	.word	0x0002b220


	//   ....[212]....
        /*07ac*/ 	.word	0x0002b340


	//   ....[213]....
        /*07b0*/ 	.word	0x0002d9b0


	//   ....[214]....
        /*07b4*/ 	.word	0x0002e140


	//   ....[215]....
        /*07b8*/ 	.word	0x0002f3e0


	//   ....[216]....
        /*07bc*/ 	.word	0x0002f440


	//   ....[217]....
        /*07c0*/ 	.word	0x0002f4a0


	//   ....[218]....
        /*07c4*/ 	.word	0x0002f4c0


	//----- nvinfo : EIATTR_REG_RECONFIG
	.align		4
.L_351:
        /*07c8*/ 	.byte	0x01, 0x54
	.zero		2


	//----- nvinfo : EIATTR_SYSCALL_OFFSETS
	.align		4
        /*07cc*/ 	.byte	0x04, 0x46
        /*07ce*/ 	.short	(.L_353 - .L_352)


	//   ....[0]....
.L_352:
        /*07d0*/ 	.word	0x00002370


	//   ....[1]....
        /*07d4*/ 	.word	0x00023a00


	//   ....[2]....
        /*07d8*/ 	.word	0x00023b50


	//   ....[3]....
        /*07dc*/ 	.word	0x00023c40


	//   ....[4]....
        /*07e0*/ 	.word	0x00024770


	//   ....[5]....
        /*07e4*/ 	.word	0x000252e0


	//----- nvinfo : EIATTR_MBARRIER_INSTR_OFFSETS
	.align		4
.L_353:
        /*07e8*/ 	.byte	0x04, 0x39
        /*07ea*/ 	.short	(.L_355 - .L_354)


	//   ....[0]....
.L_354:
        /*07ec*/ 	.word	0x00000190
        /*07f0*/ 	.word	0x000000ff
        /*07f4*/ 	.word	0x00032400
        /*07f8*/ 	.short	0x0100
        /*07fa*/ 	.byte	0x08
	.zero		1


	//   ....[1]....
        /*07fc*/ 	.word	0x000001a0
        /*0800*/ 	.word	0x000000ff
        /*0804*/ 	.word	0x00032410
        /*0808*/ 	.short	0x0100
        /*080a*/ 	.byte	0x08
	.zero		1


	//   ....[2]....
        /*080c*/ 	.word	0x000001b0
        /*0810*/ 	.word	0x000000ff
        /*0814*/ 	.word	0x00032420
        /*0818*/ 	.short	0x0100
        /*081a*/ 	.byte	0x08
	.zero		1


	//   ....[3]....
        /*081c*/ 	.word	0x000002a0
        /*0820*/ 	.word	0x000000ff
        /*0824*/ 	.word	0x00032430
        /*0828*/ 	.short	0x0100
        /*082a*/ 	.byte	0x08
	.zero		1


	//   ....[4]....
        /*082c*/ 	.word	0x000002b0
        /*0830*/ 	.word	0x000000ff
        /*0834*/ 	.word	0x00032440
        /*0838*/ 	.short	0x0100
        /*083a*/ 	.byte	0x08
	.zero		1


	//   ....[5]....
        /*083c*/ 	.word	0x000002c0
        /*0840*/ 	.word	0x000000ff
        /*0844*/ 	.word	0x00032438
        /*0848*/ 	.short	0x0100
        /*084a*/ 	.byte	0x08
	.zero		1


	//   ....[6]....
        /*084c*/ 	.word	0x000002d0
        /*0850*/ 	.word	0x000000ff
        /*0854*/ 	.word	0x00032448
        /*0858*/ 	.short	0x0100
        /*085a*/ 	.byte	0x08
	.zero		1


	//   ....[7]....
        /*085c*/ 	.word	0x00000400
        /*0860*/ 	.word	0x000000ff
        /*0864*/ 	.word	0x00032450
        /*0868*/ 	.short	0x0100
        /*086a*/ 	.byte	0x08
	.zero		1


	//   ....[8]....
        /*086c*/ 	.word	0x00000410
        /*0870*/ 	.word	0x000000ff
        /*0874*/ 	.word	0x00032460
        /*0878*/ 	.short	0x0100
        /*087a*/ 	.byte	0x08
	.zero		1


	//   ....[9]....
        /*087c*/ 	.word	0x00000420
        /*0880*/ 	.word	0x000000ff
        /*0884*/ 	.word	0x00032458
        /*0888*/ 	.short	0x0100
        /*088a*/ 	.byte	0x08
	.zero		1


	//   ....[10]....
        /*088c*/ 	.word	0x00000430
        /*0890*/ 	.word	0x000000ff
        /*0894*/ 	.word	0x00032468
        /*0898*/ 	.short	0x0100
        /*089a*/ 	.byte	0x08
	.zero		1


	//   ....[11]....
        /*089c*/ 	.word	0x00000520
        /*08a0*/ 	.word	0x000000ff
        /*08a4*/ 	.word	0x00032470
        /*08a8*/ 	.short	0x0100
        /*08aa*/ 	.byte	0x06
	.zero		1


	//   ....[12]....
        /*08ac*/ 	.word	0x00000530
        /*08b0*/ 	.word	0x000000ff
        /*08b4*/ 	.word	0x00032480
        /*08b8*/ 	.short	0x0100
        /*08ba*/ 	.byte	0x06
	.zero		1


	//   ....[13]....
        /*08bc*/ 	.word	0x00000540
        /*08c0*/ 	.word	0x000000ff
        /*08c4*/ 	.word	0x00032478
        /*08c8*/ 	.short	0x0100
        /*08ca*/ 	.byte	0x06
	.zero		1


	//   ....[14]....
        /*08cc*/ 	.word	0x00000550
        /*08d0*/ 	.word	0x000000ff
        /*08d4*/ 	.word	0x00032488
        /*08d8*/ 	.short	0x0100
        /*08da*/ 	.byte	0x06
	.zero		1


	//   ....[15]....
        /*08dc*/ 	.word	0x00000680
        /*08e0*/ 	.word	0x000000ff
        /*08e4*/ 	.word	0x00032490
        /*08e8*/ 	.short	0x0100
        /*08ea*/ 	.byte	0x08
	.zero		1


	//   ....[16]....
        /*08ec*/ 	.word	0x00000690
        /*08f0*/ 	.word	0x000000ff
        /*08f4*/ 	.word	0x000324a0
        /*08f8*/ 	.short	0x0100
        /*08fa*/ 	.byte	0x08
	.zero		1


	//   ....[17]....
        /*08fc*/ 	.word	0x000006a0
        /*0900*/ 	.word	0x000000ff
        /*0904*/ 	.word	0x00032498
        /*0908*/ 	.short	0x0100
        /*090a*/ 	.byte	0x08
	.zero		1


	//   ....[18]....
        /*090c*/ 	.word	0x000006b0
        /*0910*/ 	.word	0x000000ff
        /*0914*/ 	.word	0x000324a8
        /*0918*/ 	.short	0x0100
        /*091a*/ 	.byte	0x08
	.zero		1


	//   ....[19]....
        /*091c*/ 	.word	0x000007f0
        /*0920*/ 	.word	0x000000ff
        /*0924*/ 	.word	0x000324b0
        /*0928*/ 	.short	0x0100
        /*092a*/ 	.byte	0x08
	.zero		1


	//   ....[20]....
        /*092c*/ 	.word	0x00000800
        /*0930*/ 	.word	0x000000ff
        /*0934*/ 	.word	0x000324c0
        /*0938*/ 	.short	0x0100
        /*093a*/ 	.byte	0x08
	.zero		1


	//   ....[21]....
        /*093c*/ 	.word	0x00000810
        /*0940*/ 	.word	0x000000ff
        /*0944*/ 	.word	0x000324b8
        /*0948*/ 	.short	0x0100
        /*094a*/ 	.byte	0x08
	.zero		1


	//   ....[22]....
        /*094c*/ 	.word	0x00000820
        /*0950*/ 	.word	0x000000ff
        /*0954*/ 	.word	0x000324c8
        /*0958*/ 	.short	0x0100
        /*095a*/ 	.byte	0x08
	.zero		1


	//   ....[23]....
        /*095c*/ 	.word	0x000025f0
        /*0960*/ 	.word	0x000000ff
        /*0964*/ 	.word	0x00032400
        /*0968*/ 	.short	0x010a
        /*096a*/ 	.byte	0x2a
	.zero		1


	//   ....[24]....
        /*096c*/ 	.word	0x00002a30
        /*0970*/ 	.word	0x00000014
        /*0974*/ 	.word	0x00000000
        /*0978*/ 	.short	0x010a
        /*097a*/ 	.byte	0x3f
	.zero		1


	//   ....[25]....
        /*097c*/ 	.word	0x00002a90
        /*0980*/ 	.word	0x00000014
        /*0984*/ 	.word	0x00000000
        /*0988*/ 	.short	0x010a
        /*098a*/ 	.byte	0x3f
	.zero		1


	//   ....[26]....
        /*098c*/ 	.word	0x00002e40
        /*0990*/ 	.word	0x000000ff
        /*0994*/ 	.word	0x00032410
        /*0998*/ 	.short	0x010a
        /*099a*/ 	.byte	0x2a
	.zero		1


	//   ....[27]....
        /*099c*/ 	.word	0x00002f40
        /*09a0*/ 	.word	0x00000008
        /*09a4*/ 	.word	0x00000000
        /*09a8*/ 	.short	0x010a
        /*09aa*/ 	.byte	0x3f
	.zero		1


	//   ....[28]....
        /*09ac*/ 	.word	0x00002fa0
        /*09b0*/ 	.word	0x00000008
        /*09b4*/ 	.word	0x00000000
        /*09b8*/ 	.short	0x010a
        /*09ba*/ 	.byte	0x3f
	.zero		1


	//   ....[29]....
        /*09bc*/ 	.word	0x00003ce0
        /*09c0*/ 	.word	0x00000006
        /*09c4*/ 	.word	0x00000000
        /*09c8*/ 	.short	0x0101
        /*09ca*/ 	.byte	0x3f
	.zero		1


	//   ....[30]....
        /*09cc*/ 	.word	0x00009610
        /*09d0*/ 	.word	0x00000000
        /*09d4*/ 	.word	0x00000000
        /*09d8*/ 	.short	0x0101
        /*09da*/ 	.byte	0x3f
	.zero		1


	//   ....[31]....
        /*09dc*/ 	.word	0x00009d40
        /*09e0*/ 	.word	0x00000004
        /*09e4*/ 	.word	0x00000000
        /*09e8*/ 	.short	0x010a
        /*09ea*/ 	.byte	0x3f
	.zero		1


	//   ....[32]....
        /*09ec*/ 	.word	0x00009de0
        /*09f0*/ 	.word	0x00000006
        /*09f4*/ 	.word	0x00000000
        /*09f8*/ 	.short	0x010a
        /*09fa*/ 	.byte	0x3f
	.zero		1


	//   ....[33]....
        /*09fc*/ 	.word	0x0000a1f0
        /*0a00*/ 	.word	0x00000003
        /*0a04*/ 	.word	0x00000000
        /*0a08*/ 	.short	0x010a
        /*0a0a*/ 	.byte	0x3f
	.zero		1


	//   ....[34]....
        /*0a0c*/ 	.word	0x0000a2c0
        /*0a10*/ 	.word	0x00000012
        /*0a14*/ 	.word	0x00000000
        /*0a18*/ 	.short	0x010a
        /*0a1a*/ 	.byte	0x3f
	.zero		1


	//   ....[35]....
        /*0a1c*/ 	.word	0x0000b000
        /*0a20*/ 	.word	0x00000003
        /*0a24*/ 	.word	0x00000000
        /*0a28*/ 	.short	0x0101
        /*0a2a*/ 	.byte	0x3f
	.zero		1


	//   ....[36]....
        /*0a2c*/ 	.word	0x00013970
        /*0a30*/ 	.word	0x00000000
        /*0a34*/ 	.word	0x00000000
        /*0a38*/ 	.short	0x0101
        /*0a3a*/ 	.byte	0x3f
	.zero		1


	//   ....[37]....
        /*0a3c*/ 	.word	0x00013b70
        /*0a40*/ 	.word	0x00000007
        /*0a44*/ 	.word	0x00000000
        /*0a48*/ 	.short	0x010a
        /*0a4a*/ 	.byte	0x3f
	.zero		1


	//   ....[38]....
        /*0a4c*/ 	.word	0x00013c20
        /*0a50*/ 	.word	0x00000000
        /*0a54*/ 	.word	0x00000000
        /*0a58*/ 	.short	0x010a
        /*0a5a*/ 	.byte	0x3f
	.zero		1


	//   ....[39]....
        /*0a5c*/ 	.word	0x00014050
        /*0a60*/ 	.word	0x00000007
        /*0a64*/ 	.word	0x00000000
        /*0a68*/ 	.short	0x010a
        /*0a6a*/ 	.byte	0x3f
	.zero		1


	//   ....[40]....
        /*0a6c*/ 	.word	0x00014150
        /*0a70*/ 	.word	0x00000007
        /*0a74*/ 	.word	0x00000000
        /*0a78*/ 	.short	0x010a
        /*0a7a*/ 	.byte	0x3f
	.zero		1


	//   ....[41]....
        /*0a7c*/ 	.word	0x00014e90
        /*0a80*/ 	.word	0x00000004
        /*0a84*/ 	.word	0x00000000
        /*0a88*/ 	.short	0x0101
        /*0a8a*/ 	.byte	0x3f
	.zero		1


	//   ....[42]....
        /*0a8c*/ 	.word	0x0001ec70
        /*0a90*/ 	.word	0x00000007
        /*0a94*/ 	.word	0x00000000
        /*0a98*/ 	.short	0x0101
        /*0a9a*/ 	.byte	0x3f
	.zero		1


	//   ....[43]....
        /*0a9c*/ 	.word	0x00021810
        /*0aa0*/ 	.word	0x000000ff
        /*0aa4*/ 	.word	0x00000000
        /*0aa8*/ 	.short	0x0101
        /*0aaa*/ 	.byte	0x05
	.zero		1


	//   ....[44]....
        /*0aac*/ 	.word	0x00024040
        /*0ab0*/ 	.word	0x00000018
        /*0ab4*/ 	.word	0x00032440
        /*0ab8*/ 	.short	0x010a
        /*0aba*/ 	.byte	0x3f
	.zero		1


	//   ....[45]....
        /*0abc*/ 	.word	0x00024550
        /*0ac0*/ 	.word	0x00000018
        /*0ac4*/ 	.word	0x00032430
        /*0ac8*/ 	.short	0x0107
        /*0aca*/ 	.byte	0x3f
	.zero		1


	//   ....[46]....
        /*0acc*/ 	.word	0x00024600
        /*0ad0*/ 	.word	0x00000018
        /*0ad4*/ 	.word	0x00032430
        /*0ad8*/ 	.short	0x0101
        /*0ada*/ 	.byte	0x3f
	.zero		1


	//   ....[47]....
        /*0adc*/ 	.word	0x00025120
        /*0ae0*/ 	.word	0x00000011
        /*0ae4*/ 	.word	0x00032400
        /*0ae8*/ 	.short	0x0107
        /*0aea*/ 	.byte	0x3f
	.zero		1


	//   ....[48]....
        /*0aec*/ 	.word	0x000251b0
        /*0af0*/ 	.word	0x00000011
        /*0af4*/ 	.word	0x00032400
        /*0af8*/ 	.short	0x0101
        /*0afa*/ 	.byte	0x3f
	.zero		1


	//   ....[49]....
        /*0afc*/ 	.word	0x00025c00
        /*0b00*/ 	.word	0x00000011
        /*0b04*/ 	.word	0x00032410
        /*0b08*/ 	.short	0x0107
        /*0b0a*/ 	.byte	0x3f
	.zero		1


	//   ....[50]....
        /*0b0c*/ 	.word	0x00025cf0
        /*0b10*/ 	.word	0x00000011
        /*0b14*/ 	.word	0x00032410
        /*0b18*/ 	.short	0x0101
        /*0b1a*/ 	.byte	0x3f
	.zero		1


	//   ....[51]....
        /*0b1c*/ 	.word	0x00025d10
        /*0b20*/ 	.word	0x00000011
        /*0b24*/ 	.word	0x00032420
        /*0b28*/ 	.short	0x010a
        /*0b2a*/ 	.byte	0x3f
	.zero		1


	//   ....[52]....
        /*0b2c*/ 	.word	0x00025d90
        /*0b30*/ 	.word	0x00000018
        /*0b34*/ 	.word	0x00032460
        /*0b38*/ 	.short	0x010a
        /*0b3a*/ 	.byte	0x3f
	.zero		1


	//   ....[53]....
        /*0b3c*/ 	.word	0x00026490
        /*0b40*/ 	.word	0x00000018
        /*0b44*/ 	.word	0x00032450
        /*0b48*/ 	.short	0x0107
        /*0b4a*/ 	.byte	0x3f
	.zero		1


	//   ....[54]....
        /*0b4c*/ 	.word	0x00026550
        /*0b50*/ 	.word	0x00000018
        /*0b54*/ 	.word	0x00032450
        /*0b58*/ 	.short	0x0101
        /*0b5a*/ 	.byte	0x3f
	.zero		1


	//   ....[55]....
        /*0b5c*/ 	.word	0x00026870
        /*0b60*/ 	.word	0x0000000a
        /*0b64*/ 	.word	0x00032440
        /*0b68*/ 	.short	0x010a
        /*0b6a*/ 	.byte	0x3f
	.zero		1


	//   ....[56]....
        /*0b6c*/ 	.word	0x00026c40
        /*0b70*/ 	.word	0x0000000a
        /*0b74*/ 	.word	0x00032430
        /*0b78*/ 	.short	0x0107
        /*0b7a*/ 	.byte	0x3f
	.zero		1


	//   ....[57]....
        /*0b7c*/ 	.word	0x00026cf0
        /*0b80*/ 	.word	0x0000000a
        /*0b84*/ 	.word	0x00032430
        /*0b88*/ 	.short	0x0101
        /*0b8a*/ 	.byte	0x3f
	.zero		1


	//   ....[58]....
        /*0b8c*/ 	.word	0x00026d20
        /*0b90*/ 	.word	0x0000000a
        /*0b94*/ 	.word	0x00032460
        /*0b98*/ 	.short	0x010a
        /*0b9a*/ 	.byte	0x3f
	.zero		1


	//   ....[59]....
        /*0b9c*/ 	.word	0x00027240
        /*0ba0*/ 	.word	0x0000000a
        /*0ba4*/ 	.word	0x00032450
        /*0ba8*/ 	.short	0x0107
        /*0baa*/ 	.byte	0x3f
	.zero		1


	//   ....[60]....
        /*0bac*/ 	.word	0x000272f0
        /*0bb0*/ 	.word	0x0000000a
        /*0bb4*/ 	.word	0x00032450
        /*0bb8*/ 	.short	0x0101
        /*0bba*/ 	.byte	0x3f
	.zero		1


	//   ....[61]....
        /*0bbc*/ 	.word	0x000276d0
        /*0bc0*/ 	.word	0x00000007
        /*0bc4*/ 	.word	0x00032420
        /*0bc8*/ 	.short	0x010a
        /*0bca*/ 	.byte	0x3f
	.zero		1


	//   ....[62]....
        /*0bcc*/ 	.word	0x00027870
        /*0bd0*/ 	.word	0x00000005
        /*0bd4*/ 	.word	0x00032440
        /*0bd8*/ 	.short	0x010a
        /*0bda*/ 	.byte	0x3f
	.zero		1


	//   ....[63]....
        /*0bdc*/ 	.word	0x00027910
        /*0be0*/ 	.word	0x00000003
        /*0be4*/ 	.word	0x00032440
        /*0be8*/ 	.short	0x010a
        /*0bea*/ 	.byte	0x3f
	.zero		1


	//   ....[64]....
        /*0bec*/ 	.word	0x00027950
        /*0bf0*/ 	.word	0x00000005
        /*0bf4*/ 	.word	0x00032460
        /*0bf8*/ 	.short	0x010a
        /*0bfa*/ 	.byte	0x3f
	.zero		1


	//   ....[65]....
        /*0bfc*/ 	.word	0x00027990
        /*0c00*/ 	.word	0x00000003
        /*0c04*/ 	.word	0x00032460
        /*0c08*/ 	.short	0x010a
        /*0c0a*/ 	.byte	0x3f
	.zero		1


	//   ....[66]....
        /*0c0c*/ 	.word	0x00027a00
        /*0c10*/ 	.word	0x00000009
        /*0c14*/ 	.word	0x00032400
        /*0c18*/ 	.short	0x010a
        /*0c1a*/ 	.byte	0x3f
	.zero		1


	//   ....[67]....
        /*0c1c*/ 	.word	0x00027a50
        /*0c20*/ 	.word	0x00000014
        /*0c24*/ 	.word	0x00000000
        /*0c28*/ 	.short	0x010a
        /*0c2a*/ 	.byte	0x3f
	.zero		1


	//   ....[68]....
        /*0c2c*/ 	.word	0x00027ab0
        /*0c30*/ 	.word	0x00000009
        /*0c34*/ 	.word	0x00032410
        /*0c38*/ 	.short	0x010a
        /*0c3a*/ 	.byte	0x3f
	.zero		1


	//   ....[69]....
        /*0c3c*/ 	.word	0x00027b00
        /*0c40*/ 	.word	0x00000008
        /*0c44*/ 	.word	0x00000000
        /*0c48*/ 	.short	0x010a
        /*0c4a*/ 	.byte	0x3f
	.zero		1


	//   ....[70]....
        /*0c4c*/ 	.word	0x00027b50
        /*0c50*/ 	.word	0x00000006
        /*0c54*/ 	.word	0x00000000
        /*0c58*/ 	.short	0x010a
        /*0c5a*/ 	.byte	0x3f
	.zero		1


	//   ....[71]....
        /*0c5c*/ 	.word	0x00027ba0
        /*0c60*/ 	.word	0x00000012
        /*0c64*/ 	.word	0x00000000
        /*0c68*/ 	.short	0x010a
        /*0c6a*/ 	.byte	0x3f
	.zero		1


	//   ....[72]....
        /*0c6c*/ 	.word	0x00027bf0
        /*0c70*/ 	.word	0x00000000
        /*0c74*/ 	.word	0x00000000
        /*0c78*/ 	.short	0x010a
        /*0c7a*/ 	.byte	0x3f
	.zero		1


	//   ....[73]....
        /*0c7c*/ 	.word	0x00027c40
        /*0c80*/ 	.word	0x00000007
        /*0c84*/ 	.word	0x00000000
        /*0c88*/ 	.short	0x010a
        /*0c8a*/ 	.byte	0x3f
	.zero		1


	//   ....[74]....
        /*0c8c*/ 	.word	0x00027d40
        /*0c90*/ 	.word	0x00000018
        /*0c94*/ 	.word	0x00032440
        /*0c98*/ 	.short	0x010a
        /*0c9a*/ 	.byte	0x3f
	.zero		1


	//   ....[75]....
        /*0c9c*/ 	.word	0x00029a10
        /*0ca0*/ 	.word	0x00000011
        /*0ca4*/ 	.word	0x00032420
        /*0ca8*/ 	.short	0x010a
        /*0caa*/ 	.byte	0x3f
	.zero		1


	//   ....[76]....
        /*0cac*/ 	.word	0x00029a60
        /*0cb0*/ 	.word	0x00000018
        /*0cb4*/ 	.word	0x00032460
        /*0cb8*/ 	.short	0x010a
        /*0cba*/ 	.byte	0x3f
	.zero		1


	//   ....[77]....
        /*0cbc*/ 	.word	0x0002a3c0
        /*0cc0*/ 	.word	0x0000000a
        /*0cc4*/ 	.word	0x00032440
        /*0cc8*/ 	.short	0x010a
        /*0cca*/ 	.byte	0x3f
	.zero		1


	//   ....[78]....
        /*0ccc*/ 	.word	0x0002aa50
        /*0cd0*/ 	.word	0x0000000a
        /*0cd4*/ 	.word	0x00032460
        /*0cd8*/ 	.short	0x010a
        /*0cda*/ 	.byte	0x3f
	.zero		1


	//   ....[79]....
        /*0cdc*/ 	.word	0x0002b260
        /*0ce0*/ 	.word	0x00000007
        /*0ce4*/ 	.word	0x00032420
        /*0ce8*/ 	.short	0x010a
        /*0cea*/ 	.byte	0x3f
	.zero		1


	//   ....[80]....
        /*0cec*/ 	.word	0x0002b400
        /*0cf0*/ 	.word	0x00000005
        /*0cf4*/ 	.word	0x00032440
        /*0cf8*/ 	.short	0x010a
        /*0cfa*/ 	.byte	0x3f
	.zero		1


	//   ....[81]....
        /*0cfc*/ 	.word	0x0002b450
        /*0d00*/ 	.word	0x00000003
        /*0d04*/ 	.word	0x00032440
        /*0d08*/ 	.short	0x010a
        /*0d0a*/ 	.byte	0x3f
	.zero		1


	//   ....[82]....
        /*0d0c*/ 	.word	0x0002b4a0
        /*0d10*/ 	.word	0x00000005
        /*0d14*/ 	.word	0x00032460
        /*0d18*/ 	.short	0x010a
        /*0d1a*/ 	.byte	0x3f
	.zero		1


	//   ....[83]....
        /*0d1c*/ 	.word	0x0002b840
        /*0d20*/ 	.word	0x0000000c
        /*0d24*/ 	.word	0x00000000
        /*0d28*/ 	.short	0x010a
        /*0d2a*/ 	.byte	0x3f
	.zero		1


	//   ....[84]....
        /*0d2c*/ 	.word	0x0002b980
        /*0d30*/ 	.word	0x00000002
        /*0d34*/ 	.word	0x00000000
        /*0d38*/ 	.short	0x010a
        /*0d3a*/ 	.byte	0x3f
	.zero		1


	//   ....[85]....
        /*0d3c*/ 	.word	0x0002bfe0
        /*0d40*/ 	.word	0x0000000b
        /*0d44*/ 	.word	0x00000000
        /*0d48*/ 	.short	0x010a
        /*0d4a*/ 	.byte	0x3f
	.zero		1


	//   ....[86]....
        /*0d4c*/ 	.word	0x0002c120
        /*0d50*/ 	.word	0x00000008
        /*0d54*/ 	.word	0x00000000
        /*0d58*/ 	.short	0x010a
        /*0d5a*/ 	.byte	0x3f
	.zero		1


	//   ....[87]....
        /*0d5c*/ 	.word	0x0002d410
        /*0d60*/ 	.word	0x00000007
        /*0d64*/ 	.word	0x00000000
        /*0d68*/ 	.short	0x0101
        /*0d6a*/ 	.byte	0x3f
	.zero		1


	//   ....[88]....
        /*0d6c*/ 	.word	0x000471b0
        /*0d70*/ 	.word	0x00000000
        /*0d74*/ 	.word	0x00000000
        /*0d78*/ 	.short	0x0101
        /*0d7a*/ 	.byte	0x3f
	.zero		1


	//   ....[89]....
        /*0d7c*/ 	.word	0x000471d0
        /*0d80*/ 	.word	0x00000002
        /*0d84*/ 	.word	0x00000000
        /*0d88*/ 	.short	0x010a
        /*0d8a*/ 	.byte	0x3f
	.zero		1


	//   ....[90]....
        /*0d8c*/ 	.word	0x00047220
        /*0d90*/ 	.word	0x00000008
        /*0d94*/ 	.word	0x00000000
        /*0d98*/ 	.short	0x010a
        /*0d9a*/ 	.byte	0x3f
	.zero		1


	//----- nvinfo : EIATTR_NUM_MBARRIERS
	.align		4
.L_355:
        /*0d9c*/ 	.byte	0x03, 0x38
        /*0d9e*/ 	.short	0x0017


	//----- nvinfo : EIATTR_EXIT_INSTR_OFFSETS
	.align		4
        /*0da0*/ 	.byte	0x04, 0x1c
        /*0da2*/ 	.short	(.L_357 - .L_356)


	//   ....[0]....
.L_356:
        /*0da4*/ 	.word	0x00000a80


	//   ....[1]....
        /*0da8*/ 	.word	0x00022980


	//   ....[2]....
        /*0dac*/ 	.word	0x000279e0


	//----- nvinfo : EIATTR_MAX_THREADS
	.align		4
.L_357:
        /*0db0*/ 	.byte	0x04, 0x05
        /*0db2*/ 	.short	(.L_359 - .L_358)
.L_358:
        /*0db4*/ 	.word	0x00000180
        /*0db8*/ 	.word	0x00000001
        /*0dbc*/ 	.word	0x00000001


	//----- nvinfo : EIATTR_CRS_STACK_SIZE
	.align		4
.L_359:
        /*0dc0*/ 	.byte	0x04, 0x1e
        /*0dc2*/ 	.short	(.L_361 - .L_360)
.L_360:
        /*0dc4*/ 	.word	0x00000000


	//----- nvinfo : EIATTR_CBANK_PARAM_SIZE
	.align		4
.L_361:
        /*0dc8*/ 	.byte	0x03, 0x19
        /*0dca*/ 	.short	0x0bf0


	//----- nvinfo : EIATTR_PARAM_CBANK
	.align		4
        /*0dcc*/ 	.byte	0x04, 0x0a
        /*0dce*/ 	.short	(.L_363 - .L_362)
	.align		4
.L_362:
        /*0dd0*/ 	.word	index@(.nv.constant0._ZN7cutlass13device_kernelIN5flash11enable_sm90INS1_16FlashAttnFwdSm90INS1_25CollectiveMainloopFwdSm90ILi2EN4cute5tupleIJNS5_1CILi1EEES8_S8_EEENS6_IJNS7_ILi128EEENS7_ILi96EEENS7_ILi64EEEEEELi256ENS_10bfloat16_tEfNS_4arch4Sm90ELb0ELb1ELb1ELb0ELb1ELb0ELb1ELb1ELb0ELb1ELb0ELb0EEENS1_21CollectiveEpilogueFwdINS6_IJSA_NS7_ILi256EEESB_EEES9_SE_SG_Li256ELb0ELb1ELb0ELb0EEENS1_30DynamicPersistentTileSchedulerILi256ELi128ELb0ELb1ELb1EEEEEEEEEvNT_6ParamsE)
        /*0dd4*/ 	.short	0x0210
        /*0dd6*/ 	.short	0x0bf0


	//----- nvinfo : EIATTR_SW_WAR
	.align		4
.L_363:
        /*0dd8*/ 	.byte	0x04, 0x36
        /*0dda*/ 	.short	(.L_365 - .L_364)
.L_364:
        /*0ddc*/ 	.word	0x00000008
.L_365:


//--------------------- .nv.info._ZN7cutlass13device_kernelIN5flash11enable_sm90INS1_16FlashAttnFwdSm90INS1_25CollectiveMainloopFwdSm90ILi2EN4cute5tupleIJNS5_1CILi1EEES8_S8_EEENS6_IJNS7_ILi128EEENS7_ILi96EEENS7_ILi64EEEEEELi256ENS_10bfloat16_tEfNS_4arch4Sm90ELb0ELb1ELb1ELb1ELb1ELb0ELb0ELb1ELb0ELb1ELb0ELb0EEENS1_21CollectiveEpilogueFwdINS6_IJSA_NS7_ILi256EEESB_EEES9_SE_SG_Li256ELb1ELb1ELb0ELb0EEENS1_36VarlenDynamicPersistentTileSchedulerILi128ELi96ELi256ELi128ELb0ELb1ELb1ELb1ELb0ELb1EEEEEEEEEvNT_6ParamsE --------------------------
	.section	.nv.info._ZN7cutlass13device_kernelIN5flash11enable_sm90INS1_16FlashAttnFwdSm90INS1_25CollectiveMainloopFwdSm90ILi2EN4cute5tupleIJNS5_1CILi1EEES8_S8_EEENS6_IJNS7_ILi128EEENS7_ILi96EEENS7_ILi64EEEEEELi256ENS_10bfloat16_tEfNS_4arch4Sm90ELb0ELb1ELb1ELb1ELb1ELb0ELb0ELb1ELb0ELb1ELb0ELb0EEENS1_21CollectiveEpilogueFwdINS6_IJSA_NS7_ILi256EEESB_EEES9_SE_SG_Li256ELb1ELb1ELb0ELb0EEENS1_36VarlenDynamicPersistentTileSchedulerILi128ELi96ELi256ELi128ELb0ELb1ELb1ELb1ELb0ELb1EEEEEEEEEvNT_6ParamsE,"",@"SHT_CUDA_INFO"
	.sectionflags	@""
	.align	4


	//----- nvinfo : EIATTR_CUDA_API_VERSION
	.align		4
        /*0000*/ 	.byte	0x04, 0x37
        /*0002*/ 	.short	(.L_367 - .L_366)
.L_366:
        /*0004*/ 	.word	0x00000082


	//----- nvinfo : EIATTR_KPARAM_INFO
	.align		4
.L_367:
        /*0008*/ 	.byte	0x04, 0x17
        /*000a*/ 	.short	(.L_369 - .L_368)
.L_368:
        /*000c*/ 	.word	0x00000000
        /*0010*/ 	.short	0x0000
        /*0012*/ 	.short	0x0070
        /*0014*/ 	.byte	0x00, 0xf0, 0x01, 0x2a


	//----- nvinfo : EIATTR_SPARSE_MMA_MASK
	.align		4
.L_369:
        /*0018*/ 	.byte	0x03, 0x50
        /*001a*/ 	.short	0x0000


	//----- nvinfo : EIATTR_MAXREG_COUNT
	.align		4
        /*001c*/ 	.byte	0x03, 0x1b
        /*001e*/ 	.short	0x00a8


	//----- nvinfo : EIATTR_NUM_BARRIERS
	.align		4
        /*0020*/ 	.byte	0x02, 0x4c
        /*0022*/ 	.byte	0x10
	.zero		1


	//----- nvinfo : EIATTR_EXTERNS
	.align		4
        /*0024*/ 	.byte	0x04, 0x0f
        /*0026*/ 	.short	(.L_371 - .L_370)


	//   ....[0]....
	.align		4
.L_370:
        /*0028*/ 	.word	index@(__assertfail)


	//----- nvinfo : EIATTR_ANNOTATIONS
	.align		4
.L_371:
        /*002c*/ 	.byte	0x04, 0x55
        /*002e*/ 	.short	(.L_373 - .L_372)


	//   ....[0]....
.L_372:
        /* <DEDUP_REMOVED lines=9> */


	//----- nvinfo : EIATTR_MERCURY_ISA_VERSION
	.align		4
.L_373:
        /*00a8*/ 	.byte	0x03, 0x5f
        /*00aa*/ 	.short	0x0101


	//----- nvinfo : EIATTR_UNUSED_LOAD_BYTE_OFFSET
	.align		4
        /*00ac*/ 	.byte	0x04, 0x44
        /*00ae*/ 	.short	(.L_375 - .L_374)


	//   ....[0]....
.L_374:
        /*00b0*/ 	.word	0x00000960
        /*00b4*/ 	.word	0x0000fff0


	//   ....[1]....
        /*00b8*/ 	.word	0x0000e9b0
        /*00bc*/ 	.word	0x0000fff0


	//----- nvinfo : EIATTR_INT_WARP_WIDE_INSTR_OFFSETS
	.align		4
.L_375:
        /*00c0*/ 	.byte	0x04, 0x31
        /*00c2*/ 	.short	(.L_377 - .L_376)


	//   ....[0]....
.L_376:
        /*00c4*/ 	.word	0x000000c0


	//   ....[1]....
        /*00c8*/ 	.word	0x000000d0


	//   ....[2]....
        /*00cc*/ 	.word	0x00000170


	//   ....[3]....
        /*00d0*/ 	.word	0x00012cd0


	//   ....[4]....
        /*00d4*/ 	.word	0x00012d60


	//   ....[5]....
        /*00d8*/ 	.word	0x00016060


	//   ....[6]....
        /*00dc*/ 	.word	0x000160f0


	//----- nvinfo : EIATTR_COOP_GROUP_MASK_REGIDS
	.align		4
.L_377:
        /*00e0*/ 	.byte	0x04, 0x29
        /*00e2*/ 	.short	(.L_379 - .L_378)


	//   ....[0]....
.L_378:
        /*00e4*/ 	.word	0xffffffff


	//   ....[1]....
        /*00e8*/ 	.word	0xffffffff


	//   ....[2]....
        /*00ec*/ 	.word	0xffffffff


	//   ....[3]....
        /*00f0*/ 	.word	0xffffffff


	//   ....[4]....
        /*00f4*/ 	.word	0xffffffff


	//   ....[5]....
        /*00f8*/ 	.word	0xffffffff


	//   ....[6]....
        /*00fc*/ 	.word	0xffffffff


	//   ....[7]....
        /*0100*/ 	.word	0xffffffff


	//   ....[8]....
        /*0104*/ 	.word	0xffffffff


	//   ....[9]....
        /*0108*/ 	.word	0xffffffff


	//   ....[10]....
        /*010c*/ 	.word	0xffffffff


	//   ....[11]....
        /*0110*/ 	.word	0xffffffff


	//   ....[12]....
        /*0114*/ 	.word	0xffffffff


	//   ....[13]....
        /*0118*/ 	.word	0xffffffff


	//   ....[14]....
        /*011c*/ 	.word	0xffffffff


	//   ....[15]....
        /*0120*/ 	.word	0xffffffff


	//   ....[16]....
        /*0124*/ 	.word	0xffffffff


	//   ....[17]....
        /*0128*/ 	.word	0xffffffff


	//   ....[18]....
        /*012c*/ 	.word	0xffffffff


	//   ....[19]....
        /*0130*/ 	.word	0xffffffff


	//   ....[20]....
        /*0134*/ 	.word	0xffffffff


	//   ....[21]....
        /*0138*/ 	.word	0xffffffff


	//   ....[22]....
        /*013c*/ 	.word	0xffffffff


	//   ....[23]....
        /*0140*/ 	.word	0xffffffff


	//   ....[24]....
        /*0144*/ 	.word	0xffffffff


	//   ....[25]....
        /*0148*/ 	.word	0xffffffff


	//   ....[26]....
        /*014c*/ 	.word	0xffffffff


	//   ....[27]....
        /*0150*/ 	.word	0xffffffff


	//   ....[28]....
        /*0154*/ 	.word	0xffffffff


	//   ....[29]....
        /*0158*/ 	.word	0xffffffff


	//   ....[30]....
        /*015c*/ 	.word	0xffffffff


	//   ....[31]....
        /*0160*/ 	.word	0xffffffff


	//   ....[32]....
        /*0164*/ 	.word	0xffffffff


	//   ....[33]....
        /*0168*/ 	.word	0xffffffff


	//   ....[34]....
        /*016c*/ 	.word	0xffffffff


	//   ....[35]....
        /*0170*/ 	.word	0xffffffff


	//   ....[36]....
        /*0174*/ 	.word	0xffffffff


	//   ....[37]....
        /*0178*/ 	.word	0xffffffff


	//   ....[38]....
        /*017c*/ 	.word	0xffffffff


	//   ....[39]....
        /*0180*/ 	.word	0xffffffff


	//   ....[40]....
        /*0184*/ 	.word	0xffffffff


	//   ....[41]....
        /*0188*/ 	.word	0xffffffff


	//   ....[42]....
        /*018c*/ 	.word	0xffffffff


	//   ....[43]....
        /*0190*/ 	.word	0xffffffff


	//   ....[44]....
        /*0194*/ 	.word	0xffffffff


	//   ....[45]....
        /*0198*/ 	.word	0xffffffff


	//   ....[46]....
        /*019c*/ 	.word	0xffffffff


	//   ....[47]....
        /*01a0*/ 	.word	0xffffffff


	//   ....[48]....
        /*01a4*/ 	.word	0xffffffff


	//   ....[49]....
        /*01a8*/ 	.word	0xffffffff


	//   ....[50]....
        /*01ac*/ 	.word	0xffffffff


	//   ....[51]....
        /*01b0*/ 	.word	0xffffffff


	//   ....[52]....
        /*01b4*/ 	.word	0xffffffff


	//   ....[53]....
        /*01b8*/ 	.word	0xffffffff


	//   ....[54]....
        /*01bc*/ 	.word	0xffffffff


	//   ....[55]....
        /*01c0*/ 	.word	0xffffffff


	//   ....[56]....
        /*01c4*/ 	.word	0xffffffff


	//   ....[57]....
        /*01c8*/ 	.word	0xffffffff


	//   ....[58]....
        /*01cc*/ 	.word	0xffffffff


	//   ....[59]....
        /*01d0*/ 	.word	0xffffffff


	//   ....[60]....
        /*01d4*/ 	.word	0xffffffff


	//   ....[61]....
        /*01d8*/ 	.word	0xffffffff


	//   ....[62]....
        /*01dc*/ 	.word	0xffffffff


	//   ....[63]....
        /*01e0*/ 	.word	0xffffffff


	//   ....[64]....
        /*01e4*/ 	.word	0xffffffff


	//   ....[65]....
        /*01e8*/ 	.word	0xffffffff


	//   ....[66]....
        /*01ec*/ 	.word	0xffffffff


	//   ....[67]....
        /*01f0*/ 	.word	0xffffffff


	//   ....[68]....
        /*01f4*/ 	.word	0xffffffff


	//   ....[69]....
        /*01f8*/ 	.word	0xffffffff


	//   ....[70]....
        /*01fc*/ 	.word	0xffffffff


	//   ....[71]....
        /*0200*/ 	.word	0xffffffff


	//   ....[72]....
        /*0204*/ 	.word	0xffffffff


	//   ....[73]....
        /*0208*/ 	.word	0xffffffff


	//   ....[74]....
        /*020c*/ 	.word	0xffffffff


	//   ....[75]....
        /*0210*/ 	.word	0xffffffff


	//   ....[76]....
        /*0214*/ 	.word	0xffffffff


	//   ....[77]....
        /*0218*/ 	.word	0xffffffff


	//   ....[78]....
        /*021c*/ 	.word	0xffffffff


	//   ....[79]....
        /*0220*/ 	.word	0xffffffff


	//   ....[80]....
        /*0224*/ 	.word	0xffffffff


	//   ....[81]....
        /*0228*/ 	.word	0xffffffff


	//   ....[82]....
        /*022c*/ 	.word	0xffffffff


	//   ....[83]....
        /*0230*/ 	.word	0xffffffff


	//   ....[84]....
        /*0234*/ 	.word	0xffffffff


	//   ....[85]....
        /*0238*/ 	.word	0xffffffff


	//   ....[86]....
        /*023c*/ 	.word	0xffffffff


	//   ....[87]....
        /*0240*/ 	.word	0xffffffff


	//   ....[88]....
        /*0244*/ 	.word	0xffffffff


	//   ....[89]....
        /*0248*/ 	.word	0xffffffff


	//   ....[90]....
        /*024c*/ 	.word	0xffffffff


	//   ....[91]....
        /*0250*/ 	.word	0xffffffff


	//   ....[92]....
        /*0254*/ 	.word	0xffffffff


	//   ....[93]....
        /*0258*/ 	.word	0xffffffff


	//   ....[94]....
        /*025c*/ 	.word	0xffffffff


	//   ....[95]....
        /*0260*/ 	.word	0xffffffff


	//   ....[96]....
        /*0264*/ 	.word	0xffffffff


	//   ....[97]....
        /*0268*/ 	.word	0xffffffff


	//   ....[98]....
        /*026c*/ 	.word	0xffffffff


	//   ....[99]....
        /*0270*/ 	.word	0xffffffff


	//   ....[100]....
        /*0274*/ 	.word	0xffffffff


	//   ....[101]....
        /*0278*/ 	.word	0xffffffff


	//   ....[102]....
        /*027c*/ 	.word	0xffffffff


	//   ....[103]....
        /*0280*/ 	.word	0xffffffff


	//   ....[104]....
        /*0284*/ 	.word	0xffffffff


	//   ....[105]....
        /*0288*/ 	.word	0xffffffff


	//   ....[106]....
        /*028c*/ 	.word	0xffffffff


	//   ....[107]....
        /*0290*/ 	.word	0xffffffff


	//   ....[108]....
        /*0294*/ 	.word	0xffffffff


	//   ....[109]....
        /*0298*/ 	.word	0xffffffff


	//   ....[110]....
        /*029c*/ 	.word	0xffffffff


	//   ....[111]....
        /*02a0*/ 	.word	0xffffffff


	//   ....[112]....
        /*02a4*/ 	.word	0xffffffff


	//   ....[113]....
        /*02a8*/ 	.word	0xffffffff


	//   ....[114]....
        /*02ac*/ 	.word	0xffffffff


	//   ....[115]....
        /*02b0*/ 	.word	0xffffffff


	//   ....[116]....
        /*02b4*/ 	.word	0xffffffff


	//   ....[117]....
        /*02b8*/ 	.word	0xffffffff


	//   ....[118]....
        /*02bc*/ 	.word	0xffffffff


	//   ....[119]....
        /*02c0*/ 	.word	0xffffffff


	//   ....[120]....
        /*02c4*/ 	.word	0xffffffff


	//   ....[121]....
        /*02c8*/ 	.word	0xffffffff


	//   ....[122]....
        /*02cc*/ 	.word	0xffffffff


	//   ....[123]....
        /*02d0*/ 	.word	0xffffffff


	//   ....[124]....
        /*02d4*/ 	.word	0xffffffff


	//   ....[125]....
        /*02d8*/ 	.word	0xffffffff


	//   ....[126]....
        /*02dc*/ 	.word	0xffffffff


	//   ....[127]....
        /*02e0*/ 	.word	0xffffffff


	//   ....[128]....
        /*02e4*/ 	.word	0xffffffff


	//   ....[129]....
        /*02e8*/ 	.word	0xffffffff


	//   ....[130]....
        /*02ec*/ 	.word	0xffffffff


	//   ....[131]....
        /*02f0*/ 	.word	0xffffffff


	//   ....[132]....
        /*02f4*/ 	.word	0xffffffff


	//   ....[133]....
        /*02f8*/ 	.word	0xffffffff


	//   ....[134]....
        /*02fc*/ 	.word	0xffffffff


	//   ....[135]....
        /*0300*/ 	.word	0xffffffff


	//   ....[136]....
        /*0304*/ 	.word	0xffffffff


	//   ....[137]....
        /*0308*/ 	.word	0xffffffff


	//   ....[138]....
        /*030c*/ 	.word	0xffffffff


	//   ....[139]....
        /*0310*/ 	.word	0xffffffff


	//   ....[140]....
        /*0314*/ 	.word	0xffffffff


	//   ....[141]....
        /*0318*/ 	.word	0xffffffff


	//   ....[142]....
        /*031c*/ 	.word	0xffffffff


	//   ....[143]....
        /*0320*/ 	.word	0xffffffff


	//   ....[144]....
        /*0324*/ 	.word	0xffffffff


	//   ....[145]....
        /*0328*/ 	.word	0xffffffff


	//   ....[146]....
        /*032c*/ 	.word	0xffffffff


	//   ....[147]....
        /*0330*/ 	.word	0xffffffff


	//   ....[148]....
        /*0334*/ 	.word	0xffffffff


	//   ....[149]....
        /*0338*/ 	.word	0xffffffff


	//   ....[150]....
        /*033c*/ 	.word	0xffffffff


	//   ....[151]....
        /*0340*/ 	.word	0x0500000f


	//   ....[152]....
        /*0344*/ 	.word	0x0500000f


	//   ....[153]....
        /*0348*/ 	.word	0x0500000f


	//   ....[154]....
        /*034c*/ 	.word	0x0500000f


	//   ....[155]....
        /*0350*/ 	.word	0x0500000f


	//   ....[156]....
        /*0354*/ 	.word	0x0500000f


	//   ....[157]....
        /*0358*/ 	.word	0x0500000f


	//   ....[158]....
        /*035c*/ 	.word	0x0500000f


	//   ....[159]....
        /*0360*/ 	.word	0x0500000f


	//   ....[160]....
        /*0364*/ 	.word	0x0500000f


	//   ....[161]....
        /*0368*/ 	.word	0x0500000f


	//   ....[162]....
        /*036c*/ 	.word	0x0500000f


	//   ....[163]....
        /*0370*/ 	.word	0x0500000f


	//   ....[164]....
        /*0374*/ 	.word	0x0500000f


	//   ....[165]....
        /*0378*/ 	.word	0x0500000f


	//   ....[166]....
        /*037c*/ 	.word	0x0500000f


	//   ....[167]....
        /*0380*/ 	.word	0x0500000f


	//   ....[168]....
        /*0384*/ 	.word	0x0500000f


	//   ....[169]....
        /*0388*/ 	.word	0x0500000f


	//   ....[170]....
        /*038c*/ 	.word	0x0500000f


	//   ....[171]....
        /*0390*/ 	.word	0x0500000f


	//   ....[172]....
        /*0394*/ 	.word	0x0500000f


	//   ....[173]....
        /*0398*/ 	.word	0x0500000f


	//   ....[174]....
        /*039c*/ 	.word	0x0500000f


	//   ....[175]....
        /*03a0*/ 	.word	0x0500000f


	//   ....[176]....
        /*03a4*/ 	.word	0x0500000f


	//   ....[177]....
        /*03a8*/ 	.word	0x0500000f


	//   ....[178]....
        /*03ac*/ 	.word	0x0500000f


	//   ....[179]....
        /*03b0*/ 	.word	0x0500000f


	//   ....[180]....
        /*03b4*/ 	.word	0x0500000f


	//   ....[181]....
        /*03b8*/ 	.word	0x0500000f


	//   ....[182]....
        /*03bc*/ 	.word	0x0500000f


	//   ....[183]....
        /*03c0*/ 	.word	0x0500000f


	//   ....[184]....
        /*03c4*/ 	.word	0x0500000f


	//   ....[185]....
        /*03c8*/ 	.word	0x0500000f


	//   ....[186]....
        /*03cc*/ 	.word	0x0500000f


	//   ....[187]....
        /*03d0*/ 	.word	0x0500000f


	//   ....[188]....
        /*03d4*/ 	.word	0x0500000f


	//   ....[189]....
        /*03d8*/ 	.word	0x0500000f


	//   ....[190]....
        /*03dc*/ 	.word	0x0500000f


	//   ....[191]....
        /*03e0*/ 	.word	0x0500000f


	//   ....[192]....
        /*03e4*/ 	.word	0x0500000f


	//   ....[193]....
        /*03e8*/ 	.word	0x0500000f


	//   ....[194]....
        /*03ec*/ 	.word	0x0500000f


	//   ....[195]....
        /*03f0*/ 	.word	0x0500000f


	//   ....[196]....
        /*03f4*/ 	.word	0x0500000f


	//   ....[197]....
        /*03f8*/ 	.word	0x0500000f


	//   ....[198]....
        /*03fc*/ 	.word	0x0500000f


	//   ....[199]....
        /*0400*/ 	.word	0x0500000f


	//   ....[200]....
        /*0404*/ 	.word	0x0500000f


	//   ....[201]....
        /*0408*/ 	.word	0x0500000f


	//   ....[202]....
        /*040c*/ 	.word	0x0500000f


	//   ....[203]....
        /*0410*/ 	.word	0x0500000f


	//   ....[204]....
        /*0414*/ 	.word	0x0500000f


	//   ....[205]....
        /*0418*/ 	.word	0x0500000f


	//   ....[206]....
        /*041c*/ 	.word	0x0500000f


	//   ....[207]....
        /*0420*/ 	.word	0x0500000f


	//   ....[208]....
        /*0424*/ 	.word	0x0500000f


	//   ....[209]....
        /*0428*/ 	.word	0x0500000f


	//   ....[210]....
        /*042c*/ 	.word	0x0500000f


	//   ....[211]....
        /*0430*/ 	.word	0x0500000f


	//   ....[212]....
        /*0434*/ 	.word	0x0500000f


	//   ....[213]....
        /*0438*/ 	.word	0x0500000f


	//   ....[214]....
        /*043c*/ 	.word	0x0500000f


	//   ....[215]....
        /*0440*/ 	.word	0x0500000f


	//   ....[216]....
        /*0444*/ 	.word	0x0500000f


	//   ....[217]....
        /*0448*/ 	.word	0x0500000f


	//   ....[218]....
        /*044c*/ 	.word	0x0500000f


	//   ....[219]....
        /*0450*/ 	.word	0x0500000f


	//   ....[220]....
        /*0454*/ 	.word	0x0500000f


	//   ....[221]....
        /*0458*/ 	.word	0x0500000f


	//   ....[222]....
        /*045c*/ 	.word	0x0500000f


	//   ....[223]....
        /*0460*/ 	.word	0x0500000f


	//   ....[224]....
        /*0464*/ 	.word	0x0500000f


	//   ....[225]....
        /*0468*/ 	.word	0x0500000f


	//   ....[226]....
        /*046c*/ 	.word	0x0500000f


	//   ....[227]....
        /*0470*/ 	.word	0x0500000f


	//   ....[228]....
        /*0474*/ 	.word	0x0500000f


	//   ....[229]....
        /*0478*/ 	.word	0x0500000f


	//   ....[230]....
        /*047c*/ 	.word	0x0500000f


	//   ....[231]....
        /*0480*/ 	.word	0x0500000f


	//   ....[232]....
        /*0484*/ 	.word	0x0500000f


	//   ....[233]....
        /*0488*/ 	.word	0x0500000f


	//----- nvinfo : EIATTR_COOP_GROUP_INSTR_OFFSETS
	.align		4
.L_379:
        /*048c*/ 	.byte	0x04, 0x28
        /*048e*/ 	.short	(.L_381 - .L_380)


	//   ....[0]....
.L_380:
        /*0490*/ 	.word	0x00000080


	//   ....[1]....
        /*0494*/ 	.word	0x00000090


	//   ....[2]....
        /*0498*/ 	.word	0x000002d0


	//   ....[3]....
        /*049c*/ 	.word	0x00000430


	//   ....[4]....
        /*04a0*/ 	.word	0x00000550


	//   ....[5]....
        /*04a4*/ 	.word	0x000006b0


	//   ....[6]....
        /*04a8*/ 	.word	0x00001a80


	//   ....[7]....
        /*04ac*/ 	.word	0x000023d0


	//   ....[8]....
        /*04b0*/ 	.word	0x00002a20


	//   ....[9]....
        /*04b4*/ 	.word	0x00003850


	//   ....[10]....
        /*04b8*/ 	.word	0x00003910


	//   ....[11]....
        /*04bc*/ 	.word	0x00003da0


	//   ....[12]....
        /*04c0*/ 	.word	0x00003e70


	//   ....[13]....
        /*04c4*/ 	.word	0x00005340


	//   ....[14]....
        /*04c8*/ 	.word	0x000058f0


	//   ....[15]....
        /*04cc*/ 	.word	0x000066c0


	//   ....[16]....
        /*04d0*/ 	.word	0x000067e0


	//   ....[17]....
        /*04d4*/ 	.word	0x00006fc0


	//   ....[18]....
        /*04d8*/ 	.word	0x00007190


	//   ....[19]....
        /*04dc*/ 	.word	0x00008f10


	//   ....[20]....
        /*04e0*/ 	.word	0x00008f90


	//   ....[21]....
        /*04e4*/ 	.word	0x00009430


	//   ....[22]....
        /*04e8*/ 	.word	0x000095f0


	//   ....[23]....
        /*04ec*/ 	.word	0x0000af70


	//   ....[24]....
        /*04f0*/ 	.word	0x0000b510


	//   ....[25]....
        /*04f4*/ 	.word	0x0000c2e0


	//   ....[26]....
        /*04f8*/ 	.word	0x0000c400


	//   ....[27]....
        /*04fc*/ 	.word	0x0000caf0


	//   ....[28]....
        /*0500*/ 	.word	0x0000ccc0


	//   ....[29]....
        /*0504*/ 	.word	0x0000df30


	//   ....[30]....
        /*0508*/ 	.word	0x0000df70


	//   ....[31]....
        /*050c*/ 	.word	0x0000e020


	//   ....[32]....
        /*0510*/ 	.word	0x0000e080


	//   ....[33]....
        /*0514*/ 	.word	0x0000fa50


	//   ....[34]....
        /*0518*/ 	.word	0x0000fa90


	//   ....[35]....
        /*051c*/ 	.word	0x0000fad0


	//   ....[36]....
        /*0520*/ 	.word	0x0000fb00


	//   ....[37]....
        /*0524*/ 	.word	0x000103a0


	//   ....[38]....
        /*0528*/ 	.word	0x000103d0


	//   ....[39]....
        /*052c*/ 	.word	0x00010510


	//   ....[40]....
        /*0530*/ 	.word	0x00010530


	//   ....[41]....
        /*0534*/ 	.word	0x00010670


	//   ....[42]....
        /*0538*/ 	.word	0x00010690


	//   ....[43]....
        /*053c*/ 	.word	0x000107e0


	//   ....[44]....
        /*0540*/ 	.word	0x00010800


	//   ....[45]....
        /*0544*/ 	.word	0x00011130


	//   ....[46]....
        /*0548*/ 	.word	0x00011160


	//   ....[47]....
        /*054c*/ 	.word	0x000112b0


	//   ....[48]....
        /*0550*/ 	.word	0x000112d0


	//   ....[49]....
        /*0554*/ 	.word	0x00011410


	//   ....[50]....
        /*0558*/ 	.word	0x00011430


	//   ....[51]....
        /*055c*/ 	.word	0x00011580


	//   ....[52]....
        /*0560*/ 	.word	0x000115a0


	//   ....[53]....
        /*0564*/ 	.word	0x00011780


	//   ....[54]....
        /*0568*/ 	.word	0x00011930


	//   ....[55]....
        /*056c*/ 	.word	0x00011960


	//   ....[56]....
        /*0570*/ 	.word	0x00011990


	//   ....[57]....
        /*0574*/ 	.word	0x000119c0


	//   ....[58]....
        /*0578*/ 	.word	0x000119f0


	//   ....[59]....
        /*057c*/ 	.word	0x00011a20


	//   ....[60]....
        /*0580*/ 	.word	0x00011b70


	//   ....[61]....
        /*0584*/ 	.word	0x00011ba0


	//   ....[62]....
        /*0588*/ 	.word	0x00011bd0


	//   ....[63]....
        /*058c*/ 	.word	0x00011c00


	//   ....[64]....
        /*0590*/ 	.word	0x00011c30


	//   ....[65]....
        /*0594*/ 	.word	0x00011c60


	//   ....[66]....
        /*0598*/ 	.word	0x00011cf0


	//   ....[67]....
        /*059c*/ 	.word	0x00011d50


	//   ....[68]....
        /*05a0*/ 	.word	0x00011de0


	//   ....[69]....
        /*05a4*/ 	.word	0x00013880


	//   ....[70]....
        /*05a8*/ 	.word	0x000138a0


	//   ....[71]....
        /*05ac*/ 	.word	0x00013930


	//   ....[72]....
        /*05b0*/ 	.word	0x00013950


	//   ....[73]....
        /*05b4*/ 	.word	0x000139d0


	//   ....[74]....
        /*05b8*/ 	.word	0x000139f0


	//   ....[75]....
        /*05bc*/ 	.word	0x00013a70


	//   ....[76]....
        /*05c0*/ 	.word	0x00013a90


	//   ....[77]....
        /*05c4*/ 	.word	0x00013b10


	//   ....[78]....
        /*05c8*/ 	.word	0x00013b30


	//   ....[79]....
        /*05cc*/ 	.word	0x00013b40


	//   ....[80]....
        /*05d0*/ 	.word	0x00013b50


	//   ....[81]....
        /*05d4*/ 	.word	0x00014280


	//   ....[82]....
        /*05d8*/ 	.word	0x000142b0


	//   ....[83]....
        /*05dc*/ 	.word	0x00014370


	//   ....[84]....
        /*05e0*/ 	.word	0x00014380


	//   ....[85]....
        /*05e4*/ 	.word	0x00014410


	//   ....[86]....
        /*05e8*/ 	.word	0x00014420


	//   ....[87]....
        /*05ec*/ 	.word	0x000144b0


	//   ....[88]....
        /*05f0*/ 	.word	0x000144c0


	//   ....[89]....
        /*05f4*/ 	.word	0x00014550


	//   ....[90]....
        /*05f8*/ 	.word	0x00014560


	//   ....[91]....
        /*05fc*/ 	.word	0x000145f0


	//   ....[92]....
        /*0600*/ 	.word	0x00014600


	//   ....[93]....
        /*0604*/ 	.word	0x00014680


	//   ....[94]....
        /*0608*/ 	.word	0x00014690


	//   ....[95]....
        /*060c*/ 	.word	0x000146a0


	//   ....[96]....
        /*0610*/ 	.word	0x000146b0


	//   ....[97]....
        /*0614*/ 	.word	0x00014bc0


	//   ....[98]....
        /*0618*/ 	.word	0x00014be0


	//   ....[99]....
        /*061c*/ 	.word	0x00014c30


	//   ....[100]....
        /*0620*/ 	.word	0x00014cf0


	//   ....[101]....
        /*0624*/ 	.word	0x00014d00


	//   ....[102]....
        /*0628*/ 	.word	0x00014d30


	//   ....[103]....
        /*062c*/ 	.word	0x00014dc0


	//   ....[104]....
        /*0630*/ 	.word	0x00014e70


	//   ....[105]....
        /*0634*/ 	.word	0x00014e80


	//   ....[106]....
        /*0638*/ 	.word	0x00014eb0


	//   ....[107]....
        /*063c*/ 	.word	0x00014ec0


	//   ....[108]....
        /*0640*/ 	.word	0x00014f50


	//   ....[109]....
        /*0644*/ 	.word	0x00015690


	//   ....[110]....
        /*0648*/ 	.word	0x000156b0


	//   ....[111]....
        /*064c*/ 	.word	0x00015700


	//   ....[112]....
        /*0650*/ 	.word	0x00015710


	//   ....[113]....
        /*0654*/ 	.word	0x00015750


	//   ....[114]....
        /*0658*/ 	.word	0x00015760


	//   ....[115]....
        /*065c*/ 	.word	0x000157a0


	//   ....[116]....
        /*0660*/ 	.word	0x000157b0


	//   ....[117]....
        /*0664*/ 	.word	0x000157f0


	//   ....[118]....
        /*0668*/ 	.word	0x00015800


	//   ....[119]....
        /*066c*/ 	.word	0x00015810


	//   ....[120]....
        /*0670*/ 	.word	0x00015850


	//   ....[121]....
        /*0674*/ 	.word	0x00015b90


	//   ....[122]....
        /*0678*/ 	.word	0x00015bb0


	//   ....[123]....
        /*067c*/ 	.word	0x00015bc0


	//   ....[124]....
        /*0680*/ 	.word	0x00015bd0


	//   ....[125]....
        /*0684*/ 	.word	0x00015bf0


	//   ....[126]....
        /*0688*/ 	.word	0x00015c60


	//   ....[127]....
        /*068c*/ 	.word	0x00015cd0


	//   ....[128]....
        /*0690*/ 	.word	0x00015cf0


	//   ....[129]....
        /*0694*/ 	.word	0x00015d00


	//   ....[130]....
        /*0698*/ 	.word	0x00015d60


	//   ....[131]....
        /*069c*/ 	.word	0x00015d80


	//   ....[132]....
        /*06a0*/ 	.word	0x00015de0


	//   ....[133]....
        /*06a4*/ 	.word	0x000162e0


	//   ....[134]....
        /*06a8*/ 	.word	0x00016310


	//   ....[135]....
        /*06ac*/ 	.word	0x00016340


	//   ....[136]....
        /*06b0*/ 	.word	0x00016370


	//   ....[137]....
        /*06b4*/ 	.word	0x000163a0


	//   ....[138]....
        /*06b8*/ 	.word	0x000163d0


	//   ....[139]....
        /*06bc*/ 	.word	0x00016400


	//   ....[140]....
        /*06c0*/ 	.word	0x00016430


	//   ....[141]....
        /*06c4*/ 	.word	0x000165b0


	//   ....[142]....
        /*06c8*/ 	.word	0x000165e0


	//   ....[143]....
        /*06cc*/ 	.word	0x00016610


	//   ....[144]....
        /*06d0*/ 	.word	0x00016640


	//   ....[145]....
        /*06d4*/ 	.word	0x00016670


	//   ....[146]....
        /*06d8*/ 	.word	0x000166a0


	//   ....[147]....
        /*06dc*/ 	.word	0x00016760


	//   ....[148]....
        /*06e0*/ 	.word	0x00016780


	//   ....[149]....
        /*06e4*/ 	.word	0x000167f0


	//   ....[150]....
        /*06e8*/ 	.word	0x00016e90


	//   ....[151]....
        /*06ec*/ 	.word	0x000174f0


	//   ....[152]....
        /*06f0*/ 	.word	0x000175e0


	//   ....[153]....
        /*06f4*/ 	.word	0x00017680


	//   ....[154]....
        /*06f8*/ 	.word	0x000176e0


	//   ....[155]....
        /*06fc*/ 	.word	0x000177d0


	//   ....[156]....
        /*0700*/ 	.word	0x00017840


	//   ....[157]....
        /*0704*/ 	.word	0x00017930


	//   ....[158]....
        /*0708*/ 	.word	0x000179a0


	//   ....[159]....
        /*070c*/ 	.word	0x00017a90


	//   ....[160]....
        /*0710*/ 	.word	0x00017b00


	//   ....[161]....
        /*0714*/ 	.word	0x00017bf0


	//   ....[162]....
        /*0718*/ 	.word	0x00017c60


	//   ....[163]....
        /*071c*/ 	.word	0x00017d00


	//   ....[164]....
        /*0720*/ 	.word	0x00017df0


	//   ....[165]....
        /*0724*/ 	.word	0x00017e60


	//   ....[166]....
        /*0728*/ 	.word	0x00017ec0


	//   ....[167]....
        /*072c*/ 	.word	0x00017fb0


	//   ....[168]....
        /*0730*/ 	.word	0x00018010


	//   ....[169]....
        /*0734*/ 	.word	0x00018110


	//   ....[170]....
        /*0738*/ 	.word	0x00018170


	//   ....[171]....
        /*073c*/ 	.word	0x00018270


	//   ....[172]....
        /*0740*/ 	.word	0x000182d0


	//   ....[173]....
        /*0744*/ 	.word	0x000183d0


	//   ....[174]....
        /*0748*/ 	.word	0x00018430


	//   ....[175]....
        /*074c*/ 	.word	0x00018530


	//   ....[176]....
        /*0750*/ 	.word	0x00018590


	//   ....[177]....
        /*0754*/ 	.word	0x00018690


	//   ....[178]....
        /*0758*/ 	.word	0x000186f0


	//   ....[179]....
        /*075c*/ 	.word	0x00018790


	//   ....[180]....
        /*0760*/ 	.word	0x00018910


	//   ....[181]....
        /*0764*/ 	.word	0x000189f0


	//   ....[182]....
        /*0768*/ 	.word	0x00018a80


	//   ....[183]....
        /*076c*/ 	.word	0x00018b90


	//   ....[184]....
        /*0770*/ 	.word	0x00018bf0


	//   ....[185]....
        /*0774*/ 	.word	0x00018d00


	//   ....[186]....
        /*0778*/ 	.word	0x00018d60


	//   ....[187]....
        /*077c*/ 	.word	0x00018e70


	//   ....[188]....
        /*0780*/ 	.word	0x00018ed0


	//   ....[189]....
        /*0784*/ 	.word	0x00018fe0


	//   ....[190]....
        /*0788*/ 	.word	0x00019040


	//   ....[191]....
        /*078c*/ 	.word	0x00019100


	//   ....[192]....
        /*0790*/ 	.word	0x00019260


	//   ....[193]....
        /*0794*/ 	.word	0x00019300


	//   ....[194]....
        /*0798*/ 	.word	0x00019360


	//   ....[195]....
        /*079c*/ 	.word	0x00019410


	//   ....[196]....
        /*07a0*/ 	.word	0x00019470


	//   ....[197]....
        /*07a4*/ 	.word	0x00019520


	//   ....[198]....
        /*07a8*/ 	.word	0x00019580


	//   ....[199]....
        /*07ac*/ 	.word	0x00019630


	//   ....[200]....
        /*07b0*/ 	.word	0x00019690


	//   ....[201]....
        /*07b4*/ 	.word	0x00019740


	//   ....[202]....
        /*07b8*/ 	.word	0x000197a0


	//   ....[203]....
        /*07bc*/ 	.word	0x00019850


	//   ....[204]....
        /*07c0*/ 	.word	0x00019940


	//   ....[205]....
        /*07c4*/ 	.word	0x000199e0


	//   ....[206]....
        /*07c8*/ 	.word	0x00019a40


	//   ....[207]....
        /*07cc*/ 	.word	0x00019b10


	//   ....[208]....
        /*07d0*/ 	.word	0x00019b70


	//   ....[209]....
        /*07d4*/ 	.word	0x00019c40


	//   ....[210]....
        /*07d8*/ 	.word	0x00019ca0


	//   ....[211]....
        /*07dc*/ 	.word	0x00019d70


	//   ....[212]....
        /*07e0*/ 	.word	0x00019dd0


	//   ....[213]....
        /*07e4*/ 	.word	0x00019ea0


	//   ....[214]....
        /*07e8*/ 	.word	0x00019f00


	//   ....[215]....
        /*07ec*/ 	.word	0x00019fd0


	//   ....[216]....
        /*07f0*/ 	.word	0x0001a060


	//   ....[217]....
        /*07f4*/ 	.word	0x0001a100


	//   ....[218]....
        /*07f8*/ 	.word	0x0001a220


	//   ....[219]....
        /*07fc*/ 	.word	0x0001a290


	//   ....[220]....
        /*0800*/ 	.word	0x0001a300


	//   ....[221]....
        /*0804*/ 	.word	0x0001a370


	//   ....[222]....
        /*0808*/ 	.word	0x0001a3e0


	//   ....[223]....
        /*080c*/ 	.word	0x0001a460


	//   ....[224]....
        /*0810*/ 	.word	0x0001a4f0


	//   ....[225]....
        /*0814*/ 	.word	0x0001a580


	//   ....[226]....
        /*0818*/ 	.word	0x0001a5f0


	//   ....[227]....
        /*081c*/ 	.word	0x0001a660


	//   ....[228]....
        /*0820*/ 	.word	0x0001a6d0


	//   ....[229]....
        /*0824*/ 	.word	0x0001a750


	//   ....[230]....
        /*0828*/ 	.word	0x0001a7c0


	//   ....[231]....
        /*082c*/ 	.word	0x0001a860


	//   ....[232]....
        /*0830*/ 	.word	0x0001a8f0


	//   ....[233]....
        /*0834*/ 	.word	0x0001aa10


	//----- nvinfo : EIATTR_REG_RECONFIG
	.align		4
.L_381:
        /*0838*/ 	.byte	0x01, 0x54
	.zero		2


	//----- nvinfo : EIATTR_SYSCALL_OFFSETS
	.align		4
        /*083c*/ 	.byte	0x04, 0x46
        /*083e*/ 	.short	(.L_383 - .L_382)


	//   ....[0]....
.L_382:
        /*0840*/ 	.word	0x00001c60


	//   ....[1]....
        /*0844*/ 	.word	0x00012ec0


	//   ....[2]....
        /*0848*/ 	.word	0x00013010


	//   ....[3]....
        /*084c*/ 	.word	0x00013100


	//   ....[4]....
        /*0850*/ 	.word	0x00013e70


	//----- nvinfo : EIATTR_MBARRIER_INSTR_OFFSETS
	.align		4
.L_383:
        /*0854*/ 	.byte	0x04, 0x39
        /*0856*/ 	.short	(.L_385 - .L_384)


	//   ....[0]....
.L_384:
        /*0858*/ 	.word	0x00000180
        /*085c*/ 	.word	0x000000ff
        /*0860*/ 	.word	0x00022800
        /*0864*/ 	.short	0x0100
        /*0866*/ 	.byte	0x08
	.zero		1


	//   ....[1]....
        /*0868*/ 	.word	0x00000190
        /*086c*/ 	.word	0x000000ff
        /*0870*/ 	.word	0x00022820
        /*0874*/ 	.short	0x0100
        /*0876*/ 	.byte	0x08
	.zero		1


	//   ....[2]....
        /*0878*/ 	.word	0x00000280
        /*087c*/ 	.word	0x000000ff
        /*0880*/ 	.word	0x00022830
        /*0884*/ 	.short	0x0100
        /*0886*/ 	.byte	0x08
	.zero		1


	//   ....[3]....
        /*0888*/ 	.word	0x00000290
        /*088c*/ 	.word	0x000000ff
        /*0890*/ 	.word	0x00022840
        /*0894*/ 	.short	0x0100
        /*0896*/ 	.byte	0x08
	.zero		1


	//   ....[4]....
        /*0898*/ 	.word	0x000002a0
        /*089c*/ 	.word	0x000000ff
        /*08a0*/ 	.word	0x00022838
        /*08a4*/ 	.short	0x0100
        /*08a6*/ 	.byte	0x08
	.zero		1


	//   ....[5]....
        /*08a8*/ 	.word	0x000002b0
        /*08ac*/ 	.word	0x000000ff
        /*08b0*/ 	.word	0x00022848
        /*08b4*/ 	.short	0x0100
        /*08b6*/ 	.byte	0x08
	.zero		1


	//   ....[6]....
        /*08b8*/ 	.word	0x000003e0
        /*08bc*/ 	.word	0x000000ff
        /*08c0*/ 	.word	0x00022850
        /*08c4*/ 	.short	0x0100
        /*08c6*/ 	.byte	0x08
	.zero		1


	//   ....[7]....
        /*08c8*/ 	.word	0x000003f0
        /*08cc*/ 	.word	0x000000ff
        /*08d0*/ 	.word	0x00022860
        /*08d4*/ 	.short	0x0100
        /*08d6*/ 	.byte	0x08
	.zero		1


	//   ....[8]....
        /*08d8*/ 	.word	0x00000400
        /*08dc*/ 	.word	0x000000ff
        /*08e0*/ 	.word	0x00022858
        /*08e4*/ 	.short	0x0100
        /*08e6*/ 	.byte	0x08
	.zero		1


	//   ....[9]....
        /*08e8*/ 	.word	0x00000410
        /*08ec*/ 	.word	0x000000ff
        /*08f0*/ 	.word	0x00022868
        /*08f4*/ 	.short	0x0100
        /*08f6*/ 	.byte	0x08
	.zero		1


	//   ....[10]....
        /*08f8*/ 	.word	0x00000500
        /*08fc*/ 	.word	0x000000ff
        /*0900*/ 	.word	0x00022870
        /*0904*/ 	.short	0x0100
        /*0906*/ 	.byte	0x06
	.zero		1


	//   ....[11]....
        /*0908*/ 	.word	0x00000510
        /*090c*/ 	.word	0x000000ff
        /*0910*/ 	.word	0x00022880
        /*0914*/ 	.short	0x0100
        /*0916*/ 	.byte	0x06
	.zero		1


	//   ....[12]....
        /*0918*/ 	.word	0x00000520
        /*091c*/ 	.word	0x000000ff
        /*0920*/ 	.word	0x00022878
        /*0924*/ 	.short	0x0100
        /*0926*/ 	.byte	0x06
	.zero		1


	//   ....[13]....
        /*0928*/ 	.word	0x00000530
        /*092c*/ 	.word	0x000000ff
        /*0930*/ 	.word	0x00022888
        /*0934*/ 	.short	0x0100
        /*0936*/ 	.byte	0x06
	.zero		1


	//   ....[14]....
        /*0938*/ 	.word	0x00000660
        /*093c*/ 	.word	0x000000ff
        /*0940*/ 	.word	0x00022890
        /*0944*/ 	.short	0x0100
        /*0946*/ 	.byte	0x08
	.zero		1


	//   ....[15]....
        /*0948*/ 	.word	0x00000670
        /*094c*/ 	.word	0x000000ff
        /*0950*/ 	.word	0x000228a0
        /*0954*/ 	.short	0x0100
        /*0956*/ 	.byte	0x08
	.zero		1


	//   ....[16]....
        /*0958*/ 	.word	0x00000680
        /*095c*/ 	.word	0x000000ff
        /*0960*/ 	.word	0x00022898
        /*0964*/ 	.short	0x0100
        /*0966*/ 	.byte	0x08
	.zero		1


	//   ....[17]....
        /*0968*/ 	.word	0x00000690
        /*096c*/ 	.word	0x000000ff
        /*0970*/ 	.word	0x000228a8
        /*0974*/ 	.short	0x0100
        /*0976*/ 	.byte	0x08
	.zero		1


	//   ....[18]....
        /*0978*/ 	.word	0x000007d0
        /*097c*/ 	.word	0x000000ff
        /*0980*/ 	.word	0x000228b0
        /*0984*/ 	.short	0x0100
        /*0986*/ 	.byte	0x08
	.zero		1


	//   ....[19]....
        /*0988*/ 	.word	0x000007e0
        /*098c*/ 	.word	0x000000ff
        /*0990*/ 	.word	0x000228c0
        /*0994*/ 	.short	0x0100
        /*0996*/ 	.byte	0x08
	.zero		1


	//   ....[20]....
        /*0998*/ 	.word	0x000007f0
        /*099c*/ 	.word	0x000000ff
        /*09a0*/ 	.word	0x000228b8
        /*09a4*/ 	.short	0x0100
        /*09a6*/ 	.byte	0x08
	.zero		1


	//   ....[21]....
        /*09a8*/ 	.word	0x00000800
        /*09ac*/ 	.word	0x000000ff
        /*09b0*/ 	.word	0x000228c8
        /*09b4*/ 	.short	0x0100
        /*09b6*/ 	.byte	0x08
	.zero		1


	//   ....[22]....
        /*09b8*/ 	.word	0x00001d10
        /*09bc*/ 	.word	0x00000006
        /*09c0*/ 	.word	0x00022800
        /*09c4*/ 	.short	0x010a
        /*09c6*/ 	.byte	0x3f
	.zero		1


	//   ....[23]....
        /*09c8*/ 	.word	0x00001de0
        /*09cc*/ 	.word	0x000000ff
        /*09d0*/ 	.word	0x00022830
        /*09d4*/ 	.short	0x010a
        /*09d6*/ 	.byte	0x18
	.zero		1


	//   ....[24]....
        /*09d8*/ 	.word	0x00001e20
        /*09dc*/ 	.word	0x000000ff
        /*09e0*/ 	.word	0x00022830
        /*09e4*/ 	.short	0x010a
        /*09e6*/ 	.byte	0x18
	.zero		1


	//   ....[25]....
        /*09e8*/ 	.word	0x000024e0
        /*09ec*/ 	.word	0x000000ff
        /*09f0*/ 	.word	0x00000000
        /*09f4*/ 	.short	0x0101
        /*09f6*/ 	.byte	0x05
	.zero		1


	//   ....[26]....
        /*09f8*/ 	.word	0x00004700
        /*09fc*/ 	.word	0x000000ff
        /*0a00*/ 	.word	0x00022850
        /*0a04*/ 	.short	0x010a
        /*0a06*/ 	.byte	0x18
	.zero		1


	//   ....[27]....
        /*0a08*/ 	.word	0x00004740
        /*0a0c*/ 	.word	0x000000ff
        /*0a10*/ 	.word	0x00022850
        /*0a14*/ 	.short	0x010a
        /*0a16*/ 	.byte	0x18
	.zero		1


	//   ....[28]....
        /*0a18*/ 	.word	0x00004a90
        /*0a1c*/ 	.word	0x000000ff
        /*0a20*/ 	.word	0x00000000
        /*0a24*/ 	.short	0x0101
        /*0a26*/ 	.byte	0x18
	.zero		1


	//   ....[29]....
        /*0a28*/ 	.word	0x00004e20
        /*0a2c*/ 	.word	0x000000ff
        /*0a30*/ 	.word	0x00022830
        /*0a34*/ 	.short	0x010a
        /*0a36*/ 	.byte	0x18
	.zero		1


	//   ....[30]....
        /*0a38*/ 	.word	0x00004e60
        /*0a3c*/ 	.word	0x000000ff
        /*0a40*/ 	.word	0x00022830
        /*0a44*/ 	.short	0x010a
        /*0a46*/ 	.byte	0x18
	.zero		1


	//   ....[31]....
        /*0a48*/ 	.word	0x00005410
        /*0a4c*/ 	.word	0x000000ff
        /*0a50*/ 	.word	0x00000000
        /*0a54*/ 	.short	0x0101
        /*0a56*/ 	.byte	0x0a
	.zero		1


	//   ....[32]....
        /*0a58*/ 	.word	0x00007fb0
        /*0a5c*/ 	.word	0x000000ff
        /*0a60*/ 	.word	0x00022850
        /*0a64*/ 	.short	0x010a
        /*0a66*/ 	.byte	0x18
	.zero		1


	//   ....[33]....
        /*0a68*/ 	.word	0x00008000
        /*0a6c*/ 	.word	0x000000ff
        /*0a70*/ 	.word	0x00022850
        /*0a74*/ 	.short	0x010a
        /*0a76*/ 	.byte	0x18
	.zero		1


	//   ....[34]....
        /*0a78*/ 	.word	0x000082f0
        /*0a7c*/ 	.word	0x000000ff
        /*0a80*/ 	.word	0x00000000
        /*0a84*/ 	.short	0x0101
        /*0a86*/ 	.byte	0x18
	.zero		1


	//   ....[35]....
        /*0a88*/ 	.word	0x000086d0
        /*0a8c*/ 	.word	0x000000ff
        /*0a90*/ 	.word	0x00022830
        /*0a94*/ 	.short	0x010a
        /*0a96*/ 	.byte	0x1b
	.zero		1


	//   ....[36]....
        /*0a98*/ 	.word	0x00008710
        /*0a9c*/ 	.word	0x000000ff
        /*0aa0*/ 	.word	0x00022830
        /*0aa4*/ 	.short	0x010a
        /*0aa6*/ 	.byte	0x1b
	.zero		1


	//   ....[37]....
        /*0aa8*/ 	.word	0x00008c70
        /*0aac*/ 	.word	0x000000ff
        /*0ab0*/ 	.word	0x00000000
        /*0ab4*/ 	.short	0x0101
        /*0ab6*/ 	.byte	0x06
	.zero		1


	//   ....[38]....
        /*0ab8*/ 	.word	0x0000a5b0
        /*0abc*/ 	.word	0x000000ff
        /*0ac0*/ 	.word	0x00022850
        /*0ac4*/ 	.short	0x010a
        /*0ac6*/ 	.byte	0x1b
	.zero		1


	//   ....[39]....
        /*0ac8*/ 	.word	0x0000a600
        /*0acc*/ 	.word	0x000000ff
        /*0ad0*/ 	.word	0x00022850
        /*0ad4*/ 	.short	0x010a
        /*0ad6*/ 	.byte	0x1b
	.zero		1


	//   ....[40]....
        /*0ad8*/ 	.word	0x0000a8d0
        /*0adc*/ 	.word	0x000000ff
        /*0ae0*/ 	.word	0x00000000
        /*0ae4*/ 	.short	0x0101
        /*0ae6*/ 	.byte	0x1b
	.zero		1


	//   ....[41]....
        /*0ae8*/ 	.word	0x0000aa50
        /*0aec*/ 	.word	0x000000ff
        /*0af0*/ 	.word	0x00022830
        /*0af4*/ 	.short	0x010a
        /*0af6*/ 	.byte	0x19
	.zero		1


	//   ....[42]....
        /*0af8*/ 	.word	0x0000aa90
        /*0afc*/ 	.word	0x000000ff
        /*0b00*/ 	.word	0x00022830
        /*0b04*/ 	.short	0x010a
        /*0b06*/ 	.byte	0x19
	.zero		1


	//   ....[43]....
        /*0b08*/ 	.word	0x0000b030
        /*0b0c*/ 	.word	0x000000ff
        /*0b10*/ 	.word	0x00000000
        /*0b14*/ 	.short	0x0101
        /*0b16*/ 	.byte	0x06
	.zero		1


	//   ....[44]....
        /*0b18*/ 	.word	0x0000dbd0
        /*0b1c*/ 	.word	0x000000ff
        /*0b20*/ 	.word	0x00022850
        /*0b24*/ 	.short	0x010a
        /*0b26*/ 	.byte	0x19
	.zero		1


	//   ....[45]....
        /*0b28*/ 	.word	0x0000dc20
        /*0b2c*/ 	.word	0x000000ff
        /*0b30*/ 	.word	0x00022850
        /*0b34*/ 	.short	0x010a
        /*0b36*/ 	.byte	0x19
	.zero		1


	//   ....[46]....
        /*0b38*/ 	.word	0x0000df10
        /*0b3c*/ 	.word	0x000000ff
        /*0b40*/ 	.word	0x00000000
        /*0b44*/ 	.short	0x0101
        /*0b46*/ 	.byte	0x19
	.zero		1


	//   ....[47]....
        /*0b48*/ 	.word	0x00010390
        /*0b4c*/ 	.word	0x00000011
        /*0b50*/ 	.word	0x00000000
        /*0b54*/ 	.short	0x0101
        /*0b56*/ 	.byte	0x3f
	.zero		1


	//   ....[48]....
        /*0b58*/ 	.word	0x00013600
        /*0b5c*/ 	.word	0x00000013
        /*0b60*/ 	.word	0x00022840
        /*0b64*/ 	.short	0x010a
        /*0b66*/ 	.byte	0x3f
	.zero		1


	//   ....[49]....
        /*0b68*/ 	.word	0x00013c50
        /*0b6c*/ 	.word	0x00000013
        /*0b70*/ 	.word	0x00022830
        /*0b74*/ 	.short	0x0107
        /*0b76*/ 	.byte	0x3f
	.zero		1


	//   ....[50]....
        /*0b78*/ 	.word	0x00013d20
        /*0b7c*/ 	.word	0x00000013
        /*0b80*/ 	.word	0x00022830
        /*0b84*/ 	.short	0x0101
        /*0b86*/ 	.byte	0x3f
	.zero		1


	//   ....[51]....
        /*0b88*/ 	.word	0x000147b0
        /*0b8c*/ 	.word	0x00000011
        /*0b90*/ 	.word	0x00022800
        /*0b94*/ 	.short	0x0107
        /*0b96*/ 	.byte	0x3f
	.zero		1


	//   ....[52]....
        /*0b98*/ 	.word	0x000148a0
        /*0b9c*/ 	.word	0x00000011
        /*0ba0*/ 	.word	0x00022800
        /*0ba4*/ 	.short	0x0101
        /*0ba6*/ 	.byte	0x3f
	.zero		1


	//   ....[53]....
        /*0ba8*/ 	.word	0x000148c0
        /*0bac*/ 	.word	0x00000011
        /*0bb0*/ 	.word	0x00022820
        /*0bb4*/ 	.short	0x010a
        /*0bb6*/ 	.byte	0x3f
	.zero		1


	//   ....[54]....
        /*0bb8*/ 	.word	0x00014950
        /*0bbc*/ 	.word	0x00000013
        /*0bc0*/ 	.word	0x00022860
        /*0bc4*/ 	.short	0x010a
        /*0bc6*/ 	.byte	0x3f
	.zero		1


	//   ....[55]....
        /*0bc8*/ 	.word	0x000150d0
        /*0bcc*/ 	.word	0x00000013
        /*0bd0*/ 	.word	0x00022850
        /*0bd4*/ 	.short	0x0107
        /*0bd6*/ 	.byte	0x3f
	.zero		1


	//   ....[56]....
        /*0bd8*/ 	.word	0x000151a0
        /*0bdc*/ 	.word	0x00000013
        /*0be0*/ 	.word	0x00022850
        /*0be4*/ 	.short	0x0101
        /*0be6*/ 	.byte	0x3f
	.zero		1


	//   ....[57]....
        /*0be8*/ 	.word	0x000154f0
        /*0bec*/ 	.word	0x00000006
        /*0bf0*/ 	.word	0x00022840
        /*0bf4*/ 	.short	0x010a
        /*0bf6*/ 	.byte	0x3f
	.zero		1


	//   ....[58]....
        /*0bf8*/ 	.word	0x000158d0
        /*0bfc*/ 	.word	0x00000006
        /*0c00*/ 	.word	0x00022830
        /*0c04*/ 	.short	0x0107
        /*0c06*/ 	.byte	0x3f
	.zero		1


	//   ....[59]....
        /*0c08*/ 	.word	0x00015990
        /*0c0c*/ 	.word	0x00000006
        /*0c10*/ 	.word	0x00022830
        /*0c14*/ 	.short	0x0101
        /*0c16*/ 	.byte	0x3f
	.zero		1


	//   ....[60]....
        /*0c18*/ 	.word	0x000159c0
        /*0c1c*/ 	.word	0x00000006
        /*0c20*/ 	.word	0x00022860
        /*0c24*/ 	.short	0x010a
        /*0c26*/ 	.byte	0x3f
	.zero		1


	//   ....[61]....
        /*0c28*/ 	.word	0x00015ee0
        /*0c2c*/ 	.word	0x00000006
        /*0c30*/ 	.word	0x00022850
        /*0c34*/ 	.short	0x0107
        /*0c36*/ 	.byte	0x3f
	.zero		1


	//   ....[62]....
        /*0c38*/ 	.word	0x00015fa0
        /*0c3c*/ 	.word	0x00000006
        /*0c40*/ 	.word	0x00022850
        /*0c44*/ 	.short	0x0101
        /*0c46*/ 	.byte	0x3f
	.zero		1


	//   ....[63]....
        /*0c48*/ 	.word	0x00016e10
        /*0c4c*/ 	.word	0x00000007
        /*0c50*/ 	.word	0x00022820
        /*0c54*/ 	.short	0x010a
        /*0c56*/ 	.byte	0x3f
	.zero		1


	//   ....[64]....
        /*0c58*/ 	.word	0x00016f90
        /*0c5c*/ 	.word	0x00000005
        /*0c60*/ 	.word	0x00022840
        /*0c64*/ 	.short	0x010a
        /*0c66*/ 	.byte	0x3f
	.zero		1


	//   ....[65]....
        /*0c68*/ 	.word	0x00017030
        /*0c6c*/ 	.word	0x00000003
        /*0c70*/ 	.word	0x00022840
        /*0c74*/ 	.short	0x010a
        /*0c76*/ 	.byte	0x3f
	.zero		1


	//   ....[66]....
        /*0c78*/ 	.word	0x00017070
        /*0c7c*/ 	.word	0x00000005
        /*0c80*/ 	.word	0x00022860
        /*0c84*/ 	.short	0x010a
        /*0c86*/ 	.byte	0x3f
	.zero		1


	//   ....[67]....
        /*0c88*/ 	.word	0x000170b0
        /*0c8c*/ 	.word	0x00000003
        /*0c90*/ 	.word	0x00022860
        /*0c94*/ 	.short	0x010a
        /*0c96*/ 	.byte	0x3f
	.zero		1


	//   ....[68]....
        /*0c98*/ 	.word	0x00017110
        /*0c9c*/ 	.word	0x00000006
        /*0ca0*/ 	.word	0x00022800
        /*0ca4*/ 	.short	0x010a
        /*0ca6*/ 	.byte	0x3f
	.zero		1


	//   ....[69]....
        /*0ca8*/ 	.word	0x00017170
        /*0cac*/ 	.word	0x00000003
        /*0cb0*/ 	.word	0x00022830
        /*0cb4*/ 	.short	0x010a
        /*0cb6*/ 	.byte	0x3f
	.zero		1


	//   ....[70]....
        /*0cb8*/ 	.word	0x000171d0
        /*0cbc*/ 	.word	0x00000009
        /*0cc0*/ 	.word	0x00022850
        /*0cc4*/ 	.short	0x010a
        /*0cc6*/ 	.byte	0x3f
	.zero		1


	//   ....[71]....
        /*0cc8*/ 	.word	0x00017230
        /*0ccc*/ 	.word	0x00000003
        /*0cd0*/ 	.word	0x00022830
        /*0cd4*/ 	.short	0x010a
        /*0cd6*/ 	.byte	0x3f
	.zero		1


	//   ....[72]....
        /*0cd8*/ 	.word	0x00017290
        /*0cdc*/ 	.word	0x00000009
        /*0ce0*/ 	.word	0x00022850
        /*0ce4*/ 	.short	0x010a
        /*0ce6*/ 	.byte	0x3f
	.zero		1


	//   ....[73]....
        /*0ce8*/ 	.word	0x000172f0
        /*0cec*/ 	.word	0x00000003
        /*0cf0*/ 	.word	0x00022830
        /*0cf4*/ 	.short	0x010a
        /*0cf6*/ 	.byte	0x3f
	.zero		1


	//   ....[74]....
        /*0cf8*/ 	.word	0x00017350
        /*0cfc*/ 	.word	0x00000009
        /*0d00*/ 	.word	0x00022850
        /*0d04*/ 	.short	0x010a
        /*0d06*/ 	.byte	0x3f
	.zero		1


	//   ....[75]....
        /*0d08*/ 	.word	0x000173b0
        /*0d0c*/ 	.word	0x00000003
        /*0d10*/ 	.word	0x00022830
        /*0d14*/ 	.short	0x010a
        /*0d16*/ 	.byte	0x3f
	.zero		1


	//   ....[76]....
        /*0d18*/ 	.word	0x00017410
        /*0d1c*/ 	.word	0x00000009
        /*0d20*/ 	.word	0x00022850
        /*0d24*/ 	.short	0x010a
        /*0d26*/ 	.byte	0x3f
	.zero		1


	//   ....[77]....
        /*0d28*/ 	.word	0x00017530
        /*0d2c*/ 	.word	0x00000013
        /*0d30*/ 	.word	0x00022840
        /*0d34*/ 	.short	0x010a
        /*0d36*/ 	.byte	0x3f
	.zero		1


	//   ....[78]....
        /*0d38*/ 	.word	0x00018810
        /*0d3c*/ 	.word	0x00000011
        /*0d40*/ 	.word	0x00022820
        /*0d44*/ 	.short	0x010a
        /*0d46*/ 	.byte	0x3f
	.zero		1


	//   ....[79]....
        /*0d48*/ 	.word	0x00018860
        /*0d4c*/ 	.word	0x00000013
        /*0d50*/ 	.word	0x00022860
        /*0d54*/ 	.short	0x010a
        /*0d56*/ 	.byte	0x3f
	.zero		1


	//   ....[80]....
        /*0d58*/ 	.word	0x000191b0
        /*0d5c*/ 	.word	0x00000006
        /*0d60*/ 	.word	0x00022840
        /*0d64*/ 	.short	0x010a
        /*0d66*/ 	.byte	0x3f
	.zero		1


	//   ....[81]....
        /*0d68*/ 	.word	0x00019890
        /*0d6c*/ 	.word	0x00000006
        /*0d70*/ 	.word	0x00022860
        /*0d74*/ 	.short	0x010a
        /*0d76*/ 	.byte	0x3f
	.zero		1


	//   ....[82]....
        /*0d78*/ 	.word	0x0001a930
        /*0d7c*/ 	.word	0x00000007
        /*0d80*/ 	.word	0x00022820
        /*0d84*/ 	.short	0x010a
        /*0d86*/ 	.byte	0x3f
	.zero		1


	//   ....[83]....
        /*0d88*/ 	.word	0x0001aad0
        /*0d8c*/ 	.word	0x00000005
        /*0d90*/ 	.word	0x00022840
        /*0d94*/ 	.short	0x010a
        /*0d96*/ 	.byte	0x3f
	.zero		1


	//   ....[84]....
        /*0d98*/ 	.word	0x0001ab20
        /*0d9c*/ 	.word	0x00000003
        /*0da0*/ 	.word	0x00022840
        /*0da4*/ 	.short	0x010a
        /*0da6*/ 	.byte	0x3f
	.zero		1


	//   ....[85]....
        /*0da8*/ 	.word	0x0001ab70
        /*0dac*/ 	.word	0x00000005
        /*0db0*/ 	.word	0x00022860
        /*0db4*/ 	.short	0x010a
        /*0db6*/ 	.byte	0x3f
	.zero		1


	//----- nvinfo : EIATTR_NUM_MBARRIERS
	.align		4
.L_385:
        /*0db8*/ 	.byte	0x03, 0x38
        /*0dba*/ 	.short	0x0016


	//----- nvinfo : EIATTR_EXIT_INSTR_OFFSETS
	.align		4
        /*0dbc*/ 	.byte	0x04, 0x1c
        /*0dbe*/ 	.short	(.L_387 - .L_386)


	//   ....[0]....
.L_386:
        /*0dc0*/ 	.word	0x000009a0


	//   ....[1]....
        /*0dc4*/ 	.word	0x00011720


	//   ....[2]....
        /*0dc8*/ 	.word	0x00017100


	//----- nvinfo : EIATTR_MAX_THREADS
	.align		4
.L_387:
        /*0dcc*/ 	.byte	0x04, 0x05
        /*0dce*/ 	.short	(.L_389 - .L_388)
.L_388:
        /*0dd0*/ 	.word	0x00000180
        /*0dd4*/ 	.word	0x00000001
        /*0dd8*/ 	.word	0x00000001


	//----- nvinfo : EIATTR_CRS_STACK_SIZE
	.align		4
.L_389:
        /*0ddc*/ 	.byte	0x04, 0x1e
        /*0dde*/ 	.short	(.L_391 - .L_390)
.L_390:
        /*0de0*/ 	.word	0x00000000


	//----- nvinfo : EIATTR_CBANK_PARAM_SIZE
	.align		4
.L_391:
        /*0de4*/ 	.byte	0x03, 0x19
        /*0de6*/ 	.short	0x0af0


	//----- nvinfo : EIATTR_PARAM_CBANK
	.align		4
        /*0de8*/ 	.byte	0x04, 0x0a
        /*0dea*/ 	.short	(.L_393 - .L_392)
	.align		4
.L_392:
        /*0dec*/ 	.word	index@(.nv.constant0._ZN7cutlass13device_kernelIN5flash11enable_sm90INS1_16FlashAttnFwdSm90INS1_25CollectiveMainloopFwdSm90ILi2EN4cute5tupleIJNS5_1CILi1EEES8_S8_EEENS6_IJNS7_ILi128EEENS7_ILi96EEENS7_ILi64EEEEEELi256ENS_10bfloat16_tEfNS_4arch4Sm90ELb0ELb1ELb1ELb1ELb1ELb0ELb0ELb1ELb0ELb1ELb0ELb0EEENS1_21CollectiveEpilogueFwdINS6_IJSA_NS7_ILi256EEESB_EEES9_SE_SG_Li256ELb1ELb1ELb0ELb0EEENS1_36VarlenDynamicPersistentTileSchedulerILi128ELi96ELi256ELi128ELb0ELb1ELb1ELb1ELb0ELb1EEEEEEEEEvNT_6ParamsE)
        /*0df0*/ 	.short	0x0210
        /*0df2*/ 	.short	0x0af0


	//----- nvinfo : EIATTR_SW_WAR
	.align		4
.L_393:
        /*0df4*/ 	.byte	0x04, 0x36
        /*0df6*/ 	.short	(.L_395 - .L_394)
.L_394:
        /*0df8*/ 	.word	0x00000008
.L_395:


//--------------------- .nv.info._ZN7cutlass13device_kernelIN5flash11enable_sm90INS1_16FlashAttnFwdSm90INS1_25CollectiveMainloopFwdSm90ILi2EN4cute5tupleIJNS5_1CILi1EEES8_S8_EEENS6_IJNS7_ILi128EEENS7_ILi96EEENS7_ILi64EEEEEELi256ENS_10bfloat16_tEfNS_4arch4Sm90ELb0ELb1ELb1ELb1ELb1ELb1ELb0ELb1ELb0ELb1ELb0ELb0EEENS1_21CollectiveEpilogueFwdINS6_IJSA_NS7_ILi256EEESB_EEES9_SE_SG_Li256ELb1ELb1ELb0ELb0EEENS1_36VarlenDynamicPersistentTileSchedulerILi128ELi96ELi256ELi128ELb0ELb1ELb1ELb1ELb0ELb1EEEEEEEEEvNT_6ParamsE --------------------------
	.section	.nv.info._ZN7cutlass13device_kernelIN5flash11enable_sm90INS1_16FlashAttnFwdSm90INS1_25CollectiveMainloopFwdSm90ILi2EN4cute5tupleIJNS5_1CILi1EEES8_S8_EEENS6_IJNS7_ILi128EEENS7_ILi96EEENS7_ILi64EEEEEELi256ENS_10bfloat16_tEfNS_4arch4Sm90ELb0ELb1ELb1ELb1ELb1ELb1ELb0ELb1ELb0ELb1ELb0ELb0EEENS1_21CollectiveEpilogueFwdINS6_IJSA_NS7_ILi256EEESB_EEES9_SE_SG_Li256ELb1ELb1ELb0ELb0EEENS1_36VarlenDynamicPersistentTileSchedulerILi128ELi96ELi256ELi128ELb0ELb1ELb1ELb1ELb0ELb1EEEEEEEEEvNT_6ParamsE,"",@"SHT_CUDA_INFO"
	.sectionflags	@""
	.align	4


	//----- nvinfo : EIATTR_CUDA_API_VERSION
	.align		4
        /*0000*/ 	.byte	0x04, 0x37
        /*0002*/ 	.short	(.L_397 - .L_396)
.L_396:
        /*0004*/ 	.word	0x00000082


	//----- nvinfo : EIATTR_KPARAM_INFO
	.align		4
.L_397:
        /*0008*/ 	.byte	0x04, 0x17
        /*000a*/ 	.short	(.L_399 - .L_398)
.L_398:
        /*000c*/ 	.word	0x00000000
        /*0010*/ 	.short	0x0000
        /*0012*/ 	.short	0x0070
        /*0014*/ 	.byte	0x00, 0xf0, 0x01, 0x2a


	//----- nvinfo : EIATTR_SPARSE_MMA_MASK
	.align		4
.L_399:
        /*0018*/ 	.byte	0x03, 0x50
        /*001a*/ 	.short	0x0000


	//----- nvinfo : EIATTR_MAXREG_COUNT
	.align		4
        /*001c*/ 	.byte	0x03, 0x1b
        /*001e*/ 	.short	0x00a8


	//----- nvinfo : EIATTR_NUM_BARRIERS
	.align		4
        /*0020*/ 	.byte	0x02, 0x4c
        /*0022*/ 	.byte	0x10
	.zero		1


	//----- nvinfo : EIATTR_EXTERNS
	.align		4
        /*0024*/ 	.byte	0x04, 0x0f
        /*0026*/ 	.short	(.L_401 - .L_400)


	//   ....[0]....
	.align		4
.L_400:
        /*0028*/ 	.word	index@(__assertfail)


	//----- nvinfo : EIATTR_ANNOTATIONS
	.align		4
.L_401:
        /*002c*/ 	.byte	0x04, 0x55
        /*002e*/ 	.short	(.L_403 - .L_402)


	//   ....[0]....
.L_402:
        /* <DEDUP_REMOVED lines=31> */


	//----- nvinfo : EIATTR_MERCURY_ISA_VERSION
	.align		4
.L_403:
        /*0208*/ 	.byte	0x03, 0x5f
        /*020a*/ 	.short	0x0101


	//----- nvinfo : EIATTR_UNUSED_LOAD_BYTE_OFFSET
	.align		4
        /*020c*/ 	.byte	0x04, 0x44
        /*020e*/ 	.short	(.L_405 - .L_404)


	//   ....[0]....
.L_404:
        /*0210*/ 	.word	0x00000a80
        /*0214*/ 	.word	0x0000fff0


	//   ....[1]....
        /*0218*/ 	.word	0x000176b0
        /*021c*/ 	.word	0x0000fff0


	//----- nvinfo : EIATTR_INT_WARP_WIDE_INSTR_OFFSETS
	.align		4
.L_405:
        /*0220*/ 	.byte	0x04, 0x31
        /*0222*/ 	.short	(.L_407 - .L_406)


	//   ....[0]....
.L_406:
        /*0224*/ 	.word	0x00000130


	//   ....[1]....
        /*0228*/ 	.word	0x00000170


	//   ....[2]....
        /*022c*/ 	.word	0x000001e0


	//   ....[3]....
        /*0230*/ 	.word	0x0001d440


	//   ....[4]....
        /*0234*/ 	.word	0x0001d4d0


	//   ....[5]....
        /*0238*/ 	.word	0x00020890


	//   ....[6]....
        /*023c*/ 	.word	0x00020920


	//----- nvinfo : EIATTR_COOP_GROUP_MASK_REGIDS
	.align		4
.L_407:
        /*0240*/ 	.byte	0x04, 0x29
        /*0242*/ 	.short	(.L_409 - .L_408)


	//   ....[0]....
.L_408:
        /*0244*/ 	.word	0xffffffff


	//   ....[1]....
        /*0248*/ 	.word	0xffffffff


	//   ....[2]....
        /*024c*/ 	.word	0xffffffff


	//   ....[3]....
        /*0250*/ 	.word	0xffffffff


	//   ....[4]....
        /*0254*/ 	.word	0xffffffff


	//   ....[5]....
        /*0258*/ 	.word	0xffffffff


	//   ....[6]....
        /*025c*/ 	.word	0xffffffff


	//   ....[7]....
        /*0260*/ 	.word	0xffffffff


	//   ....[8]....
        /*0264*/ 	.word	0xffffffff


	//   ....[9]....
        /*0268*/ 	.word	0xffffffff


	//   ....[10]....
        /*026c*/ 	.word	0xffffffff


	//   ....[11]....
        /*0270*/ 	.word	0xffffffff


	//   ....[12]....
        /*0274*/ 	.word	0xffffffff


	//   ....[13]....
        /*0278*/ 	.word	0xffffffff


	//   ....[14]....
        /*027c*/ 	.word	0xffffffff


	//   ....[15]....
        /*0280*/ 	.word	0xffffffff


	//   ....[16]....
        /*0284*/ 	.word	0xffffffff


	//   ....[17]....
        /*0288*/ 	.word	0xffffffff


	//   ....[18]....
        /*028c*/ 	.word	0xffffffff


	//   ....[19]....
        /*0290*/ 	.word	0xffffffff


	//   ....[20]....
        /*0294*/ 	.word	0xffffffff


	//   ....[21]....
        /*0298*/ 	.word	0xffffffff


	//   ....[22]....
        /*029c*/ 	.word	0xffffffff


	//   ....[23]....
        /*02a0*/ 	.word	0xffffffff


	//   ....[24]....
        /*02a4*/ 	.word	0xffffffff


	//   ....[25]....
        /*02a8*/ 	.word	0xffffffff


	//   ....[26]....
        /*02ac*/ 	.word	0xffffffff


	//   ....[27]....
        /*02b0*/ 	.word	0xffffffff


	//   ....[28]....
        /*02b4*/ 	.word	0xffffffff


	//   ....[29]....
        /*02b8*/ 	.word	0xffffffff


	//   ....[30]....
        /*02bc*/ 	.word	0xffffffff


	//   ....[31]....
        /*02c0*/ 	.word	0xffffffff


	//   ....[32]....
        /*02c4*/ 	.word	0xffffffff


	//   ....[33]....
        /*02c8*/ 	.word	0xffffffff


	//   ....[34]....
        /*02cc*/ 	.word	0xffffffff


	//   ....[35]....
        /*02d0*/ 	.word	0xffffffff


	//   ....[36]....
        /*02d4*/ 	.word	0xffffffff


	//   ....[37]....
        /*02d8*/ 	.word	0xffffffff


	//   ....[38]....
        /*02dc*/ 	.word	0xffffffff


	//   ....[39]....
        /*02e0*/ 	.word	0xffffffff


	//   ....[40]....
        /*02e4*/ 	.word	0xffffffff


	//   ....[41]....
        /*02e8*/ 	.word	0xffffffff


	//   ....[42]....
        /*02ec*/ 	.word	0xffffffff


	//   ....[43]....
        /*02f0*/ 	.word	0xffffffff


	//   ....[44]....
        /*02f4*/ 	.word	0xffffffff


	//   ....[45]....
        /*02f8*/ 	.word	0xffffffff


	//   ....[46]....
        /*02fc*/ 	.word	0xffffffff


	//   ....[47]....
        /*0300*/ 	.word	0xffffffff


	//   ....[48]....
        /*0304*/ 	.word	0xffffffff


	//   ....[49]....
        /*0308*/ 	.word	0xffffffff


	//   ....[50]....
        /*030c*/ 	.word	0xffffffff


	//   ....[51]....
        /*0310*/ 	.word	0xffffffff


	//   ....[52]....
        /*0314*/ 	.word	0xffffffff


	//   ....[53]....
        /*0318*/ 	.word	0xffffffff


	//   ....[54]....
        /*031c*/ 	.word	0xffffffff


	//   ....[55]....
        /*0320*/ 	.word	0xffffffff


	//   ....[56]....
        /*0324*/ 	.word	0xffffffff


	//   ....[57]....
        /*0328*/ 	.word	0xffffffff


	//   ....[58]....
        /*032c*/ 	.word	0xffffffff


	//   ....[59]....
        /*0330*/ 	.word	0xffffffff


	//   ....[60]....
        /*0334*/ 	.word	0xffffffff


	//   ....[61]....
        /*0338*/ 	.word	0xffffffff


	//   ....[62]....
        /*033c*/ 	.word	0xffffffff


	//   ....[63]....
        /*0340*/ 	.word	0xffffffff


	//   ....[64]....
        /*0344*/ 	.word	0xffffffff


	//   ....[65]....
        /*0348*/ 	.word	0xffffffff


	//   ....[66]....
        /*034c*/ 	.word	0xffffffff


	//   ....[67]....
        /*0350*/ 	.word	0xffffffff


	//   ....[68]....
        /*0354*/ 	.word	0xffffffff


	//   ....[69]....
        /*0358*/ 	.word	0xffffffff


	//   ....[70]....
        /*035c*/ 	.word	0xffffffff


	//   ....[71]....
        /*0360*/ 	.word	0xffffffff


	//   ....[72]....
        /*0364*/ 	.word	0xffffffff


	//   ....[73]....
        /*0368*/ 	.word	0xffffffff


	//   ....[74]....
        /*036c*/ 	.word	0xffffffff


	//   ....[75]....
        /*0370*/ 	.word	0xffffffff


	//   ....[76]....
        /*0374*/ 	.word	0xffffffff


	//   ....[77]....
        /*0378*/ 	.word	0xffffffff


	//   ....[78]....
        /*037c*/ 	.word	0xffffffff


	//   ....[79]....
        /*0380*/ 	.word	0xffffffff


	//   ....[80]....
        /*0384*/ 	.word	0xffffffff


	//   ....[81]....
        /*0388*/ 	.word	0xffffffff


	//   ....[82]....
        /*038c*/ 	.word	0xffffffff


	//   ....[83]....
        /*0390*/ 	.word	0xffffffff


	//   ....[84]....
        /*0394*/ 	.word	0xffffffff


	//   ....[85]....
        /*0398*/ 	.word	0xffffffff


	//   ....[86]....
        /*039c*/ 	.word	0xffffffff


	//   ....[87]....
        /*03a0*/ 	.word	0xffffffff


	//   ....[88]....
        /*03a4*/ 	.word	0xffffffff


	//   ....[89]....
        /*03a8*/ 	.word	0xffffffff


	//   ....[90]....
        /*03ac*/ 	.word	0xffffffff


	//   ....[91]....
        /*03b0*/ 	.word	0xffffffff


	//   ....[92]....
        /*03b4*/ 	.word	0xffffffff


	//   ....[93]....
        /*03b8*/ 	.word	0xffffffff


	//   ....[94]....
        /*03bc*/ 	.word	0xffffffff


	//   ....[95]....
        /*03c0*/ 	.word	0xffffffff


	//   ....[96]....
        /*03c4*/ 	.word	0xffffffff


	//   ....[97]....
        /*03c8*/ 	.word	0xffffffff


	//   ....[98]....
        /*03cc*/ 	.word	0xffffffff


	//   ....[99]....
        /*03d0*/ 	.word	0xffffffff


	//   ....[100]....
        /*03d4*/ 	.word	0xffffffff


	//   ....[101]....
        /*03d8*/ 	.word	0xffffffff


	//   ....[102]....
        /*03dc*/ 	.word	0xffffffff


	//   ....[103]....
        /*03e0*/ 	.word	0xffffffff


	//   ....[104]....
        /*03e4*/ 	.word	0xffffffff


	//   ....[105]....
        /*03e8*/ 	.word	0xffffffff


	//   ....[106]....
        /*03ec*/ 	.word	0xffffffff


	//   ....[107]....
        /*03f0*/ 	.word	0xffffffff


	//   ....[108]....
        /*03f4*/ 	.word	0xffffffff


	//   ....[109]....
        /*03f8*/ 	.word	0xffffffff


	//   ....[110]....
        /*03fc*/ 	.word	0xffffffff


	//   ....[111]....
        /*0400*/ 	.word	0xffffffff


	//   ....[112]....
        /*0404*/ 	.word	0xffffffff


	//   ....[113]....
        /*0408*/ 	.word	0xffffffff


	//   ....[114]....
        /*040c*/ 	.word	0xffffffff


	//   ....[115]....
        /*0410*/ 	.word	0xffffffff


	//   ....[116]....
        /*0414*/ 	.word	0xffffffff


	//   ....[117]....
        /*0418*/ 	.word	0xffffffff


	//   ....[118]....
        /*041c*/ 	.word	0xffffffff


	//   ....[119]....
        /*0420*/ 	.word	0xffffffff


	//   ....[120]....
        /*0424*/ 	.word	0xffffffff


	//   ....[121]....
        /*0428*/ 	.word	0xffffffff


	//   ....[122]....
        /*042c*/ 	.word	0xffffffff


	//   ....[123]....
        /*0430*/ 	.word	0xffffffff


	//   ....[124]....
        /*0434*/ 	.word	0xffffffff


	//   ....[125]....
        /*0438*/ 	.word	0xffffffff


	//   ....[126]....
        /*043c*/ 	.word	0xffffffff


	//   ....[127]....
        /*0440*/ 	.word	0xffffffff


	//   ....[128]....
        /*0444*/ 	.word	0xffffffff


	//   ....[129]....
        /*0448*/ 	.word	0xffffffff


	//   ....[130]....
        /*044c*/ 	.word	0xffffffff


	//   ....[131]....
        /*0450*/ 	.word	0xffffffff


	//   ....[132]....
        /*0454*/ 	.word	0xffffffff


	//   ....[133]....
        /*0458*/ 	.word	0xffffffff


	//   ....[134]....
        /*045c*/ 	.word	0xffffffff


	//   ....[135]....
        /*0460*/ 	.word	0xffffffff


	//   ....[136]....
        /*0464*/ 	.word	0xffffffff


	//   ....[137]....
        /*0468*/ 	.word	0xffffffff


	//   ....[138]....
        /*046c*/ 	.word	0xffffffff


	//   ....[139]....
        /*0470*/ 	.word	0xffffffff


	//   ....[140]....
        /*0474*/ 	.word	0xffffffff


	//   ....[141]....
        /*0478*/ 	.word	0xffffffff


	//   ....[142]....
        /*047c*/ 	.word	0xffffffff


	//   ....[143]....
        /*0480*/ 	.word	0xffffffff


	//   ....[144]....
        /*0484*/ 	.word	0xffffffff


	//   ....[145]....
        /*0488*/ 	.word	0xffffffff


	//   ....[146]....
        /*048c*/ 	.word	0xffffffff


	//   ....[147]....
        /*0490*/ 	.word	0xffffffff


	//   ....[148]....
        /*0494*/ 	.word	0xffffffff


	//   ....[149]....
        /*0498*/ 	.word	0xffffffff


	//   ....[150]....
        /*049c*/ 	.word	0xffffffff


	//   ....[151]....
        /*04a0*/ 	.word	0xffffffff


	//   ....[152]....
        /*04a4*/ 	.word	0xffffffff


	//   ....[153]....
        /*04a8*/ 	.word	0xffffffff


	//   ....[154]....
        /*04ac*/ 	.word	0xffffffff


	//   ....[155]....
        /*04b0*/ 	.word	0xffffffff


	//   ....[156]....
        /*04b4*/ 	.word	0xffffffff


	//   ....[157]....
        /*04b8*/ 	.word	0xffffffff


	//   ....[158]....
        /*04bc*/ 	.word	0xffffffff


	//   ....[159]....
        /*04c0*/ 	.word	0xffffffff


	//   ....[160]....
        /*04c4*/ 	.word	0xffffffff


	//   ....[161]....
        /*04c8*/ 	.word	0xffffffff


	//   ....[162]....
        /*04cc*/ 	.word	0xffffffff


	//   ....[163]....
        /*04d0*/ 	.word	0xffffffff


	//   ....[164]....
        /*04d4*/ 	.word	0xffffffff


	//   ....[165]....
        /*04d8*/ 	.word	0xffffffff


	//   ....[166]....
        /*04dc*/ 	.word	0xffffffff


	//   ....[167]....
        /*04e0*/ 	.word	0xffffffff


	//   ....[168]....
        /*04e4*/ 	.word	0xffffffff


	//   ....[169]....
        /*04e8*/ 	.word	0xffffffff


	//   ....[170]....
        /*04ec*/ 	.word	0xffffffff


	//   ....[171]....
        /*04f0*/ 	.word	0xffffffff


	//   ....[172]....
        /*04f4*/ 	.word	0xffffffff


	//   ....[173]....
        /*04f8*/ 	.word	0xffffffff


	//   ....[174]....
        /*04fc*/ 	.word	0xffffffff


	//   ....[175]....
        /*0500*/ 	.word	0xffffffff


	//   ....[176]....
        /*0504*/ 	.word	0xffffffff


	//   ....[177]....
        /*0508*/ 	.word	0xffffffff


	//   ....[178]....
        /*050c*/ 	.word	0xffffffff


	//   ....[179]....
        /*0510*/ 	.word	0xffffffff


	//   ....[180]....
        /*0514*/ 	.word	0xffffffff


	//   ....[181]....
        /*0518*/ 	.word	0xffffffff


	//   ....[182]....
        /*051c*/ 	.word	0xffffffff


	//   ....[183]....
        /*0520*/ 	.word	0xffffffff


	//   ....[184]....
        /*0524*/ 	.word	0xffffffff


	//   ....[185]....
        /*0528*/ 	.word	0x0500000f


	//   ....[186]....
        /*052c*/ 	.word	0x0500000f


	//   ....[187]....
        /*0530*/ 	.word	0x0500000f


	//   ....[188]....
        /*0534*/ 	.word	0x0500000f


	//   ....[189]....
        /*0538*/ 	.word	0x0500000f


	//   ....[190]....
        /*053c*/ 	.word	0x0500000f


	//   ....[191]....
        /*0540*/ 	.word	0x0500000f


	//   ....[192]....
        /*0544*/ 	.word	0x0500000f


	//   ....[193]....
        /*0548*/ 	.word	0x0500000f


	//   ....[194]....
        /*054c*/ 	.word	0x0500000f


	//   ....[195]....
        /*0550*/ 	.word	0x0500000f


	//   ....[196]....
        /*0554*/ 	.word	0x0500000f


	//   ....[197]....
        /*0558*/ 	.word	0x0500000f


	//   ....[198]....
        /*055c*/ 	.word	0x0500000f


	//   ....[199]....
        /*0560*/ 	.word	0x0500000f


	//   ....[200]....
        /*0564*/ 	.word	0x0500000f


	//   ....[201]....
        /*0568*/ 	.word	0x0500000f


	//   ....[202]....
        /*056c*/ 	.word	0x0500000f


	//   ....[203]....
        /*0570*/ 	.word	0x0500000f


	//   ....[204]....
        /*0574*/ 	.word	0x0500000f


	//   ....[205]....
        /*0578*/ 	.word	0x0500000f


	//   ....[206]....
        /*057c*/ 	.word	0x0500000f


	//   ....[207]....
        /*0580*/ 	.word	0x0500000f


	//   ....[208]....
        /*0584*/ 	.word	0x0500000f


	//   ....[209]....
        /*0588*/ 	.word	0x0500000f


	//   ....[210]....
        /*058c*/ 	.word	0x0500000f


	//   ....[211]....
        /*0590*/ 	.word	0x0500000f


	//   ....[212]....
        /*0594*/ 	.word	0x0500000f


	//   ....[213]....
        /*0598*/ 	.word	0x0500000f


	//   ....[214]....
        /*059c*/ 	.word	0x0500000f


	//   ....[215]....
        /*05a0*/ 	.word	0x0500000f


	//   ....[216]....
        /*05a4*/ 	.word	0x0500000f


	//   ....[217]....
        /*05a8*/ 	.word	0x0500000f


	//   ....[218]....
        /*05ac*/ 	.word	0x0500000f


	//   ....[219]....
        /*05b0*/ 	.word	0x0500000f


	//   ....[220]....
        /*05b4*/ 	.word	0x0500000f


	//   ....[221]....
        /*05b8*/ 	.word	0x0500000f


	//   ....[222]....
        /*05bc*/ 	.word	0x0500000f


	//   ....[223]....
        /*05c0*/ 	.word	0x0500000f


	//   ....[224]....
        /*05c4*/ 	.word	0x0500000f


	//   ....[225]....
        /*05c8*/ 	.word	0x0500000f


	//   ....[226]....
        /*05cc*/ 	.word	0x0500000f


	//   ....[227]....
        /*05d0*/ 	.word	0x0500000f


	//   ....[228]....
        /*05d4*/ 	.word	0x0500000f


	//   ....[229]....
        /*05d8*/ 	.word	0x0500000f


	//   ....[230]....
        /*05dc*/ 	.word	0x0500000f


	//   ....[231]....
        /*05e0*/ 	.word	0x0500000f


	//   ....[232]....
        /*05e4*/ 	.word	0x0500000f


	//   ....[233]....
        /*05e8*/ 	.word	0x0500000f


	//   ....[234]....
        /*05ec*/ 	.word	0x0500000f


	//   ....[235]....
        /*05f0*/ 	.word	0x0500000f


	//   ....[236]....
        /*05f4*/ 	.word	0x0500000f


	//   ....[237]....
        /*05f8*/ 	.word	0x0500000f


	//   ....[238]....
        /*05fc*/ 	.word	0x0500000f


	//   ....[239]....
        /*0600*/ 	.word	0x0500000f


	//   ....[240]....
        /*0604*/ 	.word	0x0500000f


	//   ....[241]....
        /*0608*/ 	.word	0x0500000f


	//   ....[242]....
        /*060c*/ 	.word	0x0500000f


	//   ....[243]....
        /*0610*/ 	.word	0x0500000f


	//   ....[244]....
        /*0614*/ 	.word	0x0500000f


	//   ....[245]....
        /*0618*/ 	.word	0x0500000f


	//   ....[246]....
        /*061c*/ 	.word	0x0500000f


	//   ....[247]....
        /*0620*/ 	.word	0x0500000f


	//   ....[248]....
        /*0624*/ 	.word	0x0500000f


	//   ....[249]....
        /*0628*/ 	.word	0x0500000f


	//   ....[250]....
        /*062c*/ 	.word	0x0500000f


	//   ....[251]....
        /*0630*/ 	.word	0x0500000f


	//   ....[252]....
        /*0634*/ 	.word	0x0500000f


	//   ....[253]....
        /*0638*/ 	.word	0x0500000f


	//   ....[254]....
        /*063c*/ 	.word	0x0500000f


	//   ....[255]....
        /*0640*/ 	.word	0x0500000f


	//   ....[0]....
        /*0644*/ 	.word	0x0500000f


	//   ....[1]....
        /*0648*/ 	.word	0x0500000f


	//   ....[2]....
        /*064c*/ 	.word	0x0500000f


	//   ....[3]....
        /*0650*/ 	.word	0x0500000f


	//   ....[4]....
        /*0654*/ 	.word	0x0500000f


	//   ....[5]....
        /*0658*/ 	.word	0x0500000f


	//   ....[6]....
        /*065c*/ 	.word	0x0500000f


	//   ....[7]....
        /*0660*/ 	.word	0x0500000f


	//   ....[8]....
        /*0664*/ 	.word	0x0500000f


	//   ....[9]....
        /*0668*/ 	.word	0x0500000f


	//   ....[10]....
        /*066c*/ 	.word	0x0500000f


	//   ....[11]....
        /*0670*/ 	.word	0x0500000f


	//   ....[12]....
        /*0674*/ 	.word	0x0500000f


	//   ....[13]....
        /*0678*/ 	.word	0x0500000f


	//   ....[14]....
        /*067c*/ 	.word	0x0500000f


	//   ....[15]....
        /*0680*/ 	.word	0x0500000f


	//   ....[16]....
        /*0684*/ 	.word	0x0500000f


	//   ....[17]....
        /*0688*/ 	.word	0x0500000f


	//   ....[18]....
        /*068c*/ 	.word	0x0500000f


	//   ....[19]....
        /*0690*/ 	.word	0x0500000f


	//   ....[20]....
        /*0694*/ 	.word	0x0500000f


	//   ....[21]....
        /*0698*/ 	.word	0x0500000f


	//   ....[22]....
        /*069c*/ 	.word	0x0500000f


	//   ....[23]....
        /*06a0*/ 	.word	0x0500000f


	//   ....[24]....
        /*06a4*/ 	.word	0x0500000f


	//   ....[25]....
        /*06a8*/ 	.word	0x0500000f


	//   ....[26]....
        /*06ac*/ 	.word	0x0500000f


	//   ....[27]....
        /*06b0*/ 	.word	0x0500000f


	//   ....[28]....
        /*06b4*/ 	.word	0x0500000f


	//   ....[29]....
        /*06b8*/ 	.word	0x0500000f


	//   ....[30]....
        /*06bc*/ 	.word	0x0500000f


	//   ....[31]....
        /*06c0*/ 	.word	0x0500000f


	//   ....[32]....
        /*06c4*/ 	.word	0x0500000f


	//   ....[33]....
        /*06c8*/ 	.word	0x0500000f


	//   ....[34]....
        /*06cc*/ 	.word	0x0500000f


	//   ....[35]....
        /*06d0*/ 	.word	0x0500000f


	//   ....[36]....
        /*06d4*/ 	.word	0x0500000f


	//   ....[37]....
        /*06d8*/ 	.word	0x0500000f


	//   ....[38]....
        /*06dc*/ 	.word	0x0500000f


	//   ....[39]....
        /*06e0*/ 	.word	0x0500000f


	//   ....[40]....
        /*06e4*/ 	.word	0x0500000f


	//   ....[41]....
        /*06e8*/ 	.word	0x0500000f


	//   ....[42]....
        /*06ec*/ 	.word	0x0500000f


	//   ....[43]....
        /*06f0*/ 	.word	0x0500000f


	//   ....[44]....
        /*06f4*/ 	.word	0x0500000f


	//   ....[45]....
        /*06f8*/ 	.word	0x0500000f


	//   ....[46]....
        /*06fc*/ 	.word	0x0500000f


	//   ....[47]....
        /*0700*/ 	.word	0x0500000f


	//   ....[48]....
        /*0704*/ 	.word	0x0500000f


	//   ....[49]....
        /*0708*/ 	.word	0x0500000f


	//----- nvinfo : EIATTR_COOP_GROUP_INSTR_OFFSETS
	.align		4
.L_409:
        /*070c*/ 	.byte	0x04, 0x28
        /*070e*/ 	.short	(.L_411 - .L_410)


	//   ....[0]....
.L_410:
        /*0710*/ 	.word	0x00000070


	//   ....[1]....
        /*0714*/ 	.word	0x00000140


	//   ....[2]....
        /*0718*/ 	.word	0x00000190


	//   ....[3]....
        /*071c*/ 	.word	0x000003c0


	//   ....[4]....
        /*0720*/ 	.word	0x00000520


	//   ....[5]....
        /*0724*/ 	.word	0x00000640


	//   ....[6]....
        /*0728*/ 	.word	0x000007a0


	//   ....[7]....
        /*072c*/ 	.word	0x00003000


	//   ....[8]....
        /*0730*/ 	.word	0x00003010


	//   ....[9]....
        /*0734*/ 	.word	0x00003770


	//   ....[10]....
        /*0738*/ 	.word	0x00003780


	//   ....[11]....
        /*073c*/ 	.word	0x000043f0


	//   ....[12]....
        /*0740*/ 	.word	0x00004400


	//   ....[13]....
        /*0744*/ 	.word	0x00004c00


	//   ....[14]....
        /*0748*/ 	.word	0x00004c10


	//   ....[15]....
        /*074c*/ 	.word	0x00005670


	//   ....[16]....
        /*0750*/ 	.word	0x00005680


	//   ....[17]....
        /*0754*/ 	.word	0x00005790


	//   ....[18]....
        /*0758*/ 	.word	0x000057a0


	//   ....[19]....
        /*075c*/ 	.word	0x00005bc0


	//   ....[20]....
        /*0760*/ 	.word	0x00005bf0


	//   ....[21]....
        /*0764*/ 	.word	0x00005ec0


	//   ....[22]....
        /*0768*/ 	.word	0x00005ee0


	//   ....[23]....
        /*076c*/ 	.word	0x00006cd0


	//   ....[24]....
        /*0770*/ 	.word	0x00007450


	//   ....[25]....
        /*0774*/ 	.word	0x00007460


	//   ....[26]....
        /*0778*/ 	.word	0x00007470


	//   ....[27]....
        /*077c*/ 	.word	0x00007480


	//   ....[28]....
        /*0780*/ 	.word	0x000077b0


	//   ....[29]....
        /*0784*/ 	.word	0x000077c0


	//   ....[30]....
        /*0788*/ 	.word	0x000077d0


	//   ....[31]....
        /*078c*/ 	.word	0x000077e0


	//   ....[32]....
        /*0790*/ 	.word	0x00008bb0


	//   ....[33]....
        /*0794*/ 	.word	0x00008bd0


	//   ....[34]....
        /*0798*/ 	.word	0x00008be0


	//   ....[35]....
        /*079c*/ 	.word	0x00008bf0


	//   ....[36]....
        /*07a0*/ 	.word	0x00008cd0


	//   ....[37]....
        /*07a4*/ 	.word	0x00008ce0


	//   ....[38]....
        /*07a8*/ 	.word	0x00008d70


	//   ....[39]....
        /*07ac*/ 	.word	0x00008dc0


	//   ....[40]....
        /*07b0*/ 	.word	0x0000a940


	//   ....[41]....
        /*07b4*/ 	.word	0x0000b550


	//   ....[42]....
        /*07b8*/ 	.word	0x0000bde0


	//   ....[43]....
        /*07bc*/ 	.word	0x0000be20


	//   ....[44]....
        /*07c0*/ 	.word	0x0000c240


	//   ....[45]....
        /*07c4*/ 	.word	0x0000c2a0


	//   ....[46]....
        /*07c8*/ 	.word	0x0000d9d0


	//   ....[47]....
        /*07cc*/ 	.word	0x0000e790


	//   ....[48]....
        /*07d0*/ 	.word	0x0000ee90


	//   ....[49]....
        /*07d4*/ 	.word	0x0000efb0


	//   ....[50]....
        /*07d8*/ 	.word	0x0000f9d0


	//   ....[51]....
        /*07dc*/ 	.word	0x0000fae0


	//   ....[52]....
        /*07e0*/ 	.word	0x000117a0


	//   ....[53]....
        /*07e4*/ 	.word	0x00011860


	//   ....[54]....
        /*07e8*/ 	.word	0x000121e0


	//   ....[55]....
        /*07ec*/ 	.word	0x00012240


	//   ....[56]....
        /*07f0*/ 	.word	0x00013bb0


	//   ....[57]....
        /*07f4*/ 	.word	0x000140a0


	//   ....[58]....
        /*07f8*/ 	.word	0x00014e50


	//   ....[59]....
        /*07fc*/ 	.word	0x00014f70


	//   ....[60]....
        /*0800*/ 	.word	0x00015910


	//   ....[61]....
        /*0804*/ 	.word	0x00015ae0


	//   ....[62]....
        /*0808*/ 	.word	0x00016c00


	//   ....[63]....
        /*080c*/ 	.word	0x00016c40


	//   ....[64]....
        /*0810*/ 	.word	0x00016cf0


	//   ....[65]....
        /*0814*/ 	.word	0x00016d10


	//   ....[66]....
        /*0818*/ 	.word	0x00018780


	//   ....[67]....
        /*081c*/ 	.word	0x00018830


	//   ....[68]....
        /*0820*/ 	.word	0x000189e0


	//   ....[69]....
        /*0824*/ 	.word	0x00018a40


	//   ....[70]....
        /*0828*/ 	.word	0x000191b0


	//   ....[71]....
        /*082c*/ 	.word	0x000191f0


	//   ....[72]....
        /*0830*/ 	.word	0x00019370


	//   ....[73]....
        /*0834*/ 	.word	0x00019390


	//   ....[74]....
        /*0838*/ 	.word	0x000194d0


	//   ....[75]....
        /*083c*/ 	.word	0x000194f0


	//   ....[76]....
        /*0840*/ 	.word	0x00019640


	//   ....[77]....
        /*0844*/ 	.word	0x00019660


	//   ....[78]....
        /*0848*/ 	.word	0x00019fb0


	//   ....[79]....
        /*084c*/ 	.word	0x00019fc0


	//   ....[80]....
        /*0850*/ 	.word	0x0001a160


	//   ....[81]....
        /*0854*/ 	.word	0x0001a170


	//   ....[82]....
        /*0858*/ 	.word	0x0001a300


	//   ....[83]....
        /*085c*/ 	.word	0x0001a310


	//   ....[84]....
        /*0860*/ 	.word	0x0001a4a0


	//   ....[85]....
        /*0864*/ 	.word	0x0001a4b0


	//   ....[86]....
        /*0868*/ 	.word	0x0001a6a0


	//   ....[87]....
        /*086c*/ 	.word	0x0001a850


	//   ....[88]....
        /*0870*/ 	.word	0x0001a880


	//   ....[89]....
        /*0874*/ 	.word	0x0001a8b0


	//   ....[90]....
        /*0878*/ 	.word	0x0001a8e0


	//   ....[91]....
        /*087c*/ 	.word	0x0001a910


	//   ....[92]....
        /*0880*/ 	.word	0x0001a940


	//   ....[93]....
        /*0884*/ 	.word	0x0001aab0


	//   ....[94]....
        /*0888*/ 	.word	0x0001aae0


	//   ....[95]....
        /*088c*/ 	.word	0x0001ab10


	//   ....[96]....
        /*0890*/ 	.word	0x0001ab40


	//   ....[97]....
        /*0894*/ 	.word	0x0001ab70


	//   ....[98]....
        /*0898*/ 	.word	0x0001aba0


	//   ....[99]....
        /*089c*/ 	.word	0x0001ac30


	//   ....[100]....
        /*08a0*/ 	.word	0x0001ac90


	//   ....[101]....
        /*08a4*/ 	.word	0x0001ad20


	//   ....[102]....
        /*08a8*/ 	.word	0x0001bdd0


	//   ....[103]....
        /*08ac*/ 	.word	0x0001dff0


	//   ....[104]....
        /*08b0*/ 	.word	0x0001e010


	//   ....[105]....
        /*08b4*/ 	.word	0x0001e0a0


	//   ....[106]....
        /*08b8*/ 	.word	0x0001e0c0


	//   ....[107]....
        /*08bc*/ 	.word	0x0001e140


	//   ....[108]....
        /*08c0*/ 	.word	0x0001e160


	//   ....[109]....
        /*08c4*/ 	.word	0x0001e1e0


	//   ....[110]....
        /*08c8*/ 	.word	0x0001e200


	//   ....[111]....
        /*08cc*/ 	.word	0x0001e280


	//   ....[112]....
        /*08d0*/ 	.word	0x0001e2a0


	//   ....[113]....
        /*08d4*/ 	.word	0x0001e2b0


	//   ....[114]....
        /*08d8*/ 	.word	0x0001e2c0


	//   ....[115]....
        /*08dc*/ 	.word	0x0001eb30


	//   ....[116]....
        /*08e0*/ 	.word	0x0001eb60


	//   ....[117]....
        /*08e4*/ 	.word	0x0001ec20


	//   ....[118]....
        /*08e8*/ 	.word	0x0001ec30


	//   ....[119]....
        /*08ec*/ 	.word	0x0001ecc0


	//   ....[120]....
        /*08f0*/ 	.word	0x0001ecd0


	//   ....[121]....
        /*08f4*/ 	.word	0x0001ed60


	//   ....[122]....
        /*08f8*/ 	.word	0x0001ed70


	//   ....[123]....
        /*08fc*/ 	.word	0x0001ee00


	//   ....[124]....
        /*0900*/ 	.word	0x0001ee10


	//   ....[125]....
        /*0904*/ 	.word	0x0001eea0


	//   ....[126]....
        /*0908*/ 	.word	0x0001eeb0


	//   ....[127]....
        /*090c*/ 	.word	0x0001ef30


	//   ....[128]....
        /*0910*/ 	.word	0x0001ef40


	//   ....[129]....
        /*0914*/ 	.word	0x0001ef50


	//   ....[130]....
        /*0918*/ 	.word	0x0001ef60


	//   ....[131]....
        /*091c*/ 	.word	0x0001f3f0


	//   ....[132]....
        /*0920*/ 	.word	0x0001f420


	//   ....[133]....
        /*0924*/ 	.word	0x0001f480


	//   ....[134]....
        /*0928*/ 	.word	0x0001f530


	//   ....[135]....
        /*092c*/ 	.word	0x0001f540


	//   ....[136]....
        /*0930*/ 	.word	0x0001f570


	//   ....[137]....
        /*0934*/ 	.word	0x0001f600


	//   ....[138]....
        /*0938*/ 	.word	0x0001f6b0


	//   ....[139]....
        /*093c*/ 	.word	0x0001f6c0


	//   ....[140]....
        /*0940*/ 	.word	0x0001f6f0


	//   ....[141]....
        /*0944*/ 	.word	0x0001f700


	//   ....[142]....
        /*0948*/ 	.word	0x0001f790


	//   ....[143]....
        /*094c*/ 	.word	0x0001fec0


	//   ....[144]....
        /*0950*/ 	.word	0x0001fee0


	//   ....[145]....
        /*0954*/ 	.word	0x0001ff30


	//   ....[146]....
        /*0958*/ 	.word	0x0001ff40


	//   ....[147]....
        /*095c*/ 	.word	0x0001ff80


	//   ....[148]....
        /*0960*/ 	.word	0x0001ff90


	//   ....[149]....
        /*0964*/ 	.word	0x0001ffd0


	//   ....[150]....
        /*0968*/ 	.word	0x0001ffe0


	//   ....[151]....
        /*096c*/ 	.word	0x00020020


	//   ....[152]....
        /*0970*/ 	.word	0x00020030


	//   ....[153]....
        /*0974*/ 	.word	0x00020040


	//   ....[154]....
        /*0978*/ 	.word	0x00020080


	//   ....[155]....
        /*097c*/ 	.word	0x000203c0


	//   ....[156]....
        /*0980*/ 	.word	0x000203e0


	//   ....[157]....
        /*0984*/ 	.word	0x000203f0


	//   ....[158]....
        /*0988*/ 	.word	0x00020410


	//   ....[159]....
        /*098c*/ 	.word	0x00020480


	//   ....[160]....
        /*0990*/ 	.word	0x000204a0


	//   ....[161]....
        /*0994*/ 	.word	0x00020500


	//   ....[162]....
        /*0998*/ 	.word	0x00020520


	//   ....[163]....
        /*099c*/ 	.word	0x00020580


	//   ....[164]....
        /*09a0*/ 	.word	0x000205a0


	//   ....[165]....
        /*09a4*/ 	.word	0x00020600


	//   ....[166]....
        /*09a8*/ 	.word	0x00020620


	//   ....[167]....
        /*09ac*/ 	.word	0x00020b10


	//   ....[168]....
        /*09b0*/ 	.word	0x00020b40


	//   ....[169]....
        /*09b4*/ 	.word	0x00020b70


	//   ....[170]....
        /*09b8*/ 	.word	0x00020ba0


	//   ....[171]....
        /*09bc*/ 	.word	0x00020bd0


	//   ....[172]....
        /*09c0*/ 	.word	0x00020c00


	//   ....[173]....
        /*09c4*/ 	.word	0x00020c30


	//   ....[174]....
        /*09c8*/ 	.word	0x00020c60


	//   ....[175]....
        /*09cc*/ 	.word	0x00020de0


	//   ....[176]....
        /*09d0*/ 	.word	0x00020e10


	//   ....[177]....
        /*09d4*/ 	.word	0x00020e40


	//   ....[178]....
        /*09d8*/ 	.word	0x00020e70


	//   ....[179]....
        /*09dc*/ 	.word	0x00020ea0


	//   ....[180]....
        /*09e0*/ 	.word	0x00020ed0


	//   ....[181]....
        /*09e4*/ 	.word	0x00020f90


	//   ....[182]....
        /*09e8*/ 	.word	0x00020fb0


	//   ....[183]....
        /*09ec*/ 	.word	0x00021020


	//   ....[184]....
        /*09f0*/ 	.word	0x000216c0


	//   ....[185]....
        /*09f4*/ 	.word	0x000219e0


	//   ....[186]....
        /*09f8*/ 	.word	0x00021a70


	//   ....[187]....
        /*09fc*/ 	.word	0x00021b10


	//   ....[188]....
        /*0a00*/ 	.word	0x00021ba0


	//   ....[189]....
        /*0a04*/ 	.word	0x00021c90


	//   ....[190]....
        /*0a08*/ 	.word	0x00021d20


	//   ....[191]....
        /*0a0c*/ 	.word	0x00021db0


	//   ....[192]....
        /*0a10*/ 	.word	0x00021e40


	//   ....[193]....
        /*0a14*/ 	.word	0x00021f30


	//   ....[194]....
        /*0a18*/ 	.word	0x00021fc0


	//   ....[195]....
        /*0a1c*/ 	.word	0x00022050


	//   ....[196]....
        /*0a20*/ 	.word	0x000220e0


	//   ....[197]....
        /*0a24*/ 	.word	0x000221b0


	//   ....[198]....
        /*0a28*/ 	.word	0x00022250


	//   ....[199]....
        /*0a2c*/ 	.word	0x000222e0


	//   ....[200]....
        /*0a30*/ 	.word	0x00022330


	//   ....[201]....
        /*0a34*/ 	.word	0x00022380


	//   ....[202]....
        /*0a38*/ 	.word	0x00022410


	//   ....[203]....
        /*0a3c*/ 	.word	0x000224a0


	//   ....[204]....
        /*0a40*/ 	.word	0x000224f0


	//   ....[205]....
        /*0a44*/ 	.word	0x00022540


	//   ....[206]....
        /*0a48*/ 	.word	0x00022630


	//   ....[207]....
        /*0a4c*/ 	.word	0x000226e0


	//   ....[208]....
        /*0a50*/ 	.word	0x00022760


	//   ....[209]....
        /*0a54*/ 	.word	0x000227e0


	//   ....[210]....
        /*0a58*/ 	.word	0x00022880


	//   ....[211]....
        /*0a5c*/ 	.word	0x00022920


	//   ....[212]....
        /*0a60*/ 	.word	0x000229a0


	//   ....[213]....
        /*0a64*/ 	.word	0x00022ab0


	//   ....[214]....
        /*0a68*/ 	.word	0x00022e80


	//   ....[215]....
        /*0a6c*/ 	.word	0x00022ed0


	//   ....[216]....
        /*0a70*/ 	.word	0x00022f60


	//   ....[217]....
        /*0a74*/ 	.word	0x00022ff0


	//   ....[218]....
        /*0a78*/ 	.word	0x00023080


	//   ....[219]....
        /*0a7c*/ 	.word	0x00023110


	//   ....[220]....
        /*0a80*/ 	.word	0x000231a0


	//   ....[221]....
        /*0a84*/ 	.word	0x00023230


	//   ....[222]....
        /*0a88*/ 	.word	0x000232f0


	//   ....[223]....
        /*0a8c*/ 	.word	0x000235d0


	//   ....[224]....
        /*0a90*/ 	.word	0x000236c0


	//   ....[225]....
        /*0a94*/ 	.word	0x00023760


	//   ....[226]....
        /*0a98*/ 	.word	0x000237c0


	//   ....[227]....
        /*0a9c*/ 	.word	0x000238b0


	//   ....[228]....
        /*0aa0*/ 	.word	0x00023920


	//   ....[229]....
        /*0aa4*/ 	.word	0x00023a10


	//   ....[230]....
        /*0aa8*/ 	.word	0x00023a80


	//   ....[231]....
        /*0aac*/ 	.word	0x00023b70


	//   ....[232]....
        /*0ab0*/ 	.word	0x00023be0


	//   ....[233]....
        /*0ab4*/ 	.word	0x00023cd0


	//   ....[234]....
        /*0ab8*/ 	.word	0x00023d40


	//   ....[235]....
        /*0abc*/ 	.word	0x00023de0


	//   ....[236]....
        /*0ac0*/ 	.word	0x00023ed0


	//   ....[237]....
        /*0ac4*/ 	.word	0x00023f40


	//   ....[238]....
        /*0ac8*/ 	.word	0x00023fa0


	//   ....[239]....
        /*0acc*/ 	.word	0x00024090


	//   ....[240]....
        /*0ad0*/ 	.word	0x000240f0


	//   ....[241]....
        /*0ad4*/ 	.word	0x000241f0


	//   ....[242]....
        /*0ad8*/ 	.word	0x00024250


	//   ....[243]....
        /*0adc*/ 	.word	0x00024350


	//   ....[244]....
        /*0ae0*/ 	.word	0x000243b0


	//   ....[245]....
        /*0ae4*/ 	.word	0x000244b0


	//   ....[246]....
        /*0ae8*/ 	.word	0x00024510


	//   ....[247]....
        /*0aec*/ 	.word	0x00024610


	//   ....[248]....
        /*0af0*/ 	.word	0x00024670


	//   ....[249]....
        /*0af4*/ 	.word	0x00024770


	//   ....[250]....
        /*0af8*/ 	.word	0x000247d0


	//   ....[251]....
        /*0afc*/ 	.word	0x00024870


	//   ....[252]....
        /*0b00*/ 	.word	0x000249f0


	//   ....[253]....
        /*0b04*/ 	.word	0x00024ad0


	//   ....[254]....
        /*0b08*/ 	.word	0x00024b80


	//   ....[255]....
        /*0b0c*/ 	.word	0x00024c90


	//   ....[0]....
        /*0b10*/ 	.word	0x00024cf0


	//   ....[1]....
        /*0b14*/ 	.word	0x00024e00


	//   ....[2]....
        /*0b18*/ 	.word	0x00024e60


	//   ....[3]....
        /*0b1c*/ 	.word	0x00024f70


	//   ....[4]....
        /*0b20*/ 	.word	0x00024fd0


	//   ....[5]....
        /*0b24*/ 	.word	0x000250e0


	//   ....[6]....
        /*0b28*/ 	.word	0x00025140


	//   ....[7]....
        /*0b2c*/ 	.word	0x00025200


	//   ....[8]....
        /*0b30*/ 	.word	0x00025360


	//   ....[9]....
        /*0b34*/ 	.word	0x00025400


	//   ....[10]....
        /*0b38*/ 	.word	0x00025460


	//   ....[11]....
        /*0b3c*/ 	.word	0x00025510


	//   ....[12]....
        /*0b40*/ 	.word	0x00025570


	//   ....[13]....
        /*0b44*/ 	.word	0x00025620


	//   ....[14]....
        /*0b48*/ 	.word	0x00025680


	//   ....[15]....
        /*0b4c*/ 	.word	0x00025730


	//   ....[16]....
        /*0b50*/ 	.word	0x00025790


	//   ....[17]....
        /*0b54*/ 	.word	0x00025840


	//   ....[18]....
        /*0b58*/ 	.word	0x000258a0


	//   ....[19]....
        /*0b5c*/ 	.word	0x00025950


	//   ....[20]....
        /*0b60*/ 	.word	0x00025a40


	//   ....[21]....
        /*0b64*/ 	.word	0x00025ae0


	//   ....[22]....
        /*0b68*/ 	.word	0x00025b40


	//   ....[23]....
        /*0b6c*/ 	.word	0x00025c10


	//   ....[24]....
        /*0b70*/ 	.word	0x00025c70


	//   ....[25]....
        /*0b74*/ 	.word	0x00025d40


	//   ....[26]....
        /*0b78*/ 	.word	0x00025da0


	//   ....[27]....
        /*0b7c*/ 	.word	0x00025e70


	//   ....[28]....
        /*0b80*/ 	.word	0x00025ed0


	//   ....[29]....
        /*0b84*/ 	.word	0x00025fa0


	//   ....[30]....
        /*0b88*/ 	.word	0x00026000


	//   ....[31]....
        /*0b8c*/ 	.word	0x000260d0


	//   ....[32]....
        /*0b90*/ 	.word	0x00026160


	//   ....[33]....
        /*0b94*/ 	.word	0x00026200


	//   ....[34]....
        /*0b98*/ 	.word	0x00026320


	//   ....[35]....
        /*0b9c*/ 	.word	0x00026390


	//   ....[36]....
        /*0ba0*/ 	.word	0x00026400


	//   ....[37]....
        /*0ba4*/ 	.word	0x00026470


	//   ....[38]....
        /*0ba8*/ 	.word	0x000264e0


	//   ....[39]....
        /*0bac*/ 	.word	0x00026560


	//   ....[40]....
        /*0bb0*/ 	.word	0x000265f0


	//   ....[41]....
        /*0bb4*/ 	.word	0x00026680


	//   ....[42]....
        /*0bb8*/ 	.word	0x000266f0


	//   ....[43]....
        /*0bbc*/ 	.word	0x00026760


	//   ....[44]....
        /*0bc0*/ 	.word	0x000267d0


	//   ....[45]....
        /*0bc4*/ 	.word	0x00026850


	//   ....[46]....
        /*0bc8*/ 	.word	0x000268c0


	//   ....[47]....
        /*0bcc*/ 	.word	0x00026960


	//   ....[48]....
        /*0bd0*/ 	.word	0x000269f0


	//   ....[49]....
        /*0bd4*/ 	.word	0x00026b10


	//----- nvinfo : EIATTR_REG_RECONFIG
	.align		4
.L_411:
        /*0bd8*/ 	.byte	0x01, 0x54
	.zero		2


	//----- nvinfo : EIATTR_SYSCALL_OFFSETS
	.align		4
        /*0bdc*/ 	.byte	0x04, 0x46
        /*0bde*/ 	.short	(.L_413 - .L_412)


	//   ....[0]....
.L_412:
        /*0be0*/ 	.word	0x00001ae0


	//   ....[1]....
        /*0be4*/ 	.word	0x00001c30


	//   ....[2]....
        /*0be8*/ 	.word	0x00006e70


	//   ....[3]....
        /*0bec*/ 	.word	0x00007190


	//   ....[4]....
        /*0bf0*/ 	.word	0x0001d630


	//   ....[5]....
        /*0bf4*/ 	.word	0x0001d780


	//   ....[6]....
        /*0bf8*/ 	.word	0x0001d870


	//   ....[7]....
        /*0bfc*/ 	.word	0x0001e770


	//----- nvinfo : EIATTR_MBARRIER_INSTR_OFFSETS
	.align		4
.L_413:
        /*0c00*/ 	.byte	0x04, 0x39
        /*0c02*/ 	.short	(.L_415 - .L_414)


	//   ....[0]....
.L_414:
        /*0c04*/ 	.word	0x00000270
        /*0c08*/ 	.word	0x000000ff
        /*0c0c*/ 	.word	0x00022800
        /*0c10*/ 	.short	0x0100
        /*0c12*/ 	.byte	0x08
	.zero		1


	//   ....[1]....
        /*0c14*/ 	.word	0x00000280
        /*0c18*/ 	.word	0x000000ff
        /*0c1c*/ 	.word	0x00022820
        /*0c20*/ 	.short	0x0100
        /*0c22*/ 	.byte	0x08
	.zero		1


	//   ....[2]....
        /*0c24*/ 	.word	0x00000370
        /*0c28*/ 	.word	0x000000ff
        /*0c2c*/ 	.word	0x00022830
        /*0c30*/ 	.short	0x0100
        /*0c32*/ 	.byte	0x08
	.zero		1


	//   ....[3]....
        /*0c34*/ 	.word	0x00000380
        /*0c38*/ 	.word	0x000000ff
        /*0c3c*/ 	.word	0x00022840
        /*0c40*/ 	.short	0x0100
        /*0c42*/ 	.byte	0x08
	.zero		1


	//   ....[4]....
        /*0c44*/ 	.word	0x00000390
        /*0c48*/ 	.word	0x000000ff
        /*0c4c*/ 	.word	0x00022838
        /*0c50*/ 	.short	0x0100
        /*0c52*/ 	.byte	0x08
	.zero		1


	//   ....[5]....
        /*0c54*/ 	.word	0x000003a0
        /*0c58*/ 	.word	0x000000ff
        /*0c5c*/ 	.word	0x00022848
        /*0c60*/ 	.short	0x0100
        /*0c62*/ 	.byte	0x08
	.zero		1


	//   ....[6]....
        /*0c64*/ 	.word	0x000004d0
        /*0c68*/ 	.word	0x000000ff
        /*0c6c*/ 	.word	0x00022850
        /*0c70*/ 	.short	0x0100
        /*0c72*/ 	.byte	0x08
	.zero		1


	//   ....[7]....
        /*0c74*/ 	.word	0x000004e0
        /*0c78*/ 	.word	0x000000ff
        /*0c7c*/ 	.word	0x00022860
        /*0c80*/ 	.short	0x0100
        /*0c82*/ 	.byte	0x08
	.zero		1


	//   ....[8]....
        /*0c84*/ 	.word	0x000004f0
        /*0c88*/ 	.word	0x000000ff
        /*0c8c*/ 	.word	0x00022858
        /*0c90*/ 	.short	0x0100
        /*0c92*/ 	.byte	0x08
	.zero		1


	//   ....[9]....
        /*0c94*/ 	.word	0x00000500
        /*0c98*/ 	.word	0x000000ff
        /*0c9c*/ 	.word	0x00022868
        /*0ca0*/ 	.short	0x0100
        /*0ca2*/ 	.byte	0x08
	.zero		1


	//   ....[10]....
        /*0ca4*/ 	.word	0x000005f0
        /*0ca8*/ 	.word	0x000000ff
        /*0cac*/ 	.word	0x00022870
        /*0cb0*/ 	.short	0x0100
        /*0cb2*/ 	.byte	0x06
	.zero		1


	//   ....[11]....
        /*0cb4*/ 	.word	0x00000600
        /*0cb8*/ 	.word	0x000000ff
        /*0cbc*/ 	.word	0x00022880
        /*0cc0*/ 	.short	0x0100
        /*0cc2*/ 	.byte	0x06
	.zero		1


	//   ....[12]....
        /*0cc4*/ 	.word	0x00000610
        /*0cc8*/ 	.word	0x000000ff
        /*0ccc*/ 	.word	0x00022878
        /*0cd0*/ 	.short	0x0100
        /*0cd2*/ 	.byte	0x06
	.zero		1


	//   ....[13]....
        /*0cd4*/ 	.word	0x00000620
        /*0cd8*/ 	.word	0x000000ff
        /*0cdc*/ 	.word	0x00022888
        /*0ce0*/ 	.short	0x0100
        /*0ce2*/ 	.byte	0x06
	.zero		1


	//   ....[14]....
        /*0ce4*/ 	.word	0x00000750
        /*0ce8*/ 	.word	0x000000ff
        /*0cec*/ 	.word	0x00022890
        /*0cf0*/ 	.short	0x0100
        /*0cf2*/ 	.byte	0x08
	.zero		1


	//   ....[15]....
        /*0cf4*/ 	.word	0x00000760
        /*0cf8*/ 	.word	0x000000ff
        /*0cfc*/ 	.word	0x000228a0
        /*0d00*/ 	.short	0x0100
        /*0d02*/ 	.byte	0x08
	.zero		1


	//   ....[16]....
        /*0d04*/ 	.word	0x00000770
        /*0d08*/ 	.word	0x000000ff
        /*0d0c*/ 	.word	0x00022898
        /*0d10*/ 	.short	0x0100
        /*0d12*/ 	.byte	0x08
	.zero		1


	//   ....[17]....
        /*0d14*/ 	.word	0x00000780
        /*0d18*/ 	.word	0x000000ff
        /*0d1c*/ 	.word	0x000228a8
        /*0d20*/ 	.short	0x0100
        /*0d22*/ 	.byte	0x08
	.zero		1


	//   ....[18]....
        /*0d24*/ 	.word	0x000008b0
        /*0d28*/ 	.word	0x000000ff
        /*0d2c*/ 	.word	0x000228b0
        /*0d30*/ 	.short	0x0100
        /*0d32*/ 	.byte	0x08
	.zero		1


	//   ....[19]....
        /*0d34*/ 	.word	0x000008c0
        /*0d38*/ 	.word	0x000000ff
        /*0d3c*/ 	.word	0x000228c0
        /*0d40*/ 	.short	0x0100
        /*0d42*/ 	.byte	0x08
	.zero		1


	//   ....[20]....
        /*0d44*/ 	.word	0x000008d0
        /*0d48*/ 	.word	0x000000ff
        /*0d4c*/ 	.word	0x000228b8
        /*0d50*/ 	.short	0x0100
        /*0d52*/ 	.byte	0x08
	.zero		1


	//   ....[21]....
        /*0d54*/ 	.word	0x000008e0
        /*0d58*/ 	.word	0x000000ff
        /*0d5c*/ 	.word	0x000228c8
        /*0d60*/ 	.short	0x0100
        /*0d62*/ 	.byte	0x08
	.zero		1


	//   ....[22]....
        /*0d64*/ 	.word	0x00002fb0
        /*0d68*/ 	.word	0x00000059
        /*0d6c*/ 	.word	0x00022890
        /*0d70*/ 	.short	0x010a
        /*0d72*/ 	.byte	0x3f
	.zero		1


	//   ....[23]....
        /*0d74*/ 	.word	0x00004390
        /*0d78*/ 	.word	0x00000059
        /*0d7c*/ 	.word	0x00022890
        /*0d80*/ 	.short	0x010a
        /*0d82*/ 	.byte	0x3f
	.zero		1


	//   ....[24]....
        /*0d84*/ 	.word	0x000054b0
        /*0d88*/ 	.word	0x00000059
        /*0d8c*/ 	.word	0x00022890
        /*0d90*/ 	.short	0x010a
        /*0d92*/ 	.byte	0x3f
	.zero		1


	//   ....[25]....
        /*0d94*/ 	.word	0x00005970
        /*0d98*/ 	.word	0x0000000b
        /*0d9c*/ 	.word	0x00000000
        /*0da0*/ 	.short	0x0101
        /*0da2*/ 	.byte	0x3f
	.zero		1


	//   ....[26]....
        /*0da4*/ 	.word	0x000059b0
        /*0da8*/ 	.word	0x00000059
        /*0dac*/ 	.word	0x000228b0
        /*0db0*/ 	.short	0x010a
        /*0db2*/ 	.byte	0x3f
	.zero		1


	//   ....[27]....
        /*0db4*/ 	.word	0x000062c0
        /*0db8*/ 	.word	0x00000059
        /*0dbc*/ 	.word	0x00000000
        /*0dc0*/ 	.short	0x0101
        /*0dc2*/ 	.byte	0x3f
	.zero		1


	//   ....[28]....
        /*0dc4*/ 	.word	0x00006f10
        /*0dc8*/ 	.word	0x00000017
        /*0dcc*/ 	.word	0x00022800
        /*0dd0*/ 	.short	0x010a
        /*0dd2*/ 	.byte	0x3f
	.zero		1


	//   ....[29]....
        /*0dd4*/ 	.word	0x00006f60
        /*0dd8*/ 	.word	0x00000017
        /*0ddc*/ 	.word	0x00022800
        /*0de0*/ 	.short	0x010a
        /*0de2*/ 	.byte	0x3f
	.zero		1


	//   ....[30]....
        /*0de4*/ 	.word	0x00007a50
        /*0de8*/ 	.word	0x00000017
        /*0dec*/ 	.word	0x00022800
        /*0df0*/ 	.short	0x010a
        /*0df2*/ 	.byte	0x3f
	.zero		1


	//   ....[31]....
        /*0df4*/ 	.word	0x00009030
        /*0df8*/ 	.word	0x00000017
        /*0dfc*/ 	.word	0x00022800
        /*0e00*/ 	.short	0x010a
        /*0e02*/ 	.byte	0x3f
	.zero		1


	//   ....[32]....
        /*0e04*/ 	.word	0x0000a0c0
        /*0e08*/ 	.word	0x00000000
        /*0e0c*/ 	.word	0x00022830
        /*0e10*/ 	.short	0x010a
        /*0e12*/ 	.byte	0x3f
	.zero		1


	//   ....[33]....
        /*0e14*/ 	.word	0x0000a160
        /*0e18*/ 	.word	0x00000000
        /*0e1c*/ 	.word	0x00022830
        /*0e20*/ 	.short	0x010a
        /*0e22*/ 	.byte	0x3f
	.zero		1


	//   ....[34]....
        /*0e24*/ 	.word	0x0000a980
        /*0e28*/ 	.word	0x00000023
        /*0e2c*/ 	.word	0x00000000
        /*0e30*/ 	.short	0x0101
        /*0e32*/ 	.byte	0x3f
	.zero		1


	//   ....[35]....
        /*0e34*/ 	.word	0x0000cb30
        /*0e38*/ 	.word	0x00000000
        /*0e3c*/ 	.word	0x00022850
        /*0e40*/ 	.short	0x010a
        /*0e42*/ 	.byte	0x3f
	.zero		1


	//   ....[36]....
        /*0e44*/ 	.word	0x0000cb80
        /*0e48*/ 	.word	0x00000000
        /*0e4c*/ 	.word	0x00022850
        /*0e50*/ 	.short	0x010a
        /*0e52*/ 	.byte	0x3f
	.zero		1


	//   ....[37]....
        /*0e54*/ 	.word	0x0000cfa0
        /*0e58*/ 	.word	0x00000000
        /*0e5c*/ 	.word	0x00000000
        /*0e60*/ 	.short	0x0101
        /*0e62*/ 	.byte	0x3f
	.zero		1


	//   ....[38]....
        /*0e64*/ 	.word	0x0000d370
        /*0e68*/ 	.word	0x00000014
        /*0e6c*/ 	.word	0x00022830
        /*0e70*/ 	.short	0x010a
        /*0e72*/ 	.byte	0x3f
	.zero		1


	//   ....[39]....
        /*0e74*/ 	.word	0x0000d3d0
        /*0e78*/ 	.word	0x00000014
        /*0e7c*/ 	.word	0x00022830
        /*0e80*/ 	.short	0x010a
        /*0e82*/ 	.byte	0x3f
	.zero		1


	//   ....[40]....
        /*0e84*/ 	.word	0x0000da50
        /*0e88*/ 	.word	0x000000a8
        /*0e8c*/ 	.word	0x00000000
        /*0e90*/ 	.short	0x0101
        /*0e92*/ 	.byte	0x3f
	.zero		1


	//   ....[41]....
        /*0e94*/ 	.word	0x00010630
        /*0e98*/ 	.word	0x00000014
        /*0e9c*/ 	.word	0x00022850
        /*0ea0*/ 	.short	0x010a
        /*0ea2*/ 	.byte	0x3f
	.zero		1


	//   ....[42]....
        /*0ea4*/ 	.word	0x000106a0
        /*0ea8*/ 	.word	0x00000014
        /*0eac*/ 	.word	0x00022850
        /*0eb0*/ 	.short	0x010a
        /*0eb2*/ 	.byte	0x3f
	.zero		1


	//   ....[43]....
        /*0eb4*/ 	.word	0x00010ac0
        /*0eb8*/ 	.word	0x00000014
        /*0ebc*/ 	.word	0x00000000
        /*0ec0*/ 	.short	0x0101
        /*0ec2*/ 	.byte	0x3f
	.zero		1


	//   ....[44]....
        /*0ec4*/ 	.word	0x00010ee0
        /*0ec8*/ 	.word	0x00000000
        /*0ecc*/ 	.word	0x00022830
        /*0ed0*/ 	.short	0x010a
        /*0ed2*/ 	.byte	0x3f
	.zero		1


	//   ....[45]....
        /*0ed4*/ 	.word	0x00010f40
        /*0ed8*/ 	.word	0x00000000
        /*0edc*/ 	.word	0x00022830
        /*0ee0*/ 	.short	0x010a
        /*0ee2*/ 	.byte	0x3f
	.zero		1


	//   ....[46]....
        /*0ee4*/ 	.word	0x00012550
        /*0ee8*/ 	.word	0x0000009e
        /*0eec*/ 	.word	0x00000000
        /*0ef0*/ 	.short	0x0101
        /*0ef2*/ 	.byte	0x3f
	.zero		1


	//   ....[47]....
        /*0ef4*/ 	.word	0x00012f00
        /*0ef8*/ 	.word	0x00000000
        /*0efc*/ 	.word	0x00022850
        /*0f00*/ 	.short	0x010a
        /*0f02*/ 	.byte	0x3f
	.zero		1


	//   ....[48]....
        /*0f04*/ 	.word	0x00012f70
        /*0f08*/ 	.word	0x00000000
        /*0f0c*/ 	.word	0x00022850
        /*0f10*/ 	.short	0x010a
        /*0f12*/ 	.byte	0x3f
	.zero		1


	//   ....[49]....
        /*0f14*/ 	.word	0x00013350
        /*0f18*/ 	.word	0x00000000
        /*0f1c*/ 	.word	0x00000000
        /*0f20*/ 	.short	0x0101
        /*0f22*/ 	.byte	0x3f
	.zero		1


	//   ....[50]....
        /*0f24*/ 	.word	0x00013490
        /*0f28*/ 	.word	0x00000014
        /*0f2c*/ 	.word	0x00022830
        /*0f30*/ 	.short	0x010a
        /*0f32*/ 	.byte	0x3f
	.zero		1


	//   ....[51]....
        /*0f34*/ 	.word	0x000134f0
        /*0f38*/ 	.word	0x00000014
        /*0f3c*/ 	.word	0x00022830
        /*0f40*/ 	.short	0x010a
        /*0f42*/ 	.byte	0x3f
	.zero		1


	//   ....[52]....
        /*0f44*/ 	.word	0x00013c00
        /*0f48*/ 	.word	0x000000a8
        /*0f4c*/ 	.word	0x00000000
        /*0f50*/ 	.short	0x0101
        /*0f52*/ 	.byte	0x3f
	.zero		1


	//   ....[53]....
        /*0f54*/ 	.word	0x00016740
        /*0f58*/ 	.word	0x00000014
        /*0f5c*/ 	.word	0x00022850
        /*0f60*/ 	.short	0x010a
        /*0f62*/ 	.byte	0x3f
	.zero		1


	//   ....[54]....
        /*0f64*/ 	.word	0x000167b0
        /*0f68*/ 	.word	0x00000014
        /*0f6c*/ 	.word	0x00022850
        /*0f70*/ 	.short	0x010a
        /*0f72*/ 	.byte	0x3f
	.zero		1


	//   ....[55]....
        /*0f74*/ 	.word	0x00016ba0
        /*0f78*/ 	.word	0x00000014
        /*0f7c*/ 	.word	0x00000000
        /*0f80*/ 	.short	0x0101
        /*0f82*/ 	.byte	0x3f
	.zero		1


	//   ....[56]....
        /*0f84*/ 	.word	0x000191a0
        /*0f88*/ 	.word	0x00000003
        /*0f8c*/ 	.word	0x00000000
        /*0f90*/ 	.short	0x0101
        /*0f92*/ 	.byte	0x3f
	.zero		1


	//   ....[57]....
        /*0f94*/ 	.word	0x0001beb0
        /*0f98*/ 	.word	0x00000017
        /*0f9c*/ 	.word	0x00022820
        /*0fa0*/ 	.short	0x010a
        /*0fa2*/ 	.byte	0x3f
	.zero		1


	//   ....[58]....
        /*0fa4*/ 	.word	0x0001bf40
        /*0fa8*/ 	.word	0x0000000c
        /*0fac*/ 	.word	0x000228a0
        /*0fb0*/ 	.short	0x010a
        /*0fb2*/ 	.byte	0x3f
	.zero		1


	//   ....[59]....
        /*0fb4*/ 	.word	0x0001c190
        /*0fb8*/ 	.word	0x0000000c
        /*0fbc*/ 	.word	0x000228c0
        /*0fc0*/ 	.short	0x010a
        /*0fc2*/ 	.byte	0x3f
	.zero		1


	//   ....[60]....
        /*0fc4*/ 	.word	0x0001c7a0
        /*0fc8*/ 	.word	0x0000000a
        /*0fcc*/ 	.word	0x000228a0
        /*0fd0*/ 	.short	0x010a
        /*0fd2*/ 	.byte	0x3f
	.zero		1


	//   ....[61]....
        /*0fd4*/ 	.word	0x0001c9e0
        /*0fd8*/ 	.word	0x0000000a
        /*0fdc*/ 	.word	0x000228c0
        /*0fe0*/ 	.short	0x010a
        /*0fe2*/ 	.byte	0x3f
	.zero		1


	//   ....[62]....
        /*0fe4*/ 	.word	0x0001dd60
        /*0fe8*/ 	.word	0x00000011
        /*0fec*/ 	.word	0x00022840
        /*0ff0*/ 	.short	0x010a
        /*0ff2*/ 	.byte	0x3f
	.zero		1


	//   ....[63]....
        /*0ff4*/ 	.word	0x0001e3c0
        /*0ff8*/ 	.word	0x00000011
        /*0ffc*/ 	.word	0x00022830
        /*1000*/ 	.short	0x0107
        /*1002*/ 	.byte	0x3f
	.zero		1


	//   ....[64]....
        /*1004*/ 	.word	0x0001e4a0
        /*1008*/ 	.word	0x00000011
        /*100c*/ 	.word	0x00022830
        /*1010*/ 	.short	0x0101
        /*1012*/ 	.byte	0x3f
	.zero		1


	//   ....[65]....
        /*1014*/ 	.word	0x0001f060
        /*1018*/ 	.word	0x00000017
        /*101c*/ 	.word	0x00022800
        /*1020*/ 	.short	0x0107
        /*1022*/ 	.byte	0x3f
	.zero		1


	//   ....[66]....
        /*1024*/ 	.word	0x0001f150
        /*1028*/ 	.word	0x00000017
        /*102c*/ 	.word	0x00022800
        /*1030*/ 	.short	0x0101
        /*1032*/ 	.byte	0x3f
	.zero		1


	//   ....[67]....
        /*1034*/ 	.word	0x0001f170
        /*1038*/ 	.word	0x00000017
        /*103c*/ 	.word	0x00022820
        /*1040*/ 	.short	0x010a
        /*1042*/ 	.byte	0x3f
	.zero		1


	//   ....[68]....
        /*1044*/ 	.word	0x0001f200
        /*1048*/ 	.word	0x00000011
        /*104c*/ 	.word	0x00022860
        /*1050*/ 	.short	0x010a
        /*1052*/ 	.byte	0x3f
	.zero		1


	//   ....[69]....
        /*1054*/ 	.word	0x0001f910
        /*1058*/ 	.word	0x00000011
        /*105c*/ 	.word	0x00022850
        /*1060*/ 	.short	0x0107
        /*1062*/ 	.byte	0x3f
	.zero		1


	//   ....[70]....
        /*1064*/ 	.word	0x0001f9e0
        /*1068*/ 	.word	0x00000011
        /*106c*/ 	.word	0x00022850
        /*1070*/ 	.short	0x0101
        /*1072*/ 	.byte	0x3f
	.zero		1


	//   ....[71]....
        /*1074*/ 	.word	0x0001fd20
        /*1078*/ 	.word	0x00000004
        /*107c*/ 	.word	0x00022840
        /*1080*/ 	.short	0x010a
        /*1082*/ 	.byte	0x3f
	.zero		1


	//   ....[72]....
        /*1084*/ 	.word	0x00020100
        /*1088*/ 	.word	0x00000004
        /*108c*/ 	.word	0x00022830
        /*1090*/ 	.short	0x0107
        /*1092*/ 	.byte	0x3f
	.zero		1


	//   ....[73]....
        /*1094*/ 	.word	0x000201c0
        /*1098*/ 	.word	0x00000004
        /*109c*/ 	.word	0x00022830
        /*10a0*/ 	.short	0x0101
        /*10a2*/ 	.byte	0x3f
	.zero		1


	//   ....[74]....
        /*10a4*/ 	.word	0x000201f0
        /*10a8*/ 	.word	0x00000004
        /*10ac*/ 	.word	0x00022860
        /*10b0*/ 	.short	0x010a
        /*10b2*/ 	.byte	0x3f
	.zero		1


	//   ....[75]....
        /*10b4*/ 	.word	0x00020710
        /*10b8*/ 	.word	0x00000004
        /*10bc*/ 	.word	0x00022850
        /*10c0*/ 	.short	0x0107
        /*10c2*/ 	.byte	0x3f
	.zero		1


	//   ....[76]....
        /*10c4*/ 	.word	0x000207d0
        /*10c8*/ 	.word	0x00000004
        /*10cc*/ 	.word	0x00022850
        /*10d0*/ 	.short	0x0101
        /*10d2*/ 	.byte	0x3f
	.zero		1


	//   ....[77]....
        /*10d4*/ 	.word	0x00021640
        /*10d8*/ 	.word	0x00000004
        /*10dc*/ 	.word	0x00022820
        /*10e0*/ 	.short	0x010a
        /*10e2*/ 	.byte	0x3f
	.zero		1


	//   ....[78]....
        /*10e4*/ 	.word	0x000217b0
        /*10e8*/ 	.word	0x00000005
        /*10ec*/ 	.word	0x00022840
        /*10f0*/ 	.short	0x010a
        /*10f2*/ 	.byte	0x3f
	.zero		1


	//   ....[79]....
        /*10f4*/ 	.word	0x00021850
        /*10f8*/ 	.word	0x00000019
        /*10fc*/ 	.word	0x00022840
        /*1100*/ 	.short	0x010a
        /*1102*/ 	.byte	0x3f
	.zero		1


	//   ....[80]....
        /*1104*/ 	.word	0x00021890
        /*1108*/ 	.word	0x00000005
        /*110c*/ 	.word	0x00022860
        /*1110*/ 	.short	0x010a
        /*1112*/ 	.byte	0x3f
	.zero		1


	//   ....[81]....
        /*1114*/ 	.word	0x000218d0
        /*1118*/ 	.word	0x00000019
        /*111c*/ 	.word	0x00022860
        /*1120*/ 	.short	0x010a
        /*1122*/ 	.byte	0x3f
	.zero		1


	//   ....[82]....
        /*1124*/ 	.word	0x00021930
        /*1128*/ 	.word	0x00000059
        /*112c*/ 	.word	0x00022890
        /*1130*/ 	.short	0x010a
        /*1132*/ 	.byte	0x3f
	.zero		1


	//   ....[83]....
        /*1134*/ 	.word	0x00021be0
        /*1138*/ 	.word	0x00000059
        /*113c*/ 	.word	0x00022890
        /*1140*/ 	.short	0x010a
        /*1142*/ 	.byte	0x3f
	.zero		1


	//   ....[84]....
        /*1144*/ 	.word	0x00021e80
        /*1148*/ 	.word	0x00000059
        /*114c*/ 	.word	0x00022890
        /*1150*/ 	.short	0x010a
        /*1152*/ 	.byte	0x3f
	.zero		1


	//   ....[85]....
        /*1154*/ 	.word	0x00022110
        /*1158*/ 	.word	0x00000059
        /*115c*/ 	.word	0x000228b0
        /*1160*/ 	.short	0x010a
        /*1162*/ 	.byte	0x3f
	.zero		1


	//   ....[86]....
        /*1164*/ 	.word	0x00022570
        /*1168*/ 	.word	0x00000017
        /*116c*/ 	.word	0x00022800
        /*1170*/ 	.short	0x010a
        /*1172*/ 	.byte	0x3f
	.zero		1


	//   ....[87]....
        /*1174*/ 	.word	0x00022b60
        /*1178*/ 	.word	0x00000017
        /*117c*/ 	.word	0x00022800
        /*1180*/ 	.short	0x010a
        /*1182*/ 	.byte	0x3f
	.zero		1


	//   ....[88]....
        /*1184*/ 	.word	0x00022bb0
        /*1188*/ 	.word	0x00000000
        /*118c*/ 	.word	0x00022830
        /*1190*/ 	.short	0x010a
        /*1192*/ 	.byte	0x3f
	.zero		1


	//   ....[89]....
        /*1194*/ 	.word	0x00022c00
        /*1198*/ 	.word	0x00000000
        /*119c*/ 	.word	0x00022850
        /*11a0*/ 	.short	0x010a
        /*11a2*/ 	.byte	0x3f
	.zero		1


	//   ....[90]....
        /*11a4*/ 	.word	0x00022c50
        /*11a8*/ 	.word	0x00000014
        /*11ac*/ 	.word	0x00022830
        /*11b0*/ 	.short	0x010a
        /*11b2*/ 	.byte	0x3f
	.zero		1


	//   ....[91]....
        /*11b4*/ 	.word	0x00022ca0
        /*11b8*/ 	.word	0x00000014
        /*11bc*/ 	.word	0x00022850
        /*11c0*/ 	.short	0x010a
        /*11c2*/ 	.byte	0x3f
	.zero		1


	//   ....[92]....
        /*11c4*/ 	.word	0x00022cf0
        /*11c8*/ 	.word	0x00000000
        /*11cc*/ 	.word	0x00022830
        /*11d0*/ 	.short	0x010a
        /*11d2*/ 	.byte	0x3f
	.zero		1


	//   ....[93]....
        /*11d4*/ 	.word	0x00022d40
        /*11d8*/ 	.word	0x00000000
        /*11dc*/ 	.word	0x00022850
        /*11e0*/ 	.short	0x010a
        /*11e2*/ 	.byte	0x3f
	.zero		1


	//   ....[94]....
        /*11e4*/ 	.word	0x00022d90
        /*11e8*/ 	.word	0x00000014
        /*11ec*/ 	.word	0x00022830
        /*11f0*/ 	.short	0x010a
        /*11f2*/ 	.byte	0x3f
	.zero		1


	//   ....[95]....
        /*11f4*/ 	.word	0x00022de0
        /*11f8*/ 	.word	0x00000014
        /*11fc*/ 	.word	0x00022850
        /*1200*/ 	.short	0x010a
        /*1202*/ 	.byte	0x3f
	.zero		1


	//   ....[96]....
        /*1204*/ 	.word	0x000233b0
        /*1208*/ 	.word	0x00000017
        /*120c*/ 	.word	0x00022820
        /*1210*/ 	.short	0x010a
        /*1212*/ 	.byte	0x3f
	.zero		1


	//   ....[97]....
        /*1214*/ 	.word	0x00023400
        /*1218*/ 	.word	0x0000000c
        /*121c*/ 	.word	0x000228a0
        /*1220*/ 	.short	0x010a
        /*1222*/ 	.byte	0x3f
	.zero		1


	//   ....[98]....
        /*1224*/ 	.word	0x00023450
        /*1228*/ 	.word	0x0000000c
        /*122c*/ 	.word	0x000228c0
        /*1230*/ 	.short	0x010a
        /*1232*/ 	.byte	0x3f
	.zero		1


	//   ....[99]....
        /*1234*/ 	.word	0x000234a0
        /*1238*/ 	.word	0x0000000a
        /*123c*/ 	.word	0x000228a0
        /*1240*/ 	.short	0x010a
        /*1242*/ 	.byte	0x3f
	.zero		1


	//   ....[100]....
        /*1244*/ 	.word	0x000234f0
        /*1248*/ 	.word	0x0000000a
        /*124c*/ 	.word	0x000228c0
        /*1250*/ 	.short	0x010a
        /*1252*/ 	.byte	0x3f
	.zero		1


	//   ....[101]....
        /*1254*/ 	.word	0x00023610
        /*1258*/ 	.word	0x00000011
        /*125c*/ 	.word	0x00022840
        /*1260*/ 	.short	0x010a
        /*1262*/ 	.byte	0x3f
	.zero		1


	//   ....[102]....
        /*1264*/ 	.word	0x000248f0
        /*1268*/ 	.word	0x00000017
        /*126c*/ 	.word	0x00022820
        /*1270*/ 	.short	0x010a
        /*1272*/ 	.byte	0x3f
	.zero		1


	//   ....[103]....
        /*1274*/ 	.word	0x00024940
        /*1278*/ 	.word	0x00000011
        /*127c*/ 	.word	0x00022860
        /*1280*/ 	.short	0x010a
        /*1282*/ 	.byte	0x3f
	.zero		1


	//   ....[104]....
        /*1284*/ 	.word	0x000252b0
        /*1288*/ 	.word	0x00000004
        /*128c*/ 	.word	0x00022840
        /*1290*/ 	.short	0x010a
        /*1292*/ 	.byte	0x3f
	.zero		1


	//   ....[105]....
        /*1294*/ 	.word	0x00025990
        /*1298*/ 	.word	0x00000004
        /*129c*/ 	.word	0x00022860
        /*12a0*/ 	.short	0x010a
        /*12a2*/ 	.byte	0x3f
	.zero		1


	//   ....[106]....
        /*12a4*/ 	.word	0x00026a30
        /*12a8*/ 	.word	0x00000004
        /*12ac*/ 	.word	0x00022820
        /*12b0*/ 	.short	0x010a
        /*12b2*/ 	.byte	0x3f
	.zero		1


	//   ....[107]....
        /*12b4*/ 	.word	0x00026bd0
        /*12b8*/ 	.word	0x00000005
        /*12bc*/ 	.word	0x00022840
        /*12c0*/ 	.short	0x010a
        /*12c2*/ 	.byte	0x3f
	.zero		1


	//   ....[108]....
        /*12c4*/ 	.word	0x00026c20
        /*12c8*/ 	.word	0x00000019
        /*12cc*/ 	.word	0x00022840
        /*12d0*/ 	.short	0x010a
        /*12d2*/ 	.byte	0x3f
	.zero		1


	//   ....[109]....
        /*12d4*/ 	.word	0x00026c70
        /*12d8*/ 	.word	0x00000005
        /*12dc*/ 	.word	0x00022860
        /*12e0*/ 	.short	0x010a
        /*12e2*/ 	.byte	0x3f
	.zero		1


	//----- nvinfo : EIATTR_NUM_MBARRIERS
	.align		4
.L_415:
        /*12e4*/ 	.byte	0x03, 0x38
        /*12e6*/ 	.short	0x0016


	//----- nvinfo : EIATTR_EXIT_INSTR_OFFSETS
	.align		4
        /*12e8*/ 	.byte	0x04, 0x1c
        /*12ea*/ 	.short	(.L_417 - .L_416)


	//   ....[0]....
.L_416:
        /*12ec*/ 	.word	0x00021920


	//----- nvinfo : EIATTR_MAX_THREADS
	.align		4
.L_417:
        /*12f0*/ 	.byte	0x04, 0x05
        /*12f2*/ 	.short	(.L_419 - .L_418)
.L_418:
        /*12f4*/ 	.word	0x00000180
        /*12f8*/ 	.word	0x00000001
        /*12fc*/ 	.word	0x00000001


	//----- nvinfo : EIATTR_CRS_STACK_SIZE
	.align		4
.L_419:
        /*1300*/ 	.byte	0x04, 0x1e
        /*1302*/ 	.short	(.L_421 - .L_420)
.L_420:
        /*1304*/ 	.word	0x00000000


	//----- nvinfo : EIATTR_CBANK_PARAM_SIZE
	.align		4
.L_421:
        /*1308*/ 	.byte	0x03, 0x19
        /*130a*/ 	.short	0x0af0


	//----- nvinfo : EIATTR_PARAM_CBANK
	.align		4
        /*130c*/ 	.byte	0x04, 0x0a
        /*130e*/ 	.short	(.L_423 - .L_422)
	.align		4
.L_422:
        /*1310*/ 	.word	index@(.nv.constant0._ZN7cutlass13device_kernelIN5flash11enable_sm90INS1_16FlashAttnFwdSm90INS1_25CollectiveMainloopFwdSm90ILi2EN4cute5tupleIJNS5_1CILi1EEES8_S8_EEENS6_IJNS7_ILi128EEENS7_ILi96EEENS7_ILi64EEEEEELi256ENS_10bfloat16_tEfNS_4arch4Sm90ELb0ELb1ELb1ELb1ELb1ELb1ELb0ELb1ELb0ELb1ELb0ELb0EEENS1_21CollectiveEpilogueFwdINS6_IJSA_NS7_ILi256EEESB_EEES9_SE_SG_Li256ELb1ELb1ELb0ELb0EEENS1_36VarlenDynamicPersistentTileSchedulerILi128ELi96ELi256ELi128ELb0ELb1ELb1ELb1ELb0ELb1EEEEEEEEEvNT_6ParamsE)
        /*1314*/ 	.short	0x0210
        /*1316*/ 	.short	0x0af0


	//----- nvinfo : EIATTR_SW_WAR
	.align		4
.L_423:
        /*1318*/ 	.byte	0x04, 0x36
        /*131a*/ 	.short	(.L_425 - .L_424)
.L_424:
        /*131c*/ 	.word	0x00000008
.L_425:


//--------------------- .nv.info._ZN7cutlass13device_kernelIN5flash11enable_sm90INS1_16FlashAttnFwdSm90INS1_25CollectiveMainloopFwdSm90ILi2EN4cute5tupleIJNS5_1CILi1EEES8_S8_EEENS6_IJNS7_ILi128EEENS7_ILi96EEENS7_ILi64EEEEEELi256ENS_10bfloat16_tEfNS_4arch4Sm90ELb0ELb1ELb1ELb1ELb1ELb0ELb1ELb1ELb0ELb1ELb0ELb0EEENS1_21CollectiveEpilogueFwdINS6_IJSA_NS7_ILi256EEESB_EEES9_SE_SG_Li256ELb1ELb1ELb0ELb0EEENS1_36VarlenDynamicPersistentTileSchedulerILi128ELi96ELi256ELi128ELb0ELb1ELb1ELb1ELb0ELb1EEEEEEEEEvNT_6ParamsE --------------------------
	.section	.nv.info._ZN7cutlass13device_kernelIN5flash11enable_sm90INS1_16FlashAttnFwdSm90INS1_25CollectiveMainloopFwdSm90ILi2EN4cute5tupleIJNS5_1CILi1EEES8_S8_EEENS6_IJNS7_ILi128EEENS7_ILi96EEENS7_ILi64EEEEEELi256ENS_10bfloat16_tEfNS_4arch4Sm90ELb0ELb1ELb1ELb1ELb1ELb0ELb1ELb1ELb0ELb1ELb0ELb0EEENS1_21CollectiveEpilogueFwdINS6_IJSA_NS7_ILi256EEESB_EEES9_SE_SG_Li256ELb1ELb1ELb0ELb0EEENS1_36VarlenDynamicPersistentTileSchedulerILi128ELi96ELi256ELi128ELb0ELb1ELb1ELb1ELb0ELb1EEEEEEEEEvNT_6ParamsE,"",@"SHT_CUDA_INFO"
	.sectionflags	@""
	.align	4


	//----- nvinfo : EIATTR_CUDA_API_VERSION
	.align		4
        /*0000*/ 	.byte	0x04, 0x37
        /*0002*/ 	.short	(.L_427 - .L_426)
.L_426:
        /*0004*/ 	.word	0x00000082


	//----- nvinfo : EIATTR_KPARAM_INFO
	.align		4
.L_427:
        /*0008*/ 	.byte	0x04, 0x17
        /*000a*/ 	.short	(.L_429 - .L_428)
.L_428:
        /*000c*/ 	.word	0x00000000
        /*0010*/ 	.short	0x0000
        /*0012*/ 	.short	0x0070
        /*0014*/ 	.byte	0x00, 0xf0, 0x01, 0x2e


	//----- nvinfo : EIATTR_SPARSE_MMA_MASK
	.align		4
.L_429:
        /*0018*/ 	.byte	0x03, 0x50
        /*001a*/ 	.short	0x0000


	//----- nvinfo : EIATTR_MAXREG_COUNT
	.align		4
        /*001c*/ 	.byte	0x03, 0x1b
        /*001e*/ 	.short	0x00a8


	//----- nvinfo : EIATTR_NUM_BARRIERS
	.align		4
        /*0020*/ 	.byte	0x02, 0x4c
        /*0022*/ 	.byte	0x10
	.zero		1


	//----- nvinfo : EIATTR_EXTERNS
	.align		4
        /*0024*/ 	.byte	0x04, 0x0f
        /*0026*/ 	.short	(.L_431 - .L_430)


	//   ....[0]....
	.align		4
.L_430:
        /*0028*/ 	.word	index@(__assertfail)


	//----- nvinfo : EIATTR_ANNOTATIONS
	.align		4
.L_431:
        /*002c*/ 	.byte	0x04, 0x55
        /*002e*/ 	.short	(.L_433 - .L_432)


	//   ....[0]....
.L_432:
        /* <DEDUP_REMOVED lines=20> */


	//----- nvinfo : EIATTR_MERCURY_ISA_VERSION
	.align		4
.L_433:
        /*0160*/ 	.byte	0x03, 0x5f
        /*0162*/ 	.short	0x0101


	//----- nvinfo : EIATTR_UNUSED_LOAD_BYTE_OFFSET
	.align		4
        /*0164*/ 	.byte	0x04, 0x44
        /*0166*/ 	.short	(.L_435 - .L_434)


	//   ....[0]....
.L_434:
        /*0168*/ 	.word	0x00000a90
        /*016c*/ 	.word	0x0000fff0


	//   ....[1]....
        /*0170*/ 	.word	0x000202b0
        /*0174*/ 	.word	0x0000fff0


	//----- nvinfo : EIATTR_INT_WARP_WIDE_INSTR_OFFSETS
	.align		4
.L_435:
        /*0178*/ 	.byte	0x04, 0x31
        /*017a*/ 	.short	(.L_437 - .L_436)


	//   ....[0]....
.L_436:
        /*017c*/ 	.word	0x000000c0


	//   ....[1]....
        /*0180*/ 	.word	0x000000d0


	//   ....[2]....
        /*0184*/ 	.word	0x000000e0


	//   ....[3]....
        /*0188*/ 	.word	0x00000180


	//   ....[4]....
        /*018c*/ 	.word	0x00024580


	//   ....[5]....
        /*0190*/ 	.word	0x00024610


	//   ....[6]....
        /*0194*/ 	.word	0x000284e0


	//   ....[7]....
        /*0198*/ 	.word	0x00028570


	//----- nvinfo : EIATTR_COOP_GROUP_MASK_REGIDS
	.align		4
.L_437:
        /*019c*/ 	.byte	0x04, 0x29
        /*019e*/ 	.short	(.L_439 - .L_438)


	//   ....[0]....
.L_438:
        /*01a0*/ 	.word	0xffffffff


	//   ....[1]....
        /*01a4*/ 	.word	0xffffffff


	//   ....[2]....
        /*01a8*/ 	.word	0xffffffff


	//   ....[3]....
        /*01ac*/ 	.word	0xffffffff


	//   ....[4]....
        /*01b0*/ 	.word	0xffffffff


	//   ....[5]....
        /*01b4*/ 	.word	0xffffffff


	//   ....[6]....
        /*01b8*/ 	.word	0xffffffff


	//   ....[7]....
        /*01bc*/ 	.word	0xffffffff


	//   ....[8]....
        /*01c0*/ 	.word	0xffffffff


	//   ....[9]....
        /*01c4*/ 	.word	0xffffffff


	//   ....[10]....
        /*01c8*/ 	.word	0xffffffff


	//   ....[11]....
        /*01cc*/ 	.word	0xffffffff


	//   ....[12]....
        /*01d0*/ 	.word	0xffffffff


	//   ....[13]....
        /*01d4*/ 	.word	0xffffffff


	//   ....[14]....
        /*01d8*/ 	.word	0xffffffff


	//   ....[15]....
        /*01dc*/ 	.word	0xffffffff


	//   ....[16]....
        /*01e0*/ 	.word	0xffffffff


	//   ....[17]....
        /*01e4*/ 	.word	0xffffffff


	//   ....[18]....
        /*01e8*/ 	.word	0xffffffff


	//   ....[19]....
        /*01ec*/ 	.word	0xffffffff


	//   ....[20]....
        /*01f0*/ 	.word	0xffffffff


	//   ....[21]....
        /*01f4*/ 	.word	0xffffffff


	//   ....[22]....
        /*01f8*/ 	.word	0xffffffff


	//   ....[23]....
        /*01fc*/ 	.word	0xffffffff


	//   ....[24]....
        /*0200*/ 	.word	0xffffffff


	//   ....[25]....
        /*0204*/ 	.word	0xffffffff


	//   ....[26]....
        /*0208*/ 	.word	0xffffffff


	//   ....[27]....
        /*020c*/ 	.word	0xffffffff


	//   ....[28]....
        /*0210*/ 	.word	0xffffffff


	//   ....[29]....
        /*0214*/ 	.word	0xffffffff


	//   ....[30]....
        /*0218*/ 	.word	0xffffffff


	//   ....[31]....
        /*021c*/ 	.word	0xffffffff


	//   ....[32]....
        /*0220*/ 	.word	0xffffffff


	//   ....[33]....
        /*0224*/ 	.word	0xffffffff


	//   ....[34]....
        /*0228*/ 	.word	0xffffffff


	//   ....[35]....
        /*022c*/ 	.word	0xffffffff


	//   ....[36]....
        /*0230*/ 	.word	0xffffffff


	//   ....[37]....
        /*0234*/ 	.word	0xffffffff


	//   ....[38]....
        /*0238*/ 	.word	0xffffffff


	//   ....[39]....
        /*023c*/ 	.word	0xffffffff


	//   ....[40]....
        /*0240*/ 	.word	0xffffffff


	//   ....[41]....
        /*0244*/ 	.word	0xffffffff


	//   ....[42]....
        /*0248*/ 	.word	0xffffffff


	//   ....[43]....
        /*024c*/ 	.word	0xffffffff


	//   ....[44]....
        /*0250*/ 	.word	0xffffffff


	//   ....[45]....
        /*0254*/ 	.word	0xffffffff


	//   ....[46]....
        /*0258*/ 	.word	0xffffffff


	//   ....[47]....
        /*025c*/ 	.word	0xffffffff


	//   ....[48]....
        /*0260*/ 	.word	0xffffffff


	//   ....[49]....
        /*0264*/ 	.word	0xffffffff


	//   ....[50]....
        /*0268*/ 	.word	0xffffffff


	//   ....[51]....
        /*026c*/ 	.word	0xffffffff


	//   ....[52]....
        /*0270*/ 	.word	0xffffffff


	//   ....[53]....
        /*0274*/ 	.word	0xffffffff


	//   ....[54]....
        /*0278*/ 	.word	0xffffffff


	//   ....[55]....
        /*027c*/ 	.word	0xffffffff


	//   ....[56]....
        /*0280*/ 	.word	0xffffffff


	//   ....[57]....
        /*0284*/ 	.word	0xffffffff


	//   ....[58]....
        /*0288*/ 	.word	0xffffffff


	//   ....[59]....
        /*028c*/ 	.word	0xffffffff


	//   ....[60]....
        /*0290*/ 	.word	0xffffffff


	//   ....[61]....
        /*0294*/ 	.word	0xffffffff


	//   ....[62]....
        /*0298*/ 	.word	0xffffffff


	//   ....[63]....
        /*029c*/ 	.word	0xffffffff


	//   ....[64]....
        /*02a0*/ 	.word	0xffffffff


	//   ....[65]....
        /*02a4*/ 	.word	0xffffffff


	//   ....[66]....
        /*02a8*/ 	.word	0xffffffff


	//   ....[67]....
        /*02ac*/ 	.word	0xffffffff


	//   ....[68]....
        /*02b0*/ 	.word	0xffffffff


	//   ....[69]....
        /*02b4*/ 	.word	0xffffffff


	//   ....[70]....
        /*02b8*/ 	.word	0xffffffff


	//   ....[71]....
        /*02bc*/ 	.word	0xffffffff


	//   ....[72]....
        /*02c0*/ 	.word	0xffffffff


	//   ....[73]....
        /*02c4*/ 	.word	0xffffffff


	//   ....[74]....
        /*02c8*/ 	.word	0xffffffff


	//   ....[75]....
        /*02cc*/ 	.word	0xffffffff


	//   ....[76]....
        /*02d0*/ 	.word	0xffffffff


	//   ....[77]....
        /*02d4*/ 	.word	0xffffffff


	//   ....[78]....
        /*02d8*/ 	.word	0xffffffff


	//   ....[79]....
        /*02dc*/ 	.word	0xffffffff


	//   ....[80]....
        /*02e0*/ 	.word	0xffffffff


	//   ....[81]....
        /*02e4*/ 	.word	0xffffffff


	//   ....[82]....
        /*02e8*/ 	.word	0xffffffff


	//   ....[83]....
        /*02ec*/ 	.word	0xffffffff


	//   ....[84]....
        /*02f0*/ 	.word	0xffffffff


	//   ....[85]....
        /*02f4*/ 	.word	0xffffffff


	//   ....[86]....
        /*02f8*/ 	.word	0xffffffff


	//   ....[87]....
        /*02fc*/ 	.word	0xffffffff


	//   ....[88]....
        /*0300*/ 	.word	0xffffffff


	//   ....[89]....
        /*0304*/ 	.word	0xffffffff


	//   ....[90]....
        /*0308*/ 	.word	0xffffffff


	//   ....[91]....
        /*030c*/ 	.word	0xffffffff


	//   ....[92]....
        /*0310*/ 	.word	0xffffffff


	//   ....[93]....
        /*0314*/ 	.word	0xffffffff


	//   ....[94]....
        /*0318*/ 	.word	0xffffffff


	//   ....[95]....
        /*031c*/ 	.word	0xffffffff


	//   ....[96]....
        /*0320*/ 	.word	0xffffffff


	//   ....[97]....
        /*0324*/ 	.word	0xffffffff


	//   ....[98]....
        /*0328*/ 	.word	0xffffffff


	//   ....[99]....
        /*032c*/ 	.word	0xffffffff


	//   ....[100]....
        /*0330*/ 	.word	0xffffffff


	//   ....[101]....
        /*0334*/ 	.word	0xffffffff


	//   ....[102]....
        /*0338*/ 	.word	0xffffffff


	//   ....[103]....
        /*033c*/ 	.word	0xffffffff


	//   ....[104]....
        /*0340*/ 	.word	0xffffffff


	//   ....[105]....
        /*0344*/ 	.word	0xffffffff


	//   ....[106]....
        /*0348*/ 	.word	0xffffffff


	//   ....[107]....
        /*034c*/ 	.word	0xffffffff


	//   ....[108]....
        /*0350*/ 	.word	0xffffffff


	//   ....[109]....
        /*0354*/ 	.word	0xffffffff


	//   ....[110]....
        /*0358*/ 	.word	0xffffffff


	//   ....[111]....
        /*035c*/ 	.word	0xffffffff


	//   ....[112]....
        /*0360*/ 	.word	0xffffffff


	//   ....[113]....
        /*0364*/ 	.word	0xffffffff


	//   ....[114]....
        /*0368*/ 	.word	0xffffffff


	//   ....[115]....
        /*036c*/ 	.word	0xffffffff


	//   ....[116]....
        /*0370*/ 	.word	0xffffffff


	//   ....[117]....
        /*0374*/ 	.word	0xffffffff


	//   ....[118]....
        /*0378*/ 	.word	0xffffffff


	//   ....[119]....
        /*037c*/ 	.word	0xffffffff


	//   ....[120]....
        /*0380*/ 	.word	0xffffffff


	//   ....[121]....
        /*0384*/ 	.word	0xffffffff


	//   ....[122]....
        /*0388*/ 	.word	0xffffffff


	//   ....[123]....
        /*038c*/ 	.word	0xffffffff


	//   ....[124]....
        /*0390*/ 	.word	0xffffffff


	//   ....[125]....
        /*0394*/ 	.word	0xffffffff


	//   ....[126]....
        /*0398*/ 	.word	0xffffffff


	//   ....[127]....
        /*039c*/ 	.word	0xffffffff


	//   ....[128]....
        /*03a0*/ 	.word	0xffffffff


	//   ....[129]....
        /*03a4*/ 	.word	0xffffffff


	//   ....[130]....
        /*03a8*/ 	.word	0xffffffff


	//   ....[131]....
        /*03ac*/ 	.word	0xffffffff


	//   ....[132]....
        /*03b0*/ 	.word	0xffffffff


	//   ....[133]....
        /*03b4*/ 	.word	0xffffffff


	//   ....[134]....
        /*03b8*/ 	.word	0xffffffff


	//   ....[135]....
        /*03bc*/ 	.word	0xffffffff


	//   ....[136]....
        /*03c0*/ 	.word	0xffffffff


	//   ....[137]....
        /*03c4*/ 	.word	0xffffffff


	//   ....[138]....
        /*03c8*/ 	.word	0xffffffff


	//   ....[139]....
        /*03cc*/ 	.word	0xffffffff


	//   ....[140]....
        /*03d0*/ 	.word	0xffffffff


	//   ....[141]....
        /*03d4*/ 	.word	0xffffffff


	//   ....[142]....
        /*03d8*/ 	.word	0xffffffff


	//   ....[143]....
        /*03dc*/ 	.word	0xffffffff


	//   ....[144]....
        /*03e0*/ 	.word	0xffffffff


	//   ....[145]....
        /*03e4*/ 	.word	0xffffffff


	//   ....[146]....
        /*03e8*/ 	.word	0xffffffff


	//   ....[147]....
        /*03ec*/ 	.word	0xffffffff


	//   ....[148]....
        /*03f0*/ 	.word	0xffffffff


	//   ....[149]....
        /*03f4*/ 	.word	0xffffffff


	//   ....[150]....
        /*03f8*/ 	.word	0xffffffff


	//   ....[151]....
        /*03fc*/ 	.word	0xffffffff


	//   ....[152]....
        /*0400*/ 	.word	0xffffffff


	//   ....[153]....
        /*0404*/ 	.word	0xffffffff


	//   ....[154]....
        /*0408*/ 	.word	0xffffffff


	//   ....[155]....
        /*040c*/ 	.word	0xffffffff


	//   ....[156]....
        /*0410*/ 	.word	0xffffffff


	//   ....[157]....
        /*0414*/ 	.word	0xffffffff


	//   ....[158]....
        /*0418*/ 	.word	0xffffffff


	//   ....[159]....
        /*041c*/ 	.word	0xffffffff


	//   ....[160]....
        /*0420*/ 	.word	0xffffffff


	//   ....[161]....
        /*0424*/ 	.word	0x0500000f


	//   ....[162]....
        /*0428*/ 	.word	0x0500000f


	//   ....[163]....
        /*042c*/ 	.word	0x0500000f


	//   ....[164]....
        /*0430*/ 	.word	0x0500000f


	//   ....[165]....
        /*0434*/ 	.word	0x0500000f


	//   ....[166]....
        /*0438*/ 	.word	0x0500000f


	//   ....[167]....
        /*043c*/ 	.word	0x0500000f


	//   ....[168]....
        /*0440*/ 	.word	0x0500000f


	//   ....[169]....
        /*0444*/ 	.word	0x0500000f


	//   ....[170]....
        /*0448*/ 	.word	0x0500000f


	//   ....[171]....
        /*044c*/ 	.word	0x0500000f


	//   ....[172]....
        /*0450*/ 	.word	0x0500000f


	//   ....[173]....
        /*0454*/ 	.word	0x0500000f


	//   ....[174]....
        /*0458*/ 	.word	0x0500000f


	//   ....[175]....
        /*045c*/ 	.word	0x0500000f


	//   ....[176]....
        /*0460*/ 	.word	0x0500000f


	//   ....[177]....
        /*0464*/ 	.word	0x0500000f


	//   ....[178]....
        /*0468*/ 	.word	0x0500000f


	//   ....[179]....
        /*046c*/ 	.word	0x0500000f


	//   ....[180]....
        /*0470*/ 	.word	0x0500000f


	//   ....[181]....
        /*0474*/ 	.word	0x0500000f


	//   ....[182]....
        /*0478*/ 	.word	0x0500000f


	//   ....[183]....
        /*047c*/ 	.word	0x0500000f


	//   ....[184]....
        /*0480*/ 	.word	0x0500000f


	//   ....[185]....
        /*0484*/ 	.word	0x0500000f


	//   ....[186]....
        /*0488*/ 	.word	0x0500000f


	//   ....[187]....
        /*048c*/ 	.word	0x0500000f


	//   ....[188]....
        /*0490*/ 	.word	0x0500000f


	//   ....[189]....
        /*0494*/ 	.word	0x0500000f


	//   ....[190]....
        /*0498*/ 	.word	0x0500000f


	//   ....[191]....
        /*049c*/ 	.word	0x0500000f


	//   ....[192]....
        /*04a0*/ 	.word	0x0500000f


	//   ....[193]....
        /*04a4*/ 	.word	0x0500000f


	//   ....[194]....
        /*04a8*/ 	.word	0x0500000f


	//   ....[195]....
        /*04ac*/ 	.word	0x0500000f


	//   ....[196]....
        /*04b0*/ 	.word	0x0500000f


	//   ....[197]....
        /*04b4*/ 	.word	0x0500000f


	//   ....[198]....
        /*04b8*/ 	.word	0x0500000f


	//   ....[199]....
        /*04bc*/ 	.word	0x0500000f


	//   ....[200]....
        /*04c0*/ 	.word	0x0500000f


	//   ....[201]....
        /*04c4*/ 	.word	0x0500000f


	//   ....[202]....
        /*04c8*/ 	.word	0x0500000f


	//   ....[203]....
        /*04cc*/ 	.word	0x0500000f


	//   ....[204]....
        /*04d0*/ 	.word	0x0500000f


	//   ....[205]....
        /*04d4*/ 	.word	0x0500000f


	//   ....[206]....
        /*04d8*/ 	.word	0x0500000f


	//   ....[207]....
        /*04dc*/ 	.word	0x0500000f


	//   ....[208]....
        /*04e0*/ 	.word	0x0500000f


	//   ....[209]....
        /*04e4*/ 	.word	0x0500000f


	//   ....[210]....
        /*04e8*/ 	.word	0x0500000f


	//   ....[211]....
        /*04ec*/ 	.word	0x0500000f


	//   ....[212]....
        /*04f0*/ 	.word	0x0500000f


	//   ....[213]....
        /*04f4*/ 	.word	0x0500000f


	//   ....[214]....
        /*04f8*/ 	.word	0x0500000f


	//   ....[215]....
        /*04fc*/ 	.word	0x0500000f


	//   ....[216]....
        /*0500*/ 	.word	0x0500000f


	//   ....[217]....
        /*0504*/ 	.word	0x0500000f


	//   ....[218]....
        /*0508*/ 	.word	0x0500000f


	//   ....[219]....
        /*050c*/ 	.word	0x0500000f


	//   ....[220]....
        /*0510*/ 	.word	0x0500000f


	//   ....[221]....
        /*0514*/ 	.word	0x0500000f


	//   ....[222]....
        /*0518*/ 	.word	0x0500000f


	//   ....[223]....
        /*051c*/ 	.word	0x0500000f


	//   ....[224]....
        /*0520*/ 	.word	0x0500000f


	//   ....[225]....
        /*0524*/ 	.word	0x0500000f


	//   ....[226]....
        /*0528*/ 	.word	0x0500000f


	//   ....[227]....
        /*052c*/ 	.word	0x0500000f


	//   ....[228]....
        /*0530*/ 	.word	0x0500000f


	//   ....[229]....
        /*0534*/ 	.word	0x0500000f


	//   ....[230]....
        /*0538*/ 	.word	0x0500000f


	//   ....[231]....
        /*053c*/ 	.word	0x0500000f


	//   ....[232]....
        /*0540*/ 	.word	0x0500000f


	//   ....[233]....
        /*0544*/ 	.word	0x0500000f


	//   ....[234]....
        /*0548*/ 	.word	0x0500000f


	//   ....[235]....
        /*054c*/ 	.word	0x0500000f


	//   ....[236]....
        /*0550*/ 	.word	0x0500000f


	//   ....[237]....
        /*0554*/ 	.word	0x0500000f


	//   ....[238]....
        /*0558*/ 	.word	0x0500000f


	//   ....[239]....
        /*055c*/ 	.word	0x0500000f


	//   ....[240]....
        /*0560*/ 	.word	0x0500000f


	//   ....[241]....
        /*0564*/ 	.word	0x0500000f


	//   ....[242]....
        /*0568*/ 	.word	0x0500000f


	//   ....[243]....
        /*056c*/ 	.word	0x0500000f


	//   ....[244]....
        /*0570*/ 	.word	0x0500000f


	//   ....[245]....
        /*0574*/ 	.word	0x0500000f


	//   ....[246]....
        /*0578*/ 	.word	0x0500000f


	//   ....[247]....
        /*057c*/ 	.word	0x0500000f


	//   ....[248]....
        /*0580*/ 	.word	0x0500000f


	//   ....[249]....
        /*0584*/ 	.word	0x0500000f


	//   ....[250]....
        /*0588*/ 	.word	0x0500000f


	//   ....[251]....
        /*058c*/ 	.word	0x0500000f


	//   ....[252]....
        /*0590*/ 	.word	0x0500000f


	//   ....[253]....
        /*0594*/ 	.word	0x0500000f


	//   ....[254]....
        /*0598*/ 	.word	0x0500000f


	//   ....[255]....
        /*059c*/ 	.word	0x0500000f


	//   ....[0]....
        /*05a0*/ 	.word	0x0500000f


	//   ....[1]....
        /*05a4*/ 	.word	0x0500000f


	//   ....[2]....
        /*05a8*/ 	.word	0x0500000f


	//   ....[3]....
        /*05ac*/ 	.word	0x0500000f


	//   ....[4]....
        /*05b0*/ 	.word	0xffffffff


	//   ....[5]....
        /*05b4*/ 	.word	0xffffffff


	//   ....[6]....
        /*05b8*/ 	.word	0xffffffff


	//   ....[7]....
        /*05bc*/ 	.word	0xffffffff


	//   ....[8]....
        /*05c0*/ 	.word	0xffffffff


	//   ....[9]....
        /*05c4*/ 	.word	0xffffffff


	//----- nvinfo : EIATTR_COOP_GROUP_INSTR_OFFSETS
	.align		4
.L_439:
        /*05c8*/ 	.byte	0x04, 0x28
        /*05ca*/ 	.short	(.L_441 - .L_440)


	//   ....[0]....
.L_440:
        /*05cc*/ 	.word	0x00000080


	//   ....[1]....
        /*05d0*/ 	.word	0x00000090


	//   ....[2]....
        /*05d4*/ 	.word	0x000002f0


	//   ....[3]....
        /*05d8*/ 	.word	0x00000450


	//   ....[4]....
        /*05dc*/ 	.word	0x00000570


	//   ....[5]....
        /*05e0*/ 	.word	0x000006d0


	//   ....[6]....
        /*05e4*/ 	.word	0x00002070


	//   ....[7]....
        /*05e8*/ 	.word	0x000042f0


	//   ....[8]....
        /*05ec*/ 	.word	0x00004b40


	//   ....[9]....
        /*05f0*/ 	.word	0x00006170


	//   ....[10]....
        /*05f4*/ 	.word	0x00006200


	//   ....[11]....
        /*05f8*/ 	.word	0x000064c0


	//   ....[12]....
        /*05fc*/ 	.word	0x000064f0


	//   ....[13]....
        /*0600*/ 	.word	0x0000b9e0


	//   ....[14]....
        /*0604*/ 	.word	0x0000bb40


	//   ....[15]....
        /*0608*/ 	.word	0x0000bca0


	//   ....[16]....
        /*060c*/ 	.word	0x0000bcd0


	//   ....[17]....
        /*0610*/ 	.word	0x000155d0


	//   ....[18]....
        /*0614*/ 	.word	0x00015c90


	//   ....[19]....
        /*0618*/ 	.word	0x00016e50


	//   ....[20]....
        /*061c*/ 	.word	0x00016eb0


	//   ....[21]....
        /*0620*/ 	.word	0x00016ef0


	//   ....[22]....
        /*0624*/ 	.word	0x00016f10


	//   ....[23]....
        /*0628*/ 	.word	0x0001f330


	//   ....[24]....
        /*062c*/ 	.word	0x0001f350


	//   ....[25]....
        /*0630*/ 	.word	0x0001f3b0


	//   ....[26]....
        /*0634*/ 	.word	0x0001f3f0


	//   ....[27]....
        /*0638*/ 	.word	0x000211b0


	//   ....[28]....
        /*063c*/ 	.word	0x000211d0


	//   ....[29]....
        /*0640*/ 	.word	0x00021230


	//   ....[30]....
        /*0644*/ 	.word	0x00021250


	//   ....[31]....
        /*0648*/ 	.word	0x00021bc0


	//   ....[32]....
        /*064c*/ 	.word	0x00021bf0


	//   ....[33]....
        /*0650*/ 	.word	0x00021d30


	//   ....[34]....
        /*0654*/ 	.word	0x00021d50


	//   ....[35]....
        /*0658*/ 	.word	0x00021e90


	//   ....[36]....
        /*065c*/ 	.word	0x00021eb0


	//   ....[37]....
        /*0660*/ 	.word	0x00022000


	//   ....[38]....
        /*0664*/ 	.word	0x00022020


	//   ....[39]....
        /*0668*/ 	.word	0x00022990


	//   ....[40]....
        /*066c*/ 	.word	0x000229b0


	//   ....[41]....
        /*0670*/ 	.word	0x00022af0


	//   ....[42]....
        /*0674*/ 	.word	0x00022b10


	//   ....[43]....
        /*0678*/ 	.word	0x00022c50


	//   ....[44]....
        /*067c*/ 	.word	0x00022c70


	//   ....[45]....
        /*0680*/ 	.word	0x00022dc0


	//   ....[46]....
        /*0684*/ 	.word	0x00022de0


	//   ....[47]....
        /*0688*/ 	.word	0x00022fb0


	//   ....[48]....
        /*068c*/ 	.word	0x00023180


	//   ....[49]....
        /*0690*/ 	.word	0x000231b0


	//   ....[50]....
        /*0694*/ 	.word	0x000231e0


	//   ....[51]....
        /*0698*/ 	.word	0x00023210


	//   ....[52]....
        /*069c*/ 	.word	0x00023240


	//   ....[53]....
        /*06a0*/ 	.word	0x00023270


	//   ....[54]....
        /*06a4*/ 	.word	0x000233c0


	//   ....[55]....
        /*06a8*/ 	.word	0x000233f0


	//   ....[56]....
        /*06ac*/ 	.word	0x00023420


	//   ....[57]....
        /*06b0*/ 	.word	0x00023450


	//   ....[58]....
        /*06b4*/ 	.word	0x00023480


	//   ....[59]....
        /*06b8*/ 	.word	0x000234b0


	//   ....[60]....
        /*06bc*/ 	.word	0x00023540


	//   ....[61]....
        /*06c0*/ 	.word	0x000235a0


	//   ....[62]....
        /*06c4*/ 	.word	0x00023630


	//   ....[63]....
        /*06c8*/ 	.word	0x00025150


	//   ....[64]....
        /*06cc*/ 	.word	0x00025170


	//   ....[65]....
        /*06d0*/ 	.word	0x00025200


	//   ....[66]....
        /*06d4*/ 	.word	0x00025220


	//   ....[67]....
        /*06d8*/ 	.word	0x000252a0


	//   ....[68]....
        /*06dc*/ 	.word	0x000252c0


	//   ....[69]....
        /*06e0*/ 	.word	0x00025340


	//   ....[70]....
        /*06e4*/ 	.word	0x00025360


	//   ....[71]....
        /*06e8*/ 	.word	0x000253e0


	//   ....[72]....
        /*06ec*/ 	.word	0x00025400


	//   ....[73]....
        /*06f0*/ 	.word	0x00025410


	//   ....[74]....
        /*06f4*/ 	.word	0x00025420


	//   ....[75]....
        /*06f8*/ 	.word	0x00025bc0


	//   ....[76]....
        /*06fc*/ 	.word	0x00025be0


	//   ....[77]....
        /*0700*/ 	.word	0x00025bf0


	//   ....[78]....
        /*0704*/ 	.word	0x00025c00


	//   ....[79]....
        /*0708*/ 	.word	0x00025c20


	//   ....[80]....
        /*070c*/ 	.word	0x00025cc0


	//   ....[81]....
        /*0710*/ 	.word	0x00025d30


	//   ....[82]....
        /*0714*/ 	.word	0x00025d90


	//   ....[83]....
        /*0718*/ 	.word	0x00025db0


	//   ....[84]....
        /*071c*/ 	.word	0x00025e10


	//   ....[85]....
        /*0720*/ 	.word	0x00025e30


	//   ....[86]....
        /*0724*/ 	.word	0x00025e70


	//   ....[87]....
        /*0728*/ 	.word	0x00025eb0


	//   ....[88]....
        /*072c*/ 	.word	0x00025ed0


	//   ....[89]....
        /*0730*/ 	.word	0x00025f00


	//   ....[90]....
        /*0734*/ 	.word	0x00025f20


	//   ....[91]....
        /*0738*/ 	.word	0x000266d0


	//   ....[92]....
        /*073c*/ 	.word	0x00026700


	//   ....[93]....
        /*0740*/ 	.word	0x00026710


	//   ....[94]....
        /*0744*/ 	.word	0x00026720


	//   ....[95]....
        /*0748*/ 	.word	0x000267e0


	//   ....[96]....
        /*074c*/ 	.word	0x00026830


	//   ....[97]....
        /*0750*/ 	.word	0x000268a0


	//   ....[98]....
        /*0754*/ 	.word	0x00026920


	//   ....[99]....
        /*0758*/ 	.word	0x00026980


	//   ....[100]....
        /*075c*/ 	.word	0x000269b0


	//   ....[101]....
        /*0760*/ 	.word	0x00026a10


	//   ....[102]....
        /*0764*/ 	.word	0x00026a40


	//   ....[103]....
        /*0768*/ 	.word	0x00026aa0


	//   ....[104]....
        /*076c*/ 	.word	0x00026ad0


	//   ....[105]....
        /*0770*/ 	.word	0x00026b20


	//   ....[106]....
        /*0774*/ 	.word	0x00026b50


	//   ....[107]....
        /*0778*/ 	.word	0x00027090


	//   ....[108]....
        /*077c*/ 	.word	0x000270b0


	//   ....[109]....
        /*0780*/ 	.word	0x00027100


	//   ....[110]....
        /*0784*/ 	.word	0x000271c0


	//   ....[111]....
        /*0788*/ 	.word	0x000271d0


	//   ....[112]....
        /*078c*/ 	.word	0x00027200


	//   ....[113]....
        /*0790*/ 	.word	0x00027290


	//   ....[114]....
        /*0794*/ 	.word	0x00027340


	//   ....[115]....
        /*0798*/ 	.word	0x00027350


	//   ....[116]....
        /*079c*/ 	.word	0x00027380


	//   ....[117]....
        /*07a0*/ 	.word	0x00027390


	//   ....[118]....
        /*07a4*/ 	.word	0x00027420


	//   ....[119]....
        /*07a8*/ 	.word	0x00027b30


	//   ....[120]....
        /*07ac*/ 	.word	0x00027b50


	//   ....[121]....
        /*07b0*/ 	.word	0x00027ba0


	//   ....[122]....
        /*07b4*/ 	.word	0x00027bb0


	//   ....[123]....
        /*07b8*/ 	.word	0x00027bf0


	//   ....[124]....
        /*07bc*/ 	.word	0x00027c00


	//   ....[125]....
        /*07c0*/ 	.word	0x00027c40


	//   ....[126]....
        /*07c4*/ 	.word	0x00027c50


	//   ....[127]....
        /*07c8*/ 	.word	0x00027c90


	//   ....[128]....
        /*07cc*/ 	.word	0x00027ca0


	//   ....[129]....
        /*07d0*/ 	.word	0x00027cb0


	//   ....[130]....
        /*07d4*/ 	.word	0x00027cf0


	//   ....[131]....
        /*07d8*/ 	.word	0x00028020


	//   ....[132]....
        /*07dc*/ 	.word	0x00028040


	//   ....[133]....
        /*07e0*/ 	.word	0x00028050


	//   ....[134]....
        /*07e4*/ 	.word	0x00028060


	//   ....[135]....
        /*07e8*/ 	.word	0x00028080


	//   ....[136]....
        /*07ec*/ 	.word	0x000280f0


	//   ....[137]....
        /*07f0*/ 	.word	0x00028160


	//   ....[138]....
        /*07f4*/ 	.word	0x00028180


	//   ....[139]....
        /*07f8*/ 	.word	0x00028190


	//   ....[140]....
        /*07fc*/ 	.word	0x000281f0


	//   ....[141]....
        /*0800*/ 	.word	0x00028210


	//   ....[142]....
        /*0804*/ 	.word	0x00028270


	//   ....[143]....
        /*0808*/ 	.word	0x00028760


	//   ....[144]....
        /*080c*/ 	.word	0x00028790


	//   ....[145]....
        /*0810*/ 	.word	0x000287c0


	//   ....[146]....
        /*0814*/ 	.word	0x000287f0


	//   ....[147]....
        /*0818*/ 	.word	0x00028820


	//   ....[148]....
        /*081c*/ 	.word	0x00028850


	//   ....[149]....
        /*0820*/ 	.word	0x00028880


	//   ....[150]....
        /*0824*/ 	.word	0x000288b0


	//   ....[151]....
        /*0828*/ 	.word	0x00028a30


	//   ....[152]....
        /*082c*/ 	.word	0x00028a60


	//   ....[153]....
        /*0830*/ 	.word	0x00028a90


	//   ....[154]....
        /*0834*/ 	.word	0x00028ac0


	//   ....[155]....
        /*0838*/ 	.word	0x00028af0


	//   ....[156]....
        /*083c*/ 	.word	0x00028b20


	//   ....[157]....
        /*0840*/ 	.word	0x00028be0


	//   ....[158]....
        /*0844*/ 	.word	0x00028c00


	//   ....[159]....
        /*0848*/ 	.word	0x00028c70


	//   ....[160]....
        /*084c*/ 	.word	0x00029310


	//   ....[161]....
        /*0850*/ 	.word	0x000298e0


	//   ....[162]....
        /*0854*/ 	.word	0x000299d0


	//   ....[163]....
        /*0858*/ 	.word	0x00029a70


	//   ....[164]....
        /*085c*/ 	.word	0x00029ad0


	//   ....[165]....
        /*0860*/ 	.word	0x00029bc0


	//   ....[166]....
        /*0864*/ 	.word	0x00029c30


	//   ....[167]....
        /*0868*/ 	.word	0x00029d20


	//   ....[168]....
        /*086c*/ 	.word	0x00029d90


	//   ....[169]....
        /*0870*/ 	.word	0x00029e80


	//   ....[170]....
        /*0874*/ 	.word	0x00029ef0


	//   ....[171]....
        /*0878*/ 	.word	0x00029fe0


	//   ....[172]....
        /*087c*/ 	.word	0x0002a050


	//   ....[173]....
        /*0880*/ 	.word	0x0002a0f0


	//   ....[174]....
        /*0884*/ 	.word	0x0002a1f0


	//   ....[175]....
        /*0888*/ 	.word	0x0002a240


	//   ....[176]....
        /*088c*/ 	.word	0x0002a2a0


	//   ....[177]....
        /*0890*/ 	.word	0x0002a3d0


	//   ....[178]....
        /*0894*/ 	.word	0x0002a490


	//   ....[179]....
        /*0898*/ 	.word	0x0002a540


	//   ....[180]....
        /*089c*/ 	.word	0x0002a5c0


	//   ....[181]....
        /*08a0*/ 	.word	0x0002a6b0


	//   ....[182]....
        /*08a4*/ 	.word	0x0002a7c0


	//   ....[183]....
        /*08a8*/ 	.word	0x0002a830


	//   ....[184]....
        /*08ac*/ 	.word	0x0002a900


	//   ....[185]....
        /*08b0*/ 	.word	0x0002a9b0


	//   ....[186]....
        /*08b4*/ 	.word	0x0002aa30


	//   ....[187]....
        /*08b8*/ 	.word	0x0002ab00


	//   ....[188]....
        /*08bc*/ 	.word	0x0002ab90


	//   ....[189]....
        /*08c0*/ 	.word	0x0002ac60


	//   ....[190]....
        /*08c4*/ 	.word	0x0002ad00


	//   ....[191]....
        /*08c8*/ 	.word	0x0002ada0


	//   ....[192]....
        /*08cc*/ 	.word	0x0002ae00


	//   ....[193]....
        /*08d0*/ 	.word	0x0002aea0


	//   ....[194]....
        /*08d4*/ 	.word	0x0002aff0


	//   ....[195]....
        /*08d8*/ 	.word	0x0002b040


	//   ....[196]....
        /*08dc*/ 	.word	0x0002b0a0


	//   ....[197]....
        /*08e0*/ 	.word	0x0002b190


	//   ....[198]....
        /*08e4*/ 	.word	0x0002b290


	//   ....[199]....
        /*08e8*/ 	.word	0x0002b2e0


	//   ....[200]....
        /*08ec*/ 	.word	0x0002b340


	//   ....[201]....
        /*08f0*/ 	.word	0x0002b430


	//   ....[202]....
        /*08f4*/ 	.word	0x0002b530


	//   ....[203]....
        /*08f8*/ 	.word	0x0002b580


	//   ....[204]....
        /*08fc*/ 	.word	0x0002b5e0


	//   ....[205]....
        /*0900*/ 	.word	0x0002b6c0


	//   ....[206]....
        /*0904*/ 	.word	0x0002b7f0


	//   ....[207]....
        /*0908*/ 	.word	0x0002b8d0


	//   ....[208]....
        /*090c*/ 	.word	0x0002b960


	//   ....[209]....
        /*0910*/ 	.word	0x0002ba70


	//   ....[210]....
        /*0914*/ 	.word	0x0002bad0


	//   ....[211]....
        /*0918*/ 	.word	0x0002bbe0


	//   ....[212]....
        /*091c*/ 	.word	0x0002bc40


	//   ....[213]....
        /*0920*/ 	.word	0x0002bd50


	//   ....[214]....
        /*0924*/ 	.word	0x0002bdb0


	//   ....[215]....
        /*0928*/ 	.word	0x0002bec0


	//   ....[216]....
        /*092c*/ 	.word	0x0002bf20


	//   ....[217]....
        /*0930*/ 	.word	0x0002bfe0


	//   ....[218]....
        /*0934*/ 	.word	0x0002c140


	//   ....[219]....
        /*0938*/ 	.word	0x0002c1e0


	//   ....[220]....
        /*093c*/ 	.word	0x0002c240


	//   ....[221]....
        /*0940*/ 	.word	0x0002c2f0


	//   ....[222]....
        /*0944*/ 	.word	0x0002c350


	//   ....[223]....
        /*0948*/ 	.word	0x0002c400


	//   ....[224]....
        /*094c*/ 	.word	0x0002c460


	//   ....[225]....
        /*0950*/ 	.word	0x0002c510


	//   ....[226]....
        /*0954*/ 	.word	0x0002c570


	//   ....[227]....
        /*0958*/ 	.word	0x0002c620


	//   ....[228]....
        /*095c*/ 	.word	0x0002c680


	//   ....[229]....
        /*0960*/ 	.word	0x0002c730


	//   ....[230]....
        /*0964*/ 	.word	0x0002c820


	//   ....[231]....
        /*0968*/ 	.word	0x0002c8c0


	//   ....[232]....
        /*096c*/ 	.word	0x0002c920


	//   ....[233]....
        /*0970*/ 	.word	0x0002c9f0


	//   ....[234]....
        /*0974*/ 	.word	0x0002ca50


	//   ....[235]....
        /*0978*/ 	.word	0x0002cb20


	//   ....[236]....
        /*097c*/ 	.word	0x0002cb80


	//   ....[237]....
        /*0980*/ 	.word	0x0002cc50


	//   ....[238]....
        /*0984*/ 	.word	0x0002ccb0


	//   ....[239]....
        /*0988*/ 	.word	0x0002cd80


	//   ....[240]....
        /*098c*/ 	.word	0x0002cde0


	//   ....[241]....
        /*0990*/ 	.word	0x0002ceb0


	//   ....[242]....
        /*0994*/ 	.word	0x0002cf40


	//   ....[243]....
        /*0998*/ 	.word	0x0002cfe0


	//   ....[244]....
        /*099c*/ 	.word	0x0002d100


	//   ....[245]....
        /*09a0*/ 	.word	0x0002d170


	//   ....[246]....
        /*09a4*/ 	.word	0x0002d1e0


	//   ....[247]....
        /*09a8*/ 	.word	0x0002d250


	//   ....[248]....
        /*09ac*/ 	.word	0x0002d2c0


	//   ....[249]....
        /*09b0*/ 	.word	0x0002d340


	//   ....[250]....
        /*09b4*/ 	.word	0x0002d3d0


	//   ....[251]....
        /*09b8*/ 	.word	0x0002d460


	//   ....[252]....
        /*09bc*/ 	.word	0x0002d4d0


	//   ....[253]....
        /*09c0*/ 	.word	0x0002d540


	//   ....[254]....
        /*09c4*/ 	.word	0x0002d5b0


	//   ....[255]....
        /*09c8*/ 	.word	0x0002d630


	//   ....[0]....
        /*09cc*/ 	.word	0x0002d6a0


	//   ....[1]....
        /*09d0*/ 	.word	0x0002d740


	//   ....[2]....
        /*09d4*/ 	.word	0x0002d7d0


	//   ....[3]....
        /*09d8*/ 	.word	0x0002d8f0


	//   ....[4]....
        /*09dc*/ 	.word	0x0002ff60


	//   ....[5]....
        /*09e0*/ 	.word	0x000306f0


	//   ....[6]....
        /*09e4*/ 	.word	0x00031990


	//   ....[7]....
        /*09e8*/ 	.word	0x000319f0


	//   ....[8]....
        /*09ec*/ 	.word	0x00031a50


	//   ....[9]....
        /*09f0*/ 	.word	0x00031a70


	//----- nvinfo : EIATTR_REG_RECONFIG
	.align		4
.L_441:
        /*09f4*/ 	.byte	0x01, 0x54
	.zero		2


	//----- nvinfo : EIATTR_SYSCALL_OFFSETS
	.align		4
        /*09f8*/ 	.byte	0x04, 0x46
        /*09fa*/ 	.short	(.L_443 - .L_442)


	//   ....[0]....
.L_442:
        /*09fc*/ 	.word	0x000025e0


	//   ....[1]....
        /*0a00*/ 	.word	0x00024770


	//   ....[2]....
        /*0a04*/ 	.word	0x000248c0


	//   ....[3]....
        /*0a08*/ 	.word	0x000249b0


	//   ....[4]....
        /*0a0c*/ 	.word	0x000257b0


	//   ....[5]....
        /*0a10*/ 	.word	0x00026310


	//----- nvinfo : EIATTR_MBARRIER_INSTR_OFFSETS
	.align		4
.L_443:
        /*0a14*/ 	.byte	0x04, 0x39
        /*0a16*/ 	.short	(.L_445 - .L_444)


	//   ....[0]....
.L_444:
        /*0a18*/ 	.word	0x00000190
        /*0a1c*/ 	.word	0x000000ff
        /*0a20*/ 	.word	0x00032400
        /*0a24*/ 	.short	0x0100
        /*0a26*/ 	.byte	0x08
	.zero		1


	//   ....[1]....
        /*0a28*/ 	.word	0x000001a0
        /*0a2c*/ 	.word	0x000000ff
        /*0a30*/ 	.word	0x00032410
        /*0a34*/ 	.short	0x0100
        /*0a36*/ 	.byte	0x08
	.zero		1


	//   ....[2]....
        /*0a38*/ 	.word	0x000001b0
        /*0a3c*/ 	.word	0x000000ff
        /*0a40*/ 	.word	0x00032420
        /*0a44*/ 	.short	0x0100
        /*0a46*/ 	.byte	0x08
	.zero		1


	//   ....[3]....
        /*0a48*/ 	.word	0x000002a0
        /*0a4c*/ 	.word	0x000000ff
        /*0a50*/ 	.word	0x00032430
        /*0a54*/ 	.short	0x0100
        /*0a56*/ 	.byte	0x08
	.zero		1


	//   ....[4]....
        /*0a58*/ 	.word	0x000002b0
        /*0a5c*/ 	.word	0x000000ff
        /*0a60*/ 	.word	0x00032440
        /*0a64*/ 	.short	0x0100
        /*0a66*/ 	.byte	0x08
	.zero		1


	//   ....[5]....
        /*0a68*/ 	.word	0x000002c0
        /*0a6c*/ 	.word	0x000000ff
        /*0a70*/ 	.word	0x00032438
        /*0a74*/ 	.short	0x0100
        /*0a76*/ 	.byte	0x08
	.zero		1


	//   ....[6]....
        /*0a78*/ 	.word	0x000002d0
        /*0a7c*/ 	.word	0x000000ff
        /*0a80*/ 	.word	0x00032448
        /*0a84*/ 	.short	0x0100
        /*0a86*/ 	.byte	0x08
	.zero		1


	//   ....[7]....
        /*0a88*/ 	.word	0x00000400
        /*0a8c*/ 	.word	0x000000ff
        /*0a90*/ 	.word	0x00032450
        /*0a94*/ 	.short	0x0100
        /*0a96*/ 	.byte	0x08
	.zero		1


	//   ....[8]....
        /*0a98*/ 	.word	0x00000410
        /*0a9c*/ 	.word	0x000000ff
        /*0aa0*/ 	.word	0x00032460
        /*0aa4*/ 	.short	0x0100
        /*0aa6*/ 	.byte	0x08
	.zero		1


	//   ....[9]....
        /*0aa8*/ 	.word	0x00000420
        /*0aac*/ 	.word	0x000000ff
        /*0ab0*/ 	.word	0x00032458
        /*0ab4*/ 	.short	0x0100
        /*0ab6*/ 	.byte	0x08
	.zero		1


	//   ....[10]....
        /*0ab8*/ 	.word	0x00000430
        /*0abc*/ 	.word	0x000000ff
        /*0ac0*/ 	.word	0x00032468
        /*0ac4*/ 	.short	0x0100
        /*0ac6*/ 	.byte	0x08
	.zero		1


	//   ....[11]....
        /*0ac8*/ 	.word	0x00000520
        /*0acc*/ 	.word	0x000000ff
        /*0ad0*/ 	.word	0x00032470
        /*0ad4*/ 	.short	0x0100
        /*0ad6*/ 	.byte	0x06
	.zero		1


	//   ....[12]....
        /*0ad8*/ 	.word	0x00000530
        /*0adc*/ 	.word	0x000000ff
        /*0ae0*/ 	.word	0x00032480
        /*0ae4*/ 	.short	0x0100
        /*0ae6*/ 	.byte	0x06
	.zero		1


	//   ....[13]....
        /*0ae8*/ 	.word	0x00000540
        /*0aec*/ 	.word	0x000000ff
        /*0af0*/ 	.word	0x00032478
        /*0af4*/ 	.short	0x0100
        /*0af6*/ 	.byte	0x06
	.zero		1


	//   ....[14]....
        /*0af8*/ 	.word	0x00000550
        /*0afc*/ 	.word	0x000000ff
        /*0b00*/ 	.word	0x00032488
        /*0b04*/ 	.short	0x0100
        /*0b06*/ 	.byte	0x06
	.zero		1


	//   ....[15]....
        /*0b08*/ 	.word	0x00000680
        /*0b0c*/ 	.word	0x000000ff
        /*0b10*/ 	.word	0x00032490
        /*0b14*/ 	.short	0x0100
        /*0b16*/ 	.byte	0x08
	.zero		1


	//   ....[16]....
        /*0b18*/ 	.word	0x00000690
        /*0b1c*/ 	.word	0x000000ff
        /*0b20*/ 	.word	0x000324a0
        /*0b24*/ 	.short	0x0100
        /*0b26*/ 	.byte	0x08
	.zero		1


	//   ....[17]....
        /*0b28*/ 	.word	0x000006a0
        /*0b2c*/ 	.word	0x000000ff
        /*0b30*/ 	.word	0x00032498
        /*0b34*/ 	.short	0x0100
        /*0b36*/ 	.byte	0x08
	.zero		1


	//   ....[18]....
        /*0b38*/ 	.word	0x000006b0
        /*0b3c*/ 	.word	0x000000ff
        /*0b40*/ 	.word	0x000324a8
        /*0b44*/ 	.short	0x0100
        /*0b46*/ 	.byte	0x08
	.zero		1


	//   ....[19]....
        /*0b48*/ 	.word	0x000007f0
        /*0b4c*/ 	.word	0x000000ff
        /*0b50*/ 	.word	0x000324b0
        /*0b54*/ 	.short	0x0100
        /*0b56*/ 	.byte	0x08
	.zero		1


	//   ....[20]....
        /*0b58*/ 	.word	0x00000800
        /*0b5c*/ 	.word	0x000000ff
        /*0b60*/ 	.word	0x000324c0
        /*0b64*/ 	.short	0x0100
        /*0b66*/ 	.byte	0x08
	.zero		1


	//   ....[21]....
        /*0b68*/ 	.word	0x00000810
        /*0b6c*/ 	.word	0x000000ff
        /*0b70*/ 	.word	0x000324b8
        /*0b74*/ 	.short	0x0100
        /*0b76*/ 	.byte	0x08
	.zero		1


	//   ....[22]....
        /*0b78*/ 	.word	0x00000820
        /*0b7c*/ 	.word	0x000000ff
        /*0b80*/ 	.word	0x000324c8
        /*0b84*/ 	.short	0x0100
        /*0b86*/ 	.byte	0x08
	.zero		1


	//   ....[23]....
        /*0b88*/ 	.word	0x00002860
        /*0b8c*/ 	.word	0x000000ff
        /*0b90*/ 	.word	0x00032400
        /*0b94*/ 	.short	0x010a
        /*0b96*/ 	.byte	0x2a
	.zero		1


	//   ....[24]....
        /*0b98*/ 	.word	0x00002cb0
        /*0b9c*/ 	.word	0x00000014
        /*0ba0*/ 	.word	0x00000000
        /*0ba4*/ 	.short	0x010a
        /*0ba6*/ 	.byte	0x3f
	.zero		1


	//   ....[25]....
        /*0ba8*/ 	.word	0x00002d10
        /*0bac*/ 	.word	0x00000014
        /*0bb0*/ 	.word	0x00000000
        /*0bb4*/ 	.short	0x010a
        /*0bb6*/ 	.byte	0x3f
	.zero		1


	//   ....[26]....
        /*0bb8*/ 	.word	0x000030c0
        /*0bbc*/ 	.word	0x000000ff
        /*0bc0*/ 	.word	0x00032410
        /*0bc4*/ 	.short	0x010a
        /*0bc6*/ 	.byte	0x2a
	.zero		1


	//   ....[27]....
        /*0bc8*/ 	.word	0x000031c0
        /*0bcc*/ 	.word	0x00000008
        /*0bd0*/ 	.word	0x00000000
        /*0bd4*/ 	.short	0x010a
        /*0bd6*/ 	.byte	0x3f
	.zero		1


	//   ....[28]....
        /*0bd8*/ 	.word	0x00003220
        /*0bdc*/ 	.word	0x00000008
        /*0be0*/ 	.word	0x00000000
        /*0be4*/ 	.short	0x010a
        /*0be6*/ 	.byte	0x3f
	.zero		1


	//   ....[29]....
        /*0be8*/ 	.word	0x00003f60
        /*0bec*/ 	.word	0x00000006
        /*0bf0*/ 	.word	0x00000000
        /*0bf4*/ 	.short	0x0101
        /*0bf6*/ 	.byte	0x3f
	.zero		1


	//   ....[30]....
        /*0bf8*/ 	.word	0x00009890
        /*0bfc*/ 	.word	0x00000000
        /*0c00*/ 	.word	0x00000000
        /*0c04*/ 	.short	0x0101
        /*0c06*/ 	.byte	0x3f
	.zero		1


	//   ....[31]....
        /*0c08*/ 	.word	0x00009fc0
        /*0c0c*/ 	.word	0x00000004
        /*0c10*/ 	.word	0x00000000
        /*0c14*/ 	.short	0x010a
        /*0c16*/ 	.byte	0x3f
	.zero		1


	//   ....[32]....
        /*0c18*/ 	.word	0x0000a060
        /*0c1c*/ 	.word	0x00000006
        /*0c20*/ 	.word	0x00000000
        /*0c24*/ 	.short	0x010a
        /*0c26*/ 	.byte	0x3f
	.zero		1


	//   ....[33]....
        /*0c28*/ 	.word	0x0000a470
        /*0c2c*/ 	.word	0x00000003
        /*0c30*/ 	.word	0x00000000
        /*0c34*/ 	.short	0x010a
        /*0c36*/ 	.byte	0x3f
	.zero		1


	//   ....[34]....
        /*0c38*/ 	.word	0x0000a540
        /*0c3c*/ 	.word	0x00000012
        /*0c40*/ 	.word	0x00000000
        /*0c44*/ 	.short	0x010a
        /*0c46*/ 	.byte	0x3f
	.zero		1


	//   ....[35]....
        /*0c48*/ 	.word	0x0000b280
        /*0c4c*/ 	.word	0x00000003
        /*0c50*/ 	.word	0x00000000
        /*0c54*/ 	.short	0x0101
        /*0c56*/ 	.byte	0x3f
	.zero		1


	//   ....[36]....
        /*0c58*/ 	.word	0x00013bf0
        /*0c5c*/ 	.word	0x00000000
        /*0c60*/ 	.word	0x00000000
        /*0c64*/ 	.short	0x0101
        /*0c66*/ 	.byte	0x3f
	.zero		1


	//   ....[37]....
        /*0c68*/ 	.word	0x00013df0
        /*0c6c*/ 	.word	0x00000007
        /*0c70*/ 	.word	0x00000000
        /*0c74*/ 	.short	0x010a
        /*0c76*/ 	.byte	0x3f
	.zero		1


	//   ....[38]....
        /*0c78*/ 	.word	0x00013ea0
        /*0c7c*/ 	.word	0x00000000
        /*0c80*/ 	.word	0x00000000
        /*0c84*/ 	.short	0x010a
        /*0c86*/ 	.byte	0x3f
	.zero		1


	//   ....[39]....
        /*0c88*/ 	.word	0x000142d0
        /*0c8c*/ 	.word	0x00000007
        /*0c90*/ 	.word	0x00000000
        /*0c94*/ 	.short	0x010a
        /*0c96*/ 	.byte	0x3f
	.zero		1


	//   ....[40]....
        /*0c98*/ 	.word	0x000143d0
        /*0c9c*/ 	.word	0x00000007
        /*0ca0*/ 	.word	0x00000000
        /*0ca4*/ 	.short	0x010a
        /*0ca6*/ 	.byte	0x3f
	.zero		1


	//   ....[41]....
        /*0ca8*/ 	.word	0x00015110
        /*0cac*/ 	.word	0x00000004
        /*0cb0*/ 	.word	0x00000000
        /*0cb4*/ 	.short	0x0101
        /*0cb6*/ 	.byte	0x3f
	.zero		1


	//   ....[42]....
        /*0cb8*/ 	.word	0x0001eef0
        /*0cbc*/ 	.word	0x00000007
        /*0cc0*/ 	.word	0x00000000
        /*0cc4*/ 	.short	0x0101
        /*0cc6*/ 	.byte	0x3f
	.zero		1


	//   ....[43]....
        /*0cc8*/ 	.word	0x00021be0
        /*0ccc*/ 	.word	0x000000ff
        /*0cd0*/ 	.word	0x00000000
        /*0cd4*/ 	.short	0x0101
        /*0cd6*/ 	.byte	0x04
	.zero		1


	//   ....[44]....
        /*0cd8*/ 	.word	0x00024ec0
        /*0cdc*/ 	.word	0x00000011
        /*0ce0*/ 	.word	0x00032440
        /*0ce4*/ 	.short	0x010a
        /*0ce6*/ 	.byte	0x3f
	.zero		1


	//   ....[45]....
        /*0ce8*/ 	.word	0x00025520
        /*0cec*/ 	.word	0x00000011
        /*0cf0*/ 	.word	0x00032430
        /*0cf4*/ 	.short	0x0107
        /*0cf6*/ 	.byte	0x3f
	.zero		1


	//   ....[46]....
        /*0cf8*/ 	.word	0x000255f0
        /*0cfc*/ 	.word	0x00000011
        /*0d00*/ 	.word	0x00032430
        /*0d04*/ 	.short	0x0101
        /*0d06*/ 	.byte	0x3f
	.zero		1


	//   ....[47]....
        /*0d08*/ 	.word	0x00026150
        /*0d0c*/ 	.word	0x00000016
        /*0d10*/ 	.word	0x00032400
        /*0d14*/ 	.short	0x0107
        /*0d16*/ 	.byte	0x3f
	.zero		1


	//   ....[48]....
        /*0d18*/ 	.word	0x000261e0
        /*0d1c*/ 	.word	0x00000016
        /*0d20*/ 	.word	0x00032400
        /*0d24*/ 	.short	0x0101
        /*0d26*/ 	.byte	0x3f
	.zero		1


	//   ....[49]....
        /*0d28*/ 	.word	0x00026c70
        /*0d2c*/ 	.word	0x00000016
        /*0d30*/ 	.word	0x00032410
        /*0d34*/ 	.short	0x0107
        /*0d36*/ 	.byte	0x3f
	.zero		1


	//   ....[50]....
        /*0d38*/ 	.word	0x00026d70
        /*0d3c*/ 	.word	0x00000016
        /*0d40*/ 	.word	0x00032410
        /*0d44*/ 	.short	0x0101
        /*0d46*/ 	.byte	0x3f
	.zero		1


	//   ....[51]....
        /*0d48*/ 	.word	0x00026d90
        /*0d4c*/ 	.word	0x00000016
        /*0d50*/ 	.word	0x00032420
        /*0d54*/ 	.short	0x010a
        /*0d56*/ 	.byte	0x3f
	.zero		1


	//   ....[52]....
        /*0d58*/ 	.word	0x00026e10
        /*0d5c*/ 	.word	0x00000011
        /*0d60*/ 	.word	0x00032460
        /*0d64*/ 	.short	0x010a
        /*0d66*/ 	.byte	0x3f
	.zero		1


	//   ....[53]....
        /*0d68*/ 	.word	0x000275a0
        /*0d6c*/ 	.word	0x00000011
        /*0d70*/ 	.word	0x00032450
        /*0d74*/ 	.short	0x0107
        /*0d76*/ 	.byte	0x3f
	.zero		1


	//   ....[54]....
        /*0d78*/ 	.word	0x00027660
        /*0d7c*/ 	.word	0x00000011
        /*0d80*/ 	.word	0x00032450
        /*0d84*/ 	.short	0x0101
        /*0d86*/ 	.byte	0x3f
	.zero		1


	//   ....[55]....
        /*0d88*/ 	.word	0x00027990
        /*0d8c*/ 	.word	0x00000006
        /*0d90*/ 	.word	0x00032440
        /*0d94*/ 	.short	0x010a
        /*0d96*/ 	.byte	0x3f
	.zero		1


	//   ....[56]....
        /*0d98*/ 	.word	0x00027d70
        /*0d9c*/ 	.word	0x00000006
        /*0da0*/ 	.word	0x00032430
        /*0da4*/ 	.short	0x0107
        /*0da6*/ 	.byte	0x3f
	.zero		1


	//   ....[57]....
        /*0da8*/ 	.word	0x00027e20
        /*0dac*/ 	.word	0x00000006
        /*0db0*/ 	.word	0x00032430
        /*0db4*/ 	.short	0x0101
        /*0db6*/ 	.byte	0x3f
	.zero		1


	//   ....[58]....
        /*0db8*/ 	.word	0x00027e50
        /*0dbc*/ 	.word	0x00000006
        /*0dc0*/ 	.word	0x00032460
        /*0dc4*/ 	.short	0x010a
        /*0dc6*/ 	.byte	0x3f
	.zero		1


	//   ....[59]....
        /*0dc8*/ 	.word	0x00028370
        /*0dcc*/ 	.word	0x00000006
        /*0dd0*/ 	.word	0x00032450
        /*0dd4*/ 	.short	0x0107
        /*0dd6*/ 	.byte	0x3f
	.zero		1


	//   ....[60]....
        /*0dd8*/ 	.word	0x00028420
        /*0ddc*/ 	.word	0x00000006
        /*0de0*/ 	.word	0x00032450
        /*0de4*/ 	.short	0x0101
        /*0de6*/ 	.byte	0x3f
	.zero		1


	//   ....[61]....
        /*0de8*/ 	.word	0x00029290
        /*0dec*/ 	.word	0x00000007
        /*0df0*/ 	.word	0x00032420
        /*0df4*/ 	.short	0x010a
        /*0df6*/ 	.byte	0x3f
	.zero		1


	//   ....[62]....
        /*0df8*/ 	.word	0x00029430
        /*0dfc*/ 	.word	0x00000005
        /*0e00*/ 	.word	0x00032440
        /*0e04*/ 	.short	0x010a
        /*0e06*/ 	.byte	0x3f
	.zero		1


	//   ....[63]....
        /*0e08*/ 	.word	0x000294d0
        /*0e0c*/ 	.word	0x00000003
        /*0e10*/ 	.word	0x00032440
        /*0e14*/ 	.short	0x010a
        /*0e16*/ 	.byte	0x3f
	.zero		1


	//   ....[64]....
        /*0e18*/ 	.word	0x00029510
        /*0e1c*/ 	.word	0x00000005
        /*0e20*/ 	.word	0x00032460
        /*0e24*/ 	.short	0x010a
        /*0e26*/ 	.byte	0x3f
	.zero		1


	//   ....[65]....
        /*0e28*/ 	.word	0x00029550
        /*0e2c*/ 	.word	0x00000003
        /*0e30*/ 	.word	0x00032460
        /*0e34*/ 	.short	0x010a
        /*0e36*/ 	.byte	0x3f
	.zero		1


	//   ....[66]....
        /*0e38*/ 	.word	0x000295c0
        /*0e3c*/ 	.word	0x00000009
        /*0e40*/ 	.word	0x00032400
        /*0e44*/ 	.short	0x010a
        /*0e46*/ 	.byte	0x3f
	.zero		1


	//   ....[67]....
        /*0e48*/ 	.word	0x00029610
        /*0e4c*/ 	.word	0x00000014
        /*0e50*/ 	.word	0x00000000
        /*0e54*/ 	.short	0x010a
        /*0e56*/ 	.byte	0x3f
	.zero		1


	//   ....[68]....
        /*0e58*/ 	.word	0x00029670
        /*0e5c*/ 	.word	0x00000009
        /*0e60*/ 	.word	0x00032410
        /*0e64*/ 	.short	0x010a
        /*0e66*/ 	.byte	0x3f
	.zero		1


	//   ....[69]....
        /*0e68*/ 	.word	0x000296c0
        /*0e6c*/ 	.word	0x00000008
        /*0e70*/ 	.word	0x00000000
        /*0e74*/ 	.short	0x010a
        /*0e76*/ 	.byte	0x3f
	.zero		1


	//   ....[70]....
        /*0e78*/ 	.word	0x00029710
        /*0e7c*/ 	.word	0x00000006
        /*0e80*/ 	.word	0x00000000
        /*0e84*/ 	.short	0x010a
        /*0e86*/ 	.byte	0x3f
	.zero		1


	//   ....[71]....
        /*0e88*/ 	.word	0x00029760
        /*0e8c*/ 	.word	0x00000012
        /*0e90*/ 	.word	0x00000000
        /*0e94*/ 	.short	0x010a
        /*0e96*/ 	.byte	0x3f
	.zero		1


	//   ....[72]....
        /*0e98*/ 	.word	0x000297b0
        /*0e9c*/ 	.word	0x00000000
        /*0ea0*/ 	.word	0x00000000
        /*0ea4*/ 	.short	0x010a
        /*0ea6*/ 	.byte	0x3f
	.zero		1


	//   ....[73]....
        /*0ea8*/ 	.word	0x00029800
        /*0eac*/ 	.word	0x00000007
        /*0eb0*/ 	.word	0x00000000
        /*0eb4*/ 	.short	0x010a
        /*0eb6*/ 	.byte	0x3f
	.zero		1


	//   ....[74]....
        /*0eb8*/ 	.word	0x00029920
        /*0ebc*/ 	.word	0x00000011
        /*0ec0*/ 	.word	0x00032440
        /*0ec4*/ 	.short	0x010a
        /*0ec6*/ 	.byte	0x3f
	.zero		1


	//   ....[75]....
        /*0ec8*/ 	.word	0x0002b6f0
        /*0ecc*/ 	.word	0x00000016
        /*0ed0*/ 	.word	0x00032420
        /*0ed4*/ 	.short	0x010a
        /*0ed6*/ 	.byte	0x3f
	.zero		1


	//   ....[76]....
        /*0ed8*/ 	.word	0x0002b740
        /*0edc*/ 	.word	0x00000011
        /*0ee0*/ 	.word	0x00032460
        /*0ee4*/ 	.short	0x010a
        /*0ee6*/ 	.byte	0x3f
	.zero		1


	//   ....[77]....
        /*0ee8*/ 	.word	0x0002c090
        /*0eec*/ 	.word	0x00000006
        /*0ef0*/ 	.word	0x00032440
        /*0ef4*/ 	.short	0x010a
        /*0ef6*/ 	.byte	0x3f
	.zero		1


	//   ....[78]....
        /*0ef8*/ 	.word	0x0002c770
        /*0efc*/ 	.word	0x00000006
        /*0f00*/ 	.word	0x00032460
        /*0f04*/ 	.short	0x010a
        /*0f06*/ 	.byte	0x3f
	.zero		1


	//   ....[79]....
        /*0f08*/ 	.word	0x0002d810
        /*0f0c*/ 	.word	0x00000007
        /*0f10*/ 	.word	0x00032420
        /*0f14*/ 	.short	0x010a
        /*0f16*/ 	.byte	0x3f
	.zero		1


	//   ....[80]....
        /*0f18*/ 	.word	0x0002d9b0
        /*0f1c*/ 	.word	0x00000005
        /*0f20*/ 	.word	0x00032440
        /*0f24*/ 	.short	0x010a
        /*0f26*/ 	.byte	0x3f
	.zero		1


	//   ....[81]....
        /*0f28*/ 	.word	0x0002da00
        /*0f2c*/ 	.word	0x00000003
        /*0f30*/ 	.word	0x00032440
        /*0f34*/ 	.short	0x010a
        /*0f36*/ 	.byte	0x3f
	.zero		1


	//   ....[82]....
        /*0f38*/ 	.word	0x0002da50
        /*0f3c*/ 	.word	0x00000005
        /*0f40*/ 	.word	0x00032460
        /*0f44*/ 	.short	0x010a
        /*0f46*/ 	.byte	0x3f
	.zero		1


	//   ....[83]....
        /*0f48*/ 	.word	0x0002ddf0
        /*0f4c*/ 	.word	0x0000000c
        /*0f50*/ 	.word	0x00000000
        /*0f54*/ 	.short	0x010a
        /*0f56*/ 	.byte	0x3f
	.zero		1


	//   ....[84]....
        /*0f58*/ 	.word	0x0002df30
        /*0f5c*/ 	.word	0x00000002
        /*0f60*/ 	.word	0x00000000
        /*0f64*/ 	.short	0x010a
        /*0f66*/ 	.byte	0x3f
	.zero		1


	//   ....[85]....
        /*0f68*/ 	.word	0x0002e590
        /*0f6c*/ 	.word	0x0000000b
        /*0f70*/ 	.word	0x00000000
        /*0f74*/ 	.short	0x010a
        /*0f76*/ 	.byte	0x3f
	.zero		1


	//   ....[86]....
        /*0f78*/ 	.word	0x0002e6d0
        /*0f7c*/ 	.word	0x00000008
        /*0f80*/ 	.word	0x00000000
        /*0f84*/ 	.short	0x010a
        /*0f86*/ 	.byte	0x3f
	.zero		1


	//   ....[87]....
        /*0f88*/ 	.word	0x0002f9c0
        /*0f8c*/ 	.word	0x00000007
        /*0f90*/ 	.word	0x00000000
        /*0f94*/ 	.short	0x0101
        /*0f96*/ 	.byte	0x3f
	.zero		1


	//   ....[88]....
        /*0f98*/ 	.word	0x00049770
        /*0f9c*/ 	.word	0x00000000
        /*0fa0*/ 	.word	0x00000000
        /*0fa4*/ 	.short	0x0101
        /*0fa6*/ 	.byte	0x3f
	.zero		1


	//   ....[89]....
        /*0fa8*/ 	.word	0x00049790
        /*0fac*/ 	.word	0x00000002
        /*0fb0*/ 	.word	0x00000000
        /*0fb4*/ 	.short	0x010a
        /*0fb6*/ 	.byte	0x3f
	.zero		1


	//   ....[90]....
        /*0fb8*/ 	.word	0x000497e0
        /*0fbc*/ 	.word	0x00000008
        /*0fc0*/ 	.word	0x00000000
        /*0fc4*/ 	.short	0x010a
        /*0fc6*/ 	.byte	0x3f
	.zero		1


	//----- nvinfo : EIATTR_NUM_MBARRIERS
	.align		4
.L_445:
        /*0fc8*/ 	.byte	0x03, 0x38
        /*0fca*/ 	.short	0x0017


	//----- nvinfo : EIATTR_EXIT_INSTR_OFFSETS
	.align		4
        /*0fcc*/ 	.byte	0x04, 0x1c
        /*0fce*/ 	.short	(.L_447 - .L_446)


	//   ....[0]....
.L_446:
        /*0fd0*/ 	.word	0x00000ac0


	//   ....[1]....
        /*0fd4*/ 	.word	0x00022f60


	//   ....[2]....
        /*0fd8*/ 	.word	0x000295a0


	//----- nvinfo : EIATTR_MAX_THREADS
	.align		4
.L_447:
        /*0fdc*/ 	.byte	0x04, 0x05
        /*0fde*/ 	.short	(.L_449 - .L_448)
.L_448:
        /*0fe0*/ 	.word	0x00000180
        /*0fe4*/ 	.word	0x00000001
        /*0fe8*/ 	.word	0x00000001


	//----- nvinfo : EIATTR_CRS_STACK_SIZE
	.align		4
.L_449:
        /*0fec*/ 	.byte	0x04, 0x1e
        /*0fee*/ 	.short	(.L_451 - .L_450)
.L_450:
        /*0ff0*/ 	.word	0x00000000


	//----- nvinfo : EIATTR_CBANK_PARAM_SIZE
	.align		4
.L_451:
        /*0ff4*/ 	.byte	0x03, 0x19
        /*0ff6*/ 	.short	0x0bf0


	//----- nvinfo : EIATTR_PARAM_CBANK
	.align		4
        /*0ff8*/ 	.byte	0x04, 0x0a
        /*0ffa*/ 	.short	(.L_453 - .L_452)
	.align		4
.L_452:
        /*0ffc*/ 	.word	index@(.nv.constant0._ZN7cutlass13device_kernelIN5flash11enable_sm90INS1_16FlashAttnFwdSm90INS1_25CollectiveMainloopFwdSm90ILi2EN4cute5tupleIJNS5_1CILi1EEES8_S8_EEENS6_IJNS7_ILi128EEENS7_ILi96EEENS7_ILi64EEEEEELi256ENS_10bfloat16_tEfNS_4arch4Sm90ELb0ELb1ELb1ELb1ELb1ELb0ELb1ELb1ELb0ELb1ELb0ELb0EEENS1_21CollectiveEpilogueFwdINS6_IJSA_NS7_ILi256EEESB_EEES9_SE_SG_Li256ELb1ELb1ELb0ELb0EEENS1_36VarlenDynamicPersistentTileSchedulerILi128ELi96ELi256ELi128ELb0ELb1ELb1ELb1ELb0ELb1EEEEEEEEEvNT_6ParamsE)
        /*1000*/ 	.short	0x0210
        /*1002*/ 	.short	0x0bf0


	//----- nvinfo : EIATTR_SW_WAR
	.align		4
.L_453:
        /*1004*/ 	.byte	0x04, 0x36
        /*1006*/ 	.short	(.L_455 - .L_454)
.L_454:
        /*1008*/ 	.word	0x00000008
.L_455:


//--------------------- .nv.info._ZN7cutlass13device_kernelIN5flash11enable_sm90INS1_16FlashAttnFwdSm90INS1_25CollectiveMainloopFwdSm90ILi2EN4cute5tupleIJNS5_1CILi1EEES8_S8_EEENS6_IJNS7_ILi128EEENS7_ILi96EEENS7_ILi64EEEEEELi256ENS_10bfloat16_tEfNS_4arch4Sm90ELb0ELb1ELb1ELb1ELb1ELb1ELb1ELb1ELb0ELb1ELb0ELb0EEENS1_21CollectiveEpilogueFwdINS6_IJSA_NS7_ILi256EEESB_EEES9_SE_SG_Li256ELb1ELb1ELb0ELb0EEENS1_36VarlenDynamicPersistentTileSchedulerILi128ELi96ELi256ELi128ELb0ELb1ELb1ELb1ELb0ELb1EEEEEEEEEvNT_6ParamsE --------------------------
	.section	.nv.info._ZN7cutlass13device_kernelIN5flash11enable_sm90INS1_16FlashAttnFwdSm90INS1_25CollectiveMainloopFwdSm90ILi2EN4cute5tupleIJNS5_1CILi1EEES8_S8_EEENS6_IJNS7_ILi128EEENS7_ILi96EEENS7_ILi64EEEEEELi256ENS_10bfloat16_tEfNS_4arch4Sm90ELb0ELb1ELb1ELb1ELb1ELb1ELb1ELb1ELb0ELb1ELb0ELb0EEENS1_21CollectiveEpilogueFwdINS6_IJSA_NS7_ILi256EEESB_EEES9_SE_SG_Li256ELb1ELb1ELb0ELb0EEENS1_36VarlenDynamicPersistentTileSchedulerILi128ELi96ELi256ELi128ELb0ELb1ELb1ELb1ELb0ELb1EEEEEEEEEvNT_6ParamsE,"",@"SHT_CUDA_INFO"
	.sectionflags	@""
	.align	4


	//----- nvinfo : EIATTR_CUDA_API_VERSION
	.align		4
        /*0000*/ 	.byte	0x04, 0x37
        /*0002*/ 	.short	(.L_457 - .L_456)
.L_456:
        /*0004*/ 	.word	0x00000082


	//----- nvinfo : EIATTR_KPARAM_INFO
	.align		4
.L_457:
        /*0008*/ 	.byte	0x04, 0x17
        /*000a*/ 	.short	(.L_459 - .L_458)
.L_458:
        /*000c*/ 	.word	0x00000000
        /*0010*/ 	.short	0x0000
        /*0012*/ 	.short	0x0070
        /*0014*/ 	.byte	0x00, 0xf0, 0x01, 0x2e


	//----- nvinfo : EIATTR_SPARSE_MMA_MASK
	.align		4
.L_459:
        /*0018*/ 	.byte	0x03, 0x50
        /*001a*/ 	.short	0x0000


	//----- nvinfo : EIATTR_MAXREG_COUNT
	.align		4
        /*001c*/ 	.byte	0x03, 0x1b
        /*001e*/ 	.short	0x00a8


	//----- nvinfo : EIATTR_NUM_BARRIERS
	.align		4
        /*0020*/ 	.byte	0x02, 0x4c
        /*0022*/ 	.byte	0x10
	.zero		1


	//----- nvinfo : EIATTR_EXTERNS
	.align		4
        /*0024*/ 	.byte	0x04, 0x0f
        /*0026*/ 	.short	(.L_461 - .L_460)


	//   ....[0]....
	.align		4
.L_460:
        /*0028*/ 	.word	index@(__assertfail)


	//----- nvinfo : EIATTR_ANNOTATIONS
	.align		4
.L_461:
        /*002c*/ 	.byte	0x04, 0x55
        /*002e*/ 	.short	(.L_463 - .L_462)


	//   ....[0]....
.L_462:
        /* <DEDUP_REMOVED lines=45> */


	//----- nvinfo : EIATTR_MERCURY_ISA_VERSION
	.align		4
.L_463:
        /*02f0*/ 	.byte	0x03, 0x5f
        /*02f2*/ 	.short	0x0101


	//----- nvinfo : EIATTR_UNUSED_LOAD_BYTE_OFFSET
	.align		4
        /*02f4*/ 	.byte	0x04, 0x44
        /*02f6*/ 	.short	(.L_465 - .L_464)


	//   ....[0]....
.L_464:
        /*02f8*/ 	.word	0x00000b70
        /*02fc*/ 	.word	0x0000fff0


	//   ....[1]....
        /*0300*/ 	.word	0x0002c800
        /*0304*/ 	.word	0x0000fff0


	//----- nvinfo : EIATTR_INT_WARP_WIDE_INSTR_OFFSETS
	.align		4
.L_465:
        /*0308*/ 	.byte	0x04, 0x31
        /*030a*/ 	.short	(.L_467 - .L_466)


	//   ....[0]....
.L_466:
        /*030c*/ 	.word	0x00000180


	//   ....[1]....
        /*0310*/ 	.word	0x000001c0


	//   ....[2]....
        /*0314*/ 	.word	0x00000230


	//   ....[3]....
        /*0318*/ 	.word	0x00000240


	//   ....[4]....
        /*031c*/ 	.word	0x000324c0


	//   ....[5]....
        /*0320*/ 	.word	0x00032550


	//   ....[6]....
        /*0324*/ 	.word	0x000364f0


	//   ....[7]....
        /*0328*/ 	.word	0x00036580


	//----- nvinfo : EIATTR_COOP_GROUP_MASK_REGIDS
	.align		4
.L_467:
        /*032c*/ 	.byte	0x04, 0x29
        /*032e*/ 	.short	(.L_469 - .L_468)


	//   ....[0]....
.L_468:
        /*0330*/ 	.word	0xffffffff


	//   ....[1]....
        /*0334*/ 	.word	0xffffffff


	//   ....[2]....
        /*0338*/ 	.word	0xffffffff


	//   ....[3]....
        /*033c*/ 	.word	0xffffffff


	//   ....[4]....
        /*0340*/ 	.word	0xffffffff


	//   ....[5]....
        /*0344*/ 	.word	0xffffffff


	//   ....[6]....
        /*0348*/ 	.word	0xffffffff


	//   ....[7]....
        /*034c*/ 	.word	0xffffffff


	//   ....[8]....
        /*0350*/ 	.word	0xffffffff


	//   ....[9]....
        /*0354*/ 	.word	0xffffffff


	//   ....[10]....
        /*0358*/ 	.word	0xffffffff


	//   ....[11]....
        /*035c*/ 	.word	0xffffffff


	//   ....[12]....
        /*0360*/ 	.word	0xffffffff


	//   ....[13]....
        /*0364*/ 	.word	0xffffffff


	//   ....[14]....
        /*0368*/ 	.word	0xffffffff


	//   ....[15]....
        /*036c*/ 	.word	0xffffffff


	//   ....[16]....
        /*0370*/ 	.word	0xffffffff


	//   ....[17]....
        /*0374*/ 	.word	0xffffffff


	//   ....[18]....
        /*0378*/ 	.word	0xffffffff


	//   ....[19]....
        /*037c*/ 	.word	0xffffffff


	//   ....[20]....
        /*0380*/ 	.word	0xffffffff


	//   ....[21]....
        /*0384*/ 	.word	0xffffffff


	//   ....[22]....
        /*0388*/ 	.word	0xffffffff


	//   ....[23]....
        /*038c*/ 	.word	0xffffffff


	//   ....[24]....
        /*0390*/ 	.word	0xffffffff


	//   ....[25]....
        /*0394*/ 	.word	0xffffffff


	//   ....[26]....
        /*0398*/ 	.word	0xffffffff


	//   ....[27]....
        /*039c*/ 	.word	0xffffffff


	//   ....[28]....
        /*03a0*/ 	.word	0xffffffff


	//   ....[29]....
        /*03a4*/ 	.word	0xffffffff


	//   ....[30]....
        /*03a8*/ 	.word	0xffffffff


	//   ....[31]....
        /*03ac*/ 	.word	0xffffffff


	//   ....[32]....
        /*03b0*/ 	.word	0xffffffff


	//   ....[33]....
        /*03b4*/ 	.word	0xffffffff


	//   ....[34]....
        /*03b8*/ 	.word	0xffffffff


	//   ....[35]....
        /*03bc*/ 	.word	0xffffffff


	//   ....[36]....
        /*03c0*/ 	.word	0xffffffff


	//   ....[37]....
        /*03c4*/ 	.word	0xffffffff


	//   ....[38]....
        /*03c8*/ 	.word	0xffffffff


	//   ....[39]....
        /*03cc*/ 	.word	0xffffffff


	//   ....[40]....
        /*03d0*/ 	.word	0xffffffff


	//   ....[41]....
        /*03d4*/ 	.word	0xffffffff


	//   ....[42]....
        /*03d8*/ 	.word	0xffffffff


	//   ....[43]....
        /*03dc*/ 	.word	0xffffffff


	//   ....[44]....
        /*03e0*/ 	.word	0xffffffff


	//   ....[45]....
        /*03e4*/ 	.word	0xffffffff


	//   ....[46]....
        /*03e8*/ 	.word	0xffffffff


	//   ....[47]....
        /*03ec*/ 	.word	0xffffffff


	//   ....[48]....
        /*03f0*/ 	.word	0xffffffff


	//   ....[49]....
        /*03f4*/ 	.word	0xffffffff


	//   ....[50]....
        /*03f8*/ 	.word	0xffffffff


	//   ....[51]....
        /*03fc*/ 	.word	0xffffffff


	//   ....[52]....
        /*0400*/ 	.word	0xffffffff


	//   ....[53]....
        /*0404*/ 	.word	0xffffffff


	//   ....[54]....
        /*0408*/ 	.word	0xffffffff


	//   ....[55]....
        /*040c*/ 	.word	0xffffffff


	//   ....[56]....
        /*0410*/ 	.word	0xffffffff


	//   ....[57]....
        /*0414*/ 	.word	0xffffffff


	//   ....[58]....
        /*0418*/ 	.word	0xffffffff


	//   ....[59]....
        /*041c*/ 	.word	0xffffffff


	//   ....[60]....
        /*0420*/ 	.word	0xffffffff


	//   ....[61]....
        /*0424*/ 	.word	0xffffffff


	//   ....[62]....
        /*0428*/ 	.word	0xffffffff


	//   ....[63]....
        /*042c*/ 	.word	0xffffffff


	//   ....[64]....
        /*0430*/ 	.word	0xffffffff


	//   ....[65]....
        /*0434*/ 	.word	0xffffffff


	//   ....[66]....
        /*0438*/ 	.word	0xffffffff


	//   ....[67]....
        /*043c*/ 	.word	0xffffffff


	//   ....[68]....
        /*0440*/ 	.word	0xffffffff


	//   ....[69]....
        /*0444*/ 	.word	0xffffffff


	//   ....[70]....
        /*0448*/ 	.word	0xffffffff


	//   ....[71]....
        /*044c*/ 	.word	0xffffffff


	//   ....[72]....
        /*0450*/ 	.word	0xffffffff


	//   ....[73]....
        /*0454*/ 	.word	0xffffffff


	//   ....[74]....
        /*0458*/ 	.word	0xffffffff


	//   ....[75]....
        /*045c*/ 	.word	0xffffffff


	//   ....[76]....
        /*0460*/ 	.word	0xffffffff


	//   ....[77]....
        /*0464*/ 	.word	0xffffffff


	//   ....[78]....
        /*0468*/ 	.word	0xffffffff


	//   ....[79]....
        /*046c*/ 	.word	0xffffffff


	//   ....[80]....
        /*0470*/ 	.word	0xffffffff


	//   ....[81]....
        /*0474*/ 	.word	0xffffffff


	//   ....[82]....
        /*0478*/ 	.word	0xffffffff


	//   ....[83]....
        /*047c*/ 	.word	0xffffffff


	//   ....[84]....
        /*0480*/ 	.word	0xffffffff


	//   ....[85]....
        /*0484*/ 	.word	0xffffffff


	//   ....[86]....
        /*0488*/ 	.word	0xffffffff


	//   ....[87]....
        /*048c*/ 	.word	0xffffffff


	//   ....[88]....
        /*0490*/ 	.word	0xffffffff


	//   ....[89]....
        /*0494*/ 	.word	0xffffffff


	//   ....[90]....
        /*0498*/ 	.word	0xffffffff


	//   ....[91]....
        /*049c*/ 	.word	0xffffffff


	//   ....[92]....
        /*04a0*/ 	.word	0xffffffff


	//   ....[93]....
        /*04a4*/ 	.word	0xffffffff


	//   ....[94]....
        /*04a8*/ 	.word	0xffffffff


	//   ....[95]....
        /*04ac*/ 	.word	0xffffffff


	//   ....[96]....
        /*04b0*/ 	.word	0xffffffff


	//   ....[97]....
        /*04b4*/ 	.word	0xffffffff


	//   ....[98]....
        /*04b8*/ 	.word	0xffffffff


	//   ....[99]....
        /*04bc*/ 	.word	0xffffffff


	//   ....[100]....
        /*04c0*/ 	.word	0xffffffff


	//   ....[101]....
        /*04c4*/ 	.word	0xffffffff


	//   ....[102]....
        /*04c8*/ 	.word	0xffffffff


	//   ....[103]....
        /*04cc*/ 	.word	0xffffffff


	//   ....[104]....
        /*04d0*/ 	.word	0xffffffff


	//   ....[105]....
        /*04d4*/ 	.word	0xffffffff


	//   ....[106]....
        /*04d8*/ 	.word	0xffffffff


	//   ....[107]....
        /*04dc*/ 	.word	0xffffffff


	//   ....[108]....
        /*04e0*/ 	.word	0xffffffff


	//   ....[109]....
        /*04e4*/ 	.word	0xffffffff


	//   ....[110]....
        /*04e8*/ 	.word	0xffffffff


	//   ....[111]....
        /*04ec*/ 	.word	0xffffffff


	//   ....[112]....
        /*04f0*/ 	.word	0xffffffff


	//   ....[113]....
        /*04f4*/ 	.word	0xffffffff


	//   ....[114]....
        /*04f8*/ 	.word	0xffffffff


	//   ....[115]....
        /*04fc*/ 	.word	0xffffffff


	//   ....[116]....
        /*0500*/ 	.word	0xffffffff


	//   ....[117]....
        /*0504*/ 	.word	0xffffffff


	//   ....[118]....
        /*0508*/ 	.word	0xffffffff


	//   ....[119]....
        /*050c*/ 	.word	0xffffffff


	//   ....[120]....
        /*0510*/ 	.word	0xffffffff


	//   ....[121]....
        /*0514*/ 	.word	0xffffffff


	//   ....[122]....
        /*0518*/ 	.word	0xffffffff


	//   ....[123]....
        /*051c*/ 	.word	0xffffffff


	//   ....[124]....
        /*0520*/ 	.word	0xffffffff


	//   ....[125]....
        /*0524*/ 	.word	0xffffffff


	//   ....[126]....
        /*0528*/ 	.word	0xffffffff


	//   ....[127]....
        /*052c*/ 	.word	0xffffffff


	//   ....[128]....
        /*0530*/ 	.word	0xffffffff


	//   ....[129]....
        /*0534*/ 	.word	0xffffffff


	//   ....[130]....
        /*0538*/ 	.word	0xffffffff


	//   ....[131]....
        /*053c*/ 	.word	0xffffffff


	//   ....[132]....
        /*0540*/ 	.word	0xffffffff


	//   ....[133]....
        /*0544*/ 	.word	0xffffffff


	//   ....[134]....
        /*0548*/ 	.word	0xffffffff


	//   ....[135]....
        /*054c*/ 	.word	0xffffffff


	//   ....[136]....
        /*0550*/ 	.word	0xffffffff


	//   ....[137]....
        /*0554*/ 	.word	0xffffffff


	//   ....[138]....
        /*0558*/ 	.word	0xffffffff


	//   ....[139]....
        /*055c*/ 	.word	0xffffffff


	//   ....[140]....
        /*0560*/ 	.word	0xffffffff


	//   ....[141]....
        /*0564*/ 	.word	0xffffffff


	//   ....[142]....
        /*0568*/ 	.word	0xffffffff


	//   ....[143]....
        /*056c*/ 	.word	0xffffffff


	//   ....[144]....
        /*0570*/ 	.word	0xffffffff


	//   ....[145]....
        /*0574*/ 	.word	0xffffffff


	//   ....[146]....
        /*0578*/ 	.word	0xffffffff


	//   ....[147]....
        /*057c*/ 	.word	0xffffffff


	//   ....[148]....
        /*0580*/ 	.word	0xffffffff


	//   ....[149]....
        /*0584*/ 	.word	0xffffffff


	//   ....[150]....
        /*0588*/ 	.word	0xffffffff


	//   ....[151]....
        /*058c*/ 	.word	0xffffffff


	//   ....[152]....
        /*0590*/ 	.word	0xffffffff


	//   ....[153]....
        /*0594*/ 	.word	0xffffffff


	//   ....[154]....
        /*0598*/ 	.word	0xffffffff


	//   ....[155]....
        /*059c*/ 	.word	0xffffffff


	//   ....[156]....
        /*05a0*/ 	.word	0xffffffff


	//   ....[157]....
        /*05a4*/ 	.word	0xffffffff


	//   ....[158]....
        /*05a8*/ 	.word	0xffffffff


	//   ....[159]....
        /*05ac*/ 	.word	0xffffffff


	//   ....[160]....
        /*05b0*/ 	.word	0xffffffff


	//   ....[161]....
        /*05b4*/ 	.word	0xffffffff


	//   ....[162]....
        /*05b8*/ 	.word	0xffffffff


	//   ....[163]....
        /*05bc*/ 	.word	0xffffffff


	//   ....[164]....
        /*05c0*/ 	.word	0xffffffff


	//   ....[165]....
        /*05c4*/ 	.word	0xffffffff


	//   ....[166]....
        /*05c8*/ 	.word	0xffffffff


	//   ....[167]....
        /*05cc*/ 	.word	0xffffffff


	//   ....[168]....
        /*05d0*/ 	.word	0xffffffff


	//   ....[169]....
        /*05d4*/ 	.word	0xffffffff


	//   ....[170]....
        /*05d8*/ 	.word	0xffffffff


	//   ....[171]....
        /*05dc*/ 	.word	0xffffffff


	//   ....[172]....
        /*05e0*/ 	.word	0xffffffff


	//   ....[173]....
        /*05e4*/ 	.word	0xffffffff


	//   ....[174]....
        /*05e8*/ 	.word	0xffffffff


	//   ....[175]....
        /*05ec*/ 	.word	0xffffffff


	//   ....[176]....
        /*05f0*/ 	.word	0xffffffff


	//   ....[177]....
        /*05f4*/ 	.word	0xffffffff


	//   ....[178]....
        /*05f8*/ 	.word	0xffffffff


	//   ....[179]....
        /*05fc*/ 	.word	0xffffffff


	//   ....[180]....
        /*0600*/ 	.word	0xffffffff


	//   ....[181]....
        /*0604*/ 	.word	0xffffffff


	//   ....[182]....
        /*0608*/ 	.word	0xffffffff


	//   ....[183]....
        /*060c*/ 	.word	0xffffffff


	//   ....[184]....
        /*0610*/ 	.word	0xffffffff


	//   ....[185]....
        /*0614*/ 	.word	0xffffffff


	//   ....[186]....
        /*0618*/ 	.word	0xffffffff


	//   ....[187]....
        /*061c*/ 	.word	0xffffffff


	//   ....[188]....
        /*0620*/ 	.word	0xffffffff


	//   ....[189]....
        /*0624*/ 	.word	0xffffffff


	//   ....[190]....
        /*0628*/ 	.word	0xffffffff


	//   ....[191]....
        /*062c*/ 	.word	0xffffffff


	//   ....[192]....
        /*0630*/ 	.word	0xffffffff


	//   ....[193]....
        /*0634*/ 	.word	0xffffffff


	//   ....[194]....
        /*0638*/ 	.word	0xffffffff


	//   ....[195]....
        /*063c*/ 	.word	0x0500000f


	//   ....[196]....
        /*0640*/ 	.word	0x0500000f


	//   ....[197]....
        /*0644*/ 	.word	0x0500000f


	//   ....[198]....
        /*0648*/ 	.word	0x0500000f


	//   ....[199]....
        /*064c*/ 	.word	0x0500000f


	//   ....[200]....
        /*0650*/ 	.word	0x0500000f


	//   ....[201]....
        /*0654*/ 	.word	0x0500000f


	//   ....[202]....
        /*0658*/ 	.word	0x0500000f


	//   ....[203]....
        /*065c*/ 	.word	0x0500000f


	//   ....[204]....
        /*0660*/ 	.word	0x0500000f


	//   ....[205]....
        /*0664*/ 	.word	0x0500000f


	//   ....[206]....
        /*0668*/ 	.word	0x0500000f


	//   ....[207]....
        /*066c*/ 	.word	0x0500000f


	//   ....[208]....
        /*0670*/ 	.word	0x0500000f


	//   ....[209]....
        /*0674*/ 	.word	0x0500000f


	//   ....[210]....
        /*0678*/ 	.word	0x0500000f


	//   ....[211]....
        /*067c*/ 	.word	0x0500000f


	//   ....[212]....
        /*0680*/ 	.word	0x0500000f


	//   ....[213]....
        /*0684*/ 	.word	0x0500000f


	//   ....[214]....
        /*0688*/ 	.word	0x0500000f


	//   ....[215]....
        /*068c*/ 	.word	0x0500000f


	//   ....[216]....
        /*0690*/ 	.word	0x0500000f


	//   ....[217]....
        /*0694*/ 	.word	0x0500000f


	//   ....[218]....
        /*0698*/ 	.word	0x0500000f


	//   ....[219]....
        /*069c*/ 	.word	0x0500000f


	//   ....[220]....
        /*06a0*/ 	.word	0x0500000f


	//   ....[221]....
        /*06a4*/ 	.word	0x0500000f


	//   ....[222]....
        /*06a8*/ 	.word	0x0500000f


	//   ....[223]....
        /*06ac*/ 	.word	0x0500000f


	//   ....[224]....
        /*06b0*/ 	.word	0x0500000f


	//   ....[225]....
        /*06b4*/ 	.word	0x0500000f


	//   ....[226]....
        /*06b8*/ 	.word	0x0500000f


	//   ....[227]....
        /*06bc*/ 	.word	0x0500000f


	//   ....[228]....
        /*06c0*/ 	.word	0x0500000f


	//   ....[229]....
        /*06c4*/ 	.word	0x0500000f


	//   ....[230]....
        /*06c8*/ 	.word	0x0500000f


	//   ....[231]....
        /*06cc*/ 	.word	0x0500000f


	//   ....[232]....
        /*06d0*/ 	.word	0x0500000f


	//   ....[233]....
        /*06d4*/ 	.word	0x0500000f


	//   ....[234]....
        /*06d8*/ 	.word	0x0500000f


	//   ....[235]....
        /*06dc*/ 	.word	0x0500000f


	//   ....[236]....
        /*06e0*/ 	.word	0x0500000f


	//   ....[237]....
        /*06e4*/ 	.word	0x0500000f


	//   ....[238]....
        /*06e8*/ 	.word	0x0500000f


	//   ....[239]....
        /*06ec*/ 	.word	0x0500000f


	//   ....[240]....
        /*06f0*/ 	.word	0x0500000f


	//   ....[241]....
        /*06f4*/ 	.word	0x0500000f


	//   ....[242]....
        /*06f8*/ 	.word	0x0500000f


	//   ....[243]....
        /*06fc*/ 	.word	0x0500000f


	//   ....[244]....
        /*0700*/ 	.word	0x0500000f


	//   ....[245]....
        /*0704*/ 	.word	0x0500000f


	//   ....[246]....
        /*0708*/ 	.word	0x0500000f


	//   ....[247]....
        /*070c*/ 	.word	0x0500000f


	//   ....[248]....
        /*0710*/ 	.word	0x0500000f


	//   ....[249]....
        /*0714*/ 	.word	0x0500000f


	//   ....[250]....
        /*0718*/ 	.word	0x0500000f


	//   ....[251]....
        /*071c*/ 	.word	0x0500000f


	//   ....[252]....
        /*0720*/ 	.word	0x0500000f


	//   ....[253]....
        /*0724*/ 	.word	0x0500000f


	//   ....[254]....
        /*0728*/ 	.word	0x0500000f


	//   ....[255]....
        /*072c*/ 	.word	0x0500000f


	//   ....[0]....
        /*0730*/ 	.word	0x0500000f


	//   ....[1]....
        /*0734*/ 	.word	0x0500000f


	//   ....[2]....
        /*0738*/ 	.word	0x0500000f


	//   ....[3]....
        /*073c*/ 	.word	0x0500000f


	//   ....[4]....
        /*0740*/ 	.word	0x0500000f


	//   ....[5]....
        /*0744*/ 	.word	0x0500000f


	//   ....[6]....
        /*0748*/ 	.word	0x0500000f


	//   ....[7]....
        /*074c*/ 	.word	0x0500000f


	//   ....[8]....
        /*0750*/ 	.word	0x0500000f


	//   ....[9]....
        /*0754*/ 	.word	0x0500000f


	//   ....[10]....
        /*0758*/ 	.word	0x0500000f


	//   ....[11]....
        /*075c*/ 	.word	0x0500000f


	//   ....[12]....
        /*0760*/ 	.word	0x0500000f


	//   ....[13]....
        /*0764*/ 	.word	0x0500000f


	//   ....[14]....
        /*0768*/ 	.word	0x0500000f


	//   ....[15]....
        /*076c*/ 	.word	0x0500000f


	//   ....[16]....
        /*0770*/ 	.word	0x0500000f


	//   ....[17]....
        /*0774*/ 	.word	0x0500000f


	//   ....[18]....
        /*0778*/ 	.word	0x0500000f


	//   ....[19]....
        /*077c*/ 	.word	0x0500000f


	//   ....[20]....
        /*0780*/ 	.word	0x0500000f


	//   ....[21]....
        /*0784*/ 	.word	0x0500000f


	//   ....[22]....
        /*0788*/ 	.word	0x0500000f


	//   ....[23]....
        /*078c*/ 	.word	0x0500000f


	//   ....[24]....
        /*0790*/ 	.word	0x0500000f


	//   ....[25]....
        /*0794*/ 	.word	0x0500000f


	//   ....[26]....
        /*0798*/ 	.word	0x0500000f


	//   ....[27]....
        /*079c*/ 	.word	0x0500000f


	//   ....[28]....
        /*07a0*/ 	.word	0x0500000f


	//   ....[29]....
        /*07a4*/ 	.word	0x0500000f


	//   ....[30]....
        /*07a8*/ 	.word	0x0500000f


	//   ....[31]....
        /*07ac*/ 	.word	0x0500000f


	//   ....[32]....
        /*07b0*/ 	.word	0x0500000f


	//   ....[33]....
        /*07b4*/ 	.word	0x0500000f


	//   ....[34]....
        /*07b8*/ 	.word	0x0500000f


	//   ....[35]....
        /*07bc*/ 	.word	0x0500000f


	//   ....[36]....
        /*07c0*/ 	.word	0x0500000f


	//   ....[37]....
        /*07c4*/ 	.word	0x0500000f


	//   ....[38]....
        /*07c8*/ 	.word	0x0500000f


	//   ....[39]....
        /*07cc*/ 	.word	0x0500000f


	//   ....[40]....
        /*07d0*/ 	.word	0x0500000f


	//   ....[41]....
        /*07d4*/ 	.word	0x0500000f


	//   ....[42]....
        /*07d8*/ 	.word	0x0500000f


	//   ....[43]....
        /*07dc*/ 	.word	0x0500000f


	//   ....[44]....
        /*07e0*/ 	.word	0x0500000f


	//   ....[45]....
        /*07e4*/ 	.word	0x0500000f


	//   ....[46]....
        /*07e8*/ 	.word	0x0500000f


	//   ....[47]....
        /*07ec*/ 	.word	0x0500000f


	//   ....[48]....
        /*07f0*/ 	.word	0x0500000f


	//   ....[49]....
        /*07f4*/ 	.word	0x0500000f


	//   ....[50]....
        /*07f8*/ 	.word	0x0500000f


	//   ....[51]....
        /*07fc*/ 	.word	0x0500000f


	//   ....[52]....
        /*0800*/ 	.word	0x0500000f


	//   ....[53]....
        /*0804*/ 	.word	0x0500000f


	//   ....[54]....
        /*0808*/ 	.word	0x0500000f


	//   ....[55]....
        /*080c*/ 	.word	0x0500000f


	//   ....[56]....
        /*0810*/ 	.word	0x0500000f


	//   ....[57]....
        /*0814*/ 	.word	0x0500000f


	//   ....[58]....
        /*0818*/ 	.word	0x0500000f


	//   ....[59]....
        /*081c*/ 	.word	0x0500000f


	//   ....[60]....
        /*0820*/ 	.word	0x0500000f


	//   ....[61]....
        /*0824*/ 	.word	0x0500000f


	//   ....[62]....
        /*0828*/ 	.word	0x0500000f


	//   ....[63]....
        /*082c*/ 	.word	0x0500000f


	//   ....[64]....
        /*0830*/ 	.word	0x0500000f


	//   ....[65]....
        /*0834*/ 	.word	0x0500000f


	//   ....[66]....
        /*0838*/ 	.word	0x0500000f


	//   ....[67]....
        /*083c*/ 	.word	0x0500000f


	//   ....[68]....
        /*0840*/ 	.word	0x0500000f


	//   ....[69]....
        /*0844*/ 	.word	0x0500000f


	//   ....[70]....
        /*0848*/ 	.word	0x0500000f


	//   ....[71]....
        /*084c*/ 	.word	0x0500000f


	//   ....[72]....
        /*0850*/ 	.word	0x0500000f


	//   ....[73]....
        /*0854*/ 	.word	0x0500000f


	//   ....[74]....
        /*0858*/ 	.word	0x0500000f


	//   ....[75]....
        /*085c*/ 	.word	0x0500000f


	//   ....[76]....
        /*0860*/ 	.word	0xffffffff


	//   ....[77]....
        /*0864*/ 	.word	0xffffffff


	//   ....[78]....
        /*0868*/ 	.word	0xffffffff


	//   ....[79]....
        /*086c*/ 	.word	0xffffffff


	//   ....[80]....
        /*0870*/ 	.word	0xffffffff


	//   ....[81]....
        /*0874*/ 	.word	0xffffffff


	//----- nvinfo : EIATTR_COOP_GROUP_INSTR_OFFSETS
	.align		4
.L_469:
        /*0878*/ 	.byte	0x04, 0x28
        /*087a*/ 	.short	(.L_471 - .L_470)


	//   ....[0]....
.L_470:
        /*087c*/ 	.word	0x000000c0


	//   ....[1]....
        /*0880*/ 	.word	0x00000190


	//   ....[2]....
        /*0884*/ 	.word	0x000001e0


	//   ....[3]....
        /*0888*/ 	.word	0x00000430


	//   ....[4]....
        /*088c*/ 	.word	0x00000590


	//   ....[5]....
        /*0890*/ 	.word	0x000006b0


	//   ....[6]....
        /*0894*/ 	.word	0x00000810


	//   ....[7]....
        /*0898*/ 	.word	0x00003120


	//   ....[8]....
        /*089c*/ 	.word	0x00003130


	//   ....[9]....
        /*08a0*/ 	.word	0x000038a0


	//   ....[10]....
        /*08a4*/ 	.word	0x000038b0


	//   ....[11]....
        /*08a8*/ 	.word	0x00004790


	//   ....[12]....
        /*08ac*/ 	.word	0x000047a0


	//   ....[13]....
        /*08b0*/ 	.word	0x00004f40


	//   ....[14]....
        /*08b4*/ 	.word	0x00004f50


	//   ....[15]....
        /*08b8*/ 	.word	0x00005920


	//   ....[16]....
        /*08bc*/ 	.word	0x00005930


	//   ....[17]....
        /*08c0*/ 	.word	0x00005a40


	//   ....[18]....
        /*08c4*/ 	.word	0x00005a50


	//   ....[19]....
        /*08c8*/ 	.word	0x00005e10


	//   ....[20]....
        /*08cc*/ 	.word	0x00005e30


	//   ....[21]....
        /*08d0*/ 	.word	0x00006100


	//   ....[22]....
        /*08d4*/ 	.word	0x00006120


	//   ....[23]....
        /*08d8*/ 	.word	0x00006ee0


	//   ....[24]....
        /*08dc*/ 	.word	0x00007c20


	//   ....[25]....
        /*08e0*/ 	.word	0x00007c30


	//   ....[26]....
        /*08e4*/ 	.word	0x00007c40


	//   ....[27]....
        /*08e8*/ 	.word	0x00007c50


	//   ....[28]....
        /*08ec*/ 	.word	0x00007f50


	//   ....[29]....
        /*08f0*/ 	.word	0x00007f60


	//   ....[30]....
        /*08f4*/ 	.word	0x00007f70


	//   ....[31]....
        /*08f8*/ 	.word	0x00007f80


	//   ....[32]....
        /*08fc*/ 	.word	0x00009260


	//   ....[33]....
        /*0900*/ 	.word	0x00009280


	//   ....[34]....
        /*0904*/ 	.word	0x00009290


	//   ....[35]....
        /*0908*/ 	.word	0x000092a0


	//   ....[36]....
        /*090c*/ 	.word	0x00009390


	//   ....[37]....
        /*0910*/ 	.word	0x000093a0


	//   ....[38]....
        /*0914*/ 	.word	0x000093b0


	//   ....[39]....
        /*0918*/ 	.word	0x000093c0


	//   ....[40]....
        /*091c*/ 	.word	0x0000c5d0


	//   ....[41]....
        /*0920*/ 	.word	0x0000cbd0


	//   ....[42]....
        /*0924*/ 	.word	0x0000dd10


	//   ....[43]....
        /*0928*/ 	.word	0x0000dd70


	//   ....[44]....
        /*092c*/ 	.word	0x0000ddb0


	//   ....[45]....
        /*0930*/ 	.word	0x0000ddd0


	//   ....[46]....
        /*0934*/ 	.word	0x00017db0


	//   ....[47]....
        /*0938*/ 	.word	0x00017f10


	//   ....[48]....
        /*093c*/ 	.word	0x00018040


	//   ....[49]....
        /*0940*/ 	.word	0x00018060


	//   ....[50]....
        /*0944*/ 	.word	0x00021a90


	//   ....[51]....
        /*0948*/ 	.word	0x00022130


	//   ....[52]....
        /*094c*/ 	.word	0x00023000


	//   ....[53]....
        /*0950*/ 	.word	0x000231a0


	//   ....[54]....
        /*0954*/ 	.word	0x00023370


	//   ....[55]....
        /*0958*/ 	.word	0x00023390


	//   ....[56]....
        /*095c*/ 	.word	0x0002b830


	//   ....[57]....
        /*0960*/ 	.word	0x0002b850


	//   ....[58]....
        /*0964*/ 	.word	0x0002b8b0


	//   ....[59]....
        /*0968*/ 	.word	0x0002b8f0


	//   ....[60]....
        /*096c*/ 	.word	0x0002d9b0


	//   ....[61]....
        /*0970*/ 	.word	0x0002d9d0


	//   ....[62]....
        /*0974*/ 	.word	0x0002dcb0


	//   ....[63]....
        /*0978*/ 	.word	0x0002dcd0


	//   ....[64]....
        /*097c*/ 	.word	0x0002e380


	//   ....[65]....
        /*0980*/ 	.word	0x0002e3a0


	//   ....[66]....
        /*0984*/ 	.word	0x0002e4e0


	//   ....[67]....
        /*0988*/ 	.word	0x0002e500


	//   ....[68]....
        /*098c*/ 	.word	0x0002e640


	//   ....[69]....
        /*0990*/ 	.word	0x0002e660


	//   ....[70]....
        /*0994*/ 	.word	0x0002e7b0


	//   ....[71]....
        /*0998*/ 	.word	0x0002e7d0


	//   ....[72]....
        /*099c*/ 	.word	0x0002f020


	//   ....[73]....
        /*09a0*/ 	.word	0x0002f030


	//   ....[74]....
        /*09a4*/ 	.word	0x0002f1d0


	//   ....[75]....
        /*09a8*/ 	.word	0x0002f1e0


	//   ....[76]....
        /*09ac*/ 	.word	0x0002f370


	//   ....[77]....
        /*09b0*/ 	.word	0x0002f380


	//   ....[78]....
        /*09b4*/ 	.word	0x0002f510


	//   ....[79]....
        /*09b8*/ 	.word	0x0002f520


	//   ....[80]....
        /*09bc*/ 	.word	0x0002f700


	//   ....[81]....
        /*09c0*/ 	.word	0x0002f8d0


	//   ....[82]....
        /*09c4*/ 	.word	0x0002f900


	//   ....[83]....
        /*09c8*/ 	.word	0x0002f930


	//   ....[84]....
        /*09cc*/ 	.word	0x0002f960


	//   ....[85]....
        /*09d0*/ 	.word	0x0002f990


	//   ....[86]....
        /*09d4*/ 	.word	0x0002f9c0


	//   ....[87]....
        /*09d8*/ 	.word	0x0002fb30


	//   ....[88]....
        /*09dc*/ 	.word	0x0002fb60


	//   ....[89]....
        /*09e0*/ 	.word	0x0002fb90


	//   ....[90]....
        /*09e4*/ 	.word	0x0002fbc0


	//   ....[91]....
        /*09e8*/ 	.word	0x0002fbf0


	//   ....[92]....
        /*09ec*/ 	.word	0x0002fc20


	//   ....[93]....
        /*09f0*/ 	.word	0x0002fcb0


	//   ....[94]....
        /*09f4*/ 	.word	0x0002fd10


	//   ....[95]....
        /*09f8*/ 	.word	0x0002fda0


	//   ....[96]....
        /*09fc*/ 	.word	0x00030e50


	//   ....[97]....
        /*0a00*/ 	.word	0x00033090


	//   ....[98]....
        /*0a04*/ 	.word	0x000330b0


	//   ....[99]....
        /*0a08*/ 	.word	0x00033140


	//   ....[100]....
        /*0a0c*/ 	.word	0x00033160


	//   ....[101]....
        /*0a10*/ 	.word	0x000331e0


	//   ....[102]....
        /*0a14*/ 	.word	0x00033200


	//   ....[103]....
        /*0a18*/ 	.word	0x00033280


	//   ....[104]....
        /*0a1c*/ 	.word	0x000332a0


	//   ....[105]....
        /*0a20*/ 	.word	0x00033320


	//   ....[106]....
        /*0a24*/ 	.word	0x00033340


	//   ....[107]....
        /*0a28*/ 	.word	0x00033350


	//   ....[108]....
        /*0a2c*/ 	.word	0x00033360


	//   ....[109]....
        /*0a30*/ 	.word	0x00033b40


	//   ....[110]....
        /*0a34*/ 	.word	0x00033b70


	//   ....[111]....
        /*0a38*/ 	.word	0x00033c70


	//   ....[112]....
        /*0a3c*/ 	.word	0x00033c80


	//   ....[113]....
        /*0a40*/ 	.word	0x00033d00


	//   ....[114]....
        /*0a44*/ 	.word	0x00033d10


	//   ....[115]....
        /*0a48*/ 	.word	0x00033d20


	//   ....[116]....
        /*0a4c*/ 	.word	0x00033dc0


	//   ....[117]....
        /*0a50*/ 	.word	0x00033df0


	//   ....[118]....
        /*0a54*/ 	.word	0x00033e70


	//   ....[119]....
        /*0a58*/ 	.word	0x00033ea0


	//   ....[120]....
        /*0a5c*/ 	.word	0x00033f20


	//   ....[121]....
        /*0a60*/ 	.word	0x00033f50


	//   ....[122]....
        /*0a64*/ 	.word	0x00033f70


	//   ....[123]....
        /*0a68*/ 	.word	0x00033fc0


	//   ....[124]....
        /*0a6c*/ 	.word	0x00033fd0


	//   ....[125]....
        /*0a70*/ 	.word	0x000346a0


	//   ....[126]....
        /*0a74*/ 	.word	0x000346c0


	//   ....[127]....
        /*0a78*/ 	.word	0x000347c0


	//   ....[128]....
        /*0a7c*/ 	.word	0x000347d0


	//   ....[129]....
        /*0a80*/ 	.word	0x00034860


	//   ....[130]....
        /*0a84*/ 	.word	0x00034870


	//   ....[131]....
        /*0a88*/ 	.word	0x000348e0


	//   ....[132]....
        /*0a8c*/ 	.word	0x000348f0


	//   ....[133]....
        /*0a90*/ 	.word	0x00034970


	//   ....[134]....
        /*0a94*/ 	.word	0x00034980


	//   ....[135]....
        /*0a98*/ 	.word	0x00034a00


	//   ....[136]....
        /*0a9c*/ 	.word	0x00034a10


	//   ....[137]....
        /*0aa0*/ 	.word	0x00034a90


	//   ....[138]....
        /*0aa4*/ 	.word	0x00034aa0


	//   ....[139]....
        /*0aa8*/ 	.word	0x00034b20


	//   ....[140]....
        /*0aac*/ 	.word	0x00034b30


	//   ....[141]....
        /*0ab0*/ 	.word	0x00035060


	//   ....[142]....
        /*0ab4*/ 	.word	0x00035080


	//   ....[143]....
        /*0ab8*/ 	.word	0x000350e0


	//   ....[144]....
        /*0abc*/ 	.word	0x00035190


	//   ....[145]....
        /*0ac0*/ 	.word	0x000351a0


	//   ....[146]....
        /*0ac4*/ 	.word	0x000351d0


	//   ....[147]....
        /*0ac8*/ 	.word	0x00035260


	//   ....[148]....
        /*0acc*/ 	.word	0x00035310


	//   ....[149]....
        /*0ad0*/ 	.word	0x00035320


	//   ....[150]....
        /*0ad4*/ 	.word	0x00035350


	//   ....[151]....
        /*0ad8*/ 	.word	0x00035360


	//   ....[152]....
        /*0adc*/ 	.word	0x000353f0


	//   ....[153]....
        /*0ae0*/ 	.word	0x00035b20


	//   ....[154]....
        /*0ae4*/ 	.word	0x00035b40


	//   ....[155]....
        /*0ae8*/ 	.word	0x00035b90


	//   ....[156]....
        /*0aec*/ 	.word	0x00035ba0


	//   ....[157]....
        /*0af0*/ 	.word	0x00035be0


	//   ....[158]....
        /*0af4*/ 	.word	0x00035bf0


	//   ....[159]....
        /*0af8*/ 	.word	0x00035c30


	//   ....[160]....
        /*0afc*/ 	.word	0x00035c40


	//   ....[161]....
        /*0b00*/ 	.word	0x00035c80


	//   ....[162]....
        /*0b04*/ 	.word	0x00035c90


	//   ....[163]....
        /*0b08*/ 	.word	0x00035ca0


	//   ....[164]....
        /*0b0c*/ 	.word	0x00035ce0


	//   ....[165]....
        /*0b10*/ 	.word	0x00036020


	//   ....[166]....
        /*0b14*/ 	.word	0x00036040


	//   ....[167]....
        /*0b18*/ 	.word	0x00036050


	//   ....[168]....
        /*0b1c*/ 	.word	0x00036070


	//   ....[169]....
        /*0b20*/ 	.word	0x000360e0


	//   ....[170]....
        /*0b24*/ 	.word	0x00036100


	//   ....[171]....
        /*0b28*/ 	.word	0x00036160


	//   ....[172]....
        /*0b2c*/ 	.word	0x00036180


	//   ....[173]....
        /*0b30*/ 	.word	0x000361e0


	//   ....[174]....
        /*0b34*/ 	.word	0x00036200


	//   ....[175]....
        /*0b38*/ 	.word	0x00036260


	//   ....[176]....
        /*0b3c*/ 	.word	0x00036280


	//   ....[177]....
        /*0b40*/ 	.word	0x00036770


	//   ....[178]....
        /*0b44*/ 	.word	0x000367a0


	//   ....[179]....
        /*0b48*/ 	.word	0x000367d0


	//   ....[180]....
        /*0b4c*/ 	.word	0x00036800


	//   ....[181]....
        /*0b50*/ 	.word	0x00036830


	//   ....[182]....
        /*0b54*/ 	.word	0x00036860


	//   ....[183]....
        /*0b58*/ 	.word	0x00036890


	//   ....[184]....
        /*0b5c*/ 	.word	0x000368c0


	//   ....[185]....
        /*0b60*/ 	.word	0x00036a40


	//   ....[186]....
        /*0b64*/ 	.word	0x00036a70


	//   ....[187]....
        /*0b68*/ 	.word	0x00036aa0


	//   ....[188]....
        /*0b6c*/ 	.word	0x00036ad0


	//   ....[189]....
        /*0b70*/ 	.word	0x00036b00


	//   ....[190]....
        /*0b74*/ 	.word	0x00036b30


	//   ....[191]....
        /*0b78*/ 	.word	0x00036bf0


	//   ....[192]....
        /*0b7c*/ 	.word	0x00036c10


	//   ....[193]....
        /*0b80*/ 	.word	0x00036c80


	//   ....[194]....
        /*0b84*/ 	.word	0x00037320


	//   ....[195]....
        /*0b88*/ 	.word	0x00037640


	//   ....[196]....
        /*0b8c*/ 	.word	0x000376d0


	//   ....[197]....
        /*0b90*/ 	.word	0x00037760


	//   ....[198]....
        /*0b94*/ 	.word	0x000377f0


	//   ....[199]....
        /*0b98*/ 	.word	0x000378d0


	//   ....[200]....
        /*0b9c*/ 	.word	0x00037960


	//   ....[201]....
        /*0ba0*/ 	.word	0x00037a00


	//   ....[202]....
        /*0ba4*/ 	.word	0x00037a90


	//   ....[203]....
        /*0ba8*/ 	.word	0x00037b70


	//   ....[204]....
        /*0bac*/ 	.word	0x00037c00


	//   ....[205]....
        /*0bb0*/ 	.word	0x00037c90


	//   ....[206]....
        /*0bb4*/ 	.word	0x00037d20


	//   ....[207]....
        /*0bb8*/ 	.word	0x00037e00


	//   ....[208]....
        /*0bbc*/ 	.word	0x00037ea0


	//   ....[209]....
        /*0bc0*/ 	.word	0x00037f30


	//   ....[210]....
        /*0bc4*/ 	.word	0x00037f80


	//   ....[211]....
        /*0bc8*/ 	.word	0x00037fd0


	//   ....[212]....
        /*0bcc*/ 	.word	0x00038060


	//   ....[213]....
        /*0bd0*/ 	.word	0x000380f0


	//   ....[214]....
        /*0bd4*/ 	.word	0x00038140


	//   ....[215]....
        /*0bd8*/ 	.word	0x00038190


	//   ....[216]....
        /*0bdc*/ 	.word	0x00038280


	//   ....[217]....
        /*0be0*/ 	.word	0x00038330


	//   ....[218]....
        /*0be4*/ 	.word	0x000383b0


	//   ....[219]....
        /*0be8*/ 	.word	0x00038420


	//   ....[220]....
        /*0bec*/ 	.word	0x00038540


	//   ....[221]....
        /*0bf0*/ 	.word	0x00038670


	//   ....[222]....
        /*0bf4*/ 	.word	0x00038750


	//   ....[223]....
        /*0bf8*/ 	.word	0x000387a0


	//   ....[224]....
        /*0bfc*/ 	.word	0x00038a50


	//   ....[225]....
        /*0c00*/ 	.word	0x00038aa0


	//   ....[226]....
        /*0c04*/ 	.word	0x00038b30


	//   ....[227]....
        /*0c08*/ 	.word	0x00038bc0


	//   ....[228]....
        /*0c0c*/ 	.word	0x00038c50


	//   ....[229]....
        /*0c10*/ 	.word	0x00038ce0


	//   ....[230]....
        /*0c14*/ 	.word	0x00038d70


	//   ....[231]....
        /*0c18*/ 	.word	0x00038e00


	//   ....[232]....
        /*0c1c*/ 	.word	0x00038ec0


	//   ....[233]....
        /*0c20*/ 	.word	0x000391a0


	//   ....[234]....
        /*0c24*/ 	.word	0x00039290


	//   ....[235]....
        /*0c28*/ 	.word	0x00039330


	//   ....[236]....
        /*0c2c*/ 	.word	0x00039390


	//   ....[237]....
        /*0c30*/ 	.word	0x00039480


	//   ....[238]....
        /*0c34*/ 	.word	0x000394f0


	//   ....[239]....
        /*0c38*/ 	.word	0x000395e0


	//   ....[240]....
        /*0c3c*/ 	.word	0x00039650


	//   ....[241]....
        /*0c40*/ 	.word	0x00039740


	//   ....[242]....
        /*0c44*/ 	.word	0x000397b0


	//   ....[243]....
        /*0c48*/ 	.word	0x000398a0


	//   ....[244]....
        /*0c4c*/ 	.word	0x00039910


	//   ....[245]....
        /*0c50*/ 	.word	0x000399b0


	//   ....[246]....
        /*0c54*/ 	.word	0x00039aa0


	//   ....[247]....
        /*0c58*/ 	.word	0x00039b60


	//   ....[248]....
        /*0c5c*/ 	.word	0x00039bc0


	//   ....[249]....
        /*0c60*/ 	.word	0x00039cb0


	//   ....[250]....
        /*0c64*/ 	.word	0x00039d10


	//   ....[251]....
        /*0c68*/ 	.word	0x00039e00


	//   ....[252]....
        /*0c6c*/ 	.word	0x00039e60


	//   ....[253]....
        /*0c70*/ 	.word	0x00039f00


	//   ....[254]....
        /*0c74*/ 	.word	0x00039fd0


	//   ....[255]....
        /*0c78*/ 	.word	0x0003a070


	//   ....[0]....
        /*0c7c*/ 	.word	0x0003a140


	//   ....[1]....
        /*0c80*/ 	.word	0x0003a1e0


	//   ....[2]....
        /*0c84*/ 	.word	0x0003a2b0


	//   ....[3]....
        /*0c88*/ 	.word	0x0003a350


	//   ....[4]....
        /*0c8c*/ 	.word	0x0003a400


	//   ....[5]....
        /*0c90*/ 	.word	0x0003a4a0


	//   ....[6]....
        /*0c94*/ 	.word	0x0003a710


	//   ....[7]....
        /*0c98*/ 	.word	0x0003a7d0


	//   ....[8]....
        /*0c9c*/ 	.word	0x0003a890


	//   ....[9]....
        /*0ca0*/ 	.word	0x0003a980


	//   ....[10]....
        /*0ca4*/ 	.word	0x0003aa40


	//   ....[11]....
        /*0ca8*/ 	.word	0x0003ab00


	//   ....[12]....
        /*0cac*/ 	.word	0x0003abc0


	//   ....[13]....
        /*0cb0*/ 	.word	0x0003ac80


	//   ....[14]....
        /*0cb4*/ 	.word	0x0003ad40


	//   ....[15]....
        /*0cb8*/ 	.word	0x0003ae00


	//   ....[16]....
        /*0cbc*/ 	.word	0x0003aec0


	//   ....[17]....
        /*0cc0*/ 	.word	0x0003af80


	//   ....[18]....
        /*0cc4*/ 	.word	0x0003b040


	//   ....[19]....
        /*0cc8*/ 	.word	0x0003b0f0


	//   ....[20]....
        /*0ccc*/ 	.word	0x0003b150


	//   ....[21]....
        /*0cd0*/ 	.word	0x0003b230


	//   ....[22]....
        /*0cd4*/ 	.word	0x0003b370


	//   ....[23]....
        /*0cd8*/ 	.word	0x0003b450


	//   ....[24]....
        /*0cdc*/ 	.word	0x0003b4e0


	//   ....[25]....
        /*0ce0*/ 	.word	0x0003b5f0


	//   ....[26]....
        /*0ce4*/ 	.word	0x0003b650


	//   ....[27]....
        /*0ce8*/ 	.word	0x0003b760


	//   ....[28]....
        /*0cec*/ 	.word	0x0003b7c0


	//   ....[29]....
        /*0cf0*/ 	.word	0x0003b8d0


	//   ....[30]....
        /*0cf4*/ 	.word	0x0003b930


	//   ....[31]....
        /*0cf8*/ 	.word	0x0003ba40


	//   ....[32]....
        /*0cfc*/ 	.word	0x0003baa0


	//   ....[33]....
        /*0d00*/ 	.word	0x0003bb60


	//   ....[34]....
        /*0d04*/ 	.word	0x0003bcc0


	//   ....[35]....
        /*0d08*/ 	.word	0x0003bd60


	//   ....[36]....
        /*0d0c*/ 	.word	0x0003bdc0


	//   ....[37]....
        /*0d10*/ 	.word	0x0003be70


	//   ....[38]....
        /*0d14*/ 	.word	0x0003bed0


	//   ....[39]....
        /*0d18*/ 	.word	0x0003bf80


	//   ....[40]....
        /*0d1c*/ 	.word	0x0003bfe0


	//   ....[41]....
        /*0d20*/ 	.word	0x0003c090


	//   ....[42]....
        /*0d24*/ 	.word	0x0003c0f0


	//   ....[43]....
        /*0d28*/ 	.word	0x0003c1a0


	//   ....[44]....
        /*0d2c*/ 	.word	0x0003c200


	//   ....[45]....
        /*0d30*/ 	.word	0x0003c2b0


	//   ....[46]....
        /*0d34*/ 	.word	0x0003c3a0


	//   ....[47]....
        /*0d38*/ 	.word	0x0003c440


	//   ....[48]....
        /*0d3c*/ 	.word	0x0003c4a0


	//   ....[49]....
        /*0d40*/ 	.word	0x0003c570


	//   ....[50]....
        /*0d44*/ 	.word	0x0003c5d0


	//   ....[51]....
        /*0d48*/ 	.word	0x0003c6a0


	//   ....[52]....
        /*0d4c*/ 	.word	0x0003c700


	//   ....[53]....
        /*0d50*/ 	.word	0x0003c7d0


	//   ....[54]....
        /*0d54*/ 	.word	0x0003c830


	//   ....[55]....
        /*0d58*/ 	.word	0x0003c900


	//   ....[56]....
        /*0d5c*/ 	.word	0x0003c960


	//   ....[57]....
        /*0d60*/ 	.word	0x0003ca30


	//   ....[58]....
        /*0d64*/ 	.word	0x0003cac0


	//   ....[59]....
        /*0d68*/ 	.word	0x0003cb60


	//   ....[60]....
        /*0d6c*/ 	.word	0x0003cc80


	//   ....[61]....
        /*0d70*/ 	.word	0x0003ccf0


	//   ....[62]....
        /*0d74*/ 	.word	0x0003cd60


	//   ....[63]....
        /*0d78*/ 	.word	0x0003cdd0


	//   ....[64]....
        /*0d7c*/ 	.word	0x0003ce40


	//   ....[65]....
        /*0d80*/ 	.word	0x0003cec0


	//   ....[66]....
        /*0d84*/ 	.word	0x0003cf50


	//   ....[67]....
        /*0d88*/ 	.word	0x0003cfe0


	//   ....[68]....
        /*0d8c*/ 	.word	0x0003d050


	//   ....[69]....
        /*0d90*/ 	.word	0x0003d0c0


	//   ....[70]....
        /*0d94*/ 	.word	0x0003d130


	//   ....[71]....
        /*0d98*/ 	.word	0x0003d1b0


	//   ....[72]....
        /*0d9c*/ 	.word	0x0003d220


	//   ....[73]....
        /*0da0*/ 	.word	0x0003d2c0


	//   ....[74]....
        /*0da4*/ 	.word	0x0003d350


	//   ....[75]....
        /*0da8*/ 	.word	0x0003d470


	//   ....[76]....
        /*0dac*/ 	.word	0x0003f110


	//   ....[77]....
        /*0db0*/ 	.word	0x0003f850


	//   ....[78]....
        /*0db4*/ 	.word	0x00040a20


	//   ....[79]....
        /*0db8*/ 	.word	0x00040a50


	//   ....[80]....
        /*0dbc*/ 	.word	0x00040a70


	//   ....[81]....
        /*0dc0*/ 	.word	0x00040a80


	//----- nvinfo : EIATTR_REG_RECONFIG
	.align		4
.L_471:
        /*0dc4*/ 	.byte	0x01, 0x54
	.zero		2


	//----- nvinfo : EIATTR_SYSCALL_OFFSETS
	.align		4
        /*0dc8*/ 	.byte	0x04, 0x46
        /*0dca*/ 	.short	(.L_473 - .L_472)


	//   ....[0]....
.L_472:
        /*0dcc*/ 	.word	0x00001dc0


	//   ....[1]....
        /*0dd0*/ 	.word	0x00001f10


	//   ....[2]....
        /*0dd4*/ 	.word	0x000073f0


	//   ....[3]....
        /*0dd8*/ 	.word	0x000079c0


	//   ....[4]....
        /*0ddc*/ 	.word	0x000326b0


	//   ....[5]....
        /*0de0*/ 	.word	0x00032800


	//   ....[6]....
        /*0de4*/ 	.word	0x000328f0


	//   ....[7]....
        /*0de8*/ 	.word	0x00033730


	//   ....[8]....
        /*0dec*/ 	.word	0x000342a0


	//----- nvinfo : EIATTR_MBARRIER_INSTR_OFFSETS
	.align		4
.L_473:
        /*0df0*/ 	.byte	0x04, 0x39
        /*0df2*/ 	.short	(.L_475 - .L_474)


	//   ....[0]....
.L_474:
        /*0df4*/ 	.word	0x000002d0
        /*0df8*/ 	.word	0x000000ff
        /*0dfc*/ 	.word	0x00032400
        /*0e00*/ 	.short	0x0100
        /*0e02*/ 	.byte	0x08
	.zero		1


	//   ....[1]....
        /*0e04*/ 	.word	0x000002e0
        /*0e08*/ 	.word	0x000000ff
        /*0e0c*/ 	.word	0x00032410
        /*0e10*/ 	.short	0x0100
        /*0e12*/ 	.byte	0x08
	.zero		1


	//   ....[2]....
        /*0e14*/ 	.word	0x000002f0
        /*0e18*/ 	.word	0x000000ff
        /*0e1c*/ 	.word	0x00032420
        /*0e20*/ 	.short	0x0100
        /*0e22*/ 	.byte	0x08
	.zero		1


	//   ....[3]....
        /*0e24*/ 	.word	0x000003e0
        /*0e28*/ 	.word	0x000000ff
        /*0e2c*/ 	.word	0x00032430
        /*0e30*/ 	.short	0x0100
        /*0e32*/ 	.byte	0x08
	.zero		1


	//   ....[4]....
        /*0e34*/ 	.word	0x000003f0
        /*0e38*/ 	.word	0x000000ff
        /*0e3c*/ 	.word	0x00032440
        /*0e40*/ 	.short	0x0100
        /*0e42*/ 	.byte	0x08
	.zero		1


	//   ....[5]....
        /*0e44*/ 	.word	0x00000400
        /*0e48*/ 	.word	0x000000ff
        /*0e4c*/ 	.word	0x00032438
        /*0e50*/ 	.short	0x0100
        /*0e52*/ 	.byte	0x08
	.zero		1


	//   ....[6]....
        /*0e54*/ 	.word	0x00000410
        /*0e58*/ 	.word	0x000000ff
        /*0e5c*/ 	.word	0x00032448
        /*0e60*/ 	.short	0x0100
        /*0e62*/ 	.byte	0x08
	.zero		1


	//   ....[7]....
        /*0e64*/ 	.word	0x00000540
        /*0e68*/ 	.word	0x000000ff
        /*0e6c*/ 	.word	0x00032450
        /*0e70*/ 	.short	0x0100
        /*0e72*/ 	.byte	0x08
	.zero		1


	//   ....[8]....
        /*0e74*/ 	.word	0x00000550
        /*0e78*/ 	.word	0x000000ff
        /*0e7c*/ 	.word	0x00032460
        /*0e80*/ 	.short	0x0100
        /*0e82*/ 	.byte	0x08
	.zero		1


	//   ....[9]....
        /*0e84*/ 	.word	0x00000560
        /*0e88*/ 	.word	0x000000ff
        /*0e8c*/ 	.word	0x00032458
        /*0e90*/ 	.short	0x0100
        /*0e92*/ 	.byte	0x08
	.zero		1


	//   ....[10]....
        /*0e94*/ 	.word	0x00000570
        /*0e98*/ 	.word	0x000000ff
        /*0e9c*/ 	.word	0x00032468
        /*0ea0*/ 	.short	0x0100
        /*0ea2*/ 	.byte	0x08
	.zero		1


	//   ....[11]....
        /*0ea4*/ 	.word	0x00000660
        /*0ea8*/ 	.word	0x000000ff
        /*0eac*/ 	.word	0x00032470
        /*0eb0*/ 	.short	0x0100
        /*0eb2*/ 	.byte	0x06
	.zero		1


	//   ....[12]....
        /*0eb4*/ 	.word	0x00000670
        /*0eb8*/ 	.word	0x000000ff
        /*0ebc*/ 	.word	0x00032480
        /*0ec0*/ 	.short	0x0100
        /*0ec2*/ 	.byte	0x06
	.zero		1


	//   ....[13]....
        /*0ec4*/ 	.word	0x00000680
        /*0ec8*/ 	.word	0x000000ff
        /*0ecc*/ 	.word	0x00032478
        /*0ed0*/ 	.short	0x0100
        /*0ed2*/ 	.byte	0x06
	.zero		1


	//   ....[14]....
        /*0ed4*/ 	.word	0x00000690
        /*0ed8*/ 	.word	0x000000ff
        /*0edc*/ 	.word	0x00032488
        /*0ee0*/ 	.short	0x0100
        /*0ee2*/ 	.byte	0x06
	.zero		1


	//   ....[15]....
        /*0ee4*/ 	.word	0x000007c0
        /*0ee8*/ 	.word	0x000000ff
        /*0eec*/ 	.word	0x00032490
        /*0ef0*/ 	.short	0x0100
        /*0ef2*/ 	.byte	0x08
	.zero		1


	//   ....[16]....
        /*0ef4*/ 	.word	0x000007d0
        /*0ef8*/ 	.word	0x000000ff
        /*0efc*/ 	.word	0x000324a0
        /*0f00*/ 	.short	0x0100
        /*0f02*/ 	.byte	0x08
	.zero		1


	//   ....[17]....
        /*0f04*/ 	.word	0x000007e0
        /*0f08*/ 	.word	0x000000ff
        /*0f0c*/ 	.word	0x00032498
        /*0f10*/ 	.short	0x0100
        /*0f12*/ 	.byte	0x08
	.zero		1


	//   ....[18]....
        /*0f14*/ 	.word	0x000007f0
        /*0f18*/ 	.word	0x000000ff
        /*0f1c*/ 	.word	0x000324a8
        /*0f20*/ 	.short	0x0100
        /*0f22*/ 	.byte	0x08
	.zero		1


	//   ....[19]....
        /*0f24*/ 	.word	0x00000920
        /*0f28*/ 	.word	0x000000ff
        /*0f2c*/ 	.word	0x000324b0
        /*0f30*/ 	.short	0x0100
        /*0f32*/ 	.byte	0x08
	.zero		1


	//   ....[20]....
        /*0f34*/ 	.word	0x00000930
        /*0f38*/ 	.word	0x000000ff
        /*0f3c*/ 	.word	0x000324c0
        /*0f40*/ 	.short	0x0100
        /*0f42*/ 	.byte	0x08
	.zero		1


	//   ....[21]....
        /*0f44*/ 	.word	0x00000940
        /*0f48*/ 	.word	0x000000ff
        /*0f4c*/ 	.word	0x000324b8
        /*0f50*/ 	.short	0x0100
        /*0f52*/ 	.byte	0x08
	.zero		1


	//   ....[22]....
        /*0f54*/ 	.word	0x00000950
        /*0f58*/ 	.word	0x000000ff
        /*0f5c*/ 	.word	0x000324c8
        /*0f60*/ 	.short	0x0100
        /*0f62*/ 	.byte	0x08
	.zero		1


	//   ....[23]....
        /*0f64*/ 	.word	0x000030d0
        /*0f68*/ 	.word	0x00000046
        /*0f6c*/ 	.word	0x00032490
        /*0f70*/ 	.short	0x010a
        /*0f72*/ 	.byte	0x3f
	.zero		1


	//   ....[24]....
        /*0f74*/ 	.word	0x00004730
        /*0f78*/ 	.word	0x00000046
        /*0f7c*/ 	.word	0x00032490
        /*0f80*/ 	.short	0x010a
        /*0f82*/ 	.byte	0x3f
	.zero		1


	//   ....[25]....
        /*0f84*/ 	.word	0x00005760
        /*0f88*/ 	.word	0x00000046
        /*0f8c*/ 	.word	0x00032490
        /*0f90*/ 	.short	0x010a
        /*0f92*/ 	.byte	0x3f
	.zero		1


	//   ....[26]....
        /*0f94*/ 	.word	0x00005c10
        /*0f98*/ 	.word	0x00000004
        /*0f9c*/ 	.word	0x00000000
        /*0fa0*/ 	.short	0x0101
        /*0fa2*/ 	.byte	0x3f
	.zero		1


	//   ....[27]....
        /*0fa4*/ 	.word	0x00005c50
        /*0fa8*/ 	.word	0x00000046
        /*0fac*/ 	.word	0x000324b0
        /*0fb0*/ 	.short	0x010a
        /*0fb2*/ 	.byte	0x3f
	.zero		1


	//   ....[28]....
        /*0fb4*/ 	.word	0x00006480
        /*0fb8*/ 	.word	0x00000046
        /*0fbc*/ 	.word	0x00000000
        /*0fc0*/ 	.short	0x0101
        /*0fc2*/ 	.byte	0x3f
	.zero		1


	//   ....[29]....
        /*0fc4*/ 	.word	0x00007740
        /*0fc8*/ 	.word	0x00000094
        /*0fcc*/ 	.word	0x00032400
        /*0fd0*/ 	.short	0x010a
        /*0fd2*/ 	.byte	0x3f
	.zero		1


	//   ....[30]....
        /*0fd4*/ 	.word	0x00007790
        /*0fd8*/ 	.word	0x00000094
        /*0fdc*/ 	.word	0x00032400
        /*0fe0*/ 	.short	0x010a
        /*0fe2*/ 	.byte	0x3f
	.zero		1


	//   ....[31]....
        /*0fe4*/ 	.word	0x000081b0
        /*0fe8*/ 	.word	0x00000094
        /*0fec*/ 	.word	0x00032400
        /*0ff0*/ 	.short	0x010a
        /*0ff2*/ 	.byte	0x3f
	.zero		1


	//   ....[32]....
        /*0ff4*/ 	.word	0x00009700
        /*0ff8*/ 	.word	0x00000094
        /*0ffc*/ 	.word	0x00032400
        /*1000*/ 	.short	0x010a
        /*1002*/ 	.byte	0x3f
	.zero		1


	//   ....[33]....
        /*1004*/ 	.word	0x0000ade0
        /*1008*/ 	.word	0x00000004
        /*100c*/ 	.word	0x00000000
        /*1010*/ 	.short	0x010a
        /*1012*/ 	.byte	0x3f
	.zero		1


	//   ....[34]....
        /*1014*/ 	.word	0x0000aed0
        /*1018*/ 	.word	0x00000002
        /*101c*/ 	.word	0x00000000
        /*1020*/ 	.short	0x010a
        /*1022*/ 	.byte	0x3f
	.zero		1


	//   ....[35]....
        /*1024*/ 	.word	0x0000b2e0
        /*1028*/ 	.word	0x00000004
        /*102c*/ 	.word	0x00000000
        /*1030*/ 	.short	0x010a
        /*1032*/ 	.byte	0x3f
	.zero		1


	//   ....[36]....
        /*1034*/ 	.word	0x0000b3b0
        /*1038*/ 	.word	0x0000000e
        /*103c*/ 	.word	0x00000000
        /*1040*/ 	.short	0x010a
        /*1042*/ 	.byte	0x3f
	.zero		1


	//   ....[37]....
        /*1044*/ 	.word	0x0000c120
        /*1048*/ 	.word	0x00000004
        /*104c*/ 	.word	0x00000000
        /*1050*/ 	.short	0x0101
        /*1052*/ 	.byte	0x3f
	.zero		1


	//   ....[38]....
        /*1054*/ 	.word	0x00015e50
        /*1058*/ 	.word	0x00000002
        /*105c*/ 	.word	0x00000000
        /*1060*/ 	.short	0x0101
        /*1062*/ 	.byte	0x3f
	.zero		1


	//   ....[39]....
        /*1064*/ 	.word	0x000162d0
        /*1068*/ 	.word	0x00000005
        /*106c*/ 	.word	0x00000000
        /*1070*/ 	.short	0x010a
        /*1072*/ 	.byte	0x3f
	.zero		1


	//   ....[40]....
        /*1074*/ 	.word	0x000163d0
        /*1078*/ 	.word	0x0000000a
        /*107c*/ 	.word	0x00000000
        /*1080*/ 	.short	0x010a
        /*1082*/ 	.byte	0x3f
	.zero		1


	//   ....[41]....
        /*1084*/ 	.word	0x00016810
        /*1088*/ 	.word	0x0000000b
        /*108c*/ 	.word	0x00000000
        /*1090*/ 	.short	0x010a
        /*1092*/ 	.byte	0x3f
	.zero		1


	//   ....[42]....
        /*1094*/ 	.word	0x00016910
        /*1098*/ 	.word	0x00000008
        /*109c*/ 	.word	0x00000000
        /*10a0*/ 	.short	0x010a
        /*10a2*/ 	.byte	0x3f
	.zero		1


	//   ....[43]....
        /*10a4*/ 	.word	0x00017630
        /*10a8*/ 	.word	0x00000006
        /*10ac*/ 	.word	0x00000000
        /*10b0*/ 	.short	0x0101
        /*10b2*/ 	.byte	0x3f
	.zero		1


	//   ....[44]....
        /*10b4*/ 	.word	0x000200e0
        /*10b8*/ 	.word	0x00000005
        /*10bc*/ 	.word	0x00000000
        /*10c0*/ 	.short	0x0101
        /*10c2*/ 	.byte	0x3f
	.zero		1


	//   ....[45]....
        /*10c4*/ 	.word	0x000202d0
        /*10c8*/ 	.word	0x00000005
        /*10cc*/ 	.word	0x00000000
        /*10d0*/ 	.short	0x010a
        /*10d2*/ 	.byte	0x3f
	.zero		1


	//   ....[46]....
        /*10d4*/ 	.word	0x000203d0
        /*10d8*/ 	.word	0x00000008
        /*10dc*/ 	.word	0x00000000
        /*10e0*/ 	.short	0x010a
        /*10e2*/ 	.byte	0x3f
	.zero		1


	//   ....[47]....
        /*10e4*/ 	.word	0x00020810
        /*10e8*/ 	.word	0x00000005
        /*10ec*/ 	.word	0x00000000
        /*10f0*/ 	.short	0x010a
        /*10f2*/ 	.byte	0x3f
	.zero		1


	//   ....[48]....
        /*10f4*/ 	.word	0x00020910
        /*10f8*/ 	.word	0x00000008
        /*10fc*/ 	.word	0x00000000
        /*1100*/ 	.short	0x010a
        /*1102*/ 	.byte	0x3f
	.zero		1


	//   ....[49]....
        /*1104*/ 	.word	0x00021680
        /*1108*/ 	.word	0x00000005
        /*110c*/ 	.word	0x00000000
        /*1110*/ 	.short	0x0101
        /*1112*/ 	.byte	0x3f
	.zero		1


	//   ....[50]....
        /*1114*/ 	.word	0x0002b3f0
        /*1118*/ 	.word	0x00000004
        /*111c*/ 	.word	0x00000000
        /*1120*/ 	.short	0x0101
        /*1122*/ 	.byte	0x3f
	.zero		1


	//   ....[51]....
        /*1124*/ 	.word	0x0002e370
        /*1128*/ 	.word	0x00000000
        /*112c*/ 	.word	0x00000000
        /*1130*/ 	.short	0x0101
        /*1132*/ 	.byte	0x3f
	.zero		1


	//   ....[52]....
        /*1134*/ 	.word	0x00030f30
        /*1138*/ 	.word	0x00000017
        /*113c*/ 	.word	0x00032420
        /*1140*/ 	.short	0x010a
        /*1142*/ 	.byte	0x3f
	.zero		1


	//   ....[53]....
        /*1144*/ 	.word	0x00030fe0
        /*1148*/ 	.word	0x00000003
        /*114c*/ 	.word	0x000324a0
        /*1150*/ 	.short	0x010a
        /*1152*/ 	.byte	0x3f
	.zero		1


	//   ....[54]....
        /*1154*/ 	.word	0x00031210
        /*1158*/ 	.word	0x00000003
        /*115c*/ 	.word	0x000324c0
        /*1160*/ 	.short	0x010a
        /*1162*/ 	.byte	0x3f
	.zero		1


	//   ....[55]....
        /*1164*/ 	.word	0x00031840
        /*1168*/ 	.word	0x0000000a
        /*116c*/ 	.word	0x000324a0
        /*1170*/ 	.short	0x010a
        /*1172*/ 	.byte	0x3f
	.zero		1


	//   ....[56]....
        /*1174*/ 	.word	0x00031a60
        /*1178*/ 	.word	0x0000000a
        /*117c*/ 	.word	0x000324c0
        /*1180*/ 	.short	0x010a
        /*1182*/ 	.byte	0x3f
	.zero		1


	//   ....[57]....
        /*1184*/ 	.word	0x00032df0
        /*1188*/ 	.word	0x00000011
        /*118c*/ 	.word	0x00032440
        /*1190*/ 	.short	0x010a
        /*1192*/ 	.byte	0x3f
	.zero		1


	//   ....[58]....
        /*1194*/ 	.word	0x00033460
        /*1198*/ 	.word	0x00000011
        /*119c*/ 	.word	0x00032430
        /*11a0*/ 	.short	0x0107
        /*11a2*/ 	.byte	0x3f
	.zero		1


	//   ....[59]....
        /*11a4*/ 	.word	0x00033530
        /*11a8*/ 	.word	0x00000011
        /*11ac*/ 	.word	0x00032430
        /*11b0*/ 	.short	0x0101
        /*11b2*/ 	.byte	0x3f
	.zero		1


	//   ....[60]....
        /*11b4*/ 	.word	0x000340e0
        /*11b8*/ 	.word	0x00000017
        /*11bc*/ 	.word	0x00032400
        /*11c0*/ 	.short	0x0107
        /*11c2*/ 	.byte	0x3f
	.zero		1


	//   ....[61]....
        /*11c4*/ 	.word	0x00034170
        /*11c8*/ 	.word	0x00000017
        /*11cc*/ 	.word	0x00032400
        /*11d0*/ 	.short	0x0101
        /*11d2*/ 	.byte	0x3f
	.zero		1


	//   ....[62]....
        /*11d4*/ 	.word	0x00034c20
        /*11d8*/ 	.word	0x00000017
        /*11dc*/ 	.word	0x00032410
        /*11e0*/ 	.short	0x0107
        /*11e2*/ 	.byte	0x3f
	.zero		1


	//   ....[63]....
        /*11e4*/ 	.word	0x00034d20
        /*11e8*/ 	.word	0x00000017
        /*11ec*/ 	.word	0x00032410
        /*11f0*/ 	.short	0x0101
        /*11f2*/ 	.byte	0x3f
	.zero		1


	//   ....[64]....
        /*11f4*/ 	.word	0x00034d40
        /*11f8*/ 	.word	0x00000017
        /*11fc*/ 	.word	0x00032420
        /*1200*/ 	.short	0x010a
        /*1202*/ 	.byte	0x3f
	.zero		1


	//   ....[65]....
        /*1204*/ 	.word	0x00034dd0
        /*1208*/ 	.word	0x00000011
        /*120c*/ 	.word	0x00032460
        /*1210*/ 	.short	0x010a
        /*1212*/ 	.byte	0x3f
	.zero		1


	//   ....[66]....
        /*1214*/ 	.word	0x00035570
        /*1218*/ 	.word	0x00000011
        /*121c*/ 	.word	0x00032450
        /*1220*/ 	.short	0x0107
        /*1222*/ 	.byte	0x3f
	.zero		1


	//   ....[67]....
        /*1224*/ 	.word	0x00035640
        /*1228*/ 	.word	0x00000011
        /*122c*/ 	.word	0x00032450
        /*1230*/ 	.short	0x0101
        /*1232*/ 	.byte	0x3f
	.zero		1


	//   ....[68]....
        /*1234*/ 	.word	0x00035980
        /*1238*/ 	.word	0x00000004
        /*123c*/ 	.word	0x00032440
        /*1240*/ 	.short	0x010a
        /*1242*/ 	.byte	0x3f
	.zero		1


	//   ....[69]....
        /*1244*/ 	.word	0x00035d60
        /*1248*/ 	.word	0x00000004
        /*124c*/ 	.word	0x00032430
        /*1250*/ 	.short	0x0107
        /*1252*/ 	.byte	0x3f
	.zero		1


	//   ....[70]....
        /*1254*/ 	.word	0x00035e20
        /*1258*/ 	.word	0x00000004
        /*125c*/ 	.word	0x00032430
        /*1260*/ 	.short	0x0101
        /*1262*/ 	.byte	0x3f
	.zero		1


	//   ....[71]....
        /*1264*/ 	.word	0x00035e50
        /*1268*/ 	.word	0x00000004
        /*126c*/ 	.word	0x00032460
        /*1270*/ 	.short	0x010a
        /*1272*/ 	.byte	0x3f
	.zero		1


	//   ....[72]....
        /*1274*/ 	.word	0x00036370
        /*1278*/ 	.word	0x00000004
        /*127c*/ 	.word	0x00032450
        /*1280*/ 	.short	0x0107
        /*1282*/ 	.byte	0x3f
	.zero		1


	//   ....[73]....
        /*1284*/ 	.word	0x00036430
        /*1288*/ 	.word	0x00000004
        /*128c*/ 	.word	0x00032450
        /*1290*/ 	.short	0x0101
        /*1292*/ 	.byte	0x3f
	.zero		1


	//   ....[74]....
        /*1294*/ 	.word	0x000372a0
        /*1298*/ 	.word	0x00000005
        /*129c*/ 	.word	0x00032420
        /*12a0*/ 	.short	0x010a
        /*12a2*/ 	.byte	0x3f
	.zero		1


	//   ....[75]....
        /*12a4*/ 	.word	0x00037410
        /*12a8*/ 	.word	0x00000003
        /*12ac*/ 	.word	0x00032440
        /*12b0*/ 	.short	0x010a
        /*12b2*/ 	.byte	0x3f
	.zero		1


	//   ....[76]....
        /*12b4*/ 	.word	0x000374b0
        /*12b8*/ 	.word	0x00000019
        /*12bc*/ 	.word	0x00032440
        /*12c0*/ 	.short	0x010a
        /*12c2*/ 	.byte	0x3f
	.zero		1


	//   ....[77]....
        /*12c4*/ 	.word	0x000374f0
        /*12c8*/ 	.word	0x00000003
        /*12cc*/ 	.word	0x00032460
        /*12d0*/ 	.short	0x010a
        /*12d2*/ 	.byte	0x3f
	.zero		1


	//   ....[78]....
        /*12d4*/ 	.word	0x00037530
        /*12d8*/ 	.word	0x00000019
        /*12dc*/ 	.word	0x00032460
        /*12e0*/ 	.short	0x010a
        /*12e2*/ 	.byte	0x3f
	.zero		1


	//   ....[79]....
        /*12e4*/ 	.word	0x00037590
        /*12e8*/ 	.word	0x00000046
        /*12ec*/ 	.word	0x00032490
        /*12f0*/ 	.short	0x010a
        /*12f2*/ 	.byte	0x3f
	.zero		1


	//   ....[80]....
        /*12f4*/ 	.word	0x00037820
        /*12f8*/ 	.word	0x00000046
        /*12fc*/ 	.word	0x00032490
        /*1300*/ 	.short	0x010a
        /*1302*/ 	.byte	0x3f
	.zero		1


	//   ....[81]....
        /*1304*/ 	.word	0x00037ac0
        /*1308*/ 	.word	0x00000046
        /*130c*/ 	.word	0x00032490
        /*1310*/ 	.short	0x010a
        /*1312*/ 	.byte	0x3f
	.zero		1


	//   ....[82]....
        /*1314*/ 	.word	0x00037d50
        /*1318*/ 	.word	0x00000046
        /*131c*/ 	.word	0x000324b0
        /*1320*/ 	.short	0x010a
        /*1322*/ 	.byte	0x3f
	.zero		1


	//   ....[83]....
        /*1324*/ 	.word	0x000381c0
        /*1328*/ 	.word	0x00000094
        /*132c*/ 	.word	0x00032400
        /*1330*/ 	.short	0x010a
        /*1332*/ 	.byte	0x3f
	.zero		1


	//   ....[84]....
        /*1334*/ 	.word	0x000387d0
        /*1338*/ 	.word	0x00000094
        /*133c*/ 	.word	0x00032400
        /*1340*/ 	.short	0x010a
        /*1342*/ 	.byte	0x3f
	.zero		1


	//   ....[85]....
        /*1344*/ 	.word	0x00038820
        /*1348*/ 	.word	0x00000002
        /*134c*/ 	.word	0x00000000
        /*1350*/ 	.short	0x010a
        /*1352*/ 	.byte	0x3f
	.zero		1


	//   ....[86]....
        /*1354*/ 	.word	0x00038870
        /*1358*/ 	.word	0x0000000e
        /*135c*/ 	.word	0x00000000
        /*1360*/ 	.short	0x010a
        /*1362*/ 	.byte	0x3f
	.zero		1


	//   ....[87]....
        /*1364*/ 	.word	0x000388c0
        /*1368*/ 	.word	0x0000000a
        /*136c*/ 	.word	0x00000000
        /*1370*/ 	.short	0x010a
        /*1372*/ 	.byte	0x3f
	.zero		1


	//   ....[88]....
        /*1374*/ 	.word	0x00038910
        /*1378*/ 	.word	0x00000008
        /*137c*/ 	.word	0x00000000
        /*1380*/ 	.short	0x010a
        /*1382*/ 	.byte	0x3f
	.zero		1


	//   ....[89]....
        /*1384*/ 	.word	0x00038960
        /*1388*/ 	.word	0x00000008
        /*138c*/ 	.word	0x00000000
        /*1390*/ 	.short	0x010a
        /*1392*/ 	.byte	0x3f
	.zero		1


	//   ....[90]....
        /*1394*/ 	.word	0x000389b0
        /*1398*/ 	.word	0x00000008
        /*139c*/ 	.word	0x00000000
        /*13a0*/ 	.short	0x010a
        /*13a2*/ 	.byte	0x3f
	.zero		1


	//   ....[91]....
        /*13a4*/ 	.word	0x00038f80
        /*13a8*/ 	.word	0x00000017
        /*13ac*/ 	.word	0x00032420
        /*13b0*/ 	.short	0x010a
        /*13b2*/ 	.byte	0x3f
	.zero		1


	//   ....[92]....
        /*13b4*/ 	.word	0x00038fd0
        /*13b8*/ 	.word	0x00000003
        /*13bc*/ 	.word	0x000324a0
        /*13c0*/ 	.short	0x010a
        /*13c2*/ 	.byte	0x3f
	.zero		1


	//   ....[93]....
        /*13c4*/ 	.word	0x00039020
        /*13c8*/ 	.word	0x00000003
        /*13cc*/ 	.word	0x000324c0
        /*13d0*/ 	.short	0x010a
        /*13d2*/ 	.byte	0x3f
	.zero		1


	//   ....[94]....
        /*13d4*/ 	.word	0x00039070
        /*13d8*/ 	.word	0x0000000a
        /*13dc*/ 	.word	0x000324a0
        /*13e0*/ 	.short	0x010a
        /*13e2*/ 	.byte	0x3f
	.zero		1


	//   ....[95]....
        /*13e4*/ 	.word	0x000390c0
        /*13e8*/ 	.word	0x0000000a
        /*13ec*/ 	.word	0x000324c0
        /*13f0*/ 	.short	0x010a
        /*13f2*/ 	.byte	0x3f
	.zero		1


	//   ....[96]....
        /*13f4*/ 	.word	0x000391e0
        /*13f8*/ 	.word	0x00000011
        /*13fc*/ 	.word	0x00032440
        /*1400*/ 	.short	0x010a
        /*1402*/ 	.byte	0x3f
	.zero		1


	//   ....[97]....
        /*1404*/ 	.word	0x0003b270
        /*1408*/ 	.word	0x00000017
        /*140c*/ 	.word	0x00032420
        /*1410*/ 	.short	0x010a
        /*1412*/ 	.byte	0x3f
	.zero		1


	//   ....[98]....
        /*1414*/ 	.word	0x0003b2c0
        /*1418*/ 	.word	0x00000011
        /*141c*/ 	.word	0x00032460
        /*1420*/ 	.short	0x010a
        /*1422*/ 	.byte	0x3f
	.zero		1


	//   ....[99]....
        /*1424*/ 	.word	0x0003bc10
        /*1428*/ 	.word	0x00000004
        /*142c*/ 	.word	0x00032440
        /*1430*/ 	.short	0x010a
        /*1432*/ 	.byte	0x3f
	.zero		1


	//   ....[100]....
        /*1434*/ 	.word	0x0003c2f0
        /*1438*/ 	.word	0x00000004
        /*143c*/ 	.word	0x00032460
        /*1440*/ 	.short	0x010a
        /*1442*/ 	.byte	0x3f
	.zero		1


	//   ....[101]....
        /*1444*/ 	.word	0x0003d390
        /*1448*/ 	.word	0x00000005
        /*144c*/ 	.word	0x00032420
        /*1450*/ 	.short	0x010a
        /*1452*/ 	.byte	0x3f
	.zero		1


	//   ....[102]....
        /*1454*/ 	.word	0x0003d530
        /*1458*/ 	.word	0x00000003
        /*145c*/ 	.word	0x00032440
        /*1460*/ 	.short	0x010a
        /*1462*/ 	.byte	0x3f
	.zero		1


	//   ....[103]....
        /*1464*/ 	.word	0x0003d580
        /*1468*/ 	.word	0x00000019
        /*146c*/ 	.word	0x00032440
        /*1470*/ 	.short	0x010a
        /*1472*/ 	.byte	0x3f
	.zero		1


	//   ....[104]....
        /*1474*/ 	.word	0x0003d5d0
        /*1478*/ 	.word	0x00000003
        /*147c*/ 	.word	0x00032460
        /*1480*/ 	.short	0x010a
        /*1482*/ 	.byte	0x3f
	.zero		1


	//   ....[105]....
        /*1484*/ 	.word	0x0003d760
        /*1488*/ 	.word	0x0000000a
        /*148c*/ 	.word	0x00000000
        /*1490*/ 	.short	0x010a
        /*1492*/ 	.byte	0x3f
	.zero		1


	//   ....[106]....
        /*1494*/ 	.word	0x0003d860
        /*1498*/ 	.word	0x00000008
        /*149c*/ 	.word	0x00000000
        /*14a0*/ 	.short	0x010a
        /*14a2*/ 	.byte	0x3f
	.zero		1


	//   ....[107]....
        /*14a4*/ 	.word	0x0003dc80
        /*14a8*/ 	.word	0x00000004
        /*14ac*/ 	.word	0x00032410
        /*14b0*/ 	.short	0x010a
        /*14b2*/ 	.byte	0x3f
	.zero		1


	//   ....[108]....
        /*14b4*/ 	.word	0x0003dda0
        /*14b8*/ 	.word	0x0000000a
        /*14bc*/ 	.word	0x00000000
        /*14c0*/ 	.short	0x010a
        /*14c2*/ 	.byte	0x3f
	.zero		1


	//   ....[109]....
        /*14c4*/ 	.word	0x0003dea0
        /*14c8*/ 	.word	0x00000008
        /*14cc*/ 	.word	0x00000000
        /*14d0*/ 	.short	0x010a
        /*14d2*/ 	.byte	0x3f
	.zero		1


	//   ....[110]....
        /*14d4*/ 	.word	0x0003eca0
        /*14d8*/ 	.word	0x00000005
        /*14dc*/ 	.word	0x00000000
        /*14e0*/ 	.short	0x0101
        /*14e2*/ 	.byte	0x3f
	.zero		1


	//   ....[111]....
        /*14e4*/ 	.word	0x00049310
        /*14e8*/ 	.word	0x00000000
        /*14ec*/ 	.word	0x00000000
        /*14f0*/ 	.short	0x0101
        /*14f2*/ 	.byte	0x3f
	.zero		1


	//   ....[112]....
        /*14f4*/ 	.word	0x00049330
        /*14f8*/ 	.word	0x00000008
        /*14fc*/ 	.word	0x00000000
        /*1500*/ 	.short	0x010a
        /*1502*/ 	.byte	0x3f
	.zero		1


	//   ....[113]....
        /*1504*/ 	.word	0x00049380
        /*1508*/ 	.word	0x00000004
        /*150c*/ 	.word	0x00032410
        /*1510*/ 	.short	0x010a
        /*1512*/ 	.byte	0x3f
	.zero		1


	//   ....[114]....
        /*1514*/ 	.word	0x000493d0
        /*1518*/ 	.word	0x00000008
        /*151c*/ 	.word	0x00000000
        /*1520*/ 	.short	0x010a
        /*1522*/ 	.byte	0x3f
	.zero		1


	//----- nvinfo : EIATTR_NUM_MBARRIERS
	.align		4
.L_475:
        /*1524*/ 	.byte	0x03, 0x38
        /*1526*/ 	.short	0x0017


	//----- nvinfo : EIATTR_EXIT_INSTR_OFFSETS
	.align		4
        /*1528*/ 	.byte	0x04, 0x1c
        /*152a*/ 	.short	(.L_477 - .L_476)


	//   ....[0]....
.L_476:
        /*152c*/ 	.word	0x00037580


	//----- nvinfo : EIATTR_MAX_THREADS
	.align		4
.L_477:
        /*1530*/ 	.byte	0x04, 0x05
        /*1532*/ 	.short	(.L_479 - .L_478)
.L_478:
        /*1534*/ 	.word	0x00000180
        /*1538*/ 	.word	0x00000001
        /*153c*/ 	.word	0x00000001


	//----- nvinfo : EIATTR_CRS_STACK_SIZE
	.align		4
.L_479:
        /*1540*/ 	.byte	0x04, 0x1e
        /*1542*/ 	.short	(.L_481 - .L_480)
.L_480:
        /*1544*/ 	.word	0x00000000


	//----- nvinfo : EIATTR_CBANK_PARAM_SIZE
	.align		4
.L_481:
        /*1548*/ 	.byte	0x03, 0x19
        /*154a*/ 	.short	0x0bf0


	//----- nvinfo : EIATTR_PARAM_CBANK
	.align		4
        /*154c*/ 	.byte	0x04, 0x0a
        /*154e*/ 	.short	(.L_483 - .L_482)
	.align		4
.L_482:
        /*1550*/ 	.word	index@(.nv.constant0._ZN7cutlass13device_kernelIN5flash11enable_sm90INS1_16FlashAttnFwdSm90INS1_25CollectiveMainloopFwdSm90ILi2EN4cute5tupleIJNS5_1CILi1EEES8_S8_EEENS6_IJNS7_ILi128EEENS7_ILi96EEENS7_ILi64EEEEEELi256ENS_10bfloat16_tEfNS_4arch4Sm90ELb0ELb1ELb1ELb1ELb1ELb1ELb1ELb1ELb0ELb1ELb0ELb0EEENS1_21CollectiveEpilogueFwdINS6_IJSA_NS7_ILi256EEESB_EEES9_SE_SG_Li256ELb1ELb1ELb0ELb0EEENS1_36VarlenDynamicPersistentTileSchedulerILi128ELi96ELi256ELi128ELb0ELb1ELb1ELb1ELb0ELb1EEEEEEEEEvNT_6ParamsE)
        /*1554*/ 	.short	0x0210
        /*1556*/ 	.short	0x0bf0


	//----- nvinfo : EIATTR_SW_WAR
	.align		4
.L_483:
        /*1558*/ 	.byte	0x04, 0x36
        /*155a*/ 	.short	(.L_485 - .L_484)
.L_484:
        /*155c*/ 	.word	0x00000008
.L_485:


//--------------------- .nv.info._ZN7cutlass13device_kernelIN5flash11enable_sm90INS1_16FlashAttnFwdSm90INS1_25CollectiveMainloopFwdSm90ILi2EN4cute5tupleIJNS5_1CILi1EEES8_S8_EEENS6_IJNS7_ILi128EEENS7_ILi96EEENS7_ILi64EEEEEELi256ENS_10bfloat16_tEfNS_4arch4Sm90ELb1ELb0ELb1ELb0ELb1ELb0ELb0ELb1ELb0ELb1ELb0ELb0EEENS1_21CollectiveEpilogueFwdINS6_IJSA_NS7_ILi256EEESB_EEES9_SE_SG_Li256ELb0ELb1ELb0ELb0EEENS1_30DynamicPersistentTileSchedulerILi256ELi128ELb0ELb1ELb1EEEEEEEEEvNT_6ParamsE --------------------------
	.section	.nv.info._ZN7cutlass13device_kernelIN5flash11enable_sm90INS1_16FlashAttnFwdSm90INS1_25CollectiveMainloopFwdSm90ILi2EN4cute5tupleIJNS5_1CILi1EEES8_S8_EEENS6_IJNS7_ILi128EEENS7_ILi96EEENS7_ILi64EEEEEELi256ENS_10bfloat16_tEfNS_4arch4Sm90ELb1ELb0ELb1ELb0ELb1ELb0ELb0ELb1ELb0ELb1ELb0ELb0EEENS1_21CollectiveEpilogueFwdINS6_IJSA_NS7_ILi256EEESB_EEES9_SE_SG_Li256ELb0ELb1ELb0ELb0EEENS1_30DynamicPersistentTileSchedulerILi256ELi128ELb0ELb1ELb1EEEEEEEEEvNT_6ParamsE,"",@"SHT_CUDA_INFO"
	.sectionflags	@""
	.align	4


	//----- nvinfo : EIATTR_CUDA_API_VERSION
	.align		4
        /*0000*/ 	.byte	0x04, 0x37
        /*0002*/ 	.short	(.L_487 - .L_486)
.L_486:
        /*0004*/ 	.word	0x00000082


	//----- nvinfo : EIATTR_KPARAM_INFO
	.align		4
.L_487:
        /*0008*/ 	.byte	0x04, 0x17
        /*000a*/ 	.short	(.L_489 - .L_488)
.L_488:
        /*000c*/ 	.word	0x00000000
        /*0010*/ 	.short	0x0000
        /*0012*/ 	.short	0x0070
        /*0014*/ 	.byte	0x00, 0xf0, 0x01, 0x2a


	//----- nvinfo : EIATTR_SPARSE_MMA_MASK
	.align		4
.L_489:
        /*0018*/ 	.byte	0x03, 0x50
        /*001a*/ 	.short	0x0000


	//----- nvinfo : EIATTR_MAXREG_COUNT
	.align		4
        /*001c*/ 	.byte	0x03, 0x1b
        /*001e*/ 	.short	0x00a8


	//----- nvinfo : EIATTR_NUM_BARRIERS
	.align		4
        /*0020*/ 	.byte	0x02, 0x4c
        /*0022*/ 	.byte	0x10
	.zero		1


	//----- nvinfo : EIATTR_EXTERNS
	.align		4
        /*0024*/ 	.byte	0x04, 0x0f
        /*0026*/ 	.short	(.L_491 - .L_490)


	//   ....[0]....
	.align		4
.L_490:
        /*0028*/ 	.word	index@(__assertfail)


	//----- nvinfo : EIATTR_ANNOTATIONS
	.align		4
.L_491:
        /*002c*/ 	.byte	0x04, 0x55
        /*002e*/ 	.short	(.L_493 - .L_492)


	//   ....[0]....
.L_492:
        /*0030*/ 	.word	0x00000001
        /*0034*/ 	.byte	0x90, 0xbe, 0x00, 0x00, 0x01, 0x00, 0x00, 0x00, 0x80, 0xc2, 0x00, 0x00, 0x01, 0x00, 0x00, 0x00
        /*0044*/ 	.byte	0xc0, 0xc2, 0x00, 0x00, 0x01, 0x00, 0x00, 0x00, 0x20, 0xdf, 0x00, 0x00, 0x01, 0x00, 0x00, 0x00
        /*0054*/ 	.byte	0x40, 0xdf, 0x00, 0x00, 0x01, 0x00, 0x00, 0x00, 0xe0, 0xe1, 0x00, 0x00, 0x01, 0x00, 0x00, 0x00
        /*0064*/ 	.byte	0x20, 0xf9, 0x00, 0x00, 0x01, 0x00, 0x00, 0x00, 0x20, 0x11, 0x01, 0x00


	//----- nvinfo : EIATTR_MERCURY_ISA_VERSION
	.align		4
.L_493:
        /*0070*/ 	.byte	0x03, 0x5f
        /*0072*/ 	.short	0x0101


	//----- nvinfo : EIATTR_INT_WARP_WIDE_INSTR_OFFSETS
	.align		4
        /*0074*/ 	.byte	0x04, 0x31
        /*0076*/ 	.short	(.L_495 - .L_494)


	//   ....[0]....
.L_494:
        /*0078*/ 	.word	0x000000c0


	//   ....[1]....
        /*007c*/ 	.word	0x000000d0


	//   ....[2]....
        /*0080*/ 	.word	0x00000170


	//   ....[3]....
        /*0084*/ 	.word	0x0000c820


	//   ....[4]....
        /*0088*/ 	.word	0x0000c8b0


	//   ....[5]....
        /*008c*/ 	.word	0x0000f6b0


	//   ....[6]....
        /*0090*/ 	.word	0x0000f740


	//----- nvinfo : EIATTR_COOP_GROUP_MASK_REGIDS
	.align		4
.L_495:
        /*0094*/ 	.byte	0x04, 0x29
        /*0096*/ 	.short	(.L_497 - .L_496)


	//   ....[0]....
.L_496:
        /*0098*/ 	.word	0xffffffff


	//   ....[1]....
        /*009c*/ 	.word	0xffffffff


	//   ....[2]....
        /*00a0*/ 	.word	0xffffffff


	//   ....[3]....
        /*00a4*/ 	.word	0xffffffff


	//   ....[4]....
        /*00a8*/ 	.word	0xffffffff


	//   ....[5]....
        /*00ac*/ 	.word	0xffffffff


	//   ....[6]....
        /*00b0*/ 	.word	0xffffffff


	//   ....[7]....
        /*00b4*/ 	.word	0xffffffff


	//   ....[8]....
        /*00b8*/ 	.word	0xffffffff


	//   ....[9]....
        /*00bc*/ 	.word	0xffffffff


	//   ....[10]....
        /*00c0*/ 	.word	0xffffffff


	//   ....[11]....
        /*00c4*/ 	.word	0xffffffff


	//   ....[12]....
        /*00c8*/ 	.word	0xffffffff


	//   ....[13]....
        /*00cc*/ 	.word	0xffffffff


	//   ....[14]....
        /*00d0*/ 	.word	0xffffffff


	//   ....[15]....
        /*00d4*/ 	.word	0xffffffff


	//   ....[16]....
        /*00d8*/ 	.word	0xffffffff


	//   ....[17]....
        /*00dc*/ 	.word	0xffffffff


	//   ....[18]....
        /*00e0*/ 	.word	0xffffffff


	//   ....[19]....
        /*00e4*/ 	.word	0xffffffff


	//   ....[20]....
        /*00e8*/ 	.word	0xffffffff


	//   ....[21]....
        /*00ec*/ 	.word	0xffffffff


	//   ....[22]....
        /*00f0*/ 	.word	0xffffffff


	//   ....[23]....
        /*00f4*/ 	.word	0xffffffff


	//   ....[24]....
        /*00f8*/ 	.word	0xffffffff


	//   ....[25]....
        /*00fc*/ 	.word	0xffffffff


	//   ....[26]....
        /*0100*/ 	.word	0xffffffff


	//   ....[27]....
        /*0104*/ 	.word	0xffffffff


	//   ....[28]....
        /*0108*/ 	.word	0xffffffff


	//   ....[29]....
        /*010c*/ 	.word	0xffffffff


	//   ....[30]....
        /*0110*/ 	.word	0xffffffff


	//   ....[31]....
        /*0114*/ 	.word	0xffffffff


	//   ....[32]....
        /*0118*/ 	.word	0xffffffff


	//   ....[33]....
        /*011c*/ 	.word	0xffffffff


	//   ....[34]....
        /*0120*/ 	.word	0xffffffff


	//   ....[35]....
        /*0124*/ 	.word	0xffffffff


	//   ....[36]....
        /*0128*/ 	.word	0xffffffff


	//   ....[37]....
        /*012c*/ 	.word	0xffffffff


	//   ....[38]....
        /*0130*/ 	.word	0xffffffff


	//   ....[39]....
        /*0134*/ 	.word	0xffffffff


	//   ....[40]....
        /*0138*/ 	.word	0xffffffff


	//   ....[41]....
        /*013c*/ 	.word	0xffffffff


	//   ....[42]....
        /*0140*/ 	.word	0xffffffff


	//   ....[43]....
        /*0144*/ 	.word	0xffffffff


	//   ....[44]....
        /*0148*/ 	.word	0xffffffff


	//   ....[45]....
        /*014c*/ 	.word	0xffffffff


	//   ....[46]....
        /*0150*/ 	.word	0xffffffff


	//   ....[47]....
        /*0154*/ 	.word	0xffffffff


	//   ....[48]....
        /*0158*/ 	.word	0xffffffff


	//   ....[49]....
        /*015c*/ 	.word	0xffffffff


	//   ....[50]....
        /*0160*/ 	.word	0xffffffff


	//   ....[51]....
        /*0164*/ 	.word	0xffffffff


	//   ....[52]....
        /*0168*/ 	.word	0xffffffff


	//   ....[53]....
        /*016c*/ 	.word	0xffffffff


	//   ....[54]....
        /*0170*/ 	.word	0xffffffff


	//   ....[55]....
        /*0174*/ 	.word	0xffffffff


	//   ....[56]....
        /*0178*/ 	.word	0xffffffff


	//   ....[57]....
        /*017c*/ 	.word	0xffffffff


	//   ....[58]....
        /*0180*/ 	.word	0xffffffff


	//   ....[59]....
        /*0184*/ 	.word	0xffffffff


	//   ....[60]....
        /*0188*/ 	.word	0xffffffff


	//   ....[61]....
        /*018c*/ 	.word	0xffffffff


	//   ....[62]....
        /*0190*/ 	.word	0xffffffff


	//   ....[63]....
        /*0194*/ 	.word	0xffffffff


	//   ....[64]....
        /*0198*/ 	.word	0xffffffff


	//   ....[65]....
        /*019c*/ 	.word	0xffffffff


	//   ....[66]....
        /*01a0*/ 	.word	0xffffffff


	//   ....[67]....
        /*01a4*/ 	.word	0xffffffff


	//   ....[68]....
        /*01a8*/ 	.word	0xffffffff


	//   ....[69]....
        /*01ac*/ 	.word	0xffffffff


	//   ....[70]....
        /*01b0*/ 	.word	0xffffffff


	//   ....[71]....
        /*01b4*/ 	.word	0xffffffff


	//   ....[72]....
        /*01b8*/ 	.word	0xffffffff


	//   ....[73]....
        /*01bc*/ 	.word	0xffffffff


	//   ....[74]....
        /*01c0*/ 	.word	0xffffffff


	//   ....[75]....
        /*01c4*/ 	.word	0xffffffff


	//   ....[76]....
        /*01c8*/ 	.word	0xffffffff


	//   ....[77]....
        /*01cc*/ 	.word	0xffffffff


	//   ....[78]....
        /*01d0*/ 	.word	0xffffffff


	//   ....[79]....
        /*01d4*/ 	.word	0xffffffff


	//   ....[80]....
        /*01d8*/ 	.word	0xffffffff


	//   ....[81]....
        /*01dc*/ 	.word	0xffffffff


	//   ....[82]....
        /*01e0*/ 	.word	0xffffffff


	//   ....[83]....
        /*01e4*/ 	.word	0xffffffff


	//   ....[84]....
        /*01e8*/ 	.word	0xffffffff


	//   ....[85]....
        /*01ec*/ 	.word	0xffffffff


	//   ....[86]....
        /*01f0*/ 	.word	0xffffffff


	//   ....[87]....
        /*01f4*/ 	.word	0xffffffff


	//   ....[88]....
        /*01f8*/ 	.word	0xffffffff


	//   ....[89]....
        /*01fc*/ 	.word	0xffffffff


	//   ....[90]....
        /*0200*/ 	.word	0xffffffff


	//   ....[91]....
        /*0204*/ 	.word	0xffffffff


	//   ....[92]....
        /*0208*/ 	.word	0xffffffff


	//   ....[93]....
        /*020c*/ 	.word	0xffffffff


	//   ....[94]....
        /*0210*/ 	.word	0xffffffff


	//   ....[95]....
        /*0214*/ 	.word	0xffffffff


	//   ....[96]....
        /*0218*/ 	.word	0xffffffff


	//   ....[97]....
        /*021c*/ 	.word	0xffffffff


	//   ....[98]....
        /*0220*/ 	.word	0xffffffff


	//   ....[99]....
        /*0224*/ 	.word	0xffffffff


	//   ....[100]....
        /*0228*/ 	.word	0xffffffff


	//   ....[101]....
        /*022c*/ 	.word	0xffffffff


	//   ....[102]....
        /*0230*/ 	.word	0xffffffff


	//   ....[103]....
        /*0234*/ 	.word	0xffffffff


	//   ....[104]....
        /*0238*/ 	.word	0xffffffff


	//   ....[105]....
        /*023c*/ 	.word	0xffffffff


	//   ....[106]....
        /*0240*/ 	.word	0xffffffff


	//   ....[107]....
        /*0244*/ 	.word	0xffffffff


	//   ....[108]....
        /*0248*/ 	.word	0xffffffff


	//   ....[109]....
        /*024c*/ 	.word	0xffffffff


	//   ....[110]....
        /*0250*/ 	.word	0xffffffff


	//   ....[111]....
        /*0254*/ 	.word	0xffffffff


	//   ....[112]....
        /*0258*/ 	.word	0xffffffff


	//   ....[113]....
        /*025c*/ 	.word	0xffffffff


	//   ....[114]....
        /*0260*/ 	.word	0x0500000f


	//   ....[115]....
        /*0264*/ 	.word	0x0500000f


	//   ....[116]....
        /*0268*/ 	.word	0x0500000f


	//   ....[117]....
        /*026c*/ 	.word	0x0500000f


	//   ....[118]....
        /*0270*/ 	.word	0x0500000f


	//   ....[119]....
        /*0274*/ 	.word	0x0500000f


	//   ....[120]....
        /*0278*/ 	.word	0x0500000f


	//   ....[121]....
        /*027c*/ 	.word	0x0500000f


	//   ....[122]....
        /*0280*/ 	.word	0x0500000f


	//   ....[123]....
        /*0284*/ 	.word	0x0500000f


	//   ....[124]....
        /*0288*/ 	.word	0x0500000f


	//   ....[125]....
        /*028c*/ 	.word	0x0500000f


	//   ....[126]....
        /*0290*/ 	.word	0x0500000f


	//   ....[127]....
        /*0294*/ 	.word	0x0500000f


	//   ....[128]....
        /*0298*/ 	.word	0x0500000f


	//   ....[129]....
        /*029c*/ 	.word	0x0500000f


	//   ....[130]....
        /*02a0*/ 	.word	0x0500000f


	//   ....[131]....
        /*02a4*/ 	.word	0x0500000f


	//   ....[132]....
        /*02a8*/ 	.word	0x0500000f


	//   ....[133]....
        /*02ac*/ 	.word	0x0500000f


	//   ....[134]....
        /*02b0*/ 	.word	0x0500000f


	//   ....[135]....
        /*02b4*/ 	.word	0x0500000f


	//   ....[136]....
        /*02b8*/ 	.word	0x0500000f


	//   ....[137]....
        /*02bc*/ 	.word	0x0500000f


	//   ....[138]....
        /*02c0*/ 	.word	0x0500000f


	//   ....[139]....
        /*02c4*/ 	.word	0x0500000f


	//   ....[140]....
        /*02c8*/ 	.word	0x0500000f


	//   ....[141]....
        /*02cc*/ 	.word	0x0500000f


	//   ....[142]....
        /*02d0*/ 	.word	0x0500000f


	//   ....[143]....
        /*02d4*/ 	.word	0x0500000f


	//   ....[144]....
        /*02d8*/ 	.word	0x0500000f


	//   ....[145]....
        /*02dc*/ 	.word	0x0500000f


	//   ....[146]....
        /*02e0*/ 	.word	0x0500000f


	//   ....[147]....
        /*02e4*/ 	.word	0x0500000f


	//   ....[148]....
        /*02e8*/ 	.word	0x0500000f


	//   ....[149]....
        /*02ec*/ 	.word	0x0500000f


	//   ....[150]....
        /*02f0*/ 	.word	0x0500000f


	//   ....[151]....
        /*02f4*/ 	.word	0x0500000f


	//   ....[152]....
        /*02f8*/ 	.word	0x0500000f


	//   ....[153]....
        /*02fc*/ 	.word	0x0500000f


	//   ....[154]....
        /*0300*/ 	.word	0x0500000f


	//   ....[155]....
        /*0304*/ 	.word	0x0500000f


	//   ....[156]....
        /*0308*/ 	.word	0x0500000f


	//   ....[157]....
        /*030c*/ 	.word	0x0500000f


	//   ....[158]....
        /*0310*/ 	.word	0x0500000f


	//   ....[159]....
        /*0314*/ 	.word	0x0500000f


	//   ....[160]....
        /*0318*/ 	.word	0x0500000f


	//   ....[161]....
        /*031c*/ 	.word	0x0500000f


	//   ....[162]....
        /*0320*/ 	.word	0x0500000f


	//   ....[163]....
        /*0324*/ 	.word	0x0500000f


	//   ....[164]....
        /*0328*/ 	.word	0x0500000f


	//   ....[165]....
        /*032c*/ 	.word	0x0500000f


	//   ....[166]....
        /*0330*/ 	.word	0x0500000f


	//   ....[167]....
        /*0334*/ 	.word	0x0500000f


	//   ....[168]....
        /*0338*/ 	.word	0x0500000f


	//   ....[169]....
        /*033c*/ 	.word	0x0500000f


	//   ....[170]....
        /*0340*/ 	.word	0x0500000f


	//   ....[171]....
        /*0344*/ 	.word	0x0500000f


	//   ....[172]....
        /*0348*/ 	.word	0x0500000f


	//   ....[173]....
        /*034c*/ 	.word	0x0500000f


	//   ....[174]....
        /*0350*/ 	.word	0x0500000f


	//   ....[175]....
        /*0354*/ 	.word	0x0500000f


	//   ....[176]....
        /*0358*/ 	.word	0x0500000f


	//   ....[177]....
        /*035c*/ 	.word	0x0500000f


	//   ....[178]....
        /*0360*/ 	.word	0x0500000f


	//   ....[179]....
        /*0364*/ 	.word	0x0500000f


	//   ....[180]....
        /*0368*/ 	.word	0x0500000f


	//----- nvinfo : EIATTR_COOP_GROUP_INSTR_OFFSETS
	.align		4
.L_497:
        /*036c*/ 	.byte	0x04, 0x28
        /*036e*/ 	.short	(.L_499 - .L_498)


	//   ....[0]....
.L_498:
        /*0370*/ 	.word	0x00000080


	//   ....[1]....
        /*0374*/ 	.word	0x00000090


	//   ....[2]....
        /*0378*/ 	.word	0x000002d0


	//   ....[3]....
        /*037c*/ 	.word	0x00000430


	//   ....[4]....
        /*0380*/ 	.word	0x00000550


	//   ....[5]....
        /*0384*/ 	.word	0x000006b0


	//   ....[6]....
        /*0388*/ 	.word	0x00001610


	//   ....[7]....
        /*038c*/ 	.word	0x00001dc0


	//   ....[8]....
        /*0390*/ 	.word	0x00001f70


	//   ....[9]....
        /*0394*/ 	.word	0x00002750


	//   ....[10]....
        /*0398*/ 	.word	0x000027b0


	//   ....[11]....
        /*039c*/ 	.word	0x00002f10


	//   ....[12]....
        /*03a0*/ 	.word	0x00002f70


	//   ....[13]....
        /*03a4*/ 	.word	0x00004120


	//   ....[14]....
        /*03a8*/ 	.word	0x00004280


	//   ....[15]....
        /*03ac*/ 	.word	0x000049c0


	//   ....[16]....
        /*03b0*/ 	.word	0x00004aa0


	//   ....[17]....
        /*03b4*/ 	.word	0x000051a0


	//   ....[18]....
        /*03b8*/ 	.word	0x00005220


	//   ....[19]....
        /*03bc*/ 	.word	0x000070a0


	//   ....[20]....
        /*03c0*/ 	.word	0x00007110


	//   ....[21]....
        /*03c4*/ 	.word	0x000075a0


	//   ....[22]....
        /*03c8*/ 	.word	0x000076f0


	//   ....[23]....
        /*03cc*/ 	.word	0x00008a90


	//   ....[24]....
        /*03d0*/ 	.word	0x00008b10


	//   ....[25]....
        /*03d4*/ 	.word	0x00008b80


	//   ....[26]....
        /*03d8*/ 	.word	0x00008bb0


	//   ....[27]....
        /*03dc*/ 	.word	0x0000a5a0


	//   ....[28]....
        /*03e0*/ 	.word	0x0000a5d0


	//   ....[29]....
        /*03e4*/ 	.word	0x0000a650


	//   ....[30]....
        /*03e8*/ 	.word	0x0000a680


	//   ....[31]....
        /*03ec*/ 	.word	0x0000acd0


	//   ....[32]....
        /*03f0*/ 	.word	0x0000ad10


	//   ....[33]....
        /*03f4*/ 	.word	0x0000ae50


	//   ....[34]....
        /*03f8*/ 	.word	0x0000ae70


	//   ....[35]....
        /*03fc*/ 	.word	0x0000afb0


	//   ....[36]....
        /*0400*/ 	.word	0x0000afd0


	//   ....[37]....
        /*0404*/ 	.word	0x0000b120


	//   ....[38]....
        /*0408*/ 	.word	0x0000b140


	//   ....[39]....
        /*040c*/ 	.word	0x0000b860


	//   ....[40]....
        /*0410*/ 	.word	0x0000b880


	//   ....[41]....
        /*0414*/ 	.word	0x0000b9c0


	//   ....[42]....
        /*0418*/ 	.word	0x0000b9e0


	//   ....[43]....
        /*041c*/ 	.word	0x0000bb20


	//   ....[44]....
        /*0420*/ 	.word	0x0000bb40


	//   ....[45]....
        /*0424*/ 	.word	0x0000bc90


	//   ....[46]....
        /*0428*/ 	.word	0x0000bcb0


	//   ....[47]....
        /*042c*/ 	.word	0x0000bec0


	//   ....[48]....
        /*0430*/ 	.word	0x0000d270


	//   ....[49]....
        /*0434*/ 	.word	0x0000d290


	//   ....[50]....
        /*0438*/ 	.word	0x0000d2a0


	//   ....[51]....
        /*043c*/ 	.word	0x0000d2e0


	//   ....[52]....
        /*0440*/ 	.word	0x0000d330


	//   ....[53]....
        /*0444*/ 	.word	0x0000d350


	//   ....[54]....
        /*0448*/ 	.word	0x0000d3a0


	//   ....[55]....
        /*044c*/ 	.word	0x0000d3c0


	//   ....[56]....
        /*0450*/ 	.word	0x0000d410


	//   ....[57]....
        /*0454*/ 	.word	0x0000d430


	//   ....[58]....
        /*0458*/ 	.word	0x0000d460


	//   ....[59]....
        /*045c*/ 	.word	0x0000d490


	//   ....[60]....
        /*0460*/ 	.word	0x0000dad0


	//   ....[61]....
        /*0464*/ 	.word	0x0000daf0


	//   ....[62]....
        /*0468*/ 	.word	0x0000db10


	//   ....[63]....
        /*046c*/ 	.word	0x0000db70


	//   ....[64]....
        /*0470*/ 	.word	0x0000dbc0


	//   ....[65]....
        /*0474*/ 	.word	0x0000dbe0


	//   ....[66]....
        /*0478*/ 	.word	0x0000dc30


	//   ....[67]....
        /*047c*/ 	.word	0x0000dc50


	//   ....[68]....
        /*0480*/ 	.word	0x0000dca0


	//   ....[69]....
        /*0484*/ 	.word	0x0000dcc0


	//   ....[70]....
        /*0488*/ 	.word	0x0000dd10


	//   ....[71]....
        /*048c*/ 	.word	0x0000dd30


	//   ....[72]....
        /*0490*/ 	.word	0x0000dd80


	//   ....[73]....
        /*0494*/ 	.word	0x0000dda0


	//   ....[74]....
        /*0498*/ 	.word	0x0000ddd0


	//   ....[75]....
        /*049c*/ 	.word	0x0000ddf0


	//   ....[76]....
        /*04a0*/ 	.word	0x0000e220


	//   ....[77]....
        /*04a4*/ 	.word	0x0000e270


	//   ....[78]....
        /*04a8*/ 	.word	0x0000e290


	//   ....[79]....
        /*04ac*/ 	.word	0x0000e360


	//   ....[80]....
        /*04b0*/ 	.word	0x0000e370


	//   ....[81]....
        /*04b4*/ 	.word	0x0000e3a0


	//   ....[82]....
        /*04b8*/ 	.word	0x0000e430


	//   ....[83]....
        /*04bc*/ 	.word	0x0000e4d0


	//   ....[84]....
        /*04c0*/ 	.word	0x0000e4f0


	//   ....[85]....
        /*04c4*/ 	.word	0x0000e590


	//   ....[86]....
        /*04c8*/ 	.word	0x0000e5b0


	//   ....[87]....
        /*04cc*/ 	.word	0x0000e5c0


	//   ....[88]....
        /*04d0*/ 	.word	0x0000ece0


	//   ....[89]....
        /*04d4*/ 	.word	0x0000ed00


	//   ....[90]....
        /*04d8*/ 	.word	0x0000ed10


	//   ....[91]....
        /*04dc*/ 	.word	0x0000ed20


	//   ....[92]....
        /*04e0*/ 	.word	0x0000ed40


	//   ....[93]....
        /*04e4*/ 	.word	0x0000eda0


	//   ....[94]....
        /*04e8*/ 	.word	0x0000edc0


	//   ....[95]....
        /*04ec*/ 	.word	0x0000edd0


	//   ....[96]....
        /*04f0*/ 	.word	0x0000ee10


	//   ....[97]....
        /*04f4*/ 	.word	0x0000ee40


	//   ....[98]....
        /*04f8*/ 	.word	0x0000ee50


	//   ....[99]....
        /*04fc*/ 	.word	0x0000ee70


	//   ....[100]....
        /*0500*/ 	.word	0x0000f1d0


	//   ....[101]....
        /*0504*/ 	.word	0x0000f1f0


	//   ....[102]....
        /*0508*/ 	.word	0x0000f200


	//   ....[103]....
        /*050c*/ 	.word	0x0000f210


	//   ....[104]....
        /*0510*/ 	.word	0x0000f220


	//   ....[105]....
        /*0514*/ 	.word	0x0000f240


	//   ....[106]....
        /*0518*/ 	.word	0x0000f2b0


	//   ....[107]....
        /*051c*/ 	.word	0x0000f2d0


	//   ....[108]....
        /*0520*/ 	.word	0x0000f330


	//   ....[109]....
        /*0524*/ 	.word	0x0000f340


	//   ....[110]....
        /*0528*/ 	.word	0x0000f3b0


	//   ....[111]....
        /*052c*/ 	.word	0x0000f420


	//   ....[112]....
        /*0530*/ 	.word	0x0000f860


	//   ....[113]....
        /*0534*/ 	.word	0x0000fa40


	//   ....[114]....
        /*0538*/ 	.word	0x0000ffe0


	//   ....[115]....
        /*053c*/ 	.word	0x000100c0


	//   ....[116]....
        /*0540*/ 	.word	0x00010160


	//   ....[117]....
        /*0544*/ 	.word	0x000101e0


	//   ....[118]....
        /*0548*/ 	.word	0x00010290


	//   ....[119]....
        /*054c*/ 	.word	0x000102f0


	//   ....[120]....
        /*0550*/ 	.word	0x000103b0


	//   ....[121]....
        /*0554*/ 	.word	0x00010410


	//   ....[122]....
        /*0558*/ 	.word	0x000104d0


	//   ....[123]....
        /*055c*/ 	.word	0x00010530


	//   ....[124]....
        /*0560*/ 	.word	0x000105f0


	//   ....[125]....
        /*0564*/ 	.word	0x00010650


	//   ....[126]....
        /*0568*/ 	.word	0x000106f0


	//   ....[127]....
        /*056c*/ 	.word	0x00010790


	//   ....[128]....
        /*0570*/ 	.word	0x00010800


	//   ....[129]....
        /*0574*/ 	.word	0x00010880


	//   ....[130]....
        /*0578*/ 	.word	0x00010920


	//   ....[131]....
        /*057c*/ 	.word	0x00010980


	//   ....[132]....
        /*0580*/ 	.word	0x00010a40


	//   ....[133]....
        /*0584*/ 	.word	0x00010aa0


	//   ....[134]....
        /*0588*/ 	.word	0x00010b60


	//   ....[135]....
        /*058c*/ 	.word	0x00010bc0


	//   ....[136]....
        /*0590*/ 	.word	0x00010c80


	//   ....[137]....
        /*0594*/ 	.word	0x00010ce0


	//   ....[138]....
        /*0598*/ 	.word	0x00010da0


	//   ....[139]....
        /*059c*/ 	.word	0x00010e00


	//   ....[140]....
        /*05a0*/ 	.word	0x00010ec0


	//   ....[141]....
        /*05a4*/ 	.word	0x00010f20


	//   ....[142]....
        /*05a8*/ 	.word	0x00010fc0


	//   ....[143]....
        /*05ac*/ 	.word	0x000110f0


	//   ....[144]....
        /*05b0*/ 	.word	0x000111c0


	//   ....[145]....
        /*05b4*/ 	.word	0x00011250


	//   ....[146]....
        /*05b8*/ 	.word	0x00011380


	//   ....[147]....
        /*05bc*/ 	.word	0x000113e0


	//   ....[148]....
        /*05c0*/ 	.word	0x000114f0


	//   ....[149]....
        /*05c4*/ 	.word	0x00011550


	//   ....[150]....
        /*05c8*/ 	.word	0x00011660


	//   ....[151]....
        /*05cc*/ 	.word	0x000116c0


	//   ....[152]....
        /*05d0*/ 	.word	0x000117d0


	//   ....[153]....
        /*05d4*/ 	.word	0x00011830


	//   ....[154]....
        /*05d8*/ 	.word	0x000118f0


	//   ....[155]....
        /*05dc*/ 	.word	0x00011a50


	//   ....[156]....
        /*05e0*/ 	.word	0x00011af0


	//   ....[157]....
        /*05e4*/ 	.word	0x00011b50


	//   ....[158]....
        /*05e8*/ 	.word	0x00011bf0


	//   ....[159]....
        /*05ec*/ 	.word	0x00011c50


	//   ....[160]....
        /*05f0*/ 	.word	0x00011d00


	//   ....[161]....
        /*05f4*/ 	.word	0x00011d60


	//   ....[162]....
        /*05f8*/ 	.word	0x00011e00


	//   ....[163]....
        /*05fc*/ 	.word	0x00011e60


	//   ....[164]....
        /*0600*/ 	.word	0x00011f00


	//   ....[165]....
        /*0604*/ 	.word	0x00011f60


	//   ....[166]....
        /*0608*/ 	.word	0x00012000


	//   ....[167]....
        /*060c*/ 	.word	0x000120e0


	//   ....[168]....
        /*0610*/ 	.word	0x00012180


	//   ....[169]....
        /*0614*/ 	.word	0x000121e0


	//   ....[170]....
        /*0618*/ 	.word	0x000122b0


	//   ....[171]....
        /*061c*/ 	.word	0x00012310


	//   ....[172]....
        /*0620*/ 	.word	0x000123e0


	//   ....[173]....
        /*0624*/ 	.word	0x00012440


	//   ....[174]....
        /*0628*/ 	.word	0x00012510


	//   ....[175]....
        /*062c*/ 	.word	0x00012570


	//   ....[176]....
        /*0630*/ 	.word	0x00012640


	//   ....[177]....
        /*0634*/ 	.word	0x000126a0


	//   ....[178]....
        /*0638*/ 	.word	0x00012770


	//   ....[179]....
        /*063c*/ 	.word	0x00012800


	//   ....[180]....
        /*0640*/ 	.word	0x00012920


	//----- nvinfo : EIATTR_REG_RECONFIG
	.align		4
.L_499:
        /*0644*/ 	.byte	0x01, 0x54
	.zero		2


	//----- nvinfo : EIATTR_SYSCALL_OFFSETS
	.align		4
        /*0648*/ 	.byte	0x04, 0x46
        /*064a*/ 	.short	(.L_501 - .L_500)


	//   ....[0]....
.L_500:
        /*064c*/ 	.word	0x000017f0


	//   ....[1]....
        /*0650*/ 	.word	0x0000ca10


	//   ....[2]....
        /*0654*/ 	.word	0x0000cb60


	//   ....[3]....
        /*0658*/ 	.word	0x0000cc50


	//   ....[4]....
        /*065c*/ 	.word	0x0000d770


	//----- nvinfo : EIATTR_MBARRIER_INSTR_OFFSETS
	.align		4
.L_501:
        /*0660*/ 	.byte	0x04, 0x39
        /*0662*/ 	.short	(.L_503 - .L_502)


	//   ....[0]....
.L_502:
        /*0664*/ 	.word	0x00000180
        /*0668*/ 	.word	0x000000ff
        /*066c*/ 	.word	0x00022800
        /*0670*/ 	.short	0x0100
        /*0672*/ 	.byte	0x08
	.zero		1


	//   ....[1]....
        /*0674*/ 	.word	0x00000190
        /*0678*/ 	.word	0x000000ff
        /*067c*/ 	.word	0x00022820
        /*0680*/ 	.short	0x0100
        /*0682*/ 	.byte	0x08
	.zero		1


	//   ....[2]....
        /*0684*/ 	.word	0x00000280
        /*0688*/ 	.word	0x000000ff
        /*068c*/ 	.word	0x00022830
        /*0690*/ 	.short	0x0100
        /*0692*/ 	.byte	0x08
	.zero		1


	//   ....[3]....
        /*0694*/ 	.word	0x00000290
        /*0698*/ 	.word	0x000000ff
        /*069c*/ 	.word	0x00022840
        /*06a0*/ 	.short	0x0100
        /*06a2*/ 	.byte	0x08
	.zero		1


	//   ....[4]....
        /*06a4*/ 	.word	0x000002a0
        /*06a8*/ 	.word	0x000000ff
        /*06ac*/ 	.word	0x00022838
        /*06b0*/ 	.short	0x0100
        /*06b2*/ 	.byte	0x08
	.zero		1


	//   ....[5]....
        /*06b4*/ 	.word	0x000002b0
        /*06b8*/ 	.word	0x000000ff
        /*06bc*/ 	.word	0x00022848
        /*06c0*/ 	.short	0x0100
        /*06c2*/ 	.byte	0x08
	.zero		1


	//   ....[6]....
        /*06c4*/ 	.word	0x000003e0
        /*06c8*/ 	.word	0x000000ff
        /*06cc*/ 	.word	0x00022850
        /*06d0*/ 	.short	0x0100
        /*06d2*/ 	.byte	0x08
	.zero		1


	//   ....[7]....
        /*06d4*/ 	.word	0x000003f0
        /*06d8*/ 	.word	0x000000ff
        /*06dc*/ 	.word	0x00022860
        /*06e0*/ 	.short	0x0100
        /*06e2*/ 	.byte	0x08
	.zero		1


	//   ....[8]....
        /*06e4*/ 	.word	0x00000400
        /*06e8*/ 	.word	0x000000ff
        /*06ec*/ 	.word	0x00022858
        /*06f0*/ 	.short	0x0100
        /*06f2*/ 	.byte	0x08
	.zero		1


	//   ....[9]....
        /*06f4*/ 	.word	0x00000410
        /*06f8*/ 	.word	0x000000ff
        /*06fc*/ 	.word	0x00022868
        /*0700*/ 	.short	0x0100
        /*0702*/ 	.byte	0x08
	.zero		1


	//   ....[10]....
        /*0704*/ 	.word	0x00000500
        /*0708*/ 	.word	0x000000ff
        /*070c*/ 	.word	0x00022870
        /*0710*/ 	.short	0x0100
        /*0712*/ 	.byte	0x06
	.zero		1


	//   ....[11]....
        /*0714*/ 	.word	0x00000510
        /*0718*/ 	.word	0x000000ff
        /*071c*/ 	.word	0x00022880
        /*0720*/ 	.short	0x0100
        /*0722*/ 	.byte	0x06
	.zero		1


	//   ....[12]....
        /*0724*/ 	.word	0x00000520
        /*0728*/ 	.word	0x000000ff
        /*072c*/ 	.word	0x00022878
        /*0730*/ 	.short	0x0100
        /*0732*/ 	.byte	0x06
	.zero		1


	//   ....[13]....
        /*0734*/ 	.word	0x00000530
        /*0738*/ 	.word	0x000000ff
        /*073c*/ 	.word	0x00022888
        /*0740*/ 	.short	0x0100
        /*0742*/ 	.byte	0x06
	.zero		1


	//   ....[14]....
        /*0744*/ 	.word	0x00000660
        /*0748*/ 	.word	0x000000ff
        /*074c*/ 	.word	0x00022890
        /*0750*/ 	.short	0x0100
        /*0752*/ 	.byte	0x08
	.zero		1


	//   ....[15]....
        /*0754*/ 	.word	0x00000670
        /*0758*/ 	.word	0x000000ff
        /*075c*/ 	.word	0x000228a0
        /*0760*/ 	.short	0x0100
        /*0762*/ 	.byte	0x08
	.zero		1


	//   ....[16]....
        /*0764*/ 	.word	0x00000680
        /*0768*/ 	.word	0x000000ff
        /*076c*/ 	.word	0x00022898
        /*0770*/ 	.short	0x0100
        /*0772*/ 	.byte	0x08
	.zero		1


	//   ....[17]....
        /*0774*/ 	.word	0x00000690
        /*0778*/ 	.word	0x000000ff
        /*077c*/ 	.word	0x000228a8
        /*0780*/ 	.short	0x0100
        /*0782*/ 	.byte	0x08
	.zero		1


	//   ....[18]....
        /*0784*/ 	.word	0x000007d0
        /*0788*/ 	.word	0x000000ff
        /*078c*/ 	.word	0x000228b0
        /*0790*/ 	.short	0x0100
        /*0792*/ 	.byte	0x08
	.zero		1


	//   ....[19]....
        /*0794*/ 	.word	0x000007e0
        /*0798*/ 	.word	0x000000ff
        /*079c*/ 	.word	0x000228c0
        /*07a0*/ 	.short	0x0100
        /*07a2*/ 	.byte	0x08
	.zero		1


	//   ....[20]....
        /*07a4*/ 	.word	0x000007f0
        /*07a8*/ 	.word	0x000000ff
        /*07ac*/ 	.word	0x000228b8
        /*07b0*/ 	.short	0x0100
        /*07b2*/ 	.byte	0x08
	.zero		1


	//   ....[21]....
        /*07b4*/ 	.word	0x00000800
        /*07b8*/ 	.word	0x000000ff
        /*07bc*/ 	.word	0x000228c8
        /*07c0*/ 	.short	0x0100
        /*07c2*/ 	.byte	0x08
	.zero		1


	//   ....[22]....
        /*07c4*/ 	.word	0x00001860
        /*07c8*/ 	.word	0x000000ff
        /*07cc*/ 	.word	0x00022800
        /*07d0*/ 	.short	0x010a
        /*07d2*/ 	.byte	0x2f
	.zero		1


	//   ....[23]....
        /*07d4*/ 	.word	0x00001930
        /*07d8*/ 	.word	0x000000ff
        /*07dc*/ 	.word	0x00022830
        /*07e0*/ 	.short	0x010a
        /*07e2*/ 	.byte	0x16
	.zero		1


	//   ....[24]....
        /*07e4*/ 	.word	0x00001970
        /*07e8*/ 	.word	0x000000ff
        /*07ec*/ 	.word	0x00022830
        /*07f0*/ 	.short	0x010a
        /*07f2*/ 	.byte	0x16
	.zero		1


	//   ....[25]....
        /*07f4*/ 	.word	0x000022a0
        /*07f8*/ 	.word	0x000000ff
        /*07fc*/ 	.word	0x00000000
        /*0800*/ 	.short	0x0101
        /*0802*/ 	.byte	0x06
	.zero		1


	//   ....[26]....
        /*0804*/ 	.word	0x000037d0
        /*0808*/ 	.word	0x000000ff
        /*080c*/ 	.word	0x00022850
        /*0810*/ 	.short	0x010a
        /*0812*/ 	.byte	0x16
	.zero		1


	//   ....[27]....
        /*0814*/ 	.word	0x00003810
        /*0818*/ 	.word	0x000000ff
        /*081c*/ 	.word	0x00022850
        /*0820*/ 	.short	0x010a
        /*0822*/ 	.byte	0x16
	.zero		1


	//   ....[28]....
        /*0824*/ 	.word	0x00003bd0
        /*0828*/ 	.word	0x000000ff
        /*082c*/ 	.word	0x00000000
        /*0830*/ 	.short	0x0101
        /*0832*/ 	.byte	0x16
	.zero		1


	//   ....[29]....
        /*0834*/ 	.word	0x00003d50
        /*0838*/ 	.word	0x000000ff
        /*083c*/ 	.word	0x00022830
        /*0840*/ 	.short	0x010a
        /*0842*/ 	.byte	0x1a
	.zero		1


	//   ....[30]....
        /*0844*/ 	.word	0x00003d90
        /*0848*/ 	.word	0x000000ff
        /*084c*/ 	.word	0x00022830
        /*0850*/ 	.short	0x010a
        /*0852*/ 	.byte	0x1a
	.zero		1


	//   ....[31]....
        /*0854*/ 	.word	0x00004460
        /*0858*/ 	.word	0x000000ff
        /*085c*/ 	.word	0x00000000
        /*0860*/ 	.short	0x0101
        /*0862*/ 	.byte	0x06
	.zero		1


	//   ....[32]....
        /*0864*/ 	.word	0x000063b0
        /*0868*/ 	.word	0x000000ff
        /*086c*/ 	.word	0x00022850
        /*0870*/ 	.short	0x010a
        /*0872*/ 	.byte	0x1a
	.zero		1


	//   ....[33]....
        /*0874*/ 	.word	0x00006400
        /*0878*/ 	.word	0x000000ff
        /*087c*/ 	.word	0x00022850
        /*0880*/ 	.short	0x010a
        /*0882*/ 	.byte	0x1a
	.zero		1


	//   ....[34]....
        /*0884*/ 	.word	0x00006700
        /*0888*/ 	.word	0x000000ff
        /*088c*/ 	.word	0x00000000
        /*0890*/ 	.short	0x0101
        /*0892*/ 	.byte	0x1a
	.zero		1


	//   ....[35]....
        /*0894*/ 	.word	0x00006850
        /*0898*/ 	.word	0x000000ff
        /*089c*/ 	.word	0x00022830
        /*08a0*/ 	.short	0x010a
        /*08a2*/ 	.byte	0x19
	.zero		1


	//   ....[36]....
        /*08a4*/ 	.word	0x00006890
        /*08a8*/ 	.word	0x000000ff
        /*08ac*/ 	.word	0x00022830
        /*08b0*/ 	.short	0x010a
        /*08b2*/ 	.byte	0x19
	.zero		1


	//   ....[37]....
        /*08b4*/ 	.word	0x00006e00
        /*08b8*/ 	.word	0x000000ff
        /*08bc*/ 	.word	0x00000000
        /*08c0*/ 	.short	0x0101
        /*08c2*/ 	.byte	0x06
	.zero		1


	//   ....[38]....
        /*08c4*/ 	.word	0x00008730
        /*08c8*/ 	.word	0x000000ff
        /*08cc*/ 	.word	0x00022850
        /*08d0*/ 	.short	0x010a
        /*08d2*/ 	.byte	0x19
	.zero		1


	//   ....[39]....
        /*08d4*/ 	.word	0x00008780
        /*08d8*/ 	.word	0x000000ff
        /*08dc*/ 	.word	0x00022850
        /*08e0*/ 	.short	0x010a
        /*08e2*/ 	.byte	0x19
	.zero		1


	//   ....[40]....
        /*08e4*/ 	.word	0x00008a70
        /*08e8*/ 	.word	0x000000ff
        /*08ec*/ 	.word	0x00000000
        /*08f0*/ 	.short	0x0101
        /*08f2*/ 	.byte	0x19
	.zero		1


	//   ....[41]....
        /*08f4*/ 	.word	0x0000acf0
        /*08f8*/ 	.word	0x000000ff
        /*08fc*/ 	.word	0x00000000
        /*0900*/ 	.short	0x0101
        /*0902*/ 	.byte	0x05
	.zero		1


	//   ....[42]....
        /*0904*/ 	.word	0x0000d050
        /*0908*/ 	.word	0x00000016
        /*090c*/ 	.word	0x00022840
        /*0910*/ 	.short	0x010a
        /*0912*/ 	.byte	0x3f
	.zero		1


	//   ....[43]....
        /*0914*/ 	.word	0x0000d550
        /*0918*/ 	.word	0x00000016
        /*091c*/ 	.word	0x00022830
        /*0920*/ 	.short	0x0107
        /*0922*/ 	.byte	0x3f
	.zero		1


	//   ....[44]....
        /*0924*/ 	.word	0x0000d620
        /*0928*/ 	.word	0x00000016
        /*092c*/ 	.word	0x00022830
        /*0930*/ 	.short	0x0101
        /*0932*/ 	.byte	0x3f
	.zero		1


	//   ....[45]....
        /*0934*/ 	.word	0x0000deb0
        /*0938*/ 	.word	0x00000010
        /*093c*/ 	.word	0x00022800
        /*0940*/ 	.short	0x0107
        /*0942*/ 	.byte	0x3f
	.zero		1


	//   ....[46]....
        /*0944*/ 	.word	0x0000dfa0
        /*0948*/ 	.word	0x00000010
        /*094c*/ 	.word	0x00022800
        /*0950*/ 	.short	0x0101
        /*0952*/ 	.byte	0x3f
	.zero		1


	//   ....[47]....
        /*0954*/ 	.word	0x0000dfc0
        /*0958*/ 	.word	0x00000010
        /*095c*/ 	.word	0x00022820
        /*0960*/ 	.short	0x010a
        /*0962*/ 	.byte	0x3f
	.zero		1


	//   ....[48]....
        /*0964*/ 	.word	0x0000e050
        /*0968*/ 	.word	0x00000016
        /*096c*/ 	.word	0x00022860
        /*0970*/ 	.short	0x010a
        /*0972*/ 	.byte	0x3f
	.zero		1


	//   ....[49]....
        /*0974*/ 	.word	0x0000e740
        /*0978*/ 	.word	0x00000016
        /*097c*/ 	.word	0x00022850
        /*0980*/ 	.short	0x0107
        /*0982*/ 	.byte	0x3f
	.zero		1


	//   ....[50]....
        /*0984*/ 	.word	0x0000e810
        /*0988*/ 	.word	0x00000016
        /*098c*/ 	.word	0x00022850
        /*0990*/ 	.short	0x0101
        /*0992*/ 	.byte	0x3f
	.zero		1


	//   ....[51]....
        /*0994*/ 	.word	0x0000eb40
        /*0998*/ 	.word	0x0000000a
        /*099c*/ 	.word	0x00022840
        /*09a0*/ 	.short	0x010a
        /*09a2*/ 	.byte	0x3f
	.zero		1


	//   ....[52]....
        /*09a4*/ 	.word	0x0000ef10
        /*09a8*/ 	.word	0x0000000a
        /*09ac*/ 	.word	0x00022830
        /*09b0*/ 	.short	0x0107
        /*09b2*/ 	.byte	0x3f
	.zero		1


	//   ....[53]....
        /*09b4*/ 	.word	0x0000efd0
        /*09b8*/ 	.word	0x0000000a
        /*09bc*/ 	.word	0x00022830
        /*09c0*/ 	.short	0x0101
        /*09c2*/ 	.byte	0x3f
	.zero		1


	//   ....[54]....
        /*09c4*/ 	.word	0x0000f000
        /*09c8*/ 	.word	0x0000000a
        /*09cc*/ 	.word	0x00022860
        /*09d0*/ 	.short	0x010a
        /*09d2*/ 	.byte	0x3f
	.zero		1


	//   ....[55]....
        /*09d4*/ 	.word	0x0000f520
        /*09d8*/ 	.word	0x0000000a
        /*09dc*/ 	.word	0x00022850
        /*09e0*/ 	.short	0x0107
        /*09e2*/ 	.byte	0x3f
	.zero		1


	//   ....[56]....
        /*09e4*/ 	.word	0x0000f5e0
        /*09e8*/ 	.word	0x0000000a
        /*09ec*/ 	.word	0x00022850
        /*09f0*/ 	.short	0x0101
        /*09f2*/ 	.byte	0x3f
	.zero		1


	//   ....[57]....
        /*09f4*/ 	.word	0x0000f9c0
        /*09f8*/ 	.word	0x00000005
        /*09fc*/ 	.word	0x00022820
        /*0a00*/ 	.short	0x010a
        /*0a02*/ 	.byte	0x3f
	.zero		1


	//   ....[58]....
        /*0a04*/ 	.word	0x0000fb40
        /*0a08*/ 	.word	0x00000003
        /*0a0c*/ 	.word	0x00022840
        /*0a10*/ 	.short	0x010a
        /*0a12*/ 	.byte	0x3f
	.zero		1


	//   ....[59]....
        /*0a14*/ 	.word	0x0000fbe0
        /*0a18*/ 	.word	0x00000005
        /*0a1c*/ 	.word	0x00022840
        /*0a20*/ 	.short	0x010a
        /*0a22*/ 	.byte	0x3f
	.zero		1


	//   ....[60]....
        /*0a24*/ 	.word	0x0000fc20
        /*0a28*/ 	.word	0x00000003
        /*0a2c*/ 	.word	0x00022860
        /*0a30*/ 	.short	0x010a
        /*0a32*/ 	.byte	0x3f
	.zero		1


	//   ....[61]....
        /*0a34*/ 	.word	0x0000fc60
        /*0a38*/ 	.word	0x00000005
        /*0a3c*/ 	.word	0x00022860
        /*0a40*/ 	.short	0x010a
        /*0a42*/ 	.byte	0x3f
	.zero		1


	//   ....[62]....
        /*0a44*/ 	.word	0x0000fcd0
        /*0a48*/ 	.word	0x00000003
        /*0a4c*/ 	.word	0x00022800
        /*0a50*/ 	.short	0x010a
        /*0a52*/ 	.byte	0x3f
	.zero		1


	//   ....[63]....
        /*0a54*/ 	.word	0x0000fd30
        /*0a58*/ 	.word	0x00000003
        /*0a5c*/ 	.word	0x00022830
        /*0a60*/ 	.short	0x010a
        /*0a62*/ 	.byte	0x3f
	.zero		1


	//   ....[64]....
        /*0a64*/ 	.word	0x0000fd90
        /*0a68*/ 	.word	0x00000009
        /*0a6c*/ 	.word	0x00022850
        /*0a70*/ 	.short	0x010a
        /*0a72*/ 	.byte	0x3f
	.zero		1


	//   ....[65]....
        /*0a74*/ 	.word	0x0000fdf0
        /*0a78*/ 	.word	0x00000000
        /*0a7c*/ 	.word	0x00022830
        /*0a80*/ 	.short	0x010a
        /*0a82*/ 	.byte	0x3f
	.zero		1


	//   ....[66]....
        /*0a84*/ 	.word	0x0000fe50
        /*0a88*/ 	.word	0x0000000a
        /*0a8c*/ 	.word	0x00022850
        /*0a90*/ 	.short	0x010a
        /*0a92*/ 	.byte	0x3f
	.zero		1


	//   ....[67]....
        /*0a94*/ 	.word	0x0000feb0
        /*0a98*/ 	.word	0x00000000
        /*0a9c*/ 	.word	0x00022830
        /*0aa0*/ 	.short	0x010a
        /*0aa2*/ 	.byte	0x3f
	.zero		1


	//   ....[68]....
        /*0aa4*/ 	.word	0x0000ff10
        /*0aa8*/ 	.word	0x0000000a
        /*0aac*/ 	.word	0x00022850
        /*0ab0*/ 	.short	0x010a
        /*0ab2*/ 	.byte	0x3f
	.zero		1


	//   ....[69]....
        /*0ab4*/ 	.word	0x00010010
        /*0ab8*/ 	.word	0x00000016
        /*0abc*/ 	.word	0x00022840
        /*0ac0*/ 	.short	0x010a
        /*0ac2*/ 	.byte	0x3f
	.zero		1


	//   ....[70]....
        /*0ac4*/ 	.word	0x00010ff0
        /*0ac8*/ 	.word	0x00000010
        /*0acc*/ 	.word	0x00022820
        /*0ad0*/ 	.short	0x010a
        /*0ad2*/ 	.byte	0x3f
	.zero		1


	//   ....[71]....
        /*0ad4*/ 	.word	0x00011040
        /*0ad8*/ 	.word	0x00000016
        /*0adc*/ 	.word	0x00022860
        /*0ae0*/ 	.short	0x010a
        /*0ae2*/ 	.byte	0x3f
	.zero		1


	//   ....[72]....
        /*0ae4*/ 	.word	0x000119a0
        /*0ae8*/ 	.word	0x0000000a
        /*0aec*/ 	.word	0x00022840
        /*0af0*/ 	.short	0x010a
        /*0af2*/ 	.byte	0x3f
	.zero		1


	//   ....[73]....
        /*0af4*/ 	.word	0x00012030
        /*0af8*/ 	.word	0x0000000a
        /*0afc*/ 	.word	0x00022860
        /*0b00*/ 	.short	0x010a
        /*0b02*/ 	.byte	0x3f
	.zero		1


	//   ....[74]....
        /*0b04*/ 	.word	0x00012840
        /*0b08*/ 	.word	0x00000005
        /*0b0c*/ 	.word	0x00022820
        /*0b10*/ 	.short	0x010a
        /*0b12*/ 	.byte	0x3f
	.zero		1


	//   ....[75]....
        /*0b14*/ 	.word	0x000129e0
        /*0b18*/ 	.word	0x00000003
        /*0b1c*/ 	.word	0x00022840
        /*0b20*/ 	.short	0x010a
        /*0b22*/ 	.byte	0x3f
	.zero		1


	//   ....[76]....
        /*0b24*/ 	.word	0x00012a30
        /*0b28*/ 	.word	0x00000005
        /*0b2c*/ 	.word	0x00022840
        /*0b30*/ 	.short	0x010a
        /*0b32*/ 	.byte	0x3f
	.zero		1


	//   ....[77]....
        /*0b34*/ 	.word	0x00012a80
        /*0b38*/ 	.word	0x00000003
        /*0b3c*/ 	.word	0x00022860
        /*0b40*/ 	.short	0x010a
        /*0b42*/ 	.byte	0x3f
	.zero		1


	//----- nvinfo : EIATTR_NUM_MBARRIERS
	.align		4
.L_503:
        /*0b44*/ 	.byte	0x03, 0x38
        /*0b46*/ 	.short	0x0016


	//----- nvinfo : EIATTR_EXIT_INSTR_OFFSETS
	.align		4
        /*0b48*/ 	.byte	0x04, 0x1c
        /*0b4a*/ 	.short	(.L_505 - .L_504)


	//   ....[0]....
.L_504:
        /*0b4c*/ 	.word	0x00000970


	//   ....[1]....
        /*0b50*/ 	.word	0x0000be30


	//   ....[2]....
        /*0b54*/ 	.word	0x0000fcb0


	//----- nvinfo : EIATTR_MAX_THREADS
	.align		4
.L_505:
        /*0b58*/ 	.byte	0x04, 0x05
        /*0b5a*/ 	.short	(.L_507 - .L_506)
.L_506:
        /*0b5c*/ 	.word	0x00000180
        /*0b60*/ 	.word	0x00000001
        /*0b64*/ 	.word	0x00000001


	//----- nvinfo : EIATTR_CRS_STACK_SIZE
	.align		4
.L_507:
        /*0b68*/ 	.byte	0x04, 0x1e
        /*0b6a*/ 	.short	(.L_509 - .L_508)
.L_508:
        /*0b6c*/ 	.word	0x00000000


	//----- nvinfo : EIATTR_CBANK_PARAM_SIZE
	.align		4
.L_509:
        /*0b70*/ 	.byte	0x03, 0x19
        /*0b72*/ 	.short	0x0af0


	//----- nvinfo : EIATTR_PARAM_CBANK
	.align		4
        /*0b74*/ 	.byte	0x04, 0x0a
        /*0b76*/ 	.short	(.L_511 - .L_510)
	.align		4
.L_510:
        /*0b78*/ 	.word	index@(.nv.constant0._ZN7cutlass13device_kernelIN5flash11enable_sm90INS1_16FlashAttnFwdSm90INS1_25CollectiveMainloopFwdSm90ILi2EN4cute5tupleIJNS5_1CILi1EEES8_S8_EEENS6_IJNS7_ILi128EEENS7_ILi96EEENS7_ILi64EEEEEELi256ENS_10bfloat16_tEfNS_4arch4Sm90ELb1ELb0ELb1ELb0ELb1ELb0ELb0ELb1ELb0ELb1ELb0ELb0EEENS1_21CollectiveEpilogueFwdINS6_IJSA_NS7_ILi256EEESB_EEES9_SE_SG_Li256ELb0ELb1ELb0ELb0EEENS1_30DynamicPersistentTileSchedulerILi256ELi128ELb0ELb1ELb1EEEEEEEEEvNT_6ParamsE)
        /*0b7c*/ 	.short	0x0210
        /*0b7e*/ 	.short	0x0af0


	//----- nvinfo : EIATTR_SW_WAR
	.align		4
.L_511:
        /*0b80*/ 	.byte	0x04, 0x36
        /*0b82*/ 	.short	(.L_513 - .L_512)
.L_512:
        /*0b84*/ 	.word	0x00000008
.L_513:


//--------------------- .nv.info._ZN7cutlass13device_kernelIN5flash11enable_sm90INS1_16FlashAttnFwdSm90INS1_25CollectiveMainloopFwdSm90ILi2EN4cute5tupleIJNS5_1CILi1EEES8_S8_EEENS6_IJNS7_ILi128EEENS7_ILi96EEENS7_ILi64EEEEEELi256ENS_10bfloat16_tEfNS_4arch4Sm90ELb1ELb0ELb1ELb0ELb1ELb0ELb1ELb1ELb0ELb1ELb0ELb0EEENS1_21CollectiveEpilogueFwdINS6_IJSA_NS7_ILi256EEESB_EEES9_SE_SG_Li256ELb0ELb1ELb0ELb0EEENS1_30DynamicPersistentTileSchedulerILi256ELi128ELb0ELb1ELb1EEEEEEEEEvNT_6ParamsE --------------------------
	.section	.nv.info._ZN7cutlass13device_kernelIN5flash11enable_sm90INS1_16FlashAttnFwdSm90INS1_25CollectiveMainloopFwdSm90ILi2EN4cute5tupleIJNS5_1CILi1EEES8_S8_EEENS6_IJNS7_ILi128EEENS7_ILi96EEENS7_ILi64EEEEEELi256ENS_10bfloat16_tEfNS_4arch4Sm90ELb1ELb0ELb1ELb0ELb1ELb0ELb1ELb1ELb0ELb1ELb0ELb0EEENS1_21CollectiveEpilogueFwdINS6_IJSA_NS7_ILi256EEESB_EEES9_SE_SG_Li256ELb0ELb1ELb0ELb0EEENS1_30DynamicPersistentTileSchedulerILi256ELi128ELb0ELb1ELb1EEEEEEEEEvNT_6ParamsE,"",@"SHT_CUDA_INFO"
	.sectionflags	@""
	.align	4


	//----- nvinfo : EIATTR_CUDA_API_VERSION
	.align		4
        /*0000*/ 	.byte	0x04, 0x37
        /*0002*/ 	.short	(.L_515 - .L_514)
.L_514:
        /*0004*/ 	.word	0x00000082


	//----- nvinfo : EIATTR_KPARAM_INFO
	.align		4
.L_515:
        /*0008*/ 	.byte	0x04, 0x17
        /*000a*/ 	.short	(.L_517 - .L_516)
.L_516:
        /*000c*/ 	.word	0x00000000
        /*0010*/ 	.short	0x0000
        /*0012*/ 	.short	0x0070
        /*0014*/ 	.byte	0x00, 0xf0, 0x01, 0x2e


	//----- nvinfo : EIATTR_SPARSE_MMA_MASK
	.align		4
.L_517:
        /*0018*/ 	.byte	0x03, 0x50
        /*001a*/ 	.short	0x0000


	//----- nvinfo : EIATTR_MAXREG_COUNT
	.align		4
        /*001c*/ 	.byte	0x03, 0x1b
        /*001e*/ 	.short	0x00a8


	//----- nvinfo : EIATTR_NUM_BARRIERS
	.align		4
        /*0020*/ 	.byte	0x02, 0x4c
        /*0022*/ 	.byte	0x10
	.zero		1


	//----- nvinfo : EIATTR_EXTERNS
	.align		4
        /*0024*/ 	.byte	0x04, 0x0f
        /*0026*/ 	.short	(.L_519 - .L_518)


	//   ....[0]....
	.align		4
.L_518:
        /*0028*/ 	.word	index@(__assertfail)


	//----- nvinfo : EIATTR_ANNOTATIONS
	.align		4
.L_519:
        /*002c*/ 	.byte	0x04, 0x55
        /*002e*/ 	.short	(.L_521 - .L_520)


	//   ....[0]....
.L_520:
        /*0030*/ 	.word	0x00000001
        /*0034*/ 	.byte	0xc0, 0x08, 0x00, 0x00, 0x01, 0x00, 0x00, 0x00, 0xc0, 0x09, 0x00, 0x00, 0x01, 0x00, 0x00, 0x00
        /*0044*/ 	.byte	0x50, 0xd5, 0x00, 0x00, 0x01, 0x00, 0x00, 0x00, 0xf0, 0xd5, 0x00, 0x00, 0x01, 0x00, 0x00, 0x00
        /*0054*/ 	.byte	0xe0, 0xd9, 0x00, 0x00, 0x01, 0x00, 0x00, 0x00, 0x10, 0xda, 0x00, 0x00, 0x01, 0x00, 0x00, 0x00
        /*0064*/ 	.byte	0x90, 0xe8, 0x00, 0x00, 0x01, 0x00, 0x00, 0x00, 0x50, 0x04, 0x01, 0x00, 0x01, 0x00, 0x00, 0x00
        /*0074*/ 	.byte	0x70, 0x04, 0x01, 0x00, 0x01, 0x00, 0x00, 0x00, 0xa0, 0x05, 0x01, 0x00, 0x01, 0x00, 0x00, 0x00
        /*0084*/ 	.byte	0x10, 0x07, 0x01, 0x00, 0x01, 0x00, 0x00, 0x00, 0x10, 0x1e, 0x01, 0x00, 0x01, 0x00, 0x00, 0x00
        /*0094*/ 	.byte	0xb0, 0x1f, 0x01, 0x00, 0x01, 0x00, 0x00, 0x00, 0x90, 0x43, 0x01, 0x00


	//----- nvinfo : EIATTR_MERCURY_ISA_VERSION
	.align		4
.L_521:
        /*00a0*/ 	.byte	0x03, 0x5f
        /*00a2*/ 	.short	0x0101


	//----- nvinfo : EIATTR_INT_WARP_WIDE_INSTR_OFFSETS
	.align		4
        /*00a4*/ 	.byte	0x04, 0x31
        /*00a6*/ 	.short	(.L_523 - .L_522)


	//   ....[0]....
.L_522:
        /*00a8*/ 	.word	0x000000c0


	//   ....[1]....
        /*00ac*/ 	.word	0x000000d0


	//   ....[2]....
        /*00b0*/ 	.word	0x000000e0


	//   ....[3]....
        /*00b4*/ 	.word	0x00000180


	//   ....[4]....
        /*00b8*/ 	.word	0x0000dfd0


	//   ....[5]....
        /*00bc*/ 	.word	0x0000e060


	//   ....[6]....
        /*00c0*/ 	.word	0x00011ba0


	//   ....[7]....
        /*00c4*/ 	.word	0x00011c30


	//----- nvinfo : EIATTR_COOP_GROUP_MASK_REGIDS
	.align		4
.L_523:
        /*00c8*/ 	.byte	0x04, 0x29
        /*00ca*/ 	.short	(.L_525 - .L_524)


	//   ....[0]....
.L_524:
        /*00cc*/ 	.word	0xffffffff


	//   ....[1]....
        /*00d0*/ 	.word	0xffffffff


	//   ....[2]....
        /*00d4*/ 	.word	0xffffffff


	//   ....[3]....
        /*00d8*/ 	.word	0xffffffff


	//   ....[4]....
        /*00dc*/ 	.word	0xffffffff


	//   ....[5]....
        /*00e0*/ 	.word	0xffffffff


	//   ....[6]....
        /*00e4*/ 	.word	0xffffffff


	//   ....[7]....
        /*00e8*/ 	.word	0xffffffff


	//   ....[8]....
        /*00ec*/ 	.word	0xffffffff


	//   ....[9]....
        /*00f0*/ 	.word	0xffffffff


	//   ....[10]....
        /*00f4*/ 	.word	0xffffffff


	//   ....[11]....
        /*00f8*/ 	.word	0xffffffff


	//   ....[12]....
        /*00fc*/ 	.word	0xffffffff


	//   ....[13]....
        /*0100*/ 	.word	0xffffffff


	//   ....[14]....
        /*0104*/ 	.word	0xffffffff


	//   ....[15]....
        /*0108*/ 	.word	0xffffffff


	//   ....[16]....
        /*010c*/ 	.word	0xffffffff


	//   ....[17]....
        /*0110*/ 	.word	0xffffffff


	//   ....[18]....
        /*0114*/ 	.word	0xffffffff


	//   ....[19]....
        /*0118*/ 	.word	0xffffffff


	//   ....[20]....
        /*011c*/ 	.word	0xffffffff


	//   ....[21]....
        /*0120*/ 	.word	0xffffffff


	//   ....[22]....
        /*0124*/ 	.word	0xffffffff


	//   ....[23]....
        /*0128*/ 	.word	0xffffffff


	//   ....[24]....
        /*012c*/ 	.word	0xffffffff


	//   ....[25]....
        /*0130*/ 	.word	0xffffffff


	//   ....[26]....
        /*0134*/ 	.word	0xffffffff


	//   ....[27]....
        /*0138*/ 	.word	0xffffffff


	//   ....[28]....
        /*013c*/ 	.word	0xffffffff


	//   ....[29]....
        /*0140*/ 	.word	0xffffffff


	//   ....[30]....
        /*0144*/ 	.word	0xffffffff


	//   ....[31]....
        /*0148*/ 	.word	0xffffffff


	//   ....[32]....
        /*014c*/ 	.word	0xffffffff


	//   ....[33]....
        /*0150*/ 	.word	0xffffffff


	//   ....[34]....
        /*0154*/ 	.word	0xffffffff


	//   ....[35]....
        /*0158*/ 	.word	0xffffffff


	//   ....[36]....
        /*015c*/ 	.word	0xffffffff


	//   ....[37]....
        /*0160*/ 	.word	0xffffffff


	//   ....[38]....
        /*0164*/ 	.word	0xffffffff


	//   ....[39]....
        /*0168*/ 	.word	0xffffffff


	//   ....[40]....
        /*016c*/ 	.word	0xffffffff


	//   ....[41]....
        /*0170*/ 	.word	0xffffffff


	//   ....[42]....
        /*0174*/ 	.word	0xffffffff


	//   ....[43]....
        /*0178*/ 	.word	0xffffffff


	//   ....[44]....
        /*017c*/ 	.word	0xffffffff


	//   ....[45]....
        /*0180*/ 	.word	0xffffffff


	//   ....[46]....
        /*0184*/ 	.word	0xffffffff


	//   ....[47]....
        /*0188*/ 	.word	0xffffffff


	//   ....[48]....
        /*018c*/ 	.word	0xffffffff


	//   ....[49]....
        /*0190*/ 	.word	0xffffffff


	//   ....[50]....
        /*0194*/ 	.word	0xffffffff


	//   ....[51]....
        /*0198*/ 	.word	0xffffffff


	//   ....[52]....
        /*019c*/ 	.word	0xffffffff


	//   ....[53]....
        /*01a0*/ 	.word	0xffffffff


	//   ....[54]....
        /*01a4*/ 	.word	0xffffffff


	//   ....[55]....
        /*01a8*/ 	.word	0xffffffff


	//   ....[56]....
        /*01ac*/ 	.word	0xffffffff


	//   ....[57]....
        /*01b0*/ 	.word	0xffffffff


	//   ....[58]....
        /*01b4*/ 	.word	0xffffffff


	//   ....[59]....
        /*01b8*/ 	.word	0xffffffff


	//   ....[60]....
        /*01bc*/ 	.word	0xffffffff


	//   ....[61]....
        /*01c0*/ 	.word	0xffffffff


	//   ....[62]....
        /*01c4*/ 	.word	0xffffffff


	//   ....[63]....
        /*01c8*/ 	.word	0xffffffff


	//   ....[64]....
        /*01cc*/ 	.word	0xffffffff


	//   ....[65]....
        /*01d0*/ 	.word	0xffffffff


	//   ....[66]....
        /*01d4*/ 	.word	0xffffffff


	//   ....[67]....
        /*01d8*/ 	.word	0xffffffff


	//   ....[68]....
        /*01dc*/ 	.word	0xffffffff


	//   ....[69]....
        /*01e0*/ 	.word	0xffffffff


	//   ....[70]....
        /*01e4*/ 	.word	0xffffffff


	//   ....[71]....
        /*01e8*/ 	.word	0xffffffff


	//   ....[72]....
        /*01ec*/ 	.word	0xffffffff


	//   ....[73]....
        /*01f0*/ 	.word	0xffffffff


	//   ....[74]....
        /*01f4*/ 	.word	0xffffffff


	//   ....[75]....
        /*01f8*/ 	.word	0xffffffff


	//   ....[76]....
        /*01fc*/ 	.word	0xffffffff


	//   ....[77]....
        /*0200*/ 	.word	0xffffffff


	//   ....[78]....
        /*0204*/ 	.word	0xffffffff


	//   ....[79]....
        /*0208*/ 	.word	0xffffffff


	//   ....[80]....
        /*020c*/ 	.word	0xffffffff


	//   ....[81]....
        /*0210*/ 	.word	0xffffffff


	//   ....[82]....
        /*0214*/ 	.word	0xffffffff


	//   ....[83]....
        /*0218*/ 	.word	0xffffffff


	//   ....[84]....
        /*021c*/ 	.word	0xffffffff


	//   ....[85]....
        /*0220*/ 	.word	0xffffffff


	//   ....[86]....
        /*0224*/ 	.word	0xffffffff


	//   ....[87]....
        /*0228*/ 	.word	0xffffffff


	//   ....[88]....
        /*022c*/ 	.word	0xffffffff


	//   ....[89]....
        /*0230*/ 	.word	0xffffffff


	//   ....[90]....
        /*0234*/ 	.word	0xffffffff


	//   ....[91]....
        /*0238*/ 	.word	0xffffffff


	//   ....[92]....
        /*023c*/ 	.word	0xffffffff


	//   ....[93]....
        /*0240*/ 	.word	0xffffffff


	//   ....[94]....
        /*0244*/ 	.word	0xffffffff


	//   ....[95]....
        /*0248*/ 	.word	0xffffffff


	//   ....[96]....
        /*024c*/ 	.word	0xffffffff


	//   ....[97]....
        /*0250*/ 	.word	0xffffffff


	//   ....[98]....
        /*0254*/ 	.word	0xffffffff


	//   ....[99]....
        /*0258*/ 	.word	0xffffffff


	//   ....[100]....
        /*025c*/ 	.word	0xffffffff


	//   ....[101]....
        /*0260*/ 	.word	0xffffffff


	//   ....[102]....
        /*0264*/ 	.word	0xffffffff


	//   ....[103]....
        /*0268*/ 	.word	0xffffffff


	//   ....[104]....
        /*026c*/ 	.word	0xffffffff


	//   ....[105]....
        /*0270*/ 	.word	0xffffffff


	//   ....[106]....
        /*0274*/ 	.word	0xffffffff


	//   ....[107]....
        /*0278*/ 	.word	0xffffffff


	//   ....[108]....
        /*027c*/ 	.word	0xffffffff


	//   ....[109]....
        /*0280*/ 	.word	0xffffffff


	//   ....[110]....
        /*0284*/ 	.word	0xffffffff


	//   ....[111]....
        /*0288*/ 	.word	0xffffffff


	//   ....[112]....
        /*028c*/ 	.word	0xffffffff


	//   ....[113]....
        /*0290*/ 	.word	0xffffffff


	//   ....[114]....
        /*0294*/ 	.word	0xffffffff


	//   ....[115]....
        /*0298*/ 	.word	0xffffffff


	//   ....[116]....
        /*029c*/ 	.word	0xffffffff


	//   ....[117]....
        /*02a0*/ 	.word	0xffffffff


	//   ....[118]....
        /*02a4*/ 	.word	0xffffffff


	//   ....[119]....
        /*02a8*/ 	.word	0xffffffff


	//   ....[120]....
        /*02ac*/ 	.word	0xffffffff


	//   ....[121]....
        /*02b0*/ 	.word	0xffffffff


	//   ....[122]....
        /*02b4*/ 	.word	0xffffffff


	//   ....[123]....
        /*02b8*/ 	.word	0xffffffff


	//   ....[124]....
        /*02bc*/ 	.word	0xffffffff


	//   ....[125]....
        /*02c0*/ 	.word	0xffffffff


	//   ....[126]....
        /*02c4*/ 	.word	0xffffffff


	//   ....[127]....
        /*02c8*/ 	.word	0xffffffff


	//   ....[128]....
        /*02cc*/ 	.word	0xffffffff


	//   ....[129]....
        /*02d0*/ 	.word	0xffffffff


	//   ....[130]....
        /*02d4*/ 	.word	0x0500000f


	//   ....[131]....
        /*02d8*/ 	.word	0x0500000f


	//   ....[132]....
        /*02dc*/ 	.word	0x0500000f


	//   ....[133]....
        /*02e0*/ 	.word	0x0500000f


	//   ....[134]....
        /*02e4*/ 	.word	0x0500000f


	//   ....[135]....
        /*02e8*/ 	.word	0x0500000f


	//   ....[136]....
        /*02ec*/ 	.word	0x0500000f


	//   ....[137]....
        /*02f0*/ 	.word	0x0500000f


	//   ....[138]....
        /*02f4*/ 	.word	0x0500000f


	//   ....[139]....
        /*02f8*/ 	.word	0x0500000f


	//   ....[140]....
        /*02fc*/ 	.word	0x0500000f


	//   ....[141]....
        /*0300*/ 	.word	0x0500000f


	//   ....[142]....
        /*0304*/ 	.word	0x0500000f


	//   ....[143]....
        /*0308*/ 	.word	0x0500000f


	//   ....[144]....
        /*030c*/ 	.word	0x0500000f


	//   ....[145]....
        /*0310*/ 	.word	0x0500000f


	//   ....[146]....
        /*0314*/ 	.word	0x0500000f


	//   ....[147]....
        /*0318*/ 	.word	0x0500000f


	//   ....[148]....
        /*031c*/ 	.word	0x0500000f


	//   ....[149]....
        /*0320*/ 	.word	0x0500000f


	//   ....[150]....
        /*0324*/ 	.word	0x0500000f


	//   ....[151]....
        /*0328*/ 	.word	0x0500000f


	//   ....[152]....
        /*032c*/ 	.word	0x0500000f


	//   ....[153]....
        /*0330*/ 	.word	0x0500000f


	//   ....[154]....
        /*0334*/ 	.word	0x0500000f


	//   ....[155]....
        /*0338*/ 	.word	0x0500000f


	//   ....[156]....
        /*033c*/ 	.word	0x0500000f


	//   ....[157]....
        /*0340*/ 	.word	0x0500000f


	//   ....[158]....
        /*0344*/ 	.word	0x0500000f


	//   ....[159]....
        /*0348*/ 	.word	0x0500000f


	//   ....[160]....
        /*034c*/ 	.word	0x0500000f


	//   ....[161]....
        /*0350*/ 	.word	0x0500000f


	//   ....[162]....
        /*0354*/ 	.word	0x0500000f


	//   ....[163]....
        /*0358*/ 	.word	0x0500000f


	//   ....[164]....
        /*035c*/ 	.word	0x0500000f


	//   ....[165]....
        /*0360*/ 	.word	0x0500000f


	//   ....[166]....
        /*0364*/ 	.word	0x0500000f


	//   ....[167]....
        /*0368*/ 	.word	0x0500000f


	//   ....[168]....
        /*036c*/ 	.word	0x0500000f


	//   ....[169]....
        /*0370*/ 	.word	0x0500000f


	//   ....[170]....
        /*0374*/ 	.word	0x0500000f


	//   ....[171]....
        /*0378*/ 	.word	0x0500000f


	//   ....[172]....
        /*037c*/ 	.word	0x0500000f


	//   ....[173]....
        /*0380*/ 	.word	0x0500000f


	//   ....[174]....
        /*0384*/ 	.word	0x0500000f


	//   ....[175]....
        /*0388*/ 	.word	0x0500000f


	//   ....[176]....
        /*038c*/ 	.word	0x0500000f


	//   ....[177]....
        /*0390*/ 	.word	0x0500000f


	//   ....[178]....
        /*0394*/ 	.word	0x0500000f


	//   ....[179]....
        /*0398*/ 	.word	0x0500000f


	//   ....[180]....
        /*039c*/ 	.word	0x0500000f


	//   ....[181]....
        /*03a0*/ 	.word	0x0500000f


	//   ....[182]....
        /*03a4*/ 	.word	0x0500000f


	//   ....[183]....
        /*03a8*/ 	.word	0x0500000f


	//   ....[184]....
        /*03ac*/ 	.word	0x0500000f


	//   ....[185]....
        /*03b0*/ 	.word	0x0500000f


	//   ....[186]....
        /*03b4*/ 	.word	0x0500000f


	//   ....[187]....
        /*03b8*/ 	.word	0x0500000f


	//   ....[188]....
        /*03bc*/ 	.word	0x0500000f


	//   ....[189]....
        /*03c0*/ 	.word	0x0500000f


	//   ....[190]....
        /*03c4*/ 	.word	0x0500000f


	//   ....[191]....
        /*03c8*/ 	.word	0x0500000f


	//   ....[192]....
        /*03cc*/ 	.word	0x0500000f


	//   ....[193]....
        /*03d0*/ 	.word	0x0500000f


	//   ....[194]....
        /*03d4*/ 	.word	0x0500000f


	//   ....[195]....
        /*03d8*/ 	.word	0x0500000f


	//   ....[196]....
        /*03dc*/ 	.word	0x0500000f


	//   ....[197]....
        /*03e0*/ 	.word	0x0500000f


	//   ....[198]....
        /*03e4*/ 	.word	0x0500000f


	//   ....[199]....
        /*03e8*/ 	.word	0x0500000f


	//   ....[200]....
        /*03ec*/ 	.word	0x0500000f


	//   ....[201]....
        /*03f0*/ 	.word	0x0500000f


	//   ....[202]....
        /*03f4*/ 	.word	0x0500000f


	//   ....[203]....
        /*03f8*/ 	.word	0x0500000f


	//   ....[204]....
        /*03fc*/ 	.word	0x0500000f


	//   ....[205]....
        /*0400*/ 	.word	0x0500000f


	//   ....[206]....
        /*0404*/ 	.word	0x0500000f


	//   ....[207]....
        /*0408*/ 	.word	0x0500000f


	//   ....[208]....
        /*040c*/ 	.word	0x0500000f


	//   ....[209]....
        /*0410*/ 	.word	0x0500000f


	//   ....[210]....
        /*0414*/ 	.word	0x0500000f


	//   ....[211]....
        /*0418*/ 	.word	0x0500000f


	//   ....[212]....
        /*041c*/ 	.word	0x0500000f


	//----- nvinfo : EIATTR_COOP_GROUP_INSTR_OFFSETS
	.align		4
.L_525:
        /*0420*/ 	.byte	0x04, 0x28
        /*0422*/ 	.short	(.L_527 - .L_526)


	//   ....[0]....
.L_526:
        /*0424*/ 	.word	0x00000080


	//   ....[1]....
        /*0428*/ 	.word	0x00000090


	//   ....[2]....
        /*042c*/ 	.word	0x000002f0


	//   ....[3]....
        /*0430*/ 	.word	0x00000450


	//   ....[4]....
        /*0434*/ 	.word	0x00000570


	//   ....[5]....
        /*0438*/ 	.word	0x000006d0


	//   ....[6]....
        /*043c*/ 	.word	0x00001670


	//   ....[7]....
        /*0440*/ 	.word	0x00002a60


	//   ....[8]....
        /*0444*/ 	.word	0x00002aa0


	//   ....[9]....
        /*0448*/ 	.word	0x00003690


	//   ....[10]....
        /*044c*/ 	.word	0x00003770


	//   ....[11]....
        /*0450*/ 	.word	0x000037a0


	//   ....[12]....
        /*0454*/ 	.word	0x00003800


	//   ....[13]....
        /*0458*/ 	.word	0x000052e0


	//   ....[14]....
        /*045c*/ 	.word	0x00005320


	//   ....[15]....
        /*0460*/ 	.word	0x00005fe0


	//   ....[16]....
        /*0464*/ 	.word	0x00006060


	//   ....[17]....
        /*0468*/ 	.word	0x00006080


	//   ....[18]....
        /*046c*/ 	.word	0x000060a0


	//   ....[19]....
        /*0470*/ 	.word	0x000089e0


	//   ....[20]....
        /*0474*/ 	.word	0x00008a80


	//   ....[21]....
        /*0478*/ 	.word	0x00008ab0


	//   ....[22]....
        /*047c*/ 	.word	0x00008be0


	//   ....[23]....
        /*0480*/ 	.word	0x0000a060


	//   ....[24]....
        /*0484*/ 	.word	0x0000a0e0


	//   ....[25]....
        /*0488*/ 	.word	0x0000a150


	//   ....[26]....
        /*048c*/ 	.word	0x0000a170


	//   ....[27]....
        /*0490*/ 	.word	0x0000bc90


	//   ....[28]....
        /*0494*/ 	.word	0x0000bcc0


	//   ....[29]....
        /*0498*/ 	.word	0x0000bcf0


	//   ....[30]....
        /*049c*/ 	.word	0x0000bd50


	//   ....[31]....
        /*04a0*/ 	.word	0x0000c2d0


	//   ....[32]....
        /*04a4*/ 	.word	0x0000c310


	//   ....[33]....
        /*04a8*/ 	.word	0x0000c460


	//   ....[34]....
        /*04ac*/ 	.word	0x0000c480


	//   ....[35]....
        /*04b0*/ 	.word	0x0000c5c0


	//   ....[36]....
        /*04b4*/ 	.word	0x0000c5e0


	//   ....[37]....
        /*04b8*/ 	.word	0x0000c730


	//   ....[38]....
        /*04bc*/ 	.word	0x0000c750


	//   ....[39]....
        /*04c0*/ 	.word	0x0000cf20


	//   ....[40]....
        /*04c4*/ 	.word	0x0000cf40


	//   ....[41]....
        /*04c8*/ 	.word	0x0000d080


	//   ....[42]....
        /*04cc*/ 	.word	0x0000d0a0


	//   ....[43]....
        /*04d0*/ 	.word	0x0000d1e0


	//   ....[44]....
        /*04d4*/ 	.word	0x0000d200


	//   ....[45]....
        /*04d8*/ 	.word	0x0000d350


	//   ....[46]....
        /*04dc*/ 	.word	0x0000d370


	//   ....[47]....
        /*04e0*/ 	.word	0x0000d580


	//   ....[48]....
        /*04e4*/ 	.word	0x0000ea30


	//   ....[49]....
        /*04e8*/ 	.word	0x0000ea50


	//   ....[50]....
        /*04ec*/ 	.word	0x0000ea60


	//   ....[51]....
        /*04f0*/ 	.word	0x0000eaa0


	//   ....[52]....
        /*04f4*/ 	.word	0x0000eaf0


	//   ....[53]....
        /*04f8*/ 	.word	0x0000eb10


	//   ....[54]....
        /*04fc*/ 	.word	0x0000eb60


	//   ....[55]....
        /*0500*/ 	.word	0x0000eb80


	//   ....[56]....
        /*0504*/ 	.word	0x0000ebd0


	//   ....[57]....
        /*0508*/ 	.word	0x0000ebf0


	//   ....[58]....
        /*050c*/ 	.word	0x0000ec20


	//   ....[59]....
        /*0510*/ 	.word	0x0000ec50


	//   ....[60]....
        /*0514*/ 	.word	0x0000f2b0


	//   ....[61]....
        /*0518*/ 	.word	0x0000f2d0


	//   ....[62]....
        /*051c*/ 	.word	0x0000f310


	//   ....[63]....
        /*0520*/ 	.word	0x0000f320


	//   ....[64]....
        /*0524*/ 	.word	0x0000f340


	//   ....[65]....
        /*0528*/ 	.word	0x0000f360


	//   ....[66]....
        /*052c*/ 	.word	0x0000f380


	//   ....[67]....
        /*0530*/ 	.word	0x0000f3a0


	//   ....[68]....
        /*0534*/ 	.word	0x0000f3d0


	//   ....[69]....
        /*0538*/ 	.word	0x0000f400


	//   ....[70]....
        /*053c*/ 	.word	0x0000f440


	//   ....[71]....
        /*0540*/ 	.word	0x0000f4a0


	//   ....[72]....
        /*0544*/ 	.word	0x0000f5c0


	//   ....[73]....
        /*0548*/ 	.word	0x0000f650


	//   ....[74]....
        /*054c*/ 	.word	0x0000f660


	//   ....[75]....
        /*0550*/ 	.word	0x0000f770


	//   ....[76]....
        /*0554*/ 	.word	0x0000fdf0


	//   ....[77]....
        /*0558*/ 	.word	0x0000fe20


	//   ....[78]....
        /*055c*/ 	.word	0x0000fe30


	//   ....[79]....
        /*0560*/ 	.word	0x0000fe70


	//   ....[80]....
        /*0564*/ 	.word	0x0000ff20


	//   ....[81]....
        /*0568*/ 	.word	0x0000ff40


	//   ....[82]....
        /*056c*/ 	.word	0x00010010


	//   ....[83]....
        /*0570*/ 	.word	0x00010030


	//   ....[84]....
        /*0574*/ 	.word	0x000100c0


	//   ....[85]....
        /*0578*/ 	.word	0x000100e0


	//   ....[86]....
        /*057c*/ 	.word	0x00010170


	//   ....[87]....
        /*0580*/ 	.word	0x00010190


	//   ....[88]....
        /*0584*/ 	.word	0x00010220


	//   ....[89]....
        /*0588*/ 	.word	0x00010240


	//   ....[90]....
        /*058c*/ 	.word	0x000102d0


	//   ....[91]....
        /*0590*/ 	.word	0x00010320


	//   ....[92]....
        /*0594*/ 	.word	0x00010750


	//   ....[93]....
        /*0598*/ 	.word	0x000107a0


	//   ....[94]....
        /*059c*/ 	.word	0x000107c0


	//   ....[95]....
        /*05a0*/ 	.word	0x00010880


	//   ....[96]....
        /*05a4*/ 	.word	0x000108a0


	//   ....[97]....
        /*05a8*/ 	.word	0x00010950


	//   ....[98]....
        /*05ac*/ 	.word	0x00010960


	//   ....[99]....
        /*05b0*/ 	.word	0x00010990


	//   ....[100]....
        /*05b4*/ 	.word	0x00010a20


	//   ....[101]....
        /*05b8*/ 	.word	0x00010ac0


	//   ....[102]....
        /*05bc*/ 	.word	0x00010ae0


	//   ....[103]....
        /*05c0*/ 	.word	0x00010af0


	//   ....[104]....
        /*05c4*/ 	.word	0x000111f0


	//   ....[105]....
        /*05c8*/ 	.word	0x00011210


	//   ....[106]....
        /*05cc*/ 	.word	0x00011220


	//   ....[107]....
        /*05d0*/ 	.word	0x00011230


	//   ....[108]....
        /*05d4*/ 	.word	0x00011250


	//   ....[109]....
        /*05d8*/ 	.word	0x000112b0


	//   ....[110]....
        /*05dc*/ 	.word	0x000112d0


	//   ....[111]....
        /*05e0*/ 	.word	0x000112e0


	//   ....[112]....
        /*05e4*/ 	.word	0x00011320


	//   ....[113]....
        /*05e8*/ 	.word	0x00011350


	//   ....[114]....
        /*05ec*/ 	.word	0x00011360


	//   ....[115]....
        /*05f0*/ 	.word	0x00011380


	//   ....[116]....
        /*05f4*/ 	.word	0x000116d0


	//   ....[117]....
        /*05f8*/ 	.word	0x000116f0


	//   ....[118]....
        /*05fc*/ 	.word	0x00011700


	//   ....[119]....
        /*0600*/ 	.word	0x00011710


	//   ....[120]....
        /*0604*/ 	.word	0x00011720


	//   ....[121]....
        /*0608*/ 	.word	0x00011740


	//   ....[122]....
        /*060c*/ 	.word	0x000117b0


	//   ....[123]....
        /*0610*/ 	.word	0x000117d0


	//   ....[124]....
        /*0614*/ 	.word	0x00011830


	//   ....[125]....
        /*0618*/ 	.word	0x00011840


	//   ....[126]....
        /*061c*/ 	.word	0x000118b0


	//   ....[127]....
        /*0620*/ 	.word	0x00011920


	//   ....[128]....
        /*0624*/ 	.word	0x00011d50


	//   ....[129]....
        /*0628*/ 	.word	0x00011f30


	//   ....[130]....
        /*062c*/ 	.word	0x00012550


	//   ....[131]....
        /*0630*/ 	.word	0x00012630


	//   ....[132]....
        /*0634*/ 	.word	0x000126d0


	//   ....[133]....
        /*0638*/ 	.word	0x00012750


	//   ....[134]....
        /*063c*/ 	.word	0x00012800


	//   ....[135]....
        /*0640*/ 	.word	0x00012860


	//   ....[136]....
        /*0644*/ 	.word	0x00012920


	//   ....[137]....
        /*0648*/ 	.word	0x00012980


	//   ....[138]....
        /*064c*/ 	.word	0x00012a40


	//   ....[139]....
        /*0650*/ 	.word	0x00012aa0


	//   ....[140]....
        /*0654*/ 	.word	0x00012b60


	//   ....[141]....
        /*0658*/ 	.word	0x00012bc0


	//   ....[142]....
        /*065c*/ 	.word	0x00012c60


	//   ....[143]....
        /*0660*/ 	.word	0x00012d10


	//   ....[144]....
        /*0664*/ 	.word	0x00012dc0


	//   ....[145]....
        /*0668*/ 	.word	0x00012e50


	//   ....[146]....
        /*066c*/ 	.word	0x00012f20


	//   ....[147]....
        /*0670*/ 	.word	0x00013040


	//   ....[148]....
        /*0674*/ 	.word	0x000130b0


	//   ....[149]....
        /*0678*/ 	.word	0x00013110


	//   ....[150]....
        /*067c*/ 	.word	0x000131f0


	//   ....[151]....
        /*0680*/ 	.word	0x00013270


	//   ....[152]....
        /*0684*/ 	.word	0x00013370


	//   ....[153]....
        /*0688*/ 	.word	0x00013470


	//   ....[154]....
        /*068c*/ 	.word	0x000134e0


	//   ....[155]....
        /*0690*/ 	.word	0x00013540


	//   ....[156]....
        /*0694*/ 	.word	0x00013610


	//   ....[157]....
        /*0698*/ 	.word	0x00013730


	//   ....[158]....
        /*069c*/ 	.word	0x00013780


	//   ....[159]....
        /*06a0*/ 	.word	0x00013810


	//   ....[160]....
        /*06a4*/ 	.word	0x000138b0


	//   ....[161]....
        /*06a8*/ 	.word	0x00013930


	//   ....[162]....
        /*06ac*/ 	.word	0x00013a00


	//   ....[163]....
        /*06b0*/ 	.word	0x00013b10


	//   ....[164]....
        /*06b4*/ 	.word	0x00013b60


	//   ....[165]....
        /*06b8*/ 	.word	0x00013bd0


	//   ....[166]....
        /*06bc*/ 	.word	0x00013cc0


	//   ....[167]....
        /*06c0*/ 	.word	0x00013dd0


	//   ....[168]....
        /*06c4*/ 	.word	0x00013e20


	//   ....[169]....
        /*06c8*/ 	.word	0x00013ea0


	//   ....[170]....
        /*06cc*/ 	.word	0x00013f80


	//   ....[171]....
        /*06d0*/ 	.word	0x00014090


	//   ....[172]....
        /*06d4*/ 	.word	0x000140e0


	//   ....[173]....
        /*06d8*/ 	.word	0x00014150


	//   ....[174]....
        /*06dc*/ 	.word	0x00014230


	//   ....[175]....
        /*06e0*/ 	.word	0x00014360


	//   ....[176]....
        /*06e4*/ 	.word	0x00014430


	//   ....[177]....
        /*06e8*/ 	.word	0x000144c0


	//   ....[178]....
        /*06ec*/ 	.word	0x000145f0


	//   ....[179]....
        /*06f0*/ 	.word	0x00014650


	//   ....[180]....
        /*06f4*/ 	.word	0x00014760


	//   ....[181]....
        /*06f8*/ 	.word	0x000147c0


	//   ....[182]....
        /*06fc*/ 	.word	0x000148d0


	//   ....[183]....
        /*0700*/ 	.word	0x00014930


	//   ....[184]....
        /*0704*/ 	.word	0x00014a40


	//   ....[185]....
        /*0708*/ 	.word	0x00014aa0


	//   ....[186]....
        /*070c*/ 	.word	0x00014b60


	//   ....[187]....
        /*0710*/ 	.word	0x00014cc0


	//   ....[188]....
        /*0714*/ 	.word	0x00014d60


	//   ....[189]....
        /*0718*/ 	.word	0x00014dc0


	//   ....[190]....
        /*071c*/ 	.word	0x00014e60


	//   ....[191]....
        /*0720*/ 	.word	0x00014ec0


	//   ....[192]....
        /*0724*/ 	.word	0x00014f70


	//   ....[193]....
        /*0728*/ 	.word	0x00014fd0


	//   ....[194]....
        /*072c*/ 	.word	0x00015070


	//   ....[195]....
        /*0730*/ 	.word	0x000150d0


	//   ....[196]....
        /*0734*/ 	.word	0x00015170


	//   ....[197]....
        /*0738*/ 	.word	0x000151d0


	//   ....[198]....
        /*073c*/ 	.word	0x00015270


	//   ....[199]....
        /*0740*/ 	.word	0x00015350


	//   ....[200]....
        /*0744*/ 	.word	0x000153f0


	//   ....[201]....
        /*0748*/ 	.word	0x00015450


	//   ....[202]....
        /*074c*/ 	.word	0x00015520


	//   ....[203]....
        /*0750*/ 	.word	0x00015580


	//   ....[204]....
        /*0754*/ 	.word	0x00015650


	//   ....[205]....
        /*0758*/ 	.word	0x000156b0


	//   ....[206]....
        /*075c*/ 	.word	0x00015780


	//   ....[207]....
        /*0760*/ 	.word	0x000157e0


	//   ....[208]....
        /*0764*/ 	.word	0x000158b0


	//   ....[209]....
        /*0768*/ 	.word	0x00015910


	//   ....[210]....
        /*076c*/ 	.word	0x000159e0


	//   ....[211]....
        /*0770*/ 	.word	0x00015a70


	//   ....[212]....
        /*0774*/ 	.word	0x00015b90


	//----- nvinfo : EIATTR_REG_RECONFIG
	.align		4
.L_527:
        /*0778*/ 	.byte	0x01, 0x54
	.zero		2


	//----- nvinfo : EIATTR_SYSCALL_OFFSETS
	.align		4
        /*077c*/ 	.byte	0x04, 0x46
        /*077e*/ 	.short	(.L_529 - .L_528)


	//   ....[0]....
.L_528:
        /*0780*/ 	.word	0x000018d0


	//   ....[1]....
        /*0784*/ 	.word	0x0000e1c0


	//   ....[2]....
        /*0788*/ 	.word	0x0000e310


	//   ....[3]....
        /*078c*/ 	.word	0x0000e400


	//   ....[4]....
        /*0790*/ 	.word	0x0000ef30


	//   ....[5]....
        /*0794*/ 	.word	0x0000fac0


	//----- nvinfo : EIATTR_MBARRIER_INSTR_OFFSETS
	.align		4
.L_529:
        /*0798*/ 	.byte	0x04, 0x39
        /*079a*/ 	.short	(.L_531 - .L_530)


	//   ....[0]....
.L_530:
        /*079c*/ 	.word	0x00000190
        /*07a0*/ 	.word	0x000000ff
        /*07a4*/ 	.word	0x00032400
        /*07a8*/ 	.short	0x0100
        /*07aa*/ 	.byte	0x08
	.zero		1


	//   ....[1]....
        /*07ac*/ 	.word	0x000001a0
        /*07b0*/ 	.word	0x000000ff
        /*07b4*/ 	.word	0x00032410
        /*07b8*/ 	.short	0x0100
        /*07ba*/ 	.byte	0x08
	.zero		1


	//   ....[2]....
        /*07bc*/ 	.word	0x000001b0
        /*07c0*/ 	.word	0x000000ff
        /*07c4*/ 	.word	0x00032420
        /*07c8*/ 	.short	0x0100
        /*07ca*/ 	.byte	0x08
	.zero		1


	//   ....[3]....
        /*07cc*/ 	.word	0x000002a0
        /*07d0*/ 	.word	0x000000ff
        /*07d4*/ 	.word	0x00032430
        /*07d8*/ 	.short	0x0100
        /*07da*/ 	.byte	0x08
	.zero		1


	//   ....[4]....
        /*07dc*/ 	.word	0x000002b0
        /*07e0*/ 	.word	0x000000ff
        /*07e4*/ 	.word	0x00032440
        /*07e8*/ 	.short	0x0100
        /*07ea*/ 	.byte	0x08
	.zero		1


	//   ....[5]....
        /*07ec*/ 	.word	0x000002c0
        /*07f0*/ 	.word	0x000000ff
        /*07f4*/ 	.word	0x00032438
        /*07f8*/ 	.short	0x0100
        /*07fa*/ 	.byte	0x08
	.zero		1


	//   ....[6]....
        /*07fc*/ 	.word	0x000002d0
        /*0800*/ 	.word	0x000000ff
        /*0804*/ 	.word	0x00032448
        /*0808*/ 	.short	0x0100
        /*080a*/ 	.byte	0x08
	.zero		1


	//   ....[7]....
        /*080c*/ 	.word	0x00000400
        /*0810*/ 	.word	0x000000ff
        /*0814*/ 	.word	0x00032450
        /*0818*/ 	.short	0x0100
        /*081a*/ 	.byte	0x08
	.zero		1


	//   ....[8]....
        /*081c*/ 	.word	0x00000410
        /*0820*/ 	.word	0x000000ff
        /*0824*/ 	.word	0x00032460
        /*0828*/ 	.short	0x0100
        /*082a*/ 	.byte	0x08
	.zero		1


	//   ....[9]....
        /*082c*/ 	.word	0x00000420
        /*0830*/ 	.word	0x000000ff
        /*0834*/ 	.word	0x00032458
        /*0838*/ 	.short	0x0100
        /*083a*/ 	.byte	0x08
	.zero		1


	//   ....[10]....
        /*083c*/ 	.word	0x00000430
        /*0840*/ 	.word	0x000000ff
        /*0844*/ 	.word	0x00032468
        /*0848*/ 	.short	0x0100
        /*084a*/ 	.byte	0x08
	.zero		1


	//   ....[11]....
        /*084c*/ 	.word	0x00000520
        /*0850*/ 	.word	0x000000ff
        /*0854*/ 	.word	0x00032470
        /*0858*/ 	.short	0x0100
        /*085a*/ 	.byte	0x06
	.zero		1


	//   ....[12]....
        /*085c*/ 	.word	0x00000530
        /*0860*/ 	.word	0x000000ff
        /*0864*/ 	.word	0x00032480
        /*0868*/ 	.short	0x0100
        /*086a*/ 	.byte	0x06
	.zero		1


	//   ....[13]....
        /*086c*/ 	.word	0x00000540
        /*0870*/ 	.word	0x000000ff
        /*0874*/ 	.word	0x00032478
        /*0878*/ 	.short	0x0100
        /*087a*/ 	.byte	0x06
	.zero		1


	//   ....[14]....
        /*087c*/ 	.word	0x00000550
        /*0880*/ 	.word	0x000000ff
        /*0884*/ 	.word	0x00032488
        /*0888*/ 	.short	0x0100
        /*088a*/ 	.byte	0x06
	.zero		1


	//   ....[15]....
        /*088c*/ 	.word	0x00000680
        /*0890*/ 	.word	0x000000ff
        /*0894*/ 	.word	0x00032490
        /*0898*/ 	.short	0x0100
        /*089a*/ 	.byte	0x08
	.zero		1


	//   ....[16]....
        /*089c*/ 	.word	0x00000690
        /*08a0*/ 	.word	0x000000ff
        /*08a4*/ 	.word	0x000324a0
        /*08a8*/ 	.short	0x0100
        /*08aa*/ 	.byte	0x08
	.zero		1


	//   ....[17]....
        /*08ac*/ 	.word	0x000006a0
        /*08b0*/ 	.word	0x000000ff
        /*08b4*/ 	.word	0x00032498
        /*08b8*/ 	.short	0x0100
        /*08ba*/ 	.byte	0x08
	.zero		1


	//   ....[18]....
        /*08bc*/ 	.word	0x000006b0
        /*08c0*/ 	.word	0x000000ff
        /*08c4*/ 	.word	0x000324a8
        /*08c8*/ 	.short	0x0100
        /*08ca*/ 	.byte	0x08
	.zero		1


	//   ....[19]....
        /*08cc*/ 	.word	0x000007f0
        /*08d0*/ 	.word	0x000000ff
        /*08d4*/ 	.word	0x000324b0
        /*08d8*/ 	.short	0x0100
        /*08da*/ 	.byte	0x08
	.zero		1


	//   ....[20]....
        /*08dc*/ 	.word	0x00000800
        /*08e0*/ 	.word	0x000000ff
        /*08e4*/ 	.word	0x000324c0
        /*08e8*/ 	.short	0x0100
        /*08ea*/ 	.byte	0x08
	.zero		1


	//   ....[21]....
        /*08ec*/ 	.word	0x00000810
        /*08f0*/ 	.word	0x000000ff
        /*08f4*/ 	.word	0x000324b8
        /*08f8*/ 	.short	0x0100
        /*08fa*/ 	.byte	0x08
	.zero		1


	//   ....[22]....
        /*08fc*/ 	.word	0x00000820
        /*0900*/ 	.word	0x000000ff
        /*0904*/ 	.word	0x000324c8
        /*0908*/ 	.short	0x0100
        /*090a*/ 	.byte	0x08
	.zero		1


	//   ....[23]....
        /*090c*/ 	.word	0x00001930
        /*0910*/ 	.word	0x000000ff
        /*0914*/ 	.word	0x00032400
        /*0918*/ 	.short	0x010a
        /*091a*/ 	.byte	0x28
	.zero		1


	//   ....[24]....
        /*091c*/ 	.word	0x00001a10
        /*0920*/ 	.word	0x000000ff
        /*0924*/ 	.word	0x00032430
        /*0928*/ 	.short	0x010a
        /*092a*/ 	.byte	0x06
	.zero		1


	//   ....[25]....
        /*092c*/ 	.word	0x00001a50
        /*0930*/ 	.word	0x000000ff
        /*0934*/ 	.word	0x00032430
        /*0938*/ 	.short	0x010a
        /*093a*/ 	.byte	0x06
	.zero		1


	//   ....[26]....
        /*093c*/ 	.word	0x00001d50
        /*0940*/ 	.word	0x000000ff
        /*0944*/ 	.word	0x00032410
        /*0948*/ 	.short	0x010a
        /*094a*/ 	.byte	0x28
	.zero		1


	//   ....[27]....
        /*094c*/ 	.word	0x00001d90
        /*0950*/ 	.word	0x000000ff
        /*0954*/ 	.word	0x00032450
        /*0958*/ 	.short	0x010a
        /*095a*/ 	.byte	0x06
	.zero		1


	//   ....[28]....
        /*095c*/ 	.word	0x00001dd0
        /*0960*/ 	.word	0x000000ff
        /*0964*/ 	.word	0x00032450
        /*0968*/ 	.short	0x010a
        /*096a*/ 	.byte	0x06
	.zero		1


	//   ....[29]....
        /*096c*/ 	.word	0x00002c30
        /*0970*/ 	.word	0x000000ff
        /*0974*/ 	.word	0x00000000
        /*0978*/ 	.short	0x0101
        /*097a*/ 	.byte	0x0a
	.zero		1


	//   ....[30]....
        /*097c*/ 	.word	0x00004510
        /*0980*/ 	.word	0x000000ff
        /*0984*/ 	.word	0x00000000
        /*0988*/ 	.short	0x0101
        /*098a*/ 	.byte	0x06
	.zero		1


	//   ....[31]....
        /*098c*/ 	.word	0x000046b0
        /*0990*/ 	.word	0x000000ff
        /*0994*/ 	.word	0x00032430
        /*0998*/ 	.short	0x010a
        /*099a*/ 	.byte	0x04
	.zero		1


	//   ....[32]....
        /*099c*/ 	.word	0x000046f0
        /*09a0*/ 	.word	0x000000ff
        /*09a4*/ 	.word	0x00032430
        /*09a8*/ 	.short	0x010a
        /*09aa*/ 	.byte	0x04
	.zero		1


	//   ....[33]....
        /*09ac*/ 	.word	0x00004910
        /*09b0*/ 	.word	0x000000ff
        /*09b4*/ 	.word	0x00032450
        /*09b8*/ 	.short	0x010a
        /*09ba*/ 	.byte	0x04
	.zero		1


	//   ....[34]....
        /*09bc*/ 	.word	0x00004950
        /*09c0*/ 	.word	0x000000ff
        /*09c4*/ 	.word	0x00032450
        /*09c8*/ 	.short	0x010a
        /*09ca*/ 	.byte	0x04
	.zero		1


	//   ....[35]....
        /*09cc*/ 	.word	0x00005550
        /*09d0*/ 	.word	0x000000ff
        /*09d4*/ 	.word	0x00000000
        /*09d8*/ 	.short	0x0101
        /*09da*/ 	.byte	0x0a
	.zero		1


	//   ....[36]....
        /*09dc*/ 	.word	0x000076b0
        /*09e0*/ 	.word	0x000000ff
        /*09e4*/ 	.word	0x00000000
        /*09e8*/ 	.short	0x0101
        /*09ea*/ 	.byte	0x04
	.zero		1


	//   ....[37]....
        /*09ec*/ 	.word	0x000077e0
        /*09f0*/ 	.word	0x000000ff
        /*09f4*/ 	.word	0x00032430
        /*09f8*/ 	.short	0x010a
        /*09fa*/ 	.byte	0x04
	.zero		1


	//   ....[38]....
        /*09fc*/ 	.word	0x00007820
        /*0a00*/ 	.word	0x000000ff
        /*0a04*/ 	.word	0x00032430
        /*0a08*/ 	.short	0x010a
        /*0a0a*/ 	.byte	0x04
	.zero		1


	//   ....[39]....
        /*0a0c*/ 	.word	0x00007a40
        /*0a10*/ 	.word	0x000000ff
        /*0a14*/ 	.word	0x00032450
        /*0a18*/ 	.short	0x010a
        /*0a1a*/ 	.byte	0x04
	.zero		1


	//   ....[40]....
        /*0a1c*/ 	.word	0x00007a80
        /*0a20*/ 	.word	0x000000ff
        /*0a24*/ 	.word	0x00032450
        /*0a28*/ 	.short	0x010a
        /*0a2a*/ 	.byte	0x04
	.zero		1


	//   ....[41]....
        /*0a2c*/ 	.word	0x00008490
        /*0a30*/ 	.word	0x000000ff
        /*0a34*/ 	.word	0x00000000
        /*0a38*/ 	.short	0x0101
        /*0a3a*/ 	.byte	0x0b
	.zero		1


	//   ....[42]....
        /*0a3c*/ 	.word	0x0000a040
        /*0a40*/ 	.word	0x000000ff
        /*0a44*/ 	.word	0x00000000
        /*0a48*/ 	.short	0x0101
        /*0a4a*/ 	.byte	0x04
	.zero		1


	//   ....[43]....
        /*0a4c*/ 	.word	0x0000c320
        /*0a50*/ 	.word	0x000000bd
        /*0a54*/ 	.word	0x00000000
        /*0a58*/ 	.short	0x0101
        /*0a5a*/ 	.byte	0x3f
	.zero		1


	//   ....[44]....
        /*0a5c*/ 	.word	0x0000e800
        /*0a60*/ 	.word	0x00000018
        /*0a64*/ 	.word	0x00032440
        /*0a68*/ 	.short	0x010a
        /*0a6a*/ 	.byte	0x3f
	.zero		1


	//   ....[45]....
        /*0a6c*/ 	.word	0x0000ed10
        /*0a70*/ 	.word	0x00000018
        /*0a74*/ 	.word	0x00032430
        /*0a78*/ 	.short	0x0107
        /*0a7a*/ 	.byte	0x3f
	.zero		1


	//   ....[46]....
        /*0a7c*/ 	.word	0x0000edc0
        /*0a80*/ 	.word	0x00000018
        /*0a84*/ 	.word	0x00032430
        /*0a88*/ 	.short	0x0101
        /*0a8a*/ 	.byte	0x3f
	.zero		1


	//   ....[47]....
        /*0a8c*/ 	.word	0x0000f900
        /*0a90*/ 	.word	0x00000011
        /*0a94*/ 	.word	0x00032400
        /*0a98*/ 	.short	0x0107
        /*0a9a*/ 	.byte	0x3f
	.zero		1


	//   ....[48]....
        /*0a9c*/ 	.word	0x0000f990
        /*0aa0*/ 	.word	0x00000011
        /*0aa4*/ 	.word	0x00032400
        /*0aa8*/ 	.short	0x0101
        /*0aaa*/ 	.byte	0x3f
	.zero		1


	//   ....[49]....
        /*0aac*/ 	.word	0x000103e0
        /*0ab0*/ 	.word	0x00000011
        /*0ab4*/ 	.word	0x00032410
        /*0ab8*/ 	.short	0x0107
        /*0aba*/ 	.byte	0x3f
	.zero		1


	//   ....[50]....
        /*0abc*/ 	.word	0x000104d0
        /*0ac0*/ 	.word	0x00000011
        /*0ac4*/ 	.word	0x00032410
        /*0ac8*/ 	.short	0x0101
        /*0aca*/ 	.byte	0x3f
	.zero		1


	//   ....[51]....
        /*0acc*/ 	.word	0x000104f0
        /*0ad0*/ 	.word	0x00000011
        /*0ad4*/ 	.word	0x00032420
        /*0ad8*/ 	.short	0x010a
        /*0ada*/ 	.byte	0x3f
	.zero		1


	//   ....[52]....
        /*0adc*/ 	.word	0x00010570
        /*0ae0*/ 	.word	0x00000018
        /*0ae4*/ 	.word	0x00032460
        /*0ae8*/ 	.short	0x010a
        /*0aea*/ 	.byte	0x3f
	.zero		1


	//   ....[53]....
        /*0aec*/ 	.word	0x00010c70
        /*0af0*/ 	.word	0x00000018
        /*0af4*/ 	.word	0x00032450
        /*0af8*/ 	.short	0x0107
        /*0afa*/ 	.byte	0x3f
	.zero		1


	//   ....[54]....
        /*0afc*/ 	.word	0x00010d30
        /*0b00*/ 	.word	0x00000018
        /*0b04*/ 	.word	0x00032450
        /*0b08*/ 	.short	0x0101
        /*0b0a*/ 	.byte	0x3f
	.zero		1


	//   ....[55]....
        /*0b0c*/ 	.word	0x00011050
        /*0b10*/ 	.word	0x0000000a
        /*0b14*/ 	.word	0x00032440
        /*0b18*/ 	.short	0x010a
        /*0b1a*/ 	.byte	0x3f
	.zero		1


	//   ....[56]....
        /*0b1c*/ 	.word	0x00011420
        /*0b20*/ 	.word	0x0000000a
        /*0b24*/ 	.word	0x00032430
        /*0b28*/ 	.short	0x0107
        /*0b2a*/ 	.byte	0x3f
	.zero		1


	//   ....[57]....
        /*0b2c*/ 	.word	0x000114d0
        /*0b30*/ 	.word	0x0000000a
        /*0b34*/ 	.word	0x00032430
        /*0b38*/ 	.short	0x0101
        /*0b3a*/ 	.byte	0x3f
	.zero		1


	//   ....[58]....
        /*0b3c*/ 	.word	0x00011500
        /*0b40*/ 	.word	0x0000000a
        /*0b44*/ 	.word	0x00032460
        /*0b48*/ 	.short	0x010a
        /*0b4a*/ 	.byte	0x3f
	.zero		1


	//   ....[59]....
        /*0b4c*/ 	.word	0x00011a20
        /*0b50*/ 	.word	0x0000000a
        /*0b54*/ 	.word	0x00032450
        /*0b58*/ 	.short	0x0107
        /*0b5a*/ 	.byte	0x3f
	.zero		1


	//   ....[60]....
        /*0b5c*/ 	.word	0x00011ad0
        /*0b60*/ 	.word	0x0000000a
        /*0b64*/ 	.word	0x00032450
        /*0b68*/ 	.short	0x0101
        /*0b6a*/ 	.byte	0x3f
	.zero		1


	//   ....[61]....
        /*0b6c*/ 	.word	0x00011eb0
        /*0b70*/ 	.word	0x00000007
        /*0b74*/ 	.word	0x00032420
        /*0b78*/ 	.short	0x010a
        /*0b7a*/ 	.byte	0x3f
	.zero		1


	//   ....[62]....
        /*0b7c*/ 	.word	0x00012050
        /*0b80*/ 	.word	0x00000005
        /*0b84*/ 	.word	0x00032440
        /*0b88*/ 	.short	0x010a
        /*0b8a*/ 	.byte	0x3f
	.zero		1


	//   ....[63]....
        /*0b8c*/ 	.word	0x000120f0
        /*0b90*/ 	.word	0x00000003
        /*0b94*/ 	.word	0x00032440
        /*0b98*/ 	.short	0x010a
        /*0b9a*/ 	.byte	0x3f
	.zero		1


	//   ....[64]....
        /*0b9c*/ 	.word	0x00012130
        /*0ba0*/ 	.word	0x00000005
        /*0ba4*/ 	.word	0x00032460
        /*0ba8*/ 	.short	0x010a
        /*0baa*/ 	.byte	0x3f
	.zero		1


	//   ....[65]....
        /*0bac*/ 	.word	0x00012170
        /*0bb0*/ 	.word	0x00000003
        /*0bb4*/ 	.word	0x00032460
        /*0bb8*/ 	.short	0x010a
        /*0bba*/ 	.byte	0x3f
	.zero		1


	//   ....[66]....
        /*0bbc*/ 	.word	0x000121e0
        /*0bc0*/ 	.word	0x00000003
        /*0bc4*/ 	.word	0x00032400
        /*0bc8*/ 	.short	0x010a
        /*0bca*/ 	.byte	0x3f
	.zero		1


	//   ....[67]....
        /*0bcc*/ 	.word	0x00012240
        /*0bd0*/ 	.word	0x00000003
        /*0bd4*/ 	.word	0x00032430
        /*0bd8*/ 	.short	0x010a
        /*0bda*/ 	.byte	0x3f
	.zero		1


	//   ....[68]....
        /*0bdc*/ 	.word	0x000122a0
        /*0be0*/ 	.word	0x00000003
        /*0be4*/ 	.word	0x00032410
        /*0be8*/ 	.short	0x010a
        /*0bea*/ 	.byte	0x3f
	.zero		1


	//   ....[69]....
        /*0bec*/ 	.word	0x00012300
        /*0bf0*/ 	.word	0x00000003
        /*0bf4*/ 	.word	0x00032450
        /*0bf8*/ 	.short	0x010a
        /*0bfa*/ 	.byte	0x3f
	.zero		1


	//   ....[70]....
        /*0bfc*/ 	.word	0x00012360
        /*0c00*/ 	.word	0x00000099
        /*0c04*/ 	.word	0x00032430
        /*0c08*/ 	.short	0x010a
        /*0c0a*/ 	.byte	0x3f
	.zero		1


	//   ....[71]....
        /*0c0c*/ 	.word	0x000123c0
        /*0c10*/ 	.word	0x000000cb
        /*0c14*/ 	.word	0x00032450
        /*0c18*/ 	.short	0x010a
        /*0c1a*/ 	.byte	0x3f
	.zero		1


	//   ....[72]....
        /*0c1c*/ 	.word	0x00012420
        /*0c20*/ 	.word	0x00000099
        /*0c24*/ 	.word	0x00032430
        /*0c28*/ 	.short	0x010a
        /*0c2a*/ 	.byte	0x3f
	.zero		1


	//   ....[73]....
        /*0c2c*/ 	.word	0x00012480
        /*0c30*/ 	.word	0x000000cb
        /*0c34*/ 	.word	0x00032450
        /*0c38*/ 	.short	0x010a
        /*0c3a*/ 	.byte	0x3f
	.zero		1


	//   ....[74]....
        /*0c3c*/ 	.word	0x00012580
        /*0c40*/ 	.word	0x00000018
        /*0c44*/ 	.word	0x00032440
        /*0c48*/ 	.short	0x010a
        /*0c4a*/ 	.byte	0x3f
	.zero		1


	//   ....[75]....
        /*0c4c*/ 	.word	0x00014260
        /*0c50*/ 	.word	0x00000011
        /*0c54*/ 	.word	0x00032420
        /*0c58*/ 	.short	0x010a
        /*0c5a*/ 	.byte	0x3f
	.zero		1


	//   ....[76]....
        /*0c5c*/ 	.word	0x000142b0
        /*0c60*/ 	.word	0x00000018
        /*0c64*/ 	.word	0x00032460
        /*0c68*/ 	.short	0x010a
        /*0c6a*/ 	.byte	0x3f
	.zero		1


	//   ....[77]....
        /*0c6c*/ 	.word	0x00014c10
        /*0c70*/ 	.word	0x0000000a
        /*0c74*/ 	.word	0x00032440
        /*0c78*/ 	.short	0x010a
        /*0c7a*/ 	.byte	0x3f
	.zero		1


	//   ....[78]....
        /*0c7c*/ 	.word	0x000152a0
        /*0c80*/ 	.word	0x0000000a
        /*0c84*/ 	.word	0x00032460
        /*0c88*/ 	.short	0x010a
        /*0c8a*/ 	.byte	0x3f
	.zero		1


	//   ....[79]....
        /*0c8c*/ 	.word	0x00015ab0
        /*0c90*/ 	.word	0x00000007
        /*0c94*/ 	.word	0x00032420
        /*0c98*/ 	.short	0x010a
        /*0c9a*/ 	.byte	0x3f
	.zero		1


	//   ....[80]....
        /*0c9c*/ 	.word	0x00015c50
        /*0ca0*/ 	.word	0x00000005
        /*0ca4*/ 	.word	0x00032440
        /*0ca8*/ 	.short	0x010a
        /*0caa*/ 	.byte	0x3f
	.zero		1


	//   ....[81]....
        /*0cac*/ 	.word	0x00015ca0
        /*0cb0*/ 	.word	0x00000003
        /*0cb4*/ 	.word	0x00032440
        /*0cb8*/ 	.short	0x010a
        /*0cba*/ 	.byte	0x3f
	.zero		1


	//   ....[82]....
        /*0cbc*/ 	.word	0x00015cf0
        /*0cc0*/ 	.word	0x00000005
        /*0cc4*/ 	.word	0x00032460
        /*0cc8*/ 	.short	0x010a
        /*0cca*/ 	.byte	0x3f
	.zero		1


	//----- nvinfo : EIATTR_NUM_MBARRIERS
	.align		4
.L_531:
        /*0ccc*/ 	.byte	0x03, 0x38
        /*0cce*/ 	.short	0x0017


	//----- nvinfo : EIATTR_EXIT_INSTR_OFFSETS
	.align		4
        /*0cd0*/ 	.byte	0x04, 0x1c
        /*0cd2*/ 	.short	(.L_533 - .L_532)


	//   ....[0]....
.L_532:
        /*0cd4*/ 	.word	0x000009b0


	//   ....[1]....
        /*0cd8*/ 	.word	0x0000d4f0


	//   ....[2]....
        /*0cdc*/ 	.word	0x000121c0


	//----- nvinfo : EIATTR_MAX_THREADS
	.align		4
.L_533:
        /*0ce0*/ 	.byte	0x04, 0x05
        /*0ce2*/ 	.short	(.L_535 - .L_534)
.L_534:
        /*0ce4*/ 	.word	0x00000180
        /*0ce8*/ 	.word	0x00000001
        /*0cec*/ 	.word	0x00000001


	//----- nvinfo : EIATTR_CRS_STACK_SIZE
	.align		4
.L_535:
        /*0cf0*/ 	.byte	0x04, 0x1e
        /*0cf2*/ 	.short	(.L_537 - .L_536)
.L_536:
        /*0cf4*/ 	.word	0x00000000


	//----- nvinfo : EIATTR_CBANK_PARAM_SIZE
	.align		4
.L_537:
        /*0cf8*/ 	.byte	0x03, 0x19
        /*0cfa*/ 	.short	0x0bf0


	//----- nvinfo : EIATTR_PARAM_CBANK
	.align		4
        /*0cfc*/ 	.byte	0x04, 0x0a
        /*0cfe*/ 	.short	(.L_539 - .L_538)
	.align		4
.L_538:
        /*0d00*/ 	.word	index@(.nv.constant0._ZN7cutlass13device_kernelIN5flash11enable_sm90INS1_16FlashAttnFwdSm90INS1_25CollectiveMainloopFwdSm90ILi2EN4cute5tupleIJNS5_1CILi1EEES8_S8_EEENS6_IJNS7_ILi128EEENS7_ILi96EEENS7_ILi64EEEEEELi256ENS_10bfloat16_tEfNS_4arch4Sm90ELb1ELb0ELb1ELb0ELb1ELb0ELb1ELb1ELb0ELb1ELb0ELb0EEENS1_21CollectiveEpilogueFwdINS6_IJSA_NS7_ILi256EEESB_EEES9_SE_SG_Li256ELb0ELb1ELb0ELb0EEENS1_30DynamicPersistentTileSchedulerILi256ELi128ELb0ELb1ELb1EEEEEEEEEvNT_6ParamsE)
        /*0d04*/ 	.short	0x0210
        /*0d06*/ 	.short	0x0bf0


	//----- nvinfo : EIATTR_SW_WAR
	.align		4
.L_539:
        /*0d08*/ 	.byte	0x04, 0x36
        /*0d0a*/ 	.short	(.L_541 - .L_540)
.L_540:
        /*0d0c*/ 	.word	0x00000008
.L_541:


//--------------------- .nv.info._ZN7cutlass13device_kernelIN5flash11enable_sm90INS1_16FlashAttnFwdSm90INS1_25CollectiveMainloopFwdSm90ILi2EN4cute5tupleIJNS5_1CILi1EEES8_S8_EEENS6_IJNS7_ILi128EEENS7_ILi96EEENS7_ILi64EEEEEELi256ENS_10bfloat16_tEfNS_4arch4Sm90ELb1ELb0ELb1ELb1ELb1ELb0ELb0ELb1ELb0ELb1ELb0ELb0EEENS1_21CollectiveEpilogueFwdINS6_IJSA_NS7_ILi256EEESB_EEES9_SE_SG_Li256ELb1ELb1ELb0ELb0EEENS1_36VarlenDynamicPersistentTileSchedulerILi128ELi96ELi256ELi128ELb0ELb1ELb1ELb1ELb1ELb1EEEEEEEEEvNT_6ParamsE --------------------------
	.section	.nv.info._ZN7cutlass13device_kernelIN5flash11enable_sm90INS1_16FlashAttnFwdSm90INS1_25CollectiveMainloopFwdSm90ILi2EN4cute5tupleIJNS5_1CILi1EEES8_S8_EEENS6_IJNS7_ILi128EEENS7_ILi96EEENS7_ILi64EEEEEELi256ENS_10bfloat16_tEfNS_4arch4Sm90ELb1ELb0ELb1ELb1ELb1ELb0ELb0ELb1ELb0ELb1ELb0ELb0EEENS1_21CollectiveEpilogueFwdINS6_IJSA_NS7_ILi256EEESB_EEES9_SE_SG_Li256ELb1ELb1ELb0ELb0EEENS1_36VarlenDynamicPersistentTileSchedulerILi128ELi96ELi256ELi128ELb0ELb1ELb1ELb1ELb1ELb1EEEEEEEEEvNT_6ParamsE,"",@"SHT_CUDA_INFO"
	.sectionflags	@""
	.align	4


	//----- nvinfo : EIATTR_CUDA_API_VERSION
	.align		4
        /*0000*/ 	.byte	0x04, 0x37
        /*0002*/ 	.short	(.L_543 - .L_542)
.L_542:
        /*0004*/ 	.word	0x00000082


	//----- nvinfo : EIATTR_KPARAM_INFO
	.align		4
.L_543:
        /*0008*/ 	.byte	0x04, 0x17
        /*000a*/ 	.short	(.L_545 - .L_544)
.L_544:
        /*000c*/ 	.word	0x00000000
        /*0010*/ 	.short	0x0000
        /*0012*/ 	.short	0x0070
        /*0014*/ 	.byte	0x00, 0xf0, 0x01, 0x2a


	//----- nvinfo : EIATTR_SPARSE_MMA_MASK
	.align		4
.L_545:
        /*0018*/ 	.byte	0x03, 0x50
        /*001a*/ 	.short	0x0000


	//----- nvinfo : EIATTR_MAXREG_COUNT
	.align		4
        /*001c*/ 	.byte	0x03, 0x1b
        /*001e*/ 	.short	0x00a8


	//----- nvinfo : EIATTR_NUM_BARRIERS
	.align		4
        /*0020*/ 	.byte	0x02, 0x4c
        /*0022*/ 	.byte	0x10
	.zero		1


	//----- nvinfo : EIATTR_EXTERNS
	.align		4
        /*0024*/ 	.byte	0x04, 0x0f
        /*0026*/ 	.short	(.L_547 - .L_546)


	//   ....[0]....
	.align		4
.L_546:
        /*0028*/ 	.word	index@(__assertfail)


	//----- nvinfo : EIATTR_ANNOTATIONS
	.align		4
.L_547:
        /*002c*/ 	.byte	0x04, 0x55
        /*002e*/ 	.short	(.L_549 - .L_548)


	//   ....[0]....
.L_548:
        /* <DEDUP_REMOVED lines=13> */


	//----- nvinfo : EIATTR_MERCURY_ISA_VERSION
	.align		4
.L_549:
        /*00f0*/ 	.byte	0x03, 0x5f
        /*00f2*/ 	.short	0x0101


	//----- nvinfo : EIATTR_UNUSED_LOAD_BYTE_OFFSET
	.align		4
        /*00f4*/ 	.byte	0x04, 0x44
        /*00f6*/ 	.short	(.L_551 - .L_550)


	//   ....[0]....
.L_550:
        /*00f8*/ 	.word	0x00000970
        /*00fc*/ 	.word	0x0000fff0


	//   ....[1]....
        /*0100*/ 	.word	0x000096b0
        /*0104*/ 	.word	0x0000fff0


	//----- nvinfo : EIATTR_INT_WARP_WIDE_INSTR_OFFSETS
	.align		4
.L_551:
        /*0108*/ 	.byte	0x04, 0x31
        /*010a*/ 	.short	(.L_553 - .L_552)


	//   ....[0]....
.L_552:
        /*010c*/ 	.word	0x000000c0


	//   ....[1]....
        /*0110*/ 	.word	0x000000d0


	//   ....[2]....
        /*0114*/ 	.word	0x00000170


	//   ....[3]....
        /*0118*/ 	.word	0x0000d770


	//   ....[4]....
        /*011c*/ 	.word	0x0000d800


	//   ....[5]....
        /*0120*/ 	.word	0x00010b30


	//   ....[6]....
        /*0124*/ 	.word	0x00010bc0


	//----- nvinfo : EIATTR_COOP_GROUP_MASK_REGIDS
	.align		4
.L_553:
        /*0128*/ 	.byte	0x04, 0x29
        /*012a*/ 	.short	(.L_555 - .L_554)


	//   ....[0]....
.L_554:
        /*012c*/ 	.word	0xffffffff


	//   ....[1]....
        /*0130*/ 	.word	0xffffffff


	//   ....[2]....
        /*0134*/ 	.word	0xffffffff


	//   ....[3]....
        /*0138*/ 	.word	0xffffffff


	//   ....[4]....
        /*013c*/ 	.word	0xffffffff


	//   ....[5]....
        /*0140*/ 	.word	0xffffffff


	//   ....[6]....
        /*0144*/ 	.word	0xffffffff


	//   ....[7]....
        /*0148*/ 	.word	0xffffffff


	//   ....[8]....
        /*014c*/ 	.word	0xffffffff


	//   ....[9]....
        /*0150*/ 	.word	0xffffffff


	//   ....[10]....
        /*0154*/ 	.word	0xffffffff


	//   ....[11]....
        /*0158*/ 	.word	0xffffffff


	//   ....[12]....
        /*015c*/ 	.word	0xffffffff


	//   ....[13]....
        /*0160*/ 	.word	0xffffffff


	//   ....[14]....
        /*0164*/ 	.word	0xffffffff


	//   ....[15]....
        /*0168*/ 	.word	0xffffffff


	//   ....[16]....
        /*016c*/ 	.word	0xffffffff


	//   ....[17]....
        /*0170*/ 	.word	0xffffffff


	//   ....[18]....
        /*0174*/ 	.word	0xffffffff


	//   ....[19]....
        /*0178*/ 	.word	0xffffffff


	//   ....[20]....
        /*017c*/ 	.word	0xffffffff


	//   ....[21]....
        /*0180*/ 	.word	0xffffffff


	//   ....[22]....
        /*0184*/ 	.word	0xffffffff


	//   ....[23]....
        /*0188*/ 	.word	0xffffffff


	//   ....[24]....
        /*018c*/ 	.word	0xffffffff


	//   ....[25]....
        /*0190*/ 	.word	0xffffffff


	//   ....[26]....
        /*0194*/ 	.word	0xffffffff


	//   ....[27]....
        /*0198*/ 	.word	0xffffffff


	//   ....[28]....
        /*019c*/ 	.word	0xffffffff


	//   ....[29]....
        /*01a0*/ 	.word	0xffffffff


	//   ....[30]....
        /*01a4*/ 	.word	0xffffffff


	//   ....[31]....
        /*01a8*/ 	.word	0xffffffff


	//   ....[32]....
        /*01ac*/ 	.word	0xffffffff


	//   ....[33]....
        /*01b0*/ 	.word	0xffffffff


	//   ....[34]....
        /*01b4*/ 	.word	0xffffffff


	//   ....[35]....
        /*01b8*/ 	.word	0xffffffff


	//   ....[36]....
        /*01bc*/ 	.word	0xffffffff


	//   ....[37]....
        /*01c0*/ 	.word	0xffffffff


	//   ....[38]....
        /*01c4*/ 	.word	0xffffffff


	//   ....[39]....
        /*01c8*/ 	.word	0xffffffff


	//   ....[40]....
        /*01cc*/ 	.word	0xffffffff


	//   ....[41]....
        /*01d0*/ 	.word	0xffffffff


	//   ....[42]....
        /*01d4*/ 	.word	0xffffffff


	//   ....[43]....
        /*01d8*/ 	.word	0xffffffff


	//   ....[44]....
        /*01dc*/ 	.word	0xffffffff


	//   ....[45]....
        /*01e0*/ 	.word	0xffffffff


	//   ....[46]....
        /*01e4*/ 	.word	0xffffffff


	//   ....[47]....
        /*01e8*/ 	.word	0xffffffff


	//   ....[48]....
        /*01ec*/ 	.word	0xffffffff


	//   ....[49]....
        /*01f0*/ 	.word	0xffffffff


	//   ....[50]....
        /*01f4*/ 	.word	0xffffffff


	//   ....[51]....
        /*01f8*/ 	.word	0xffffffff


	//   ....[52]....
        /*01fc*/ 	.word	0xffffffff


	//   ....[53]....
        /*0200*/ 	.word	0xffffffff


	//   ....[54]....
        /*0204*/ 	.word	0xffffffff


	//   ....[55]....
        /*0208*/ 	.word	0xffffffff


	//   ....[56]....
        /*020c*/ 	.word	0xffffffff


	//   ....[57]....
        /*0210*/ 	.word	0xffffffff


	//   ....[58]....
        /*0214*/ 	.word	0xffffffff


	//   ....[59]....
        /*0218*/ 	.word	0xffffffff


	//   ....[60]....
        /*021c*/ 	.word	0xffffffff


	//   ....[61]....
        /*0220*/ 	.word	0xffffffff


	//   ....[62]....
        /*0224*/ 	.word	0xffffffff


	//   ....[63]....
        /*0228*/ 	.word	0xffffffff


	//   ....[64]....
        /*022c*/ 	.word	0xffffffff


	//   ....[65]....
        /*0230*/ 	.word	0xffffffff


	//   ....[66]....
        /*0234*/ 	.word	0xffffffff


	//   ....[67]....
        /*0238*/ 	.word	0xffffffff


	//   ....[68]....
        /*023c*/ 	.word	0xffffffff


	//   ....[69]....
        /*0240*/ 	.word	0xffffffff


	//   ....[70]....
        /*0244*/ 	.word	0xffffffff


	//   ....[71]....
        /*0248*/ 	.word	0xffffffff


	//   ....[72]....
        /*024c*/ 	.word	0xffffffff


	//   ....[73]....
        /*0250*/ 	.word	0xffffffff


	//   ....[74]....
        /*0254*/ 	.word	0xffffffff


	//   ....[75]....
        /*0258*/ 	.word	0xffffffff


	//   ....[76]....
        /*025c*/ 	.word	0xffffffff


	//   ....[77]....
        /*0260*/ 	.word	0xffffffff


	//   ....[78]....
        /*0264*/ 	.word	0xffffffff


	//   ....[79]....
        /*0268*/ 	.word	0xffffffff


	//   ....[80]....
        /*026c*/ 	.word	0xffffffff


	//   ....[81]....
        /*0270*/ 	.word	0xffffffff


	//   ....[82]....
        /*0274*/ 	.word	0xffffffff


	//   ....[83]....
        /*0278*/ 	.word	0xffffffff


	//   ....[84]....
        /*027c*/ 	.word	0xffffffff


	//   ....[85]....
        /*0280*/ 	.word	0xffffffff


	//   ....[86]....
        /*0284*/ 	.word	0xffffffff


	//   ....[87]....
        /*0288*/ 	.word	0xffffffff


	//   ....[88]....
        /*028c*/ 	.word	0xffffffff


	//   ....[89]....
        /*0290*/ 	.word	0xffffffff


	//   ....[90]....
        /*0294*/ 	.word	0xffffffff


	//   ....[91]....
        /*0298*/ 	.word	0xffffffff


	//   ....[92]....
        /*029c*/ 	.word	0xffffffff


	//   ....[93]....
        /*02a0*/ 	.word	0xffffffff


	//   ....[94]....
        /*02a4*/ 	.word	0xffffffff


	//   ....[95]....
        /*02a8*/ 	.word	0xffffffff


	//   ....[96]....
        /*02ac*/ 	.word	0xffffffff


	//   ....[97]....
        /*02b0*/ 	.word	0xffffffff


	//   ....[98]....
        /*02b4*/ 	.word	0xffffffff


	//   ....[99]....
        /*02b8*/ 	.word	0xffffffff


	//   ....[100]....
        /*02bc*/ 	.word	0xffffffff


	//   ....[101]....
        /*02c0*/ 	.word	0xffffffff


	//   ....[102]....
        /*02c4*/ 	.word	0xffffffff


	//   ....[103]....
        /*02c8*/ 	.word	0xffffffff


	//   ....[104]....
        /*02cc*/ 	.word	0xffffffff


	//   ....[105]....
        /*02d0*/ 	.word	0xffffffff


	//   ....[106]....
        /*02d4*/ 	.word	0xffffffff


	//   ....[107]....
        /*02d8*/ 	.word	0xffffffff


	//   ....[108]....
        /*02dc*/ 	.word	0xffffffff


	//   ....[109]....
        /*02e0*/ 	.word	0xffffffff


	//   ....[110]....
        /*02e4*/ 	.word	0xffffffff


	//   ....[111]....
        /*02e8*/ 	.word	0xffffffff


	//   ....[112]....
        /*02ec*/ 	.word	0xffffffff


	//   ....[113]....
        /*02f0*/ 	.word	0xffffffff


	//   ....[114]....
        /*02f4*/ 	.word	0xffffffff


	//   ....[115]....
        /*02f8*/ 	.word	0xffffffff


	//   ....[116]....
        /*02fc*/ 	.word	0xffffffff


	//   ....[117]....
        /*0300*/ 	.word	0xffffffff


	//   ....[118]....
        /*0304*/ 	.word	0xffffffff


	//   ....[119]....
        /*0308*/ 	.word	0xffffffff


	//   ....[120]....
        /*030c*/ 	.word	0xffffffff


	//   ....[121]....
        /*0310*/ 	.word	0xffffffff


	//   ....[122]....
        /*0314*/ 	.word	0xffffffff


	//   ....[123]....
        /*0318*/ 	.word	0xffffffff


	//   ....[124]....
        /*031c*/ 	.word	0xffffffff


	//   ....[125]....
        /*0320*/ 	.word	0xffffffff


	//   ....[126]....
        /*0324*/ 	.word	0xffffffff


	//   ....[127]....
        /*0328*/ 	.word	0xffffffff


	//   ....[128]....
        /*032c*/ 	.word	0xffffffff


	//   ....[129]....
        /*0330*/ 	.word	0xffffffff


	//   ....[130]....
        /*0334*/ 	.word	0xffffffff


	//   ....[131]....
        /*0338*/ 	.word	0xffffffff


	//   ....[132]....
        /*033c*/ 	.word	0xffffffff


	//   ....[133]....
        /*0340*/ 	.word	0xffffffff


	//   ....[134]....
        /*0344*/ 	.word	0xffffffff


	//   ....[135]....
        /*0348*/ 	.word	0xffffffff


	//   ....[136]....
        /*034c*/ 	.word	0xffffffff


	//   ....[137]....
        /*0350*/ 	.word	0xffffffff


	//   ....[138]....
        /*0354*/ 	.word	0xffffffff


	//   ....[139]....
        /*0358*/ 	.word	0xffffffff


	//   ....[140]....
        /*035c*/ 	.word	0xffffffff


	//   ....[141]....
        /*0360*/ 	.word	0xffffffff


	//   ....[142]....
        /*0364*/ 	.word	0xffffffff


	//   ....[143]....
        /*0368*/ 	.word	0xffffffff


	//   ....[144]....
        /*036c*/ 	.word	0xffffffff


	//   ....[145]....
        /*0370*/ 	.word	0x0500000f


	//   ....[146]....
        /*0374*/ 	.word	0x0500000f


	//   ....[147]....
        /*0378*/ 	.word	0x0500000f


	//   ....[148]....
        /*037c*/ 	.word	0x0500000f


	//   ....[149]....
        /*0380*/ 	.word	0x0500000f


	//   ....[150]....
        /*0384*/ 	.word	0x0500000f


	//   ....[151]....
        /*0388*/ 	.word	0x0500000f


	//   ....[152]....
        /*038c*/ 	.word	0x0500000f


	//   ....[153]....
        /*0390*/ 	.word	0x0500000f


	//   ....[154]....
        /*0394*/ 	.word	0x0500000f


	//   ....[155]....
        /*0398*/ 	.word	0x0500000f


	//   ....[156]....
        /*039c*/ 	.word	0x0500000f


	//   ....[157]....
        /*03a0*/ 	.word	0x0500000f


	//   ....[158]....
        /*03a4*/ 	.word	0x0500000f


	//   ....[159]....
        /*03a8*/ 	.word	0x0500000f


	//   ....[160]....
        /*03ac*/ 	.word	0x0500000f


	//   ....[161]....
        /*03b0*/ 	.word	0x0500000f


	//   ....[162]....
        /*03b4*/ 	.word	0x0500000f


	//   ....[163]....
        /*03b8*/ 	.word	0x0500000f


	//   ....[164]....
        /*03bc*/ 	.word	0x0500000f


	//   ....[165]....
        /*03c0*/ 	.word	0x0500000f


	//   ....[166]....
        /*03c4*/ 	.word	0x0500000f


	//   ....[167]....
        /*03c8*/ 	.word	0x0500000f


	//   ....[168]....
        /*03cc*/ 	.word	0x0500000f


	//   ....[169]....
        /*03d0*/ 	.word	0x0500000f


	//   ....[170]....
        /*03d4*/ 	.word	0x0500000f


	//   ....[171]....
        /*03d8*/ 	.word	0x0500000f


	//   ....[172]....
        /*03dc*/ 	.word	0x0500000f


	//   ....[173]....
        /*03e0*/ 	.word	0x0500000f


	//   ....[174]....
        /*03e4*/ 	.word	0x0500000f


	//   ....[175]....
        /*03e8*/ 	.word	0x0500000f


	//   ....[176]....
        /*03ec*/ 	.word	0x0500000f


	//   ....[177]....
        /*03f0*/ 	.word	0x0500000f


	//   ....[178]....
        /*03f4*/ 	.word	0x0500000f


	//   ....[179]....
        /*03f8*/ 	.word	0x0500000f


	//   ....[180]....
        /*03fc*/ 	.word	0x0500000f


	//   ....[181]....
        /*0400*/ 	.word	0x0500000f


	//   ....[182]....
        /*0404*/ 	.word	0x0500000f


	//   ....[183]....
        /*0408*/ 	.word	0x0500000f


	//   ....[184]....
        /*040c*/ 	.word	0x0500000f


	//   ....[185]....
        /*0410*/ 	.word	0x0500000f


	//   ....[186]....
        /*0414*/ 	.word	0x0500000f


	//   ....[187]....
        /*0418*/ 	.word	0x0500000f


	//   ....[188]....
        /*041c*/ 	.word	0x0500000f


	//   ....[189]....
        /*0420*/ 	.word	0x0500000f


	//   ....[190]....
        /*0424*/ 	.word	0x0500000f


	//   ....[191]....
        /*0428*/ 	.word	0x0500000f


	//   ....[192]....
        /*042c*/ 	.word	0x0500000f


	//   ....[193]....
        /*0430*/ 	.word	0x0500000f


	//   ....[194]....
        /*0434*/ 	.word	0x0500000f


	//   ....[195]....
        /*0438*/ 	.word	0x0500000f


	//   ....[196]....
        /*043c*/ 	.word	0x0500000f


	//   ....[197]....
        /*0440*/ 	.word	0x0500000f


	//   ....[198]....
        /*0444*/ 	.word	0x0500000f


	//   ....[199]....
        /*0448*/ 	.word	0x0500000f


	//   ....[200]....
        /*044c*/ 	.word	0x0500000f


	//   ....[201]....
        /*0450*/ 	.word	0x0500000f


	//   ....[202]....
        /*0454*/ 	.word	0x0500000f


	//   ....[203]....
        /*0458*/ 	.word	0x0500000f


	//   ....[204]....
        /*045c*/ 	.word	0x0500000f


	//   ....[205]....
        /*0460*/ 	.word	0x0500000f


	//   ....[206]....
        /*0464*/ 	.word	0x0500000f


	//   ....[207]....
        /*0468*/ 	.word	0x0500000f


	//   ....[208]....
        /*046c*/ 	.word	0x0500000f


	//   ....[209]....
        /*0470*/ 	.word	0x0500000f


	//   ....[210]....
        /*0474*/ 	.word	0x0500000f


	//   ....[211]....
        /*0478*/ 	.word	0x0500000f


	//   ....[212]....
        /*047c*/ 	.word	0x0500000f


	//   ....[213]....
        /*0480*/ 	.word	0x0500000f


	//   ....[214]....
        /*0484*/ 	.word	0x0500000f


	//   ....[215]....
        /*0488*/ 	.word	0x0500000f


	//   ....[216]....
        /*048c*/ 	.word	0x0500000f


	//   ....[217]....
        /*0490*/ 	.word	0x0500000f


	//   ....[218]....
        /*0494*/ 	.word	0x0500000f


	//   ....[219]....
        /*0498*/ 	.word	0x0500000f


	//   ....[220]....
        /*049c*/ 	.word	0x0500000f


	//   ....[221]....
        /*04a0*/ 	.word	0x0500000f


	//   ....[222]....
        /*04a4*/ 	.word	0x0500000f


	//   ....[223]....
        /*04a8*/ 	.word	0x0500000f


	//   ....[224]....
        /*04ac*/ 	.word	0x0500000f


	//   ....[225]....
        /*04b0*/ 	.word	0x0500000f


	//   ....[226]....
        /*04b4*/ 	.word	0x0500000f


	//   ....[227]....
        /*04b8*/ 	.word	0x0500000f


	//----- nvinfo : EIATTR_COOP_GROUP_INSTR_OFFSETS
	.align		4
.L_555:
        /*04bc*/ 	.byte	0x04, 0x28
        /*04be*/ 	.short	(.L_557 - .L_556)


	//   ....[0]....
.L_556:
        /*04c0*/ 	.word	0x00000080


	//   ....[1]....
        /*04c4*/ 	.word	0x00000090


	//   ....[2]....
        /*04c8*/ 	.word	0x000002d0


	//   ....[3]....
        /*04cc*/ 	.word	0x00000430


	//   ....[4]....
        /*04d0*/ 	.word	0x00000550


	//   ....[5]....
        /*04d4*/ 	.word	0x000006b0


	//   ....[6]....
        /*04d8*/ 	.word	0x00001800


	//   ....[7]....
        /*04dc*/ 	.word	0x00001fb0


	//   ....[8]....
        /*04e0*/ 	.word	0x00002140


	//   ....[9]....
        /*04e4*/ 	.word	0x00002910


	//   ....[10]....
        /*04e8*/ 	.word	0x00002970


	//   ....[11]....
        /*04ec*/ 	.word	0x000030d0


	//   ....[12]....
        /*04f0*/ 	.word	0x00003130


	//   ....[13]....
        /*04f4*/ 	.word	0x000042c0


	//   ....[14]....
        /*04f8*/ 	.word	0x00004420


	//   ....[15]....
        /*04fc*/ 	.word	0x00004b60


	//   ....[16]....
        /*0500*/ 	.word	0x00004c40


	//   ....[17]....
        /*0504*/ 	.word	0x00005340


	//   ....[18]....
        /*0508*/ 	.word	0x000053c0


	//   ....[19]....
        /*050c*/ 	.word	0x00007240


	//   ....[20]....
        /*0510*/ 	.word	0x000072b0


	//   ....[21]....
        /*0514*/ 	.word	0x00007740


	//   ....[22]....
        /*0518*/ 	.word	0x00007890


	//   ....[23]....
        /*051c*/ 	.word	0x00008c30


	//   ....[24]....
        /*0520*/ 	.word	0x00008cb0


	//   ....[25]....
        /*0524*/ 	.word	0x00008d20


	//   ....[26]....
        /*0528*/ 	.word	0x00008d40


	//   ....[27]....
        /*052c*/ 	.word	0x0000a770


	//   ....[28]....
        /*0530*/ 	.word	0x0000a7b0


	//   ....[29]....
        /*0534*/ 	.word	0x0000a7e0


	//   ....[30]....
        /*0538*/ 	.word	0x0000a810


	//   ....[31]....
        /*053c*/ 	.word	0x0000b0b0


	//   ....[32]....
        /*0540*/ 	.word	0x0000b0f0


	//   ....[33]....
        /*0544*/ 	.word	0x0000b240


	//   ....[34]....
        /*0548*/ 	.word	0x0000b260


	//   ....[35]....
        /*054c*/ 	.word	0x0000b3a0


	//   ....[36]....
        /*0550*/ 	.word	0x0000b3c0


	//   ....[37]....
        /*0554*/ 	.word	0x0000b510


	//   ....[38]....
        /*0558*/ 	.word	0x0000b530


	//   ....[39]....
        /*055c*/ 	.word	0x0000be50


	//   ....[40]....
        /*0560*/ 	.word	0x0000be80


	//   ....[41]....
        /*0564*/ 	.word	0x0000bfd0


	//   ....[42]....
        /*0568*/ 	.word	0x0000bff0


	//   ....[43]....
        /*056c*/ 	.word	0x0000c130


	//   ....[44]....
        /*0570*/ 	.word	0x0000c150


	//   ....[45]....
        /*0574*/ 	.word	0x0000c2a0


	//   ....[46]....
        /*0578*/ 	.word	0x0000c2c0


	//   ....[47]....
        /*057c*/ 	.word	0x0000c490


	//   ....[48]....
        /*0580*/ 	.word	0x0000c660


	//   ....[49]....
        /*0584*/ 	.word	0x0000c690


	//   ....[50]....
        /*0588*/ 	.word	0x0000c6c0


	//   ....[51]....
        /*058c*/ 	.word	0x0000c6f0


	//   ....[52]....
        /*0590*/ 	.word	0x0000c720


	//   ....[53]....
        /*0594*/ 	.word	0x0000c750


	//   ....[54]....
        /*0598*/ 	.word	0x0000c8a0


	//   ....[55]....
        /*059c*/ 	.word	0x0000c8d0


	//   ....[56]....
        /*05a0*/ 	.word	0x0000c900


	//   ....[57]....
        /*05a4*/ 	.word	0x0000c930


	//   ....[58]....
        /*05a8*/ 	.word	0x0000c960


	//   ....[59]....
        /*05ac*/ 	.word	0x0000c990


	//   ....[60]....
        /*05b0*/ 	.word	0x0000ca20


	//   ....[61]....
        /*05b4*/ 	.word	0x0000ca80


	//   ....[62]....
        /*05b8*/ 	.word	0x0000cb10


	//   ....[63]....
        /*05bc*/ 	.word	0x0000e310


	//   ....[64]....
        /*05c0*/ 	.word	0x0000e330


	//   ....[65]....
        /*05c4*/ 	.word	0x0000e3c0


	//   ....[66]....
        /*05c8*/ 	.word	0x0000e3e0


	//   ....[67]....
        /*05cc*/ 	.word	0x0000e460


	//   ....[68]....
        /*05d0*/ 	.word	0x0000e480


	//   ....[69]....
        /*05d4*/ 	.word	0x0000e500


	//   ....[70]....
        /*05d8*/ 	.word	0x0000e520


	//   ....[71]....
        /*05dc*/ 	.word	0x0000e5a0


	//   ....[72]....
        /*05e0*/ 	.word	0x0000e5c0


	//   ....[73]....
        /*05e4*/ 	.word	0x0000e5d0


	//   ....[74]....
        /*05e8*/ 	.word	0x0000e5e0


	//   ....[75]....
        /*05ec*/ 	.word	0x0000ee00


	//   ....[76]....
        /*05f0*/ 	.word	0x0000ee30


	//   ....[77]....
        /*05f4*/ 	.word	0x0000ee60


	//   ....[78]....
        /*05f8*/ 	.word	0x0000eef0


	//   ....[79]....
        /*05fc*/ 	.word	0x0000ef00


	//   ....[80]....
        /*0600*/ 	.word	0x0000ef90


	//   ....[81]....
        /*0604*/ 	.word	0x0000efa0


	//   ....[82]....
        /*0608*/ 	.word	0x0000f030


	//   ....[83]....
        /*060c*/ 	.word	0x0000f040


	//   ....[84]....
        /*0610*/ 	.word	0x0000f0d0


	//   ....[85]....
        /*0614*/ 	.word	0x0000f0e0


	//   ....[86]....
        /*0618*/ 	.word	0x0000f170


	//   ....[87]....
        /*061c*/ 	.word	0x0000f180


	//   ....[88]....
        /*0620*/ 	.word	0x0000f200


	//   ....[89]....
        /*0624*/ 	.word	0x0000f210


	//   ....[90]....
        /*0628*/ 	.word	0x0000f220


	//   ....[91]....
        /*062c*/ 	.word	0x0000f690


	//   ....[92]....
        /*0630*/ 	.word	0x0000f6c0


	//   ....[93]....
        /*0634*/ 	.word	0x0000f720


	//   ....[94]....
        /*0638*/ 	.word	0x0000f7d0


	//   ....[95]....
        /*063c*/ 	.word	0x0000f7f0


	//   ....[96]....
        /*0640*/ 	.word	0x0000f8a0


	//   ....[97]....
        /*0644*/ 	.word	0x0000f8b0


	//   ....[98]....
        /*0648*/ 	.word	0x0000f8e0


	//   ....[99]....
        /*064c*/ 	.word	0x0000f970


	//   ....[100]....
        /*0650*/ 	.word	0x0000fa10


	//   ....[101]....
        /*0654*/ 	.word	0x0000fa30


	//   ....[102]....
        /*0658*/ 	.word	0x0000fa40


	//   ....[103]....
        /*065c*/ 	.word	0x00010170


	//   ....[104]....
        /*0660*/ 	.word	0x00010190


	//   ....[105]....
        /*0664*/ 	.word	0x000101a0


	//   ....[106]....
        /*0668*/ 	.word	0x000101e0


	//   ....[107]....
        /*066c*/ 	.word	0x000101f0


	//   ....[108]....
        /*0670*/ 	.word	0x00010230


	//   ....[109]....
        /*0674*/ 	.word	0x00010240


	//   ....[110]....
        /*0678*/ 	.word	0x00010280


	//   ....[111]....
        /*067c*/ 	.word	0x00010290


	//   ....[112]....
        /*0680*/ 	.word	0x000102d0


	//   ....[113]....
        /*0684*/ 	.word	0x000102e0


	//   ....[114]....
        /*0688*/ 	.word	0x000102f0


	//   ....[115]....
        /*068c*/ 	.word	0x00010660


	//   ....[116]....
        /*0690*/ 	.word	0x00010680


	//   ....[117]....
        /*0694*/ 	.word	0x00010690


	//   ....[118]....
        /*0698*/ 	.word	0x000106a0


	//   ....[119]....
        /*069c*/ 	.word	0x000106b0


	//   ....[120]....
        /*06a0*/ 	.word	0x000106d0


	//   ....[121]....
        /*06a4*/ 	.word	0x00010740


	//   ....[122]....
        /*06a8*/ 	.word	0x00010760


	//   ....[123]....
        /*06ac*/ 	.word	0x00010780


	//   ....[124]....
        /*06b0*/ 	.word	0x000107f0


	//   ....[125]....
        /*06b4*/ 	.word	0x00010800


	//   ....[126]....
        /*06b8*/ 	.word	0x00010900


	//   ....[127]....
        /*06bc*/ 	.word	0x00010db0


	//   ....[128]....
        /*06c0*/ 	.word	0x00010de0


	//   ....[129]....
        /*06c4*/ 	.word	0x00010e10


	//   ....[130]....
        /*06c8*/ 	.word	0x00010e40


	//   ....[131]....
        /*06cc*/ 	.word	0x00010e70


	//   ....[132]....
        /*06d0*/ 	.word	0x00010ea0


	//   ....[133]....
        /*06d4*/ 	.word	0x00010ed0


	//   ....[134]....
        /*06d8*/ 	.word	0x00010f00


	//   ....[135]....
        /*06dc*/ 	.word	0x00011080


	//   ....[136]....
        /*06e0*/ 	.word	0x000110b0


	//   ....[137]....
        /*06e4*/ 	.word	0x000110e0


	//   ....[138]....
        /*06e8*/ 	.word	0x00011110


	//   ....[139]....
        /*06ec*/ 	.word	0x00011140


	//   ....[140]....
        /*06f0*/ 	.word	0x00011170


	//   ....[141]....
        /*06f4*/ 	.word	0x00011230


	//   ....[142]....
        /*06f8*/ 	.word	0x00011250


	//   ....[143]....
        /*06fc*/ 	.word	0x000112c0


	//   ....[144]....
        /*0700*/ 	.word	0x00011960


	//   ....[145]....
        /*0704*/ 	.word	0x00011f10


	//   ....[146]....
        /*0708*/ 	.word	0x00012000


	//   ....[147]....
        /*070c*/ 	.word	0x000120a0


	//   ....[148]....
        /*0710*/ 	.word	0x00012100


	//   ....[149]....
        /*0714*/ 	.word	0x000121f0


	//   ....[150]....
        /*0718*/ 	.word	0x00012260


	//   ....[151]....
        /*071c*/ 	.word	0x00012350


	//   ....[152]....
        /*0720*/ 	.word	0x000123c0


	//   ....[153]....
        /*0724*/ 	.word	0x000124b0


	//   ....[154]....
        /*0728*/ 	.word	0x00012520


	//   ....[155]....
        /*072c*/ 	.word	0x00012610


	//   ....[156]....
        /*0730*/ 	.word	0x00012680


	//   ....[157]....
        /*0734*/ 	.word	0x00012720


	//   ....[158]....
        /*0738*/ 	.word	0x00012810


	//   ....[159]....
        /*073c*/ 	.word	0x00012880


	//   ....[160]....
        /*0740*/ 	.word	0x000128e0


	//   ....[161]....
        /*0744*/ 	.word	0x000129d0


	//   ....[162]....
        /*0748*/ 	.word	0x00012a30


	//   ....[163]....
        /*074c*/ 	.word	0x00012b30


	//   ....[164]....
        /*0750*/ 	.word	0x00012b90


	//   ....[165]....
        /*0754*/ 	.word	0x00012c90


	//   ....[166]....
        /*0758*/ 	.word	0x00012cf0


	//   ....[167]....
        /*075c*/ 	.word	0x00012df0


	//   ....[168]....
        /*0760*/ 	.word	0x00012e50


	//   ....[169]....
        /*0764*/ 	.word	0x00012f50


	//   ....[170]....
        /*0768*/ 	.word	0x00012fb0


	//   ....[171]....
        /*076c*/ 	.word	0x000130b0


	//   ....[172]....
        /*0770*/ 	.word	0x00013110


	//   ....[173]....
        /*0774*/ 	.word	0x000131f0


	//   ....[174]....
        /*0778*/ 	.word	0x00013320


	//   ....[175]....
        /*077c*/ 	.word	0x000133f0


	//   ....[176]....
        /*0780*/ 	.word	0x000134b0


	//   ....[177]....
        /*0784*/ 	.word	0x000135c0


	//   ....[178]....
        /*0788*/ 	.word	0x00013620


	//   ....[179]....
        /*078c*/ 	.word	0x00013730


	//   ....[180]....
        /*0790*/ 	.word	0x00013790


	//   ....[181]....
        /*0794*/ 	.word	0x000138a0


	//   ....[182]....
        /*0798*/ 	.word	0x00013900


	//   ....[183]....
        /*079c*/ 	.word	0x00013a10


	//   ....[184]....
        /*07a0*/ 	.word	0x00013a70


	//   ....[185]....
        /*07a4*/ 	.word	0x00013b30


	//   ....[186]....
        /*07a8*/ 	.word	0x00013c90


	//   ....[187]....
        /*07ac*/ 	.word	0x00013d30


	//   ....[188]....
        /*07b0*/ 	.word	0x00013d90


	//   ....[189]....
        /*07b4*/ 	.word	0x00013e40


	//   ....[190]....
        /*07b8*/ 	.word	0x00013ea0


	//   ....[191]....
        /*07bc*/ 	.word	0x00013f50


	//   ....[192]....
        /*07c0*/ 	.word	0x00013fb0


	//   ....[193]....
        /*07c4*/ 	.word	0x00014060


	//   ....[194]....
        /*07c8*/ 	.word	0x000140c0


	//   ....[195]....
        /*07cc*/ 	.word	0x00014170


	//   ....[196]....
        /*07d0*/ 	.word	0x000141d0


	//   ....[197]....
        /*07d4*/ 	.word	0x00014280


	//   ....[198]....
        /*07d8*/ 	.word	0x00014360


	//   ....[199]....
        /*07dc*/ 	.word	0x00014400


	//   ....[200]....
        /*07e0*/ 	.word	0x00014460


	//   ....[201]....
        /*07e4*/ 	.word	0x00014530


	//   ....[202]....
        /*07e8*/ 	.word	0x00014590


	//   ....[203]....
        /*07ec*/ 	.word	0x00014660


	//   ....[204]....
        /*07f0*/ 	.word	0x000146c0


	//   ....[205]....
        /*07f4*/ 	.word	0x000147a0


	//   ....[206]....
        /*07f8*/ 	.word	0x00014800


	//   ....[207]....
        /*07fc*/ 	.word	0x000148d0


	//   ....[208]....
        /*0800*/ 	.word	0x00014930


	//   ....[209]....
        /*0804*/ 	.word	0x00014a00


	//   ....[210]....
        /*0808*/ 	.word	0x00014a90


	//   ....[211]....
        /*080c*/ 	.word	0x00014b30


	//   ....[212]....
        /*0810*/ 	.word	0x00014c50


	//   ....[213]....
        /*0814*/ 	.word	0x00014cc0


	//   ....[214]....
        /*0818*/ 	.word	0x00014d30


	//   ....[215]....
        /*081c*/ 	.word	0x00014da0


	//   ....[216]....
        /*0820*/ 	.word	0x00014e10


	//   ....[217]....
        /*0824*/ 	.word	0x00014e90


	//   ....[218]....
        /*0828*/ 	.word	0x00014f20


	//   ....[219]....
        /*082c*/ 	.word	0x00014fb0


	//   ....[220]....
        /*0830*/ 	.word	0x00015020


	//   ....[221]....
        /*0834*/ 	.word	0x00015090


	//   ....[222]....
        /*0838*/ 	.word	0x00015100


	//   ....[223]....
        /*083c*/ 	.word	0x00015180


	//   ....[224]....
        /*0840*/ 	.word	0x000151f0


	//   ....[225]....
        /*0844*/ 	.word	0x00015290


	//   ....[226]....
        /*0848*/ 	.word	0x00015320


	//   ....[227]....
        /*084c*/ 	.word	0x00015440


	//----- nvinfo : EIATTR_REG_RECONFIG
	.align		4
.L_557:
        /*0850*/ 	.byte	0x01, 0x54
	.zero		2


	//----- nvinfo : EIATTR_SYSCALL_OFFSETS
	.align		4
        /*0854*/ 	.byte	0x04, 0x46
        /*0856*/ 	.short	(.L_559 - .L_558)


	//   ....[0]....
.L_558:
        /*0858*/ 	.word	0x000019e0


	//   ....[1]....
        /*085c*/ 	.word	0x0000d960


	//   ....[2]....
        /*0860*/ 	.word	0x0000dab0


	//   ....[3]....
        /*0864*/ 	.word	0x0000dba0


	//   ....[4]....
        /*0868*/ 	.word	0x0000ea50


	//----- nvinfo : EIATTR_MBARRIER_INSTR_OFFSETS
	.align		4
.L_559:
        /*086c*/ 	.byte	0x04, 0x39
        /*086e*/ 	.short	(.L_561 - .L_560)


	//   ....[0]....
.L_560:
        /*0870*/ 	.word	0x00000180
        /*0874*/ 	.word	0x000000ff
        /*0878*/ 	.word	0x00022800
        /*087c*/ 	.short	0x0100
        /*087e*/ 	.byte	0x08
	.zero		1


	//   ....[1]....
        /*0880*/ 	.word	0x00000190
        /*0884*/ 	.word	0x000000ff
        /*0888*/ 	.word	0x00022820
        /*088c*/ 	.short	0x0100
        /*088e*/ 	.byte	0x08
	.zero		1


	//   ....[2]....
        /*0890*/ 	.word	0x00000280
        /*0894*/ 	.word	0x000000ff
        /*0898*/ 	.word	0x00022830
        /*089c*/ 	.short	0x0100
        /*089e*/ 	.byte	0x08
	.zero		1


	//   ....[3]....
        /*08a0*/ 	.word	0x00000290
        /*08a4*/ 	.word	0x000000ff
        /*08a8*/ 	.word	0x00022840
        /*08ac*/ 	.short	0x0100
        /*08ae*/ 	.byte	0x08
	.zero		1


	//   ....[4]....
        /*08b0*/ 	.word	0x000002a0
        /*08b4*/ 	.word	0x000000ff
        /*08b8*/ 	.word	0x00022838
        /*08bc*/ 	.short	0x0100
        /*08be*/ 	.byte	0x08
	.zero		1


	//   ....[5]....
        /*08c0*/ 	.word	0x000002b0
        /*08c4*/ 	.word	0x000000ff
        /*08c8*/ 	.word	0x00022848
        /*08cc*/ 	.short	0x0100
        /*08ce*/ 	.byte	0x08
	.zero		1


	//   ....[6]....
        /*08d0*/ 	.word	0x000003e0
        /*08d4*/ 	.word	0x000000ff
        /*08d8*/ 	.word	0x00022850
        /*08dc*/ 	.short	0x0100
        /*08de*/ 	.byte	0x08
	.zero		1


	//   ....[7]....
        /*08e0*/ 	.word	0x000003f0
        /*08e4*/ 	.word	0x000000ff
        /*08e8*/ 	.word	0x00022860
        /*08ec*/ 	.short	0x0100
        /*08ee*/ 	.byte	0x08
	.zero		1


	//   ....[8]....
        /*08f0*/ 	.word	0x00000400
        /*08f4*/ 	.word	0x000000ff
        /*08f8*/ 	.word	0x00022858
        /*08fc*/ 	.short	0x0100
        /*08fe*/ 	.byte	0x08
	.zero		1


	//   ....[9]....
        /*0900*/ 	.word	0x00000410
        /*0904*/ 	.word	0x000000ff
        /*0908*/ 	.word	0x00022868
        /*090c*/ 	.short	0x0100
        /*090e*/ 	.byte	0x08
	.zero		1


	//   ....[10]....
        /*0910*/ 	.word	0x00000500
        /*0914*/ 	.word	0x000000ff
        /*0918*/ 	.word	0x00022870
        /*091c*/ 	.short	0x0100
        /*091e*/ 	.byte	0x06
	.zero		1


	//   ....[11]....
        /*0920*/ 	.word	0x00000510
        /*0924*/ 	.word	0x000000ff
        /*0928*/ 	.word	0x00022880
        /*092c*/ 	.short	0x0100
        /*092e*/ 	.byte	0x06
	.zero		1


	//   ....[12]....
        /*0930*/ 	.word	0x00000520
        /*0934*/ 	.word	0x000000ff
        /*0938*/ 	.word	0x00022878
        /*093c*/ 	.short	0x0100
        /*093e*/ 	.byte	0x06
	.zero		1


	//   ....[13]....
        /*0940*/ 	.word	0x00000530
        /*0944*/ 	.word	0x000000ff
        /*0948*/ 	.word	0x00022888
        /*094c*/ 	.short	0x0100
        /*094e*/ 	.byte	0x06
	.zero		1


	//   ....[14]....
        /*0950*/ 	.word	0x00000660
        /*0954*/ 	.word	0x000000ff
        /*0958*/ 	.word	0x00022890
        /*095c*/ 	.short	0x0100
        /*095e*/ 	.byte	0x08
	.zero		1


	//   ....[15]....
        /*0960*/ 	.word	0x00000670
        /*0964*/ 	.word	0x000000ff
        /*0968*/ 	.word	0x000228a0
        /*096c*/ 	.short	0x0100
        /*096e*/ 	.byte	0x08
	.zero		1


	//   ....[16]....
        /*0970*/ 	.word	0x00000680
        /*0974*/ 	.word	0x000000ff
        /*0978*/ 	.word	0x00022898
        /*097c*/ 	.short	0x0100
        /*097e*/ 	.byte	0x08
	.zero		1


	//   ....[17]....
        /*0980*/ 	.word	0x00000690
        /*0984*/ 	.word	0x000000ff
        /*0988*/ 	.word	0x000228a8
        /*098c*/ 	.short	0x0100
        /*098e*/ 	.byte	0x08
	.zero		1


	//   ....[18]....
        /*0990*/ 	.word	0x000007d0
        /*0994*/ 	.word	0x000000ff
        /*0998*/ 	.word	0x000228b0
        /*099c*/ 	.short	0x0100
        /*099e*/ 	.byte	0x08
	.zero		1


	//   ....[19]....
        /*09a0*/ 	.word	0x000007e0
        /*09a4*/ 	.word	0x000000ff
        /*09a8*/ 	.word	0x000228c0
        /*09ac*/ 	.short	0x0100
        /*09ae*/ 	.byte	0x08
	.zero		1


	//   ....[20]....
        /*09b0*/ 	.word	0x000007f0
        /*09b4*/ 	.word	0x000000ff
        /*09b8*/ 	.word	0x000228b8
        /*09bc*/ 	.short	0x0100
        /*09be*/ 	.byte	0x08
	.zero		1


	//   ....[21]....
        /*09c0*/ 	.word	0x00000800
        /*09c4*/ 	.word	0x000000ff
        /*09c8*/ 	.word	0x000228c8
        /*09cc*/ 	.short	0x0100
        /*09ce*/ 	.byte	0x08
	.zero		1


	//   ....[22]....
        /*09d0*/ 	.word	0x00001a50
        /*09d4*/ 	.word	0x000000ff
        /*09d8*/ 	.word	0x00022800
        /*09dc*/ 	.short	0x010a
        /*09de*/ 	.byte	0x33
	.zero		1


	//   ....[23]....
        /*09e0*/ 	.word	0x00001b20
        /*09e4*/ 	.word	0x000000ff
        /*09e8*/ 	.word	0x00022830
        /*09ec*/ 	.short	0x010a
        /*09ee*/ 	.byte	0x16
	.zero		1


	//   ....[24]....
        /*09f0*/ 	.word	0x00001b60
        /*09f4*/ 	.word	0x000000ff
        /*09f8*/ 	.word	0x00022830
        /*09fc*/ 	.short	0x010a
        /*09fe*/ 	.byte	0x16
	.zero		1


	//   ....[25]....
        /*0a00*/ 	.word	0x00002460
        /*0a04*/ 	.word	0x000000ff
        /*0a08*/ 	.word	0x00000000
        /*0a0c*/ 	.short	0x0101
        /*0a0e*/ 	.byte	0x06
	.zero		1


	//   ....[26]....
        /*0a10*/ 	.word	0x00003990
        /*0a14*/ 	.word	0x000000ff
        /*0a18*/ 	.word	0x00022850
        /*0a1c*/ 	.short	0x010a
        /*0a1e*/ 	.byte	0x16
	.zero		1


	//   ....[27]....
        /*0a20*/ 	.word	0x000039d0
        /*0a24*/ 	.word	0x000000ff
        /*0a28*/ 	.word	0x00022850
        /*0a2c*/ 	.short	0x010a
        /*0a2e*/ 	.byte	0x16
	.zero		1


	//   ....[28]....
        /*0a30*/ 	.word	0x00003d80
        /*0a34*/ 	.word	0x000000ff
        /*0a38*/ 	.word	0x00000000
        /*0a3c*/ 	.short	0x0101
        /*0a3e*/ 	.byte	0x16
	.zero		1


	//   ....[29]....
        /*0a40*/ 	.word	0x00003ef0
        /*0a44*/ 	.word	0x000000ff
        /*0a48*/ 	.word	0x00022830
        /*0a4c*/ 	.short	0x010a
        /*0a4e*/ 	.byte	0x19
	.zero		1


	//   ....[30]....
        /*0a50*/ 	.word	0x00003f30
        /*0a54*/ 	.word	0x000000ff
        /*0a58*/ 	.word	0x00022830
        /*0a5c*/ 	.short	0x010a
        /*0a5e*/ 	.byte	0x19
	.zero		1


	//   ....[31]....
        /*0a60*/ 	.word	0x000045f0
        /*0a64*/ 	.word	0x000000ff
        /*0a68*/ 	.word	0x00000000
        /*0a6c*/ 	.short	0x0101
        /*0a6e*/ 	.byte	0x06
	.zero		1


	//   ....[32]....
        /*0a70*/ 	.word	0x00006550
        /*0a74*/ 	.word	0x000000ff
        /*0a78*/ 	.word	0x00022850
        /*0a7c*/ 	.short	0x010a
        /*0a7e*/ 	.byte	0x19
	.zero		1


	//   ....[33]....
        /*0a80*/ 	.word	0x000065a0
        /*0a84*/ 	.word	0x000000ff
        /*0a88*/ 	.word	0x00022850
        /*0a8c*/ 	.short	0x010a
        /*0a8e*/ 	.byte	0x19
	.zero		1


	//   ....[34]....
        /*0a90*/ 	.word	0x000068a0
        /*0a94*/ 	.word	0x000000ff
        /*0a98*/ 	.word	0x00000000
        /*0a9c*/ 	.short	0x0101
        /*0a9e*/ 	.byte	0x19
	.zero		1


	//   ....[35]....
        /*0aa0*/ 	.word	0x000069f0
        /*0aa4*/ 	.word	0x000000ff
        /*0aa8*/ 	.word	0x00022830
        /*0aac*/ 	.short	0x010a
        /*0aae*/ 	.byte	0x19
	.zero		1


	//   ....[36]....
        /*0ab0*/ 	.word	0x00006a30
        /*0ab4*/ 	.word	0x000000ff
        /*0ab8*/ 	.word	0x00022830
        /*0abc*/ 	.short	0x010a
        /*0abe*/ 	.byte	0x19
	.zero		1


	//   ....[37]....
        /*0ac0*/ 	.word	0x00006fa0
        /*0ac4*/ 	.word	0x000000ff
        /*0ac8*/ 	.word	0x00000000
        /*0acc*/ 	.short	0x0101
        /*0ace*/ 	.byte	0x06
	.zero		1


	//   ....[38]....
        /*0ad0*/ 	.word	0x000088d0
        /*0ad4*/ 	.word	0x000000ff
        /*0ad8*/ 	.word	0x00022850
        /*0adc*/ 	.short	0x010a
        /*0ade*/ 	.byte	0x19
	.zero		1


	//   ....[39]....
        /*0ae0*/ 	.word	0x00008920
        /*0ae4*/ 	.word	0x000000ff
        /*0ae8*/ 	.word	0x00022850
        /*0aec*/ 	.short	0x010a
        /*0aee*/ 	.byte	0x19
	.zero		1


	//   ....[40]....
        /*0af0*/ 	.word	0x00008c10
        /*0af4*/ 	.word	0x000000ff
        /*0af8*/ 	.word	0x00000000
        /*0afc*/ 	.short	0x0101
        /*0afe*/ 	.byte	0x19
	.zero		1


	//   ....[41]....
        /*0b00*/ 	.word	0x0000b0e0
        /*0b04*/ 	.word	0x000000ff
        /*0b08*/ 	.word	0x00000000
        /*0b0c*/ 	.short	0x0101
        /*0b0e*/ 	.byte	0x0a
	.zero		1


	//   ....[42]....
        /*0b10*/ 	.word	0x0000e090
        /*0b14*/ 	.word	0x00000021
        /*0b18*/ 	.word	0x00022840
        /*0b1c*/ 	.short	0x010a
        /*0b1e*/ 	.byte	0x3f
	.zero		1


	//   ....[43]....
        /*0b20*/ 	.word	0x0000e6e0
        /*0b24*/ 	.word	0x00000021
        /*0b28*/ 	.word	0x00022830
        /*0b2c*/ 	.short	0x0107
        /*0b2e*/ 	.byte	0x3f
	.zero		1


	//   ....[44]....
        /*0b30*/ 	.word	0x0000e7c0
        /*0b34*/ 	.word	0x00000021
        /*0b38*/ 	.word	0x00022830
        /*0b3c*/ 	.short	0x0101
        /*0b3e*/ 	.byte	0x3f
	.zero		1


	//   ....[45]....
        /*0b40*/ 	.word	0x0000f320
        /*0b44*/ 	.word	0x00000016
        /*0b48*/ 	.word	0x00022800
        /*0b4c*/ 	.short	0x0107
        /*0b4e*/ 	.byte	0x3f
	.zero		1


	//   ....[46]....
        /*0b50*/ 	.word	0x0000f410
        /*0b54*/ 	.word	0x00000016
        /*0b58*/ 	.word	0x00022800
        /*0b5c*/ 	.short	0x0101
        /*0b5e*/ 	.byte	0x3f
	.zero		1


	//   ....[47]....
        /*0b60*/ 	.word	0x0000f430
        /*0b64*/ 	.word	0x00000016
        /*0b68*/ 	.word	0x00022820
        /*0b6c*/ 	.short	0x010a
        /*0b6e*/ 	.byte	0x3f
	.zero		1


	//   ....[48]....
        /*0b70*/ 	.word	0x0000f4c0
        /*0b74*/ 	.word	0x00000021
        /*0b78*/ 	.word	0x00022860
        /*0b7c*/ 	.short	0x010a
        /*0b7e*/ 	.byte	0x3f
	.zero		1


	//   ....[49]....
        /*0b80*/ 	.word	0x0000fbc0
        /*0b84*/ 	.word	0x00000021
        /*0b88*/ 	.word	0x00022850
        /*0b8c*/ 	.short	0x0107
        /*0b8e*/ 	.byte	0x3f
	.zero		1


	//   ....[50]....
        /*0b90*/ 	.word	0x0000fc90
        /*0b94*/ 	.word	0x00000021
        /*0b98*/ 	.word	0x00022850
        /*0b9c*/ 	.short	0x0101
        /*0b9e*/ 	.byte	0x3f
	.zero		1


	//   ....[51]....
        /*0ba0*/ 	.word	0x0000ffd0
        /*0ba4*/ 	.word	0x0000000a
        /*0ba8*/ 	.word	0x00022840
        /*0bac*/ 	.short	0x010a
        /*0bae*/ 	.byte	0x3f
	.zero		1


	//   ....[52]....
        /*0bb0*/ 	.word	0x000103a0
        /*0bb4*/ 	.word	0x0000000a
        /*0bb8*/ 	.word	0x00022830
        /*0bbc*/ 	.short	0x0107
        /*0bbe*/ 	.byte	0x3f
	.zero		1


	//   ....[53]....
        /*0bc0*/ 	.word	0x00010460
        /*0bc4*/ 	.word	0x0000000a
        /*0bc8*/ 	.word	0x00022830
        /*0bcc*/ 	.short	0x0101
        /*0bce*/ 	.byte	0x3f
	.zero		1


	//   ....[54]....
        /*0bd0*/ 	.word	0x00010490
        /*0bd4*/ 	.word	0x0000000a
        /*0bd8*/ 	.word	0x00022860
        /*0bdc*/ 	.short	0x010a
        /*0bde*/ 	.byte	0x3f
	.zero		1


	//   ....[55]....
        /*0be0*/ 	.word	0x000109b0
        /*0be4*/ 	.word	0x0000000a
        /*0be8*/ 	.word	0x00022850
        /*0bec*/ 	.short	0x0107
        /*0bee*/ 	.byte	0x3f
	.zero		1


	//   ....[56]....
        /*0bf0*/ 	.word	0x00010a70
        /*0bf4*/ 	.word	0x0000000a
        /*0bf8*/ 	.word	0x00022850
        /*0bfc*/ 	.short	0x0101
        /*0bfe*/ 	.byte	0x3f
	.zero		1


	//   ....[57]....
        /*0c00*/ 	.word	0x000118e0
        /*0c04*/ 	.word	0x00000007
        /*0c08*/ 	.word	0x00022820
        /*0c0c*/ 	.short	0x010a
        /*0c0e*/ 	.byte	0x3f
	.zero		1


	//   ....[58]....
        /*0c10*/ 	.word	0x00011a60
        /*0c14*/ 	.word	0x00000005
        /*0c18*/ 	.word	0x00022840
        /*0c1c*/ 	.short	0x010a
        /*0c1e*/ 	.byte	0x3f
	.zero		1


	//   ....[59]....
        /*0c20*/ 	.word	0x00011b00
        /*0c24*/ 	.word	0x00000003
        /*0c28*/ 	.word	0x00022840
        /*0c2c*/ 	.short	0x010a
        /*0c2e*/ 	.byte	0x3f
	.zero		1


	//   ....[60]....
        /*0c30*/ 	.word	0x00011b40
        /*0c34*/ 	.word	0x00000005
        /*0c38*/ 	.word	0x00022860
        /*0c3c*/ 	.short	0x010a
        /*0c3e*/ 	.byte	0x3f
	.zero		1


	//   ....[61]....
        /*0c40*/ 	.word	0x00011b80
        /*0c44*/ 	.word	0x00000003
        /*0c48*/ 	.word	0x00022860
        /*0c4c*/ 	.short	0x010a
        /*0c4e*/ 	.byte	0x3f
	.zero		1


	//   ....[62]....
        /*0c50*/ 	.word	0x00011bf0
        /*0c54*/ 	.word	0x00000003
        /*0c58*/ 	.word	0x00022800
        /*0c5c*/ 	.short	0x010a
        /*0c5e*/ 	.byte	0x3f
	.zero		1


	//   ....[63]....
        /*0c60*/ 	.word	0x00011c50
        /*0c64*/ 	.word	0x00000003
        /*0c68*/ 	.word	0x00022830
        /*0c6c*/ 	.short	0x010a
        /*0c6e*/ 	.byte	0x3f
	.zero		1


	//   ....[64]....
        /*0c70*/ 	.word	0x00011cb0
        /*0c74*/ 	.word	0x00000009
        /*0c78*/ 	.word	0x00022850
        /*0c7c*/ 	.short	0x010a
        /*0c7e*/ 	.byte	0x3f
	.zero		1


	//   ....[65]....
        /*0c80*/ 	.word	0x00011d10
        /*0c84*/ 	.word	0x00000000
        /*0c88*/ 	.word	0x00022830
        /*0c8c*/ 	.short	0x010a
        /*0c8e*/ 	.byte	0x3f
	.zero		1


	//   ....[66]....
        /*0c90*/ 	.word	0x00011d70
        /*0c94*/ 	.word	0x0000000a
        /*0c98*/ 	.word	0x00022850
        /*0c9c*/ 	.short	0x010a
        /*0c9e*/ 	.byte	0x3f
	.zero		1


	//   ....[67]....
        /*0ca0*/ 	.word	0x00011dd0
        /*0ca4*/ 	.word	0x00000000
        /*0ca8*/ 	.word	0x00022830
        /*0cac*/ 	.short	0x010a
        /*0cae*/ 	.byte	0x3f
	.zero		1


	//   ....[68]....
        /*0cb0*/ 	.word	0x00011e30
        /*0cb4*/ 	.word	0x0000000a
        /*0cb8*/ 	.word	0x00022850
        /*0cbc*/ 	.short	0x010a
        /*0cbe*/ 	.byte	0x3f
	.zero		1


	//   ....[69]....
        /*0cc0*/ 	.word	0x00011f50
        /*0cc4*/ 	.word	0x00000021
        /*0cc8*/ 	.word	0x00022840
        /*0ccc*/ 	.short	0x010a
        /*0cce*/ 	.byte	0x3f
	.zero		1


	//   ....[70]....
        /*0cd0*/ 	.word	0x00013220
        /*0cd4*/ 	.word	0x00000016
        /*0cd8*/ 	.word	0x00022820
        /*0cdc*/ 	.short	0x010a
        /*0cde*/ 	.byte	0x3f
	.zero		1


	//   ....[71]....
        /*0ce0*/ 	.word	0x00013270
        /*0ce4*/ 	.word	0x00000021
        /*0ce8*/ 	.word	0x00022860
        /*0cec*/ 	.short	0x010a
        /*0cee*/ 	.byte	0x3f
	.zero		1


	//   ....[72]....
        /*0cf0*/ 	.word	0x00013be0
        /*0cf4*/ 	.word	0x0000000a
        /*0cf8*/ 	.word	0x00022840
        /*0cfc*/ 	.short	0x010a
        /*0cfe*/ 	.byte	0x3f
	.zero		1


	//   ....[73]....
        /*0d00*/ 	.word	0x000142b0
        /*0d04*/ 	.word	0x0000000a
        /*0d08*/ 	.word	0x00022860
        /*0d0c*/ 	.short	0x010a
        /*0d0e*/ 	.byte	0x3f
	.zero		1


	//   ....[74]....
        /*0d10*/ 	.word	0x00015360
        /*0d14*/ 	.word	0x00000007
        /*0d18*/ 	.word	0x00022820
        /*0d1c*/ 	.short	0x010a
        /*0d1e*/ 	.byte	0x3f
	.zero		1


	//   ....[75]....
        /*0d20*/ 	.word	0x00015500
        /*0d24*/ 	.word	0x00000005
        /*0d28*/ 	.word	0x00022840
        /*0d2c*/ 	.short	0x010a
        /*0d2e*/ 	.byte	0x3f
	.zero		1


	//   ....[76]....
        /*0d30*/ 	.word	0x00015550
        /*0d34*/ 	.word	0x00000003
        /*0d38*/ 	.word	0x00022840
        /*0d3c*/ 	.short	0x010a
        /*0d3e*/ 	.byte	0x3f
	.zero		1


	//   ....[77]....
        /*0d40*/ 	.word	0x000155a0
        /*0d44*/ 	.word	0x00000005
        /*0d48*/ 	.word	0x00022860
        /*0d4c*/ 	.short	0x010a
        /*0d4e*/ 	.byte	0x3f
	.zero		1


	//----- nvinfo : EIATTR_NUM_MBARRIERS
	.align		4
.L_561:
        /*0d50*/ 	.byte	0x03, 0x38
        /*0d52*/ 	.short	0x0016


	//----- nvinfo : EIATTR_EXIT_INSTR_OFFSETS
	.align		4
        /*0d54*/ 	.byte	0x04, 0x1c
        /*0d56*/ 	.short	(.L_563 - .L_562)


	//   ....[0]....
.L_562:
        /*0d58*/ 	.word	0x000009b0


	//   ....[1]....
        /*0d5c*/ 	.word	0x0000c440


	//   ....[2]....
        /*0d60*/ 	.word	0x00011bd0


	//----- nvinfo : EIATTR_MAX_THREADS
	.align		4
.L_563:
        /*0d64*/ 	.byte	0x04, 0x05
        /*0d66*/ 	.short	(.L_565 - .L_564)
.L_564:
        /*0d68*/ 	.word	0x00000180
        /*0d6c*/ 	.word	0x00000001
        /*0d70*/ 	.word	0x00000001


	//----- nvinfo : EIATTR_CRS_STACK_SIZE
	.align		4
.L_565:
        /*0d74*/ 	.byte	0x04, 0x1e
        /*0d76*/ 	.short	(.L_567 - .L_566)
.L_566:
        /*0d78*/ 	.word	0x00000000


	//----- nvinfo : EIATTR_CBANK_PARAM_SIZE
	.align		4
.L_567:
        /*0d7c*/ 	.byte	0x03, 0x19
        /*0d7e*/ 	.short	0x0af0


	//----- nvinfo : EIATTR_PARAM_CBANK
	.align		4
        /*0d80*/ 	.byte	0x04, 0x0a
        /*0d82*/ 	.short	(.L_569 - .L_568)
	.align		4
.L_568:
        /*0d84*/ 	.word	index@(.nv.constant0._ZN7cutlass13device_kernelIN5flash11enable_sm90INS1_16FlashAttnFwdSm90INS1_25CollectiveMainloopFwdSm90ILi2EN4cute5tupleIJNS5_1CILi1EEES8_S8_EEENS6_IJNS7_ILi128EEENS7_ILi96EEENS7_ILi64EEEEEELi256ENS_10bfloat16_tEfNS_4arch4Sm90ELb1ELb0ELb1ELb1ELb1ELb0ELb0ELb1ELb0ELb1ELb0ELb0EEENS1_21CollectiveEpilogueFwdINS6_IJSA_NS7_ILi256EEESB_EEES9_SE_SG_Li256ELb1ELb1ELb0ELb0EEENS1_36VarlenDynamicPersistentTileSchedulerILi128ELi96ELi256ELi128ELb0ELb1ELb1ELb1ELb1ELb1EEEEEEEEEvNT_6ParamsE)
        /*0d88*/ 	.short	0x0210
        /*0d8a*/ 	.short	0x0af0


	//----- nvinfo : EIATTR_SW_WAR
	.align		4
.L_569:
        /*0d8c*/ 	.byte	0x04, 0x36
        /*0d8e*/ 	.short	(.L_571 - .L_570)
.L_570:
        /*0d90*/ 	.word	0x00000008
.L_571:


//--------------------- .nv.info._ZN7cutlass13device_kernelIN5flash11enable_sm90INS1_16FlashAttnFwdSm90INS1_25CollectiveMainloopFwdSm90ILi2EN4cute5tupleIJNS5_1CILi1EEES8_S8_EEENS6_IJNS7_ILi128EEENS7_ILi96EEENS7_ILi64EEEEEELi256ENS_10bfloat16_tEfNS_4arch4Sm90ELb1ELb0ELb1ELb1ELb1ELb1ELb0ELb1ELb0ELb1ELb0ELb0EEENS1_21CollectiveEpilogueFwdINS6_IJSA_NS7_ILi256EEESB_EEES9_SE_SG_Li256ELb1ELb1ELb0ELb0EEENS1_36VarlenDynamicPersistentTileSchedulerILi128ELi96ELi256ELi128ELb0ELb1ELb1ELb1ELb1ELb1EEEEEEEEEvNT_6ParamsE --------------------------
	.section	.nv.info._ZN7cutlass13device_kernelIN5flash11enable_sm90INS1_16FlashAttnFwdSm90INS1_25CollectiveMainloopFwdSm90ILi2EN4cute5tupleIJNS5_1CILi1EEES8_S8_EEENS6_IJNS7_ILi128EEENS7_ILi96EEENS7_ILi64EEEEEELi256ENS_10bfloat16_tEfNS_4arch4Sm90ELb1ELb0ELb1ELb1ELb1ELb1ELb0ELb1ELb0ELb1ELb0ELb0EEENS1_21CollectiveEpilogueFwdINS6_IJSA_NS7_ILi256EEESB_EEES9_SE_SG_Li256ELb1ELb1ELb0ELb0EEENS1_36VarlenDynamicPersistentTileSchedulerILi128ELi96ELi256ELi128ELb0ELb1ELb1ELb1ELb1ELb1EEEEEEEEEvNT_6ParamsE,"",@"SHT_CUDA_INFO"
	.sectionflags	@""
	.align	4


	//----- nvinfo : EIATTR_CUDA_API_VERSION
	.align		4
        /*0000*/ 	.byte	0x04, 0x37
        /*0002*/ 	.short	(.L_573 - .L_572)
.L_572:
        /*0004*/ 	.word	0x00000082


	//----- nvinfo : EIATTR_KPARAM_INFO
	.align		4
.L_573:
        /*0008*/ 	.byte	0x04, 0x17
        /*000a*/ 	.short	(.L_575 - .L_574)
.L_574:
        /*000c*/ 	.word	0x00000000
        /*0010*/ 	.short	0x0000
        /*0012*/ 	.short	0x0070
        /*0014*/ 	.byte	0x00, 0xf0, 0x01, 0x2a


	//----- nvinfo : EIATTR_SPARSE_MMA_MASK
	.align		4
.L_575:
        /*0018*/ 	.byte	0x03, 0x50
        /*001a*/ 	.short	0x0000


	//----- nvinfo : EIATTR_MAXREG_COUNT
	.align		4
        /*001c*/ 	.byte	0x03, 0x1b
        /*001e*/ 	.short	0x00a8


	//----- nvinfo : EIATTR_NUM_BARRIERS
	.align		4
        /*0020*/ 	.byte	0x02, 0x4c
        /*0022*/ 	.byte	0x10
	.zero		1


	//----- nvinfo : EIATTR_EXTERNS
	.align		4
        /*0024*/ 	.byte	0x04, 0x0f
        /*0026*/ 	.short	(.L_577 - .L_576)


	//   ....[0]....
	.align		4
.L_576:
        /*0028*/ 	.word	index@(__assertfail)


	//----- nvinfo : EIATTR_ANNOTATIONS
	.align		4
.L_577:
        /*002c*/ 	.byte	0x04, 0x55
        /*002e*/ 	.short	(.L_579 - .L_578)


	//   ....[0]....
.L_578:
        /* <DEDUP_REMOVED lines=51> */


	//----- nvinfo : EIATTR_MERCURY_ISA_VERSION
	.align		4
.L_579:
        /*0350*/ 	.byte	0x03, 0x5f
        /*0352*/ 	.short	0x0101


	//----- nvinfo : EIATTR_UNUSED_LOAD_BYTE_OFFSET
	.align		4
        /*0354*/ 	.byte	0x04, 0x44
        /*0356*/ 	.short	(.L_581 - .L_580)


	//   ....[0]....
.L_580:
        /*0358*/ 	.word	0x00000a40
        /*035c*/ 	.word	0x0000fff0


	//   ....[1]....
        /*0360*/ 	.word	0x00011c40
        /*0364*/ 	.word	0x0000fff0


	//----- nvinfo : EIATTR_INT_WARP_WIDE_INSTR_OFFSETS
	.align		4
.L_581:
        /*0368*/ 	.byte	0x04, 0x31
        /*036a*/ 	.short	(.L_583 - .L_582)


	//   ....[0]....
.L_582:
        /*036c*/ 	.word	0x00000120


	//   ....[1]....
        /*0370*/ 	.word	0x000001c0


	//   ....[2]....
        /*0374*/ 	.word	0x00000230


	//   ....[3]....
        /*0378*/ 	.word	0x000175e0


	//   ....[4]....
        /*037c*/ 	.word	0x00017670


	//   ....[5]....
        /*0380*/ 	.word	0x0001aaa0


	//   ....[6]....
        /*0384*/ 	.word	0x0001ab30


	//----- nvinfo : EIATTR_COOP_GROUP_MASK_REGIDS
	.align		4
.L_583:
        /*0388*/ 	.byte	0x04, 0x29
        /*038a*/ 	.short	(.L_585 - .L_584)


	//   ....[0]....
.L_584:
        /*038c*/ 	.word	0xffffffff


	//   ....[1]....
        /*0390*/ 	.word	0xffffffff


	//   ....[2]....
        /*0394*/ 	.word	0xffffffff


	//   ....[3]....
        /*0398*/ 	.word	0xffffffff


	//   ....[4]....
        /*039c*/ 	.word	0xffffffff


	//   ....[5]....
        /*03a0*/ 	.word	0xffffffff


	//   ....[6]....
        /*03a4*/ 	.word	0xffffffff


	//   ....[7]....
        /*03a8*/ 	.word	0xffffffff


	//   ....[8]....
        /*03ac*/ 	.word	0xffffffff


	//   ....[9]....
        /*03b0*/ 	.word	0xffffffff


	//   ....[10]....
        /*03b4*/ 	.word	0xffffffff


	//   ....[11]....
        /*03b8*/ 	.word	0xffffffff


	//   ....[12]....
        /*03bc*/ 	.word	0xffffffff


	//   ....[13]....
        /*03c0*/ 	.word	0xffffffff


	//   ....[14]....
        /*03c4*/ 	.word	0xffffffff


	//   ....[15]....
        /*03c8*/ 	.word	0xffffffff


	//   ....[16]....
        /*03cc*/ 	.word	0xffffffff


	//   ....[17]....
        /*03d0*/ 	.word	0xffffffff


	//   ....[18]....
        /*03d4*/ 	.word	0xffffffff


	//   ....[19]....
        /*03d8*/ 	.word	0xffffffff


	//   ....[20]....
        /*03dc*/ 	.word	0xffffffff


	//   ....[21]....
        /*03e0*/ 	.word	0xffffffff


	//   ....[22]....
        /*03e4*/ 	.word	0xffffffff


	//   ....[23]....
        /*03e8*/ 	.word	0xffffffff


	//   ....[24]....
        /*03ec*/ 	.word	0xffffffff


	//   ....[25]....
        /*03f0*/ 	.word	0xffffffff


	//   ....[26]....
        /*03f4*/ 	.word	0xffffffff


	//   ....[27]....
        /*03f8*/ 	.word	0xffffffff


	//   ....[28]....
        /*03fc*/ 	.word	0xffffffff


	//   ....[29]....
        /*0400*/ 	.word	0xffffffff


	//   ....[30]....
        /*0404*/ 	.word	0xffffffff


	//   ....[31]....
        /*0408*/ 	.word	0xffffffff


	//   ....[32]....
        /*040c*/ 	.word	0xffffffff


	//   ....[33]....
        /*0410*/ 	.word	0xffffffff


	//   ....[34]....
        /*0414*/ 	.word	0xffffffff


	//   ....[35]....
        /*0418*/ 	.word	0xffffffff


	//   ....[36]....
        /*041c*/ 	.word	0xffffffff


	//   ....[37]....
        /*0420*/ 	.word	0xffffffff


	//   ....[38]....
        /*0424*/ 	.word	0xffffffff


	//   ....[39]....
        /*0428*/ 	.word	0xffffffff


	//   ....[40]....
        /*042c*/ 	.word	0xffffffff


	//   ....[41]....
        /*0430*/ 	.word	0xffffffff


	//   ....[42]....
        /*0434*/ 	.word	0xffffffff


	//   ....[43]....
        /*0438*/ 	.word	0xffffffff


	//   ....[44]....
        /*043c*/ 	.word	0xffffffff


	//   ....[45]....
        /*0440*/ 	.word	0xffffffff


	//   ....[46]....
        /*0444*/ 	.word	0xffffffff


	//   ....[47]....
        /*0448*/ 	.word	0xffffffff


	//   ....[48]....
        /*044c*/ 	.word	0xffffffff


	//   ....[49]....
        /*0450*/ 	.word	0xffffffff


	//   ....[50]....
        /*0454*/ 	.word	0xffffffff


	//   ....[51]....
        /*0458*/ 	.word	0xffffffff


	//   ....[52]....
        /*045c*/ 	.word	0xffffffff


	//   ....[53]....
        /*0460*/ 	.word	0xffffffff


	//   ....[54]....
        /*0464*/ 	.word	0xffffffff


	//   ....[55]....
        /*0468*/ 	.word	0xffffffff


	//   ....[56]....
        /*046c*/ 	.word	0xffffffff


	//   ....[57]....
        /*0470*/ 	.word	0xffffffff


	//   ....[58]....
        /*0474*/ 	.word	0xffffffff


	//   ....[59]....
        /*0478*/ 	.word	0xffffffff


	//   ....[60]....
        /*047c*/ 	.word	0xffffffff


	//   ....[61]....
        /*0480*/ 	.word	0xffffffff


	//   ....[62]....
        /*0484*/ 	.word	0xffffffff


	//   ....[63]....
        /*0488*/ 	.word	0xffffffff


	//   ....[64]....
        /*048c*/ 	.word	0xffffffff


	//   ....[65]....
        /*0490*/ 	.word	0xffffffff


	//   ....[66]....
        /*0494*/ 	.word	0xffffffff


	//   ....[67]....
        /*0498*/ 	.word	0xffffffff


	//   ....[68]....
        /*049c*/ 	.word	0xffffffff


	//   ....[69]....
        /*04a0*/ 	.word	0xffffffff


	//   ....[70]....
        /*04a4*/ 	.word	0xffffffff


	//   ....[71]....
        /*04a8*/ 	.word	0xffffffff


	//   ....[72]....
        /*04ac*/ 	.word	0xffffffff


	//   ....[73]....
        /*04b0*/ 	.word	0xffffffff


	//   ....[74]....
        /*04b4*/ 	.word	0xffffffff


	//   ....[75]....
        /*04b8*/ 	.word	0xffffffff


	//   ....[76]....
        /*04bc*/ 	.word	0xffffffff


	//   ....[77]....
        /*04c0*/ 	.word	0xffffffff


	//   ....[78]....
        /*04c4*/ 	.word	0xffffffff


	//   ....[79]....
        /*04c8*/ 	.word	0xffffffff


	//   ....[80]....
        /*04cc*/ 	.word	0xffffffff


	//   ....[81]....
        /*04d0*/ 	.word	0xffffffff


	//   ....[82]....
        /*04d4*/ 	.word	0xffffffff


	//   ....[83]....
        /*04d8*/ 	.word	0xffffffff


	//   ....[84]....
        /*04dc*/ 	.word	0xffffffff


	//   ....[85]....
        /*04e0*/ 	.word	0xffffffff


	//   ....[86]....
        /*04e4*/ 	.word	0xffffffff


	//   ....[87]....
        /*04e8*/ 	.word	0xffffffff


	//   ....[88]....
        /*04ec*/ 	.word	0xffffffff


	//   ....[89]....
        /*04f0*/ 	.word	0xffffffff


	//   ....[90]....
        /*04f4*/ 	.word	0xffffffff


	//   ....[91]....
        /*04f8*/ 	.word	0xffffffff


	//   ....[92]....
        /*04fc*/ 	.word	0xffffffff


	//   ....[93]....
        /*0500*/ 	.word	0xffffffff


	//   ....[94]....
        /*0504*/ 	.word	0xffffffff


	//   ....[95]....
        /*0508*/ 	.word	0xffffffff


	//   ....[96]....
        /*050c*/ 	.word	0xffffffff


	//   ....[97]....
        /*0510*/ 	.word	0xffffffff


	//   ....[98]....
        /*0514*/ 	.word	0xffffffff


	//   ....[99]....
        /*0518*/ 	.word	0xffffffff


	//   ....[100]....
        /*051c*/ 	.word	0xffffffff


	//   ....[101]....
        /*0520*/ 	.word	0xffffffff


	//   ....[102]....
        /*0524*/ 	.word	0xffffffff


	//   ....[103]....
        /*0528*/ 	.word	0xffffffff


	//   ....[104]....
        /*052c*/ 	.word	0xffffffff


	//   ....[105]....
        /*0530*/ 	.word	0xffffffff


	//   ....[106]....
        /*0534*/ 	.word	0xffffffff


	//   ....[107]....
        /*0538*/ 	.word	0xffffffff


	//   ....[108]....
        /*053c*/ 	.word	0xffffffff


	//   ....[109]....
        /*0540*/ 	.word	0xffffffff


	//   ....[110]....
        /*0544*/ 	.word	0xffffffff


	//   ....[111]....
        /*0548*/ 	.word	0xffffffff


	//   ....[112]....
        /*054c*/ 	.word	0xffffffff


	//   ....[113]....
        /*0550*/ 	.word	0xffffffff


	//   ....[114]....
        /*0554*/ 	.word	0xffffffff


	//   ....[115]....
        /*0558*/ 	.word	0xffffffff


	//   ....[116]....
        /*055c*/ 	.word	0xffffffff


	//   ....[117]....
        /*0560*/ 	.word	0xffffffff


	//   ....[118]....
        /*0564*/ 	.word	0xffffffff


	//   ....[119]....
        /*0568*/ 	.word	0xffffffff


	//   ....[120]....
        /*056c*/ 	.word	0xffffffff


	//   ....[121]....
        /*0570*/ 	.word	0xffffffff


	//   ....[122]....
        /*0574*/ 	.word	0xffffffff


	//   ....[123]....
        /*0578*/ 	.word	0xffffffff


	//   ....[124]....
        /*057c*/ 	.word	0xffffffff


	//   ....[125]....
        /*0580*/ 	.word	0xffffffff


	//   ....[126]....
        /*0584*/ 	.word	0xffffffff


	//   ....[127]....
        /*0588*/ 	.word	0xffffffff


	//   ....[128]....
        /*058c*/ 	.word	0xffffffff


	//   ....[129]....
        /*0590*/ 	.word	0xffffffff


	//   ....[130]....
        /*0594*/ 	.word	0xffffffff


	//   ....[131]....
        /*0598*/ 	.word	0xffffffff


	//   ....[132]....
        /*059c*/ 	.word	0xffffffff


	//   ....[133]....
        /*05a0*/ 	.word	0xffffffff


	//   ....[134]....
        /*05a4*/ 	.word	0xffffffff


	//   ....[135]....
        /*05a8*/ 	.word	0xffffffff


	//   ....[136]....
        /*05ac*/ 	.word	0xffffffff


	//   ....[137]....
        /*05b0*/ 	.word	0xffffffff


	//   ....[138]....
        /*05b4*/ 	.word	0xffffffff


	//   ....[139]....
        /*05b8*/ 	.word	0xffffffff


	//   ....[140]....
        /*05bc*/ 	.word	0xffffffff


	//   ....[141]....
        /*05c0*/ 	.word	0xffffffff


	//   ....[142]....
        /*05c4*/ 	.word	0xffffffff


	//   ....[143]....
        /*05c8*/ 	.word	0xffffffff


	//   ....[144]....
        /*05cc*/ 	.word	0xffffffff


	//   ....[145]....
        /*05d0*/ 	.word	0xffffffff


	//   ....[146]....
        /*05d4*/ 	.word	0xffffffff


	//   ....[147]....
        /*05d8*/ 	.word	0xffffffff


	//   ....[148]....
        /*05dc*/ 	.word	0xffffffff


	//   ....[149]....
        /*05e0*/ 	.word	0xffffffff


	//   ....[150]....
        /*05e4*/ 	.word	0xffffffff


	//   ....[151]....
        /*05e8*/ 	.word	0xffffffff


	//   ....[152]....
        /*05ec*/ 	.word	0xffffffff


	//   ....[153]....
        /*05f0*/ 	.word	0xffffffff


	//   ....[154]....
        /*05f4*/ 	.word	0xffffffff


	//   ....[155]....
        /*05f8*/ 	.word	0xffffffff


	//   ....[156]....
        /*05fc*/ 	.word	0xffffffff


	//   ....[157]....
        /*0600*/ 	.word	0xffffffff


	//   ....[158]....
        /*0604*/ 	.word	0xffffffff


	//   ....[159]....
        /*0608*/ 	.word	0xffffffff


	//   ....[160]....
        /*060c*/ 	.word	0xffffffff


	//   ....[161]....
        /*0610*/ 	.word	0xffffffff


	//   ....[162]....
        /*0614*/ 	.word	0xffffffff


	//   ....[163]....
        /*0618*/ 	.word	0xffffffff


	//   ....[164]....
        /*061c*/ 	.word	0xffffffff


	//   ....[165]....
        /*0620*/ 	.word	0xffffffff


	//   ....[166]....
        /*0624*/ 	.word	0xffffffff


	//   ....[167]....
        /*0628*/ 	.word	0xffffffff


	//   ....[168]....
        /*062c*/ 	.word	0xffffffff


	//   ....[169]....
        /*0630*/ 	.word	0xffffffff


	//   ....[170]....
        /*0634*/ 	.word	0xffffffff


	//   ....[171]....
        /*0638*/ 	.word	0xffffffff


	//   ....[172]....
        /*063c*/ 	.word	0xffffffff


	//   ....[173]....
        /*0640*/ 	.word	0xffffffff


	//   ....[174]....
        /*0644*/ 	.word	0xffffffff


	//   ....[175]....
        /*0648*/ 	.word	0xffffffff


	//   ....[176]....
        /*064c*/ 	.word	0xffffffff


	//   ....[177]....
        /*0650*/ 	.word	0xffffffff


	//   ....[178]....
        /*0654*/ 	.word	0xffffffff


	//   ....[179]....
        /*0658*/ 	.word	0x0500000f


	//   ....[180]....
        /*065c*/ 	.word	0x0500000f


	//   ....[181]....
        /*0660*/ 	.word	0x0500000f


	//   ....[182]....
        /*0664*/ 	.word	0x0500000f


	//   ....[183]....
        /*0668*/ 	.word	0x0500000f


	//   ....[184]....
        /*066c*/ 	.word	0x0500000f


	//   ....[185]....
        /*0670*/ 	.word	0x0500000f


	//   ....[186]....
        /*0674*/ 	.word	0x0500000f


	//   ....[187]....
        /*0678*/ 	.word	0x0500000f


	//   ....[188]....
        /*067c*/ 	.word	0x0500000f


	//   ....[189]....
        /*0680*/ 	.word	0x0500000f


	//   ....[190]....
        /*0684*/ 	.word	0x0500000f


	//   ....[191]....
        /*0688*/ 	.word	0x0500000f


	//   ....[192]....
        /*068c*/ 	.word	0x0500000f


	//   ....[193]....
        /*0690*/ 	.word	0x0500000f


	//   ....[194]....
        /*0694*/ 	.word	0x0500000f


	//   ....[195]....
        /*0698*/ 	.word	0x0500000f


	//   ....[196]....
        /*069c*/ 	.word	0x0500000f


	//   ....[197]....
        /*06a0*/ 	.word	0x0500000f


	//   ....[198]....
        /*06a4*/ 	.word	0x0500000f


	//   ....[199]....
        /*06a8*/ 	.word	0x0500000f


	//   ....[200]....
        /*06ac*/ 	.word	0x0500000f


	//   ....[201]....
        /*06b0*/ 	.word	0x0500000f


	//   ....[202]....
        /*06b4*/ 	.word	0x0500000f


	//   ....[203]....
        /*06b8*/ 	.word	0x0500000f


	//   ....[204]....
        /*06bc*/ 	.word	0x0500000f


	//   ....[205]....
        /*06c0*/ 	.word	0x0500000f


	//   ....[206]....
        /*06c4*/ 	.word	0x0500000f


	//   ....[207]....
        /*06c8*/ 	.word	0x0500000f


	//   ....[208]....
        /*06cc*/ 	.word	0x0500000f


	//   ....[209]....
        /*06d0*/ 	.word	0x0500000f


	//   ....[210]....
        /*06d4*/ 	.word	0x0500000f


	//   ....[211]....
        /*06d8*/ 	.word	0x0500000f


	//   ....[212]....
        /*06dc*/ 	.word	0x0500000f


	//   ....[213]....
        /*06e0*/ 	.word	0x0500000f


	//   ....[214]....
        /*06e4*/ 	.word	0x0500000f


	//   ....[215]....
        /*06e8*/ 	.word	0x0500000f


	//   ....[216]....
        /*06ec*/ 	.word	0x0500000f


	//   ....[217]....
        /*06f0*/ 	.word	0x0500000f


	//   ....[218]....
        /*06f4*/ 	.word	0x0500000f


	//   ....[219]....
        /*06f8*/ 	.word	0x0500000f


	//   ....[220]....
        /*06fc*/ 	.word	0x0500000f


	//   ....[221]....
        /*0700*/ 	.word	0x0500000f


	//   ....[222]....
        /*0704*/ 	.word	0x0500000f


	//   ....[223]....
        /*0708*/ 	.word	0x0500000f


	//   ....[224]....
        /*070c*/ 	.word	0x0500000f


	//   ....[225]....
        /*0710*/ 	.word	0x0500000f


	//   ....[226]....
        /*0714*/ 	.word	0x0500000f


	//   ....[227]....
        /*0718*/ 	.word	0x0500000f


	//   ....[228]....
        /*071c*/ 	.word	0x0500000f


	//   ....[229]....
        /*0720*/ 	.word	0x0500000f


	//   ....[230]....
        /*0724*/ 	.word	0x0500000f


	//   ....[231]....
        /*0728*/ 	.word	0x0500000f


	//   ....[232]....
        /*072c*/ 	.word	0x0500000f


	//   ....[233]....
        /*0730*/ 	.word	0x0500000f


	//   ....[234]....
        /*0734*/ 	.word	0x0500000f


	//   ....[235]....
        /*0738*/ 	.word	0x0500000f


	//   ....[236]....
        /*073c*/ 	.word	0x0500000f


	//   ....[237]....
        /*0740*/ 	.word	0x0500000f


	//   ....[238]....
        /*0744*/ 	.word	0x0500000f


	//   ....[239]....
        /*0748*/ 	.word	0x0500000f


	//   ....[240]....
        /*074c*/ 	.word	0x0500000f


	//   ....[241]....
        /*0750*/ 	.word	0x0500000f


	//   ....[242]....
        /*0754*/ 	.word	0x0500000f


	//   ....[243]....
        /*0758*/ 	.word	0x0500000f


	//   ....[244]....
        /*075c*/ 	.word	0x0500000f


	//   ....[245]....
        /*0760*/ 	.word	0x0500000f


	//   ....[246]....
        /*0764*/ 	.word	0x0500000f


	//   ....[247]....
        /*0768*/ 	.word	0x0500000f


	//   ....[248]....
        /*076c*/ 	.word	0x0500000f


	//   ....[249]....
        /*0770*/ 	.word	0x0500000f


	//   ....[250]....
        /*0774*/ 	.word	0x0500000f


	//   ....[251]....
        /*0778*/ 	.word	0x0500000f


	//   ....[252]....
        /*077c*/ 	.word	0x0500000f


	//   ....[253]....
        /*0780*/ 	.word	0x0500000f


	//   ....[254]....
        /*0784*/ 	.word	0x0500000f


	//   ....[255]....
        /*0788*/ 	.word	0x0500000f


	//   ....[0]....
        /*078c*/ 	.word	0x0500000f


	//   ....[1]....
        /*0790*/ 	.word	0x0500000f


	//   ....[2]....
        /*0794*/ 	.word	0x0500000f


	//   ....[3]....
        /*0798*/ 	.word	0x0500000f


	//   ....[4]....
        /*079c*/ 	.word	0x0500000f


	//   ....[5]....
        /*07a0*/ 	.word	0x0500000f


	//   ....[6]....
        /*07a4*/ 	.word	0x0500000f


	//   ....[7]....
        /*07a8*/ 	.word	0x0500000f


	//   ....[8]....
        /*07ac*/ 	.word	0x0500000f


	//   ....[9]....
        /*07b0*/ 	.word	0x0500000f


	//   ....[10]....
        /*07b4*/ 	.word	0x0500000f


	//   ....[11]....
        /*07b8*/ 	.word	0x0500000f


	//   ....[12]....
        /*07bc*/ 	.word	0x0500000f


	//   ....[13]....
        /*07c0*/ 	.word	0x0500000f


	//   ....[14]....
        /*07c4*/ 	.word	0x0500000f


	//   ....[15]....
        /*07c8*/ 	.word	0x0500000f


	//   ....[16]....
        /*07cc*/ 	.word	0x0500000f


	//   ....[17]....
        /*07d0*/ 	.word	0x0500000f


	//   ....[18]....
        /*07d4*/ 	.word	0x0500000f


	//   ....[19]....
        /*07d8*/ 	.word	0x0500000f


	//   ....[20]....
        /*07dc*/ 	.word	0x0500000f


	//   ....[21]....
        /*07e0*/ 	.word	0x0500000f


	//   ....[22]....
        /*07e4*/ 	.word	0x0500000f


	//   ....[23]....
        /*07e8*/ 	.word	0x0500000f


	//   ....[24]....
        /*07ec*/ 	.word	0x0500000f


	//   ....[25]....
        /*07f0*/ 	.word	0x0500000f


	//   ....[26]....
        /*07f4*/ 	.word	0x0500000f


	//   ....[27]....
        /*07f8*/ 	.word	0x0500000f


	//   ....[28]....
        /*07fc*/ 	.word	0x0500000f


	//   ....[29]....
        /*0800*/ 	.word	0x0500000f


	//   ....[30]....
        /*0804*/ 	.word	0x0500000f


	//   ....[31]....
        /*0808*/ 	.word	0x0500000f


	//   ....[32]....
        /*080c*/ 	.word	0x0500000f


	//   ....[33]....
        /*0810*/ 	.word	0x0500000f


	//   ....[34]....
        /*0814*/ 	.word	0x0500000f


	//   ....[35]....
        /*0818*/ 	.word	0x0500000f


	//   ....[36]....
        /*081c*/ 	.word	0x0500000f


	//   ....[37]....
        /*0820*/ 	.word	0x0500000f


	//   ....[38]....
        /*0824*/ 	.word	0x0500000f


	//   ....[39]....
        /*0828*/ 	.word	0x0500000f


	//   ....[40]....
        /*082c*/ 	.word	0x0500000f


	//   ....[41]....
        /*0830*/ 	.word	0x0500000f


	//   ....[42]....
        /*0834*/ 	.word	0x0500000f


	//   ....[43]....
        /*0838*/ 	.word	0x0500000f


	//----- nvinfo : EIATTR_COOP_GROUP_INSTR_OFFSETS
	.align		4
.L_585:
        /*083c*/ 	.byte	0x04, 0x28
        /*083e*/ 	.short	(.L_587 - .L_586)


	//   ....[0]....
.L_586:
        /*0840*/ 	.word	0x00000060


	//   ....[1]....
        /*0844*/ 	.word	0x00000130


	//   ....[2]....
        /*0848*/ 	.word	0x000001e0


	//   ....[3]....
        /*084c*/ 	.word	0x000003a0


	//   ....[4]....
        /*0850*/ 	.word	0x00000500


	//   ....[5]....
        /*0854*/ 	.word	0x00000620


	//   ....[6]....
        /*0858*/ 	.word	0x00000780


	//   ....[7]....
        /*085c*/ 	.word	0x00002ea0


	//   ....[8]....
        /*0860*/ 	.word	0x00002eb0


	//   ....[9]....
        /*0864*/ 	.word	0x00003620


	//   ....[10]....
        /*0868*/ 	.word	0x00003630


	//   ....[11]....
        /*086c*/ 	.word	0x000042a0


	//   ....[12]....
        /*0870*/ 	.word	0x000042b0


	//   ....[13]....
        /*0874*/ 	.word	0x00004a90


	//   ....[14]....
        /*0878*/ 	.word	0x00004aa0


	//   ....[15]....
        /*087c*/ 	.word	0x00005500


	//   ....[16]....
        /*0880*/ 	.word	0x00005510


	//   ....[17]....
        /*0884*/ 	.word	0x00005620


	//   ....[18]....
        /*0888*/ 	.word	0x00005630


	//   ....[19]....
        /*088c*/ 	.word	0x00005a50


	//   ....[20]....
        /*0890*/ 	.word	0x00005a80


	//   ....[21]....
        /*0894*/ 	.word	0x00005d50


	//   ....[22]....
        /*0898*/ 	.word	0x00005d70


	//   ....[23]....
        /*089c*/ 	.word	0x00006770


	//   ....[24]....
        /*08a0*/ 	.word	0x00006ee0


	//   ....[25]....
        /*08a4*/ 	.word	0x00006ef0


	//   ....[26]....
        /*08a8*/ 	.word	0x00006f00


	//   ....[27]....
        /*08ac*/ 	.word	0x00006f10


	//   ....[28]....
        /*08b0*/ 	.word	0x00007230


	//   ....[29]....
        /*08b4*/ 	.word	0x00007240


	//   ....[30]....
        /*08b8*/ 	.word	0x00007250


	//   ....[31]....
        /*08bc*/ 	.word	0x00007260


	//   ....[32]....
        /*08c0*/ 	.word	0x00008630


	//   ....[33]....
        /*08c4*/ 	.word	0x00008650


	//   ....[34]....
        /*08c8*/ 	.word	0x00008660


	//   ....[35]....
        /*08cc*/ 	.word	0x00008670


	//   ....[36]....
        /*08d0*/ 	.word	0x00008760


	//   ....[37]....
        /*08d4*/ 	.word	0x00008780


	//   ....[38]....
        /*08d8*/ 	.word	0x00008810


	//   ....[39]....
        /*08dc*/ 	.word	0x00008840


	//   ....[40]....
        /*08e0*/ 	.word	0x0000a510


	//   ....[41]....
        /*08e4*/ 	.word	0x0000a530


	//   ....[42]....
        /*08e8*/ 	.word	0x0000aab0


	//   ....[43]....
        /*08ec*/ 	.word	0x0000abd0


	//   ....[44]....
        /*08f0*/ 	.word	0x0000b1f0


	//   ....[45]....
        /*08f4*/ 	.word	0x0000b240


	//   ....[46]....
        /*08f8*/ 	.word	0x0000c6e0


	//   ....[47]....
        /*08fc*/ 	.word	0x0000c6f0


	//   ....[48]....
        /*0900*/ 	.word	0x0000d140


	//   ....[49]....
        /*0904*/ 	.word	0x0000d160


	//   ....[50]....
        /*0908*/ 	.word	0x0000d5d0


	//   ....[51]....
        /*090c*/ 	.word	0x0000d5f0


	//   ....[52]....
        /*0910*/ 	.word	0x0000f610


	//   ....[53]....
        /*0914*/ 	.word	0x0000f670


	//   ....[54]....
        /*0918*/ 	.word	0x00010070


	//   ....[55]....
        /*091c*/ 	.word	0x000100e0


	//   ....[56]....
        /*0920*/ 	.word	0x000111c0


	//   ....[57]....
        /*0924*/ 	.word	0x00011210


	//   ....[58]....
        /*0928*/ 	.word	0x00011260


	//   ....[59]....
        /*092c*/ 	.word	0x000112a0


	//   ....[60]....
        /*0930*/ 	.word	0x00012ee0


	//   ....[61]....
        /*0934*/ 	.word	0x00012f20


	//   ....[62]....
        /*0938*/ 	.word	0x000130d0


	//   ....[63]....
        /*093c*/ 	.word	0x00013130


	//   ....[64]....
        /*0940*/ 	.word	0x00013760


	//   ....[65]....
        /*0944*/ 	.word	0x00013780


	//   ....[66]....
        /*0948*/ 	.word	0x000138d0


	//   ....[67]....
        /*094c*/ 	.word	0x000138f0


	//   ....[68]....
        /*0950*/ 	.word	0x00013a30


	//   ....[69]....
        /*0954*/ 	.word	0x00013a50


	//   ....[70]....
        /*0958*/ 	.word	0x00013ba0


	//   ....[71]....
        /*095c*/ 	.word	0x00013bc0


	//   ....[72]....
        /*0960*/ 	.word	0x000144d0


	//   ....[73]....
        /*0964*/ 	.word	0x000144e0


	//   ....[74]....
        /*0968*/ 	.word	0x00014720


	//   ....[75]....
        /*096c*/ 	.word	0x00014730


	//   ....[76]....
        /*0970*/ 	.word	0x00014960


	//   ....[77]....
        /*0974*/ 	.word	0x00014970


	//   ....[78]....
        /*0978*/ 	.word	0x00014ba0


	//   ....[79]....
        /*097c*/ 	.word	0x00014bb0


	//   ....[80]....
        /*0980*/ 	.word	0x00014e40


	//   ....[81]....
        /*0984*/ 	.word	0x00015010


	//   ....[82]....
        /*0988*/ 	.word	0x00015040


	//   ....[83]....
        /*098c*/ 	.word	0x00015070


	//   ....[84]....
        /*0990*/ 	.word	0x000150a0


	//   ....[85]....
        /*0994*/ 	.word	0x000150d0


	//   ....[86]....
        /*0998*/ 	.word	0x00015100


	//   ....[87]....
        /*099c*/ 	.word	0x00015270


	//   ....[88]....
        /*09a0*/ 	.word	0x000152a0


	//   ....[89]....
        /*09a4*/ 	.word	0x000152d0


	//   ....[90]....
        /*09a8*/ 	.word	0x00015300


	//   ....[91]....
        /*09ac*/ 	.word	0x00015330


	//   ....[92]....
        /*09b0*/ 	.word	0x00015360


	//   ....[93]....
        /*09b4*/ 	.word	0x000153f0


	//   ....[94]....
        /*09b8*/ 	.word	0x00015450


	//   ....[95]....
        /*09bc*/ 	.word	0x000154e0


	//   ....[96]....
        /*09c0*/ 	.word	0x000162c0


	//   ....[97]....
        /*09c4*/ 	.word	0x000181d0


	//   ....[98]....
        /*09c8*/ 	.word	0x000181f0


	//   ....[99]....
        /*09cc*/ 	.word	0x00018280


	//   ....[100]....
        /*09d0*/ 	.word	0x000182a0


	//   ....[101]....
        /*09d4*/ 	.word	0x00018320


	//   ....[102]....
        /*09d8*/ 	.word	0x00018340


	//   ....[103]....
        /*09dc*/ 	.word	0x000183c0


	//   ....[104]....
        /*09e0*/ 	.word	0x000183e0


	//   ....[105]....
        /*09e4*/ 	.word	0x00018460


	//   ....[106]....
        /*09e8*/ 	.word	0x00018480


	//   ....[107]....
        /*09ec*/ 	.word	0x00018490


	//   ....[108]....
        /*09f0*/ 	.word	0x000184a0


	//   ....[109]....
        /*09f4*/ 	.word	0x00018d20


	//   ....[110]....
        /*09f8*/ 	.word	0x00018d50


	//   ....[111]....
        /*09fc*/ 	.word	0x00018e10


	//   ....[112]....
        /*0a00*/ 	.word	0x00018e20


	//   ....[113]....
        /*0a04*/ 	.word	0x00018eb0


	//   ....[114]....
        /*0a08*/ 	.word	0x00018ec0


	//   ....[115]....
        /*0a0c*/ 	.word	0x00018f50


	//   ....[116]....
        /*0a10*/ 	.word	0x00018f60


	//   ....[117]....
        /*0a14*/ 	.word	0x00018ff0


	//   ....[118]....
        /*0a18*/ 	.word	0x00019000


	//   ....[119]....
        /*0a1c*/ 	.word	0x00019090


	//   ....[120]....
        /*0a20*/ 	.word	0x000190a0


	//   ....[121]....
        /*0a24*/ 	.word	0x00019120


	//   ....[122]....
        /*0a28*/ 	.word	0x00019130


	//   ....[123]....
        /*0a2c*/ 	.word	0x00019140


	//   ....[124]....
        /*0a30*/ 	.word	0x00019150


	//   ....[125]....
        /*0a34*/ 	.word	0x000195d0


	//   ....[126]....
        /*0a38*/ 	.word	0x00019600


	//   ....[127]....
        /*0a3c*/ 	.word	0x00019660


	//   ....[128]....
        /*0a40*/ 	.word	0x00019710


	//   ....[129]....
        /*0a44*/ 	.word	0x00019720


	//   ....[130]....
        /*0a48*/ 	.word	0x00019750


	//   ....[131]....
        /*0a4c*/ 	.word	0x000197e0


	//   ....[132]....
        /*0a50*/ 	.word	0x00019890


	//   ....[133]....
        /*0a54*/ 	.word	0x000198a0


	//   ....[134]....
        /*0a58*/ 	.word	0x000198d0


	//   ....[135]....
        /*0a5c*/ 	.word	0x000198e0


	//   ....[136]....
        /*0a60*/ 	.word	0x00019970


	//   ....[137]....
        /*0a64*/ 	.word	0x0001a0b0


	//   ....[138]....
        /*0a68*/ 	.word	0x0001a0d0


	//   ....[139]....
        /*0a6c*/ 	.word	0x0001a120


	//   ....[140]....
        /*0a70*/ 	.word	0x0001a130


	//   ....[141]....
        /*0a74*/ 	.word	0x0001a170


	//   ....[142]....
        /*0a78*/ 	.word	0x0001a180


	//   ....[143]....
        /*0a7c*/ 	.word	0x0001a1c0


	//   ....[144]....
        /*0a80*/ 	.word	0x0001a1d0


	//   ....[145]....
        /*0a84*/ 	.word	0x0001a210


	//   ....[146]....
        /*0a88*/ 	.word	0x0001a220


	//   ....[147]....
        /*0a8c*/ 	.word	0x0001a230


	//   ....[148]....
        /*0a90*/ 	.word	0x0001a270


	//   ....[149]....
        /*0a94*/ 	.word	0x0001a5c0


	//   ....[150]....
        /*0a98*/ 	.word	0x0001a5e0


	//   ....[151]....
        /*0a9c*/ 	.word	0x0001a5f0


	//   ....[152]....
        /*0aa0*/ 	.word	0x0001a610


	//   ....[153]....
        /*0aa4*/ 	.word	0x0001a680


	//   ....[154]....
        /*0aa8*/ 	.word	0x0001a6a0


	//   ....[155]....
        /*0aac*/ 	.word	0x0001a700


	//   ....[156]....
        /*0ab0*/ 	.word	0x0001a720


	//   ....[157]....
        /*0ab4*/ 	.word	0x0001a780


	//   ....[158]....
        /*0ab8*/ 	.word	0x0001a7a0


	//   ....[159]....
        /*0abc*/ 	.word	0x0001a800


	//   ....[160]....
        /*0ac0*/ 	.word	0x0001a820


	//   ....[161]....
        /*0ac4*/ 	.word	0x0001ad10


	//   ....[162]....
        /*0ac8*/ 	.word	0x0001ad70


	//   ....[163]....
        /*0acc*/ 	.word	0x0001ada0


	//   ....[164]....
        /*0ad0*/ 	.word	0x0001add0


	//   ....[165]....
        /*0ad4*/ 	.word	0x0001ade0


	//   ....[166]....
        /*0ad8*/ 	.word	0x0001ae10


	//   ....[167]....
        /*0adc*/ 	.word	0x0001ae40


	//   ....[168]....
        /*0ae0*/ 	.word	0x0001ae70


	//   ....[169]....
        /*0ae4*/ 	.word	0x0001aff0


	//   ....[170]....
        /*0ae8*/ 	.word	0x0001b020


	//   ....[171]....
        /*0aec*/ 	.word	0x0001b050


	//   ....[172]....
        /*0af0*/ 	.word	0x0001b080


	//   ....[173]....
        /*0af4*/ 	.word	0x0001b0b0


	//   ....[174]....
        /*0af8*/ 	.word	0x0001b0e0


	//   ....[175]....
        /*0afc*/ 	.word	0x0001b1a0


	//   ....[176]....
        /*0b00*/ 	.word	0x0001b1c0


	//   ....[177]....
        /*0b04*/ 	.word	0x0001b230


	//   ....[178]....
        /*0b08*/ 	.word	0x0001b8d0


	//   ....[179]....
        /*0b0c*/ 	.word	0x0001bbe0


	//   ....[180]....
        /*0b10*/ 	.word	0x0001bc70


	//   ....[181]....
        /*0b14*/ 	.word	0x0001bd00


	//   ....[182]....
        /*0b18*/ 	.word	0x0001bd90


	//   ....[183]....
        /*0b1c*/ 	.word	0x0001be70


	//   ....[184]....
        /*0b20*/ 	.word	0x0001bf00


	//   ....[185]....
        /*0b24*/ 	.word	0x0001bfa0


	//   ....[186]....
        /*0b28*/ 	.word	0x0001c030


	//   ....[187]....
        /*0b2c*/ 	.word	0x0001c120


	//   ....[188]....
        /*0b30*/ 	.word	0x0001c1b0


	//   ....[189]....
        /*0b34*/ 	.word	0x0001c250


	//   ....[190]....
        /*0b38*/ 	.word	0x0001c2e0


	//   ....[191]....
        /*0b3c*/ 	.word	0x0001c420


	//   ....[192]....
        /*0b40*/ 	.word	0x0001c4c0


	//   ....[193]....
        /*0b44*/ 	.word	0x0001c550


	//   ....[194]....
        /*0b48*/ 	.word	0x0001c5a0


	//   ....[195]....
        /*0b4c*/ 	.word	0x0001c5f0


	//   ....[196]....
        /*0b50*/ 	.word	0x0001c680


	//   ....[197]....
        /*0b54*/ 	.word	0x0001c710


	//   ....[198]....
        /*0b58*/ 	.word	0x0001c760


	//   ....[199]....
        /*0b5c*/ 	.word	0x0001c7b0


	//   ....[200]....
        /*0b60*/ 	.word	0x0001c8a0


	//   ....[201]....
        /*0b64*/ 	.word	0x0001c950


	//   ....[202]....
        /*0b68*/ 	.word	0x0001c9d0


	//   ....[203]....
        /*0b6c*/ 	.word	0x0001ca40


	//   ....[204]....
        /*0b70*/ 	.word	0x0001cb70


	//   ....[205]....
        /*0b74*/ 	.word	0x0001cca0


	//   ....[206]....
        /*0b78*/ 	.word	0x0001cd60


	//   ....[207]....
        /*0b7c*/ 	.word	0x0001cdb0


	//   ....[208]....
        /*0b80*/ 	.word	0x0001d060


	//   ....[209]....
        /*0b84*/ 	.word	0x0001d0b0


	//   ....[210]....
        /*0b88*/ 	.word	0x0001d140


	//   ....[211]....
        /*0b8c*/ 	.word	0x0001d1d0


	//   ....[212]....
        /*0b90*/ 	.word	0x0001d260


	//   ....[213]....
        /*0b94*/ 	.word	0x0001d2f0


	//   ....[214]....
        /*0b98*/ 	.word	0x0001d380


	//   ....[215]....
        /*0b9c*/ 	.word	0x0001d410


	//   ....[216]....
        /*0ba0*/ 	.word	0x0001d4d0


	//   ....[217]....
        /*0ba4*/ 	.word	0x0001d7b0


	//   ....[218]....
        /*0ba8*/ 	.word	0x0001d8a0


	//   ....[219]....
        /*0bac*/ 	.word	0x0001d940


	//   ....[220]....
        /*0bb0*/ 	.word	0x0001d9a0


	//   ....[221]....
        /*0bb4*/ 	.word	0x0001da90


	//   ....[222]....
        /*0bb8*/ 	.word	0x0001db00


	//   ....[223]....
        /*0bbc*/ 	.word	0x0001dbf0


	//   ....[224]....
        /*0bc0*/ 	.word	0x0001dc60


	//   ....[225]....
        /*0bc4*/ 	.word	0x0001dd50


	//   ....[226]....
        /*0bc8*/ 	.word	0x0001ddc0


	//   ....[227]....
        /*0bcc*/ 	.word	0x0001deb0


	//   ....[228]....
        /*0bd0*/ 	.word	0x0001df20


	//   ....[229]....
        /*0bd4*/ 	.word	0x0001dfc0


	//   ....[230]....
        /*0bd8*/ 	.word	0x0001e0b0


	//   ....[231]....
        /*0bdc*/ 	.word	0x0001e120


	//   ....[232]....
        /*0be0*/ 	.word	0x0001e180


	//   ....[233]....
        /*0be4*/ 	.word	0x0001e270


	//   ....[234]....
        /*0be8*/ 	.word	0x0001e2d0


	//   ....[235]....
        /*0bec*/ 	.word	0x0001e3d0


	//   ....[236]....
        /*0bf0*/ 	.word	0x0001e430


	//   ....[237]....
        /*0bf4*/ 	.word	0x0001e530


	//   ....[238]....
        /*0bf8*/ 	.word	0x0001e590


	//   ....[239]....
        /*0bfc*/ 	.word	0x0001e690


	//   ....[240]....
        /*0c00*/ 	.word	0x0001e6f0


	//   ....[241]....
        /*0c04*/ 	.word	0x0001e7f0


	//   ....[242]....
        /*0c08*/ 	.word	0x0001e850


	//   ....[243]....
        /*0c0c*/ 	.word	0x0001e950


	//   ....[244]....
        /*0c10*/ 	.word	0x0001e9b0


	//   ....[245]....
        /*0c14*/ 	.word	0x0001ea90


	//   ....[246]....
        /*0c18*/ 	.word	0x0001ebd0


	//   ....[247]....
        /*0c1c*/ 	.word	0x0001ecb0


	//   ....[248]....
        /*0c20*/ 	.word	0x0001ed60


	//   ....[249]....
        /*0c24*/ 	.word	0x0001ee70


	//   ....[250]....
        /*0c28*/ 	.word	0x0001eed0


	//   ....[251]....
        /*0c2c*/ 	.word	0x0001efe0


	//   ....[252]....
        /*0c30*/ 	.word	0x0001f040


	//   ....[253]....
        /*0c34*/ 	.word	0x0001f150


	//   ....[254]....
        /*0c38*/ 	.word	0x0001f1b0


	//   ....[255]....
        /*0c3c*/ 	.word	0x0001f2c0


	//   ....[0]....
        /*0c40*/ 	.word	0x0001f320


	//   ....[1]....
        /*0c44*/ 	.word	0x0001f3e0


	//   ....[2]....
        /*0c48*/ 	.word	0x0001f540


	//   ....[3]....
        /*0c4c*/ 	.word	0x0001f5e0


	//   ....[4]....
        /*0c50*/ 	.word	0x0001f640


	//   ....[5]....
        /*0c54*/ 	.word	0x0001f6f0


	//   ....[6]....
        /*0c58*/ 	.word	0x0001f750


	//   ....[7]....
        /*0c5c*/ 	.word	0x0001f800


	//   ....[8]....
        /*0c60*/ 	.word	0x0001f860


	//   ....[9]....
        /*0c64*/ 	.word	0x0001f910


	//   ....[10]....
        /*0c68*/ 	.word	0x0001f970


	//   ....[11]....
        /*0c6c*/ 	.word	0x0001fa20


	//   ....[12]....
        /*0c70*/ 	.word	0x0001fa80


	//   ....[13]....
        /*0c74*/ 	.word	0x0001fb30


	//   ....[14]....
        /*0c78*/ 	.word	0x0001fc20


	//   ....[15]....
        /*0c7c*/ 	.word	0x0001fcc0


	//   ....[16]....
        /*0c80*/ 	.word	0x0001fd20


	//   ....[17]....
        /*0c84*/ 	.word	0x0001fdf0


	//   ....[18]....
        /*0c88*/ 	.word	0x0001fe50


	//   ....[19]....
        /*0c8c*/ 	.word	0x0001ff20


	//   ....[20]....
        /*0c90*/ 	.word	0x0001ff80


	//   ....[21]....
        /*0c94*/ 	.word	0x00020050


	//   ....[22]....
        /*0c98*/ 	.word	0x000200b0


	//   ....[23]....
        /*0c9c*/ 	.word	0x00020180


	//   ....[24]....
        /*0ca0*/ 	.word	0x000201e0


	//   ....[25]....
        /*0ca4*/ 	.word	0x000202b0


	//   ....[26]....
        /*0ca8*/ 	.word	0x00020340


	//   ....[27]....
        /*0cac*/ 	.word	0x000203e0


	//   ....[28]....
        /*0cb0*/ 	.word	0x00020500


	//   ....[29]....
        /*0cb4*/ 	.word	0x00020570


	//   ....[30]....
        /*0cb8*/ 	.word	0x000205e0


	//   ....[31]....
        /*0cbc*/ 	.word	0x00020650


	//   ....[32]....
        /*0cc0*/ 	.word	0x000206c0


	//   ....[33]....
        /*0cc4*/ 	.word	0x00020740


	//   ....[34]....
        /*0cc8*/ 	.word	0x000207d0


	//   ....[35]....
        /*0ccc*/ 	.word	0x00020860


	//   ....[36]....
        /*0cd0*/ 	.word	0x000208d0


	//   ....[37]....
        /*0cd4*/ 	.word	0x00020940


	//   ....[38]....
        /*0cd8*/ 	.word	0x000209b0


	//   ....[39]....
        /*0cdc*/ 	.word	0x00020a30


	//   ....[40]....
        /*0ce0*/ 	.word	0x00020aa0


	//   ....[41]....
        /*0ce4*/ 	.word	0x00020b40


	//   ....[42]....
        /*0ce8*/ 	.word	0x00020bd0


	//   ....[43]....
        /*0cec*/ 	.word	0x00020cf0


	//----- nvinfo : EIATTR_REG_RECONFIG
	.align		4
.L_587:
        /*0cf0*/ 	.byte	0x01, 0x54
	.zero		2


	//----- nvinfo : EIATTR_SYSCALL_OFFSETS
	.align		4
        /*0cf4*/ 	.byte	0x04, 0x46
        /*0cf6*/ 	.short	(.L_589 - .L_588)


	//   ....[0]....
.L_588:
        /*0cf8*/ 	.word	0x000019f0


	//   ....[1]....
        /*0cfc*/ 	.word	0x00001b40


	//   ....[2]....
        /*0d00*/ 	.word	0x00006910


	//   ....[3]....
        /*0d04*/ 	.word	0x00006c30


	//   ....[4]....
        /*0d08*/ 	.word	0x000177d0


	//   ....[5]....
        /*0d0c*/ 	.word	0x00017920


	//   ....[6]....
        /*0d10*/ 	.word	0x00017a10


	//   ....[7]....
        /*0d14*/ 	.word	0x00018960


	//----- nvinfo : EIATTR_MBARRIER_INSTR_OFFSETS
	.align		4
.L_589:
        /*0d18*/ 	.byte	0x04, 0x39
        /*0d1a*/ 	.short	(.L_591 - .L_590)


	//   ....[0]....
.L_590:
        /*0d1c*/ 	.word	0x00000250
        /*0d20*/ 	.word	0x000000ff
        /*0d24*/ 	.word	0x00022800
        /*0d28*/ 	.short	0x0100
        /*0d2a*/ 	.byte	0x08
	.zero		1


	//   ....[1]....
        /*0d2c*/ 	.word	0x00000260
        /*0d30*/ 	.word	0x000000ff
        /*0d34*/ 	.word	0x00022820
        /*0d38*/ 	.short	0x0100
        /*0d3a*/ 	.byte	0x08
	.zero		1


	//   ....[2]....
        /*0d3c*/ 	.word	0x00000350
        /*0d40*/ 	.word	0x000000ff
        /*0d44*/ 	.word	0x00022830
        /*0d48*/ 	.short	0x0100
        /*0d4a*/ 	.byte	0x08
	.zero		1


	//   ....[3]....
        /*0d4c*/ 	.word	0x00000360
        /*0d50*/ 	.word	0x000000ff
        /*0d54*/ 	.word	0x00022840
        /*0d58*/ 	.short	0x0100
        /*0d5a*/ 	.byte	0x08
	.zero		1


	//   ....[4]....
        /*0d5c*/ 	.word	0x00000370
        /*0d60*/ 	.word	0x000000ff
        /*0d64*/ 	.word	0x00022838
        /*0d68*/ 	.short	0x0100
        /*0d6a*/ 	.byte	0x08
	.zero		1


	//   ....[5]....
        /*0d6c*/ 	.word	0x00000380
        /*0d70*/ 	.word	0x000000ff
        /*0d74*/ 	.word	0x00022848
        /*0d78*/ 	.short	0x0100
        /*0d7a*/ 	.byte	0x08
	.zero		1


	//   ....[6]....
        /*0d7c*/ 	.word	0x000004b0
        /*0d80*/ 	.word	0x000000ff
        /*0d84*/ 	.word	0x00022850
        /*0d88*/ 	.short	0x0100
        /*0d8a*/ 	.byte	0x08
	.zero		1


	//   ....[7]....
        /*0d8c*/ 	.word	0x000004c0
        /*0d90*/ 	.word	0x000000ff
        /*0d94*/ 	.word	0x00022860
        /*0d98*/ 	.short	0x0100
        /*0d9a*/ 	.byte	0x08
	.zero		1


	//   ....[8]....
        /*0d9c*/ 	.word	0x000004d0
        /*0da0*/ 	.word	0x000000ff
        /*0da4*/ 	.word	0x00022858
        /*0da8*/ 	.short	0x0100
        /*0daa*/ 	.byte	0x08
	.zero		1


	//   ....[9]....
        /*0dac*/ 	.word	0x000004e0
        /*0db0*/ 	.word	0x000000ff
        /*0db4*/ 	.word	0x00022868
        /*0db8*/ 	.short	0x0100
        /*0dba*/ 	.byte	0x08
	.zero		1


	//   ....[10]....
        /*0dbc*/ 	.word	0x000005d0
        /*0dc0*/ 	.word	0x000000ff
        /*0dc4*/ 	.word	0x00022870
        /*0dc8*/ 	.short	0x0100
        /*0dca*/ 	.byte	0x06
	.zero		1


	//   ....[11]....
        /*0dcc*/ 	.word	0x000005e0
        /*0dd0*/ 	.word	0x000000ff
        /*0dd4*/ 	.word	0x00022880
        /*0dd8*/ 	.short	0x0100
        /*0dda*/ 	.byte	0x06
	.zero		1


	//   ....[12]....
        /*0ddc*/ 	.word	0x000005f0
        /*0de0*/ 	.word	0x000000ff
        /*0de4*/ 	.word	0x00022878
        /*0de8*/ 	.short	0x0100
        /*0dea*/ 	.byte	0x06
	.zero		1


	//   ....[13]....
        /*0dec*/ 	.word	0x00000600
        /*0df0*/ 	.word	0x000000ff
        /*0df4*/ 	.word	0x00022888
        /*0df8*/ 	.short	0x0100
        /*0dfa*/ 	.byte	0x06
	.zero		1


	//   ....[14]....
        /*0dfc*/ 	.word	0x00000730
        /*0e00*/ 	.word	0x000000ff
        /*0e04*/ 	.word	0x00022890
        /*0e08*/ 	.short	0x0100
        /*0e0a*/ 	.byte	0x08
	.zero		1


	//   ....[15]....
        /*0e0c*/ 	.word	0x00000740
        /*0e10*/ 	.word	0x000000ff
        /*0e14*/ 	.word	0x000228a0
        /*0e18*/ 	.short	0x0100
        /*0e1a*/ 	.byte	0x08
	.zero		1


	//   ....[16]....
        /*0e1c*/ 	.word	0x00000750
        /*0e20*/ 	.word	0x000000ff
        /*0e24*/ 	.word	0x00022898
        /*0e28*/ 	.short	0x0100
        /*0e2a*/ 	.byte	0x08
	.zero		1


	//   ....[17]....
        /*0e2c*/ 	.word	0x00000760
        /*0e30*/ 	.word	0x000000ff
        /*0e34*/ 	.word	0x000228a8
        /*0e38*/ 	.short	0x0100
        /*0e3a*/ 	.byte	0x08
	.zero		1


	//   ....[18]....
        /*0e3c*/ 	.word	0x00000890
        /*0e40*/ 	.word	0x000000ff
        /*0e44*/ 	.word	0x000228b0
        /*0e48*/ 	.short	0x0100
        /*0e4a*/ 	.byte	0x08
	.zero		1


	//   ....[19]....
        /*0e4c*/ 	.word	0x000008a0
        /*0e50*/ 	.word	0x000000ff
        /*0e54*/ 	.word	0x000228c0
        /*0e58*/ 	.short	0x0100
        /*0e5a*/ 	.byte	0x08
	.zero		1


	//   ....[20]....
        /*0e5c*/ 	.word	0x000008b0
        /*0e60*/ 	.word	0x000000ff
        /*0e64*/ 	.word	0x000228b8
        /*0e68*/ 	.short	0x0100
        /*0e6a*/ 	.byte	0x08
	.zero		1


	//   ....[21]....
        /*0e6c*/ 	.word	0x000008c0
        /*0e70*/ 	.word	0x000000ff
        /*0e74*/ 	.word	0x000228c8
        /*0e78*/ 	.short	0x0100
        /*0e7a*/ 	.byte	0x08
	.zero		1


	//   ....[22]....
        /*0e7c*/ 	.word	0x00002e50
        /*0e80*/ 	.word	0x00000057
        /*0e84*/ 	.word	0x00022890
        /*0e88*/ 	.short	0x010a
        /*0e8a*/ 	.byte	0x3f
	.zero		1


	//   ....[23]....
        /*0e8c*/ 	.word	0x00004240
        /*0e90*/ 	.word	0x00000057
        /*0e94*/ 	.word	0x00022890
        /*0e98*/ 	.short	0x010a
        /*0e9a*/ 	.byte	0x3f
	.zero		1


	//   ....[24]....
        /*0e9c*/ 	.word	0x00005340
        /*0ea0*/ 	.word	0x00000057
        /*0ea4*/ 	.word	0x00022890
        /*0ea8*/ 	.short	0x010a
        /*0eaa*/ 	.byte	0x3f
	.zero		1


	//   ....[25]....
        /*0eac*/ 	.word	0x00005800
        /*0eb0*/ 	.word	0x00000008
        /*0eb4*/ 	.word	0x00000000
        /*0eb8*/ 	.short	0x0101
        /*0eba*/ 	.byte	0x3f
	.zero		1


	//   ....[26]....
        /*0ebc*/ 	.word	0x00005840
        /*0ec0*/ 	.word	0x00000057
        /*0ec4*/ 	.word	0x000228b0
        /*0ec8*/ 	.short	0x010a
        /*0eca*/ 	.byte	0x3f
	.zero		1


	//   ....[27]....
        /*0ecc*/ 	.word	0x000060e0
        /*0ed0*/ 	.word	0x00000057
        /*0ed4*/ 	.word	0x00000000
        /*0ed8*/ 	.short	0x0101
        /*0eda*/ 	.byte	0x3f
	.zero		1


	//   ....[28]....
        /*0edc*/ 	.word	0x000069b0
        /*0ee0*/ 	.word	0x00000013
        /*0ee4*/ 	.word	0x00022800
        /*0ee8*/ 	.short	0x010a
        /*0eea*/ 	.byte	0x3f
	.zero		1


	//   ....[29]....
        /*0eec*/ 	.word	0x00006a00
        /*0ef0*/ 	.word	0x00000013
        /*0ef4*/ 	.word	0x00022800
        /*0ef8*/ 	.short	0x010a
        /*0efa*/ 	.byte	0x3f
	.zero		1


	//   ....[30]....
        /*0efc*/ 	.word	0x000074e0
        /*0f00*/ 	.word	0x00000013
        /*0f04*/ 	.word	0x00022800
        /*0f08*/ 	.short	0x010a
        /*0f0a*/ 	.byte	0x3f
	.zero		1


	//   ....[31]....
        /*0f0c*/ 	.word	0x00008ac0
        /*0f10*/ 	.word	0x00000013
        /*0f14*/ 	.word	0x00022800
        /*0f18*/ 	.short	0x010a
        /*0f1a*/ 	.byte	0x3f
	.zero		1


	//   ....[32]....
        /*0f1c*/ 	.word	0x00009b00
        /*0f20*/ 	.word	0x0000000d
        /*0f24*/ 	.word	0x00022830
        /*0f28*/ 	.short	0x010a
        /*0f2a*/ 	.byte	0x3f
	.zero		1


	//   ....[33]....
        /*0f2c*/ 	.word	0x00009ba0
        /*0f30*/ 	.word	0x0000000d
        /*0f34*/ 	.word	0x00022830
        /*0f38*/ 	.short	0x010a
        /*0f3a*/ 	.byte	0x3f
	.zero		1


	//   ....[34]....
        /*0f3c*/ 	.word	0x0000b440
        /*0f40*/ 	.word	0x0000001b
        /*0f44*/ 	.word	0x00000000
        /*0f48*/ 	.short	0x0101
        /*0f4a*/ 	.byte	0x3f
	.zero		1


	//   ....[35]....
        /*0f4c*/ 	.word	0x0000bad0
        /*0f50*/ 	.word	0x0000000d
        /*0f54*/ 	.word	0x00022850
        /*0f58*/ 	.short	0x010a
        /*0f5a*/ 	.byte	0x3f
	.zero		1


	//   ....[36]....
        /*0f5c*/ 	.word	0x0000bb20
        /*0f60*/ 	.word	0x0000000d
        /*0f64*/ 	.word	0x00022850
        /*0f68*/ 	.short	0x010a
        /*0f6a*/ 	.byte	0x3f
	.zero		1


	//   ....[37]....
        /*0f6c*/ 	.word	0x0000bf40
        /*0f70*/ 	.word	0x0000000d
        /*0f74*/ 	.word	0x00000000
        /*0f78*/ 	.short	0x0101
        /*0f7a*/ 	.byte	0x3f
	.zero		1


	//   ....[38]....
        /*0f7c*/ 	.word	0x0000c0a0
        /*0f80*/ 	.word	0x0000000e
        /*0f84*/ 	.word	0x00022830
        /*0f88*/ 	.short	0x010a
        /*0f8a*/ 	.byte	0x3f
	.zero		1


	//   ....[39]....
        /*0f8c*/ 	.word	0x0000c100
        /*0f90*/ 	.word	0x0000000e
        /*0f94*/ 	.word	0x00022830
        /*0f98*/ 	.short	0x010a
        /*0f9a*/ 	.byte	0x3f
	.zero		1


	//   ....[40]....
        /*0f9c*/ 	.word	0x0000da60
        /*0fa0*/ 	.word	0x0000009b
        /*0fa4*/ 	.word	0x00000000
        /*0fa8*/ 	.short	0x0101
        /*0faa*/ 	.byte	0x3f
	.zero		1


	//   ....[41]....
        /*0fac*/ 	.word	0x0000e800
        /*0fb0*/ 	.word	0x0000000e
        /*0fb4*/ 	.word	0x00022850
        /*0fb8*/ 	.short	0x010a
        /*0fba*/ 	.byte	0x3f
	.zero		1


	//   ....[42]....
        /*0fbc*/ 	.word	0x0000e850
        /*0fc0*/ 	.word	0x0000000e
        /*0fc4*/ 	.word	0x00022850
        /*0fc8*/ 	.short	0x010a
        /*0fca*/ 	.byte	0x3f
	.zero		1


	//   ....[43]....
        /*0fcc*/ 	.word	0x0000ec40
        /*0fd0*/ 	.word	0x0000000e
        /*0fd4*/ 	.word	0x00000000
        /*0fd8*/ 	.short	0x0101
        /*0fda*/ 	.byte	0x3f
	.zero		1


	//   ....[44]....
        /*0fdc*/ 	.word	0x0000ed40
        /*0fe0*/ 	.word	0x0000000e
        /*0fe4*/ 	.word	0x00022830
        /*0fe8*/ 	.short	0x010a
        /*0fea*/ 	.byte	0x3f
	.zero		1


	//   ....[45]....
        /*0fec*/ 	.word	0x0000eda0
        /*0ff0*/ 	.word	0x0000000e
        /*0ff4*/ 	.word	0x00022830
        /*0ff8*/ 	.short	0x010a
        /*0ffa*/ 	.byte	0x3f
	.zero		1


	//   ....[46]....
        /*0ffc*/ 	.word	0x00010400
        /*1000*/ 	.word	0x000000a6
        /*1004*/ 	.word	0x00000000
        /*1008*/ 	.short	0x0101
        /*100a*/ 	.byte	0x3f
	.zero		1


	//   ....[47]....
        /*100c*/ 	.word	0x00010d40
        /*1010*/ 	.word	0x0000000e
        /*1014*/ 	.word	0x00022850
        /*1018*/ 	.short	0x010a
        /*101a*/ 	.byte	0x3f
	.zero		1


	//   ....[48]....
        /*101c*/ 	.word	0x00010d90
        /*1020*/ 	.word	0x0000000e
        /*1024*/ 	.word	0x00022850
        /*1028*/ 	.short	0x010a
        /*102a*/ 	.byte	0x3f
	.zero		1


	//   ....[49]....
        /*102c*/ 	.word	0x00011180
        /*1030*/ 	.word	0x0000000e
        /*1034*/ 	.word	0x00000000
        /*1038*/ 	.short	0x0101
        /*103a*/ 	.byte	0x3f
	.zero		1


	//   ....[50]....
        /*103c*/ 	.word	0x00013750
        /*1040*/ 	.word	0x00000003
        /*1044*/ 	.word	0x00000000
        /*1048*/ 	.short	0x0101
        /*104a*/ 	.byte	0x3f
	.zero		1


	//   ....[51]....
        /*104c*/ 	.word	0x000163a0
        /*1050*/ 	.word	0x00000016
        /*1054*/ 	.word	0x00022820
        /*1058*/ 	.short	0x010a
        /*105a*/ 	.byte	0x3f
	.zero		1


	//   ....[52]....
        /*105c*/ 	.word	0x00016430
        /*1060*/ 	.word	0x00000003
        /*1064*/ 	.word	0x000228a0
        /*1068*/ 	.short	0x010a
        /*106a*/ 	.byte	0x3f
	.zero		1


	//   ....[53]....
        /*106c*/ 	.word	0x00016680
        /*1070*/ 	.word	0x00000003
        /*1074*/ 	.word	0x000228c0
        /*1078*/ 	.short	0x010a
        /*107a*/ 	.byte	0x3f
	.zero		1


	//   ....[54]....
        /*107c*/ 	.word	0x00016c90
        /*1080*/ 	.word	0x00000008
        /*1084*/ 	.word	0x000228a0
        /*1088*/ 	.short	0x010a
        /*108a*/ 	.byte	0x3f
	.zero		1


	//   ....[55]....
        /*108c*/ 	.word	0x00016ed0
        /*1090*/ 	.word	0x00000008
        /*1094*/ 	.word	0x000228c0
        /*1098*/ 	.short	0x010a
        /*109a*/ 	.byte	0x3f
	.zero		1


	//   ....[56]....
        /*109c*/ 	.word	0x00017f30
        /*10a0*/ 	.word	0x0000001f
        /*10a4*/ 	.word	0x00022840
        /*10a8*/ 	.short	0x010a
        /*10aa*/ 	.byte	0x3f
	.zero		1


	//   ....[57]....
        /*10ac*/ 	.word	0x000185a0
        /*10b0*/ 	.word	0x0000001f
        /*10b4*/ 	.word	0x00022830
        /*10b8*/ 	.short	0x0107
        /*10ba*/ 	.byte	0x3f
	.zero		1


	//   ....[58]....
        /*10bc*/ 	.word	0x00018670
        /*10c0*/ 	.word	0x0000001f
        /*10c4*/ 	.word	0x00022830
        /*10c8*/ 	.short	0x0101
        /*10ca*/ 	.byte	0x3f
	.zero		1


	//   ....[59]....
        /*10cc*/ 	.word	0x00019250
        /*10d0*/ 	.word	0x00000016
        /*10d4*/ 	.word	0x00022800
        /*10d8*/ 	.short	0x0107
        /*10da*/ 	.byte	0x3f
	.zero		1


	//   ....[60]....
        /*10dc*/ 	.word	0x00019340
        /*10e0*/ 	.word	0x00000016
        /*10e4*/ 	.word	0x00022800
        /*10e8*/ 	.short	0x0101
        /*10ea*/ 	.byte	0x3f
	.zero		1


	//   ....[61]....
        /*10ec*/ 	.word	0x00019360
        /*10f0*/ 	.word	0x00000016
        /*10f4*/ 	.word	0x00022820
        /*10f8*/ 	.short	0x010a
        /*10fa*/ 	.byte	0x3f
	.zero		1


	//   ....[62]....
        /*10fc*/ 	.word	0x000193f0
        /*1100*/ 	.word	0x0000001f
        /*1104*/ 	.word	0x00022860
        /*1108*/ 	.short	0x010a
        /*110a*/ 	.byte	0x3f
	.zero		1


	//   ....[63]....
        /*110c*/ 	.word	0x00019af0
        /*1110*/ 	.word	0x0000001f
        /*1114*/ 	.word	0x00022850
        /*1118*/ 	.short	0x0107
        /*111a*/ 	.byte	0x3f
	.zero		1


	//   ....[64]....
        /*111c*/ 	.word	0x00019bc0
        /*1120*/ 	.word	0x0000001f
        /*1124*/ 	.word	0x00022850
        /*1128*/ 	.short	0x0101
        /*112a*/ 	.byte	0x3f
	.zero		1


	//   ....[65]....
        /*112c*/ 	.word	0x00019f00
        /*1130*/ 	.word	0x00000004
        /*1134*/ 	.word	0x00022840
        /*1138*/ 	.short	0x010a
        /*113a*/ 	.byte	0x3f
	.zero		1


	//   ....[66]....
        /*113c*/ 	.word	0x0001a2f0
        /*1140*/ 	.word	0x00000004
        /*1144*/ 	.word	0x00022830
        /*1148*/ 	.short	0x0107
        /*114a*/ 	.byte	0x3f
	.zero		1


	//   ....[67]....
        /*114c*/ 	.word	0x0001a3b0
        /*1150*/ 	.word	0x00000004
        /*1154*/ 	.word	0x00022830
        /*1158*/ 	.short	0x0101
        /*115a*/ 	.byte	0x3f
	.zero		1


	//   ....[68]....
        /*115c*/ 	.word	0x0001a3e0
        /*1160*/ 	.word	0x00000004
        /*1164*/ 	.word	0x00022860
        /*1168*/ 	.short	0x010a
        /*116a*/ 	.byte	0x3f
	.zero		1


	//   ....[69]....
        /*116c*/ 	.word	0x0001a910
        /*1170*/ 	.word	0x00000004
        /*1174*/ 	.word	0x00022850
        /*1178*/ 	.short	0x0107
        /*117a*/ 	.byte	0x3f
	.zero		1


	//   ....[70]....
        /*117c*/ 	.word	0x0001a9d0
        /*1180*/ 	.word	0x00000004
        /*1184*/ 	.word	0x00022850
        /*1188*/ 	.short	0x0101
        /*118a*/ 	.byte	0x3f
	.zero		1


	//   ....[71]....
        /*118c*/ 	.word	0x0001b850
        /*1190*/ 	.word	0x00000005
        /*1194*/ 	.word	0x00022820
        /*1198*/ 	.short	0x010a
        /*119a*/ 	.byte	0x3f
	.zero		1


	//   ....[72]....
        /*119c*/ 	.word	0x0001b9b0
        /*11a0*/ 	.word	0x00000003
        /*11a4*/ 	.word	0x00022840
        /*11a8*/ 	.short	0x010a
        /*11aa*/ 	.byte	0x3f
	.zero		1


	//   ....[73]....
        /*11ac*/ 	.word	0x0001ba50
        /*11b0*/ 	.word	0x00000005
        /*11b4*/ 	.word	0x00022840
        /*11b8*/ 	.short	0x010a
        /*11ba*/ 	.byte	0x3f
	.zero		1


	//   ....[74]....
        /*11bc*/ 	.word	0x0001ba90
        /*11c0*/ 	.word	0x00000003
        /*11c4*/ 	.word	0x00022860
        /*11c8*/ 	.short	0x010a
        /*11ca*/ 	.byte	0x3f
	.zero		1


	//   ....[75]....
        /*11cc*/ 	.word	0x0001bad0
        /*11d0*/ 	.word	0x00000005
        /*11d4*/ 	.word	0x00022860
        /*11d8*/ 	.short	0x010a
        /*11da*/ 	.byte	0x3f
	.zero		1


	//   ....[76]....
        /*11dc*/ 	.word	0x0001bb30
        /*11e0*/ 	.word	0x00000057
        /*11e4*/ 	.word	0x00022890
        /*11e8*/ 	.short	0x010a
        /*11ea*/ 	.byte	0x3f
	.zero		1


	//   ....[77]....
        /*11ec*/ 	.word	0x0001bdc0
        /*11f0*/ 	.word	0x00000057
        /*11f4*/ 	.word	0x00022890
        /*11f8*/ 	.short	0x010a
        /*11fa*/ 	.byte	0x3f
	.zero		1


	//   ....[78]....
        /*11fc*/ 	.word	0x0001c070
        /*1200*/ 	.word	0x00000057
        /*1204*/ 	.word	0x00022890
        /*1208*/ 	.short	0x010a
        /*120a*/ 	.byte	0x3f
	.zero		1


	//   ....[79]....
        /*120c*/ 	.word	0x0001c320
        /*1210*/ 	.word	0x00000057
        /*1214*/ 	.word	0x000228b0
        /*1218*/ 	.short	0x010a
        /*121a*/ 	.byte	0x3f
	.zero		1


	//   ....[80]....
        /*121c*/ 	.word	0x0001c7e0
        /*1220*/ 	.word	0x00000013
        /*1224*/ 	.word	0x00022800
        /*1228*/ 	.short	0x010a
        /*122a*/ 	.byte	0x3f
	.zero		1


	//   ....[81]....
        /*122c*/ 	.word	0x0001cde0
        /*1230*/ 	.word	0x00000013
        /*1234*/ 	.word	0x00022800
        /*1238*/ 	.short	0x010a
        /*123a*/ 	.byte	0x3f
	.zero		1


	//   ....[82]....
        /*123c*/ 	.word	0x0001ce30
        /*1240*/ 	.word	0x0000000d
        /*1244*/ 	.word	0x00022830
        /*1248*/ 	.short	0x010a
        /*124a*/ 	.byte	0x3f
	.zero		1


	//   ....[83]....
        /*124c*/ 	.word	0x0001ce80
        /*1250*/ 	.word	0x0000000d
        /*1254*/ 	.word	0x00022850
        /*1258*/ 	.short	0x010a
        /*125a*/ 	.byte	0x3f
	.zero		1


	//   ....[84]....
        /*125c*/ 	.word	0x0001ced0
        /*1260*/ 	.word	0x0000000e
        /*1264*/ 	.word	0x00022830
        /*1268*/ 	.short	0x010a
        /*126a*/ 	.byte	0x3f
	.zero		1


	//   ....[85]....
        /*126c*/ 	.word	0x0001cf20
        /*1270*/ 	.word	0x0000000e
        /*1274*/ 	.word	0x00022850
        /*1278*/ 	.short	0x010a
        /*127a*/ 	.byte	0x3f
	.zero		1


	//   ....[86]....
        /*127c*/ 	.word	0x0001cf70
        /*1280*/ 	.word	0x0000000e
        /*1284*/ 	.word	0x00022830
        /*1288*/ 	.short	0x010a
        /*128a*/ 	.byte	0x3f
	.zero		1


	//   ....[87]....
        /*128c*/ 	.word	0x0001cfc0
        /*1290*/ 	.word	0x0000000e
        /*1294*/ 	.word	0x00022850
        /*1298*/ 	.short	0x010a
        /*129a*/ 	.byte	0x3f
	.zero		1


	//   ....[88]....
        /*129c*/ 	.word	0x0001d590
        /*12a0*/ 	.word	0x00000016
        /*12a4*/ 	.word	0x00022820
        /*12a8*/ 	.short	0x010a
        /*12aa*/ 	.byte	0x3f
	.zero		1


	//   ....[89]....
        /*12ac*/ 	.word	0x0001d5e0
        /*12b0*/ 	.word	0x00000003
        /*12b4*/ 	.word	0x000228a0
        /*12b8*/ 	.short	0x010a
        /*12ba*/ 	.byte	0x3f
	.zero		1


	//   ....[90]....
        /*12bc*/ 	.word	0x0001d630
        /*12c0*/ 	.word	0x00000003
        /*12c4*/ 	.word	0x000228c0
        /*12c8*/ 	.short	0x010a
        /*12ca*/ 	.byte	0x3f
	.zero		1


	//   ....[91]....
        /*12cc*/ 	.word	0x0001d680
        /*12d0*/ 	.word	0x00000008
        /*12d4*/ 	.word	0x000228a0
        /*12d8*/ 	.short	0x010a
        /*12da*/ 	.byte	0x3f
	.zero		1


	//   ....[92]....
        /*12dc*/ 	.word	0x0001d6d0
        /*12e0*/ 	.word	0x00000008
        /*12e4*/ 	.word	0x000228c0
        /*12e8*/ 	.short	0x010a
        /*12ea*/ 	.byte	0x3f
	.zero		1


	//   ....[93]....
        /*12ec*/ 	.word	0x0001d7f0
        /*12f0*/ 	.word	0x0000001f
        /*12f4*/ 	.word	0x00022840
        /*12f8*/ 	.short	0x010a
        /*12fa*/ 	.byte	0x3f
	.zero		1


	//   ....[94]....
        /*12fc*/ 	.word	0x0001ead0
        /*1300*/ 	.word	0x00000016
        /*1304*/ 	.word	0x00022820
        /*1308*/ 	.short	0x010a
        /*130a*/ 	.byte	0x3f
	.zero		1


	//   ....[95]....
        /*130c*/ 	.word	0x0001eb20
        /*1310*/ 	.word	0x0000001f
        /*1314*/ 	.word	0x00022860
        /*1318*/ 	.short	0x010a
        /*131a*/ 	.byte	0x3f
	.zero		1


	//   ....[96]....
        /*131c*/ 	.word	0x0001f490
        /*1320*/ 	.word	0x00000004
        /*1324*/ 	.word	0x00022840
        /*1328*/ 	.short	0x010a
        /*132a*/ 	.byte	0x3f
	.zero		1


	//   ....[97]....
        /*132c*/ 	.word	0x0001fb70
        /*1330*/ 	.word	0x00000004
        /*1334*/ 	.word	0x00022860
        /*1338*/ 	.short	0x010a
        /*133a*/ 	.byte	0x3f
	.zero		1


	//   ....[98]....
        /*133c*/ 	.word	0x00020c10
        /*1340*/ 	.word	0x00000005
        /*1344*/ 	.word	0x00022820
        /*1348*/ 	.short	0x010a
        /*134a*/ 	.byte	0x3f
	.zero		1


	//   ....[99]....
        /*134c*/ 	.word	0x00020db0
        /*1350*/ 	.word	0x00000003
        /*1354*/ 	.word	0x00022840
        /*1358*/ 	.short	0x010a
        /*135a*/ 	.byte	0x3f
	.zero		1


	//   ....[100]....
        /*135c*/ 	.word	0x00020e00
        /*1360*/ 	.word	0x00000005
        /*1364*/ 	.word	0x00022840
        /*1368*/ 	.short	0x010a
        /*136a*/ 	.byte	0x3f
	.zero		1


	//   ....[101]....
        /*136c*/ 	.word	0x00020e50
        /*1370*/ 	.word	0x00000003
        /*1374*/ 	.word	0x00022860
        /*1378*/ 	.short	0x010a
        /*137a*/ 	.byte	0x3f
	.zero		1


	//----- nvinfo : EIATTR_NUM_MBARRIERS
	.align		4
.L_591:
        /*137c*/ 	.byte	0x03, 0x38
        /*137e*/ 	.short	0x0016


	//----- nvinfo : EIATTR_EXIT_INSTR_OFFSETS
	.align		4
        /*1380*/ 	.byte	0x04, 0x1c
        /*1382*/ 	.short	(.L_593 - .L_592)


	//   ....[0]....
.L_592:
        /*1384*/ 	.word	0x0001bb20


	//----- nvinfo : EIATTR_MAX_THREADS
	.align		4
.L_593:
        /*1388*/ 	.byte	0x04, 0x05
        /*138a*/ 	.short	(.L_595 - .L_594)
.L_594:
        /*138c*/ 	.word	0x00000180
        /*1390*/ 	.word	0x00000001
        /*1394*/ 	.word	0x00000001


	//----- nvinfo : EIATTR_CRS_STACK_SIZE
	.align		4
.L_595:
        /*1398*/ 	.byte	0x04, 0x1e
        /*139a*/ 	.short	(.L_597 - .L_596)
.L_596:
        /*139c*/ 	.word	0x00000000


	//----- nvinfo : EIATTR_CBANK_PARAM_SIZE
	.align		4
.L_597:
        /*13a0*/ 	.byte	0x03, 0x19
        /*13a2*/ 	.short	0x0af0


	//----- nvinfo : EIATTR_PARAM_CBANK
	.align		4
        /*13a4*/ 	.byte	0x04, 0x0a
        /*13a6*/ 	.short	(.L_599 - .L_598)
	.align		4
.L_598:
        /*13a8*/ 	.word	index@(.nv.constant0._ZN7cutlass13device_kernelIN5flash11enable_sm90INS1_16FlashAttnFwdSm90INS1_25CollectiveMainloopFwdSm90ILi2EN4cute5tupleIJNS5_1CILi1EEES8_S8_EEENS6_IJNS7_ILi128EEENS7_ILi96EEENS7_ILi64EEEEEELi256ENS_10bfloat16_tEfNS_4arch4Sm90ELb1ELb0ELb1ELb1ELb1ELb1ELb0ELb1ELb0ELb1ELb0ELb0EEENS1_21CollectiveEpilogueFwdINS6_IJSA_NS7_ILi256EEESB_EEES9_SE_SG_Li256ELb1ELb1ELb0ELb0EEENS1_36VarlenDynamicPersistentTileSchedulerILi128ELi96ELi256ELi128ELb0ELb1ELb1ELb1ELb1ELb1EEEEEEEEEvNT_6ParamsE)
        /*13ac*/ 	.short	0x0210
        /*13ae*/ 	.short	0x0af0


	//----- nvinfo : EIATTR_SW_WAR
	.align		4
.L_599:
        /*13b0*/ 	.byte	0x04, 0x36
        /*13b2*/ 	.short	(.L_601 - .L_600)
.L_600:
        /*13b4*/ 	.word	0x00000008
.L_601:


//--------------------- .nv.info._ZN7cutlass13device_kernelIN5flash11enable_sm90INS1_16FlashAttnFwdSm90INS1_25CollectiveMainloopFwdSm90ILi2EN4cute5tupleIJNS5_1CILi1EEES8_S8_EEENS6_IJNS7_ILi128EEENS7_ILi96EEENS7_ILi64EEEEEELi256ENS_10bfloat16_tEfNS_4arch4Sm90ELb1ELb0ELb1ELb1ELb1ELb0ELb1ELb1ELb0ELb1ELb0ELb0EEENS1_21CollectiveEpilogueFwdINS6_IJSA_NS7_ILi256EEESB_EEES9_SE_SG_Li256ELb1ELb1ELb0ELb0EEENS1_36VarlenDynamicPersistentTileSchedulerILi128ELi96ELi256ELi128ELb0ELb1ELb1ELb1ELb1ELb1EEEEEEEEEvNT_6ParamsE --------------------------
	.section	.nv.info._ZN7cutlass13device_kernelIN5flash11enable_sm90INS1_16FlashAttnFwdSm90INS1_25CollectiveMainloopFwdSm90ILi2EN4cute5tupleIJNS5_1CILi1EEES8_S8_EEENS6_IJNS7_ILi128EEENS7_ILi96EEENS7_ILi64EEEEEELi256ENS_10bfloat16_tEfNS_4arch4Sm90ELb1ELb0ELb1ELb1ELb1ELb0ELb1ELb1ELb0ELb1ELb0ELb0EEENS1_21CollectiveEpilogueFwdINS6_IJSA_NS7_ILi256EEESB_EEES9_SE_SG_Li256ELb1ELb1ELb0ELb0EEENS1_36VarlenDynamicPersistentTileSchedulerILi128ELi96ELi256ELi128ELb0ELb1ELb1ELb1ELb1ELb1EEEEEEEEEvNT_6ParamsE,"",@"SHT_CUDA_INFO"
	.sectionflags	@""
	.align	4


	//----- nvinfo : EIATTR_CUDA_API_VERSION
	.align		4
        /*0000*/ 	.byte	0x04, 0x37
        /*0002*/ 	.short	(.L_603 - .L_602)
.L_602:
        /*0004*/ 	.word	0x00000082


	//----- nvinfo : EIATTR_KPARAM_INFO
	.align		4
.L_603:
        /*0008*/ 	.byte	0x04, 0x17
        /*000a*/ 	.short	(.L_605 - .L_604)
.L_604:
        /*000c*/ 	.word	0x00000000
        /*0010*/ 	.short	0x0000
        /*0012*/ 	.short	0x0070
        /*0014*/ 	.byte	0x00, 0xf0, 0x01, 0x2e


	//----- nvinfo : EIATTR_SPARSE_MMA_MASK
	.align		4
.L_605:
        /*0018*/ 	.byte	0x03, 0x50
        /*001a*/ 	.short	0x0000


	//----- nvinfo : EIATTR_MAXREG_COUNT
	.align		4
        /*001c*/ 	.byte	0x03, 0x1b
        /*001e*/ 	.short	0x00a8


	//----- nvinfo : EIATTR_NUM_BARRIERS
	.align		4
        /*0020*/ 	.byte	0x02, 0x4c
        /*0022*/ 	.byte	0x10
	.zero		1


	//----- nvinfo : EIATTR_EXTERNS
	.align		4
        /*0024*/ 	.byte	0x04, 0x0f
        /*0026*/ 	.short	(.L_607 - .L_606)


	//   ....[0]....
	.align		4
.L_606:
        /*0028*/ 	.word	index@(__assertfail)


	//----- nvinfo : EIATTR_ANNOTATIONS
	.align		4
.L_607:
        /*002c*/ 	.byte	0x04, 0x55
        /*002e*/ 	.short	(.L_609 - .L_608)


	//   ....[0]....
.L_608:
        /* <DEDUP_REMOVED lines=19> */


	//----- nvinfo : EIATTR_MERCURY_ISA_VERSION
	.align		4
.L_609:
        /*0150*/ 	.byte	0x03, 0x5f
        /*0152*/ 	.short	0x0101


	//----- nvinfo : EIATTR_UNUSED_LOAD_BYTE_OFFSET
	.align		4
        /*0154*/ 	.byte	0x04, 0x44
        /*0156*/ 	.short	(.L_611 - .L_610)


	//   ....[0]....
.L_610:
        /*0158*/ 	.word	0x000009b0
        /*015c*/ 	.word	0x0000fff0


	//   ....[1]....
        /*0160*/ 	.word	0x0000ac40
        /*0164*/ 	.word	0x0000fff0


	//----- nvinfo : EIATTR_INT_WARP_WIDE_INSTR_OFFSETS
	.align		4
.L_611:
        /*0168*/ 	.byte	0x04, 0x31
        /*016a*/ 	.short	(.L_613 - .L_612)


	//   ....[0]....
.L_612:
        /*016c*/ 	.word	0x000000c0


	//   ....[1]....
        /*0170*/ 	.word	0x000000d0


	//   ....[2]....
        /*0174*/ 	.word	0x000000e0


	//   ....[3]....
        /*0178*/ 	.word	0x00000180


	//   ....[4]....
        /*017c*/ 	.word	0x0000ee50


	//   ....[5]....
        /*0180*/ 	.word	0x0000eee0


	//   ....[6]....
        /*0184*/ 	.word	0x00012e00


	//   ....[7]....
        /*0188*/ 	.word	0x00012e90


	//----- nvinfo : EIATTR_COOP_GROUP_MASK_REGIDS
	.align		4
.L_613:
        /*018c*/ 	.byte	0x04, 0x29
        /*018e*/ 	.short	(.L_615 - .L_614)


	//   ....[0]....
.L_614:
        /*0190*/ 	.word	0xffffffff


	//   ....[1]....
        /*0194*/ 	.word	0xffffffff


	//   ....[2]....
        /*0198*/ 	.word	0xffffffff


	//   ....[3]....
        /*019c*/ 	.word	0xffffffff


	//   ....[4]....
        /*01a0*/ 	.word	0xffffffff


	//   ....[5]....
        /*01a4*/ 	.word	0xffffffff


	//   ....[6]....
        /*01a8*/ 	.word	0xffffffff


	//   ....[7]....
        /*01ac*/ 	.word	0xffffffff


	//   ....[8]....
        /*01b0*/ 	.word	0xffffffff


	//   ....[9]....
        /*01b4*/ 	.word	0xffffffff


	//   ....[10]....
        /*01b8*/ 	.word	0xffffffff


	//   ....[11]....
        /*01bc*/ 	.word	0xffffffff


	//   ....[12]....
        /*01c0*/ 	.word	0xffffffff


	//   ....[13]....
        /*01c4*/ 	.word	0xffffffff


	//   ....[14]....
        /*01c8*/ 	.word	0xffffffff


	//   ....[15]....
        /*01cc*/ 	.word	0xffffffff


	//   ....[16]....
        /*01d0*/ 	.word	0xffffffff


	//   ....[17]....
        /*01d4*/ 	.word	0xffffffff


	//   ....[18]....
        /*01d8*/ 	.word	0xffffffff


	//   ....[19]....
        /*01dc*/ 	.word	0xffffffff


	//   ....[20]....
        /*01e0*/ 	.word	0xffffffff


	//   ....[21]....
        /*01e4*/ 	.word	0xffffffff


	//   ....[22]....
        /*01e8*/ 	.word	0xffffffff


	//   ....[23]....
        /*01ec*/ 	.word	0xffffffff


	//   ....[24]....
        /*01f0*/ 	.word	0xffffffff


	//   ....[25]....
        /*01f4*/ 	.word	0xffffffff


	//   ....[26]....
        /*01f8*/ 	.word	0xffffffff


	//   ....[27]....
        /*01fc*/ 	.word	0xffffffff


	//   ....[28]....
        /*0200*/ 	.word	0xffffffff


	//   ....[29]....
        /*0204*/ 	.word	0xffffffff


	//   ....[30]....
        /*0208*/ 	.word	0xffffffff


	//   ....[31]....
        /*020c*/ 	.word	0xffffffff


	//   ....[32]....
        /*0210*/ 	.word	0xffffffff


	//   ....[33]....
        /*0214*/ 	.word	0xffffffff


	//   ....[34]....
        /*0218*/ 	.word	0xffffffff


	//   ....[35]....
        /*021c*/ 	.word	0xffffffff


	//   ....[36]....
        /*0220*/ 	.word	0xffffffff


	//   ....[37]....
        /*0224*/ 	.word	0xffffffff


	//   ....[38]....
        /*0228*/ 	.word	0xffffffff


	//   ....[39]....
        /*022c*/ 	.word	0xffffffff


	//   ....[40]....
        /*0230*/ 	.word	0xffffffff


	//   ....[41]....
        /*0234*/ 	.word	0xffffffff


	//   ....[42]....
        /*0238*/ 	.word	0xffffffff


	//   ....[43]....
        /*023c*/ 	.word	0xffffffff


	//   ....[44]....
        /*0240*/ 	.word	0xffffffff


	//   ....[45]....
        /*0244*/ 	.word	0xffffffff


	//   ....[46]....
        /*0248*/ 	.word	0xffffffff


	//   ....[47]....
        /*024c*/ 	.word	0xffffffff


	//   ....[48]....
        /*0250*/ 	.word	0xffffffff


	//   ....[49]....
        /*0254*/ 	.word	0xffffffff


	//   ....[50]....
        /*0258*/ 	.word	0xffffffff


	//   ....[51]....
        /*025c*/ 	.word	0xffffffff


	//   ....[52]....
        /*0260*/ 	.word	0xffffffff


	//   ....[53]....
        /*0264*/ 	.word	0xffffffff


	//   ....[54]....
        /*0268*/ 	.word	0xffffffff


	//   ....[55]....
        /*026c*/ 	.word	0xffffffff


	//   ....[56]....
        /*0270*/ 	.word	0xffffffff


	//   ....[57]....
        /*0274*/ 	.word	0xffffffff


	//   ....[58]....
        /*0278*/ 	.word	0xffffffff


	//   ....[59]....
        /*027c*/ 	.word	0xffffffff


	//   ....[60]....
        /*0280*/ 	.word	0xffffffff


	//   ....[61]....
        /*0284*/ 	.word	0xffffffff


	//   ....[62]....
        /*0288*/ 	.word	0xffffffff


	//   ....[63]....
        /*028c*/ 	.word	0xffffffff


	//   ....[64]....
        /*0290*/ 	.word	0xffffffff


	//   ....[65]....
        /*0294*/ 	.word	0xffffffff


	//   ....[66]....
        /*0298*/ 	.word	0xffffffff


	//   ....[67]....
        /*029c*/ 	.word	0xffffffff


	//   ....[68]....
        /*02a0*/ 	.word	0xffffffff


	//   ....[69]....
        /*02a4*/ 	.word	0xffffffff


	//   ....[70]....
        /*02a8*/ 	.word	0xffffffff


	//   ....[71]....
        /*02ac*/ 	.word	0xffffffff


	//   ....[72]....
        /*02b0*/ 	.word	0xffffffff


	//   ....[73]....
        /*02b4*/ 	.word	0xffffffff


	//   ....[74]....
        /*02b8*/ 	.word	0xffffffff


	//   ....[75]....
        /*02bc*/ 	.word	0xffffffff


	//   ....[76]....
        /*02c0*/ 	.word	0xffffffff


	//   ....[77]....
        /*02c4*/ 	.word	0xffffffff


	//   ....[78]....
        /*02c8*/ 	.word	0xffffffff


	//   ....[79]....
        /*02cc*/ 	.word	0xffffffff


	//   ....[80]....
        /*02d0*/ 	.word	0xffffffff


	//   ....[81]....
        /*02d4*/ 	.word	0xffffffff


	//   ....[82]....
        /*02d8*/ 	.word	0xffffffff


	//   ....[83]....
        /*02dc*/ 	.word	0xffffffff


	//   ....[84]....
        /*02e0*/ 	.word	0xffffffff


	//   ....[85]....
        /*02e4*/ 	.word	0xffffffff


	//   ....[86]....
        /*02e8*/ 	.word	0xffffffff


	//   ....[87]....
        /*02ec*/ 	.word	0xffffffff


	//   ....[88]....
        /*02f0*/ 	.word	0xffffffff


	//   ....[89]....
        /*02f4*/ 	.word	0xffffffff


	//   ....[90]....
        /*02f8*/ 	.word	0xffffffff


	//   ....[91]....
        /*02fc*/ 	.word	0xffffffff


	//   ....[92]....
        /*0300*/ 	.word	0xffffffff


	//   ....[93]....
        /*0304*/ 	.word	0xffffffff


	//   ....[94]....
        /*0308*/ 	.word	0xffffffff


	//   ....[95]....
        /*030c*/ 	.word	0xffffffff


	//   ....[96]....
        /*0310*/ 	.word	0xffffffff


	//   ....[97]....
        /*0314*/ 	.word	0xffffffff


	//   ....[98]....
        /*0318*/ 	.word	0xffffffff


	//   ....[99]....
        /*031c*/ 	.word	0xffffffff


	//   ....[100]....
        /*0320*/ 	.word	0xffffffff


	//   ....[101]....
        /*0324*/ 	.word	0xffffffff


	//   ....[102]....
        /*0328*/ 	.word	0xffffffff


	//   ....[103]....
        /*032c*/ 	.word	0xffffffff


	//   ....[104]....
        /*0330*/ 	.word	0xffffffff


	//   ....[105]....
        /*0334*/ 	.word	0xffffffff


	//   ....[106]....
        /*0338*/ 	.word	0xffffffff


	//   ....[107]....
        /*033c*/ 	.word	0xffffffff


	//   ....[108]....
        /*0340*/ 	.word	0xffffffff


	//   ....[109]....
        /*0344*/ 	.word	0xffffffff


	//   ....[110]....
        /*0348*/ 	.word	0xffffffff


	//   ....[111]....
        /*034c*/ 	.word	0xffffffff


	//   ....[112]....
        /*0350*/ 	.word	0xffffffff


	//   ....[113]....
        /*0354*/ 	.word	0xffffffff


	//   ....[114]....
        /*0358*/ 	.word	0xffffffff


	//   ....[115]....
        /*035c*/ 	.word	0xffffffff


	//   ....[116]....
        /*0360*/ 	.word	0xffffffff


	//   ....[117]....
        /*0364*/ 	.word	0xffffffff


	//   ....[118]....
        /*0368*/ 	.word	0xffffffff


	//   ....[119]....
        /*036c*/ 	.word	0xffffffff


	//   ....[120]....
        /*0370*/ 	.word	0xffffffff


	//   ....[121]....
        /*0374*/ 	.word	0xffffffff


	//   ....[122]....
        /*0378*/ 	.word	0xffffffff


	//   ....[123]....
        /*037c*/ 	.word	0xffffffff


	//   ....[124]....
        /*0380*/ 	.word	0xffffffff


	//   ....[125]....
        /*0384*/ 	.word	0xffffffff


	//   ....[126]....
        /*0388*/ 	.word	0xffffffff


	//   ....[127]....
        /*038c*/ 	.word	0xffffffff


	//   ....[128]....
        /*0390*/ 	.word	0xffffffff


	//   ....[129]....
        /*0394*/ 	.word	0xffffffff


	//   ....[130]....
        /*0398*/ 	.word	0xffffffff


	//   ....[131]....
        /*039c*/ 	.word	0xffffffff


	//   ....[132]....
        /*03a0*/ 	.word	0xffffffff


	//   ....[133]....
        /*03a4*/ 	.word	0xffffffff


	//   ....[134]....
        /*03a8*/ 	.word	0xffffffff


	//   ....[135]....
        /*03ac*/ 	.word	0xffffffff


	//   ....[136]....
        /*03b0*/ 	.word	0xffffffff


	//   ....[137]....
        /*03b4*/ 	.word	0xffffffff


	//   ....[138]....
        /*03b8*/ 	.word	0xffffffff


	//   ....[139]....
        /*03bc*/ 	.word	0xffffffff


	//   ....[140]....
        /*03c0*/ 	.word	0xffffffff


	//   ....[141]....
        /*03c4*/ 	.word	0xffffffff


	//   ....[142]....
        /*03c8*/ 	.word	0xffffffff


	//   ....[143]....
        /*03cc*/ 	.word	0xffffffff


	//   ....[144]....
        /*03d0*/ 	.word	0xffffffff


	//   ....[145]....
        /*03d4*/ 	.word	0xffffffff


	//   ....[146]....
        /*03d8*/ 	.word	0xffffffff


	//   ....[147]....
        /*03dc*/ 	.word	0xffffffff


	//   ....[148]....
        /*03e0*/ 	.word	0xffffffff


	//   ....[149]....
        /*03e4*/ 	.word	0xffffffff


	//   ....[150]....
        /*03e8*/ 	.word	0xffffffff


	//   ....[151]....
        /*03ec*/ 	.word	0xffffffff


	//   ....[152]....
        /*03f0*/ 	.word	0xffffffff


	//   ....[153]....
        /*03f4*/ 	.word	0xffffffff


	//   ....[154]....
        /*03f8*/ 	.word	0xffffffff


	//   ....[155]....
        /*03fc*/ 	.word	0xffffffff


	//   ....[156]....
        /*0400*/ 	.word	0xffffffff


	//   ....[157]....
        /*0404*/ 	.word	0xffffffff


	//   ....[158]....
        /*0408*/ 	.word	0xffffffff


	//   ....[159]....
        /*040c*/ 	.word	0xffffffff


	//   ....[160]....
        /*0410*/ 	.word	0xffffffff


	//   ....[161]....
        /*0414*/ 	.word	0x0500000f


	//   ....[162]....
        /*0418*/ 	.word	0x0500000f


	//   ....[163]....
        /*041c*/ 	.word	0x0500000f


	//   ....[164]....
        /*0420*/ 	.word	0x0500000f


	//   ....[165]....
        /*0424*/ 	.word	0x0500000f


	//   ....[166]....
        /*0428*/ 	.word	0x0500000f


	//   ....[167]....
        /*042c*/ 	.word	0x0500000f


	//   ....[168]....
        /*0430*/ 	.word	0x0500000f


	//   ....[169]....
        /*0434*/ 	.word	0x0500000f


	//   ....[170]....
        /*0438*/ 	.word	0x0500000f


	//   ....[171]....
        /*043c*/ 	.word	0x0500000f


	//   ....[172]....
        /*0440*/ 	.word	0x0500000f


	//   ....[173]....
        /*0444*/ 	.word	0x0500000f


	//   ....[174]....
        /*0448*/ 	.word	0x0500000f


	//   ....[175]....
        /*044c*/ 	.word	0x0500000f


	//   ....[176]....
        /*0450*/ 	.word	0x0500000f


	//   ....[177]....
        /*0454*/ 	.word	0x0500000f


	//   ....[178]....
        /*0458*/ 	.word	0x0500000f


	//   ....[179]....
        /*045c*/ 	.word	0x0500000f


	//   ....[180]....
        /*0460*/ 	.word	0x0500000f


	//   ....[181]....
        /*0464*/ 	.word	0x0500000f


	//   ....[182]....
        /*0468*/ 	.word	0x0500000f


	//   ....[183]....
        /*046c*/ 	.word	0x0500000f


	//   ....[184]....
        /*0470*/ 	.word	0x0500000f


	//   ....[185]....
        /*0474*/ 	.word	0x0500000f


	//   ....[186]....
        /*0478*/ 	.word	0x0500000f


	//   ....[187]....
        /*047c*/ 	.word	0x0500000f


	//   ....[188]....
        /*0480*/ 	.word	0x0500000f


	//   ....[189]....
        /*0484*/ 	.word	0x0500000f


	//   ....[190]....
        /*0488*/ 	.word	0x0500000f


	//   ....[191]....
        /*048c*/ 	.word	0x0500000f


	//   ....[192]....
        /*0490*/ 	.word	0x0500000f


	//   ....[193]....
        /*0494*/ 	.word	0x0500000f


	//   ....[194]....
        /*0498*/ 	.word	0x0500000f


	//   ....[195]....
        /*049c*/ 	.word	0x0500000f


	//   ....[196]....
        /*04a0*/ 	.word	0x0500000f


	//   ....[197]....
        /*04a4*/ 	.word	0x0500000f


	//   ....[198]....
        /*04a8*/ 	.word	0x0500000f


	//   ....[199]....
        /*04ac*/ 	.word	0x0500000f


	//   ....[200]....
        /*04b0*/ 	.word	0x0500000f


	//   ....[201]....
        /*04b4*/ 	.word	0x0500000f


	//   ....[202]....
        /*04b8*/ 	.word	0x0500000f


	//   ....[203]....
        /*04bc*/ 	.word	0x0500000f


	//   ....[204]....
        /*04c0*/ 	.word	0x0500000f


	//   ....[205]....
        /*04c4*/ 	.word	0x0500000f


	//   ....[206]....
        /*04c8*/ 	.word	0x0500000f


	//   ....[207]....
        /*04cc*/ 	.word	0x0500000f


	//   ....[208]....
        /*04d0*/ 	.word	0x0500000f


	//   ....[209]....
        /*04d4*/ 	.word	0x0500000f


	//   ....[210]....
        /*04d8*/ 	.word	0x0500000f


	//   ....[211]....
        /*04dc*/ 	.word	0x0500000f


	//   ....[212]....
        /*04e0*/ 	.word	0x0500000f


	//   ....[213]....
        /*04e4*/ 	.word	0x0500000f


	//   ....[214]....
        /*04e8*/ 	.word	0x0500000f


	//   ....[215]....
        /*04ec*/ 	.word	0x0500000f


	//   ....[216]....
        /*04f0*/ 	.word	0x0500000f


	//   ....[217]....
        /*04f4*/ 	.word	0x0500000f


	//   ....[218]....
        /*04f8*/ 	.word	0x0500000f


	//   ....[219]....
        /*04fc*/ 	.word	0x0500000f


	//   ....[220]....
        /*0500*/ 	.word	0x0500000f


	//   ....[221]....
        /*0504*/ 	.word	0x0500000f


	//   ....[222]....
        /*0508*/ 	.word	0x0500000f


	//   ....[223]....
        /*050c*/ 	.word	0x0500000f


	//   ....[224]....
        /*0510*/ 	.word	0x0500000f


	//   ....[225]....
        /*0514*/ 	.word	0x0500000f


	//   ....[226]....
        /*0518*/ 	.word	0x0500000f


	//   ....[227]....
        /*051c*/ 	.word	0x0500000f


	//   ....[228]....
        /*0520*/ 	.word	0x0500000f


	//   ....[229]....
        /*0524*/ 	.word	0x0500000f


	//   ....[230]....
        /*0528*/ 	.word	0x0500000f


	//   ....[231]....
        /*052c*/ 	.word	0x0500000f


	//   ....[232]....
        /*0530*/ 	.word	0x0500000f


	//   ....[233]....
        /*0534*/ 	.word	0x0500000f


	//   ....[234]....
        /*0538*/ 	.word	0x0500000f


	//   ....[235]....
        /*053c*/ 	.word	0x0500000f


	//   ....[236]....
        /*0540*/ 	.word	0x0500000f


	//   ....[237]....
        /*0544*/ 	.word	0x0500000f


	//   ....[238]....
        /*0548*/ 	.word	0x0500000f


	//   ....[239]....
        /*054c*/ 	.word	0x0500000f


	//   ....[240]....
        /*0550*/ 	.word	0x0500000f


	//   ....[241]....
        /*0554*/ 	.word	0x0500000f


	//   ....[242]....
        /*0558*/ 	.word	0x0500000f


	//   ....[243]....
        /*055c*/ 	.word	0x0500000f


	//   ....[244]....
        /*0560*/ 	.word	0x0500000f


	//   ....[245]....
        /*0564*/ 	.word	0x0500000f


	//   ....[246]....
        /*0568*/ 	.word	0x0500000f


	//   ....[247]....
        /*056c*/ 	.word	0x0500000f


	//   ....[248]....
        /*0570*/ 	.word	0x0500000f


	//   ....[249]....
        /*0574*/ 	.word	0x0500000f


	//   ....[250]....
        /*0578*/ 	.word	0x0500000f


	//   ....[251]....
        /*057c*/ 	.word	0x0500000f


	//   ....[252]....
        /*0580*/ 	.word	0x0500000f


	//   ....[253]....
        /*0584*/ 	.word	0x0500000f


	//   ....[254]....
        /*0588*/ 	.word	0x0500000f


	//   ....[255]....
        /*058c*/ 	.word	0x0500000f


	//   ....[0]....
        /*0590*/ 	.word	0x0500000f


	//   ....[1]....
        /*0594*/ 	.word	0x0500000f


	//   ....[2]....
        /*0598*/ 	.word	0x0500000f


	//   ....[3]....
        /*059c*/ 	.word	0x0500000f


	//----- nvinfo : EIATTR_COOP_GROUP_INSTR_OFFSETS
	.align		4
.L_615:
        /*05a0*/ 	.byte	0x04, 0x28
        /*05a2*/ 	.short	(.L_617 - .L_616)


	//   ....[0]....
.L_616:
        /*05a4*/ 	.word	0x00000080


	//   ....[1]....
        /*05a8*/ 	.word	0x00000090


	//   ....[2]....
        /*05ac*/ 	.word	0x000002f0


	//   ....[3]....
        /*05b0*/ 	.word	0x00000450


	//   ....[4]....
        /*05b4*/ 	.word	0x00000570


	//   ....[5]....
        /*05b8*/ 	.word	0x000006d0


	//   ....[6]....
        /*05bc*/ 	.word	0x00001830


	//   ....[7]....
        /*05c0*/ 	.word	0x00002d10


	//   ....[8]....
        /*05c4*/ 	.word	0x00002d50


	//   ....[9]....
        /*05c8*/ 	.word	0x00003830


	//   ....[10]....
        /*05cc*/ 	.word	0x00003910


	//   ....[11]....
        /*05d0*/ 	.word	0x00003940


	//   ....[12]....
        /*05d4*/ 	.word	0x000039a0


	//   ....[13]....
        /*05d8*/ 	.word	0x00005590


	//   ....[14]....
        /*05dc*/ 	.word	0x000055b0


	//   ....[15]....
        /*05e0*/ 	.word	0x00006140


	//   ....[16]....
        /*05e4*/ 	.word	0x000061c0


	//   ....[17]....
        /*05e8*/ 	.word	0x000061e0


	//   ....[18]....
        /*05ec*/ 	.word	0x00006200


	//   ....[19]....
        /*05f0*/ 	.word	0x00008b20


	//   ....[20]....
        /*05f4*/ 	.word	0x00008be0


	//   ....[21]....
        /*05f8*/ 	.word	0x00008c10


	//   ....[22]....
        /*05fc*/ 	.word	0x00008c80


	//   ....[23]....
        /*0600*/ 	.word	0x0000a1c0


	//   ....[24]....
        /*0604*/ 	.word	0x0000a200


	//   ....[25]....
        /*0608*/ 	.word	0x0000a2b0


	//   ....[26]....
        /*060c*/ 	.word	0x0000a2e0


	//   ....[27]....
        /*0610*/ 	.word	0x0000bd60


	//   ....[28]....
        /*0614*/ 	.word	0x0000bd90


	//   ....[29]....
        /*0618*/ 	.word	0x0000bdc0


	//   ....[30]....
        /*061c*/ 	.word	0x0000be30


	//   ....[31]....
        /*0620*/ 	.word	0x0000c690


	//   ....[32]....
        /*0624*/ 	.word	0x0000c6d0


	//   ....[33]....
        /*0628*/ 	.word	0x0000c850


	//   ....[34]....
        /*062c*/ 	.word	0x0000c870


	//   ....[35]....
        /*0630*/ 	.word	0x0000c9b0


	//   ....[36]....
        /*0634*/ 	.word	0x0000c9d0


	//   ....[37]....
        /*0638*/ 	.word	0x0000cb20


	//   ....[38]....
        /*063c*/ 	.word	0x0000cb40


	//   ....[39]....
        /*0640*/ 	.word	0x0000d540


	//   ....[40]....
        /*0644*/ 	.word	0x0000d560


	//   ....[41]....
        /*0648*/ 	.word	0x0000d6a0


	//   ....[42]....
        /*064c*/ 	.word	0x0000d6c0


	//   ....[43]....
        /*0650*/ 	.word	0x0000d800


	//   ....[44]....
        /*0654*/ 	.word	0x0000d820


	//   ....[45]....
        /*0658*/ 	.word	0x0000d970


	//   ....[46]....
        /*065c*/ 	.word	0x0000d990


	//   ....[47]....
        /*0660*/ 	.word	0x0000db50


	//   ....[48]....
        /*0664*/ 	.word	0x0000dd20


	//   ....[49]....
        /*0668*/ 	.word	0x0000dd50


	//   ....[50]....
        /*066c*/ 	.word	0x0000dd80


	//   ....[51]....
        /*0670*/ 	.word	0x0000ddb0


	//   ....[52]....
        /*0674*/ 	.word	0x0000dde0


	//   ....[53]....
        /*0678*/ 	.word	0x0000de10


	//   ....[54]....
        /*067c*/ 	.word	0x0000df60


	//   ....[55]....
        /*0680*/ 	.word	0x0000df90


	//   ....[56]....
        /*0684*/ 	.word	0x0000dfc0


	//   ....[57]....
        /*0688*/ 	.word	0x0000dff0


	//   ....[58]....
        /*068c*/ 	.word	0x0000e020


	//   ....[59]....
        /*0690*/ 	.word	0x0000e050


	//   ....[60]....
        /*0694*/ 	.word	0x0000e0e0


	//   ....[61]....
        /*0698*/ 	.word	0x0000e140


	//   ....[62]....
        /*069c*/ 	.word	0x0000e1d0


	//   ....[63]....
        /*06a0*/ 	.word	0x0000fa10


	//   ....[64]....
        /*06a4*/ 	.word	0x0000fa30


	//   ....[65]....
        /*06a8*/ 	.word	0x0000fac0


	//   ....[66]....
        /*06ac*/ 	.word	0x0000fae0


	//   ....[67]....
        /*06b0*/ 	.word	0x0000fb60


	//   ....[68]....
        /*06b4*/ 	.word	0x0000fb80


	//   ....[69]....
        /*06b8*/ 	.word	0x0000fc00


	//   ....[70]....
        /*06bc*/ 	.word	0x0000fc20


	//   ....[71]....
        /*06c0*/ 	.word	0x0000fca0


	//   ....[72]....
        /*06c4*/ 	.word	0x0000fcc0


	//   ....[73]....
        /*06c8*/ 	.word	0x0000fcd0


	//   ....[74]....
        /*06cc*/ 	.word	0x0000fce0


	//   ....[75]....
        /*06d0*/ 	.word	0x00010470


	//   ....[76]....
        /*06d4*/ 	.word	0x00010490


	//   ....[77]....
        /*06d8*/ 	.word	0x000104a0


	//   ....[78]....
        /*06dc*/ 	.word	0x000104b0


	//   ....[79]....
        /*06e0*/ 	.word	0x000104c0


	//   ....[80]....
        /*06e4*/ 	.word	0x000104e0


	//   ....[81]....
        /*06e8*/ 	.word	0x000105a0


	//   ....[82]....
        /*06ec*/ 	.word	0x00010640


	//   ....[83]....
        /*06f0*/ 	.word	0x00010660


	//   ....[84]....
        /*06f4*/ 	.word	0x000106c0


	//   ....[85]....
        /*06f8*/ 	.word	0x00010730


	//   ....[86]....
        /*06fc*/ 	.word	0x00010750


	//   ....[87]....
        /*0700*/ 	.word	0x00010760


	//   ....[88]....
        /*0704*/ 	.word	0x00010790


	//   ....[89]....
        /*0708*/ 	.word	0x00010820


	//   ....[90]....
        /*070c*/ 	.word	0x00010860


	//   ....[91]....
        /*0710*/ 	.word	0x00010f70


	//   ....[92]....
        /*0714*/ 	.word	0x00010fa0


	//   ....[93]....
        /*0718*/ 	.word	0x00010fc0


	//   ....[94]....
        /*071c*/ 	.word	0x00010ff0


	//   ....[95]....
        /*0720*/ 	.word	0x00011070


	//   ....[96]....
        /*0724*/ 	.word	0x00011090


	//   ....[97]....
        /*0728*/ 	.word	0x000111a0


	//   ....[98]....
        /*072c*/ 	.word	0x000111d0


	//   ....[99]....
        /*0730*/ 	.word	0x00011250


	//   ....[100]....
        /*0734*/ 	.word	0x00011270


	//   ....[101]....
        /*0738*/ 	.word	0x000112e0


	//   ....[102]....
        /*073c*/ 	.word	0x00011300


	//   ....[103]....
        /*0740*/ 	.word	0x00011360


	//   ....[104]....
        /*0744*/ 	.word	0x00011390


	//   ....[105]....
        /*0748*/ 	.word	0x00011410


	//   ....[106]....
        /*074c*/ 	.word	0x00011470


	//   ....[107]....
        /*0750*/ 	.word	0x000119c0


	//   ....[108]....
        /*0754*/ 	.word	0x000119e0


	//   ....[109]....
        /*0758*/ 	.word	0x00011a30


	//   ....[110]....
        /*075c*/ 	.word	0x00011af0


	//   ....[111]....
        /*0760*/ 	.word	0x00011b00


	//   ....[112]....
        /*0764*/ 	.word	0x00011b30


	//   ....[113]....
        /*0768*/ 	.word	0x00011bc0


	//   ....[114]....
        /*076c*/ 	.word	0x00011c70


	//   ....[115]....
        /*0770*/ 	.word	0x00011c80


	//   ....[116]....
        /*0774*/ 	.word	0x00011cb0


	//   ....[117]....
        /*0778*/ 	.word	0x00011cc0


	//   ....[118]....
        /*077c*/ 	.word	0x00011d50


	//   ....[119]....
        /*0780*/ 	.word	0x00012460


	//   ....[120]....
        /*0784*/ 	.word	0x00012480


	//   ....[121]....
        /*0788*/ 	.word	0x00012490


	//   ....[122]....
        /*078c*/ 	.word	0x000124d0


	//   ....[123]....
        /*0790*/ 	.word	0x000124e0


	//   ....[124]....
        /*0794*/ 	.word	0x00012520


	//   ....[125]....
        /*0798*/ 	.word	0x00012530


	//   ....[126]....
        /*079c*/ 	.word	0x00012570


	//   ....[127]....
        /*07a0*/ 	.word	0x00012580


	//   ....[128]....
        /*07a4*/ 	.word	0x000125c0


	//   ....[129]....
        /*07a8*/ 	.word	0x000125d0


	//   ....[130]....
        /*07ac*/ 	.word	0x000125e0


	//   ....[131]....
        /*07b0*/ 	.word	0x00012940


	//   ....[132]....
        /*07b4*/ 	.word	0x00012960


	//   ....[133]....
        /*07b8*/ 	.word	0x00012970


	//   ....[134]....
        /*07bc*/ 	.word	0x00012980


	//   ....[135]....
        /*07c0*/ 	.word	0x00012990


	//   ....[136]....
        /*07c4*/ 	.word	0x000129b0


	//   ....[137]....
        /*07c8*/ 	.word	0x00012a20


	//   ....[138]....
        /*07cc*/ 	.word	0x00012a50


	//   ....[139]....
        /*07d0*/ 	.word	0x00012a60


	//   ....[140]....
        /*07d4*/ 	.word	0x00012ad0


	//   ....[141]....
        /*07d8*/ 	.word	0x00012ae0


	//   ....[142]....
        /*07dc*/ 	.word	0x00012be0


	//   ....[143]....
        /*07e0*/ 	.word	0x00013080


	//   ....[144]....
        /*07e4*/ 	.word	0x000130b0


	//   ....[145]....
        /*07e8*/ 	.word	0x000130e0


	//   ....[146]....
        /*07ec*/ 	.word	0x00013110


	//   ....[147]....
        /*07f0*/ 	.word	0x00013140


	//   ....[148]....
        /*07f4*/ 	.word	0x00013170


	//   ....[149]....
        /*07f8*/ 	.word	0x000131a0


	//   ....[150]....
        /*07fc*/ 	.word	0x000131d0


	//   ....[151]....
        /*0800*/ 	.word	0x00013350


	//   ....[152]....
        /*0804*/ 	.word	0x00013380


	//   ....[153]....
        /*0808*/ 	.word	0x000133b0


	//   ....[154]....
        /*080c*/ 	.word	0x000133e0


	//   ....[155]....
        /*0810*/ 	.word	0x00013410


	//   ....[156]....
        /*0814*/ 	.word	0x00013440


	//   ....[157]....
        /*0818*/ 	.word	0x00013500


	//   ....[158]....
        /*081c*/ 	.word	0x00013520


	//   ....[159]....
        /*0820*/ 	.word	0x00013590


	//   ....[160]....
        /*0824*/ 	.word	0x00013c30


	//   ....[161]....
        /*0828*/ 	.word	0x00014260


	//   ....[162]....
        /*082c*/ 	.word	0x00014350


	//   ....[163]....
        /*0830*/ 	.word	0x000143f0


	//   ....[164]....
        /*0834*/ 	.word	0x00014450


	//   ....[165]....
        /*0838*/ 	.word	0x00014540


	//   ....[166]....
        /*083c*/ 	.word	0x000145b0


	//   ....[167]....
        /*0840*/ 	.word	0x000146a0


	//   ....[168]....
        /*0844*/ 	.word	0x00014710


	//   ....[169]....
        /*0848*/ 	.word	0x00014800


	//   ....[170]....
        /*084c*/ 	.word	0x00014870


	//   ....[171]....
        /*0850*/ 	.word	0x00014960


	//   ....[172]....
        /*0854*/ 	.word	0x000149d0


	//   ....[173]....
        /*0858*/ 	.word	0x00014a70


	//   ....[174]....
        /*085c*/ 	.word	0x00014b70


	//   ....[175]....
        /*0860*/ 	.word	0x00014bc0


	//   ....[176]....
        /*0864*/ 	.word	0x00014c20


	//   ....[177]....
        /*0868*/ 	.word	0x00014d40


	//   ....[178]....
        /*086c*/ 	.word	0x00014dc0


	//   ....[179]....
        /*0870*/ 	.word	0x00014eb0


	//   ....[180]....
        /*0874*/ 	.word	0x00014f30


	//   ....[181]....
        /*0878*/ 	.word	0x00015020


	//   ....[182]....
        /*087c*/ 	.word	0x00015130


	//   ....[183]....
        /*0880*/ 	.word	0x000151a0


	//   ....[184]....
        /*0884*/ 	.word	0x000152b0


	//   ....[185]....
        /*0888*/ 	.word	0x00015320


	//   ....[186]....
        /*088c*/ 	.word	0x000153a0


	//   ....[187]....
        /*0890*/ 	.word	0x00015490


	//   ....[188]....
        /*0894*/ 	.word	0x00015500


	//   ....[189]....
        /*0898*/ 	.word	0x000155d0


	//   ....[190]....
        /*089c*/ 	.word	0x00015670


	//   ....[191]....
        /*08a0*/ 	.word	0x00015710


	//   ....[192]....
        /*08a4*/ 	.word	0x00015770


	//   ....[193]....
        /*08a8*/ 	.word	0x00015860


	//   ....[194]....
        /*08ac*/ 	.word	0x00015970


	//   ....[195]....
        /*08b0*/ 	.word	0x000159c0


	//   ....[196]....
        /*08b4*/ 	.word	0x00015a20


	//   ....[197]....
        /*08b8*/ 	.word	0x00015b20


	//   ....[198]....
        /*08bc*/ 	.word	0x00015c30


	//   ....[199]....
        /*08c0*/ 	.word	0x00015c80


	//   ....[200]....
        /*08c4*/ 	.word	0x00015ce0


	//   ....[201]....
        /*08c8*/ 	.word	0x00015de0


	//   ....[202]....
        /*08cc*/ 	.word	0x00015ef0


	//   ....[203]....
        /*08d0*/ 	.word	0x00015f40


	//   ....[204]....
        /*08d4*/ 	.word	0x00015fa0


	//   ....[205]....
        /*08d8*/ 	.word	0x00016090


	//   ....[206]....
        /*08dc*/ 	.word	0x000161c0


	//   ....[207]....
        /*08e0*/ 	.word	0x00016290


	//   ....[208]....
        /*08e4*/ 	.word	0x00016330


	//   ....[209]....
        /*08e8*/ 	.word	0x00016440


	//   ....[210]....
        /*08ec*/ 	.word	0x000164a0


	//   ....[211]....
        /*08f0*/ 	.word	0x000165b0


	//   ....[212]....
        /*08f4*/ 	.word	0x00016610


	//   ....[213]....
        /*08f8*/ 	.word	0x00016720


	//   ....[214]....
        /*08fc*/ 	.word	0x00016780


	//   ....[215]....
        /*0900*/ 	.word	0x00016890


	//   ....[216]....
        /*0904*/ 	.word	0x000168f0


	//   ....[217]....
        /*0908*/ 	.word	0x000169b0


	//   ....[218]....
        /*090c*/ 	.word	0x00016b10


	//   ....[219]....
        /*0910*/ 	.word	0x00016bb0


	//   ....[220]....
        /*0914*/ 	.word	0x00016c10


	//   ....[221]....
        /*0918*/ 	.word	0x00016cc0


	//   ....[222]....
        /*091c*/ 	.word	0x00016d20


	//   ....[223]....
        /*0920*/ 	.word	0x00016dd0


	//   ....[224]....
        /*0924*/ 	.word	0x00016e30


	//   ....[225]....
        /*0928*/ 	.word	0x00016ee0


	//   ....[226]....
        /*092c*/ 	.word	0x00016f40


	//   ....[227]....
        /*0930*/ 	.word	0x00016ff0


	//   ....[228]....
        /*0934*/ 	.word	0x00017050


	//   ....[229]....
        /*0938*/ 	.word	0x00017100


	//   ....[230]....
        /*093c*/ 	.word	0x000171e0


	//   ....[231]....
        /*0940*/ 	.word	0x00017280


	//   ....[232]....
        /*0944*/ 	.word	0x000172e0


	//   ....[233]....
        /*0948*/ 	.word	0x000173b0


	//   ....[234]....
        /*094c*/ 	.word	0x00017410


	//   ....[235]....
        /*0950*/ 	.word	0x000174e0


	//   ....[236]....
        /*0954*/ 	.word	0x00017540


	//   ....[237]....
        /*0958*/ 	.word	0x00017620


	//   ....[238]....
        /*095c*/ 	.word	0x00017680


	//   ....[239]....
        /*0960*/ 	.word	0x00017750


	//   ....[240]....
        /*0964*/ 	.word	0x000177b0


	//   ....[241]....
        /*0968*/ 	.word	0x00017880


	//   ....[242]....
        /*096c*/ 	.word	0x00017910


	//   ....[243]....
        /*0970*/ 	.word	0x000179b0


	//   ....[244]....
        /*0974*/ 	.word	0x00017ad0


	//   ....[245]....
        /*0978*/ 	.word	0x00017b40


	//   ....[246]....
        /*097c*/ 	.word	0x00017bb0


	//   ....[247]....
        /*0980*/ 	.word	0x00017c20


	//   ....[248]....
        /*0984*/ 	.word	0x00017c90


	//   ....[249]....
        /*0988*/ 	.word	0x00017d10


	//   ....[250]....
        /*098c*/ 	.word	0x00017da0


	//   ....[251]....
        /*0990*/ 	.word	0x00017e30


	//   ....[252]....
        /*0994*/ 	.word	0x00017ea0


	//   ....[253]....
        /*0998*/ 	.word	0x00017f10


	//   ....[254]....
        /*099c*/ 	.word	0x00017f80


	//   ....[255]....
        /*09a0*/ 	.word	0x00018000


	//   ....[0]....
        /*09a4*/ 	.word	0x00018070


	//   ....[1]....
        /*09a8*/ 	.word	0x00018110


	//   ....[2]....
        /*09ac*/ 	.word	0x000181a0


	//   ....[3]....
        /*09b0*/ 	.word	0x000182c0


	//----- nvinfo : EIATTR_REG_RECONFIG
	.align		4
.L_617:
        /*09b4*/ 	.byte	0x01, 0x54
	.zero		2


	//----- nvinfo : EIATTR_SYSCALL_OFFSETS
	.align		4
        /*09b8*/ 	.byte	0x04, 0x46
        /*09ba*/ 	.short	(.L_619 - .L_618)


	//   ....[0]....
.L_618:
        /*09bc*/ 	.word	0x00001a90


	//   ....[1]....
        /*09c0*/ 	.word	0x0000f040


	//   ....[2]....
        /*09c4*/ 	.word	0x0000f190


	//   ....[3]....
        /*09c8*/ 	.word	0x0000f280


	//   ....[4]....
        /*09cc*/ 	.word	0x00010070


	//   ....[5]....
        /*09d0*/ 	.word	0x00010bb0


	//----- nvinfo : EIATTR_MBARRIER_INSTR_OFFSETS
	.align		4
.L_619:
        /*09d4*/ 	.byte	0x04, 0x39
        /*09d6*/ 	.short	(.L_621 - .L_620)


	//   ....[0]....
.L_620:
        /*09d8*/ 	.word	0x00000190
        /*09dc*/ 	.word	0x000000ff
        /*09e0*/ 	.word	0x00032400
        /*09e4*/ 	.short	0x0100
        /*09e6*/ 	.byte	0x08
	.zero		1


	//   ....[1]....
        /*09e8*/ 	.word	0x000001a0
        /*09ec*/ 	.word	0x000000ff
        /*09f0*/ 	.word	0x00032410
        /*09f4*/ 	.short	0x0100
        /*09f6*/ 	.byte	0x08
	.zero		1


	//   ....[2]....
        /*09f8*/ 	.word	0x000001b0
        /*09fc*/ 	.word	0x000000ff
        /*0a00*/ 	.word	0x00032420
        /*0a04*/ 	.short	0x0100
        /*0a06*/ 	.byte	0x08
	.zero		1


	//   ....[3]....
        /*0a08*/ 	.word	0x000002a0
        /*0a0c*/ 	.word	0x000000ff
        /*0a10*/ 	.word	0x00032430
        /*0a14*/ 	.short	0x0100
        /*0a16*/ 	.byte	0x08
	.zero		1


	//   ....[4]....
        /*0a18*/ 	.word	0x000002b0
        /*0a1c*/ 	.word	0x000000ff
        /*0a20*/ 	.word	0x00032440
        /*0a24*/ 	.short	0x0100
        /*0a26*/ 	.byte	0x08
	.zero		1


	//   ....[5]....
        /*0a28*/ 	.word	0x000002c0
        /*0a2c*/ 	.word	0x000000ff
        /*0a30*/ 	.word	0x00032438
        /*0a34*/ 	.short	0x0100
        /*0a36*/ 	.byte	0x08
	.zero		1


	//   ....[6]....
        /*0a38*/ 	.word	0x000002d0
        /*0a3c*/ 	.word	0x000000ff
        /*0a40*/ 	.word	0x00032448
        /*0a44*/ 	.short	0x0100
        /*0a46*/ 	.byte	0x08
	.zero		1


	//   ....[7]....
        /*0a48*/ 	.word	0x00000400
        /*0a4c*/ 	.word	0x000000ff
        /*0a50*/ 	.word	0x00032450
        /*0a54*/ 	.short	0x0100
        /*0a56*/ 	.byte	0x08
	.zero		1


	//   ....[8]....
        /*0a58*/ 	.word	0x00000410
        /*0a5c*/ 	.word	0x000000ff
        /*0a60*/ 	.word	0x00032460
        /*0a64*/ 	.short	0x0100
        /*0a66*/ 	.byte	0x08
	.zero		1


	//   ....[9]....
        /*0a68*/ 	.word	0x00000420
        /*0a6c*/ 	.word	0x000000ff
        /*0a70*/ 	.word	0x00032458
        /*0a74*/ 	.short	0x0100
        /*0a76*/ 	.byte	0x08
	.zero		1


	//   ....[10]....
        /*0a78*/ 	.word	0x00000430
        /*0a7c*/ 	.word	0x000000ff
        /*0a80*/ 	.word	0x00032468
        /*0a84*/ 	.short	0x0100
        /*0a86*/ 	.byte	0x08
	.zero		1


	//   ....[11]....
        /*0a88*/ 	.word	0x00000520
        /*0a8c*/ 	.word	0x000000ff
        /*0a90*/ 	.word	0x00032470
        /*0a94*/ 	.short	0x0100
        /*0a96*/ 	.byte	0x06
	.zero		1


	//   ....[12]....
        /*0a98*/ 	.word	0x00000530
        /*0a9c*/ 	.word	0x000000ff
        /*0aa0*/ 	.word	0x00032480
        /*0aa4*/ 	.short	0x0100
        /*0aa6*/ 	.byte	0x06
	.zero		1


	//   ....[13]....
        /*0aa8*/ 	.word	0x00000540
        /*0aac*/ 	.word	0x000000ff
        /*0ab0*/ 	.word	0x00032478
        /*0ab4*/ 	.short	0x0100
        /*0ab6*/ 	.byte	0x06
	.zero		1


	//   ....[14]....
        /*0ab8*/ 	.word	0x00000550
        /*0abc*/ 	.word	0x000000ff
        /*0ac0*/ 	.word	0x00032488
        /*0ac4*/ 	.short	0x0100
        /*0ac6*/ 	.byte	0x06
	.zero		1


	//   ....[15]....
        /*0ac8*/ 	.word	0x00000680
        /*0acc*/ 	.word	0x000000ff
        /*0ad0*/ 	.word	0x00032490
        /*0ad4*/ 	.short	0x0100
        /*0ad6*/ 	.byte	0x08
	.zero		1


	//   ....[16]....
        /*0ad8*/ 	.word	0x00000690
        /*0adc*/ 	.word	0x000000ff
        /*0ae0*/ 	.word	0x000324a0
        /*0ae4*/ 	.short	0x0100
        /*0ae6*/ 	.byte	0x08
	.zero		1


	//   ....[17]....
        /*0ae8*/ 	.word	0x000006a0
        /*0aec*/ 	.word	0x000000ff
        /*0af0*/ 	.word	0x00032498
        /*0af4*/ 	.short	0x0100
        /*0af6*/ 	.byte	0x08
	.zero		1


	//   ....[18]....
        /*0af8*/ 	.word	0x000006b0
        /*0afc*/ 	.word	0x000000ff
        /*0b00*/ 	.word	0x000324a8
        /*0b04*/ 	.short	0x0100
        /*0b06*/ 	.byte	0x08
	.zero		1


	//   ....[19]....
        /*0b08*/ 	.word	0x000007f0
        /*0b0c*/ 	.word	0x000000ff
        /*0b10*/ 	.word	0x000324b0
        /*0b14*/ 	.short	0x0100
        /*0b16*/ 	.byte	0x08
	.zero		1


	//   ....[20]....
        /*0b18*/ 	.word	0x00000800
        /*0b1c*/ 	.word	0x000000ff
        /*0b20*/ 	.word	0x000324c0
        /*0b24*/ 	.short	0x0100
        /*0b26*/ 	.byte	0x08
	.zero		1


	//   ....[21]....
        /*0b28*/ 	.word	0x00000810
        /*0b2c*/ 	.word	0x000000ff
        /*0b30*/ 	.word	0x000324b8
        /*0b34*/ 	.short	0x0100
        /*0b36*/ 	.byte	0x08
	.zero		1


	//   ....[22]....
        /*0b38*/ 	.word	0x00000820
        /*0b3c*/ 	.word	0x000000ff
        /*0b40*/ 	.word	0x000324c8
        /*0b44*/ 	.short	0x0100
        /*0b46*/ 	.byte	0x08
	.zero		1


	//   ....[23]....
        /*0b48*/ 	.word	0x00001af0
        /*0b4c*/ 	.word	0x000000ff
        /*0b50*/ 	.word	0x00032400
        /*0b54*/ 	.short	0x010a
        /*0b56*/ 	.byte	0x28
	.zero		1


	//   ....[24]....
        /*0b58*/ 	.word	0x00001be0
        /*0b5c*/ 	.word	0x000000ff
        /*0b60*/ 	.word	0x00032430
        /*0b64*/ 	.short	0x010a
        /*0b66*/ 	.byte	0x06
	.zero		1


	//   ....[25]....
        /*0b68*/ 	.word	0x00001c20
        /*0b6c*/ 	.word	0x000000ff
        /*0b70*/ 	.word	0x00032430
        /*0b74*/ 	.short	0x010a
        /*0b76*/ 	.byte	0x06
	.zero		1


	//   ....[26]....
        /*0b78*/ 	.word	0x00001f20
        /*0b7c*/ 	.word	0x000000ff
        /*0b80*/ 	.word	0x00032410
        /*0b84*/ 	.short	0x010a
        /*0b86*/ 	.byte	0x28
	.zero		1


	//   ....[27]....
        /*0b88*/ 	.word	0x00001f60
        /*0b8c*/ 	.word	0x000000ff
        /*0b90*/ 	.word	0x00032450
        /*0b94*/ 	.short	0x010a
        /*0b96*/ 	.byte	0x06
	.zero		1


	//   ....[28]....
        /*0b98*/ 	.word	0x00001fa0
        /*0b9c*/ 	.word	0x000000ff
        /*0ba0*/ 	.word	0x00032450
        /*0ba4*/ 	.short	0x010a
        /*0ba6*/ 	.byte	0x06
	.zero		1


	//   ....[29]....
        /*0ba8*/ 	.word	0x00002d40
        /*0bac*/ 	.word	0x000000ff
        /*0bb0*/ 	.word	0x00000000
        /*0bb4*/ 	.short	0x0101
        /*0bb6*/ 	.byte	0x0a
	.zero		1


	//   ....[30]....
        /*0bb8*/ 	.word	0x00004690
        /*0bbc*/ 	.word	0x000000ff
        /*0bc0*/ 	.word	0x00000000
        /*0bc4*/ 	.short	0x0101
        /*0bc6*/ 	.byte	0x06
	.zero		1


	//   ....[31]....
        /*0bc8*/ 	.word	0x00004830
        /*0bcc*/ 	.word	0x000000ff
        /*0bd0*/ 	.word	0x00032430
        /*0bd4*/ 	.short	0x010a
        /*0bd6*/ 	.byte	0x04
	.zero		1


	//   ....[32]....
        /*0bd8*/ 	.word	0x00004870
        /*0bdc*/ 	.word	0x000000ff
        /*0be0*/ 	.word	0x00032430
        /*0be4*/ 	.short	0x010a
        /*0be6*/ 	.byte	0x04
	.zero		1


	//   ....[33]....
        /*0be8*/ 	.word	0x00004a90
        /*0bec*/ 	.word	0x000000ff
        /*0bf0*/ 	.word	0x00032450
        /*0bf4*/ 	.short	0x010a
        /*0bf6*/ 	.byte	0x04
	.zero		1


	//   ....[34]....
        /*0bf8*/ 	.word	0x00004ad0
        /*0bfc*/ 	.word	0x000000ff
        /*0c00*/ 	.word	0x00032450
        /*0c04*/ 	.short	0x010a
        /*0c06*/ 	.byte	0x04
	.zero		1


	//   ....[35]....
        /*0c08*/ 	.word	0x00005570
        /*0c0c*/ 	.word	0x000000ff
        /*0c10*/ 	.word	0x00000000
        /*0c14*/ 	.short	0x0101
        /*0c16*/ 	.byte	0x0a
	.zero		1


	//   ....[36]....
        /*0c18*/ 	.word	0x00007810
        /*0c1c*/ 	.word	0x000000ff
        /*0c20*/ 	.word	0x00000000
        /*0c24*/ 	.short	0x0101
        /*0c26*/ 	.byte	0x04
	.zero		1


	//   ....[37]....
        /*0c28*/ 	.word	0x00007940
        /*0c2c*/ 	.word	0x000000ff
        /*0c30*/ 	.word	0x00032430
        /*0c34*/ 	.short	0x010a
        /*0c36*/ 	.byte	0x04
	.zero		1


	//   ....[38]....
        /*0c38*/ 	.word	0x00007980
        /*0c3c*/ 	.word	0x000000ff
        /*0c40*/ 	.word	0x00032430
        /*0c44*/ 	.short	0x010a
        /*0c46*/ 	.byte	0x04
	.zero		1


	//   ....[39]....
        /*0c48*/ 	.word	0x00007ba0
        /*0c4c*/ 	.word	0x000000ff
        /*0c50*/ 	.word	0x00032450
        /*0c54*/ 	.short	0x010a
        /*0c56*/ 	.byte	0x04
	.zero		1


	//   ....[40]....
        /*0c58*/ 	.word	0x00007be0
        /*0c5c*/ 	.word	0x000000ff
        /*0c60*/ 	.word	0x00032450
        /*0c64*/ 	.short	0x010a
        /*0c66*/ 	.byte	0x04
	.zero		1


	//   ....[41]....
        /*0c68*/ 	.word	0x000085d0
        /*0c6c*/ 	.word	0x000000ff
        /*0c70*/ 	.word	0x00000000
        /*0c74*/ 	.short	0x0101
        /*0c76*/ 	.byte	0x0a
	.zero		1


	//   ....[42]....
        /*0c78*/ 	.word	0x0000a1a0
        /*0c7c*/ 	.word	0x000000ff
        /*0c80*/ 	.word	0x00000000
        /*0c84*/ 	.short	0x0101
        /*0c86*/ 	.byte	0x04
	.zero		1


	//   ....[43]....
        /*0c88*/ 	.word	0x0000c6c0
        /*0c8c*/ 	.word	0x000000ff
        /*0c90*/ 	.word	0x00000000
        /*0c94*/ 	.short	0x0101
        /*0c96*/ 	.byte	0x07
	.zero		1


	//   ....[44]....
        /*0c98*/ 	.word	0x0000f790
        /*0c9c*/ 	.word	0x00000019
        /*0ca0*/ 	.word	0x00032440
        /*0ca4*/ 	.short	0x010a
        /*0ca6*/ 	.byte	0x3f
	.zero		1


	//   ....[45]....
        /*0ca8*/ 	.word	0x0000fde0
        /*0cac*/ 	.word	0x00000019
        /*0cb0*/ 	.word	0x00032430
        /*0cb4*/ 	.short	0x0107
        /*0cb6*/ 	.byte	0x3f
	.zero		1


	//   ....[46]....
        /*0cb8*/ 	.word	0x0000feb0
        /*0cbc*/ 	.word	0x00000019
        /*0cc0*/ 	.word	0x00032430
        /*0cc4*/ 	.short	0x0101
        /*0cc6*/ 	.byte	0x3f
	.zero		1


	//   ....[47]....
        /*0cc8*/ 	.word	0x000109f0
        /*0ccc*/ 	.word	0x00000016
        /*0cd0*/ 	.word	0x00032400
        /*0cd4*/ 	.short	0x0107
        /*0cd6*/ 	.byte	0x3f
	.zero		1


	//   ....[48]....
        /*0cd8*/ 	.word	0x00010a80
        /*0cdc*/ 	.word	0x00000016
        /*0ce0*/ 	.word	0x00032400
        /*0ce4*/ 	.short	0x0101
        /*0ce6*/ 	.byte	0x3f
	.zero		1


	//   ....[49]....
        /*0ce8*/ 	.word	0x000115b0
        /*0cec*/ 	.word	0x00000016
        /*0cf0*/ 	.word	0x00032410
        /*0cf4*/ 	.short	0x0107
        /*0cf6*/ 	.byte	0x3f
	.zero		1


	//   ....[50]....
        /*0cf8*/ 	.word	0x000116b0
        /*0cfc*/ 	.word	0x00000016
        /*0d00*/ 	.word	0x00032410
        /*0d04*/ 	.short	0x0101
        /*0d06*/ 	.byte	0x3f
	.zero		1


	//   ....[51]....
        /*0d08*/ 	.word	0x000116d0
        /*0d0c*/ 	.word	0x00000016
        /*0d10*/ 	.word	0x00032420
        /*0d14*/ 	.short	0x010a
        /*0d16*/ 	.byte	0x3f
	.zero		1


	//   ....[52]....
        /*0d18*/ 	.word	0x00011750
        /*0d1c*/ 	.word	0x00000019
        /*0d20*/ 	.word	0x00032460
        /*0d24*/ 	.short	0x010a
        /*0d26*/ 	.byte	0x3f
	.zero		1


	//   ....[53]....
        /*0d28*/ 	.word	0x00011ed0
        /*0d2c*/ 	.word	0x00000019
        /*0d30*/ 	.word	0x00032450
        /*0d34*/ 	.short	0x0107
        /*0d36*/ 	.byte	0x3f
	.zero		1


	//   ....[54]....
        /*0d38*/ 	.word	0x00011f90
        /*0d3c*/ 	.word	0x00000019
        /*0d40*/ 	.word	0x00032450
        /*0d44*/ 	.short	0x0101
        /*0d46*/ 	.byte	0x3f
	.zero		1


	//   ....[55]....
        /*0d48*/ 	.word	0x000122c0
        /*0d4c*/ 	.word	0x0000000a
        /*0d50*/ 	.word	0x00032440
        /*0d54*/ 	.short	0x010a
        /*0d56*/ 	.byte	0x3f
	.zero		1


	//   ....[56]....
        /*0d58*/ 	.word	0x00012690
        /*0d5c*/ 	.word	0x0000000a
        /*0d60*/ 	.word	0x00032430
        /*0d64*/ 	.short	0x0107
        /*0d66*/ 	.byte	0x3f
	.zero		1


	//   ....[57]....
        /*0d68*/ 	.word	0x00012740
        /*0d6c*/ 	.word	0x0000000a
        /*0d70*/ 	.word	0x00032430
        /*0d74*/ 	.short	0x0101
        /*0d76*/ 	.byte	0x3f
	.zero		1


	//   ....[58]....
        /*0d78*/ 	.word	0x00012770
        /*0d7c*/ 	.word	0x0000000a
        /*0d80*/ 	.word	0x00032460
        /*0d84*/ 	.short	0x010a
        /*0d86*/ 	.byte	0x3f
	.zero		1


	//   ....[59]....
        /*0d88*/ 	.word	0x00012c90
        /*0d8c*/ 	.word	0x0000000a
        /*0d90*/ 	.word	0x00032450
        /*0d94*/ 	.short	0x0107
        /*0d96*/ 	.byte	0x3f
	.zero		1


	//   ....[60]....
        /*0d98*/ 	.word	0x00012d40
        /*0d9c*/ 	.word	0x0000000a
        /*0da0*/ 	.word	0x00032450
        /*0da4*/ 	.short	0x0101
        /*0da6*/ 	.byte	0x3f
	.zero		1


	//   ....[61]....
        /*0da8*/ 	.word	0x00013bb0
        /*0dac*/ 	.word	0x00000005
        /*0db0*/ 	.word	0x00032420
        /*0db4*/ 	.short	0x010a
        /*0db6*/ 	.byte	0x3f
	.zero		1


	//   ....[62]....
        /*0db8*/ 	.word	0x00013d50
        /*0dbc*/ 	.word	0x00000003
        /*0dc0*/ 	.word	0x00032440
        /*0dc4*/ 	.short	0x010a
        /*0dc6*/ 	.byte	0x3f
	.zero		1


	//   ....[63]....
        /*0dc8*/ 	.word	0x00013df0
        /*0dcc*/ 	.word	0x00000005
        /*0dd0*/ 	.word	0x00032440
        /*0dd4*/ 	.short	0x010a
        /*0dd6*/ 	.byte	0x3f
	.zero		1


	//   ....[64]....
        /*0dd8*/ 	.word	0x00013e30
        /*0ddc*/ 	.word	0x00000003
        /*0de0*/ 	.word	0x00032460
        /*0de4*/ 	.short	0x010a
        /*0de6*/ 	.byte	0x3f
	.zero		1


	//   ....[65]....
        /*0de8*/ 	.word	0x00013e70
        /*0dec*/ 	.word	0x00000005
        /*0df0*/ 	.word	0x00032460
        /*0df4*/ 	.short	0x010a
        /*0df6*/ 	.byte	0x3f
	.zero		1


	//   ....[66]....
        /*0df8*/ 	.word	0x00013ee0
        /*0dfc*/ 	.word	0x00000003
        /*0e00*/ 	.word	0x00032400
        /*0e04*/ 	.short	0x010a
        /*0e06*/ 	.byte	0x3f
	.zero		1


	//   ....[67]....
        /*0e08*/ 	.word	0x00013f40
        /*0e0c*/ 	.word	0x00000003
        /*0e10*/ 	.word	0x00032430
        /*0e14*/ 	.short	0x010a
        /*0e16*/ 	.byte	0x3f
	.zero		1


	//   ....[68]....
        /*0e18*/ 	.word	0x00013fa0
        /*0e1c*/ 	.word	0x00000003
        /*0e20*/ 	.word	0x00032410
        /*0e24*/ 	.short	0x010a
        /*0e26*/ 	.byte	0x3f
	.zero		1


	//   ....[69]....
        /*0e28*/ 	.word	0x00014000
        /*0e2c*/ 	.word	0x00000003
        /*0e30*/ 	.word	0x00032450
        /*0e34*/ 	.short	0x010a
        /*0e36*/ 	.byte	0x3f
	.zero		1


	//   ....[70]....
        /*0e38*/ 	.word	0x00014060
        /*0e3c*/ 	.word	0x00000099
        /*0e40*/ 	.word	0x00032430
        /*0e44*/ 	.short	0x010a
        /*0e46*/ 	.byte	0x3f
	.zero		1


	//   ....[71]....
        /*0e48*/ 	.word	0x000140c0
        /*0e4c*/ 	.word	0x000000cc
        /*0e50*/ 	.word	0x00032450
        /*0e54*/ 	.short	0x010a
        /*0e56*/ 	.byte	0x3f
	.zero		1


	//   ....[72]....
        /*0e58*/ 	.word	0x00014120
        /*0e5c*/ 	.word	0x00000099
        /*0e60*/ 	.word	0x00032430
        /*0e64*/ 	.short	0x010a
        /*0e66*/ 	.byte	0x3f
	.zero		1


	//   ....[73]....
        /*0e68*/ 	.word	0x00014180
        /*0e6c*/ 	.word	0x000000cd
        /*0e70*/ 	.word	0x00032450
        /*0e74*/ 	.short	0x010a
        /*0e76*/ 	.byte	0x3f
	.zero		1


	//   ....[74]....
        /*0e78*/ 	.word	0x000142a0
        /*0e7c*/ 	.word	0x00000019
        /*0e80*/ 	.word	0x00032440
        /*0e84*/ 	.short	0x010a
        /*0e86*/ 	.byte	0x3f
	.zero		1


	//   ....[75]....
        /*0e88*/ 	.word	0x000160c0
        /*0e8c*/ 	.word	0x00000016
        /*0e90*/ 	.word	0x00032420
        /*0e94*/ 	.short	0x010a
        /*0e96*/ 	.byte	0x3f
	.zero		1


	//   ....[76]....
        /*0e98*/ 	.word	0x00016110
        /*0e9c*/ 	.word	0x00000019
        /*0ea0*/ 	.word	0x00032460
        /*0ea4*/ 	.short	0x010a
        /*0ea6*/ 	.byte	0x3f
	.zero		1


	//   ....[77]....
        /*0ea8*/ 	.word	0x00016a60
        /*0eac*/ 	.word	0x0000000a
        /*0eb0*/ 	.word	0x00032440
        /*0eb4*/ 	.short	0x010a
        /*0eb6*/ 	.byte	0x3f
	.zero		1


	//   ....[78]....
        /*0eb8*/ 	.word	0x00017130
        /*0ebc*/ 	.word	0x0000000a
        /*0ec0*/ 	.word	0x00032460
        /*0ec4*/ 	.short	0x010a
        /*0ec6*/ 	.byte	0x3f
	.zero		1


	//   ....[79]....
        /*0ec8*/ 	.word	0x000181e0
        /*0ecc*/ 	.word	0x00000005
        /*0ed0*/ 	.word	0x00032420
        /*0ed4*/ 	.short	0x010a
        /*0ed6*/ 	.byte	0x3f
	.zero		1


	//   ....[80]....
        /*0ed8*/ 	.word	0x00018380
        /*0edc*/ 	.word	0x00000003
        /*0ee0*/ 	.word	0x00032440
        /*0ee4*/ 	.short	0x010a
        /*0ee6*/ 	.byte	0x3f
	.zero		1


	//   ....[81]....
        /*0ee8*/ 	.word	0x000183d0
        /*0eec*/ 	.word	0x00000005
        /*0ef0*/ 	.word	0x00032440
        /*0ef4*/ 	.short	0x010a
        /*0ef6*/ 	.byte	0x3f
	.zero		1


	//   ....[82]....
        /*0ef8*/ 	.word	0x00018420
        /*0efc*/ 	.word	0x00000003
        /*0f00*/ 	.word	0x00032460
        /*0f04*/ 	.short	0x010a
        /*0f06*/ 	.byte	0x3f
	.zero		1


	//----- nvinfo : EIATTR_NUM_MBARRIERS
	.align		4
.L_621:
        /*0f08*/ 	.byte	0x03, 0x38
        /*0f0a*/ 	.short	0x0017


	//----- nvinfo : EIATTR_EXIT_INSTR_OFFSETS
	.align		4
        /*0f0c*/ 	.byte	0x04, 0x1c
        /*0f0e*/ 	.short	(.L_623 - .L_622)


	//   ....[0]....
.L_622:
        /*0f10*/ 	.word	0x000009f0


	//   ....[1]....
        /*0f14*/ 	.word	0x0000db00


	//   ....[2]....
        /*0f18*/ 	.word	0x00013ec0


	//----- nvinfo : EIATTR_MAX_THREADS
	.align		4
.L_623:
        /*0f1c*/ 	.byte	0x04, 0x05
        /*0f1e*/ 	.short	(.L_625 - .L_624)
.L_624:
        /*0f20*/ 	.word	0x00000180
        /*0f24*/ 	.word	0x00000001
        /*0f28*/ 	.word	0x00000001


	//----- nvinfo : EIATTR_CRS_STACK_SIZE
	.align		4
.L_625:
        /*0f2c*/ 	.byte	0x04, 0x1e
        /*0f2e*/ 	.short	(.L_627 - .L_626)
.L_626:
        /*0f30*/ 	.word	0x00000000


	//----- nvinfo : EIATTR_CBANK_PARAM_SIZE
	.align		4
.L_627:
        /*0f34*/ 	.byte	0x03, 0x19
        /*0f36*/ 	.short	0x0bf0


	//----- nvinfo : EIATTR_PARAM_CBANK
	.align		4
        /*0f38*/ 	.byte	0x04, 0x0a
        /*0f3a*/ 	.short	(.L_629 - .L_628)
	.align		4
.L_628:
        /*0f3c*/ 	.word	index@(.nv.constant0._ZN7cutlass13device_kernelIN5flash11enable_sm90INS1_16FlashAttnFwdSm90INS1_25CollectiveMainloopFwdSm90ILi2EN4cute5tupleIJNS5_1CILi1EEES8_S8_EEENS6_IJNS7_ILi128EEENS7_ILi96EEENS7_ILi64EEEEEELi256ENS_10bfloat16_tEfNS_4arch4Sm90ELb1ELb0ELb1ELb1ELb1ELb0ELb1ELb1ELb0ELb1ELb0ELb0EEENS1_21CollectiveEpilogueFwdINS6_IJSA_NS7_ILi256EEESB_EEES9_SE_SG_Li256ELb1ELb1ELb0ELb0EEENS1_36VarlenDynamicPersistentTileSchedulerILi128ELi96ELi256ELi128ELb0ELb1ELb1ELb1ELb1ELb1EEEEEEEEEvNT_6ParamsE)
        /*0f40*/ 	.short	0x0210
        /*0f42*/ 	.short	0x0bf0


	//----- nvinfo : EIATTR_SW_WAR
	.align		4
.L_629:
        /*0f44*/ 	.byte	0x04, 0x36
        /*0f46*/ 	.short	(.L_631 - .L_630)
.L_630:
        /*0f48*/ 	.word	0x00000008
.L_631:


//--------------------- .nv.info._ZN7cutlass13device_kernelIN5flash11enable_sm90INS1_16FlashAttnFwdSm90INS1_25CollectiveMainloopFwdSm90ILi2EN4cute5tupleIJNS5_1CILi1EEES8_S8_EEENS6_IJNS7_ILi128EEENS7_ILi96EEENS7_ILi64EEEEEELi256ENS_10bfloat16_tEfNS_4arch4Sm90ELb1ELb0ELb1ELb1ELb1ELb1ELb1ELb1ELb0ELb1ELb0ELb0EEENS1_21CollectiveEpilogueFwdINS6_IJSA_NS7_ILi256EEESB_EEES9_SE_SG_Li256ELb1ELb1ELb0ELb0EEENS1_36VarlenDynamicPersistentTileSchedulerILi128ELi96ELi256ELi128ELb0ELb1ELb1ELb1ELb1ELb1EEEEEEEEEvNT_6ParamsE --------------------------
	.section	.nv.info._ZN7cutlass13device_kernelIN5flash11enable_sm90INS1_16FlashAttnFwdSm90INS1_25CollectiveMainloopFwdSm90ILi2EN4cute5tupleIJNS5_1CILi1EEES8_S8_EEENS6_IJNS7_ILi128EEENS7_ILi96EEENS7_ILi64EEEEEELi256ENS_10bfloat16_tEfNS_4arch4Sm90ELb1ELb0ELb1ELb1ELb1ELb1ELb1ELb1ELb0ELb1ELb0ELb0EEENS1_21CollectiveEpilogueFwdINS6_IJSA_NS7_ILi256EEESB_EEES9_SE_SG_Li256ELb1ELb1ELb0ELb0EEENS1_36VarlenDynamicPersistentTileSchedulerILi128ELi96ELi256ELi128ELb0ELb1ELb1ELb1ELb1ELb1EEEEEEEEEvNT_6ParamsE,"",@"SHT_CUDA_INFO"
	.sectionflags	@""
	.align	4


	//----- nvinfo : EIATTR_CUDA_API_VERSION
	.align		4
        /*0000*/ 	.byte	0x04, 0x37
        /*0002*/ 	.short	(.L_633 - .L_632)
.L_632:
        /*0004*/ 	.word	0x00000082


	//----- nvinfo : EIATTR_KPARAM_INFO
	.align		4
.L_633:
        /*0008*/ 	.byte	0x04, 0x17
        /*000a*/ 	.short	(.L_635 - .L_634)
.L_634:
        /*000c*/ 	.word	0x00000000
        /*0010*/ 	.short	0x0000
        /*0012*/ 	.short	0x0070
        /*0014*/ 	.byte	0x00, 0xf0, 0x01, 0x2e


	//----- nvinfo : EIATTR_SPARSE_MMA_MASK
	.align		4
.L_635:
        /*0018*/ 	.byte	0x03, 0x50
        /*001a*/ 	.short	0x0000


	//----- nvinfo : EIATTR_MAXREG_COUNT
	.align		4
        /*001c*/ 	.byte	0x03, 0x1b
        /*001e*/ 	.short	0x00a8


	//----- nvinfo : EIATTR_NUM_BARRIERS
	.align		4
        /*0020*/ 	.byte	0x02, 0x4c
        /*0022*/ 	.byte	0x10
	.zero		1


	//----- nvinfo : EIATTR_EXTERNS
	.align		4
        /*0024*/ 	.byte	0x04, 0x0f
        /*0026*/ 	.short	(.L_637 - .L_636)


	//   ....[0]....
	.align		4
.L_636:
        /*0028*/ 	.word	index@(__assertfail)


	//----- nvinfo : EIATTR_ANNOTATIONS
	.align		4
.L_637:
        /*002c*/ 	.byte	0x04, 0x55
        /*002e*/ 	.short	(.L_639 - .L_638)


	//   ....[0]....
.L_638:
        /* <DEDUP_REMOVED lines=98> */


	//----- nvinfo : EIATTR_MERCURY_ISA_VERSION
	.align		4
.L_639:
        /*0638*/ 	.byte	0x03, 0x5f
        /*063a*/ 	.short	0x0101


	//----- nvinfo : EIATTR_UNUSED_LOAD_BYTE_OFFSET
	.align		4
        /*063c*/ 	.byte	0x04, 0x44
        /*063e*/ 	.short	(.L_641 - .L_640)


	//   ....[0]....
.L_640:
        /*0640*/ 	.word	0x00000a90
        /*0644*/ 	.word	0x0000fff0


	//   ....[1]....
        /*0648*/ 	.word	0x000140a0
        /*064c*/ 	.word	0x0000fff0


	//----- nvinfo : EIATTR_INT_WARP_WIDE_INSTR_OFFSETS
	.align		4
.L_641:
        /*0650*/ 	.byte	0x04, 0x31
        /*0652*/ 	.short	(.L_643 - .L_642)


	//   ....[0]....
.L_642:
        /*0654*/ 	.word	0x00000130


	//   ....[1]....
        /*0658*/ 	.word	0x00000170


	//   ....[2]....
        /*065c*/ 	.word	0x000001e0


	//   ....[3]....
        /*0660*/ 	.word	0x000001f0


	//   ....[4]....
        /*0664*/ 	.word	0x00019880


	//   ....[5]....
        /*0668*/ 	.word	0x00019910


	//   ....[6]....
        /*066c*/ 	.word	0x0001d8d0


	//   ....[7]....
        /*0670*/ 	.word	0x0001d960


	//----- nvinfo : EIATTR_COOP_GROUP_MASK_REGIDS
	.align		4
.L_643:
        /*0674*/ 	.byte	0x04, 0x29
        /*0676*/ 	.short	(.L_645 - .L_644)


	//   ....[0]....
.L_644:
        /*0678*/ 	.word	0xffffffff


	//   ....[1]....
        /*067c*/ 	.word	0xffffffff


	//   ....[2]....
        /*0680*/ 	.word	0xffffffff


	//   ....[3]....
        /*0684*/ 	.word	0xffffffff


	//   ....[4]....
        /*0688*/ 	.word	0xffffffff


	//   ....[5]....
        /*068c*/ 	.word	0xffffffff


	//   ....[6]....
        /*0690*/ 	.word	0xffffffff


	//   ....[7]....
        /*0694*/ 	.word	0xffffffff


	//   ....[8]....
        /*0698*/ 	.word	0xffffffff


	//   ....[9]....
        /*069c*/ 	.word	0xffffffff


	//   ....[10]....
        /*06a0*/ 	.word	0xffffffff


	//   ....[11]....
        /*06a4*/ 	.word	0xffffffff


	//   ....[12]....
        /*06a8*/ 	.word	0xffffffff


	//   ....[13]....
        /*06ac*/ 	.word	0xffffffff


	//   ....[14]....
        /*06b0*/ 	.word	0xffffffff


	//   ....[15]....
        /*06b4*/ 	.word	0xffffffff


	//   ....[16]....
        /*06b8*/ 	.word	0xffffffff


	//   ....[17]....
        /*06bc*/ 	.word	0xffffffff


	//   ....[18]....
        /*06c0*/ 	.word	0xffffffff


	//   ....[19]....
        /*06c4*/ 	.word	0xffffffff


	//   ....[20]....
        /*06c8*/ 	.word	0xffffffff


	//   ....[21]....
        /*06cc*/ 	.word	0xffffffff


	//   ....[22]....
        /*06d0*/ 	.word	0xffffffff


	//   ....[23]....
        /*06d4*/ 	.word	0xffffffff


	//   ....[24]....
        /*06d8*/ 	.word	0xffffffff


	//   ....[25]....
        /*06dc*/ 	.word	0xffffffff


	//   ....[26]....
        /*06e0*/ 	.word	0xffffffff


	//   ....[27]....
        /*06e4*/ 	.word	0xffffffff


	//   ....[28]....
        /*06e8*/ 	.word	0xffffffff


	//   ....[29]....
        /*06ec*/ 	.word	0xffffffff


	//   ....[30]....
        /*06f0*/ 	.word	0xffffffff


	//   ....[31]....
        /*06f4*/ 	.word	0xffffffff


	//   ....[32]....
        /*06f8*/ 	.word	0xffffffff


	//   ....[33]....
        /*06fc*/ 	.word	0xffffffff


	//   ....[34]....
        /*0700*/ 	.word	0xffffffff


	//   ....[35]....
        /*0704*/ 	.word	0xffffffff


	//   ....[36]....
        /*0708*/ 	.word	0xffffffff


	//   ....[37]....
        /*070c*/ 	.word	0xffffffff


	//   ....[38]....
        /*0710*/ 	.word	0xffffffff


	//   ....[39]....
        /*0714*/ 	.word	0xffffffff


	//   ....[40]....
        /*0718*/ 	.word	0xffffffff


	//   ....[41]....
        /*071c*/ 	.word	0xffffffff


	//   ....[42]....
        /*0720*/ 	.word	0xffffffff


	//   ....[43]....
        /*0724*/ 	.word	0xffffffff


	//   ....[44]....
        /*0728*/ 	.word	0xffffffff


	//   ....[45]....
        /*072c*/ 	.word	0xffffffff


	//   ....[46]....
        /*0730*/ 	.word	0xffffffff


	//   ....[47]....
        /*0734*/ 	.word	0xffffffff


	//   ....[48]....
        /*0738*/ 	.word	0xffffffff


	//   ....[49]....
        /*073c*/ 	.word	0xffffffff


	//   ....[50]....
        /*0740*/ 	.word	0xffffffff


	//   ....[51]....
        /*0744*/ 	.word	0xffffffff


	//   ....[52]....
        /*0748*/ 	.word	0xffffffff


	//   ....[53]....
        /*074c*/ 	.word	0xffffffff


	//   ....[54]....
        /*0750*/ 	.word	0xffffffff


	//   ....[55]....
        /*0754*/ 	.word	0xffffffff


	//   ....[56]....
        /*0758*/ 	.word	0xffffffff


	//   ....[57]....
        /*075c*/ 	.word	0xffffffff


	//   ....[58]....
        /*0760*/ 	.word	0xffffffff


	//   ....[59]....
        /*0764*/ 	.word	0xffffffff


	//   ....[60]....
        /*0768*/ 	.word	0xffffffff


	//   ....[61]....
        /*076c*/ 	.word	0xffffffff


	//   ....[62]....
        /*0770*/ 	.word	0xffffffff


	//   ....[63]....
        /*0774*/ 	.word	0xffffffff


	//   ....[64]....
        /*0778*/ 	.word	0xffffffff


	//   ....[65]....
        /*077c*/ 	.word	0xffffffff


	//   ....[66]....
        /*0780*/ 	.word	0xffffffff


	//   ....[67]....
        /*0784*/ 	.word	0xffffffff


	//   ....[68]....
        /*0788*/ 	.word	0xffffffff


	//   ....[69]....
        /*078c*/ 	.word	0xffffffff


	//   ....[70]....
        /*0790*/ 	.word	0xffffffff


	//   ....[71]....
        /*0794*/ 	.word	0xffffffff


	//   ....[72]....
        /*0798*/ 	.word	0xffffffff


	//   ....[73]....
        /*079c*/ 	.word	0xffffffff


	//   ....[74]....
        /*07a0*/ 	.word	0xffffffff


	//   ....[75]....
        /*07a4*/ 	.word	0xffffffff


	//   ....[76]....
        /*07a8*/ 	.word	0xffffffff


	//   ....[77]....
        /*07ac*/ 	.word	0xffffffff


	//   ....[78]....
        /*07b0*/ 	.word	0xffffffff


	//   ....[79]....
        /*07b4*/ 	.word	0xffffffff


	//   ....[80]....
        /*07b8*/ 	.word	0xffffffff


	//   ....[81]....
        /*07bc*/ 	.word	0xffffffff


	//   ....[82]....
        /*07c0*/ 	.word	0xffffffff


	//   ....[83]....
        /*07c4*/ 	.word	0xffffffff


	//   ....[84]....
        /*07c8*/ 	.word	0xffffffff


	//   ....[85]....
        /*07cc*/ 	.word	0xffffffff


	//   ....[86]....
        /*07d0*/ 	.word	0xffffffff


	//   ....[87]....
        /*07d4*/ 	.word	0xffffffff


	//   ....[88]....
        /*07d8*/ 	.word	0xffffffff


	//   ....[89]....
        /*07dc*/ 	.word	0xffffffff


	//   ....[90]....
        /*07e0*/ 	.word	0xffffffff


	//   ....[91]....
        /*07e4*/ 	.word	0xffffffff


	//   ....[92]....
        /*07e8*/ 	.word	0xffffffff


	//   ....[93]....
        /*07ec*/ 	.word	0xffffffff


	//   ....[94]....
        /*07f0*/ 	.word	0xffffffff


	//   ....[95]....
        /*07f4*/ 	.word	0xffffffff


	//   ....[96]....
        /*07f8*/ 	.word	0xffffffff


	//   ....[97]....
        /*07fc*/ 	.word	0xffffffff


	//   ....[98]....
        /*0800*/ 	.word	0xffffffff


	//   ....[99]....
        /*0804*/ 	.word	0xffffffff


	//   ....[100]....
        /*0808*/ 	.word	0xffffffff


	//   ....[101]....
        /*080c*/ 	.word	0xffffffff


	//   ....[102]....
        /*0810*/ 	.word	0xffffffff


	//   ....[103]....
        /*0814*/ 	.word	0xffffffff


	//   ....[104]....
        /*0818*/ 	.word	0xffffffff


	//   ....[105]....
        /*081c*/ 	.word	0xffffffff


	//   ....[106]....
        /*0820*/ 	.word	0xffffffff


	//   ....[107]....
        /*0824*/ 	.word	0xffffffff


	//   ....[108]....
        /*0828*/ 	.word	0xffffffff


	//   ....[109]....
        /*082c*/ 	.word	0xffffffff


	//   ....[110]....
        /*0830*/ 	.word	0xffffffff


	//   ....[111]....
        /*0834*/ 	.word	0xffffffff


	//   ....[112]....
        /*0838*/ 	.word	0xffffffff


	//   ....[113]....
        /*083c*/ 	.word	0xffffffff


	//   ....[114]....
        /*0840*/ 	.word	0xffffffff


	//   ....[115]....
        /*0844*/ 	.word	0xffffffff


	//   ....[116]....
        /*0848*/ 	.word	0xffffffff


	//   ....[117]....
        /*084c*/ 	.word	0xffffffff


	//   ....[118]....
        /*0850*/ 	.word	0xffffffff


	//   ....[119]....
        /*0854*/ 	.word	0xffffffff


	//   ....[120]....
        /*0858*/ 	.word	0xffffffff


	//   ....[121]....
        /*085c*/ 	.word	0xffffffff


	//   ....[122]....
        /*0860*/ 	.word	0xffffffff


	//   ....[123]....
        /*0864*/ 	.word	0xffffffff


	//   ....[124]....
        /*0868*/ 	.word	0xffffffff


	//   ....[125]....
        /*086c*/ 	.word	0xffffffff


	//   ....[126]....
        /*0870*/ 	.word	0xffffffff


	//   ....[127]....
        /*0874*/ 	.word	0xffffffff


	//   ....[128]....
        /*0878*/ 	.word	0xffffffff


	//   ....[129]....
        /*087c*/ 	.word	0xffffffff


	//   ....[130]....
        /*0880*/ 	.word	0xffffffff


	//   ....[131]....
        /*0884*/ 	.word	0xffffffff


	//   ....[132]....
        /*0888*/ 	.word	0xffffffff


	//   ....[133]....
        /*088c*/ 	.word	0xffffffff


	//   ....[134]....
        /*0890*/ 	.word	0xffffffff


	//   ....[135]....
        /*0894*/ 	.word	0xffffffff


	//   ....[136]....
        /*0898*/ 	.word	0xffffffff


	//   ....[137]....
        /*089c*/ 	.word	0xffffffff


	//   ....[138]....
        /*08a0*/ 	.word	0xffffffff


	//   ....[139]....
        /*08a4*/ 	.word	0xffffffff


	//   ....[140]....
        /*08a8*/ 	.word	0xffffffff


	//   ....[141]....
        /*08ac*/ 	.word	0xffffffff


	//   ....[142]....
        /*08b0*/ 	.word	0xffffffff


	//   ....[143]....
        /*08b4*/ 	.word	0xffffffff


	//   ....[144]....
        /*08b8*/ 	.word	0xffffffff


	//   ....[145]....
        /*08bc*/ 	.word	0xffffffff


	//   ....[146]....
        /*08c0*/ 	.word	0xffffffff


	//   ....[147]....
        /*08c4*/ 	.word	0xffffffff


	//   ....[148]....
        /*08c8*/ 	.word	0xffffffff


	//   ....[149]....
        /*08cc*/ 	.word	0xffffffff


	//   ....[150]....
        /*08d0*/ 	.word	0xffffffff


	//   ....[151]....
        /*08d4*/ 	.word	0xffffffff


	//   ....[152]....
        /*08d8*/ 	.word	0xffffffff


	//   ....[153]....
        /*08dc*/ 	.word	0xffffffff


	//   ....[154]....
        /*08e0*/ 	.word	0xffffffff


	//   ....[155]....
        /*08e4*/ 	.word	0xffffffff


	//   ....[156]....
        /*08e8*/ 	.word	0xffffffff


	//   ....[157]....
        /*08ec*/ 	.word	0xffffffff


	//   ....[158]....
        /*08f0*/ 	.word	0xffffffff


	//   ....[159]....
        /*08f4*/ 	.word	0xffffffff


	//   ....[160]....
        /*08f8*/ 	.word	0xffffffff


	//   ....[161]....
        /*08fc*/ 	.word	0xffffffff


	//   ....[162]....
        /*0900*/ 	.word	0xffffffff


	//   ....[163]....
        /*0904*/ 	.word	0xffffffff


	//   ....[164]....
        /*0908*/ 	.word	0xffffffff


	//   ....[165]....
        /*090c*/ 	.word	0xffffffff


	//   ....[166]....
        /*0910*/ 	.word	0xffffffff


	//   ....[167]....
        /*0914*/ 	.word	0xffffffff


	//   ....[168]....
        /*0918*/ 	.word	0xffffffff


	//   ....[169]....
        /*091c*/ 	.word	0xffffffff


	//   ....[170]....
        /*0920*/ 	.word	0xffffffff


	//   ....[171]....
        /*0924*/ 	.word	0xffffffff


	//   ....[172]....
        /*0928*/ 	.word	0xffffffff


	//   ....[173]....
        /*092c*/ 	.word	0xffffffff


	//   ....[174]....
        /*0930*/ 	.word	0xffffffff


	//   ....[175]....
        /*0934*/ 	.word	0xffffffff


	//   ....[176]....
        /*0938*/ 	.word	0xffffffff


	//   ....[177]....
        /*093c*/ 	.word	0xffffffff


	//   ....[178]....
        /*0940*/ 	.word	0xffffffff


	//   ....[179]....
        /*0944*/ 	.word	0xffffffff


	//   ....[180]....
        /*0948*/ 	.word	0xffffffff


	//   ....[181]....
        /*094c*/ 	.word	0xffffffff


	//   ....[182]....
        /*0950*/ 	.word	0xffffffff


	//   ....[183]....
        /*0954*/ 	.word	0xffffffff


	//   ....[184]....
        /*0958*/ 	.word	0xffffffff


	//   ....[185]....
        /*095c*/ 	.word	0xffffffff


	//   ....[186]....
        /*0960*/ 	.word	0xffffffff


	//   ....[187]....
        /*0964*/ 	.word	0xffffffff


	//   ....[188]....
        /*0968*/ 	.word	0xffffffff


	//   ....[189]....
        /*096c*/ 	.word	0xffffffff


	//   ....[190]....
        /*0970*/ 	.word	0xffffffff


	//   ....[191]....
        /*0974*/ 	.word	0xffffffff


	//   ....[192]....
        /*0978*/ 	.word	0xffffffff


	//   ....[193]....
        /*097c*/ 	.word	0xffffffff


	//   ....[194]....
        /*0980*/ 	.word	0xffffffff


	//   ....[195]....
        /*0984*/ 	.word	0x0500000f


	//   ....[196]....
        /*0988*/ 	.word	0x0500000f


	//   ....[197]....
        /*098c*/ 	.word	0x0500000f


	//   ....[198]....
        /*0990*/ 	.word	0x0500000f


	//   ....[199]....
        /*0994*/ 	.word	0x0500000f


	//   ....[200]....
        /*0998*/ 	.word	0x0500000f


	//   ....[201]....
        /*099c*/ 	.word	0x0500000f


	//   ....[202]....
        /*09a0*/ 	.word	0x0500000f


	//   ....[203]....
        /*09a4*/ 	.word	0x0500000f


	//   ....[204]....
        /*09a8*/ 	.word	0x0500000f


	//   ....[205]....
        /*09ac*/ 	.word	0x0500000f


	//   ....[206]....
        /*09b0*/ 	.word	0x0500000f


	//   ....[207]....
        /*09b4*/ 	.word	0x0500000f


	//   ....[208]....
        /*09b8*/ 	.word	0x0500000f


	//   ....[209]....
        /*09bc*/ 	.word	0x0500000f


	//   ....[210]....
        /*09c0*/ 	.word	0x0500000f


	//   ....[211]....
        /*09c4*/ 	.word	0x0500000f


	//   ....[212]....
        /*09c8*/ 	.word	0x0500000f


	//   ....[213]....
        /*09cc*/ 	.word	0x0500000f


	//   ....[214]....
        /*09d0*/ 	.word	0x0500000f


	//   ....[215]....
        /*09d4*/ 	.word	0x0500000f


	//   ....[216]....
        /*09d8*/ 	.word	0x0500000f


	//   ....[217]....
        /*09dc*/ 	.word	0x0500000f


	//   ....[218]....
        /*09e0*/ 	.word	0x0500000f


	//   ....[219]....
        /*09e4*/ 	.word	0x0500000f


	//   ....[220]....
        /*09e8*/ 	.word	0x0500000f


	//   ....[221]....
        /*09ec*/ 	.word	0x0500000f


	//   ....[222]....
        /*09f0*/ 	.word	0x0500000f


	//   ....[223]....
        /*09f4*/ 	.word	0x0500000f


	//   ....[224]....
        /*09f8*/ 	.word	0x0500000f


	//   ....[225]....
        /*09fc*/ 	.word	0x0500000f


	//   ....[226]....
        /*0a00*/ 	.word	0x0500000f


	//   ....[227]....
        /*0a04*/ 	.word	0x0500000f


	//   ....[228]....
        /*0a08*/ 	.word	0x0500000f


	//   ....[229]....
        /*0a0c*/ 	.word	0x0500000f


	//   ....[230]....
        /*0a10*/ 	.word	0x0500000f


	//   ....[231]....
        /*0a14*/ 	.word	0x0500000f


	//   ....[232]....
        /*0a18*/ 	.word	0x0500000f


	//   ....[233]....
        /*0a1c*/ 	.word	0x0500000f


	//   ....[234]....
        /*0a20*/ 	.word	0x0500000f


	//   ....[235]....
        /*0a24*/ 	.word	0x0500000f


	//   ....[236]....
        /*0a28*/ 	.word	0x0500000f


	//   ....[237]....
        /*0a2c*/ 	.word	0x0500000f


	//   ....[238]....
        /*0a30*/ 	.word	0x0500000f


	//   ....[239]....
        /*0a34*/ 	.word	0x0500000f


	//   ....[240]....
        /*0a38*/ 	.word	0x0500000f


	//   ....[241]....
        /*0a3c*/ 	.word	0x0500000f


	//   ....[242]....
        /*0a40*/ 	.word	0x0500000f


	//   ....[243]....
        /*0a44*/ 	.word	0x0500000f


	//   ....[244]....
        /*0a48*/ 	.word	0x0500000f


	//   ....[245]....
        /*0a4c*/ 	.word	0x0500000f


	//   ....[246]....
        /*0a50*/ 	.word	0x0500000f


	//   ....[247]....
        /*0a54*/ 	.word	0x0500000f


	//   ....[248]....
        /*0a58*/ 	.word	0x0500000f


	//   ....[249]....
        /*0a5c*/ 	.word	0x0500000f


	//   ....[250]....
        /*0a60*/ 	.word	0x0500000f


	//   ....[251]....
        /*0a64*/ 	.word	0x0500000f


	//   ....[252]....
        /*0a68*/ 	.word	0x0500000f


	//   ....[253]....
        /*0a6c*/ 	.word	0x0500000f


	//   ....[254]....
        /*0a70*/ 	.word	0x0500000f


	//   ....[255]....
        /*0a74*/ 	.word	0x0500000f


	//   ....[0]....
        /*0a78*/ 	.word	0x0500000f


	//   ....[1]....
        /*0a7c*/ 	.word	0x0500000f


	//   ....[2]....
        /*0a80*/ 	.word	0x0500000f


	//   ....[3]....
        /*0a84*/ 	.word	0x0500000f


	//   ....[4]....
        /*0a88*/ 	.word	0x0500000f


	//   ....[5]....
        /*0a8c*/ 	.word	0x0500000f


	//   ....[6]....
        /*0a90*/ 	.word	0x0500000f


	//   ....[7]....
        /*0a94*/ 	.word	0x0500000f


	//   ....[8]....
        /*0a98*/ 	.word	0x0500000f


	//   ....[9]....
        /*0a9c*/ 	.word	0x0500000f


	//   ....[10]....
        /*0aa0*/ 	.word	0x0500000f


	//   ....[11]....
        /*0aa4*/ 	.word	0x0500000f


	//   ....[12]....
        /*0aa8*/ 	.word	0x0500000f


	//   ....[13]....
        /*0aac*/ 	.word	0x0500000f


	//   ....[14]....
        /*0ab0*/ 	.word	0x0500000f


	//   ....[15]....
        /*0ab4*/ 	.word	0x0500000f


	//   ....[16]....
        /*0ab8*/ 	.word	0x0500000f


	//   ....[17]....
        /*0abc*/ 	.word	0x0500000f


	//   ....[18]....
        /*0ac0*/ 	.word	0x0500000f


	//   ....[19]....
        /*0ac4*/ 	.word	0x0500000f


	//   ....[20]....
        /*0ac8*/ 	.word	0x0500000f


	//   ....[21]....
        /*0acc*/ 	.word	0x0500000f


	//   ....[22]....
        /*0ad0*/ 	.word	0x0500000f


	//   ....[23]....
        /*0ad4*/ 	.word	0x0500000f


	//   ....[24]....
        /*0ad8*/ 	.word	0x0500000f


	//   ....[25]....
        /*0adc*/ 	.word	0x0500000f


	//   ....[26]....
        /*0ae0*/ 	.word	0x0500000f


	//   ....[27]....
        /*0ae4*/ 	.word	0x0500000f


	//   ....[28]....
        /*0ae8*/ 	.word	0x0500000f


	//   ....[29]....
        /*0aec*/ 	.word	0x0500000f


	//   ....[30]....
        /*0af0*/ 	.word	0x0500000f


	//   ....[31]....
        /*0af4*/ 	.word	0x0500000f


	//   ....[32]....
        /*0af8*/ 	.word	0x0500000f


	//   ....[33]....
        /*0afc*/ 	.word	0x0500000f


	//   ....[34]....
        /*0b00*/ 	.word	0x0500000f


	//   ....[35]....
        /*0b04*/ 	.word	0x0500000f


	//   ....[36]....
        /*0b08*/ 	.word	0x0500000f


	//   ....[37]....
        /*0b0c*/ 	.word	0x0500000f


	//   ....[38]....
        /*0b10*/ 	.word	0x0500000f


	//   ....[39]....
        /*0b14*/ 	.word	0x0500000f


	//   ....[40]....
        /*0b18*/ 	.word	0x0500000f


	//   ....[41]....
        /*0b1c*/ 	.word	0x0500000f


	//   ....[42]....
        /*0b20*/ 	.word	0x0500000f


	//   ....[43]....
        /*0b24*/ 	.word	0x0500000f


	//   ....[44]....
        /*0b28*/ 	.word	0x0500000f


	//   ....[45]....
        /*0b2c*/ 	.word	0x0500000f


	//   ....[46]....
        /*0b30*/ 	.word	0x0500000f


	//   ....[47]....
        /*0b34*/ 	.word	0x0500000f


	//   ....[48]....
        /*0b38*/ 	.word	0x0500000f


	//   ....[49]....
        /*0b3c*/ 	.word	0x0500000f


	//   ....[50]....
        /*0b40*/ 	.word	0x0500000f


	//   ....[51]....
        /*0b44*/ 	.word	0x0500000f


	//   ....[52]....
        /*0b48*/ 	.word	0x0500000f


	//   ....[53]....
        /*0b4c*/ 	.word	0x0500000f


	//   ....[54]....
        /*0b50*/ 	.word	0x0500000f


	//   ....[55]....
        /*0b54*/ 	.word	0x0500000f


	//   ....[56]....
        /*0b58*/ 	.word	0x0500000f


	//   ....[57]....
        /*0b5c*/ 	.word	0x0500000f


	//   ....[58]....
        /*0b60*/ 	.word	0x0500000f


	//   ....[59]....
        /*0b64*/ 	.word	0x0500000f


	//   ....[60]....
        /*0b68*/ 	.word	0x0500000f


	//   ....[61]....
        /*0b6c*/ 	.word	0x0500000f


	//   ....[62]....
        /*0b70*/ 	.word	0x0500000f


	//   ....[63]....
        /*0b74*/ 	.word	0x0500000f


	//   ....[64]....
        /*0b78*/ 	.word	0x0500000f


	//   ....[65]....
        /*0b7c*/ 	.word	0x0500000f


	//   ....[66]....
        /*0b80*/ 	.word	0x0500000f


	//   ....[67]....
        /*0b84*/ 	.word	0x0500000f


	//   ....[68]....
        /*0b88*/ 	.word	0x0500000f


	//   ....[69]....
        /*0b8c*/ 	.word	0x0500000f


	//   ....[70]....
        /*0b90*/ 	.word	0x0500000f


	//   ....[71]....
        /*0b94*/ 	.word	0x0500000f


	//   ....[72]....
        /*0b98*/ 	.word	0x0500000f


	//   ....[73]....
        /*0b9c*/ 	.word	0x0500000f


	//   ....[74]....
        /*0ba0*/ 	.word	0x0500000f


	//   ....[75]....
        /*0ba4*/ 	.word	0x0500000f


	//----- nvinfo : EIATTR_COOP_GROUP_INSTR_OFFSETS
	.align		4
.L_645:
        /*0ba8*/ 	.byte	0x04, 0x28
        /*0baa*/ 	.short	(.L_647 - .L_646)


	//   ....[0]....
.L_646:
        /*0bac*/ 	.word	0x00000070


	//   ....[1]....
        /*0bb0*/ 	.word	0x00000140


	//   ....[2]....
        /*0bb4*/ 	.word	0x00000190


	//   ....[3]....
        /*0bb8*/ 	.word	0x000003e0


	//   ....[4]....
        /*0bbc*/ 	.word	0x00000540


	//   ....[5]....
        /*0bc0*/ 	.word	0x00000660


	//   ....[6]....
        /*0bc4*/ 	.word	0x000007c0


	//   ....[7]....
        /*0bc8*/ 	.word	0x00002de0


	//   ....[8]....
        /*0bcc*/ 	.word	0x00002df0


	//   ....[9]....
        /*0bd0*/ 	.word	0x00003560


	//   ....[10]....
        /*0bd4*/ 	.word	0x00003570


	//   ....[11]....
        /*0bd8*/ 	.word	0x000041f0


	//   ....[12]....
        /*0bdc*/ 	.word	0x00004200


	//   ....[13]....
        /*0be0*/ 	.word	0x000049f0


	//   ....[14]....
        /*0be4*/ 	.word	0x00004a00


	//   ....[15]....
        /*0be8*/ 	.word	0x00005430


	//   ....[16]....
        /*0bec*/ 	.word	0x00005440


	//   ....[17]....
        /*0bf0*/ 	.word	0x00005550


	//   ....[18]....
        /*0bf4*/ 	.word	0x00005560


	//   ....[19]....
        /*0bf8*/ 	.word	0x00005980


	//   ....[20]....
        /*0bfc*/ 	.word	0x000059b0


	//   ....[21]....
        /*0c00*/ 	.word	0x00005c80


	//   ....[22]....
        /*0c04*/ 	.word	0x00005ca0


	//   ....[23]....
        /*0c08*/ 	.word	0x000066d0


	//   ....[24]....
        /*0c0c*/ 	.word	0x00006eb0


	//   ....[25]....
        /*0c10*/ 	.word	0x00006ec0


	//   ....[26]....
        /*0c14*/ 	.word	0x00006ed0


	//   ....[27]....
        /*0c18*/ 	.word	0x00006ee0


	//   ....[28]....
        /*0c1c*/ 	.word	0x00007220


	//   ....[29]....
        /*0c20*/ 	.word	0x00007230


	//   ....[30]....
        /*0c24*/ 	.word	0x00007240


	//   ....[31]....
        /*0c28*/ 	.word	0x00007250


	//   ....[32]....
        /*0c2c*/ 	.word	0x00008630


	//   ....[33]....
        /*0c30*/ 	.word	0x00008640


	//   ....[34]....
        /*0c34*/ 	.word	0x00008650


	//   ....[35]....
        /*0c38*/ 	.word	0x00008660


	//   ....[36]....
        /*0c3c*/ 	.word	0x00008750


	//   ....[37]....
        /*0c40*/ 	.word	0x00008760


	//   ....[38]....
        /*0c44*/ 	.word	0x00008820


	//   ....[39]....
        /*0c48*/ 	.word	0x00008860


	//   ....[40]....
        /*0c4c*/ 	.word	0x0000b080


	//   ....[41]....
        /*0c50*/ 	.word	0x0000b5e0


	//   ....[42]....
        /*0c54*/ 	.word	0x0000b5f0


	//   ....[43]....
        /*0c58*/ 	.word	0x0000b620


	//   ....[44]....
        /*0c5c*/ 	.word	0x0000bd50


	//   ....[45]....
        /*0c60*/ 	.word	0x0000bd70


	//   ....[46]....
        /*0c64*/ 	.word	0x0000e010


	//   ....[47]....
        /*0c68*/ 	.word	0x0000e060


	//   ....[48]....
        /*0c6c*/ 	.word	0x0000eae0


	//   ....[49]....
        /*0c70*/ 	.word	0x0000eb00


	//   ....[50]....
        /*0c74*/ 	.word	0x0000eff0


	//   ....[51]....
        /*0c78*/ 	.word	0x0000f010


	//   ....[52]....
        /*0c7c*/ 	.word	0x00011940


	//   ....[53]....
        /*0c80*/ 	.word	0x000119d0


	//   ....[54]....
        /*0c84*/ 	.word	0x000124f0


	//   ....[55]....
        /*0c88*/ 	.word	0x00012590


	//   ....[56]....
        /*0c8c*/ 	.word	0x000135f0


	//   ....[57]....
        /*0c90*/ 	.word	0x00013630


	//   ....[58]....
        /*0c94*/ 	.word	0x000136d0


	//   ....[59]....
        /*0c98*/ 	.word	0x00013710


	//   ....[60]....
        /*0c9c*/ 	.word	0x00015210


	//   ....[61]....
        /*0ca0*/ 	.word	0x00015250


	//   ....[62]....
        /*0ca4*/ 	.word	0x00015290


	//   ....[63]....
        /*0ca8*/ 	.word	0x000152f0


	//   ....[64]....
        /*0cac*/ 	.word	0x00015bf0


	//   ....[65]....
        /*0cb0*/ 	.word	0x00015c20


	//   ....[66]....
        /*0cb4*/ 	.word	0x00015da0


	//   ....[67]....
        /*0cb8*/ 	.word	0x00015dc0


	//   ....[68]....
        /*0cbc*/ 	.word	0x00015f00


	//   ....[69]....
        /*0cc0*/ 	.word	0x00015f20


	//   ....[70]....
        /*0cc4*/ 	.word	0x00016070


	//   ....[71]....
        /*0cc8*/ 	.word	0x00016090


	//   ....[72]....
        /*0ccc*/ 	.word	0x00016a10


	//   ....[73]....
        /*0cd0*/ 	.word	0x00016a20


	//   ....[74]....
        /*0cd4*/ 	.word	0x00016bc0


	//   ....[75]....
        /*0cd8*/ 	.word	0x00016bd0


	//   ....[76]....
        /*0cdc*/ 	.word	0x00016d60


	//   ....[77]....
        /*0ce0*/ 	.word	0x00016d70


	//   ....[78]....
        /*0ce4*/ 	.word	0x00016f00


	//   ....[79]....
        /*0ce8*/ 	.word	0x00016f10


	//   ....[80]....
        /*0cec*/ 	.word	0x00017100


	//   ....[81]....
        /*0cf0*/ 	.word	0x000172d0


	//   ....[82]....
        /*0cf4*/ 	.word	0x00017300


	//   ....[83]....
        /*0cf8*/ 	.word	0x00017330


	//   ....[84]....
        /*0cfc*/ 	.word	0x00017360


	//   ....[85]....
        /*0d00*/ 	.word	0x00017390


	//   ....[86]....
        /*0d04*/ 	.word	0x000173c0


	//   ....[87]....
        /*0d08*/ 	.word	0x00017530


	//   ....[88]....
        /*0d0c*/ 	.word	0x00017560


	//   ....[89]....
        /*0d10*/ 	.word	0x00017590


	//   ....[90]....
        /*0d14*/ 	.word	0x000175c0


	//   ....[91]....
        /*0d18*/ 	.word	0x000175f0


	//   ....[92]....
        /*0d1c*/ 	.word	0x00017620


	//   ....[93]....
        /*0d20*/ 	.word	0x000176b0


	//   ....[94]....
        /*0d24*/ 	.word	0x00017710


	//   ....[95]....
        /*0d28*/ 	.word	0x000177a0


	//   ....[96]....
        /*0d2c*/ 	.word	0x00018560


	//   ....[97]....
        /*0d30*/ 	.word	0x0001a480


	//   ....[98]....
        /*0d34*/ 	.word	0x0001a4a0


	//   ....[99]....
        /*0d38*/ 	.word	0x0001a530


	//   ....[100]....
        /*0d3c*/ 	.word	0x0001a550


	//   ....[101]....
        /*0d40*/ 	.word	0x0001a5d0


	//   ....[102]....
        /*0d44*/ 	.word	0x0001a5f0


	//   ....[103]....
        /*0d48*/ 	.word	0x0001a670


	//   ....[104]....
        /*0d4c*/ 	.word	0x0001a690


	//   ....[105]....
        /*0d50*/ 	.word	0x0001a710


	//   ....[106]....
        /*0d54*/ 	.word	0x0001a730


	//   ....[107]....
        /*0d58*/ 	.word	0x0001a740


	//   ....[108]....
        /*0d5c*/ 	.word	0x0001a750


	//   ....[109]....
        /*0d60*/ 	.word	0x0001af00


	//   ....[110]....
        /*0d64*/ 	.word	0x0001af30


	//   ....[111]....
        /*0d68*/ 	.word	0x0001b020


	//   ....[112]....
        /*0d6c*/ 	.word	0x0001b030


	//   ....[113]....
        /*0d70*/ 	.word	0x0001b0e0


	//   ....[114]....
        /*0d74*/ 	.word	0x0001b0f0


	//   ....[115]....
        /*0d78*/ 	.word	0x0001b170


	//   ....[116]....
        /*0d7c*/ 	.word	0x0001b180


	//   ....[117]....
        /*0d80*/ 	.word	0x0001b190


	//   ....[118]....
        /*0d84*/ 	.word	0x0001b230


	//   ....[119]....
        /*0d88*/ 	.word	0x0001b260


	//   ....[120]....
        /*0d8c*/ 	.word	0x0001b2e0


	//   ....[121]....
        /*0d90*/ 	.word	0x0001b310


	//   ....[122]....
        /*0d94*/ 	.word	0x0001b330


	//   ....[123]....
        /*0d98*/ 	.word	0x0001b380


	//   ....[124]....
        /*0d9c*/ 	.word	0x0001b390


	//   ....[125]....
        /*0da0*/ 	.word	0x0001ba70


	//   ....[126]....
        /*0da4*/ 	.word	0x0001baa0


	//   ....[127]....
        /*0da8*/ 	.word	0x0001bac0


	//   ....[128]....
        /*0dac*/ 	.word	0x0001bb90


	//   ....[129]....
        /*0db0*/ 	.word	0x0001bbc0


	//   ....[130]....
        /*0db4*/ 	.word	0x0001bc30


	//   ....[131]....
        /*0db8*/ 	.word	0x0001bca0


	//   ....[132]....
        /*0dbc*/ 	.word	0x0001bcb0


	//   ....[133]....
        /*0dc0*/ 	.word	0x0001bd30


	//   ....[134]....
        /*0dc4*/ 	.word	0x0001bd40


	//   ....[135]....
        /*0dc8*/ 	.word	0x0001bdc0


	//   ....[136]....
        /*0dcc*/ 	.word	0x0001bdd0


	//   ....[137]....
        /*0dd0*/ 	.word	0x0001be50


	//   ....[138]....
        /*0dd4*/ 	.word	0x0001be60


	//   ....[139]....
        /*0dd8*/ 	.word	0x0001bee0


	//   ....[140]....
        /*0ddc*/ 	.word	0x0001bef0


	//   ....[141]....
        /*0de0*/ 	.word	0x0001c420


	//   ....[142]....
        /*0de4*/ 	.word	0x0001c440


	//   ....[143]....
        /*0de8*/ 	.word	0x0001c490


	//   ....[144]....
        /*0dec*/ 	.word	0x0001c550


	//   ....[145]....
        /*0df0*/ 	.word	0x0001c560


	//   ....[146]....
        /*0df4*/ 	.word	0x0001c590


	//   ....[147]....
        /*0df8*/ 	.word	0x0001c620


	//   ....[148]....
        /*0dfc*/ 	.word	0x0001c6d0


	//   ....[149]....
        /*0e00*/ 	.word	0x0001c6e0


	//   ....[150]....
        /*0e04*/ 	.word	0x0001c710


	//   ....[151]....
        /*0e08*/ 	.word	0x0001c720


	//   ....[152]....
        /*0e0c*/ 	.word	0x0001c7b0


	//   ....[153]....
        /*0e10*/ 	.word	0x0001cef0


	//   ....[154]....
        /*0e14*/ 	.word	0x0001cf10


	//   ....[155]....
        /*0e18*/ 	.word	0x0001cf60


	//   ....[156]....
        /*0e1c*/ 	.word	0x0001cf70


	//   ....[157]....
        /*0e20*/ 	.word	0x0001cfb0


	//   ....[158]....
        /*0e24*/ 	.word	0x0001cfc0


	//   ....[159]....
        /*0e28*/ 	.word	0x0001d000


	//   ....[160]....
        /*0e2c*/ 	.word	0x0001d010


	//   ....[161]....
        /*0e30*/ 	.word	0x0001d050


	//   ....[162]....
        /*0e34*/ 	.word	0x0001d060


	//   ....[163]....
        /*0e38*/ 	.word	0x0001d070


	//   ....[164]....
        /*0e3c*/ 	.word	0x0001d0b0


	//   ....[165]....
        /*0e40*/ 	.word	0x0001d400


	//   ....[166]....
        /*0e44*/ 	.word	0x0001d420


	//   ....[167]....
        /*0e48*/ 	.word	0x0001d430


	//   ....[168]....
        /*0e4c*/ 	.word	0x0001d440


	//   ....[169]....
        /*0e50*/ 	.word	0x0001d460


	//   ....[170]....
        /*0e54*/ 	.word	0x0001d4d0


	//   ....[171]....
        /*0e58*/ 	.word	0x0001d540


	//   ....[172]....
        /*0e5c*/ 	.word	0x0001d560


	//   ....[173]....
        /*0e60*/ 	.word	0x0001d570


	//   ....[174]....
        /*0e64*/ 	.word	0x0001d5d0


	//   ....[175]....
        /*0e68*/ 	.word	0x0001d5f0


	//   ....[176]....
        /*0e6c*/ 	.word	0x0001d650


	//   ....[177]....
        /*0e70*/ 	.word	0x0001db60


	//   ....[178]....
        /*0e74*/ 	.word	0x0001db90


	//   ....[179]....
        /*0e78*/ 	.word	0x0001dbc0


	//   ....[180]....
        /*0e7c*/ 	.word	0x0001dbf0


	//   ....[181]....
        /*0e80*/ 	.word	0x0001dc20


	//   ....[182]....
        /*0e84*/ 	.word	0x0001dc50


	//   ....[183]....
        /*0e88*/ 	.word	0x0001dc80


	//   ....[184]....
        /*0e8c*/ 	.word	0x0001dcb0


	//   ....[185]....
        /*0e90*/ 	.word	0x0001de30


	//   ....[186]....
        /*0e94*/ 	.word	0x0001de60


	//   ....[187]....
        /*0e98*/ 	.word	0x0001de90


	//   ....[188]....
        /*0e9c*/ 	.word	0x0001dec0


	//   ....[189]....
        /*0ea0*/ 	.word	0x0001def0


	//   ....[190]....
        /*0ea4*/ 	.word	0x0001df20


	//   ....[191]....
        /*0ea8*/ 	.word	0x0001dfe0


	//   ....[192]....
        /*0eac*/ 	.word	0x0001e000


	//   ....[193]....
        /*0eb0*/ 	.word	0x0001e070


	//   ....[194]....
        /*0eb4*/ 	.word	0x0001e710


	//   ....[195]....
        /*0eb8*/ 	.word	0x0001ea30


	//   ....[196]....
        /*0ebc*/ 	.word	0x0001eac0


	//   ....[197]....
        /*0ec0*/ 	.word	0x0001eb50


	//   ....[198]....
        /*0ec4*/ 	.word	0x0001ebe0


	//   ....[199]....
        /*0ec8*/ 	.word	0x0001ecc0


	//   ....[200]....
        /*0ecc*/ 	.word	0x0001ed50


	//   ....[201]....
        /*0ed0*/ 	.word	0x0001ede0


	//   ....[202]....
        /*0ed4*/ 	.word	0x0001ee70


	//   ....[203]....
        /*0ed8*/ 	.word	0x0001ef60


	//   ....[204]....
        /*0edc*/ 	.word	0x0001eff0


	//   ....[205]....
        /*0ee0*/ 	.word	0x0001f080


	//   ....[206]....
        /*0ee4*/ 	.word	0x0001f110


	//   ....[207]....
        /*0ee8*/ 	.word	0x0001f1e0


	//   ....[208]....
        /*0eec*/ 	.word	0x0001f280


	//   ....[209]....
        /*0ef0*/ 	.word	0x0001f310


	//   ....[210]....
        /*0ef4*/ 	.word	0x0001f360


	//   ....[211]....
        /*0ef8*/ 	.word	0x0001f3b0


	//   ....[212]....
        /*0efc*/ 	.word	0x0001f440


	//   ....[213]....
        /*0f00*/ 	.word	0x0001f4d0


	//   ....[214]....
        /*0f04*/ 	.word	0x0001f520


	//   ....[215]....
        /*0f08*/ 	.word	0x0001f570


	//   ....[216]....
        /*0f0c*/ 	.word	0x0001f660


	//   ....[217]....
        /*0f10*/ 	.word	0x0001f710


	//   ....[218]....
        /*0f14*/ 	.word	0x0001f760


	//   ....[219]....
        /*0f18*/ 	.word	0x0001f7c0


	//   ....[220]....
        /*0f1c*/ 	.word	0x0001f8e0


	//   ....[221]....
        /*0f20*/ 	.word	0x0001f9c0


	//   ....[222]....
        /*0f24*/ 	.word	0x0001fac0


	//   ....[223]....
        /*0f28*/ 	.word	0x0001fb10


	//   ....[224]....
        /*0f2c*/ 	.word	0x0001fe60


	//   ....[225]....
        /*0f30*/ 	.word	0x0001feb0


	//   ....[226]....
        /*0f34*/ 	.word	0x0001ff40


	//   ....[227]....
        /*0f38*/ 	.word	0x0001ffd0


	//   ....[228]....
        /*0f3c*/ 	.word	0x00020060


	//   ....[229]....
        /*0f40*/ 	.word	0x000200f0


	//   ....[230]....
        /*0f44*/ 	.word	0x00020180


	//   ....[231]....
        /*0f48*/ 	.word	0x00020210


	//   ....[232]....
        /*0f4c*/ 	.word	0x000202d0


	//   ....[233]....
        /*0f50*/ 	.word	0x000205b0


	//   ....[234]....
        /*0f54*/ 	.word	0x000206a0


	//   ....[235]....
        /*0f58*/ 	.word	0x00020740


	//   ....[236]....
        /*0f5c*/ 	.word	0x000207a0


	//   ....[237]....
        /*0f60*/ 	.word	0x00020890


	//   ....[238]....
        /*0f64*/ 	.word	0x00020900


	//   ....[239]....
        /*0f68*/ 	.word	0x000209f0


	//   ....[240]....
        /*0f6c*/ 	.word	0x00020a60


	//   ....[241]....
        /*0f70*/ 	.word	0x00020b50


	//   ....[242]....
        /*0f74*/ 	.word	0x00020bc0


	//   ....[243]....
        /*0f78*/ 	.word	0x00020cb0


	//   ....[244]....
        /*0f7c*/ 	.word	0x00020d20


	//   ....[245]....
        /*0f80*/ 	.word	0x00020dc0


	//   ....[246]....
        /*0f84*/ 	.word	0x00020eb0


	//   ....[247]....
        /*0f88*/ 	.word	0x00020f60


	//   ....[248]....
        /*0f8c*/ 	.word	0x00020fc0


	//   ....[249]....
        /*0f90*/ 	.word	0x000210b0


	//   ....[250]....
        /*0f94*/ 	.word	0x00021110


	//   ....[251]....
        /*0f98*/ 	.word	0x00021230


	//   ....[252]....
        /*0f9c*/ 	.word	0x00021290


	//   ....[253]....
        /*0fa0*/ 	.word	0x00021380


	//   ....[254]....
        /*0fa4*/ 	.word	0x000213e0


	//   ....[255]....
        /*0fa8*/ 	.word	0x00021480


	//   ....[0]....
        /*0fac*/ 	.word	0x00021550


	//   ....[1]....
        /*0fb0*/ 	.word	0x00021650


	//   ....[2]....
        /*0fb4*/ 	.word	0x000216c0


	//   ....[3]....
        /*0fb8*/ 	.word	0x00021760


	//   ....[4]....
        /*0fbc*/ 	.word	0x00021810


	//   ....[5]....
        /*0fc0*/ 	.word	0x000218b0


	//   ....[6]....
        /*0fc4*/ 	.word	0x00021b40


	//   ....[7]....
        /*0fc8*/ 	.word	0x00021c00


	//   ....[8]....
        /*0fcc*/ 	.word	0x00021cd0


	//   ....[9]....
        /*0fd0*/ 	.word	0x00021dc0


	//   ....[10]....
        /*0fd4*/ 	.word	0x00021e80


	//   ....[11]....
        /*0fd8*/ 	.word	0x00021f40


	//   ....[12]....
        /*0fdc*/ 	.word	0x00022000


	//   ....[13]....
        /*0fe0*/ 	.word	0x000220c0


	//   ....[14]....
        /*0fe4*/ 	.word	0x00022180


	//   ....[15]....
        /*0fe8*/ 	.word	0x00022240


	//   ....[16]....
        /*0fec*/ 	.word	0x00022300


	//   ....[17]....
        /*0ff0*/ 	.word	0x000223c0


	//   ....[18]....
        /*0ff4*/ 	.word	0x00022480


	//   ....[19]....
        /*0ff8*/ 	.word	0x00022530


	//   ....[20]....
        /*0ffc*/ 	.word	0x00022590


	//   ....[21]....
        /*1000*/ 	.word	0x00022670


	//   ....[22]....
        /*1004*/ 	.word	0x000227b0


	//   ....[23]....
        /*1008*/ 	.word	0x00022890


	//   ....[24]....
        /*100c*/ 	.word	0x00022920


	//   ....[25]....
        /*1010*/ 	.word	0x00022a30


	//   ....[26]....
        /*1014*/ 	.word	0x00022a90


	//   ....[27]....
        /*1018*/ 	.word	0x00022ba0


	//   ....[28]....
        /*101c*/ 	.word	0x00022c00


	//   ....[29]....
        /*1020*/ 	.word	0x00022d10


	//   ....[30]....
        /*1024*/ 	.word	0x00022d70


	//   ....[31]....
        /*1028*/ 	.word	0x00022e80


	//   ....[32]....
        /*102c*/ 	.word	0x00022ee0


	//   ....[33]....
        /*1030*/ 	.word	0x00022fa0


	//   ....[34]....
        /*1034*/ 	.word	0x00023100


	//   ....[35]....
        /*1038*/ 	.word	0x000231a0


	//   ....[36]....
        /*103c*/ 	.word	0x00023200


	//   ....[37]....
        /*1040*/ 	.word	0x000232b0


	//   ....[38]....
        /*1044*/ 	.word	0x00023310


	//   ....[39]....
        /*1048*/ 	.word	0x000233c0


	//   ....[40]....
        /*104c*/ 	.word	0x00023420


	//   ....[41]....
        /*1050*/ 	.word	0x000234d0


	//   ....[42]....
        /*1054*/ 	.word	0x00023530


	//   ....[43]....
        /*1058*/ 	.word	0x000235e0


	//   ....[44]....
        /*105c*/ 	.word	0x00023640


	//   ....[45]....
        /*1060*/ 	.word	0x000236f0


	//   ....[46]....
        /*1064*/ 	.word	0x000237e0


	//   ....[47]....
        /*1068*/ 	.word	0x00023880


	//   ....[48]....
        /*106c*/ 	.word	0x000238e0


	//   ....[49]....
        /*1070*/ 	.word	0x000239b0


	//   ....[50]....
        /*1074*/ 	.word	0x00023a10


	//   ....[51]....
        /*1078*/ 	.word	0x00023ae0


	//   ....[52]....
        /*107c*/ 	.word	0x00023b40


	//   ....[53]....
        /*1080*/ 	.word	0x00023c10


	//   ....[54]....
        /*1084*/ 	.word	0x00023c70


	//   ....[55]....
        /*1088*/ 	.word	0x00023d40


	//   ....[56]....
        /*108c*/ 	.word	0x00023da0


	//   ....[57]....
        /*1090*/ 	.word	0x00023e70


	//   ....[58]....
        /*1094*/ 	.word	0x00023f00


	//   ....[59]....
        /*1098*/ 	.word	0x00023fa0


	//   ....[60]....
        /*109c*/ 	.word	0x000240c0


	//   ....[61]....
        /*10a0*/ 	.word	0x00024130


	//   ....[62]....
        /*10a4*/ 	.word	0x000241a0


	//   ....[63]....
        /*10a8*/ 	.word	0x00024210


	//   ....[64]....
        /*10ac*/ 	.word	0x00024280


	//   ....[65]....
        /*10b0*/ 	.word	0x00024300


	//   ....[66]....
        /*10b4*/ 	.word	0x00024390


	//   ....[67]....
        /*10b8*/ 	.word	0x00024420


	//   ....[68]....
        /*10bc*/ 	.word	0x00024490


	//   ....[69]....
        /*10c0*/ 	.word	0x00024500


	//   ....[70]....
        /*10c4*/ 	.word	0x00024570


	//   ....[71]....
        /*10c8*/ 	.word	0x000245f0


	//   ....[72]....
        /*10cc*/ 	.word	0x00024660


	//   ....[73]....
        /*10d0*/ 	.word	0x00024700


	//   ....[74]....
        /*10d4*/ 	.word	0x00024790


	//   ....[75]....
        /*10d8*/ 	.word	0x000248b0


	//----- nvinfo : EIATTR_REG_RECONFIG
	.align		4
.L_647:
        /*10dc*/ 	.byte	0x01, 0x54
	.zero		2


	//----- nvinfo : EIATTR_SYSCALL_OFFSETS
	.align		4
        /*10e0*/ 	.byte	0x04, 0x46
        /*10e2*/ 	.short	(.L_649 - .L_648)


	//   ....[0]....
.L_648:
        /*10e4*/ 	.word	0x00001910


	//   ....[1]....
        /*10e8*/ 	.word	0x00001a60


	//   ....[2]....
        /*10ec*/ 	.word	0x000068c0


	//   ....[3]....
        /*10f0*/ 	.word	0x00006be0


	//   ....[4]....
        /*10f4*/ 	.word	0x00019a70


	//   ....[5]....
        /*10f8*/ 	.word	0x00019bc0


	//   ....[6]....
        /*10fc*/ 	.word	0x00019cb0


	//   ....[7]....
        /*1100*/ 	.word	0x0001ab10


	//   ....[8]....
        /*1104*/ 	.word	0x0001b660


	//----- nvinfo : EIATTR_MBARRIER_INSTR_OFFSETS
	.align		4
.L_649:
        /*1108*/ 	.byte	0x04, 0x39
        /*110a*/ 	.short	(.L_651 - .L_650)


	//   ....[0]....
.L_650:
        /*110c*/ 	.word	0x00000280
        /*1110*/ 	.word	0x000000ff
        /*1114*/ 	.word	0x00032400
        /*1118*/ 	.short	0x0100
        /*111a*/ 	.byte	0x08
	.zero		1


	//   ....[1]....
        /*111c*/ 	.word	0x00000290
        /*1120*/ 	.word	0x000000ff
        /*1124*/ 	.word	0x00032410
        /*1128*/ 	.short	0x0100
        /*112a*/ 	.byte	0x08
	.zero		1


	//   ....[2]....
        /*112c*/ 	.word	0x000002a0
        /*1130*/ 	.word	0x000000ff
        /*1134*/ 	.word	0x00032420
        /*1138*/ 	.short	0x0100
        /*113a*/ 	.byte	0x08
	.zero		1


	//   ....[3]....
        /*113c*/ 	.word	0x00000390
        /*1140*/ 	.word	0x000000ff
        /*1144*/ 	.word	0x00032430
        /*1148*/ 	.short	0x0100
        /*114a*/ 	.byte	0x08
	.zero		1


	//   ....[4]....
        /*114c*/ 	.word	0x000003a0
        /*1150*/ 	.word	0x000000ff
        /*1154*/ 	.word	0x00032440
        /*1158*/ 	.short	0x0100
        /*115a*/ 	.byte	0x08
	.zero		1


	//   ....[5]....
        /*115c*/ 	.word	0x000003b0
        /*1160*/ 	.word	0x000000ff
        /*1164*/ 	.word	0x00032438
        /*1168*/ 	.short	0x0100
        /*116a*/ 	.byte	0x08
	.zero		1


	//   ....[6]....
        /*116c*/ 	.word	0x000003c0
        /*1170*/ 	.word	0x000000ff
        /*1174*/ 	.word	0x00032448
        /*1178*/ 	.short	0x0100
        /*117a*/ 	.byte	0x08
	.zero		1


	//   ....[7]....
        /*117c*/ 	.word	0x000004f0
        /*1180*/ 	.word	0x000000ff
        /*1184*/ 	.word	0x00032450
        /*1188*/ 	.short	0x0100
        /*118a*/ 	.byte	0x08
	.zero		1


	//   ....[8]....
        /*118c*/ 	.word	0x00000500
        /*1190*/ 	.word	0x000000ff
        /*1194*/ 	.word	0x00032460
        /*1198*/ 	.short	0x0100
        /*119a*/ 	.byte	0x08
	.zero		1


	//   ....[9]....
        /*119c*/ 	.word	0x00000510
        /*11a0*/ 	.word	0x000000ff
        /*11a4*/ 	.word	0x00032458
        /*11a8*/ 	.short	0x0100
        /*11aa*/ 	.byte	0x08
	.zero		1


	//   ....[10]....
        /*11ac*/ 	.word	0x00000520
        /*11b0*/ 	.word	0x000000ff
        /*11b4*/ 	.word	0x00032468
        /*11b8*/ 	.short	0x0100
        /*11ba*/ 	.byte	0x08
	.zero		1


	//   ....[11]....
        /*11bc*/ 	.word	0x00000610
        /*11c0*/ 	.word	0x000000ff
        /*11c4*/ 	.word	0x00032470
        /*11c8*/ 	.short	0x0100
        /*11ca*/ 	.byte	0x06
	.zero		1


	//   ....[12]....
        /*11cc*/ 	.word	0x00000620
        /*11d0*/ 	.word	0x000000ff
        /*11d4*/ 	.word	0x00032480
        /*11d8*/ 	.short	0x0100
        /*11da*/ 	.byte	0x06
	.zero		1


	//   ....[13]....
        /*11dc*/ 	.word	0x00000630
        /*11e0*/ 	.word	0x000000ff
        /*11e4*/ 	.word	0x00032478
        /*11e8*/ 	.short	0x0100
        /*11ea*/ 	.byte	0x06
	.zero		1


	//   ....[14]....
        /*11ec*/ 	.word	0x00000640
        /*11f0*/ 	.word	0x000000ff
        /*11f4*/ 	.word	0x00032488
        /*11f8*/ 	.short	0x0100
        /*11fa*/ 	.byte	0x06
	.zero		1


	//   ....[15]....
        /*11fc*/ 	.word	0x00000770
        /*1200*/ 	.word	0x000000ff
        /*1204*/ 	.word	0x00032490
        /*1208*/ 	.short	0x0100
        /*120a*/ 	.byte	0x08
	.zero		1


	//   ....[16]....
        /*120c*/ 	.word	0x00000780
        /*1210*/ 	.word	0x000000ff
        /*1214*/ 	.word	0x000324a0
        /*1218*/ 	.short	0x0100
        /*121a*/ 	.byte	0x08
	.zero		1


	//   ....[17]....
        /*121c*/ 	.word	0x00000790
        /*1220*/ 	.word	0x000000ff
        /*1224*/ 	.word	0x00032498
        /*1228*/ 	.short	0x0100
        /*122a*/ 	.byte	0x08
	.zero		1


	//   ....[18]....
        /*122c*/ 	.word	0x000007a0
        /*1230*/ 	.word	0x000000ff
        /*1234*/ 	.word	0x000324a8
        /*1238*/ 	.short	0x0100
        /*123a*/ 	.byte	0x08
	.zero		1


	//   ....[19]....
        /*123c*/ 	.word	0x000008d0
        /*1240*/ 	.word	0x000000ff
        /*1244*/ 	.word	0x000324b0
        /*1248*/ 	.short	0x0100
        /*124a*/ 	.byte	0x08
	.zero		1


	//   ....[20]....
        /*124c*/ 	.word	0x000008e0
        /*1250*/ 	.word	0x000000ff
        /*1254*/ 	.word	0x000324c0
        /*1258*/ 	.short	0x0100
        /*125a*/ 	.byte	0x08
	.zero		1


	//   ....[21]....
        /*125c*/ 	.word	0x000008f0
        /*1260*/ 	.word	0x000000ff
        /*1264*/ 	.word	0x000324b8
        /*1268*/ 	.short	0x0100
        /*126a*/ 	.byte	0x08
	.zero		1


	//   ....[22]....
        /*126c*/ 	.word	0x00000900
        /*1270*/ 	.word	0x000000ff
        /*1274*/ 	.word	0x000324c8
        /*1278*/ 	.short	0x0100
        /*127a*/ 	.byte	0x08
	.zero		1


	//   ....[23]....
        /*127c*/ 	.word	0x00002d90
        /*1280*/ 	.word	0x00000056
        /*1284*/ 	.word	0x00032490
        /*1288*/ 	.short	0x010a
        /*128a*/ 	.byte	0x3f
	.zero		1


	//   ....[24]....
        /*128c*/ 	.word	0x00004190
        /*1290*/ 	.word	0x00000056
        /*1294*/ 	.word	0x00032490
        /*1298*/ 	.short	0x010a
        /*129a*/ 	.byte	0x3f
	.zero		1


	//   ....[25]....
        /*129c*/ 	.word	0x00005270
        /*12a0*/ 	.word	0x00000056
        /*12a4*/ 	.word	0x00032490
        /*12a8*/ 	.short	0x010a
        /*12aa*/ 	.byte	0x3f
	.zero		1


	//   ....[26]....
        /*12ac*/ 	.word	0x00005730
        /*12b0*/ 	.word	0x00000008
        /*12b4*/ 	.word	0x00000000
        /*12b8*/ 	.short	0x0101
        /*12ba*/ 	.byte	0x3f
	.zero		1


	//   ....[27]....
        /*12bc*/ 	.word	0x00005770
        /*12c0*/ 	.word	0x00000056
        /*12c4*/ 	.word	0x000324b0
        /*12c8*/ 	.short	0x010a
        /*12ca*/ 	.byte	0x3f
	.zero		1


	//   ....[28]....
        /*12cc*/ 	.word	0x00006010
        /*12d0*/ 	.word	0x00000056
        /*12d4*/ 	.word	0x00000000
        /*12d8*/ 	.short	0x0101
        /*12da*/ 	.byte	0x3f
	.zero		1


	//   ....[29]....
        /*12dc*/ 	.word	0x00006960
        /*12e0*/ 	.word	0x00000016
        /*12e4*/ 	.word	0x00032400
        /*12e8*/ 	.short	0x010a
        /*12ea*/ 	.byte	0x3f
	.zero		1


	//   ....[30]....
        /*12ec*/ 	.word	0x000069b0
        /*12f0*/ 	.word	0x00000016
        /*12f4*/ 	.word	0x00032400
        /*12f8*/ 	.short	0x010a
        /*12fa*/ 	.byte	0x3f
	.zero		1


	//   ....[31]....
        /*12fc*/ 	.word	0x000074c0
        /*1300*/ 	.word	0x00000016
        /*1304*/ 	.word	0x00032400
        /*1308*/ 	.short	0x010a
        /*130a*/ 	.byte	0x3f
	.zero		1


	//   ....[32]....
        /*130c*/ 	.word	0x00008ab0
        /*1310*/ 	.word	0x00000016
        /*1314*/ 	.word	0x00032400
        /*1318*/ 	.short	0x010a
        /*131a*/ 	.byte	0x3f
	.zero		1


	//   ....[33]....
        /*131c*/ 	.word	0x00009b00
        /*1320*/ 	.word	0x0000000d
        /*1324*/ 	.word	0x00032430
        /*1328*/ 	.short	0x010a
        /*132a*/ 	.byte	0x3f
	.zero		1


	//   ....[34]....
        /*132c*/ 	.word	0x00009b90
        /*1330*/ 	.word	0x0000000d
        /*1334*/ 	.word	0x00032430
        /*1338*/ 	.short	0x010a
        /*133a*/ 	.byte	0x3f
	.zero		1


	//   ....[35]....
        /*133c*/ 	.word	0x00009ec0
        /*1340*/ 	.word	0x00000016
        /*1344*/ 	.word	0x00032410
        /*1348*/ 	.short	0x010a
        /*134a*/ 	.byte	0x3f
	.zero		1


	//   ....[36]....
        /*134c*/ 	.word	0x00009f10
        /*1350*/ 	.word	0x0000000d
        /*1354*/ 	.word	0x00032450
        /*1358*/ 	.short	0x010a
        /*135a*/ 	.byte	0x3f
	.zero		1


	//   ....[37]....
        /*135c*/ 	.word	0x00009f50
        /*1360*/ 	.word	0x0000000d
        /*1364*/ 	.word	0x00032450
        /*1368*/ 	.short	0x010a
        /*136a*/ 	.byte	0x3f
	.zero		1


	//   ....[38]....
        /*136c*/ 	.word	0x0000bf80
        /*1370*/ 	.word	0x0000000e
        /*1374*/ 	.word	0x00000000
        /*1378*/ 	.short	0x0101
        /*137a*/ 	.byte	0x3f
	.zero		1


	//   ....[39]....
        /*137c*/ 	.word	0x0000cbd0
        /*1380*/ 	.word	0x0000000d
        /*1384*/ 	.word	0x00000000
        /*1388*/ 	.short	0x0101
        /*138a*/ 	.byte	0x3f
	.zero		1


	//   ....[40]....
        /*138c*/ 	.word	0x0000cd10
        /*1390*/ 	.word	0x0000000e
        /*1394*/ 	.word	0x00032430
        /*1398*/ 	.short	0x010a
        /*139a*/ 	.byte	0x3f
	.zero		1


	//   ....[41]....
        /*139c*/ 	.word	0x0000cd80
        /*13a0*/ 	.word	0x0000000e
        /*13a4*/ 	.word	0x00032430
        /*13a8*/ 	.short	0x010a
        /*13aa*/ 	.byte	0x3f
	.zero		1


	//   ....[42]....
        /*13ac*/ 	.word	0x0000d040
        /*13b0*/ 	.word	0x0000000e
        /*13b4*/ 	.word	0x00032450
        /*13b8*/ 	.short	0x010a
        /*13ba*/ 	.byte	0x3f
	.zero		1


	//   ....[43]....
        /*13bc*/ 	.word	0x0000d080
        /*13c0*/ 	.word	0x0000000e
        /*13c4*/ 	.word	0x00032450
        /*13c8*/ 	.short	0x010a
        /*13ca*/ 	.byte	0x3f
	.zero		1


	//   ....[44]....
        /*13cc*/ 	.word	0x0000f6a0
        /*13d0*/ 	.word	0x000000a1
        /*13d4*/ 	.word	0x00000000
        /*13d8*/ 	.short	0x0101
        /*13da*/ 	.byte	0x3f
	.zero		1


	//   ....[45]....
        /*13dc*/ 	.word	0x000104a0
        /*13e0*/ 	.word	0x0000000e
        /*13e4*/ 	.word	0x00000000
        /*13e8*/ 	.short	0x0101
        /*13ea*/ 	.byte	0x3f
	.zero		1


	//   ....[46]....
        /*13ec*/ 	.word	0x000105d0
        /*13f0*/ 	.word	0x0000000e
        /*13f4*/ 	.word	0x00032430
        /*13f8*/ 	.short	0x010a
        /*13fa*/ 	.byte	0x3f
	.zero		1


	//   ....[47]....
        /*13fc*/ 	.word	0x00010640
        /*1400*/ 	.word	0x0000000e
        /*1404*/ 	.word	0x00032430
        /*1408*/ 	.short	0x010a
        /*140a*/ 	.byte	0x3f
	.zero		1


	//   ....[48]....
        /*140c*/ 	.word	0x00010900
        /*1410*/ 	.word	0x0000000e
        /*1414*/ 	.word	0x00032450
        /*1418*/ 	.short	0x010a
        /*141a*/ 	.byte	0x3f
	.zero		1


	//   ....[49]....
        /*141c*/ 	.word	0x00010940
        /*1420*/ 	.word	0x0000000e
        /*1424*/ 	.word	0x00032450
        /*1428*/ 	.short	0x010a
        /*142a*/ 	.byte	0x3f
	.zero		1


	//   ....[50]....
        /*142c*/ 	.word	0x00012930
        /*1430*/ 	.word	0x000000af
        /*1434*/ 	.word	0x00000000
        /*1438*/ 	.short	0x0101
        /*143a*/ 	.byte	0x3f
	.zero		1


	//   ....[51]....
        /*143c*/ 	.word	0x000135b0
        /*1440*/ 	.word	0x0000000e
        /*1444*/ 	.word	0x00000000
        /*1448*/ 	.short	0x0101
        /*144a*/ 	.byte	0x3f
	.zero		1


	//   ....[52]....
        /*144c*/ 	.word	0x00015be0
        /*1450*/ 	.word	0x00000003
        /*1454*/ 	.word	0x00000000
        /*1458*/ 	.short	0x0101
        /*145a*/ 	.byte	0x3f
	.zero		1


	//   ....[53]....
        /*145c*/ 	.word	0x00018640
        /*1460*/ 	.word	0x00000016
        /*1464*/ 	.word	0x00032420
        /*1468*/ 	.short	0x010a
        /*146a*/ 	.byte	0x3f
	.zero		1


	//   ....[54]....
        /*146c*/ 	.word	0x000186d0
        /*1470*/ 	.word	0x00000003
        /*1474*/ 	.word	0x000324a0
        /*1478*/ 	.short	0x010a
        /*147a*/ 	.byte	0x3f
	.zero		1


	//   ....[55]....
        /*147c*/ 	.word	0x00018920
        /*1480*/ 	.word	0x00000003
        /*1484*/ 	.word	0x000324c0
        /*1488*/ 	.short	0x010a
        /*148a*/ 	.byte	0x3f
	.zero		1


	//   ....[56]....
        /*148c*/ 	.word	0x00018f30
        /*1490*/ 	.word	0x00000008
        /*1494*/ 	.word	0x000324a0
        /*1498*/ 	.short	0x010a
        /*149a*/ 	.byte	0x3f
	.zero		1


	//   ....[57]....
        /*149c*/ 	.word	0x00019170
        /*14a0*/ 	.word	0x00000008
        /*14a4*/ 	.word	0x000324c0
        /*14a8*/ 	.short	0x010a
        /*14aa*/ 	.byte	0x3f
	.zero		1


	//   ....[58]....
        /*14ac*/ 	.word	0x0001a1d0
        /*14b0*/ 	.word	0x0000001d
        /*14b4*/ 	.word	0x00032440
        /*14b8*/ 	.short	0x010a
        /*14ba*/ 	.byte	0x3f
	.zero		1


	//   ....[59]....
        /*14bc*/ 	.word	0x0001a850
        /*14c0*/ 	.word	0x0000001d
        /*14c4*/ 	.word	0x00032430
        /*14c8*/ 	.short	0x0107
        /*14ca*/ 	.byte	0x3f
	.zero		1


	//   ....[60]....
        /*14cc*/ 	.word	0x0001a920
        /*14d0*/ 	.word	0x0000001d
        /*14d4*/ 	.word	0x00032430
        /*14d8*/ 	.short	0x0101
        /*14da*/ 	.byte	0x3f
	.zero		1


	//   ....[61]....
        /*14dc*/ 	.word	0x0001b4a0
        /*14e0*/ 	.word	0x00000016
        /*14e4*/ 	.word	0x00032400
        /*14e8*/ 	.short	0x0107
        /*14ea*/ 	.byte	0x3f
	.zero		1


	//   ....[62]....
        /*14ec*/ 	.word	0x0001b530
        /*14f0*/ 	.word	0x00000016
        /*14f4*/ 	.word	0x00032400
        /*14f8*/ 	.short	0x0101
        /*14fa*/ 	.byte	0x3f
	.zero		1


	//   ....[63]....
        /*14fc*/ 	.word	0x0001bfe0
        /*1500*/ 	.word	0x00000016
        /*1504*/ 	.word	0x00032410
        /*1508*/ 	.short	0x0107
        /*150a*/ 	.byte	0x3f
	.zero		1


	//   ....[64]....
        /*150c*/ 	.word	0x0001c0e0
        /*1510*/ 	.word	0x00000016
        /*1514*/ 	.word	0x00032410
        /*1518*/ 	.short	0x0101
        /*151a*/ 	.byte	0x3f
	.zero		1


	//   ....[65]....
        /*151c*/ 	.word	0x0001c100
        /*1520*/ 	.word	0x00000016
        /*1524*/ 	.word	0x00032420
        /*1528*/ 	.short	0x010a
        /*152a*/ 	.byte	0x3f
	.zero		1


	//   ....[66]....
        /*152c*/ 	.word	0x0001c190
        /*1530*/ 	.word	0x0000001d
        /*1534*/ 	.word	0x00032460
        /*1538*/ 	.short	0x010a
        /*153a*/ 	.byte	0x3f
	.zero		1


	//   ....[67]....
        /*153c*/ 	.word	0x0001c930
        /*1540*/ 	.word	0x0000001d
        /*1544*/ 	.word	0x00032450
        /*1548*/ 	.short	0x0107
        /*154a*/ 	.byte	0x3f
	.zero		1


	//   ....[68]....
        /*154c*/ 	.word	0x0001ca00
        /*1550*/ 	.word	0x0000001d
        /*1554*/ 	.word	0x00032450
        /*1558*/ 	.short	0x0101
        /*155a*/ 	.byte	0x3f
	.zero		1


	//   ....[69]....
        /*155c*/ 	.word	0x0001cd40
        /*1560*/ 	.word	0x00000006
        /*1564*/ 	.word	0x00032440
        /*1568*/ 	.short	0x010a
        /*156a*/ 	.byte	0x3f
	.zero		1


	//   ....[70]....
        /*156c*/ 	.word	0x0001d130
        /*1570*/ 	.word	0x00000006
        /*1574*/ 	.word	0x00032430
        /*1578*/ 	.short	0x0107
        /*157a*/ 	.byte	0x3f
	.zero		1


	//   ....[71]....
        /*157c*/ 	.word	0x0001d1f0
        /*1580*/ 	.word	0x00000006
        /*1584*/ 	.word	0x00032430
        /*1588*/ 	.short	0x0101
        /*158a*/ 	.byte	0x3f
	.zero		1


	//   ....[72]....
        /*158c*/ 	.word	0x0001d220
        /*1590*/ 	.word	0x00000006
        /*1594*/ 	.word	0x00032460
        /*1598*/ 	.short	0x010a
        /*159a*/ 	.byte	0x3f
	.zero		1


	//   ....[73]....
        /*159c*/ 	.word	0x0001d750
        /*15a0*/ 	.word	0x00000006
        /*15a4*/ 	.word	0x00032450
        /*15a8*/ 	.short	0x0107
        /*15aa*/ 	.byte	0x3f
	.zero		1


	//   ....[74]....
        /*15ac*/ 	.word	0x0001d810
        /*15b0*/ 	.word	0x00000006
        /*15b4*/ 	.word	0x00032450
        /*15b8*/ 	.short	0x0101
        /*15ba*/ 	.byte	0x3f
	.zero		1


	//   ....[75]....
        /*15bc*/ 	.word	0x0001e690
        /*15c0*/ 	.word	0x00000007
        /*15c4*/ 	.word	0x00032420
        /*15c8*/ 	.short	0x010a
        /*15ca*/ 	.byte	0x3f
	.zero		1


	//   ....[76]....
        /*15cc*/ 	.word	0x0001e800
        /*15d0*/ 	.word	0x00000005
        /*15d4*/ 	.word	0x00032440
        /*15d8*/ 	.short	0x010a
        /*15da*/ 	.byte	0x3f
	.zero		1


	//   ....[77]....
        /*15dc*/ 	.word	0x0001e8a0
        /*15e0*/ 	.word	0x00000003
        /*15e4*/ 	.word	0x00032440
        /*15e8*/ 	.short	0x010a
        /*15ea*/ 	.byte	0x3f
	.zero		1


	//   ....[78]....
        /*15ec*/ 	.word	0x0001e8e0
        /*15f0*/ 	.word	0x00000005
        /*15f4*/ 	.word	0x00032460
        /*15f8*/ 	.short	0x010a
        /*15fa*/ 	.byte	0x3f
	.zero		1


	//   ....[79]....
        /*15fc*/ 	.word	0x0001e920
        /*1600*/ 	.word	0x00000003
        /*1604*/ 	.word	0x00032460
        /*1608*/ 	.short	0x010a
        /*160a*/ 	.byte	0x3f
	.zero		1


	//   ....[80]....
        /*160c*/ 	.word	0x0001e980
        /*1610*/ 	.word	0x00000056
        /*1614*/ 	.word	0x00032490
        /*1618*/ 	.short	0x010a
        /*161a*/ 	.byte	0x3f
	.zero		1


	//   ....[81]....
        /*161c*/ 	.word	0x0001ec10
        /*1620*/ 	.word	0x00000056
        /*1624*/ 	.word	0x00032490
        /*1628*/ 	.short	0x010a
        /*162a*/ 	.byte	0x3f
	.zero		1


	//   ....[82]....
        /*162c*/ 	.word	0x0001eeb0
        /*1630*/ 	.word	0x00000056
        /*1634*/ 	.word	0x00032490
        /*1638*/ 	.short	0x010a
        /*163a*/ 	.byte	0x3f
	.zero		1


	//   ....[83]....
        /*163c*/ 	.word	0x0001f140
        /*1640*/ 	.word	0x00000056
        /*1644*/ 	.word	0x000324b0
        /*1648*/ 	.short	0x010a
        /*164a*/ 	.byte	0x3f
	.zero		1


	//   ....[84]....
        /*164c*/ 	.word	0x0001f5a0
        /*1650*/ 	.word	0x00000016
        /*1654*/ 	.word	0x00032400
        /*1658*/ 	.short	0x010a
        /*165a*/ 	.byte	0x3f
	.zero		1


	//   ....[85]....
        /*165c*/ 	.word	0x0001fb90
        /*1660*/ 	.word	0x00000016
        /*1664*/ 	.word	0x00032400
        /*1668*/ 	.short	0x010a
        /*166a*/ 	.byte	0x3f
	.zero		1


	//   ....[86]....
        /*166c*/ 	.word	0x0001fbe0
        /*1670*/ 	.word	0x0000000d
        /*1674*/ 	.word	0x00032430
        /*1678*/ 	.short	0x010a
        /*167a*/ 	.byte	0x3f
	.zero		1


	//   ....[87]....
        /*167c*/ 	.word	0x0001fc30
        /*1680*/ 	.word	0x00000016
        /*1684*/ 	.word	0x00032410
        /*1688*/ 	.short	0x010a
        /*168a*/ 	.byte	0x3f
	.zero		1


	//   ....[88]....
        /*168c*/ 	.word	0x0001fc80
        /*1690*/ 	.word	0x0000000d
        /*1694*/ 	.word	0x00032450
        /*1698*/ 	.short	0x010a
        /*169a*/ 	.byte	0x3f
	.zero		1


	//   ....[89]....
        /*169c*/ 	.word	0x0001fcd0
        /*16a0*/ 	.word	0x0000000e
        /*16a4*/ 	.word	0x00032430
        /*16a8*/ 	.short	0x010a
        /*16aa*/ 	.byte	0x3f
	.zero		1


	//   ....[90]....
        /*16ac*/ 	.word	0x0001fd20
        /*16b0*/ 	.word	0x0000000e
        /*16b4*/ 	.word	0x00032450
        /*16b8*/ 	.short	0x010a
        /*16ba*/ 	.byte	0x3f
	.zero		1


	//   ....[91]....
        /*16bc*/ 	.word	0x0001fd70
        /*16c0*/ 	.word	0x0000000e
        /*16c4*/ 	.word	0x00032430
        /*16c8*/ 	.short	0x010a
        /*16ca*/ 	.byte	0x3f
	.zero		1


	//   ....[92]....
        /*16cc*/ 	.word	0x0001fdc0
        /*16d0*/ 	.word	0x0000000e
        /*16d4*/ 	.word	0x00032450
        /*16d8*/ 	.short	0x010a
        /*16da*/ 	.byte	0x3f
	.zero		1


	//   ....[93]....
        /*16dc*/ 	.word	0x00020390
        /*16e0*/ 	.word	0x00000016
        /*16e4*/ 	.word	0x00032420
        /*16e8*/ 	.short	0x010a
        /*16ea*/ 	.byte	0x3f
	.zero		1


	//   ....[94]....
        /*16ec*/ 	.word	0x000203e0
        /*16f0*/ 	.word	0x00000003
        /*16f4*/ 	.word	0x000324a0
        /*16f8*/ 	.short	0x010a
        /*16fa*/ 	.byte	0x3f
	.zero		1


	//   ....[95]....
        /*16fc*/ 	.word	0x00020430
        /*1700*/ 	.word	0x00000003
        /*1704*/ 	.word	0x000324c0
        /*1708*/ 	.short	0x010a
        /*170a*/ 	.byte	0x3f
	.zero		1


	//   ....[96]....
        /*170c*/ 	.word	0x00020480
        /*1710*/ 	.word	0x00000008
        /*1714*/ 	.word	0x000324a0
        /*1718*/ 	.short	0x010a
        /*171a*/ 	.byte	0x3f
	.zero		1


	//   ....[97]....
        /*171c*/ 	.word	0x000204d0
        /*1720*/ 	.word	0x00000008
        /*1724*/ 	.word	0x000324c0
        /*1728*/ 	.short	0x010a
        /*172a*/ 	.byte	0x3f
	.zero		1


	//   ....[98]....
        /*172c*/ 	.word	0x000205f0
        /*1730*/ 	.word	0x0000001d
        /*1734*/ 	.word	0x00032440
        /*1738*/ 	.short	0x010a
        /*173a*/ 	.byte	0x3f
	.zero		1


	//   ....[99]....
        /*173c*/ 	.word	0x000226b0
        /*1740*/ 	.word	0x00000016
        /*1744*/ 	.word	0x00032420
        /*1748*/ 	.short	0x010a
        /*174a*/ 	.byte	0x3f
	.zero		1


	//   ....[100]....
        /*174c*/ 	.word	0x00022700
        /*1750*/ 	.word	0x0000001d
        /*1754*/ 	.word	0x00032460
        /*1758*/ 	.short	0x010a
        /*175a*/ 	.byte	0x3f
	.zero		1


	//   ....[101]....
        /*175c*/ 	.word	0x00023050
        /*1760*/ 	.word	0x00000006
        /*1764*/ 	.word	0x00032440
        /*1768*/ 	.short	0x010a
        /*176a*/ 	.byte	0x3f
	.zero		1


	//   ....[102]....
        /*176c*/ 	.word	0x00023730
        /*1770*/ 	.word	0x00000006
        /*1774*/ 	.word	0x00032460
        /*1778*/ 	.short	0x010a
        /*177a*/ 	.byte	0x3f
	.zero		1


	//   ....[103]....
        /*177c*/ 	.word	0x000247d0
        /*1780*/ 	.word	0x00000007
        /*1784*/ 	.word	0x00032420
        /*1788*/ 	.short	0x010a
        /*178a*/ 	.byte	0x3f
	.zero		1


	//   ....[104]....
        /*178c*/ 	.word	0x00024970
        /*1790*/ 	.word	0x00000005
        /*1794*/ 	.word	0x00032440
        /*1798*/ 	.short	0x010a
        /*179a*/ 	.byte	0x3f
	.zero		1


	//   ....[105]....
        /*179c*/ 	.word	0x000249c0
        /*17a0*/ 	.word	0x00000003
        /*17a4*/ 	.word	0x00032440
        /*17a8*/ 	.short	0x010a
        /*17aa*/ 	.byte	0x3f
	.zero		1


	//   ....[106]....
        /*17ac*/ 	.word	0x00024a10
        /*17b0*/ 	.word	0x00000005
        /*17b4*/ 	.word	0x00032460
        /*17b8*/ 	.short	0x010a
        /*17ba*/ 	.byte	0x3f
	.zero		1


	//----- nvinfo : EIATTR_NUM_MBARRIERS
	.align		4
.L_651:
        /*17bc*/ 	.byte	0x03, 0x38
        /*17be*/ 	.short	0x0017


	//----- nvinfo : EIATTR_EXIT_INSTR_OFFSETS
	.align		4
        /*17c0*/ 	.byte	0x04, 0x1c
        /*17c2*/ 	.short	(.L_653 - .L_652)


	//   ....[0]....
.L_652:
        /*17c4*/ 	.word	0x0001e970


	//----- nvinfo : EIATTR_MAX_THREADS
	.align		4
.L_653:
        /*17c8*/ 	.byte	0x04, 0x05
        /*17ca*/ 	.short	(.L_655 - .L_654)
.L_654:
        /*17cc*/ 	.word	0x00000180
        /*17d0*/ 	.word	0x00000001
        /*17d4*/ 	.word	0x00000001


	//----- nvinfo : EIATTR_CRS_STACK_SIZE
	.align		4
.L_655:
        /*17d8*/ 	.byte	0x04, 0x1e
        /*17da*/ 	.short	(.L_657 - .L_656)
.L_656:
        /*17dc*/ 	.word	0x00000000


	//----- nvinfo : EIATTR_CBANK_PARAM_SIZE
	.align		4
.L_657:
        /*17e0*/ 	.byte	0x03, 0x19
        /*17e2*/ 	.short	0x0bf0


	//----- nvinfo : EIATTR_PARAM_CBANK
	.align		4
        /*17e4*/ 	.byte	0x04, 0x0a
        /*17e6*/ 	.short	(.L_659 - .L_658)
	.align		4
.L_658:
        /*17e8*/ 	.word	index@(.nv.constant0._ZN7cutlass13device_kernelIN5flash11enable_sm90INS1_16FlashAttnFwdSm90INS1_25CollectiveMainloopFwdSm90ILi2EN4cute5tupleIJNS5_1CILi1EEES8_S8_EEENS6_IJNS7_ILi128EEENS7_ILi96EEENS7_ILi64EEEEEELi256ENS_10bfloat16_tEfNS_4arch4Sm90ELb1ELb0ELb1ELb1ELb1ELb1ELb1ELb1ELb0ELb1ELb0ELb0EEENS1_21CollectiveEpilogueFwdINS6_IJSA_NS7_ILi256EEESB_EEES9_SE_SG_Li256ELb1ELb1ELb0ELb0EEENS1_36VarlenDynamicPersistentTileSchedulerILi128ELi96ELi256ELi128ELb0ELb1ELb1ELb1ELb1ELb1EEEEEEEEEvNT_6ParamsE)
        /*17ec*/ 	.short	0x0210
        /*17ee*/ 	.short	0x0bf0


	//----- nvinfo : EIATTR_SW_WAR
	.align		4
.L_659:
        /*17f0*/ 	.byte	0x04, 0x36
        /*17f2*/ 	.short	(.L_661 - .L_660)
.L_660:
        /*17f4*/ 	.word	0x00000008
.L_661:


//--------------------- .nv.callgraph             --------------------------
	.section	.nv.callgraph,"",@"SHT_CUDA_CALLGRAPH"
	.align	4
	.sectionentsize	8
	.align		4
        /*0000*/ 	.word	0x00000000
	.align		4
        /*0004*/ 	.word	0xffffffff
	.align		4
        /*0008*/ 	.word	index@(_ZN7cutlass13device_kernelIN5flash11enable_sm90INS1_16FlashAttnFwdSm90INS1_25CollectiveMainloopFwdSm90ILi2EN4cute5tupleIJNS5_1CILi1EEES8_S8_EEENS6_IJNS7_ILi128EEENS7_ILi96EEENS7_ILi64EEEEEELi256ENS_10bfloat16_tEfNS_4arch4Sm90ELb0ELb0ELb1ELb0ELb1ELb0ELb0ELb1ELb0ELb1ELb0ELb0EEENS1_21CollectiveEpilogueFwdINS6_IJSA_NS7_ILi256EEESB_EEES9_SE_SG_Li256ELb0ELb1ELb0ELb0EEENS1_29StaticPersistentTileSchedulerILb0EEEEEEEEEvNT_6ParamsE)
	.align		4
        /*000c*/ 	.word	index@(__assertfail)
	.align		4
        /*0010*/ 	.word	index@(_ZN7cutlass13device_kernelIN5flash11enable_sm90INS1_16FlashAttnFwdSm90INS1_25CollectiveMainloopFwdSm90ILi2EN4cute5tupleIJNS5_1CILi1EEES8_S8_EEENS6_IJNS7_ILi128EEENS7_ILi96EEENS7_ILi64EEEEEELi256ENS_10bfloat16_tEfNS_4arch4Sm90ELb0ELb0ELb1ELb0ELb1ELb0ELb1ELb1ELb0ELb1ELb0ELb0EEENS1_21CollectiveEpilogueFwdINS6_IJSA_NS7_ILi256EEESB_EEES9_SE_SG_Li256ELb0ELb1ELb0ELb0EEENS1_29StaticPersistentTileSchedulerILb0EEEEEEEEEvNT_6ParamsE)
	.align		4
        /*0014*/ 	.word	index@(__assertfail)
	.align		4
        /*0018*/ 	.word	index@(_ZN7cutlass13device_kernelIN5flash11enable_sm90INS1_16FlashAttnFwdSm90INS1_25CollectiveMainloopFwdSm90ILi2EN4cute5tupleIJNS5_1CILi1EEES8_S8_EEENS6_IJNS7_ILi128EEENS7_ILi96EEENS7_ILi64EEEEEELi256ENS_10bfloat16_tEfNS_4arch4Sm90ELb0ELb0ELb1ELb1ELb1ELb0ELb0ELb1ELb0ELb1ELb0ELb0EEENS1_21CollectiveEpilogueFwdINS6_IJSA_NS7_ILi256EEESB_EEES9_SE_SG_Li256ELb1ELb1ELb0ELb0EEENS1_36VarlenDynamicPersistentTileSchedulerILi128ELi96ELi256ELi128ELb0ELb1ELb1ELb0ELb1ELb1EEEEEEEEEvNT_6ParamsE)
	.align		4
        /*001c*/ 	.word	index@(__assertfail)
	.align		4
        /*0020*/ 	.word	index@(_ZN7cutlass13device_kernelIN5flash11enable_sm90INS1_16FlashAttnFwdSm90INS1_25CollectiveMainloopFwdSm90ILi2EN4cute5tupleIJNS5_1CILi1EEES8_S8_EEENS6_IJNS7_ILi128EEENS7_ILi96EEENS7_ILi64EEEEEELi256ENS_10bfloat16_tEfNS_4arch4Sm90ELb0ELb0ELb1ELb1ELb1ELb1ELb0ELb1ELb0ELb1ELb0ELb0EEENS1_21CollectiveEpilogueFwdINS6_IJSA_NS7_ILi256EEESB_EEES9_SE_SG_Li256ELb1ELb1ELb0ELb0EEENS1_36VarlenDynamicPersistentTileSchedulerILi128ELi96ELi256ELi128ELb0ELb1ELb1ELb0ELb1ELb1EEEEEEEEEvNT_6ParamsE)
	.align		4
        /*0024*/ 	.word	index@(__assertfail)
	.align		4
        /*0028*/ 	.word	index@(_ZN7cutlass13device_kernelIN5flash11enable_sm90INS1_16FlashAttnFwdSm90INS1_25CollectiveMainloopFwdSm90ILi2EN4cute5tupleIJNS5_1CILi1EEES8_S8_EEENS6_IJNS7_ILi128EEENS7_ILi96EEENS7_ILi64EEEEEELi256ENS_10bfloat16_tEfNS_4arch4Sm90ELb0ELb0ELb1ELb1ELb1ELb0ELb1ELb1ELb0ELb1ELb0ELb0EEENS1_21CollectiveEpilogueFwdINS6_IJSA_NS7_ILi256EEESB_EEES9_SE_SG_Li256ELb1ELb1ELb0ELb0EEENS1_36VarlenDynamicPersistentTileSchedulerILi128ELi96ELi256ELi128ELb0ELb1ELb1ELb0ELb1ELb1EEEEEEEEEvNT_6ParamsE)
	.align		4
        /*002c*/ 	.word	index@(__assertfail)
	.align		4
        /*0030*/ 	.word	index@(_ZN7cutlass13device_kernelIN5flash11enable_sm90INS1_16FlashAttnFwdSm90INS1_25CollectiveMainloopFwdSm90ILi2EN4cute5tupleIJNS5_1CILi1EEES8_S8_EEENS6_IJNS7_ILi128EEENS7_ILi96EEENS7_ILi64EEEEEELi256ENS_10bfloat16_tEfNS_4arch4Sm90ELb0ELb0ELb1ELb1ELb1ELb1ELb1ELb1ELb0ELb1ELb0ELb0EEENS1_21CollectiveEpilogueFwdINS6_IJSA_NS7_ILi256EEESB_EEES9_SE_SG_Li256ELb1ELb1ELb0ELb0EEENS1_36VarlenDynamicPersistentTileSchedulerILi128ELi96ELi256ELi128ELb0ELb1ELb1ELb0ELb1ELb1EEEEEEEEEvNT_6ParamsE)
	.align		4
        /*0034*/ 	.word	index@(__assertfail)
	.align		4
        /*0038*/ 	.word	index@(_ZN7cutlass13device_kernelIN5flash11enable_sm90INS1_16FlashAttnFwdSm90INS1_25CollectiveMainloopFwdSm90ILi2EN4cute5tupleIJNS5_1CILi1EEES8_S8_EEENS6_IJNS7_ILi128EEENS7_ILi96EEENS7_ILi64EEEEEELi256ENS_10bfloat16_tEfNS_4arch4Sm90ELb0ELb1ELb1ELb0ELb1ELb0ELb0ELb1ELb0ELb1ELb0ELb0EEENS1_21CollectiveEpilogueFwdINS6_IJSA_NS7_ILi256EEESB_EEES9_SE_SG_Li256ELb0ELb1ELb0ELb0EEENS1_30DynamicPersistentTileSchedulerILi256ELi128ELb0ELb1ELb1EEEEEEEEEvNT_6ParamsE)
	.align		4
        /*003c*/ 	.word	index@(__assertfail)
	.align		4
        /*0040*/ 	.word	index@(_ZN7cutlass13device_kernelIN5flash11enable_sm90INS1_16FlashAttnFwdSm90INS1_25CollectiveMainloopFwdSm90ILi2EN4cute5tupleIJNS5_1CILi1EEES8_S8_EEENS6_IJNS7_ILi128EEENS7_ILi96EEENS7_ILi64EEEEEELi256ENS_10bfloat16_tEfNS_4arch4Sm90ELb0ELb1ELb1ELb0ELb1ELb0ELb1ELb1ELb0ELb1ELb0ELb0EEENS1_21CollectiveEpilogueFwdINS6_IJSA_NS7_ILi256EEESB_EEES9_SE_SG_Li256ELb0ELb1ELb0ELb0EEENS1_30DynamicPersistentTileSchedulerILi256ELi128ELb0ELb1ELb1EEEEEEEEEvNT_6ParamsE)
	.align		4
        /*0044*/ 	.word	index@(__assertfail)
	.align		4
        /*0048*/ 	.word	index@(_ZN7cutlass13device_kernelIN5flash11enable_sm90INS1_16FlashAttnFwdSm90INS1_25CollectiveMainloopFwdSm90ILi2EN4cute5tupleIJNS5_1CILi1EEES8_S8_EEENS6_IJNS7_ILi128EEENS7_ILi96EEENS7_ILi64EEEEEELi256ENS_10bfloat16_tEfNS_4arch4Sm90ELb0ELb1ELb1ELb1ELb1ELb0ELb0ELb1ELb0ELb1ELb0ELb0EEENS1_21CollectiveEpilogueFwdINS6_IJSA_NS7_ILi256EEESB_EEES9_SE_SG_Li256ELb1ELb1ELb0ELb0EEENS1_36VarlenDynamicPersistentTileSchedulerILi128ELi96ELi256ELi128ELb0ELb1ELb1ELb1ELb0ELb1EEEEEEEEEvNT_6ParamsE)
	.align		4
        /*004c*/ 	.word	index@(__assertfail)
	.align		4
        /*0050*/ 	.word	index@(_ZN7cutlass13device_kernelIN5flash11enable_sm90INS1_16FlashAttnFwdSm90INS1_25CollectiveMainloopFwdSm90ILi2EN4cute5tupleIJNS5_1CILi1EEES8_S8_EEENS6_IJNS7_ILi128EEENS7_ILi96EEENS7_ILi64EEEEEELi256ENS_10bfloat16_tEfNS_4arch4Sm90ELb0ELb1ELb1ELb1ELb1ELb1ELb0ELb1ELb0ELb1ELb0ELb0EEENS1_21CollectiveEpilogueFwdINS6_IJSA_NS7_ILi256EEESB_EEES9_SE_SG_Li256ELb1ELb1ELb0ELb0EEENS1_36VarlenDynamicPersistentTileSchedulerILi128ELi96ELi256ELi128ELb0ELb1ELb1ELb1ELb0ELb1EEEEEEEEEvNT_6ParamsE)
	.align		4
        /*0054*/ 	.word	index@(__assertfail)
	.align		4
        /*0058*/ 	.word	index@(_ZN7cutlass13device_kernelIN5flash11enable_sm90INS1_16FlashAttnFwdSm90INS1_25CollectiveMainloopFwdSm90ILi2EN4cute5tupleIJNS5_1CILi1EEES8_S8_EEENS6_IJNS7_ILi128EEENS7_ILi96EEENS7_ILi64EEEEEELi256ENS_10bfloat16_tEfNS_4arch4Sm90ELb0ELb1ELb1ELb1ELb1ELb0ELb1ELb1ELb0ELb1ELb0ELb0EEENS1_21CollectiveEpilogueFwdINS6_IJSA_NS7_ILi256EEESB_EEES9_SE_SG_Li256ELb1ELb1ELb0ELb0EEENS1_36VarlenDynamicPersistentTileSchedulerILi128ELi96ELi256ELi128ELb0ELb1ELb1ELb1ELb0ELb1EEEEEEEEEvNT_6ParamsE)
	.align		4
        /*005c*/ 	.word	index@(__assertfail)
	.align		4
        /*0060*/ 	.word	index@(_ZN7cutlass13device_kernelIN5flash11enable_sm90INS1_16FlashAttnFwdSm90INS1_25CollectiveMainloopFwdSm90ILi2EN4cute5tupleIJNS5_1CILi1EEES8_S8_EEENS6_IJNS7_ILi128EEENS7_ILi96EEENS7_ILi64EEEEEELi256ENS_10bfloat16_tEfNS_4arch4Sm90ELb0ELb1ELb1ELb1ELb1ELb1ELb1ELb1ELb0ELb1ELb0ELb0EEENS1_21CollectiveEpilogueFwdINS6_IJSA_NS7_ILi256EEESB_EEES9_SE_SG_Li256ELb1ELb1ELb0ELb0EEENS1_36VarlenDynamicPersistentTileSchedulerILi128ELi96ELi256ELi128ELb0ELb1ELb1ELb1ELb0ELb1EEEEEEEEEvNT_6ParamsE)
	.align		4
        /*0064*/ 	.word	index@(__assertfail)
	.align		4
        /*0068*/ 	.word	index@(_ZN7cutlass13device_kernelIN5flash11enable_sm90INS1_16FlashAttnFwdSm90INS1_25CollectiveMainloopFwdSm90ILi2EN4cute5tupleIJNS5_1CILi1EEES8_S8_EEENS6_IJNS7_ILi128EEENS7_ILi96EEENS7_ILi64EEEEEELi256ENS_10bfloat16_tEfNS_4arch4Sm90ELb1ELb0ELb1ELb0ELb1ELb0ELb0ELb1ELb0ELb1ELb0ELb0EEENS1_21CollectiveEpilogueFwdINS6_IJSA_NS7_ILi256EEESB_EEES9_SE_SG_Li256ELb0ELb1ELb0ELb0EEENS1_30DynamicPersistentTileSchedulerILi256ELi128ELb0ELb1ELb1EEEEEEEEEvNT_6ParamsE)
	.align		4
        /*006c*/ 	.word	index@(__assertfail)
	.align		4
        /*0070*/ 	.word	index@(_ZN7cutlass13device_kernelIN5flash11enable_sm90INS1_16FlashAttnFwdSm90INS1_25CollectiveMainloopFwdSm90ILi2EN4cute5tupleIJNS5_1CILi1EEES8_S8_EEENS6_IJNS7_ILi128EEENS7_ILi96EEENS7_ILi64EEEEEELi256ENS_10bfloat16_tEfNS_4arch4Sm90ELb1ELb0ELb1ELb0ELb1ELb0ELb1ELb1ELb0ELb1ELb0ELb0EEENS1_21CollectiveEpilogueFwdINS6_IJSA_NS7_ILi256EEESB_EEES9_SE_SG_Li256ELb0ELb1ELb0ELb0EEENS1_30DynamicPersistentTileSchedulerILi256ELi128ELb0ELb1ELb1EEEEEEEEEvNT_6ParamsE)
	.align		4
        /*0074*/ 	.word	index@(__assertfail)
	.align		4
        /*0078*/ 	.word	index@(_ZN7cutlass13device_kernelIN5flash11enable_sm90INS1_16FlashAttnFwdSm90INS1_25CollectiveMainloopFwdSm90ILi2EN4cute5tupleIJNS5_1CILi1EEES8_S8_EEENS6_IJNS7_ILi128EEENS7_ILi96EEENS7_ILi64EEEEEELi256ENS_10bfloat16_tEfNS_4arch4Sm90ELb1ELb0ELb1ELb1ELb1ELb0ELb0ELb1ELb0ELb1ELb0ELb0EEENS1_21CollectiveEpilogueFwdINS6_IJSA_NS7_ILi256EEESB_EEES9_SE_SG_Li256ELb1ELb1ELb0ELb0EEENS1_36VarlenDynamicPersistentTileSchedulerILi128ELi96ELi256ELi128ELb0ELb1ELb1ELb1ELb1ELb1EEEEEEEEEvNT_6ParamsE)
	.align		4
        /*007c*/ 	.word	index@(__assertfail)
	.align		4
        /*0080*/ 	.word	index@(_ZN7cutlass13device_kernelIN5flash11enable_sm90INS1_16FlashAttnFwdSm90INS1_25CollectiveMainloopFwdSm90ILi2EN4cute5tupleIJNS5_1CILi1EEES8_S8_EEENS6_IJNS7_ILi128EEENS7_ILi96EEENS7_ILi64EEEEEELi256ENS_10bfloat16_tEfNS_4arch4Sm90ELb1ELb0ELb1ELb1ELb1ELb1ELb0ELb1ELb0ELb1ELb0ELb0EEENS1_21CollectiveEpilogueFwdINS6_IJSA_NS7_ILi256EEESB_EEES9_SE_SG_Li256ELb1ELb1ELb0ELb0EEENS1_36VarlenDynamicPersistentTileSchedulerILi128ELi96ELi256ELi128ELb0ELb1ELb1ELb1ELb1ELb1EEEEEEEEEvNT_6ParamsE)
	.align		4
        /*0084*/ 	.word	index@(__assertfail)
	.align		4
        /*0088*/ 	.word	index@(_ZN7cutlass13device_kernelIN5flash11enable_sm90INS1_16FlashAttnFwdSm90INS1_25CollectiveMainloopFwdSm90ILi2EN4cute5tupleIJNS5_1CILi1EEES8_S8_EEENS6_IJNS7_ILi128EEENS7_ILi96EEENS7_ILi64EEEEEELi256ENS_10bfloat16_tEfNS_4arch4Sm90ELb1ELb0ELb1ELb1ELb1ELb0ELb1ELb1ELb0ELb1ELb0ELb0EEENS1_21CollectiveEpilogueFwdINS6_IJSA_NS7_ILi256EEESB_EEES9_SE_SG_Li256ELb1ELb1ELb0ELb0EEENS1_36VarlenDynamicPersistentTileSchedulerILi128ELi96ELi256ELi128ELb0ELb1ELb1ELb1ELb1ELb1EEEEEEEEEvNT_6ParamsE)
	.align		4
        /*008c*/ 	.word	index@(__assertfail)
	.align		4
        /*0090*/ 	.word	index@(_ZN7cutlass13device_kernelIN5flash11enable_sm90INS1_16FlashAttnFwdSm90INS1_25CollectiveMainloopFwdSm90ILi2EN4cute5tupleIJNS5_1CILi1EEES8_S8_EEENS6_IJNS7_ILi128EEENS7_ILi96EEENS7_ILi64EEEEEELi256ENS_10bfloat16_tEfNS_4arch4Sm90ELb1ELb0ELb1ELb1ELb1ELb1ELb1ELb1ELb0ELb1ELb0ELb0EEENS1_21CollectiveEpilogueFwdINS6_IJSA_NS7_ILi256EEESB_EEES9_SE_SG_Li256ELb1ELb1ELb0ELb0EEENS1_36VarlenDynamicPersistentTileSchedulerILi128ELi96ELi256ELi128ELb0ELb1ELb1ELb1ELb1ELb1EEEEEEEEEvNT_6ParamsE)
	.align		4
        /*0094*/ 	.word	index@(__assertfail)
	.align		4
        /*0098*/ 	.word	0x00000000
	.align		4
        /*009c*/ 	.word	0xfffffffe
	.align		4
        /*00a0*/ 	.word	0x00000000
	.align		4
        /*00a4*/ 	.word	0xfffffffd
	.align		4
        /*00a8*/ 	.word	0x00000000
	.align		4
        /*00ac*/ 	.word	0xfffffffc


//--------------------- .nv.constant4             --------------------------
	.section	.nv.constant4,"a",@progbits
	.align	8
	.align		8
.nv.constant4:
        /*0000*/ 	.dword	__assertfail
	.align		8
        /*0008*/ 	.dword	__unnamed_1
	.align		8
        /*0010*/ 	.dword	__unnamed_2
	.align		8
        /*0018*/ 	.dword	__unnamed_3
	.align		8
        /*0020*/ 	.dword	__unnamed_4
	.align		8
        /*0028*/ 	.dword	__unnamed_5
	.align		8
        /*0030*/ 	.dword	__unnamed_6
	.align		8
        /*0038*/ 	.dword	__unnamed_7
	.align		8
        /*0040*/ 	.dword	_ZN83_INTERNAL_e91defdf_47_flash_fwd_hdim64_256_bf16_paged_softcap_sm90_cu_61719c98_45104cuda3std3__45__cpo5beginE
	.align		8
        /*0048*/ 	.dword	_ZN83_INTERNAL_e91defdf_47_flash_fwd_hdim64_256_bf16_paged_softcap_sm90_cu_61719c98_45104cuda3std3__45__cpo3endE
	.align		8
        /*0050*/ 	.dword	_ZN83_INTERNAL_e91defdf_47_flash_fwd_hdim64_256_bf16_paged_softcap_sm90_cu_61719c98_45104cuda3std3__45__cpo6cbeginE
	.align		8
        /*0058*/ 	.dword	_ZN83_INTERNAL_e91defdf_47_flash_fwd_hdim64_256_bf16_paged_softcap_sm90_cu_61719c98_45104cuda3std3__45__cpo4cendE
	.align		8
        /*0060*/ 	.dword	_ZN83_INTERNAL_e91defdf_47_flash_fwd_hdim64_256_bf16_paged_softcap_sm90_cu_61719c98_45104cuda3std3__485_GLOBAL__N__e91defdf_47_flash_fwd_hdim64_256_bf16_paged_softcap_sm90_cu_61719c98_45106ignoreE
	.align		8
        /*0068*/ 	.dword	_ZN83_INTERNAL_e91defdf_47_flash_fwd_hdim64_256_bf16_paged_softcap_sm90_cu_61719c98_45104cuda3std3__419piecewise_constructE
	.align		8
        /*0070*/ 	.dword	_ZN83_INTERNAL_e91defdf_47_flash_fwd_hdim64_256_bf16_paged_softcap_sm90_cu_61719c98_45104cuda3std3__48in_placeE
	.align		8
        /*0078*/ 	.dword	_ZN83_INTERNAL_e91defdf_47_flash_fwd_hdim64_256_bf16_paged_softcap_sm90_cu_61719c98_45104cuda3std6ranges3__45__cpo4swapE
	.align		8
        /*0080*/ 	.dword	_ZN83_INTERNAL_e91defdf_47_flash_fwd_hdim64_256_bf16_paged_softcap_sm90_cu_61719c98_45104cuda3std6ranges3__45__cpo9iter_moveE
	.align		8
        /*0088*/ 	.dword	_ZN83_INTERNAL_e91defdf_47_flash_fwd_hdim64_256_bf16_paged_softcap_sm90_cu_61719c98_45104cute7productE
	.align		8
        /*0090*/ 	.dword	_ZN83_INTERNAL_e91defdf_47_flash_fwd_hdim64_256_bf16_paged_softcap_sm90_cu_61719c98_45104cute1_E
	.align		8
        /*0098*/ 	.dword	$str$23
	.align		8
        /*00a0*/ 	.dword	$str$24


//--------------------- .text._ZN7cutlass13device_kernelIN5flash11enable_sm90INS1_16FlashAttnFwdSm90INS1_25CollectiveMainloopFwdSm90ILi2EN4cute5tupleIJNS5_1CILi1EEES8_S8_EEENS6_IJNS7_ILi128EEENS7_ILi96EEENS7_ILi64EEEEEELi256ENS_10bfloat16_tEfNS_4arch4Sm90ELb0ELb0ELb1ELb0ELb1ELb0ELb0ELb1ELb0ELb1ELb0ELb0EEENS1_21CollectiveEpilogueFwdINS6_IJSA_NS7_ILi256EEESB_EEES9_SE_SG_Li256ELb0ELb1ELb0ELb0EEENS1_29StaticPersistentTileSchedulerILb0EEEEEEEEEvNT_6ParamsE --------------------------
	.section	.text._ZN7cutlass13device_kernelIN5flash11enable_sm90INS1_16FlashAttnFwdSm90INS1_25CollectiveMainloopFwdSm90ILi2EN4cute5tupleIJNS5_1CILi1EEES8_S8_EEENS6_IJNS7_ILi128EEENS7_ILi96EEENS7_ILi64EEEEEELi256ENS_10bfloat16_tEfNS_4arch4Sm90ELb0ELb0ELb1ELb0ELb1ELb0ELb0ELb1ELb0ELb1ELb0ELb0EEENS1_21CollectiveEpilogueFwdINS6_IJSA_NS7_ILi256EEESB_EEES9_SE_SG_Li256ELb0ELb1ELb0ELb0EEENS1_29StaticPersistentTileSchedulerILb0EEEEEEEEEvNT_6ParamsE,"ax",@progbits
	.align	128
.text._ZN7cutlass13device_kernelIN5flash11enable_sm90INS1_16FlashAttnFwdSm90INS1_25CollectiveMainloopFwdSm90ILi2EN4cute5tupleIJNS5_1CILi1EEES8_S8_EEENS6_IJNS7_ILi128EEENS7_ILi96EEENS7_ILi64EEEEEELi256ENS_10bfloat16_tEfNS_4arch4Sm90ELb0ELb0ELb1ELb0ELb1ELb0ELb0ELb1ELb0ELb1ELb0ELb0EEENS1_21CollectiveEpilogueFwdINS6_IJSA_NS7_ILi256EEESB_EEES9_SE_SG_Li256ELb0ELb1ELb0ELb0EEENS1_29StaticPersistentTileSchedulerILb0EEEEEEEEEvNT_6ParamsE:
        .type           _ZN7cutlass13device_kernelIN5flash11enable_sm90INS1_16FlashAttnFwdSm90INS1_25CollectiveMainloopFwdSm90ILi2EN4cute5tupleIJNS5_1CILi1EEES8_S8_EEENS6_IJNS7_ILi128EEENS7_ILi96EEENS7_ILi64EEEEEELi256ENS_10bfloat16_tEfNS_4arch4Sm90ELb0ELb0ELb1ELb0ELb1ELb0ELb0ELb1ELb0ELb1ELb0ELb0EEENS1_21CollectiveEpilogueFwdINS6_IJSA_NS7_ILi256EEESB_EEES9_SE_SG_Li256ELb0ELb1ELb0ELb0EEENS1_29StaticPersistentTileSchedulerILb0EEEEEEEEEvNT_6ParamsE,@function
        .size           _ZN7cutlass13device_kernelIN5flash11enable_sm90INS1_16FlashAttnFwdSm90INS1_25CollectiveMainloopFwdSm90ILi2EN4cute5tupleIJNS5_1CILi1EEES8_S8_EEENS6_IJNS7_ILi128EEENS7_ILi96EEENS7_ILi64EEEEEELi256ENS_10bfloat16_tEfNS_4arch4Sm90ELb0ELb0ELb1ELb0ELb1ELb0ELb0ELb1ELb0ELb1ELb0ELb0EEENS1_21CollectiveEpilogueFwdINS6_IJSA_NS7_ILi256EEESB_EEES9_SE_SG_Li256ELb0ELb1ELb0ELb0EEENS1_29StaticPersistentTileSchedulerILb0EEEEEEEEEvNT_6ParamsE,(.L_x_6448 - _ZN7cutlass13device_kernelIN5flash11enable_sm90INS1_16FlashAttnFwdSm90INS1_25CollectiveMainloopFwdSm90ILi2EN4cute5tupleIJNS5_1CILi1EEES8_S8_EEENS6_IJNS7_ILi128EEENS7_ILi96EEENS7_ILi64EEEEEELi256ENS_10bfloat16_tEfNS_4arch4Sm90ELb0ELb0ELb1ELb0ELb1ELb0ELb0ELb1ELb0ELb1ELb0ELb0EEENS1_21CollectiveEpilogueFwdINS6_IJSA_NS7_ILi256EEESB_EEES9_SE_SG_Li256ELb0ELb1ELb0ELb0EEENS1_29StaticPersistentTileSchedulerILb0EEEEEEEEEvNT_6ParamsE)
        .other          _ZN7cutlass13device_kernelIN5flash11enable_sm90INS1_16FlashAttnFwdSm90INS1_25CollectiveMainloopFwdSm90ILi2EN4cute5tupleIJNS5_1CILi1EEES8_S8_EEENS6_IJNS7_ILi128EEENS7_ILi96EEENS7_ILi64EEEEEELi256ENS_10bfloat16_tEfNS_4arch4Sm90ELb0ELb0ELb1ELb0ELb1ELb0ELb0ELb1ELb0ELb1ELb0ELb0EEENS1_21CollectiveEpilogueFwdINS6_IJSA_NS7_ILi256EEESB_EEES9_SE_SG_Li256ELb0ELb1ELb0ELb0EEENS1_29StaticPersistentTileSchedulerILb0EEEEEEEEEvNT_6ParamsE,@"STO_CUDA_ENTRY STV_DEFAULT"
_ZN7cutlass13device_kernelIN5flash11enable_sm90INS1_16FlashAttnFwdSm90INS1_25CollectiveMainloopFwdSm90ILi2EN4cute5tupleIJNS5_1CILi1EEES8_S8_EEENS6_IJNS7_ILi128EEENS7_ILi96EEENS7_ILi64EEEEEELi256ENS_10bfloat16_tEfNS_4arch4Sm90ELb0ELb0ELb1ELb0ELb1ELb0ELb0ELb1ELb0ELb1ELb0ELb0EEENS1_21CollectiveEpilogueFwdINS6_IJSA_NS7_ILi256EEESB_EEES9_SE_SG_Li256ELb0ELb1ELb0ELb0EEENS1_29StaticPersistentTileSchedulerILb0EEEEEEEEEvNT_6ParamsE:
[----:B------:R-:W0:Y:S02]  /*0000*/  LDC R1, c[0x0][0x28] ;  /* 0x00000a00ff017b82 */ /* 0x000e240000000800 */
[----:B0-----:R-:W-:Y:S01]  /*0010*/  VIADD R1, R1, 0xffffffe0 ;  /* 0xffffffe001017836 */ /* 0x001fe20000000000 */
[----:B------:R-:W0:Y:S01]  /*0020*/  S2R R19, SR_TID.X ;  /* 0x0000000000137919 */ /* 0x000e220000002100 */
[----:B------:R-:W-:Y:S01]  /*0030*/  ELECT P0, URZ, PT ;  /* 0x00000000003f782f */ /* 0x000fe20003800000 */
[----:B------:R-:W-:Y:S01]  /*0040*/  UMOV UR4, 0x80 ;  /* 0x0000008000047882 */ /* 0x000fe20000000000 */
[----:B------:R-:W-:Y:S01]  /*0050*/  UMOV UR7, 0x100 ;  /* 0x0000010000077882 */ /* 0x000fe20000000000 */
[--C-:B0-----:R-:W-:Y:S02]  /*0060*/  SHF.R.U32.HI R0, RZ, 0x5, R19.reuse ;  /* 0x00000005ff007819 */ /* 0x101fe40000011613 */
[----:B------:R-:W-:-:S03]  /*0070*/  SHF.R.U32.HI R3, RZ, 0x7, R19 ;  /* 0x00000007ff037819 */ /* 0x000fc60000011613 */
[----:B------:R-:W0:Y:S04]  /*0080*/  SHFL.IDX PT, R2, R0, RZ, 0x1f ;  /* 0x00001fff00027589 */ /* 0x000e2800000e0000 */
[----:B------:R-:W1:Y:S01]  /*0090*/  SHFL.IDX PT, R3, R3, RZ, 0x1f ;  /* 0x00001fff03037589 */ /* 0x000e6200000e0000 */
[C---:B0-----:R-:W-:Y:S02]  /*00a0*/  ISETP.NE.OR P0, PT, R2.reuse, RZ, !P0 ;  /* 0x000000ff0200720c */ /* 0x041fe40004705670 */
[----:B------:R-:W-:-:S11]  /*00b0*/  ISETP.NE.AND P1, PT, R2, RZ, PT ;  /* 0x000000ff0200720c */ /* 0x000fd60003f25270 */
[----:B------:R-:W-:Y:S01]  /*00c0*/  VOTEU.ALL UP0, P0 ;  /* 0x00000000003f7886 */ /* 0x000fe20000000000 */
[----:B------:R-:W-:-:S04]  /*00d0*/  VOTEU.ALL UP1, P0 ;  /* 0x00000000003f7886 */ /* 0x000fc80000020000 */
[----:B------:R-:W0:Y:S01]  /*00e0*/  @!UP0 S2UR UR8, SR_CgaCtaId ;  /* 0x00000000000889c3 */ /* 0x000e220000008800 */
[----:B------:R-:W-:Y:S01]  /*00f0*/  @!UP0 UMOV UR6, 0x400 ;  /* 0x0000040000068882 */ /* 0x000fe20000000000 */
[----:B------:R-:W-:-:S04]  /*0100*/  @!UP0 UIADD3 UR4, -UR4, 0x100000, URZ ;  /* 0x0010000004048890 */ /* 0x000fc8000fffe13f */
[----:B------:R-:W-:Y:S02]  /*0110*/  @!UP0 USHF.L.U32 UR5, UR4, 0xb, URZ ;  /* 0x0000000b04058899 */ /* 0x000fe4000800063f */
[----:B------:R-:W-:Y:S02]  /*0120*/  @!UP0 USHF.L.U32 UR4, UR4, 0x1, URZ ;  /* 0x0000000104048899 */ /* 0x000fe4000800063f */
[----:B0-----:R-:W-:Y:S02]  /*0130*/  @!UP0 ULEA UR8, UR8, UR6, 0x18 ;  /* 0x0000000608088291 */ /* 0x001fe4000f8ec03f */
[----:B------:R-:W-:-:S04]  /*0140*/  @!UP0 UIADD3 UR6, -UR7, 0x100000, URZ ;  /* 0x0010000007068890 */ /* 0x000fc8000fffe13f */
[----:B------:R-:W-:Y:S02]  /*0150*/  @!UP0 USHF.L.U32 UR7, UR6, 0xb, URZ ;  /* 0x0000000b06078899 */ /* 0x000fe4000800063f */
[----:B------:R-:W-:Y:S01]  /*0160*/  @!UP0 USHF.L.U32 UR6, UR6, 0x1, URZ ;  /* 0x0000000106068899 */ /* 0x000fe2000800063f */
[----:B------:R-:W-:-:S05]  /*0170*/  VOTEU.ALL UP0, P0 ;  /* 0x00000000003f7886 */ /* 0x000fca0000000000 */
[----:B------:R0:W2:Y:S06]  /*0180*/  @!UP0 SYNCS.EXCH.64 URZ, [UR8+0x22800], UR4 ;  /* 0x02280004083f85b2 */ /* 0x0000ac0008000100 */
[----:B------:R0:W3:Y:S02]  /*0190*/  @!UP1 SYNCS.EXCH.64 URZ, [UR8+0x22820], UR6 ;  /* 0x02282006083f95b2 */ /* 0x0000e40008000100 */
[----:B01----:R-:W-:Y:S05]  /*01a0*/  @P1 BRA `(.L_x_0) ;  /* 0x0000000000481947 */ /* 0x003fea0003800000 */
[----:B------:R-:W0:Y:S01]  /*01b0*/  S2UR UR5, SR_CgaCtaId ;  /* 0x00000000000579c3 */ /* 0x000e220000008800 */
[----:B------:R-:W-:Y:S01]  /*01c0*/  UMOV UR4, 0x400 ;  /* 0x0000040000047882 */ /* 0x000fe20000000000 */
[----:B------:R-:W-:Y:S01]  /*01d0*/  UMOV UR6, 0x80 ;  /* 0x0000008000067882 */ /* 0x000fe20000000000 */
[----:B------:R-:W-:Y:S01]  /*01e0*/  UMOV UR7, 0x100 ;  /* 0x0000010000077882 */ /* 0x000fe20000000000 */
[----:B------:R-:W-:Y:S01]  /*01f0*/  ELECT P0, URZ, PT ;  /* 0x00000000003f782f */ /* 0x000fe20003800000 */
[----:B0-----:R-:W-:Y:S02]  /*0200*/  ULEA UR8, UR5, UR4, 0x18 ;  /* 0x0000000405087291 */ /* 0x001fe4000f8ec03f */
[----:B------:R-:W-:-:S04]  /*0210*/  UIADD3 UR4, -UR6, 0x100000, URZ ;  /* 0x0010000006047890 */ /* 0x000fc8000fffe13f */
[----:B------:R-:W-:Y:S02]  /*0220*/  USHF.L.U32 UR5, UR4, 0xb, URZ ;  /* 0x0000000b04057899 */ /* 0x000fe4000800063f */
[----:B------:R-:W-:Y:S02]  /*0230*/  USHF.L.U32 UR4, UR4, 0x1, URZ ;  /* 0x0000000104047899 */ /* 0x000fe4000800063f */
[----:B------:R-:W-:-:S04]  /*0240*/  UIADD3 UR6, -UR7, 0x100000, URZ ;  /* 0x0010000007067890 */ /* 0x000fc8000fffe13f */
[----:B------:R-:W-:Y:S02]  /*0250*/  USHF.L.U32 UR7, UR6, 0xb, URZ ;  /* 0x0000000b06077899 */ /* 0x000fe4000800063f */
[----:B------:R-:W-:Y:S01]  /*0260*/  USHF.L.U32 UR6, UR6, 0x1, URZ ;  /* 0x0000000106067899 */ /* 0x000fe2000800063f */
[----:B------:R-:W0:Y:S03]  /*0270*/  FENCE.VIEW.ASYNC.S ;  /* 0x00000000000073c6 */ /* 0x000e260000000000 */
[----:B0-----:R0:W1:Y:S08]  /*0280*/  SYNCS.EXCH.64 URZ, [UR8+0x22830], UR4 ;  /* 0x02283004083f75b2 */ /* 0x0010700008000100 */
[----:B------:R0:W4:Y:S01]  /*0290*/  SYNCS.EXCH.64 URZ, [UR8+0x22840], UR6 ;  /* 0x02284006083f75b2 */ /* 0x0001220008000100 */
[----:B------:R0:W0:Y:S01]  /*02a0*/  SYNCS.EXCH.64 URZ, [UR8+0x22838], UR4 ;  /* 0x02283804083f75b2 */ /* 0x0000220008000100 */
[----:B------:R0:W0:Y:S01]  /*02b0*/  SYNCS.EXCH.64 URZ, [UR8+0x22848], UR6 ;  /* 0x02284806083f75b2 */ /* 0x0000220008000100 */
[----:B------:R-:W-:Y:S01]  /*02c0*/  NOP ;  /* 0x0000000000007918 */ /* 0x000fe20000000000 */
.L_x_0:
[----:B------:R-:W5:Y:S01]  /*02d0*/  SHFL.IDX PT, R2, R0, RZ, 0x1f ;  /* 0x00001fff00027589 */ /* 0x000f6200000e0000 */
[----:B------:R-:W-:Y:S01]  /*02e0*/  NOP ;  /* 0x0000000000007918 */ /* 0x000fe20000000000 */
[----:B-----5:R-:W-:-:S13]  /*02f0*/  ISETP.NE.AND P0, PT, R2, RZ, PT ;  /* 0x000000ff0200720c */ /* 0x020fda0003f05270 */
[----:B------:R-:W-:Y:S05]  /*0300*/  @P0 BRA `(.L_x_1) ;  /* 0x0000000000480947 */ /* 0x000fea0003800000 */
[----:B0-----:R-:W0:Y:S01]  /*0310*/  S2UR UR5, SR_CgaCtaId ;  /* 0x00000000000579c3 */ /* 0x001e220000008800 */
        /* <DEDUP_REMOVED lines=12> */
[----:B0-----:R0:W0:Y:S08]  /*03e0*/  SYNCS.EXCH.64 URZ, [UR8+0x22850], UR4 ;  /* 0x02285004083f75b2 */ /* 0x0010300008000100 */
[----:B------:R0:W0:Y:S01]  /*03f0*/  SYNCS.EXCH.64 URZ, [UR8+0x22860], UR6 ;  /* 0x02286006083f75b2 */ /* 0x0000220008000100 */
[----:B------:R0:W0:Y:S01]  /*0400*/  SYNCS.EXCH.64 URZ, [UR8+0x22858], UR4 ;  /* 0x02285804083f75b2 */ /* 0x0000220008000100 */
[----:B------:R0:W0:Y:S01]  /*0410*/  SYNCS.EXCH.64 URZ, [UR8+0x22868], UR6 ;  /* 0x02286806083f75b2 */ /* 0x0000220008000100 */
[----:B------:R-:W-:Y:S01]  /*0420*/  NOP ;  /* 0x0000000000007918 */ /* 0x000fe20000000000 */
.L_x_1:
[----:B------:R-:W5:Y:S01]  /*0430*/  SHFL.IDX PT, R2, R0, RZ, 0x1f ;  /* 0x00001fff00027589 */ /* 0x000f6200000e0000 */
[----:B------:R-:W-:Y:S01]  /*0440*/  NOP ;  /* 0x0000000000007918 */ /* 0x000fe20000000000 */
[----:B-----5:R-:W-:-:S13]  /*0450*/  ISETP.NE.AND P0, PT, R2, RZ, PT ;  /* 0x000000ff0200720c */ /* 0x020fda0003f05270 */
[----:B------:R-:W-:Y:S05]  /*0460*/  @P0 BRA `(.L_x_2) ;  /* 0x0000000000380947 */ /* 0x000fea0003800000 */
[----:B0-----:R-:W0:Y:S01]  /*0470*/  S2UR UR5, SR_CgaCtaId ;  /* 0x00000000000579c3 */ /* 0x001e220000008800 */
[----:B------:R-:W-:Y:S01]  /*0480*/  UMOV UR4, 0x400 ;  /* 0x0000040000047882 */ /* 0x000fe20000000000 */
[----:B------:R-:W-:Y:S01]  /*0490*/  UMOV UR7, 0x80 ;  /* 0x0000008000077882 */ /* 0x000fe20000000000 */
[----:B------:R-:W-:Y:S01]  /*04a0*/  ELECT P0, URZ, PT ;  /* 0x00000000003f782f */ /* 0x000fe20003800000 */
[----:B0-----:R-:W-:Y:S02]  /*04b0*/  ULEA UR6, UR5, UR4, 0x18 ;  /* 0x0000000405067291 */ /* 0x001fe4000f8ec03f */
[----:B------:R-:W-:-:S04]  /*04c0*/  UIADD3 UR4, -UR7, 0x100000, URZ ;  /* 0x0010000007047890 */ /* 0x000fc8000fffe13f */
[----:B------:R-:W-:Y:S02]  /*04d0*/  USHF.L.U32 UR5, UR4, 0xb, URZ ;  /* 0x0000000b04057899 */ /* 0x000fe4000800063f */
[----:B------:R-:W-:Y:S01]  /*04e0*/  USHF.L.U32 UR4, UR4, 0x1, URZ ;  /* 0x0000000104047899 */ /* 0x000fe2000800063f */
[----:B------:R-:W0:Y:S11]  /*04f0*/  FENCE.VIEW.ASYNC.S ;  /* 0x00000000000073c6 */ /* 0x000e360000000000 */
[----:B0-----:R0:W0:Y:S01]  /*0500*/  SYNCS.EXCH.64 URZ, [UR6+0x22870], UR4 ;  /* 0x02287004063f75b2 */ /* 0x0010220008000100 */
[----:B------:R0:W0:Y:S01]  /*0510*/  SYNCS.EXCH.64 URZ, [UR6+0x22880], UR4 ;  /* 0x02288004063f75b2 */ /* 0x0000220008000100 */
[----:B------:R0:W0:Y:S01]  /*0520*/  SYNCS.EXCH.64 URZ, [UR6+0x22878], UR4 ;  /* 0x02287804063f75b2 */ /* 0x0000220008000100 */
[----:B------:R0:W0:Y:S01]  /*0530*/  SYNCS.EXCH.64 URZ, [UR6+0x22888], UR4 ;  /* 0x02288804063f75b2 */ /* 0x0000220008000100 */
[----:B------:R-:W-:Y:S01]  /*0540*/  NOP ;  /* 0x0000000000007918 */ /* 0x000fe20000000000 */
.L_x_2:
        /* <DEDUP_REMOVED lines=22> */
.L_x_3:
[----:B------:R-:W5:Y:S01]  /*06b0*/  SHFL.IDX PT, R2, R0, RZ, 0x1f ;  /* 0x00001fff00027589 */ /* 0x000f6200000e0000 */
[----:B------:R-:W-:Y:S01]  /*06c0*/  R2UR UR9, R3 ;  /* 0x00000000030972ca */ /* 0x000fe200000e0000 */
        /* <DEDUP_REMOVED lines=21> */
.L_x_4:
[----:B------:R-:W-:Y:S01]  /*0820*/  UISETP.NE.AND UP0, UPT, UR9, URZ, UPT ;  /* 0x0000003f0900728c */ /* 0x000fe2000bf05270 */
[----:B------:R-:W-:Y:S01]  /*0830*/  NOP ;  /* 0x0000000000007918 */ /* 0x000fe20000000000 */
[----:B------:R-:W-:Y:S01]  /*0840*/  UMOV UR38, 0x1 ;  /* 0x0000000100267882 */ /* 0x000fe20000000000 */
[----:B------:R-:W-:Y:S01]  /*0850*/  ULDC.64 UR48, c[0x0][0x208] ;  /* 0x0000820000307ab9 */ /* 0x000fe20000000a00 */
[----:B------:R-:W-:Y:S01]  /*0860*/  USEL UR38, UR38, 0x2, !UP0 ;  /* 0x0000000226267887 */ /* 0x000fe2000c000000 */
[----:B01234-:R-:W-:Y:S01]  /*0870*/  BAR.SYNC.DEFER_BLOCKING 0x0 ;  /* 0x0000000000007b1d */ /* 0x01ffe20000010000 */
[----:B------:R-:W-:-:S13]  /*0880*/  PLOP3.LUT P0, PT, PT, PT, UP0, 0x80, 0x0 ;  /* 0x000000000000781c */ /* 0x000fda0003f0f008 */
[----:B------:R-:W-:Y:S05]  /*0890*/  @!P0 BRA `(.L_x_5) ;  /* 0x0000007400088947 */ /* 0x000fea0003800000 */
.L_x_6:
[----:B------:R-:W-:-:S08]  /*08a0*/  NOP ;  /* 0x0000000000007918 */ /* 0x000fd00000000000 */
[----:B------:R-:W0:Y:S02]  /*08b0*/  USETMAXREG.TRY_ALLOC.CTAPOOL UP0, 0xe8 ;  /* 0x000000e8000079c8 */ /* 0x000e240008000600 */
[----:B0-----:R-:W-:-:S13]  /*08c0*/  PLOP3.LUT P0, PT, PT, PT, UP0, 0x80, 0x0 ;  /* 0x000000000000781c */ /* 0x001fda0003f0f008 */
[----:B------:R-:W-:Y:S05]  /*08d0*/  @!P0 BRA `(.L_x_6) ;  /* 0xfffffffc00f08947 */ /* 0x000fea000383ffff */
[----:B------:R-:W-:Y:S01]  /*08e0*/  SHF.R.U32.HI R0, RZ, 0x7, R19 ;  /* 0x00000007ff007819 */ /* 0x000fe20000011613 */
[----:B------:R-:W0:Y:S08]  /*08f0*/  S2UR UR45, SR_CTAID.X ;  /* 0x00000000002d79c3 */ /* 0x000e300000002500 */
[----:B------:R-:W-:Y:S06]  /*0900*/  BAR.ARV 0x8, 0x180 ;  /* 0x0206000000007b1d */ /* 0x000fec0000002000 */
[----:B------:R-:W-:-:S02]  /*0910*/  ISETP.NE.AND P0, PT, R0, 0x1, PT ;  /* 0x000000010000780c */ /* 0x000fc40003f05270 */
[----:B------:R-:W0:Y:S11]  /*0920*/  LDC R0, c[0x0][0xc34] ;  /* 0x00030d00ff007b82 */ /* 0x000e360000000800 */
[----:B------:R-:W-:Y:S06]  /*0930*/  @!P0 BAR.ARV 0x9, 0x100 ;  /* 0x0244000000008b1d */ /* 0x000fec0000002000 */
[----:B0-----:R-:W-:-:S13]  /*0940*/  ISETP.LE.AND P0, PT, R0, UR45, PT ;  /* 0x0000002d00007c0c */ /* 0x001fda000bf03270 */
[----:B------:R-:W-:Y:S05]  /*0950*/  @P0 EXIT ;  /* 0x000000000000094d */ /* 0x000fea0003800000 */
[----:B------:R-:W-:Y:S01]  /*0960*/  VIADD R19, R19, 0xffffff80 ;  /* 0xffffff8013137836 */ /* 0x000fe20000000000 */
[----:B------:R-:W-:Y:S01]  /*0970*/  ULOP3.LUT UR47, UR38, 0x1, URZ, 0xfc, !UPT ;  /* 0x00000001262f7892 */ /* 0x000fe2000f8efc3f */
[----:B------:R-:W-:Y:S01]  /*0980*/  UMOV UR46, URZ ;  /* 0x0000003f002e7c82 */ /* 0x000fe20008000000 */
[----:B------:R-:W-:Y:S02]  /*0990*/  UMOV UR36, URZ ;  /* 0x0000003f00247c82 */ /* 0x000fe40008000000 */
[----:B------:R-:W-:Y:S01]  /*09a0*/  SHF.R.S32.HI R0, RZ, 0x1f, R19 ;  /* 0x0000001fff007819 */ /* 0x000fe20000011413 */
[----:B------:R-:W-:-:S03]  /*09b0*/  UMOV UR37, URZ ;  /* 0x0000003f00257c82 */ /* 0x000fc60008000000 */
[CC--:B------:R-:W-:Y:S02]  /*09c0*/  LEA.HI R3, R0.reuse, R19.reuse, RZ, 0x7 ;  /* 0x0000001300037211 */ /* 0x0c0fe400078f38ff */
[-C--:B------:R-:W-:Y:S02]  /*09d0*/  LEA.HI R4, R0, R19.reuse, RZ, 0x5 ;  /* 0x0000001300047211 */ /* 0x080fe400078f28ff */
[----:B------:R-:W-:Y:S02]  /*09e0*/  LOP3.LUT R2, R3, 0xffffff80, RZ, 0xc0, !PT ;  /* 0xffffff8003027812 */ /* 0x000fe400078ec0ff */
[----:B------:R-:W-:Y:S01]  /*09f0*/  SHF.R.S32.HI R206, RZ, 0x7, R3 ;  /* 0x00000007ffce7819 */ /* 0x000fe20000011403 */
[----:B------:R-:W-:Y:S01]  /*0a00*/  IMAD.SHL.U32 R6, R4, 0x20, RZ ;  /* 0x0000002004067824 */ /* 0x000fe200078e00ff */
[CC--:B------:R-:W-:Y:S01]  /*0a10*/  LEA.HI R200, R0.reuse, R19.reuse, RZ, 0x3 ;  /* 0x0000001300c87211 */ /* 0x0c0fe200078f18ff */
[----:B------:R-:W-:Y:S01]  /*0a20*/  IMAD.IADD R205, R19, 0x1, -R2 ;  /* 0x0000000113cd7824 */ /* 0x000fe200078e0a02 */
[----:B------:R-:W-:-:S02]  /*0a30*/  LEA.HI R2, R0, R19, RZ, 0x4 ;  /* 0x0000001300027211 */ /* 0x000fc400078f20ff */
[----:B------:R-:W-:Y:S02]  /*0a40*/  LOP3.LUT R7, R6, 0xfffffc00, RZ, 0xc0, !PT ;  /* 0xfffffc0006077812 */ /* 0x000fe400078ec0ff */
[----:B------:R-:W-:Y:S02]  /*0a50*/  SHF.R.S32.HI R8, RZ, 0x1f, R205 ;  /* 0x0000001fff087819 */ /* 0x000fe400000114cd */
[----:B------:R-:W-:Y:S02]  /*0a60*/  LOP3.LUT R4, R2, 0x3fffff0, RZ, 0xc0, !PT ;  /* 0x03fffff002047812 */ /* 0x000fe400078ec0ff */
[----:B------:R-:W-:Y:S02]  /*0a70*/  LEA.HI R9, R8, R205, RZ, 0x2 ;  /* 0x000000cd08097211 */ /* 0x000fe400078f10ff */
[----:B------:R-:W-:Y:S01]  /*0a80*/  SHF.R.S32.HI R5, RZ, 0x4, R2 ;  /* 0x00000004ff057819 */ /* 0x000fe20000011402 */
[----:B------:R-:W-:Y:S01]  /*0a90*/  IMAD.IADD R4, R19, 0x1, -R4 ;  /* 0x0000000113047824 */ /* 0x000fe200078e0a04 */
[----:B------:R-:W-:-:S02]  /*0aa0*/  SHF.R.S32.HI R10, RZ, 0x2, R9 ;  /* 0x00000002ff0a7819 */ /* 0x000fc40000011409 */
[----:B------:R-:W-:Y:S01]  /*0ab0*/  SHF.R.S32.HI R11, RZ, 0x1f, R9 ;  /* 0x0000001fff0b7819 */ /* 0x000fe20000011409 */
[----:B------:R-:W-:Y:S01]  /*0ac0*/  IMAD R7, R4, 0x40, R7 ;  /* 0x0000004004077824 */ /* 0x000fe200078e0207 */
[----:B------:R-:W-:Y:S02]  /*0ad0*/  LEA.HI R6, R0, R19, RZ, 0x2 ;  /* 0x0000001300067211 */ /* 0x000fe400078f10ff */
[----:B------:R-:W-:Y:S02]  /*0ae0*/  LEA.HI R2, R2, R5, RZ, 0x1 ;  /* 0x0000000502027211 */ /* 0x000fe400078f08ff */
[----:B------:R-:W-:Y:S02]  /*0af0*/  LEA.HI R11, R11, R10, RZ, 0x3 ;  /* 0x0000000a0b0b7211 */ /* 0x000fe400078f18ff */
[----:B------:R-:W-:Y:S02]  /*0b00*/  LOP3.LUT R6, R6, 0xfffffffc, RZ, 0xc0, !PT ;  /* 0xfffffffc06067812 */ /* 0x000fe400078ec0ff */
[----:B------:R-:W-:-:S02]  /*0b10*/  LOP3.LUT R2, R2, 0x1ffffffe, RZ, 0xc0, !PT ;  /* 0x1ffffffe02027812 */ /* 0x000fc400078ec0ff */
[----:B------:R-:W-:Y:S01]  /*0b20*/  LOP3.LUT R11, R11, 0xfffffff8, RZ, 0xc0, !PT ;  /* 0xfffffff80b0b7812 */ /* 0x000fe200078ec0ff */
[----:B------:R-:W-:Y:S01]  /*0b30*/  IMAD.IADD R6, R19, 0x1, -R6 ;  /* 0x0000000113067824 */ /* 0x000fe200078e0a06 */
[----:B------:R-:W-:Y:S02]  /*0b40*/  LEA.HI R8, R8, R205, RZ, 0x5 ;  /* 0x000000cd08087211 */ /* 0x000fe400078f28ff */
[----:B------:R-:W-:Y:S01]  /*0b50*/  LEA.HI R3, R3, R206, RZ, 0x1 ;  /* 0x000000ce03037211 */ /* 0x000fe200078f08ff */
[----:B------:R-:W-:Y:S01]  /*0b60*/  IMAD.IADD R11, R10, 0x1, -R11 ;  /* 0x000000010a0b7824 */ /* 0x000fe200078e0a0b */
[----:B------:R-:W-:Y:S02]  /*0b70*/  LOP3.LUT R4, R200, 0xfffffff8, RZ, 0xc0, !PT ;  /* 0xfffffff8c8047812 */ /* 0x000fe400078ec0ff */
[----:B------:R-:W-:Y:S02]  /*0b80*/  IADD3 R2, R5, -R2, RZ ;  /* 0x8000000205027210 */ /* 0x000fe40007ffe0ff */
[----:B------:R-:W-:Y:S01]  /*0b90*/  SHF.R.S32.HI R8, RZ, 0x5, R8 ;  /* 0x00000005ff087819 */ /* 0x000fe20000011408 */
[----:B------:R-:W-:Y:S01]  /*0ba0*/  IMAD.IADD R19, R19, 0x1, -R4 ;  /* 0x0000000113137824 */ /* 0x000fe200078e0a04 */
[----:B------:R-:W-:Y:S01]  /*0bb0*/  LOP3.LUT R3, R3, 0x3fffffe, RZ, 0xc0, !PT ;  /* 0x03fffffe03037812 */ /* 0x000fe200078ec0ff */
[----:B------:R-:W-:Y:S01]  /*0bc0*/  IMAD R210, R2, 0x8, R7 ;  /* 0x0000000802d27824 */ /* 0x000fe200078e0207 */
[----:B------:R-:W-:Y:S01]  /*0bd0*/  LEA.HI R0, R6, R6, RZ, 0x1 ;  /* 0x0000000606007211 */ /* 0x000fe200078f08ff */
[----:B------:R-:W-:Y:S01]  /*0be0*/  IMAD R8, R8, 0x10, R11 ;  /* 0x0000001008087824 */ /* 0x000fe200078e020b */
[----:B------:R-:W-:Y:S01]  /*0bf0*/  LOP3.LUT R208, R9, 0x7ffffffc, RZ, 0xc0, !PT ;  /* 0x7ffffffc09d07812 */ /* 0x000fe200078ec0ff */
[----:B------:R-:W-:Y:S01]  /*0c00*/  IMAD.IADD R3, R206, 0x1, -R3 ;  /* 0x00000001ce037824 */ /* 0x000fe200078e0a03 */
[----:B------:R-:W-:Y:S01]  /*0c10*/  LOP3.LUT R5, R0, 0x1ffffffe, RZ, 0xc0, !PT ;  /* 0x1ffffffe00057812 */ /* 0x000fe200078ec0ff */
[----:B------:R-:W-:Y:S01]  /*0c20*/  IMAD.SHL.U32 R2, R19, 0x8, RZ ;  /* 0x0000000813027824 */ /* 0x000fe200078e00ff */
[----:B------:R-:W-:Y:S01]  /*0c30*/  SHF.R.S32.HI R200, RZ, 0x3, R200 ;  /* 0x00000003ffc87819 */ /* 0x000fe200000114c8 */
[----:B------:R-:W-:Y:S01]  /*0c40*/  IMAD R207, R3, 0x40, R8 ;  /* 0x0000004003cf7824 */ /* 0x000fe200078e0208 */
[----:B------:R-:W-:Y:S01]  /*0c50*/  IADD3 R6, R6, -R5, RZ ;  /* 0x8000000506067210 */ /* 0x000fe20007ffe0ff */
[----:B------:R-:W-:-:S02]  /*0c60*/  VIADD R18, R2, 0x40 ;  /* 0x0000004002127836 */ /* 0x000fc40000000000 */
[----:B------:R-:W-:Y:S01]  /*0c70*/  VIADD R17, R2, 0x80 ;  /* 0x0000008002117836 */ /* 0x000fe20000000000 */
[----:B------:R-:W-:Y:S01]  /*0c80*/  LEA R209, R6, R207, 0x3 ;  /* 0x000000cf06d17211 */ /* 0x000fe200078e18ff */
[----:B------:R-:W-:Y:S01]  /*0c90*/  VIADD R16, R2, 0xc0 ;  /* 0x000000c002107836 */ /* 0x000fe20000000000 */
[----:B------:R-:W-:Y:S01]  /*0ca0*/  SHF.R.S32.HI R214, RZ, 0x1f, R18 ;  /* 0x0000001fffd67819 */ /* 0x000fe20000011412 */
[----:B------:R-:W-:Y:S01]  /*0cb0*/  IMAD.IADD R208, R205, 0x1, -R208 ;  /* 0x00000001cdd07824 */ /* 0x000fe200078e0ad0 */
[----:B------:R-:W-:Y:S02]  /*0cc0*/  SHF.R.S32.HI R213, RZ, 0x1f, R17 ;  /* 0x0000001fffd57819 */ /* 0x000fe40000011411 */
[----:B------:R-:W-:-:S07]  /*0cd0*/  SHF.R.S32.HI R212, RZ, 0x1f, R16 ;  /* 0x0000001fffd47819 */ /* 0x000fce0000011410 */
.L_x_39:
[----:B0-----:R-:W0:Y:S01]  /*0ce0*/  SHFL.IDX PT, R0, R206, RZ, 0x1f ;  /* 0x00001fffce007589 */ /* 0x001e2200000e0000 */
[----:B-1----:R-:W1:Y:S01]  /*0cf0*/  S2UR UR39, SR_CgaCtaId ;  /* 0x00000000002779c3 */ /* 0x002e620000008800 */
[----:B------:R-:W-:Y:S01]  /*0d00*/  ULDC.64 UR6, c[0x0][0x418] ;  /* 0x0001060000067ab9 */ /* 0x000fe20000000a00 */
[----:B------:R-:W-:Y:S01]  /*0d10*/  ULDC UR4, c[0x0][0xc38] ;  /* 0x00030e0000047ab9 */ /* 0x000fe20000000800 */
[----:B------:R-:W-:Y:S02]  /*0d20*/  UISETP.NE.U32.AND UP0, UPT, UR6, URZ, UPT ;  /* 0x0000003f0600728c */ /* 0x000fe4000bf05070 */
[----:B------:R-:W-:Y:S01]  /*0d30*/  UISETP.NE.AND UP1, UPT, UR4, 0x1, UPT ;  /* 0x000000010400788c */ /* 0x000fe2000bf25270 */
[----:B------:R-:W-:Y:S02]  /*0d40*/  UMOV UR41, 0x400 ;  /* 0x0000040000297882 */ /* 0x000fe40000000000 */
[----:B------:R-:W-:Y:S01]  /*0d50*/  ULDC UR4, c[0x0][0xc44] ;  /* 0x0003110000047ab9 */ /* 0x000fe20000000800 */
[----:B------:R-:W-:-:S02]  /*0d60*/  UISETP.NE.AND.EX UP0, UPT, UR7, URZ, UPT, UP0 ;  /* 0x0000003f0700728c */ /* 0x000fc4000bf05300 */
[----:B------:R-:W-:Y:S01]  /*0d70*/  UISETP.NE.AND UP2, UPT, UR4, 0x1, UPT ;  /* 0x000000010400788c */ /* 0x000fe2000bf45270 */
[----:B------:R-:W-:Y:S01]  /*0d80*/  ULDC UR42, c[0x0][0x424] ;  /* 0x00010900002a7ab9 */ /* 0x000fe20000000800 */
[----:B------:R-:W-:Y:S01]  /*0d90*/  ULDC UR10, c[0x0][0x2f0] ;  /* 0x0000bc00000a7ab9 */ /* 0x000fe20000000800 */
[----:B------:R-:W-:Y:S02]  /*0da0*/  USEL UR42, UR42, 0x1, UP0 ;  /* 0x000000012a2a7887 */ /* 0x000fe40008000000 */
[----:B------:R-:W-:Y:S01]  /*0db0*/  @UP1 ULDC UR4, c[0x0][0xc3c] ;  /* 0x00030f0000041ab9 */ /* 0x000fe20000000800 */
[----:B------:R-:W-:Y:S01]  /*0dc0*/  @UP1 ULDC UR12, c[0x0][0xc40] ;  /* 0x00031000000c1ab9 */ /* 0x000fe20000000800 */
[----:B------:R-:W-:Y:S02]  /*0dd0*/  UIMAD.WIDE.U32 UR4, UR45, UR4, URZ ;  /* 0x000000042d0472a5 */ /* 0x000fe4000f8e003f */
[----:B------:R-:W-:Y:S01]  /*0de0*/  UIMAD UR42, UR42, UR10, URZ ;  /* 0x0000000a2a2a72a4 */ /* 0x000fe2000f8e023f */
[----:B0-----:R-:W-:Y:S01]  /*0df0*/  R2UR UR6, R0 ;  /* 0x00000000000672ca */ /* 0x001fe200000e0000 */
[----:B-1----:R-:W-:Y:S01]  /*0e00*/  ULEA UR41, UR39, UR41, 0x18 ;  /* 0x0000002927297291 */ /* 0x002fe2000f8ec03f */
[----:B------:R-:W-:Y:S01]  /*0e10*/  UMOV UR40, UR45 ;  /* 0x0000002d00287c82 */ /* 0x000fe20008000000 */
[----:B------:R-:W-:-:S02]  /*0e20*/  @UP1 USHF.R.U32.HI UR40, URZ, UR12, UR5 ;  /* 0x0000000c3f281299 */ /* 0x000fc40008011605 */
[----:B------:R-:W-:Y:S01]  /*0e30*/  UIADD3 UR11, UR41, 0x18400, URZ ;  /* 0x00018400290b7890 */ /* 0x000fe2000fffe03f */
[----:B------:R-:W-:-:S03]  /*0e40*/  @UP2 ULDC.64 UR8, c[0x0][0xc48] ;  /* 0x0003120000082ab9 */ /* 0x000fc60000000a00 */
[----:B------:R-:W-:Y:S02]  /*0e50*/  ULOP3.LUT UP0, URZ, UR11, 0x1bf, URZ, 0xc0, !UPT ;  /* 0x000001bf0b3f7892 */ /* 0x000fe4000f80c03f */
[----:B------:R-:W-:Y:S02]  /*0e60*/  UIMAD.WIDE.U32 UR4, UR40, UR8, URZ ;  /* 0x00000008280472a5 */ /* 0x000fe4000f8e003f */
[----:B------:R-:W-:Y:S02]  /*0e70*/  ULEA.HI UR7, UR6, UR6, URZ, 0x1 ;  /* 0x0000000606077291 */ /* 0x000fe4000f8f083f */
[----:B------:R-:W-:Y:S01]  /*0e80*/  PLOP3.LUT P0, PT, PT, PT, UP0, 0x80, 0x0 ;  /* 0x000000000000781c */ /* 0x000fe20003f0f008 */
[----:B------:R-:W-:Y:S01]  /*0e90*/  UMOV UR43, UR40 ;  /* 0x00000028002b7c82 */ /* 0x000fe20008000000 */
[----:B------:R-:W-:Y:S02]  /*0ea0*/  ULOP3.LUT UR7, UR7, 0x1e, URZ, 0xc0, !UPT ;  /* 0x0000001e07077892 */ /* 0x000fe4000f8ec03f */
[----:B------:R-:W-:-:S02]  /*0eb0*/  @UP2 USHF.R.U32.HI UR43, URZ, UR9, UR5 ;  /* 0x000000093f2b2299 */ /* 0x000fc40008011605 */
[----:B------:R-:W-:Y:S02]  /*0ec0*/  UIADD3 UR7, UR6, -UR7, URZ ;  /* 0x8000000706077290 */ /* 0x000fe4000fffe03f */
[----:B------:R-:W-:Y:S02]  /*0ed0*/  UIADD3 UR6, UR42, 0x5f, URZ ;  /* 0x0000005f2a067890 */ /* 0x000fe4000fffe03f */
[----:B------:R-:W-:Y:S02]  /*0ee0*/  ULEA UR8, UR7, UR11, 0xd ;  /* 0x0000000b07087291 */ /* 0x000fe4000f8e683f */
[----:B------:R-:W-:Y:S02]  /*0ef0*/  UIMAD.WIDE UR6, UR6, 0x2aaaaaab, URZ ;  /* 0x2aaaaaab060678a5 */ /* 0x000fe4000f8e023f */
[----:B------:R-:W-:Y:S02]  /*0f00*/  USHF.R.U32.HI UR8, URZ, 0x4, UR8 ;  /* 0x000000043f087899 */ /* 0x000fe40008011608 */
[----:B------:R-:W-:-:S02]  /*0f10*/  USHF.R.U32.HI UR44, URZ, 0x1f, UR7 ;  /* 0x0000001f3f2c7899 */ /* 0x000fc40008011607 */
[----:B------:R-:W-:Y:S02]  /*0f20*/  ULOP3.LUT UR50, UR8, 0x3fff, URZ, 0xc0, !UPT ;  /* 0x00003fff08327892 */ /* 0x000fe4000f8ec03f */
[----:B------:R-:W-:Y:S01]  /*0f30*/  ULEA.HI.SX32 UR44, UR7, UR44, 0x1c ;  /* 0x0000002c072c7291 */ /* 0x000fe2000f8fe23f */
[----:B--234-:R-:W-:Y:S11]  /*0f40*/  @!P0 BRA `(.L_x_7) ;  /* 0x0000000000408947 */ /* 0x01cff60003800000 */
[----:B------:R-:W-:Y:S01]  /*0f50*/  MOV R0, 0x0 ;  /* 0x0000000000007802 */ /* 0x000fe20000000f00 */
[----:B------:R-:W-:Y:S01]  /*0f60*/  ULDC.64 UR4, c[0x4][0x98] ;  /* 0x0100260000047ab9 */ /* 0x000fe20000000a00 */
[----:B------:R-:W-:Y:S01]  /*0f70*/  ULDC.64 UR6, c[0x4][0x38] ;  /* 0x01000e0000067ab9 */ /* 0x000fe20000000a00 */
[----:B------:R-:W-:Y:S01]  /*0f80*/  IMAD.U32 R4, RZ, RZ, UR4 ;  /* 0x00000004ff047e24 */ /* 0x000fe2000f8e00ff */
[----:B------:R0:W1:Y:S01]  /*0f90*/  LDC.64 R14, c[0x4][R0] ;  /* 0x01000000000e7b82 */ /* 0x0000620000000a00 */
[----:B------:R-:W-:Y:S01]  /*0fa0*/  IMAD.U32 R5, RZ, RZ, UR5 ;  /* 0x00000005ff057e24 */ /* 0x000fe2000f8e00ff */
[----:B------:R-:W-:Y:S01]  /*0fb0*/  ULDC.64 UR4, c[0x4][0xa0] ;  /* 0x0100280000047ab9 */ /* 0x000fe20000000a00 */
[----:B------:R-:W-:Y:S01]  /*0fc0*/  IMAD.U32 R10, RZ, RZ, UR6 ;  /* 0x00000006ff0a7e24 */ /* 0x000fe2000f8e00ff */
[----:B------:R-:W-:Y:S01]  /*0fd0*/  MOV R8, 0x70 ;  /* 0x0000007000087802 */ /* 0x000fe20000000f00 */
[----:B------:R-:W-:Y:S02]  /*0fe0*/  IMAD.U32 R6, RZ, RZ, UR4 ;  /* 0x00000004ff067e24 */ /* 0x000fe4000f8e00ff */
[----:B------:R-:W-:-:S02]  /*0ff0*/  IMAD.U32 R7, RZ, RZ, UR5 ;  /* 0x00000005ff077e24 */ /* 0x000fc4000f8e00ff */
[----:B------:R-:W-:Y:S02]  /*1000*/  IMAD.U32 R11, RZ, RZ, UR7 ;  /* 0x00000007ff0b7e24 */ /* 0x000fe4000f8e00ff */
[----:B------:R-:W-:Y:S02]  /*1010*/  IMAD.MOV.U32 R12, RZ, RZ, 0x1 ;  /* 0x00000001ff0c7424 */ /* 0x000fe400078e00ff */
[----:B0-----:R-:W-:-:S07]  /*1020*/  IMAD.MOV.U32 R13, RZ, RZ, RZ ;  /* 0x000000ffff0d7224 */ /* 0x001fce00078e00ff */
[----:B------:R-:W-:-:S07]  /*1030*/  LEPC R20, `(.L_x_7) ;  /* 0x000000001014794e */ /* 0x000fce0000000000 */
[----:B-1----:R-:W-:Y:S05]  /*1040*/  CALL.ABS.NOINC R14 ;  /* 0x000000000e007343 */ /* 0x002fea0003c00000 */
.L_x_7:
[----:B------:R-:W-:Y:S01]  /*1050*/  ULOP3.LUT UR4, UR46, 0x1, URZ, 0xc0, !UPT ;  /* 0x000000012e047892 */ /* 0x000fe2000f8ec03f */
[----:B------:R-:W0:Y:S05]  /*1060*/  S2R R20, SR_TID.X ;  /* 0x0000000000147919 */ /* 0x000e2a0000002100 */
[----:B------:R-:W-:-:S05]  /*1070*/  IMAD.U32 R0, RZ, RZ, UR4 ;  /* 0x00000004ff007e24 */ /* 0x000fca000f8e00ff */
[----:B------:R-:W-:-:S04]  /*1080*/  SHF.L.U32 R0, R0, 0x1f, RZ ;  /* 0x0000001f00007819 */ /* 0x000fc800000006ff */
[----:B------:R-:W1:Y:S01]  /*1090*/  SYNCS.PHASECHK.TRANS64.TRYWAIT P0, [UR41+0x22800], R0 ;  /* 0x02280000ff0075a7 */ /* 0x000e620008000169 */
[----:B0-----:R-:W-:-:S05]  /*10a0*/  SHF.R.U32.HI R20, RZ, 0x7, R20 ;  /* 0x00000007ff147819 */ /* 0x001fca0000011614 */
[----:B------:R-:W-:Y:S01]  /*10b0*/  VIADD R7, R20, 0x8 ;  /* 0x0000000814077836 */ /* 0x000fe20000000000 */
[----:B-1----:R-:W-:Y:S06]  /*10c0*/  @!P0 BRA `(.L_x_8) ;  /* 0x000000a800648947 */ /* 0x002fec0003800000 */
.L_x_89:
[----:B0-----:R-:W-:Y:S01]  /*10d0*/  IMAD.U32 R0, RZ, RZ, UR47 ;  /* 0x0000002fff007e24 */ /* 0x001fe2000f8e00ff */
[----:B------:R-:W-:Y:S05]  /*10e0*/  WARPSYNC.ALL ;  /* 0x0000000000007948 */ /* 0x000fea0003800000 */
[----:B------:R0:W-:Y:S01]  /*10f0*/  BAR.SYNC.DEFER_BLOCKING R7, 0x100 ;  /* 0x000400070000751d */ /* 0x0001e20000010000 */
[----:B------:R-:W-:-:S13]  /*1100*/  ISETP.NE.AND P0, PT, R0, 0x3, PT ;  /* 0x000000030000780c */ /* 0x000fda0003f05270 */
[----:B0-----:R-:W-:Y:S05]  /*1110*/  @!P0 BRA `(.L_x_9) ;  /* 0x0000000000048947 */ /* 0x001fea0003800000 */
[----:B------:R-:W-:Y:S01]  /*1120*/  BPT.TRAP 0x1 ;  /* 0x000000040000795c */ /* 0x000fe20000300000 */
.L_x_9:
[----:B------:R-:W-:Y:S01]  /*1130*/  ULEA UR22, UR37, UR41, 0x3 ;  /* 0x0000002925167291 */ /* 0x000fe2000f8e183f */
[----:B------:R-:W-:-:S05]  /*1140*/  IMAD.U32 R8, RZ, RZ, UR36 ;  /* 0x00000024ff087e24 */ /* 0x000fca000f8e00ff */
[----:B------:R-:W-:-:S04]  /*1150*/  SHF.L.U32 R8, R8, 0x1f, RZ ;  /* 0x0000001f08087819 */ /* 0x000fc800000006ff */
[----:B------:R0:W1:Y:S01]  /*1160*/  SYNCS.PHASECHK.TRANS64.TRYWAIT P1, [UR22+0x22830], R8 ;  /* 0x02283008ff0075a7 */ /* 0x0000620008020156 */
[----:B------:R-:W-:Y:S05]  /*1170*/  @!P0 BRA `(.L_x_10) ;  /* 0x0000000000048947 */ /* 0x000fea0003800000 */
[----:B------:R-:W-:Y:S01]  /*1180*/  BPT.TRAP 0x1 ;  /* 0x000000040000795c */ /* 0x000fe20000300000 */
.L_x_10:
[----:B-1----:R-:W-:Y:S05]  /*1190*/  @P1 BRA `(.L_x_11) ;  /* 0x0000000000081947 */ /* 0x002fea0003800000 */
[----:B------:R-:W1:Y:S02]  /*11a0*/  SYNCS.PHASECHK.TRANS64.TRYWAIT P1, [UR22+0x22830], R8 ;  /* 0x02283008ff0075a7 */ /* 0x000e640008020156 */
[----:B-1----:R-:W-:Y:S05]  /*11b0*/  @!P1 BRA `(.L_x_12) ;  /* 0x000000a800409947 */ /* 0x002fea0003800000 */
.L_x_11:
[----:B------:R-:W-:Y:S01]  /*11c0*/  UIADD3 UR4, UR41, 0x1c400, URZ ;  /* 0x0001c40029047890 */ /* 0x000fe2000fffe03f */
[----:B------:R-:W-:Y:S01]  /*11d0*/  WARPGROUP.ARRIVE ;  /* 0x00000000000079c5 */ /* 0x000fe20000000000 */
[----:B------:R-:W-:Y:S01]  /*11e0*/  UMOV UR5, 0x40000040 ;  /* 0x4000004000057882 */ /* 0x000fe20000000000 */
[----:B------:R-:W-:Y:S01]  /*11f0*/  UMOV UR7, 0x40000040 ;  /* 0x4000004000077882 */ /* 0x000fe20000000000 */
[----:B------:R-:W-:-:S03]  /*1200*/  USHF.R.U32.HI UR4, URZ, 0x4, UR4 ;  /* 0x000000043f047899 */ /* 0x000fc60008011604 */
[----:B------:R-:W2:Y:S01]  /*1210*/  S2R R0, SR_TID.X ;  /* 0x0000000000007919 */ /* 0x000ea20000002100 */
[----:B------:R-:W-:Y:S01]  /*1220*/  UMOV UR9, 0x40000040 ;  /* 0x4000004000097882 */ /* 0x000fe20000000000 */
[----:B------:R-:W-:Y:S01]  /*1230*/  UMOV UR11, 0x40000040 ;  /* 0x40000040000b7882 */ /* 0x000fe20000000000 */
[----:B------:R-:W-:Y:S01]  /*1240*/  ULOP3.LUT UR4, UR4, 0x3fff, URZ, 0xc0, !UPT ;  /* 0x00003fff04047892 */ /* 0x000fe2000f8ec03f */
[----:B------:R-:W-:Y:S01]  /*1250*/  UMOV UR13, 0x40000040 ;  /* 0x40000040000d7882 */ /* 0x000fe20000000000 */
[----:B------:R-:W-:Y:S02]  /*1260*/  UMOV UR15, 0x40000040 ;  /* 0x40000040000f7882 */ /* 0x000fe40000000000 */
[----:B------:R-:W-:Y:S02]  /*1270*/  ULOP3.LUT UR20, UR4, 0x10000, URZ, 0xfc, !UPT ;  /* 0x0001000004147892 */ /* 0x000fe4000f8efc3f */
[----:B------:R-:W-:Y:S02]  /*1280*/  ULOP3.LUT UR4, UR50, 0x10000, URZ, 0xfc, !UPT ;  /* 0x0001000032047892 */ /* 0x000fe4000f8efc3f */
[----:B------:R-:W-:-:S02]  /*1290*/  UIMAD UR6, UR37, 0x300, UR20 ;  /* 0x00000300250678a4 */ /* 0x000fc4000f8e0214 */
[----:B------:R-:W-:Y:S02]  /*12a0*/  UIADD3 UR8, UR4, 0x2, URZ ;  /* 0x0000000204087890 */ /* 0x000fe4000fffe03f */
[----:B------:R-:W-:Y:S02]  /*12b0*/  UIADD3 UR10, UR6, 0x2, URZ ;  /* 0x00000002060a7890 */ /* 0x000fe4000fffe03f */
[----:B------:R-:W-:Y:S02]  /*12c0*/  UIADD3 UR12, UR4, 0x4, URZ ;  /* 0x00000004040c7890 */ /* 0x000fe4000fffe03f */
[----:B------:R-:W-:Y:S02]  /*12d0*/  UIADD3 UR14, UR6, 0x4, URZ ;  /* 0x00000004060e7890 */ /* 0x000fe4000fffe03f */
[----:B------:R-:W-:Y:S01]  /*12e0*/  HGMMA.64x96x16.F32.BF16 R24, gdesc[UR4], RZ, !UPT, gsb0 ;  /* 0x01600000041879f0 */ /* 0x000fe2000c0018ff */
[----:B------:R-:W-:Y:S02]  /*12f0*/  UIADD3 UR16, UR4, 0x6, URZ ;  /* 0x0000000604107890 */ /* 0x000fe4000fffe03f */
[----:B------:R-:W-:Y:S01]  /*1300*/  UIADD3 UR18, UR6, 0x6, URZ ;  /* 0x0000000606127890 */ /* 0x000fe2000fffe03f */
[----:B------:R-:W-:Y:S01]  /*1310*/  UMOV UR17, 0x40000040 ;  /* 0x4000004000117882 */ /* 0x000fe20000000000 */
[----:B------:R-:W-:Y:S01]  /*1320*/  UMOV UR19, 0x40000040 ;  /* 0x4000004000137882 */ /* 0x000fe20000000000 */
[----:B--2---:R-:W-:-:S04]  /*1330*/  SHF.R.U32.HI R0, RZ, 0x7, R0 ;  /* 0x00000007ff007819 */ /* 0x004fc80000011600 */
[----:B------:R-:W-:Y:S01]  /*1340*/  IADD3 R0, -R0, 0xb, RZ ;  /* 0x0000000b00007810 */ /* 0x000fe20007ffe1ff */
[----:B------:R-:W-:Y:S02]  /*1350*/  WARPGROUP.DEPBAR.LE gsb0, 0x0 ;  /* 0x00008000000079c5 */ /* 0x000fe40000010000 */
[----:B------:R-:W-:-:S06]  /*1360*/  WARPGROUP.ARRIVE ;  /* 0x00000000000079c5 */ /* 0x000fcc0000000000 */
[----:B------:R-:W-:Y:S03]  /*1370*/  HGMMA.64x96x16.F32.BF16 R24, gdesc[UR8], R24, gsb0 ;  /* 0x01600000081879f0 */ /* 0x000fe60008001818 */
[----:B------:R-:W-:Y:S02]  /*1380*/  WARPGROUP.DEPBAR.LE gsb0, 0x0 ;  /* 0x00008000000079c5 */ /* 0x000fe40000010000 */
[----:B------:R-:W-:-:S06]  /*1390*/  WARPGROUP.ARRIVE ;  /* 0x00000000000079c5 */ /* 0x000fcc0000000000 */
[----:B------:R-:W-:Y:S03]  /*13a0*/  HGMMA.64x96x16.F32.BF16 R24, gdesc[UR12], R24, gsb0 ;  /* 0x016000000c1879f0 */ /* 0x000fe60008001818 */
[----:B------:R-:W-:Y:S02]  /*13b0*/  WARPGROUP.DEPBAR.LE gsb0, 0x0 ;  /* 0x00008000000079c5 */ /* 0x000fe40000010000 */
[----:B------:R-:W-:-:S06]  /*13c0*/  WARPGROUP.ARRIVE ;  /* 0x00000000000079c5 */ /* 0x000fcc0000000000 */
[----:B------:R-:W-:Y:S03]  /*13d0*/  HGMMA.64x96x16.F32.BF16 R24, gdesc[UR16], R24, gsb0 ;  /* 0x01600000101879f0 */ /* 0x000fe60008001818 */
[----:B------:R-:W-:Y:S02]  /*13e0*/  WARPGROUP.DEPBAR.LE gsb0, 0x0 ;  /* 0x00008000000079c5 */ /* 0x000fe40000010000 */
[----:B------:R2:W-:Y:S06]  /*13f0*/  BAR.ARV R0, 0x100 ;  /* 0x000400000000751d */ /* 0x0005ec0000002000 */
[----:B------:R-:W-:Y:S05]  /*1400*/  @!P0 BRA `(.L_x_13) ;  /* 0x0000000000048947 */ /* 0x000fea0003800000 */
[----:B------:R-:W-:Y:S01]  /*1410*/  BPT.TRAP 0x1 ;  /* 0x000000040000795c */ /* 0x000fe20000300000 */
.L_x_13:
[----:B------:R-:W-:Y:S01]  /*1420*/  ULDC UR7, c[0x0][0x9d8] ;  /* 0x0002760000077ab9 */ /* 0x000fe20000000800 */
[----:B------:R-:W-:Y:S01]  /*1430*/  UIMAD UR6, UR44, -0x60, UR42 ;  /* 0xffffffa02c0678a4 */ /* 0x000fe2000f8e022a */
[----:B------:R-:W-:Y:S01]  /*1440*/  FMUL.FTZ R24, R24, UR7 ;  /* 0x0000000718187c20 */ /* 0x000fe20008410000 */
[----:B------:R-:W-:Y:S01]  /*1450*/  FMUL.FTZ R25, R25, UR7 ;  /* 0x0000000719197c20 */ /* 0x000fe20008410000 */
[----:B------:R-:W-:Y:S01]  /*1460*/  FMUL.FTZ R28, R28, UR7 ;  /* 0x000000071c1c7c20 */ /* 0x000fe20008410000 */
[----:B------:R-:W-:Y:S01]  /*1470*/  UIADD3 UR6, UR6, 0x60, URZ ;  /* 0x0000006006067890 */ /* 0x000fe2000fffe03f */
[----:B------:R-:W-:Y:S01]  /*1480*/  FMUL.FTZ R29, R29, UR7 ;  /* 0x000000071d1d7c20 */ /* 0x000fe20008410000 */
[----:B------:R-:W-:Y:S01]  /*1490*/  FMUL.FTZ R32, R32, UR7 ;  /* 0x0000000720207c20 */ /* 0x000fe20008410000 */
[----:B------:R-:W3:Y:S01]  /*14a0*/  MUFU.TANH R24, R24 ;  /* 0x0000001800187308 */ /* 0x000ee20000002400 */
[----:B------:R-:W-:Y:S01]  /*14b0*/  FMUL.FTZ R26, R26, UR7 ;  /* 0x000000071a1a7c20 */ /* 0x000fe20008410000 */
[----:B------:R-:W-:Y:S01]  /*14c0*/  FMUL.FTZ R33, R33, UR7 ;  /* 0x0000000721217c20 */ /* 0x000fe20008410000 */
[----:B-1----:R-:W-:Y:S01]  /*14d0*/  MOV R3, UR6 ;  /* 0x0000000600037c02 */ /* 0x002fe20008000f00 */
[----:B------:R-:W-:Y:S01]  /*14e0*/  FMUL.FTZ R27, R27, UR7 ;  /* 0x000000071b1b7c20 */ /* 0x000fe20008410000 */
[----:B------:R-:W-:Y:S01]  /*14f0*/  FMUL.FTZ R36, R36, UR7 ;  /* 0x0000000724247c20 */ /* 0x000fe20008410000 */
[----:B------:R-:W-:Y:S01]  /*1500*/  FMUL.FTZ R30, R30, UR7 ;  /* 0x000000071e1e7c20 */ /* 0x000fe20008410000 */
[----:B------:R-:W-:Y:S01]  /*1510*/  FMUL.FTZ R37, R37, UR7 ;  /* 0x0000000725257c20 */ /* 0x000fe20008410000 */
[----:B------:R-:W1:Y:S01]  /*1520*/  MUFU.TANH R25, R25 ;  /* 0x0000001900197308 */ /* 0x000e620000002400 */
[----:B------:R-:W-:-:S02]  /*1530*/  IMAD R3, R208, -0x2, R3 ;  /* 0xfffffffed0037824 */ /* 0x000fc400078e0203 */
[----:B------:R-:W-:Y:S01]  /*1540*/  FMUL.FTZ R31, R31, UR7 ;  /* 0x000000071f1f7c20 */ /* 0x000fe20008410000 */
[----:B------:R-:W-:Y:S01]  /*1550*/  FMUL.FTZ R40, R40, UR7 ;  /* 0x0000000728287c20 */ /* 0x000fe20008410000 */
[----:B------:R-:W-:Y:S01]  /*1560*/  FMUL.FTZ R34, R34, UR7 ;  /* 0x0000000722227c20 */ /* 0x000fe20008410000 */
[----:B------:R-:W-:Y:S01]  /*1570*/  FMUL.FTZ R41, R41, UR7 ;  /* 0x0000000729297c20 */ /* 0x000fe20008410000 */
[----:B------:R-:W-:Y:S01]  /*1580*/  ISETP.GT.AND P6, PT, R3, RZ, PT ;  /* 0x000000ff0300720c */ /* 0x000fe20003fc4270 */
[----:B------:R-:W-:Y:S01]  /*1590*/  FMUL.FTZ R35, R35, UR7 ;  /* 0x0000000723237c20 */ /* 0x000fe20008410000 */
[----:B------:R-:W4:Y:S01]  /*15a0*/  MUFU.TANH R28, R28 ;  /* 0x0000001c001c7308 */ /* 0x000f220000002400 */
[C---:B------:R-:W-:Y:S01]  /*15b0*/  ISETP.GT.AND P5, PT, R3.reuse, 0x1, PT ;  /* 0x000000010300780c */ /* 0x040fe20003fa4270 */
[----:B------:R-:W-:Y:S01]  /*15c0*/  FMUL.FTZ R44, R44, UR7 ;  /* 0x000000072c2c7c20 */ /* 0x000fe20008410000 */
[----:B------:R-:W-:Y:S01]  /*15d0*/  ISETP.GT.AND P4, PT, R3, 0x8, PT ;  /* 0x000000080300780c */ /* 0x000fe20003f84270 */
[----:B------:R-:W-:Y:S01]  /*15e0*/  FMUL.FTZ R38, R38, UR7 ;  /* 0x0000000726267c20 */ /* 0x000fe20008410000 */
[----:B---3--:R-:W-:Y:S01]  /*15f0*/  FSEL R24, R24, -INF , P6 ;  /* 0xff80000018187808 */ /* 0x008fe20003000000 */
[----:B------:R-:W-:Y:S01]  /*1600*/  FMUL.FTZ R45, R45, UR7 ;  /* 0x000000072d2d7c20 */ /* 0x000fe20008410000 */
[----:B------:R-:W-:Y:S01]  /*1610*/  ISETP.GT.AND P3, PT, R3, 0x9, PT ;  /* 0x000000090300780c */ /* 0x000fe20003f64270 */
[----:B------:R-:W3:Y:S01]  /*1620*/  MUFU.TANH R29, R29 ;  /* 0x0000001d001d7308 */ /* 0x000ee20000002400 */
[----:B-1----:R-:W-:Y:S01]  /*1630*/  FSEL R25, R25, -INF , P5 ;  /* 0xff80000019197808 */ /* 0x002fe20002800000 */
[----:B------:R-:W-:Y:S01]  /*1640*/  FMUL.FTZ R39, R39, UR7 ;  /* 0x0000000727277c20 */ /* 0x000fe20008410000 */
[C---:B------:R-:W-:Y:S01]  /*1650*/  ISETP.GT.AND P2, PT, R3.reuse, 0x10, PT ;  /* 0x000000100300780c */ /* 0x040fe20003f44270 */
[----:B------:R-:W-:Y:S01]  /*1660*/  FMUL.FTZ R48, R48, UR7 ;  /* 0x0000000730307c20 */ /* 0x000fe20008410000 */
[----:B------:R-:W-:Y:S01]  /*1670*/  FMNMX.FTZ R5, R24, R25, !PT ;  /* 0x0000001918057209 */ /* 0x000fe20007810000 */
[----:B------:R-:W-:Y:S01]  /*1680*/  FMUL.FTZ R42, R42, UR7 ;  /* 0x000000072a2a7c20 */ /* 0x000fe20008410000 */
[----:B------:R-:W-:Y:S01]  /*1690*/  ISETP.GT.AND P1, PT, R3, 0x11, PT ;  /* 0x000000110300780c */ /* 0x000fe20003f24270 */
[----:B------:R-:W1:Y:S01]  /*16a0*/  MUFU.TANH R32, R32 ;  /* 0x0000002000207308 */ /* 0x000e620000002400 */
[----:B----4-:R-:W-:Y:S01]  /*16b0*/  FSEL R28, R28, -INF , P4 ;  /* 0xff8000001c1c7808 */ /* 0x010fe20002000000 */
[----:B------:R-:W-:Y:S01]  /*16c0*/  FMUL.FTZ R49, R49, UR7 ;  /* 0x0000000731317c20 */ /* 0x000fe20008410000 */
[----:B------:R-:W-:Y:S01]  /*16d0*/  FMUL.FTZ R43, R43, UR7 ;  /* 0x000000072b2b7c20 */ /* 0x000fe20008410000 */
[----:B------:R-:W-:Y:S01]  /*16e0*/  FMUL.FTZ R52, R52, UR7 ;  /* 0x0000000734347c20 */ /* 0x000fe20008410000 */
[----:B------:R-:W-:Y:S01]  /*16f0*/  FMNMX.FTZ R4, R28, R5, !PT ;  /* 0x000000051c047209 */ /* 0x000fe20007810000 */
[----:B------:R-:W-:Y:S01]  /*1700*/  FMUL.FTZ R46, R46, UR7 ;  /* 0x000000072e2e7c20 */ /* 0x000fe20008410000 */
[----:B------:R-:W-:Y:S01]  /*1710*/  FMUL.FTZ R53, R53, UR7 ;  /* 0x0000000735357c20 */ /* 0x000fe20008410000 */
[----:B------:R-:W4:Y:S01]  /*1720*/  MUFU.TANH R26, R26 ;  /* 0x0000001a001a7308 */ /* 0x000f220000002400 */
[----:B---3--:R-:W-:Y:S01]  /*1730*/  FSEL R29, R29, -INF , P3 ;  /* 0xff8000001d1d7808 */ /* 0x008fe20001800000 */
[----:B------:R-:W-:Y:S01]  /*1740*/  FMUL.FTZ R47, R47, UR7 ;  /* 0x000000072f2f7c20 */ /* 0x000fe20008410000 */
[----:B------:R-:W-:Y:S01]  /*1750*/  FMUL.FTZ R56, R56, UR7 ;  /* 0x0000000738387c20 */ /* 0x000fe20008410000 */
[----:B------:R-:W-:Y:S01]  /*1760*/  FMUL.FTZ R50, R50, UR7 ;  /* 0x0000000732327c20 */ /* 0x000fe20008410000 */
[----:B------:R-:W-:Y:S01]  /*1770*/  FMNMX.FTZ R5, R29, R4, !PT ;  /* 0x000000041d057209 */ /* 0x000fe20007810000 */
[----:B------:R-:W-:Y:S01]  /*1780*/  FMUL.FTZ R57, R57, UR7 ;  /* 0x0000000739397c20 */ /* 0x000fe20008410000 */
[----:B------:R-:W-:Y:S01]  /*1790*/  FMUL.FTZ R51, R51, UR7 ;  /* 0x0000000733337c20 */ /* 0x000fe20008410000 */
[----:B------:R-:W3:Y:S01]  /*17a0*/  MUFU.TANH R33, R33 ;  /* 0x0000002100217308 */ /* 0x000ee20000002400 */
[----:B-1----:R-:W-:Y:S01]  /*17b0*/  FSEL R32, R32, -INF , P2 ;  /* 0xff80000020207808 */ /* 0x002fe20001000000 */
[----:B------:R-:W-:Y:S01]  /*17c0*/  FMUL.FTZ R60, R60, UR7 ;  /* 0x000000073c3c7c20 */ /* 0x000fe20008410000 */
[----:B------:R-:W-:Y:S01]  /*17d0*/  FMUL.FTZ R54, R54, UR7 ;  /* 0x0000000736367c20 */ /* 0x000fe20008410000 */
[----:B------:R-:W-:Y:S01]  /*17e0*/  FMUL.FTZ R61, R61, UR7 ;  /* 0x000000073d3d7c20 */ /* 0x000fe20008410000 */
[----:B------:R-:W-:Y:S01]  /*17f0*/  FMNMX.FTZ R4, R32, R5, !PT ;  /* 0x0000000520047209 */ /* 0x000fe20007810000 */
[----:B------:R-:W-:Y:S01]  /*1800*/  FMUL.FTZ R55, R55, UR7 ;  /* 0x0000000737377c20 */ /* 0x000fe20008410000 */
[----:B------:R-:W-:Y:S01]  /*1810*/  FMUL.FTZ R64, R64, UR7 ;  /* 0x0000000740407c20 */ /* 0x000fe20008410000 */
[----:B------:R-:W1:Y:S01]  /*1820*/  MUFU.TANH R27, R27 ;  /* 0x0000001b001b7308 */ /* 0x000e620000002400 */
[----:B----4-:R-:W-:Y:S01]  /*1830*/  FSEL R26, R26, -INF , P6 ;  /* 0xff8000001a1a7808 */ /* 0x010fe20003000000 */
[----:B------:R-:W-:Y:S01]  /*1840*/  FMUL.FTZ R58, R58, UR7 ;  /* 0x000000073a3a7c20 */ /* 0x000fe20008410000 */
[----:B------:R-:W-:Y:S01]  /*1850*/  ISETP.GT.AND P6, PT, R3, 0x18, PT ;  /* 0x000000180300780c */ /* 0x000fe20003fc4270 */
[----:B------:R-:W-:Y:S01]  /*1860*/  FMUL.FTZ R65, R65, UR7 ;  /* 0x0000000741417c20 */ /* 0x000fe20008410000 */
[----:B------:R-:W-:Y:S01]  /*1870*/  FMUL.FTZ R59, R59, UR7 ;  /* 0x000000073b3b7c20 */ /* 0x000fe20008410000 */
        /* <DEDUP_REMOVED lines=13> */
[----:B------:R-:W-:Y:S01]  /*1950*/  ISETP.GT.AND P5, PT, R3, 0x19, PT ;  /* 0x000000190300780c */ /* 0x000fe20003fa4270 */
[----:B------:R-:W-:Y:S01]  /*1960*/  ULDC UR10, c[0x0][0x988] ;  /* 0x00026200000a7ab9 */ /* 0x000fe20000000800 */
[----:B------:R-:W-:Y:S01]  /*1970*/  P2R R9, PR, RZ, 0x1 ;  /* 0x00000001ff097803 */ /* 0x000fe20000000000 */
[----:B------:R-:W-:-:S02]  /*1980*/  UIADD3 UR6, UR22, 0x22840, URZ ;  /* 0x0002284016067890 */ /* 0x000fc4000fffe03f */
[----:B------:R-:W1:Y:S01]  /*1990*/  MUFU.TANH R37, R37 ;  /* 0x0000002500257308 */ /* 0x000e620000002400 */
[----:B----4-:R-:W-:Y:S01]  /*19a0*/  FSEL R36, R36, -INF , P6 ;  /* 0xff80000024247808 */ /* 0x010fe20003000000 */
[----:B------:R-:W-:-:S03]  /*19b0*/  UPRMT UR6, UR39, 0x654, UR6 ;  /* 0x0000065427067896 */ /* 0x000fc60008000006 */
[----:B------:R-:W-:-:S03]  /*19c0*/  FMNMX.FTZ R4, R36, R5, !PT ;  /* 0x0000000524047209 */ /* 0x000fc60007810000 */
[----:B------:R-:W4:Y:S01]  /*19d0*/  MUFU.TANH R31, R31 ;  /* 0x0000001f001f7308 */ /* 0x000f220000002400 */
[----:B---3--:R-:W-:Y:S02]  /*19e0*/  FSEL R30, R30, -INF , P4 ;  /* 0xff8000001e1e7808 */ /* 0x008fe40002000000 */
[----:B------:R-:W-:Y:S01]  /*19f0*/  ISETP.GT.AND P4, PT, R3, 0x20, PT ;  /* 0x000000200300780c */ /* 0x000fe20003f84270 */
[----:B------:R-:W-:Y:S04]  /*1a00*/  SYNCS.ARRIVE.TRANS64.RED.A1T0 RZ, [UR6], RZ ;  /* 0x000000ffffff79a7 */ /* 0x000fe80008100406 */
[----:B------:R-:W3:Y:S01]  /*1a10*/  MUFU.TANH R40, R40 ;  /* 0x0000002800287308 */ /* 0x000ee20000002400 */
[----:B-1----:R-:W-:-:S04]  /*1a20*/  FSEL R37, R37, -INF , P5 ;  /* 0xff80000025257808 */ /* 0x002fc80002800000 */
[----:B------:R-:W-:-:S03]  /*1a30*/  FMNMX.FTZ R5, R37, R4, !PT ;  /* 0x0000000425057209 */ /* 0x000fc60007810000 */
[----:B------:R-:W1:Y:S01]  /*1a40*/  MUFU.TANH R34, R34 ;  /* 0x0000002200227308 */ /* 0x000e620000002400 */
[----:B----4-:R-:W-:Y:S02]  /*1a50*/  FSEL R31, R31, -INF , P3 ;  /* 0xff8000001f1f7808 */ /* 0x010fe40001800000 */
[----:B------:R-:W-:-:S05]  /*1a60*/  ISETP.GT.AND P3, PT, R3, 0x21, PT ;  /* 0x000000210300780c */ /* 0x000fca0003f64270 */
[----:B------:R-:W4:Y:S01]  /*1a70*/  MUFU.TANH R41, R41 ;  /* 0x0000002900297308 */ /* 0x000f220000002400 */
[----:B---3--:R-:W-:-:S04]  /*1a80*/  FSEL R40, R40, -INF , P4 ;  /* 0xff80000028287808 */ /* 0x008fc80002000000 */
[----:B------:R-:W-:-:S03]  /*1a90*/  FMNMX.FTZ R4, R40, R5, !PT ;  /* 0x0000000528047209 */ /* 0x000fc60007810000 */
[----:B------:R-:W3:Y:S01]  /*1aa0*/  MUFU.TANH R35, R35 ;  /* 0x0000002300237308 */ /* 0x000ee20000002400 */
[----:B-1----:R-:W-:Y:S02]  /*1ab0*/  FSEL R34, R34, -INF , P2 ;  /* 0xff80000022227808 */ /* 0x002fe40001000000 */
[----:B------:R-:W-:-:S05]  /*1ac0*/  ISETP.GT.AND P2, PT, R3, 0x28, PT ;  /* 0x000000280300780c */ /* 0x000fca0003f44270 */
[----:B------:R-:W1:Y:S01]  /*1ad0*/  MUFU.TANH R44, R44 ;  /* 0x0000002c002c7308 */ /* 0x000e620000002400 */
[----:B----4-:R-:W-:-:S04]  /*1ae0*/  FSEL R41, R41, -INF , P3 ;  /* 0xff80000029297808 */ /* 0x010fc80001800000 */
[----:B------:R-:W-:-:S03]  /*1af0*/  FMNMX.FTZ R5, R41, R4, !PT ;  /* 0x0000000429057209 */ /* 0x000fc60007810000 */
[----:B------:R-:W4:Y:S01]  /*1b00*/  MUFU.TANH R38, R38 ;  /* 0x0000002600267308 */ /* 0x000f220000002400 */
[----:B---3--:R-:W-:Y:S02]  /*1b10*/  FSEL R35, R35, -INF , P1 ;  /* 0xff80000023237808 */ /* 0x008fe40000800000 */
[----:B------:R-:W-:-:S05]  /*1b20*/  ISETP.GT.AND P1, PT, R3, 0x29, PT ;  /* 0x000000290300780c */ /* 0x000fca0003f24270 */
        /* <DEDUP_REMOVED lines=67> */
[----:B----4-:R-:W-:-:S07]  /*1f60*/  FSEL R65, R65, -INF , P3 ;  /* 0xff80000041417808 */ /* 0x010fce0001800000 */
[----:B------:R-:W4:Y:S01]  /*1f70*/  MUFU.TANH R69, R69 ;  /* 0x0000004500457308 */ /* 0x000f220000002400 */
[----:B---3--:R-:W-:Y:S02]  /*1f80*/  FSEL R59, R59, -INF , P1 ;  /* 0xff8000003b3b7808 */ /* 0x008fe40000800000 */
[----:B------:R-:W-:Y:S02]  /*1f90*/  ISETP.GT.AND P1, PT, R3, 0x59, PT ;  /* 0x000000590300780c */ /* 0x000fe40003f24270 */
[----:B------:R-:W-:-:S03]  /*1fa0*/  FMNMX.FTZ R3, R65, R4, !PT ;  /* 0x0000000441037209 */ /* 0x000fc60007810000 */
[----:B------:R-:W3:Y:S01]  /*1fb0*/  MUFU.TANH R62, R62 ;  /* 0x0000003e003e7308 */ /* 0x000ee20000002400 */
[----:B-1----:R-:W-:-:S04]  /*1fc0*/  FSEL R68, R68, -INF , P2 ;  /* 0xff80000044447808 */ /* 0x002fc80001000000 */
[----:B------:R-:W-:-:S03]  /*1fd0*/  FMNMX.FTZ R4, R68, R3, !PT ;  /* 0x0000000344047209 */ /* 0x000fc60007810000 */
[----:B------:R-:W1:Y:S01]  /*1fe0*/  MUFU.TANH R63, R63 ;  /* 0x0000003f003f7308 */ /* 0x000e620000002400 */
[----:B----4-:R-:W-:-:S04]  /*1ff0*/  FSEL R69, R69, -INF , P1 ;  /* 0xff80000045457808 */ /* 0x010fc80000800000 */
[----:B------:R-:W-:-:S03]  /*2000*/  FMNMX.FTZ R4, R69, R4, !PT ;  /* 0x0000000445047209 */ /* 0x000fc60007810000 */
[----:B------:R-:W4:Y:S01]  /*2010*/  MUFU.TANH R66, R66 ;  /* 0x0000004200427308 */ /* 0x000f220000002400 */
[----:B---3--:R-:W-:Y:S01]  /*2020*/  FSEL R62, R62, -INF , P6 ;  /* 0xff8000003e3e7808 */ /* 0x008fe20003000000 */
[----:B------:R-:W3:Y:S06]  /*2030*/  SHFL.BFLY PT, R3, R4, 0x2, 0x1f ;  /* 0x0c401f0004037f89 */ /* 0x000eec00000e0000 */
[----:B------:R-:W5:Y:S01]  /*2040*/  MUFU.TANH R67, R67 ;  /* 0x0000004300437308 */ /* 0x000f620000002400 */
[----:B-1----:R-:W-:-:S07]  /*2050*/  FSEL R63, R63, -INF , P5 ;  /* 0xff8000003f3f7808 */ /* 0x002fce0002800000 */
[----:B------:R-:W1:Y:S01]  /*2060*/  MUFU.TANH R70, R70 ;  /* 0x0000004600467308 */ /* 0x000e620000002400 */
[----:B----4-:R-:W-:-:S07]  /*2070*/  FSEL R66, R66, -INF , P4 ;  /* 0xff80000042427808 */ /* 0x010fce0002000000 */
[----:B------:R-:W4:Y:S01]  /*2080*/  MUFU.TANH R71, R71 ;  /* 0x0000004700477308 */ /* 0x000f220000002400 */
[----:B-----5:R-:W-:Y:S02]  /*2090*/  FSEL R67, R67, -INF , P3 ;  /* 0xff80000043437808 */ /* 0x020fe40001800000 */
[----:B---3--:R-:W-:-:S05]  /*20a0*/  FMNMX.FTZ R5, R4, R3, !PT ;  /* 0x0000000304057209 */ /* 0x008fca0007810000 */
[----:B------:R-:W3:Y:S01]  /*20b0*/  SHFL.BFLY PT, R6, R5, 0x1, 0x1f ;  /* 0x0c201f0005067f89 */ /* 0x000ee200000e0000 */
[----:B-1----:R-:W-:Y:S02]  /*20c0*/  FSEL R70, R70, -INF , P2 ;  /* 0xff80000046467808 */ /* 0x002fe40001000000 */
[----:B----4-:R-:W-:Y:S02]  /*20d0*/  FSEL R71, R71, -INF , P1 ;  /* 0xff80000047477808 */ /* 0x010fe40000800000 */
[----:B---3--:R-:W-:Y:S02]  /*20e0*/  FMNMX.FTZ R3, R5, R6, !PT ;  /* 0x0000000605037209 */ /* 0x008fe40007810000 */
[----:B------:R-:W-:Y:S02]  /*20f0*/  FMNMX.FTZ R5, R26, R27, !PT ;  /* 0x0000001b1a057209 */ /* 0x000fe40007810000 */
[C---:B------:R-:W-:Y:S01]  /*2100*/  FSETP.NEU.FTZ.AND P0, PT, R3.reuse, -INF , PT ;  /* 0xff8000000300780b */ /* 0x040fe20003f1d000 */
[----:B------:R-:W-:Y:S01]  /*2110*/  FMUL.FTZ R6, R3, UR10 ;  /* 0x0000000a03067c20 */ /* 0x000fe20008410000 */
[----:B------:R-:W-:-:S04]  /*2120*/  FMNMX.FTZ R4, R30, R5, !PT ;  /* 0x000000051e047209 */ /* 0x000fc80007810000 */
[----:B------:R-:W-:Y:S02]  /*2130*/  FMNMX.FTZ R5, R31, R4, !PT ;  /* 0x000000041f057209 */ /* 0x000fe40007810000 */
[----:B------:R-:W-:Y:S02]  /*2140*/  FSEL R6, R6, RZ, P0 ;  /* 0x000000ff06067208 */ /* 0x000fe40000000000 */
[----:B------:R-:W-:Y:S02]  /*2150*/  FMNMX.FTZ R4, R34, R5, !PT ;  /* 0x0000000522047209 */ /* 0x000fe40007810000 */
[----:B------:R-:W-:Y:S01]  /*2160*/  ISETP.NE.AND P0, PT, R9, RZ, PT ;  /* 0x000000ff0900720c */ /* 0x000fe20003f05270 */
[--C-:B------:R-:W-:Y:S01]  /*2170*/  FFMA.FTZ R24, R24, UR10, -R6.reuse ;  /* 0x0000000a18187c23 */ /* 0x100fe20008010806 */
[----:B------:R-:W-:Y:S01]  /*2180*/  FMNMX.FTZ R5, R35, R4, !PT ;  /* 0x0000000423057209 */ /* 0x000fe20007810000 */
[--C-:B------:R-:W-:Y:S01]  /*2190*/  FFMA.FTZ R25, R25, UR10, -R6.reuse ;  /* 0x0000000a19197c23 */ /* 0x100fe20008010806 */
[--C-:B------:R-:W-:Y:S01]  /*21a0*/  FFMA.FTZ R28, R28, UR10, -R6.reuse ;  /* 0x0000000a1c1c7c23 */ /* 0x100fe20008010806 */
[--C-:B------:R-:W-:Y:S01]  /*21b0*/  FFMA.FTZ R29, R29, UR10, -R6.reuse ;  /* 0x0000000a1d1d7c23 */ /* 0x100fe20008010806 */
[----:B------:R-:W-:Y:S01]  /*21c0*/  FMNMX.FTZ R4, R38, R5, !PT ;  /* 0x0000000526047209 */ /* 0x000fe20007810000 */
[----:B------:R-:W-:Y:S01]  /*21d0*/  MUFU.EX2 R24, R24 ;  /* 0x0000001800187308 */ /* 0x000fe20000000800 */
[--C-:B------:R-:W-:Y:S01]  /*21e0*/  FFMA.FTZ R32, R32, UR10, -R6.reuse ;  /* 0x0000000a20207c23 */ /* 0x100fe20008010806 */
[--C-:B------:R-:W-:Y:S01]  /*21f0*/  FFMA.FTZ R33, R33, UR10, -R6.reuse ;  /* 0x0000000a21217c23 */ /* 0x100fe20008010806 */
[----:B------:R-:W-:Y:S01]  /*2200*/  FMNMX.FTZ R5, R39, R4, !PT ;  /* 0x0000000427057209 */ /* 0x000fe20007810000 */
[--C-:B------:R-:W-:Y:S01]  /*2210*/  FFMA.FTZ R36, R36, UR10, -R6.reuse ;  /* 0x0000000a24247c23 */ /* 0x100fe20008010806 */
[--C-:B------:R-:W-:Y:S01]  /*2220*/  FFMA.FTZ R37, R37, UR10, -R6.reuse ;  /* 0x0000000a25257c23 */ /* 0x100fe20008010806 */
[--C-:B------:R-:W-:Y:S01]  /*2230*/  FFMA.FTZ R40, R40, UR10, -R6.reuse ;  /* 0x0000000a28287c23 */ /* 0x100fe20008010806 */
[----:B------:R-:W-:Y:S01]  /*2240*/  FMNMX.FTZ R4, R42, R5, !PT ;  /* 0x000000052a047209 */ /* 0x000fe20007810000 */
[----:B------:R-:W1:Y:S01]  /*2250*/  MUFU.EX2 R25, R25 ;  /* 0x0000001900197308 */ /* 0x000e620000000800 */
[--C-:B------:R-:W-:Y:S01]  /*2260*/  FFMA.FTZ R41, R41, UR10, -R6.reuse ;  /* 0x0000000a29297c23 */ /* 0x100fe20008010806 */
        /* <DEDUP_REMOVED lines=14> */
[----:B------:R-:W3:Y:S01]  /*2350*/  MUFU.EX2 R29, R29 ;  /* 0x0000001d001d7308 */ /* 0x000ee20000000800 */
[--C-:B------:R-:W-:Y:S01]  /*2360*/  FFMA.FTZ R61, R61, UR10, -R6.reuse ;  /* 0x0000000a3d3d7c23 */ /* 0x100fe20008010806 */
[--C-:B------:R-:W-:Y:S01]  /*2370*/  FFMA.FTZ R64, R64, UR10, -R6.reuse ;  /* 0x0000000a40407c23 */ /* 0x100fe20008010806 */
[----:B------:R-:W-:Y:S01]  /*2380*/  FMNMX.FTZ R5, R51, R4, !PT ;  /* 0x0000000433057209 */ /* 0x000fe20007810000 */
[--C-:B------:R-:W-:Y:S01]  /*2390*/  FFMA.FTZ R65, R65, UR10, -R6.reuse ;  /* 0x0000000a41417c23 */ /* 0x100fe20008010806 */
[--C-:B------:R-:W-:Y:S01]  /*23a0*/  FFMA.FTZ R68, R68, UR10, -R6.reuse ;  /* 0x0000000a44447c23 */ /* 0x100fe20008010806 */
[----:B------:R-:W-:Y:S01]  /*23b0*/  FFMA.FTZ R6, R69, UR10, -R6 ;  /* 0x0000000a45067c23 */ /* 0x000fe20008010806 */
[----:B------:R-:W-:Y:S01]  /*23c0*/  FMNMX.FTZ R4, R54, R5, !PT ;  /* 0x0000000536047209 */ /* 0x000fe20007810000 */
[----:B------:R-:W-:Y:S01]  /*23d0*/  MUFU.EX2 R32, R32 ;  /* 0x0000002000207308 */ /* 0x000fe20000000800 */
[----:B-1----:R-:W-:Y:S01]  /*23e0*/  FADD.FTZ R11, R24, R25 ;  /* 0x00000019180b7221 */ /* 0x002fe20000010000 */
[----:B------:R-:W-:-:S02]  /*23f0*/  F2FP.BF16.F32.PACK_AB R152, R25, R24 ;  /* 0x000000181998723e */ /* 0x000fc400000010ff */
[----:B------:R-:W-:-:S04]  /*2400*/  FMNMX.FTZ R5, R55, R4, !PT ;  /* 0x0000000437057209 */ /* 0x000fc80007810000 */
[----:B------:R-:W-:Y:S01]  /*2410*/  FMNMX.FTZ R4, R58, R5, !PT ;  /* 0x000000053a047209 */ /* 0x000fe20007810000 */
[----:B------:R-:W1:Y:S01]  /*2420*/  MUFU.EX2 R33, R33 ;  /* 0x0000002100217308 */ /* 0x000e620000000800 */
[----:B---3--:R-:W-:Y:S02]  /*2430*/  F2FP.BF16.F32.PACK_AB R154, R29, R28 ;  /* 0x0000001c1d9a723e */ /* 0x008fe400000010ff */
[----:B------:R-:W-:-:S04]  /*2440*/  FMNMX.FTZ R5, R59, R4, !PT ;  /* 0x000000043b057209 */ /* 0x000fc80007810000 */
[----:B------:R-:W-:Y:S01]  /*2450*/  FMNMX.FTZ R4, R62, R5, !PT ;  /* 0x000000053e047209 */ /* 0x000fe20007810000 */
[----:B------:R-:W-:Y:S03]  /*2460*/  MUFU.EX2 R36, R36 ;  /* 0x0000002400247308 */ /* 0x000fe60000000800 */
[----:B------:R-:W-:-:S04]  /*2470*/  FMNMX.FTZ R5, R63, R4, !PT ;  /* 0x000000043f057209 */ /* 0x000fc80007810000 */
[----:B------:R-:W-:Y:S01]  /*2480*/  FMNMX.FTZ R4, R66, R5, !PT ;  /* 0x0000000542047209 */ /* 0x000fe20007810000 */
[----:B------:R-:W3:Y:S01]  /*2490*/  MUFU.EX2 R37, R37 ;  /* 0x0000002500257308 */ /* 0x000ee20000000800 */
[----:B-1----:R-:W-:Y:S02]  /*24a0*/  F2FP.BF16.F32.PACK_AB R156, R33, R32 ;  /* 0x00000020219c723e */ /* 0x002fe400000010ff */
[----:B------:R-:W-:-:S04]  /*24b0*/  FMNMX.FTZ R5, R67, R4, !PT ;  /* 0x0000000443057209 */ /* 0x000fc80007810000 */
[----:B------:R-:W-:Y:S01]  /*24c0*/  FMNMX.FTZ R4, R70, R5, !PT ;  /* 0x0000000546047209 */ /* 0x000fe20007810000 */
[----:B------:R-:W-:Y:S03]  /*24d0*/  MUFU.EX2 R40, R40 ;  /* 0x0000002800287308 */ /* 0x000fe60000000800 */
[----:B------:R-:W-:-:S05]  /*24e0*/  FMNMX.FTZ R4, R71, R4, !PT ;  /* 0x0000000447047209 */ /* 0x000fca0007810000 */
[----:B------:R-:W1:Y:S01]  /*24f0*/  SHFL.BFLY PT, R5, R4, 0x2, 0x1f ;  /* 0x0c401f0004057f89 */ /* 0x000e6200000e0000 */
[----:B------:R-:W4:Y:S01]  /*2500*/  MUFU.EX2 R41, R41 ;  /* 0x0000002900297308 */ /* 0x000f220000000800 */
[----:B---3--:R-:W-:-:S07]  /*2510*/  F2FP.BF16.F32.PACK_AB R158, R37, R36 ;  /* 0x00000024259e723e */ /* 0x008fce00000010ff */
[----:B------:R-:W-:Y:S08]  /*2520*/  MUFU.EX2 R44, R44 ;  /* 0x0000002c002c7308 */ /* 0x000ff00000000800 */
[----:B------:R-:W3:Y:S01]  /*2530*/  MUFU.EX2 R45, R45 ;  /* 0x0000002d002d7308 */ /* 0x000ee20000000800 */
[----:B----4-:R-:W-:Y:S02]  /*2540*/  F2FP.BF16.F32.PACK_AB R160, R41, R40 ;  /* 0x0000002829a0723e */ /* 0x010fe400000010ff */
[----:B-1----:R-:W-:-:S05]  /*2550*/  FMNMX.FTZ R5, R4, R5, !PT ;  /* 0x0000000504057209 */ /* 0x002fca0007810000 */
[----:B------:R-:W-:Y:S01]  /*2560*/  MUFU.EX2 R48, R48 ;  /* 0x0000003000307308 */ /* 0x000fe20000000800 */
[----:B------:R-:W1:Y:S07]  /*2570*/  SHFL.BFLY PT, R4, R5, 0x1, 0x1f ;  /* 0x0c201f0005047f89 */ /* 0x000e6e00000e0000 */
[----:B------:R-:W4:Y:S01]  /*2580*/  MUFU.EX2 R49, R49 ;  /* 0x0000003100317308 */ /* 0x000f220000000800 */
[----:B---3--:R-:W-:-:S07]  /*2590*/  F2FP.BF16.F32.PACK_AB R162, R45, R44 ;  /* 0x0000002c2da2723e */ /* 0x008fce00000010ff */
[----:B------:R-:W-:Y:S08]  /*25a0*/  MUFU.EX2 R52, R52 ;  /* 0x0000003400347308 */ /* 0x000ff00000000800 */
[----:B------:R-:W3:Y:S01]  /*25b0*/  MUFU.EX2 R53, R53 ;  /* 0x0000003500357308 */ /* 0x000ee20000000800 */
[----:B----4-:R-:W-:Y:S02]  /*25c0*/  F2FP.BF16.F32.PACK_AB R164, R49, R48 ;  /* 0x0000003031a4723e */ /* 0x010fe400000010ff */
[----:B-1----:R-:W-:-:S04]  /*25d0*/  FMNMX.FTZ R4, R5, R4, !PT ;  /* 0x0000000405047209 */ /* 0x002fc80007810000 */
[C---:B------:R-:W-:Y:S01]  /*25e0*/  FSETP.NEU.FTZ.AND P1, PT, R4.reuse, -INF , PT ;  /* 0xff8000000400780b */ /* 0x040fe20003f3d000 */
[----:B------:R-:W-:Y:S01]  /*25f0*/  FMUL.FTZ R5, R4, UR10 ;  /* 0x0000000a04057c20 */ /* 0x000fe20008410000 */
[----:B------:R-:W-:Y:S04]  /*2600*/  MUFU.EX2 R56, R56 ;  /* 0x0000003800387308 */ /* 0x000fe80000000800 */
[----:B------:R-:W-:Y:S02]  /*2610*/  FSEL R9, R5, RZ, P1 ;  /* 0x000000ff05097208 */ /* 0x000fe40000800000 */
[----:B---3--:R-:W-:Y:S02]  /*2620*/  F2FP.BF16.F32.PACK_AB R166, R53, R52 ;  /* 0x0000003435a6723e */ /* 0x008fe400000010ff */
[----:B------:R1:W-:Y:S01]  /*2630*/  MUFU.EX2 R5, R6 ;  /* 0x0000000600057308 */ /* 0x0003e20000000800 */
[--C-:B------:R-:W-:Y:S01]  /*2640*/  FFMA.FTZ R26, R26, UR10, -R9.reuse ;  /* 0x0000000a1a1a7c23 */ /* 0x100fe20008010809 */
[--C-:B------:R-:W-:Y:S01]  /*2650*/  FFMA.FTZ R27, R27, UR10, -R9.reuse ;  /* 0x0000000a1b1b7c23 */ /* 0x100fe20008010809 */
[--C-:B------:R-:W-:Y:S01]  /*2660*/  FFMA.FTZ R30, R30, UR10, -R9.reuse ;  /* 0x0000000a1e1e7c23 */ /* 0x100fe20008010809 */
[--C-:B------:R-:W-:Y:S01]  /*2670*/  FFMA.FTZ R31, R31, UR10, -R9.reuse ;  /* 0x0000000a1f1f7c23 */ /* 0x100fe20008010809 */
[--C-:B------:R-:W-:Y:S01]  /*2680*/  FFMA.FTZ R34, R34, UR10, -R9.reuse ;  /* 0x0000000a22227c23 */ /* 0x100fe20008010809 */
[--C-:B------:R-:W-:Y:S01]  /*2690*/  FFMA.FTZ R35, R35, UR10, -R9.reuse ;  /* 0x0000000a23237c23 */ /* 0x100fe20008010809 */
[----:B------:R-:W-:Y:S01]  /*26a0*/  FFMA.FTZ R38, R38, UR10, -R9 ;  /* 0x0000000a26267c23 */ /* 0x000fe20008010809 */
[----:B------:R-:W-:Y:S01]  /*26b0*/  MUFU.EX2 R26, R26 ;  /* 0x0000001a001a7308 */ /* 0x000fe20000000800 */
[----:B-1----:R-:W-:Y:S01]  /*26c0*/  FADD.FTZ R6, R28, R11 ;  /* 0x0000000b1c067221 */ /* 0x002fe20000010000 */
[--C-:B------:R-:W-:Y:S01]  /*26d0*/  FFMA.FTZ R39, R39, UR10, -R9.reuse ;  /* 0x0000000a27277c23 */ /* 0x100fe20008010809 */
[--C-:B------:R-:W-:Y:S01]  /*26e0*/  FFMA.FTZ R42, R42, UR10, -R9.reuse ;  /* 0x0000000a2a2a7c23 */ /* 0x100fe20008010809 */
[--C-:B------:R-:W-:Y:S01]  /*26f0*/  FFMA.FTZ R43, R43, UR10, -R9.reuse ;  /* 0x0000000a2b2b7c23 */ /* 0x100fe20008010809 */
[----:B------:R-:W-:Y:S01]  /*2700*/  FADD.FTZ R11, R29, R6 ;  /* 0x000000061d0b7221 */ /* 0x000fe20000010000 */
[--C-:B------:R-:W-:Y:S01]  /*2710*/  FFMA.FTZ R46, R46, UR10, -R9.reuse ;  /* 0x0000000a2e2e7c23 */ /* 0x100fe20008010809 */
[----:B------:R-:W-:Y:S01]  /*2720*/  FFMA.FTZ R47, R47, UR10, -R9 ;  /* 0x0000000a2f2f7c23 */ /* 0x000fe20008010809 */
[----:B------:R-:W1:Y:S01]  /*2730*/  MUFU.EX2 R27, R27 ;  /* 0x0000001b001b7308 */ /* 0x000e620000000800 */
[----:B------:R-:W-:Y:S01]  /*2740*/  FADD.FTZ R6, R32, R11 ;  /* 0x0000000b20067221 */ /* 0x000fe20000010000 */
[--C-:B------:R-:W-:Y:S01]  /*2750*/  FFMA.FTZ R50, R50, UR10, -R9.reuse ;  /* 0x0000000a32327c23 */ /* 0x100fe20008010809 */
[--C-:B------:R-:W-:Y:S01]  /*2760*/  FFMA.FTZ R51, R51, UR10, -R9.reuse ;  /* 0x0000000a33337c23 */ /* 0x100fe20008010809 */
[--C-:B------:R-:W-:Y:S01]  /*2770*/  FFMA.FTZ R54, R54, UR10, -R9.reuse ;  /* 0x0000000a36367c23 */ /* 0x100fe20008010809 */
[----:B------:R-:W-:Y:S01]  /*2780*/  FADD.FTZ R13, R33, R6 ;  /* 0x00000006210d7221 */ /* 0x000fe20000010000 */
[--C-:B------:R-:W-:Y:S01]  /*2790*/  FFMA.FTZ R55, R55, UR10, -R9.reuse ;  /* 0x0000000a37377c23 */ /* 0x100fe20008010809 */
[----:B------:R-:W-:Y:S01]  /*27a0*/  FFMA.FTZ R58, R58, UR10, -R9 ;  /* 0x0000000a3a3a7c23 */ /* 0x000fe20008010809 */
[----:B------:R-:W3:Y:S01]  /*27b0*/  MUFU.EX2 R30, R30 ;  /* 0x0000001e001e7308 */ /* 0x000ee20000000800 */
[----:B------:R-:W-:Y:S01]  /*27c0*/  FADD.FTZ R10, R36, R13 ;  /* 0x0000000d240a7221 */ /* 0x000fe20000010000 */
[--C-:B------:R-:W-:Y:S01]  /*27d0*/  FFMA.FTZ R59, R59, UR10, -R9.reuse ;  /* 0x0000000a3b3b7c23 */ /* 0x100fe20008010809 */
[--C-:B------:R-:W-:Y:S01]  /*27e0*/  FFMA.FTZ R62, R62, UR10, -R9.reuse ;  /* 0x0000000a3e3e7c23 */ /* 0x100fe20008010809 */
[--C-:B------:R-:W-:Y:S01]  /*27f0*/  FFMA.FTZ R63, R63, UR10, -R9.reuse ;  /* 0x0000000a3f3f7c23 */ /* 0x100fe20008010809 */
[----:B------:R-:W-:Y:S01]  /*2800*/  FADD.FTZ R13, R37, R10 ;  /* 0x0000000a250d7221 */ /* 0x000fe20000010000 */
[--C-:B------:R-:W-:Y:S01]  /*2810*/  FFMA.FTZ R66, R66, UR10, -R9.reuse ;  /* 0x0000000a42427c23 */ /* 0x100fe20008010809 */
[----:B------:R-:W-:Y:S01]  /*2820*/  FFMA.FTZ R67, R67, UR10, -R9 ;  /* 0x0000000a43437c23 */ /* 0x000fe20008010809 */
[----:B------:R-:W4:Y:S01]  /*2830*/  MUFU.EX2 R31, R31 ;  /* 0x0000001f001f7308 */ /* 0x000f220000000800 */
[----:B-1----:R-:W-:Y:S01]  /*2840*/  FADD.FTZ R11, R26, R27 ;  /* 0x0000001b1a0b7221 */ /* 0x002fe20000010000 */
[----:B------:R-:W-:Y:S01]  /*2850*/  FADD.FTZ R10, R40, R13 ;  /* 0x0000000d280a7221 */ /* 0x000fe20000010000 */
[--C-:B------:R-:W-:Y:S01]  /*2860*/  FFMA.FTZ R70, R70, UR10, -R9.reuse ;  /* 0x0000000a46467c23 */ /* 0x100fe20008010809 */
[----:B------:R-:W-:Y:S01]  /*2870*/  FFMA.FTZ R9, R71, UR10, -R9 ;  /* 0x0000000a47097c23 */ /* 0x000fe20008010809 */
[----:B------:R-:W-:Y:S01]  /*2880*/  F2FP.BF16.F32.PACK_AB R153, R27, R26 ;  /* 0x0000001a1b99723e */ /* 0x000fe200000010ff */
[----:B------:R-:W-:-:S02]  /*2890*/  FADD.FTZ R13, R41, R10 ;  /* 0x0000000a290d7221 */ /* 0x000fc40000010000 */
[----:B------:R-:W1:Y:S01]  /*28a0*/  MUFU.EX2 R34, R34 ;  /* 0x0000002200227308 */ /* 0x000e620000000800 */
[----:B---3--:R-:W-:Y:S01]  /*28b0*/  FADD.FTZ R6, R30, R11 ;  /* 0x0000000b1e067221 */ /* 0x008fe20000010000 */
[----:B------:R-:W-:-:S04]  /*28c0*/  FADD.FTZ R10, R44, R13 ;  /* 0x0000000d2c0a7221 */ /* 0x000fc80000010000 */
[----:B------:R-:W-:Y:S02]  /*28d0*/  FADD.FTZ R13, R45, R10 ;  /* 0x0000000a2d0d7221 */ /* 0x000fe40000010000 */
[----:B------:R-:W3:Y:S01]  /*28e0*/  MUFU.EX2 R35, R35 ;  /* 0x0000002300237308 */ /* 0x000ee20000000800 */
[C---:B----4-:R-:W-:Y:S01]  /*28f0*/  FADD.FTZ R11, R31.reuse, R6 ;  /* 0x000000061f0b7221 */ /* 0x050fe20000010000 */
[----:B------:R-:W-:Y:S01]  /*2900*/  FADD.FTZ R10, R48, R13 ;  /* 0x0000000d300a7221 */ /* 0x000fe20000010000 */
[----:B------:R-:W-:-:S03]  /*2910*/  F2FP.BF16.F32.PACK_AB R155, R31, R30 ;  /* 0x0000001e1f9b723e */ /* 0x000fc600000010ff */
[----:B------:R-:W-:Y:S02]  /*2920*/  FADD.FTZ R13, R49, R10 ;  /* 0x0000000a310d7221 */ /* 0x000fe40000010000 */
[----:B------:R-:W4:Y:S01]  /*2930*/  MUFU.EX2 R38, R38 ;  /* 0x0000002600267308 */ /* 0x000f220000000800 */
[----:B-1----:R-:W-:Y:S01]  /*2940*/  FADD.FTZ R6, R34, R11 ;  /* 0x0000000b22067221 */ /* 0x002fe20000010000 */
[----:B------:R-:W-:-:S04]  /*2950*/  FADD.FTZ R10, R52, R13 ;  /* 0x0000000d340a7221 */ /* 0x000fc80000010000 */
[----:B------:R-:W-:Y:S02]  /*2960*/  FADD.FTZ R13, R53, R10 ;  /* 0x0000000a350d7221 */ /* 0x000fe40000010000 */
[----:B------:R-:W1:Y:S01]  /*2970*/  MUFU.EX2 R39, R39 ;  /* 0x0000002700277308 */ /* 0x000e620000000800 */
[C---:B---3--:R-:W-:Y:S01]  /*2980*/  FADD.FTZ R11, R35.reuse, R6 ;  /* 0x00000006230b7221 */ /* 0x048fe20000010000 */
[----:B------:R-:W-:Y:S01]  /*2990*/  FADD.FTZ R10, R56, R13 ;  /* 0x0000000d380a7221 */ /* 0x000fe20000010000 */
[----:B------:R-:W-:-:S05]  /*29a0*/  F2FP.BF16.F32.PACK_AB R157, R35, R34 ;  /* 0x00000022239d723e */ /* 0x000fca00000010ff */
[----:B------:R-:W3:Y:S01]  /*29b0*/  MUFU.EX2 R42, R42 ;  /* 0x0000002a002a7308 */ /* 0x000ee20000000800 */
[----:B----4-:R-:W-:-:S07]  /*29c0*/  FADD.FTZ R6, R38, R11 ;  /* 0x0000000b26067221 */ /* 0x010fce0000010000 */
[----:B------:R-:W4:Y:S01]  /*29d0*/  MUFU.EX2 R43, R43 ;  /* 0x0000002b002b7308 */ /* 0x000f220000000800 */
[C---:B-1----:R-:W-:Y:S01]  /*29e0*/  FADD.FTZ R11, R39.reuse, R6 ;  /* 0x00000006270b7221 */ /* 0x042fe20000010000 */
[----:B------:R-:W-:-:S06]  /*29f0*/  F2FP.BF16.F32.PACK_AB R159, R39, R38 ;  /* 0x00000026279f723e */ /* 0x000fcc00000010ff */
[----:B------:R-:W1:Y:S01]  /*2a00*/  MUFU.EX2 R46, R46 ;  /* 0x0000002e002e7308 */ /* 0x000e620000000800 */
[----:B---3--:R-:W-:-:S07]  /*2a10*/  FADD.FTZ R6, R42, R11 ;  /* 0x0000000b2a067221 */ /* 0x008fce0000010000 */
[----:B------:R-:W3:Y:S01]  /*2a20*/  MUFU.EX2 R47, R47 ;  /* 0x0000002f002f7308 */ /* 0x000ee20000000800 */
[C---:B----4-:R-:W-:Y:S01]  /*2a30*/  FADD.FTZ R11, R43.reuse, R6 ;  /* 0x000000062b0b7221 */ /* 0x050fe20000010000 */
[----:B------:R-:W-:-:S06]  /*2a40*/  F2FP.BF16.F32.PACK_AB R161, R43, R42 ;  /* 0x0000002a2ba1723e */ /* 0x000fcc00000010ff */
[----:B------:R-:W4:Y:S01]  /*2a50*/  MUFU.EX2 R50, R50 ;  /* 0x0000003200327308 */ /* 0x000f220000000800 */
[----:B-1----:R-:W-:-:S07]  /*2a60*/  FADD.FTZ R6, R46, R11 ;  /* 0x0000000b2e067221 */ /* 0x002fce0000010000 */
[----:B------:R-:W1:Y:S01]  /*2a70*/  MUFU.EX2 R51, R51 ;  /* 0x0000003300337308 */ /* 0x000e620000000800 */
[C---:B---3--:R-:W-:Y:S01]  /*2a80*/  FADD.FTZ R11, R47.reuse, R6 ;  /* 0x000000062f0b7221 */ /* 0x048fe20000010000 */
[----:B------:R-:W-:-:S06]  /*2a90*/  F2FP.BF16.F32.PACK_AB R163, R47, R46 ;  /* 0x0000002e2fa3723e */ /* 0x000fcc00000010ff */
[----:B------:R-:W3:Y:S01]  /*2aa0*/  MUFU.EX2 R57, R57 ;  /* 0x0000003900397308 */ /* 0x000ee20000000800 */
[----:B----4-:R-:W-:-:S07]  /*2ab0*/  FADD.FTZ R6, R50, R11 ;  /* 0x0000000b32067221 */ /* 0x010fce0000010000 */
[----:B------:R-:W4:Y:S01]  /*2ac0*/  MUFU.EX2 R54, R54 ;  /* 0x0000003600367308 */ /* 0x000f220000000800 */
[C---:B-1----:R-:W-:Y:S01]  /*2ad0*/  FADD.FTZ R11, R51.reuse, R6 ;  /* 0x00000006330b7221 */ /* 0x042fe20000010000 */
[----:B------:R-:W-:-:S06]  /*2ae0*/  F2FP.BF16.F32.PACK_AB R165, R51, R50 ;  /* 0x0000003233a5723e */ /* 0x000fcc00000010ff */
[----:B------:R-:W1:Y:S01]  /*2af0*/  MUFU.EX2 R60, R60 ;  /* 0x0000003c003c7308 */ /* 0x000e620000000800 */
[C---:B---3--:R-:W-:Y:S01]  /*2b00*/  FADD.FTZ R13, R57.reuse, R10 ;  /* 0x0000000a390d7221 */ /* 0x048fe20000010000 */
[----:B------:R-:W-:-:S06]  /*2b10*/  F2FP.BF16.F32.PACK_AB R168, R57, R56 ;  /* 0x0000003839a8723e */ /* 0x000fcc00000010ff */
[----:B------:R-:W3:Y:S01]  /*2b20*/  MUFU.EX2 R55, R55 ;  /* 0x0000003700377308 */ /* 0x000ee20000000800 */
[----:B----4-:R-:W-:-:S07]  /*2b30*/  FADD.FTZ R6, R54, R11 ;  /* 0x0000000b36067221 */ /* 0x010fce0000010000 */
[----:B------:R-:W4:Y:S01]  /*2b40*/  MUFU.EX2 R61, R61 ;  /* 0x0000003d003d7308 */ /* 0x000f220000000800 */
[----:B-1----:R-:W-:-:S07]  /*2b50*/  FADD.FTZ R10, R60, R13 ;  /* 0x0000000d3c0a7221 */ /* 0x002fce0000010000 */
[----:B------:R-:W1:Y:S01]  /*2b60*/  MUFU.EX2 R58, R58 ;  /* 0x0000003a003a7308 */ /* 0x000e620000000800 */
[C---:B---3--:R-:W-:Y:S01]  /*2b70*/  FADD.FTZ R11, R55.reuse, R6 ;  /* 0x00000006370b7221 */ /* 0x048fe20000010000 */
[----:B------:R-:W-:-:S06]  /*2b80*/  F2FP.BF16.F32.PACK_AB R167, R55, R54 ;  /* 0x0000003637a7723e */ /* 0x000fcc00000010ff */
[----:B------:R-:W3:Y:S01]  /*2b90*/  MUFU.EX2 R64, R64 ;  /* 0x0000004000407308 */ /* 0x000ee20000000800 */
[C---:B----4-:R-:W-:Y:S01]  /*2ba0*/  FADD.FTZ R13, R61.reuse, R10 ;  /* 0x0000000a3d0d7221 */ /* 0x050fe20000010000 */
[----:B------:R-:W-:-:S06]  /*2bb0*/  F2FP.BF16.F32.PACK_AB R170, R61, R60 ;  /* 0x0000003c3daa723e */ /* 0x000fcc00000010ff */
[----:B------:R-:W4:Y:S01]  /*2bc0*/  MUFU.EX2 R59, R59 ;  /* 0x0000003b003b7308 */ /* 0x000f220000000800 */
[----:B-1----:R-:W-:-:S07]  /*2bd0*/  FADD.FTZ R6, R58, R11 ;  /* 0x0000000b3a067221 */ /* 0x002fce0000010000 */
[----:B------:R-:W1:Y:S01]  /*2be0*/  MUFU.EX2 R65, R65 ;  /* 0x0000004100417308 */ /* 0x000e620000000800 */
[----:B---3--:R-:W-:-:S07]  /*2bf0*/  FADD.FTZ R10, R64, R13 ;  /* 0x0000000d400a7221 */ /* 0x008fce0000010000 */
[----:B------:R-:W3:Y:S01]  /*2c00*/  MUFU.EX2 R62, R62 ;  /* 0x0000003e003e7308 */ /* 0x000ee20000000800 */
[C---:B----4-:R-:W-:Y:S01]  /*2c10*/  FADD.FTZ R11, R59.reuse, R6 ;  /* 0x000000063b0b7221 */ /* 0x050fe20000010000 */
[----:B------:R-:W-:-:S06]  /*2c20*/  F2FP.BF16.F32.PACK_AB R169, R59, R58 ;  /* 0x0000003a3ba9723e */ /* 0x000fcc00000010ff */
[----:B------:R-:W4:Y:S01]  /*2c30*/  MUFU.EX2 R68, R68 ;  /* 0x0000004400447308 */ /* 0x000f220000000800 */
[C---:B-1----:R-:W-:Y:S01]  /*2c40*/  FADD.FTZ R13, R65.reuse, R10 ;  /* 0x0000000a410d7221 */ /* 0x042fe20000010000 */
[----:B------:R-:W-:-:S06]  /*2c50*/  F2FP.BF16.F32.PACK_AB R172, R65, R64 ;  /* 0x0000004041ac723e */ /* 0x000fcc00000010ff */
[----:B------:R-:W1:Y:S01]  /*2c60*/  MUFU.EX2 R63, R63 ;  /* 0x0000003f003f7308 */ /* 0x000e620000000800 */
[----:B---3--:R-:W-:-:S07]  /*2c70*/  FADD.FTZ R6, R62, R11 ;  /* 0x0000000b3e067221 */ /* 0x008fce0000010000 */
[----:B------:R-:W3:Y:S01]  /*2c80*/  MUFU.EX2 R66, R66 ;  /* 0x0000004200427308 */ /* 0x000ee20000000800 */
[----:B----4-:R-:W-:Y:S01]  /*2c90*/  FADD.FTZ R10, R68, R13 ;  /* 0x0000000d440a7221 */ /* 0x010fe20000010000 */
[----:B------:R-:W-:-:S06]  /*2ca0*/  F2FP.BF16.F32.PACK_AB R174, R5, R68 ;  /* 0x0000004405ae723e */ /* 0x000fcc00000010ff */
[----:B------:R-:W4:Y:S01]  /*2cb0*/  MUFU.EX2 R67, R67 ;  /* 0x0000004300437308 */ /* 0x000f220000000800 */
[----:B-1----:R-:W-:Y:S01]  /*2cc0*/  FADD.FTZ R11, R63, R6 ;  /* 0x000000063f0b7221 */ /* 0x002fe20000010000 */
[----:B------:R-:W-:Y:S01]  /*2cd0*/  FADD.FTZ R6, R5, R10 ;  /* 0x0000000a05067221 */ /* 0x000fe20000010000 */
[----:B------:R-:W-:-:S05]  /*2ce0*/  F2FP.BF16.F32.PACK_AB R171, R63, R62 ;  /* 0x0000003e3fab723e */ /* 0x000fca00000010ff */
[----:B------:R-:W1:Y:S01]  /*2cf0*/  MUFU.EX2 R70, R70 ;  /* 0x0000004600467308 */ /* 0x000e620000000800 */
[----:B---3--:R-:W-:-:S07]  /*2d00*/  FADD.FTZ R10, R66, R11 ;  /* 0x0000000b420a7221 */ /* 0x008fce0000010000 */
[----:B------:R-:W3:Y:S01]  /*2d10*/  MUFU.EX2 R9, R9 ;  /* 0x0000000900097308 */ /* 0x000ee20000000800 */
[C---:B----4-:R-:W-:Y:S01]  /*2d20*/  FADD.FTZ R5, R67.reuse, R10 ;  /* 0x0000000a43057221 */ /* 0x050fe20000010000 */
[----:B------:R-:W-:-:S03]  /*2d30*/  F2FP.BF16.F32.PACK_AB R173, R67, R66 ;  /* 0x0000004243ad723e */ /* 0x000fc600000010ff */
[----:B-1----:R-:W-:-:S04]  /*2d40*/  FADD.FTZ R10, R70, R5 ;  /* 0x00000005460a7221 */ /* 0x002fc80000010000 */
[C---:B---3--:R-:W-:Y:S01]  /*2d50*/  FADD.FTZ R5, R9.reuse, R10 ;  /* 0x0000000a09057221 */ /* 0x048fe20000010000 */
[----:B------:R-:W-:Y:S01]  /*2d60*/  F2FP.BF16.F32.PACK_AB R175, R9, R70 ;  /* 0x0000004609af723e */ /* 0x000fe200000010ff */
[----:B------:R-:W-:Y:S06]  /*2d70*/  @!P0 BRA `(.L_x_14) ;  /* 0x0000000000048947 */ /* 0x000fec0003800000 */
[----:B------:R-:W-:Y:S01]  /*2d80*/  BPT.TRAP 0x1 ;  /* 0x000000040000795c */ /* 0x000fe20000300000 */
.L_x_14:
[----:B------:R1:W3:Y:S01]  /*2d90*/  SYNCS.PHASECHK.TRANS64.TRYWAIT P1, [UR22+0x22850], R8 ;  /* 0x02285008ff0075a7 */ /* 0x0002e20008020156 */
[----:B------:R-:W-:Y:S05]  /*2da0*/  @!P0 BRA `(.L_x_15) ;  /* 0x0000000000048947 */ /* 0x000fea0003800000 */
[----:B------:R-:W-:Y:S01]  /*2db0*/  BPT.TRAP 0x1 ;  /* 0x000000040000795c */ /* 0x000fe20000300000 */
.L_x_15:
[----:B---3--:R-:W-:Y:S05]  /*2dc0*/  @P1 BRA `(.L_x_16) ;  /* 0x0000000000081947 */ /* 0x008fea0003800000 */
[----:B------:R-:W3:Y:S02]  /*2dd0*/  SYNCS.PHASECHK.TRANS64.TRYWAIT P1, [UR22+0x22850], R8 ;  /* 0x02285008ff0075a7 */ /* 0x000ee40008020156 */
[----:B---3--:R-:W-:Y:S05]  /*2de0*/  @!P1 BRA `(.L_x_17) ;  /* 0x0000008c004c9947 */ /* 0x008fea0003800000 */
.L_x_16:
[----:B------:R4:W-:Y:S01]  /*2df0*/  BAR.SYNC.DEFER_BLOCKING R7, 0x100 ;  /* 0x000400070000751d */ /* 0x0009e20000010000 */
[----:B------:R-:W-:-:S04]  /*2e00*/  UIADD3 UR41, UR41, 0x400, URZ ;  /* 0x0000040029297890 */ /* 0x000fc8000fffe03f */
[----:B------:R-:W-:Y:S01]  /*2e10*/  USHF.R.U32.HI UR41, URZ, 0x4, UR41 ;  /* 0x000000043f297899 */ /* 0x000fe20008011629 */
[----:B------:R-:W-:-:S03]  /*2e20*/  UMOV UR7, 0x40000040 ;  /* 0x4000004000077882 */ /* 0x000fc60000000000 */
[----:B------:R-:W-:-:S04]  /*2e30*/  ULOP3.LUT UR21, UR41, 0x3fff, URZ, 0xc0, !UPT ;  /* 0x00003fff29157892 */ /* 0x000fc8000f8ec03f */
[----:B------:R-:W-:-:S04]  /*2e40*/  ULOP3.LUT UR21, UR21, 0x3000000, URZ, 0xfc, !UPT ;  /* 0x0300000015157892 */ /* 0x000fc8000f8efc3f */
[----:B------:R-:W-:Y:S01]  /*2e50*/  UIMAD UR11, UR37, 0xc00, UR21 ;  /* 0x00000c00250b78a4 */ /* 0x000fe2000f8e0215 */
[----:B------:R-:W-:-:S06]  /*2e60*/  WARPGROUP.ARRIVE ;  /* 0x00000000000079c5 */ /* 0x000fcc0000000000 */
[----:B------:R-:W-:Y:S02]  /*2e70*/  UMOV UR6, UR11 ;  /* 0x0000000b00067c82 */ /* 0x000fe40008000000 */
[----:B------:R-:W-:Y:S01]  /*2e80*/  HGMMA.64x256x16.F32.BF16 R24, R152, gdesc[UR4].tnspB, RZ, !UPT, gsb0 ;  /* 0x43e0000498187df0 */ /* 0x000fe2000c0018ff */
[----:B------:R-:W-:Y:S01]  /*2e90*/  UIADD3 UR6, UR11, 0x80, URZ ;  /* 0x000000800b067890 */ /* 0x000fe2000fffe03f */
[----:B------:R-:W-:Y:S01]  /*2ea0*/  UMOV UR7, 0x40000040 ;  /* 0x4000004000077882 */ /* 0x000fe20000000000 */
[----:B------:R-:W-:Y:S02]  /*2eb0*/  WARPGROUP.DEPBAR.LE gsb0, 0x0 ;  /* 0x00008000000079c5 */ /* 0x000fe40000010000 */
[----:B------:R-:W-:-:S15]  /*2ec0*/  WARPGROUP.ARRIVE ;  /* 0x00000000000079c5 */ /* 0x000fde0000000000 */
[----:B------:R-:W-:-:S08]  /*2ed0*/  NOP ;  /* 0x0000000000007918 */ /* 0x000fd00000000000 */
[----:B------:R-:W-:Y:S01]  /*2ee0*/  HGMMA.64x256x16.F32.BF16 R24, R156, gdesc[UR4].tnspB, R24, gsb0 ;  /* 0x43e000049c187df0 */ /* 0x000fe20008001818 */
        /* <DEDUP_REMOVED lines=23> */
[----:B------:R-:W-:Y:S03]  /*3060*/  HGMMA.64x256x16.F32.BF16 R24, R172, gdesc[UR4].tnspB, R24, gsb0 ;  /* 0x43e00004ac187df0 */ /* 0x000fe60008001818 */
[----:B------:R-:W-:Y:S02]  /*3070*/  WARPGROUP.DEPBAR.LE gsb0, 0x0 ;  /* 0x00008000000079c5 */ /* 0x000fe40000010000 */
[----:B----4-:R-:W-:Y:S05]  /*3080*/  @!P0 BRA `(.L_x_18) ;  /* 0x0000000000048947 */ /* 0x010fea0003800000 */
[----:B------:R-:W-:Y:S01]  /*3090*/  BPT.TRAP 0x1 ;  /* 0x000000040000795c */ /* 0x000fe20000300000 */
.L_x_18:
[----:B------:R-:W4:Y:S01]  /*30a0*/  S2UR UR6, SR_CgaCtaId ;  /* 0x00000000000679c3 */ /* 0x000f220000008800 */
[----:B------:R-:W-:Y:S02]  /*30b0*/  UISETP.GE.AND UP0, UPT, UR42, 0x61, UPT ;  /* 0x000000612a00788c */ /* 0x000fe4000bf06270 */
[----:B------:R-:W-:-:S04]  /*30c0*/  UIADD3 UR22, UR22, 0x22860, URZ ;  /* 0x0002286016167890 */ /* 0x000fc8000fffe03f */
[----:B------:R-:W-:Y:S01]  /*30d0*/  PLOP3.LUT P1, PT, PT, PT, UP0, 0x80, 0x0 ;  /* 0x000000000000781c */ /* 0x000fe20003f2f008 */
[----:B----4-:R-:W-:-:S09]  /*30e0*/  UPRMT UR22, UR6, 0x654, UR22 ;  /* 0x0000065406167896 */ /* 0x010fd20008000016 */
[----:B------:R-:W-:Y:S01]  /*30f0*/  SYNCS.ARRIVE.TRANS64.RED.A1T0 RZ, [UR22], RZ ;  /* 0x000000ffffff79a7 */ /* 0x000fe20008100416 */
[----:B------:R-:W-:Y:S02]  /*3100*/  UMOV UR22, 0x400 ;  /* 0x0000040000167882 */ /* 0x000fe40000000000 */
[----:B------:R-:W-:Y:S01]  /*3110*/  ULEA UR22, UR6, UR22, 0x18 ;  /* 0x0000001606167291 */ /* 0x000fe2000f8ec03f */
[----:B------:R-:W-:Y:S11]  /*3120*/  @!P1 BRA `(.L_x_19) ;  /* 0x0000002000f09947 */ /* 0x000ff60003800000 */
[----:B------:R-:W-:Y:S01]  /*3130*/  IMAD.MOV.U32 R7, RZ, RZ, R4 ;  /* 0x000000ffff077224 */ /* 0x000fe200078e0004 */
[----:B------:R-:W-:Y:S01]  /*3140*/  UIADD3 UR44, UR44, -0x2, URZ ;  /* 0xfffffffe2c2c7890 */ /* 0x000fe2000fffe03f */
[----:B01-3--:R-:W-:Y:S01]  /*3150*/  IMAD.MOV.U32 R8, RZ, RZ, R3 ;  /* 0x000000ffff087224 */ /* 0x00bfe200078e0003 */
[----:B------:R-:W-:Y:S01]  /*3160*/  ULDC UR26, c[0x0][0x9d8] ;  /* 0x00027600001a7ab9 */ /* 0x000fe20000000800 */
[----:B------:R-:W-:-:S09]  /*3170*/  ULDC UR23, c[0x0][0x988] ;  /* 0x0002620000177ab9 */ /* 0x000fd20000000800 */
.L_x_30:
[----:B------:R-:W-:Y:S01]  /*3180*/  UIADD3 UR37, UR37, 0x1, URZ ;  /* 0x0000000125257890 */ /* 0x000fe2000fffe03f */
[----:B--2---:R-:W-:Y:S01]  /*3190*/  IMAD.U32 R0, RZ, RZ, UR44 ;  /* 0x0000002cff007e24 */ /* 0x004fe2000f8e00ff */
[----:B------:R-:W-:Y:S02]  /*31a0*/  UIADD3 UR44, UR44, -0x1, URZ ;  /* 0xffffffff2c2c7890 */ /* 0x000fe4000fffe03f */
[----:B------:R-:W-:Y:S02]  /*31b0*/  UISETP.NE.AND UP0, UPT, UR37, 0x2, UPT ;  /* 0x000000022500788c */ /* 0x000fe4000bf05270 */
[----:B------:R-:W-:Y:S02]  /*31c0*/  ISETP.GT.AND P1, PT, R0, RZ, PT ;  /* 0x000000ff0000720c */ /* 0x000fe40003f24270 */
[----:B------:R-:W-:Y:S02]  /*31d0*/  USEL UR6, URZ, 0x1, UP0 ;  /* 0x000000013f067887 */ /* 0x000fe40008000000 */
[----:B------:R-:W-:-:S02]  /*31e0*/  USEL UR37, UR37, URZ, UP0 ;  /* 0x0000003f25257287 */ /* 0x000fc40008000000 */
[----:B------:R-:W-:Y:S01]  /*31f0*/  ULOP3.LUT UR36, UR36, UR6, URZ, 0x3c, !UPT ;  /* 0x0000000624247292 */ /* 0x000fe2000f8e3c3f */
[----:B------:R-:W-:Y:S11]  /*3200*/  @!P0 BRA `(.L_x_20) ;  /* 0x0000000000048947 */ /* 0x000ff60003800000 */
[----:B------:R-:W-:Y:S01]  /*3210*/  BPT.TRAP 0x1 ;  /* 0x000000040000795c */ /* 0x000fe20000300000 */
.L_x_20:
[----:B------:R-:W0:Y:S01]  /*3220*/  S2UR UR24, SR_CgaCtaId ;  /* 0x00000000001879c3 */ /* 0x000e220000008800 */
[----:B------:R-:W-:Y:S01]  /*3230*/  IMAD.U32 R0, RZ, RZ, UR36 ;  /* 0x00000024ff007e24 */ /* 0x000fe2000f8e00ff */
[----:B------:R-:W-:-:S04]  /*3240*/  UMOV UR22, 0x400 ;  /* 0x0000040000167882 */ /* 0x000fc80000000000 */
[----:B------:R-:W-:-:S04]  /*3250*/  SHF.L.U32 R0, R0, 0x1f, RZ ;  /* 0x0000001f00007819 */ /* 0x000fc800000006ff */
[----:B------:R-:W-:-:S13]  /*3260*/  R2UR UR27, R0 ;  /* 0x00000000001b72ca */ /* 0x000fda00000e0000 */
[----:B------:R-:W-:Y:S01]  /*3270*/  IMAD.U32 R0, RZ, RZ, UR27 ;  /* 0x0000001bff007e24 */ /* 0x000fe2000f8e00ff */
[----:B0-----:R-:W-:-:S04]  /*3280*/  ULEA UR22, UR24, UR22, 0x18 ;  /* 0x0000001618167291 */ /* 0x001fc8000f8ec03f */
[----:B------:R-:W-:-:S09]  /*3290*/  ULEA UR25, UR37, UR22, 0x3 ;  /* 0x0000001625197291 */ /* 0x000fd2000f8e183f */
[----:B------:R0:W1:Y:S01]  /*32a0*/  SYNCS.PHASECHK.TRANS64.TRYWAIT P2, [UR25+0x22830], R0 ;  /* 0x02283000ff0075a7 */ /* 0x0000620008040159 */
[----:B------:R-:W-:Y:S05]  /*32b0*/  @!P0 BRA `(.L_x_21) ;  /* 0x0000000000048947 */ /* 0x000fea0003800000 */
[----:B------:R-:W-:Y:S01]  /*32c0*/  BPT.TRAP 0x1 ;  /* 0x000000040000795c */ /* 0x000fe20000300000 */
.L_x_21:
[----:B-1----:R-:W-:Y:S05]  /*32d0*/  @P2 BRA `(.L_x_22) ;  /* 0x00000000000c2947 */ /* 0x002fea0003800000 */
[----:B0-----:R-:W-:-:S04]  /*32e0*/  IMAD.U32 R0, RZ, RZ, UR27 ;  /* 0x0000001bff007e24 */ /* 0x001fc8000f8e00ff */
[----:B------:R-:W0:Y:S02]  /*32f0*/  SYNCS.PHASECHK.TRANS64.TRYWAIT P2, [UR25+0x22830], R0 ;  /* 0x02283000ff0075a7 */ /* 0x000e240008040159 */
[----:B0-----:R-:W-:Y:S05]  /*3300*/  @!P2 BRA `(.L_x_23) ;  /* 0x00000088001ca947 */ /* 0x001fea0003800000 */
.L_x_22:
[----:B------:R-:W-:Y:S01]  /*3310*/  UIMAD UR6, UR37, 0x300, UR20 ;  /* 0x00000300250678a4 */ /* 0x000fe2000f8e0214 */
[----:B------:R-:W-:Y:S01]  /*3320*/  WARPGROUP.ARRIVE ;  /* 0x00000000000079c5 */ /* 0x000fe20000000000 */
[----:B------:R-:W-:Y:S01]  /*3330*/  UMOV UR7, 0x40000040 ;  /* 0x4000004000077882 */ /* 0x000fe20000000000 */
[----:B------:R-:W-:Y:S01]  /*3340*/  UMOV UR11, 0x40000040 ;  /* 0x40000040000b7882 */ /* 0x000fe20000000000 */
[----:B------:R-:W-:-:S03]  /*3350*/  UIADD3 UR10, UR6, 0x2, URZ ;  /* 0x00000002060a7890 */ /* 0x000fc6000fffe03f */
[----:B------:R-:W1:Y:S01]  /*3360*/  S2R R202, SR_TID.X ;  /* 0x0000000000ca7919 */ /* 0x000e620000002100 */
[----:B------:R-:W-:Y:S01]  /*3370*/  UIADD3 UR14, UR6, 0x4, URZ ;  /* 0x00000004060e7890 */ /* 0x000fe2000fffe03f */
[----:B------:R-:W-:Y:S01]  /*3380*/  UMOV UR15, 0x40000040 ;  /* 0x40000040000f7882 */ /* 0x000fe20000000000 */
[----:B------:R-:W-:Y:S01]  /*3390*/  HGMMA.64x96x16.F32.BF16 R152, gdesc[UR4], RZ, !UPT, gsb0 ;  /* 0x01600000049879f0 */ /* 0x000fe2000c0018ff */
[----:B------:R-:W-:Y:S01]  /*33a0*/  UIADD3 UR18, UR6, 0x6, URZ ;  /* 0x0000000606127890 */ /* 0x000fe2000fffe03f */
[----:B------:R-:W-:Y:S01]  /*33b0*/  UMOV UR19, 0x40000040 ;  /* 0x4000004000137882 */ /* 0x000fe20000000000 */
[----:B-1----:R-:W-:-:S04]  /*33c0*/  SHF.R.U32.HI R202, RZ, 0x7, R202 ;  /* 0x00000007ffca7819 */ /* 0x002fc800000116ca */
[----:B0-----:R-:W-:Y:S01]  /*33d0*/  IADD3 R0, -R202, 0xb, RZ ;  /* 0x0000000bca007810 */ /* 0x001fe20007ffe1ff */
        /* <DEDUP_REMOVED lines=13> */
.L_x_24:
[----:B------:R-:W-:Y:S01]  /*34b0*/  FMUL.FTZ R9, R152, UR26 ;  /* 0x0000001a98097c20 */ /* 0x000fe20008410000 */
[----:B------:R-:W-:Y:S01]  /*34c0*/  FMUL.FTZ R4, R153, UR26 ;  /* 0x0000001a99047c20 */ /* 0x000fe20008410000 */
[----:B------:R-:W-:Y:S01]  /*34d0*/  FMUL.FTZ R12, R156, UR26 ;  /* 0x0000001a9c0c7c20 */ /* 0x000fe20008410000 */
[----:B------:R-:W-:Y:S01]  /*34e0*/  FMUL.FTZ R13, R157, UR26 ;  /* 0x0000001a9d0d7c20 */ /* 0x000fe20008410000 */
[----:B------:R-:W-:Y:S01]  /*34f0*/  FMUL.FTZ R20, R160, UR26 ;  /* 0x0000001aa0147c20 */ /* 0x000fe20008410000 */
[----:B------:R-:W-:Y:S01]  /*3500*/  FMUL.FTZ R22, R161, UR26 ;  /* 0x0000001aa1167c20 */ /* 0x000fe20008410000 */
[----:B------:R-:W1:Y:S01]  /*3510*/  MUFU.TANH R9, R9 ;  /* 0x0000000900097308 */ /* 0x000e620000002400 */
[----:B------:R-:W-:Y:S01]  /*3520*/  FMUL.FTZ R152, R164, UR26 ;  /* 0x0000001aa4987c20 */ /* 0x000fe20008410000 */
[----:B------:R-:W-:Y:S01]  /*3530*/  FMUL.FTZ R10, R154, UR26 ;  /* 0x0000001a9a0a7c20 */ /* 0x000fe20008410000 */
[----:B------:R-:W-:Y:S01]  /*3540*/  FMUL.FTZ R154, R165, UR26 ;  /* 0x0000001aa59a7c20 */ /* 0x000fe20008410000 */
[----:B------:R-:W-:Y:S01]  /*3550*/  FMUL.FTZ R157, R170, UR26 ;  /* 0x0000001aaa9d7c20 */ /* 0x000fe20008410000 */
[----:B------:R-:W-:Y:S01]  /*3560*/  FMUL.FTZ R156, R168, UR26 ;  /* 0x0000001aa89c7c20 */ /* 0x000fe20008410000 */
[----:B------:R-:W-:Y:S01]  /*3570*/  FMUL.FTZ R160, R169, UR26 ;  /* 0x0000001aa9a07c20 */ /* 0x000fe20008410000 */
[----:B------:R-:W-:Y:S01]  /*3580*/  FMUL.FTZ R21, R162, UR26 ;  /* 0x0000001aa2157c20 */ /* 0x000fe20008410000 */
[----:B------:R-:W2:Y:S01]  /*3590*/  MUFU.TANH R4, R4 ;  /* 0x0000000400047308 */ /* 0x000ea20000002400 */
[----:B------:R-:W-:Y:S01]  /*35a0*/  FMUL.FTZ R162, R172, UR26 ;  /* 0x0000001aaca27c20 */ /* 0x000fe20008410000 */
[----:B------:R-:W-:Y:S01]  /*35b0*/  FMUL.FTZ R161, R173, UR26 ;  /* 0x0000001aada17c20 */ /* 0x000fe20008410000 */
[----:B------:R-:W-:Y:S01]  /*35c0*/  FMUL.FTZ R23, R163, UR26 ;  /* 0x0000001aa3177c20 */ /* 0x000fe20008410000 */
[----:B------:R-:W-:Y:S01]  /*35d0*/  FMUL.FTZ R163, R176, UR26 ;  /* 0x0000001ab0a37c20 */ /* 0x000fe20008410000 */
[----:B------:R-:W-:Y:S01]  /*35e0*/  FMUL.FTZ R164, R177, UR26 ;  /* 0x0000001ab1a47c20 */ /* 0x000fe20008410000 */
[----:B------:R-:W-:Y:S01]  /*35f0*/  FMUL.FTZ R165, R180, UR26 ;  /* 0x0000001ab4a57c20 */ /* 0x000fe20008410000 */
[----:B------:R-:W-:Y:S01]  /*3600*/  FMUL.FTZ R153, R166, UR26 ;  /* 0x0000001aa6997c20 */ /* 0x000fe20008410000 */
[----:B------:R-:W3:Y:S01]  /*3610*/  MUFU.TANH R12, R12 ;  /* 0x0000000c000c7308 */ /* 0x000ee20000002400 */
[----:B-1----:R-:W-:Y:S01]  /*3620*/  FMNMX.FTZ R3, R9, R8, !PT ;  /* 0x0000000809037209 */ /* 0x002fe20007810000 */
[----:B------:R-:W-:Y:S01]  /*3630*/  FMUL.FTZ R166, R181, UR26 ;  /* 0x0000001ab5a67c20 */ /* 0x000fe20008410000 */
[----:B------:R-:W-:Y:S01]  /*3640*/  FMUL.FTZ R168, R184, UR26 ;  /* 0x0000001ab8a87c20 */ /* 0x000fe20008410000 */
[----:B------:R-:W-:Y:S01]  /*3650*/  FMUL.FTZ R11, R155, UR26 ;  /* 0x0000001a9b0b7c20 */ /* 0x000fe20008410000 */
[----:B------:R-:W-:Y:S01]  /*3660*/  FMUL.FTZ R155, R167, UR26 ;  /* 0x0000001aa79b7c20 */ /* 0x000fe20008410000 */
[----:B------:R-:W-:Y:S01]  /*3670*/  FMUL.FTZ R167, R185, UR26 ;  /* 0x0000001ab9a77c20 */ /* 0x000fe20008410000 */
[----:B------:R-:W-:Y:S01]  /*3680*/  FMUL.FTZ R169, R188, UR26 ;  /* 0x0000001abca97c20 */ /* 0x000fe20008410000 */
[----:B------:R-:W1:Y:S01]  /*3690*/  MUFU.TANH R13, R13 ;  /* 0x0000000d000d7308 */ /* 0x000e620000002400 */
[----:B--2---:R-:W-:Y:S01]  /*36a0*/  FMNMX.FTZ R3, R4, R3, !PT ;  /* 0x0000000304037209 */ /* 0x004fe20007810000 */
[----:B------:R-:W-:Y:S01]  /*36b0*/  FMUL.FTZ R173, R192, UR26 ;  /* 0x0000001ac0ad7c20 */ /* 0x000fe20008410000 */
[----:B------:R-:W-:Y:S01]  /*36c0*/  FMUL.FTZ R14, R158, UR26 ;  /* 0x0000001a9e0e7c20 */ /* 0x000fe20008410000 */
[----:B------:R-:W-:Y:S01]  /*36d0*/  FMUL.FTZ R158, R171, UR26 ;  /* 0x0000001aab9e7c20 */ /* 0x000fe20008410000 */
[----:B------:R-:W-:Y:S01]  /*36e0*/  FMUL.FTZ R171, R193, UR26 ;  /* 0x0000001ac1ab7c20 */ /* 0x000fe20008410000 */
[----:B------:R-:W-:Y:S01]  /*36f0*/  FMUL.FTZ R15, R159, UR26 ;  /* 0x0000001a9f0f7c20 */ /* 0x000fe20008410000 */
[----:B------:R-:W-:Y:S01]  /*3700*/  FMUL.FTZ R159, R174, UR26 ;  /* 0x0000001aae9f7c20 */ /* 0x000fe20008410000 */
[----:B------:R-:W2:Y:S01]  /*3710*/  MUFU.TANH R20, R20 ;  /* 0x0000001400147308 */ /* 0x000ea20000002400 */
[----:B---3--:R-:W-:Y:S01]  /*3720*/  FMNMX.FTZ R170, R12, R3, !PT ;  /* 0x000000030caa7209 */ /* 0x008fe20007810000 */
[----:B------:R-:W-:Y:S01]  /*3730*/  FMUL.FTZ R176, R196, UR26 ;  /* 0x0000001ac4b07c20 */ /* 0x000fe20008410000 */
[----:B------:R-:W-:Y:S01]  /*3740*/  UMOV UR10, UR23 ;  /* 0x00000017000a7c82 */ /* 0x000fe20008000000 */
[----:B------:R-:W-:Y:S01]  /*3750*/  FMUL.FTZ R181, R186, UR26 ;  /* 0x0000001abab57c20 */ /* 0x000fe20008410000 */
[----:B------:R-:W-:Y:S01]  /*3760*/  FMUL.FTZ R185, R194, UR26 ;  /* 0x0000001ac2b97c20 */ /* 0x000fe20008410000 */
[----:B------:R-:W-:Y:S01]  /*3770*/  FMUL.FTZ R186, R195, UR26 ;  /* 0x0000001ac3ba7c20 */ /* 0x000fe20008410000 */
[----:B------:R-:W-:Y:S01]  /*3780*/  FMUL.FTZ R188, R199, UR26 ;  /* 0x0000001ac7bc7c20 */ /* 0x000fe20008410000 */
[----:B------:R-:W3:Y:S01]  /*3790*/  MUFU.TANH R22, R22 ;  /* 0x0000001600167308 */ /* 0x000ee20000002400 */
[----:B-1----:R-:W-:Y:S01]  /*37a0*/  FMNMX.FTZ R3, R13, R170, !PT ;  /* 0x000000aa0d037209 */ /* 0x002fe20007810000 */
[----:B------:R-:W-:Y:S01]  /*37b0*/  FMUL.FTZ R170, R189, UR26 ;  /* 0x0000001abdaa7c20 */ /* 0x000fe20008410000 */
[----:B------:R-:W-:-:S04]  /*37c0*/  UIADD3 UR6, UR25, 0x22840, URZ ;  /* 0x0002284019067890 */ /* 0x000fc8000fffe03f */
[----:B------:R-:W-:Y:S01]  /*37d0*/  UPRMT UR6, UR24, 0x654, UR6 ;  /* 0x0000065418067896 */ /* 0x000fe20008000006 */
[----:B------:R-:W1:Y:S01]  /*37e0*/  MUFU.TANH R152, R152 ;  /* 0x0000009800987308 */ /* 0x000e620000002400 */
[----:B--2---:R-:W-:-:S07]  /*37f0*/  FMNMX.FTZ R3, R20, R3, !PT ;  /* 0x0000000314037209 */ /* 0x004fce0007810000 */
[----:B------:R-:W2:Y:S01]  /*3800*/  MUFU.TANH R154, R154 ;  /* 0x0000009a009a7308 */ /* 0x000ea20000002400 */
[----:B---3--:R-:W-:Y:S01]  /*3810*/  FMNMX.FTZ R3, R22, R3, !PT ;  /* 0x0000000316037209 */ /* 0x008fe20007810000 */
[----:B------:R-:W-:Y:S06]  /*3820*/  SYNCS.ARRIVE.TRANS64.RED.A1T0 RZ, [UR6], RZ ;  /* 0x000000ffffff79a7 */ /* 0x000fec0008100406 */
[----:B------:R-:W3:Y:S01]  /*3830*/  MUFU.TANH R156, R156 ;  /* 0x0000009c009c7308 */ /* 0x000ee20000002400 */
[----:B-1----:R-:W-:-:S07]  /*3840*/  FMNMX.FTZ R3, R152, R3, !PT ;  /* 0x0000000398037209 */ /* 0x002fce0007810000 */
[----:B------:R-:W1:Y:S01]  /*3850*/  MUFU.TANH R160, R160 ;  /* 0x000000a000a07308 */ /* 0x000e620000002400 */
[----:B--2---:R-:W-:-:S07]  /*3860*/  FMNMX.FTZ R3, R154, R3, !PT ;  /* 0x000000039a037209 */ /* 0x004fce0007810000 */
[----:B------:R-:W2:Y:S01]  /*3870*/  MUFU.TANH R162, R162 ;  /* 0x000000a200a27308 */ /* 0x000ea20000002400 */
[----:B---3--:R-:W-:-:S07]  /*3880*/  FMNMX.FTZ R3, R156, R3, !PT ;  /* 0x000000039c037209 */ /* 0x008fce0007810000 */
        /* <DEDUP_REMOVED lines=11> */
[----:B---3--:R-:W-:Y:S01]  /*3940*/  FMNMX.FTZ R3, R165, R172, !PT ;  /* 0x000000aca5037209 */ /* 0x008fe20007810000 */
[----:B------:R-:W-:-:S06]  /*3950*/  FMUL.FTZ R172, R197, UR26 ;  /* 0x0000001ac5ac7c20 */ /* 0x000fcc0008410000 */
[----:B------:R-:W3:Y:S01]  /*3960*/  MUFU.TANH R167, R167 ;  /* 0x000000a700a77308 */ /* 0x000ee20000002400 */
[----:B-1----:R-:W-:-:S07]  /*3970*/  FMNMX.FTZ R3, R166, R3, !PT ;  /* 0x00000003a6037209 */ /* 0x002fce0007810000 */
[----:B------:R-:W1:Y:S01]  /*3980*/  MUFU.TANH R169, R169 ;  /* 0x000000a900a97308 */ /* 0x000e620000002400 */
[----:B--2---:R-:W-:-:S07]  /*3990*/  FMNMX.FTZ R174, R168, R3, !PT ;  /* 0x00000003a8ae7209 */ /* 0x004fce0007810000 */
[----:B------:R-:W2:Y:S01]  /*39a0*/  MUFU.TANH R170, R170 ;  /* 0x000000aa00aa7308 */ /* 0x000ea20000002400 */
[----:B---3--:R-:W-:-:S07]  /*39b0*/  FMNMX.FTZ R174, R167, R174, !PT ;  /* 0x000000aea7ae7209 */ /* 0x008fce0007810000 */
        /* <DEDUP_REMOVED lines=9> */
[----:B--2---:R-:W-:-:S07]  /*3a50*/  FMNMX.FTZ R180, R170, R3, !PT ;  /* 0x00000003aab47209 */ /* 0x004fce0007810000 */
[----:B------:R-:W2:Y:S01]  /*3a60*/  MUFU.TANH R176, R176 ;  /* 0x000000b000b07308 */ /* 0x000ea20000002400 */
[----:B---3--:R-:W-:-:S07]  /*3a70*/  FMNMX.FTZ R180, R173, R180, !PT ;  /* 0x000000b4adb47209 */ /* 0x008fce0007810000 */
[----:B------:R-:W3:Y:S01]  /*3a80*/  MUFU.TANH R172, R172 ;  /* 0x000000ac00ac7308 */ /* 0x000ee20000002400 */
[----:B-1----:R-:W-:Y:S01]  /*3a90*/  FMNMX.FTZ R3, R171, R180, !PT ;  /* 0x000000b4ab037209 */ /* 0x002fe20007810000 */
[----:B------:R-:W-:Y:S01]  /*3aa0*/  FMUL.FTZ R180, R183, UR26 ;  /* 0x0000001ab7b47c20 */ /* 0x000fe20008410000 */
[----:B------:R-:W-:-:S05]  /*3ab0*/  FMUL.FTZ R183, R190, UR26 ;  /* 0x0000001abeb77c20 */ /* 0x000fca0008410000 */
[----:B------:R-:W1:Y:S01]  /*3ac0*/  MUFU.TANH R10, R10 ;  /* 0x0000000a000a7308 */ /* 0x000e620000002400 */
[----:B--2---:R-:W-:-:S07]  /*3ad0*/  FMNMX.FTZ R3, R176, R3, !PT ;  /* 0x00000003b0037209 */ /* 0x004fce0007810000 */
[----:B------:R-:W2:Y:S01]  /*3ae0*/  MUFU.TANH R11, R11 ;  /* 0x0000000b000b7308 */ /* 0x000ea20000002400 */
[----:B---3--:R-:W-:-:S05]  /*3af0*/  FMNMX.FTZ R3, R172, R3, !PT ;  /* 0x00000003ac037209 */ /* 0x008fca0007810000 */
[----:B------:R-:W3:Y:S02]  /*3b00*/  SHFL.BFLY PT, R184, R3, 0x2, 0x1f ;  /* 0x0c401f0003b87f89 */ /* 0x000ee400000e0000 */
[----:B------:R-:W4:Y:S08]  /*3b10*/  MUFU.TANH R14, R14 ;  /* 0x0000000e000e7308 */ /* 0x000f300000002400 */
[----:B------:R-:W5:Y:S08]  /*3b20*/  MUFU.TANH R15, R15 ;  /* 0x0000000f000f7308 */ /* 0x000f700000002400 */
[----:B------:R-:W0:Y:S01]  /*3b30*/  MUFU.TANH R21, R21 ;  /* 0x0000001500157308 */ /* 0x000e220000002400 */
[----:B---3--:R-:W-:Y:S01]  /*3b40*/  FMNMX.FTZ R177, R3, R184, !PT ;  /* 0x000000b803b17209 */ /* 0x008fe20007810000 */
[----:B------:R-:W-:-:S06]  /*3b50*/  FMUL.FTZ R184, R191, UR26 ;  /* 0x0000001abfb87c20 */ /* 0x000fcc0008410000 */
[----:B------:R-:W3:Y:S01]  /*3b60*/  MUFU.TANH R23, R23 ;  /* 0x0000001700177308 */ /* 0x000ee20000002400 */
[----:B------:R-:W1:Y:S07]  /*3b70*/  SHFL.BFLY PT, R190, R177, 0x1, 0x1f ;  /* 0x0c201f00b1be7f89 */ /* 0x000e6e00000e0000 */
[----:B------:R-:W3:Y:S08]  /*3b80*/  MUFU.TANH R153, R153 ;  /* 0x0000009900997308 */ /* 0x000ef00000002400 */
[----:B------:R-:W3:Y:S08]  /*3b90*/  MUFU.TANH R155, R155 ;  /* 0x0000009b009b7308 */ /* 0x000ef00000002400 */
[----:B------:R-:W3:Y:S01]  /*3ba0*/  MUFU.TANH R157, R157 ;  /* 0x0000009d009d7308 */ /* 0x000ee20000002400 */
[----:B-1----:R-:W-:-:S05]  /*3bb0*/  FMNMX.FTZ R3, R177, R190, !PT ;  /* 0x000000beb1037209 */ /* 0x002fca0007810000 */
[C---:B------:R-:W-:Y:S01]  /*3bc0*/  FADD.FTZ R8, -R3.reuse, R8 ;  /* 0x0000000803087221 */ /* 0x040fe20000010100 */
[----:B------:R-:W-:Y:S01]  /*3bd0*/  FMUL.FTZ R215, R3, UR10 ;  /* 0x0000000a03d77c20 */ /* 0x000fe20008410000 */
[----:B------:R-:W1:Y:S02]  /*3be0*/  MUFU.TANH R158, R158 ;  /* 0x0000009e009e7308 */ /* 0x000e640000002400 */
[----:B------:R-:W-:Y:S01]  /*3bf0*/  FMUL.FTZ R177, R8, UR10 ;  /* 0x0000000a08b17c20 */ /* 0x000fe20008410000 */
[----:B------:R-:W-:Y:S01]  /*3c00*/  FMNMX.FTZ R8, R10, R7, !PT ;  /* 0x000000070a087209 */ /* 0x000fe20007810000 */
[--C-:B------:R-:W-:Y:S01]  /*3c10*/  FFMA.FTZ R192, R9, UR10, -R215.reuse ;  /* 0x0000000a09c07c23 */ /* 0x100fe200080108d7 */
[--C-:B------:R-:W-:Y:S01]  /*3c20*/  FFMA.FTZ R203, R4, UR10, -R215.reuse ;  /* 0x0000000a04cb7c23 */ /* 0x100fe200080108d7 */
[--C-:B------:R-:W-:Y:S01]  /*3c30*/  FFMA.FTZ R195, R161, UR10, -R215.reuse ;  /* 0x0000000aa1c37c23 */ /* 0x100fe200080108d7 */
[----:B--2---:R-:W-:Y:S01]  /*3c40*/  FMNMX.FTZ R9, R11, R8, !PT ;  /* 0x000000080b097209 */ /* 0x004fe20007810000 */
[----:B------:R-:W2:Y:S01]  /*3c50*/  MUFU.TANH R159, R159 ;  /* 0x0000009f009f7308 */ /* 0x000ea20000002400 */
[--C-:B------:R-:W-:Y:S01]  /*3c60*/  FFMA.FTZ R189, R152, UR10, -R215.reuse ;  /* 0x0000000a98bd7c23 */ /* 0x100fe200080108d7 */
[--C-:B------:R-:W-:Y:S01]  /*3c70*/  FFMA.FTZ R196, R154, UR10, -R215.reuse ;  /* 0x0000000a9ac47c23 */ /* 0x100fe200080108d7 */
[----:B----4-:R-:W-:Y:S01]  /*3c80*/  FMNMX.FTZ R8, R14, R9, !PT ;  /* 0x000000090e087209 */ /* 0x010fe20007810000 */
[--C-:B------:R-:W-:Y:S01]  /*3c90*/  FFMA.FTZ R154, R176, UR10, -R215.reuse ;  /* 0x0000000ab09a7c23 */ /* 0x100fe200080108d7 */
[--C-:B------:R-:W-:Y:S01]  /*3ca0*/  FFMA.FTZ R198, R12, UR10, -R215.reuse ;  /* 0x0000000a0cc67c23 */ /* 0x100fe200080108d7 */
[--C-:B------:R-:W-:Y:S01]  /*3cb0*/  FFMA.FTZ R191, R22, UR10, -R215.reuse ;  /* 0x0000000a16bf7c23 */ /* 0x100fe200080108d7 */
[----:B-----5:R-:W-:Y:S01]  /*3cc0*/  FMNMX.FTZ R8, R15, R8, !PT ;  /* 0x000000080f087209 */ /* 0x020fe20007810000 */
[----:B------:R-:W4:Y:S01]  /*3cd0*/  MUFU.TANH R174, R174 ;  /* 0x000000ae00ae7308 */ /* 0x000f220000002400 */
[--C-:B------:R-:W-:Y:S01]  /*3ce0*/  FFMA.FTZ R211, R13, UR10, -R215.reuse ;  /* 0x0000000a0dd37c23 */ /* 0x100fe200080108d7 */
[--C-:B------:R-:W-:Y:S01]  /*3cf0*/  FFMA.FTZ R22, R156, UR10, -R215.reuse ;  /* 0x0000000a9c167c23 */ /* 0x100fe200080108d7 */
[----:B0-----:R-:W-:Y:S01]  /*3d00*/  FMNMX.FTZ R8, R21, R8, !PT ;  /* 0x0000000815087209 */ /* 0x001fe20007810000 */
[--C-:B------:R-:W-:Y:S01]  /*3d10*/  FFMA.FTZ R190, R20, UR10, -R215.reuse ;  /* 0x0000000a14be7c23 */ /* 0x100fe200080108d7 */
[--C-:B------:R-:W-:Y:S01]  /*3d20*/  FFMA.FTZ R193, R160, UR10, -R215.reuse ;  /* 0x0000000aa0c17c23 */ /* 0x100fe200080108d7 */
[--C-:B------:R-:W-:Y:S01]  /*3d30*/  FFMA.FTZ R201, R164, UR10, -R215.reuse ;  /* 0x0000000aa4c97c23 */ /* 0x100fe200080108d7 */
[----:B---3--:R-:W-:Y:S01]  /*3d40*/  FMNMX.FTZ R8, R23, R8, !PT ;  /* 0x0000000817087209 */ /* 0x008fe20007810000 */
[----:B------:R-:W0:Y:S01]  /*3d50*/  MUFU.TANH R175, R175 ;  /* 0x000000af00af7308 */ /* 0x000e220000002400 */
[--C-:B------:R-:W-:Y:S01]  /*3d60*/  FFMA.FTZ R162, R162, UR10, -R215.reuse ;  /* 0x0000000aa2a27c23 */ /* 0x100fe200080108d7 */
[--C-:B------:R-:W-:Y:S01]  /*3d70*/  FFMA.FTZ R20, R163, UR10, -R215.reuse ;  /* 0x0000000aa3147c23 */ /* 0x100fe200080108d7 */
[----:B------:R-:W-:Y:S01]  /*3d80*/  FMNMX.FTZ R8, R153, R8, !PT ;  /* 0x0000000899087209 */ /* 0x000fe20007810000 */
[--C-:B------:R-:W-:Y:S01]  /*3d90*/  FFMA.FTZ R199, R170, UR10, -R215.reuse ;  /* 0x0000000aaac77c23 */ /* 0x100fe200080108d7 */
[--C-:B------:R-:W-:Y:S01]  /*3da0*/  FFMA.FTZ R13, R165, UR10, -R215.reuse ;  /* 0x0000000aa50d7c23 */ /* 0x100fe200080108d7 */
[--C-:B------:R-:W-:Y:S01]  /*3db0*/  FFMA.FTZ R172, R172, UR10, -R215.reuse ;  /* 0x0000000aacac7c23 */ /* 0x100fe200080108d7 */
[----:B------:R-:W-:Y:S01]  /*3dc0*/  FMNMX.FTZ R8, R155, R8, !PT ;  /* 0x000000089b087209 */ /* 0x000fe20007810000 */
[----:B------:R-:W3:Y:S01]  /*3dd0*/  MUFU.TANH R178, R178 ;  /* 0x000000b200b27308 */ /* 0x000ee20000002400 */
[--C-:B------:R-:W-:Y:S01]  /*3de0*/  FFMA.FTZ R197, R167, UR10, -R215.reuse ;  /* 0x0000000aa7c57c23 */ /* 0x100fe200080108d7 */
[--C-:B------:R-:W-:Y:S01]  /*3df0*/  FFMA.FTZ R166, R166, UR10, -R215.reuse ;  /* 0x0000000aa6a67c23 */ /* 0x100fe200080108d7 */
[----:B------:R-:W-:Y:S01]  /*3e00*/  FMNMX.FTZ R9, R157, R8, !PT ;  /* 0x000000089d097209 */ /* 0x000fe20007810000 */
[--C-:B------:R-:W-:Y:S01]  /*3e10*/  FFMA.FTZ R168, R168, UR10, -R215.reuse ;  /* 0x0000000aa8a87c23 */ /* 0x100fe200080108d7 */
[--C-:B------:R-:W-:Y:S01]  /*3e20*/  FFMA.FTZ R12, R169, UR10, -R215.reuse ;  /* 0x0000000aa90c7c23 */ /* 0x100fe200080108d7 */
[----:B------:R-:W-:Y:S01]  /*3e30*/  FFMA.FTZ R194, R171, UR10, -R215 ;  /* 0x0000000aabc27c23 */ /* 0x000fe200080108d7 */
[----:B-1----:R-:W-:Y:S01]  /*3e40*/  FMNMX.FTZ R4, R158, R9, !PT ;  /* 0x000000099e047209 */ /* 0x002fe20007810000 */
[----:B------:R-:W1:Y:S03]  /*3e50*/  MUFU.TANH R179, R179 ;  /* 0x000000b300b37308 */ /* 0x000e660000002400 */
[----:B--2---:R-:W-:-:S04]  /*3e60*/  FMNMX.FTZ R9, R159, R4, !PT ;  /* 0x000000049f097209 */ /* 0x004fc80007810000 */
[----:B----4-:R-:W-:Y:S01]  /*3e70*/  FMNMX.FTZ R4, R174, R9, !PT ;  /* 0x00000009ae047209 */ /* 0x010fe20007810000 */
[----:B------:R-:W2:Y:S03]  /*3e80*/  MUFU.TANH R180, R180 ;  /* 0x000000b400b47308 */ /* 0x000ea60000002400 */
[----:B0-----:R-:W-:-:S04]  /*3e90*/  FMNMX.FTZ R9, R175, R4, !PT ;  /* 0x00000004af097209 */ /* 0x001fc80007810000 */
[----:B---3--:R-:W-:Y:S01]  /*3ea0*/  FMNMX.FTZ R4, R178, R9, !PT ;  /* 0x00000009b2047209 */ /* 0x008fe20007810000 */
[----:B------:R-:W0:Y:S03]  /*3eb0*/  MUFU.TANH R181, R181 ;  /* 0x000000b500b57308 */ /* 0x000e260000002400 */
[----:B-1----:R-:W-:-:S05]  /*3ec0*/  FMNMX.FTZ R9, R179, R4, !PT ;  /* 0x00000004b3097209 */ /* 0x002fca0007810000 */
[----:B------:R-:W1:Y:S01]  /*3ed0*/  MUFU.TANH R182, R182 ;  /* 0x000000b600b67308 */ /* 0x000e620000002400 */
[----:B--2---:R-:W-:-:S07]  /*3ee0*/  FMNMX.FTZ R4, R180, R9, !PT ;  /* 0x00000009b4047209 */ /* 0x004fce0007810000 */
[----:B------:R-:W2:Y:S01]  /*3ef0*/  MUFU.TANH R183, R183 ;  /* 0x000000b700b77308 */ /* 0x000ea20000002400 */
[----:B0-----:R-:W-:-:S07]  /*3f00*/  FMNMX.FTZ R9, R181, R4, !PT ;  /* 0x00000004b5097209 */ /* 0x001fce0007810000 */
[----:B------:R-:W0:Y:S01]  /*3f10*/  MUFU.TANH R184, R184 ;  /* 0x000000b800b87308 */ /* 0x000e220000002400 */
[----:B-1----:R-:W-:-:S07]  /*3f20*/  FMNMX.FTZ R4, R182, R9, !PT ;  /* 0x00000009b6047209 */ /* 0x002fce0007810000 */
        /* <DEDUP_REMOVED lines=8> */
[----:B------:R-:W2:Y:S01]  /*3fb0*/  MUFU.EX2 R177, R177 ;  /* 0x000000b100b17308 */ /* 0x000ea20000000800 */
[----:B0-----:R-:W-:-:S07]  /*3fc0*/  FMNMX.FTZ R9, R187, R4, !PT ;  /* 0x00000004bb097209 */ /* 0x001fce0007810000 */
[----:B------:R-:W0:Y:S01]  /*3fd0*/  MUFU.EX2 R192, R192 ;  /* 0x000000c000c07308 */ /* 0x000e220000000800 */
[----:B-1----:R-:W-:-:S05]  /*3fe0*/  FMNMX.FTZ R9, R188, R9, !PT ;  /* 0x00000009bc097209 */ /* 0x002fca0007810000 */
[----:B------:R-:W1:Y:S02]  /*3ff0*/  SHFL.BFLY PT, R4, R9, 0x2, 0x1f ;  /* 0x0c401f0009047f89 */ /* 0x000e6400000e0000 */
[----:B------:R-:W3:Y:S01]  /*4000*/  MUFU.EX2 R203, R203 ;  /* 0x000000cb00cb7308 */ /* 0x000ee20000000800 */
[-C--:B--2---:R-:W-:Y:S01]  /*4010*/  FMUL.FTZ R24, R24, R177.reuse ;  /* 0x000000b118187220 */ /* 0x084fe20000410000 */
[-C--:B------:R-:W-:Y:S01]  /*4020*/  FMUL.FTZ R25, R25, R177.reuse ;  /* 0x000000b119197220 */ /* 0x080fe20000410000 */
[-C--:B------:R-:W-:Y:S01]  /*4030*/  FMUL.FTZ R28, R28, R177.reuse ;  /* 0x000000b11c1c7220 */ /* 0x080fe20000410000 */
[-C--:B------:R-:W-:Y:S01]  /*4040*/  FMUL.FTZ R29, R29, R177.reuse ;  /* 0x000000b11d1d7220 */ /* 0x080fe20000410000 */
[-C--:B------:R-:W-:Y:S01]  /*4050*/  FMUL.FTZ R32, R32, R177.reuse ;  /* 0x000000b120207220 */ /* 0x080fe20000410000 */
[-C--:B------:R-:W-:Y:S01]  /*4060*/  FMUL.FTZ R33, R33, R177.reuse ;  /* 0x000000b121217220 */ /* 0x080fe20000410000 */
[-C--:B------:R-:W-:Y:S01]  /*4070*/  FMUL.FTZ R36, R36, R177.reuse ;  /* 0x000000b124247220 */ /* 0x080fe20000410000 */
[----:B------:R-:W2:Y:S01]  /*4080*/  MUFU.EX2 R198, R198 ;  /* 0x000000c600c67308 */ /* 0x000ea20000000800 */
[----:B0-----:R-:W-:Y:S01]  /*4090*/  FFMA.FTZ R6, R177, R6, R192 ;  /* 0x00000006b1067223 */ /* 0x001fe200000100c0 */
[-C--:B------:R-:W-:Y:S01]  /*40a0*/  FMUL.FTZ R37, R37, R177.reuse ;  /* 0x000000b125257220 */ /* 0x080fe20000410000 */
[-C--:B------:R-:W-:Y:S01]  /*40b0*/  FMUL.FTZ R40, R40, R177.reuse ;  /* 0x000000b128287220 */ /* 0x080fe20000410000 */
[-C--:B------:R-:W-:Y:S01]  /*40c0*/  FMUL.FTZ R41, R41, R177.reuse ;  /* 0x000000b129297220 */ /* 0x080fe20000410000 */
[-C--:B------:R-:W-:Y:S01]  /*40d0*/  FMUL.FTZ R44, R44, R177.reuse ;  /* 0x000000b12c2c7220 */ /* 0x080fe20000410000 */
[-C--:B------:R-:W-:Y:S01]  /*40e0*/  FMUL.FTZ R45, R45, R177.reuse ;  /* 0x000000b12d2d7220 */ /* 0x080fe20000410000 */
[-C--:B------:R-:W-:Y:S01]  /*40f0*/  FMUL.FTZ R48, R48, R177.reuse ;  /* 0x000000b130307220 */ /* 0x080fe20000410000 */
[----:B------:R-:W0:Y:S01]  /*4100*/  MUFU.EX2 R211, R211 ;  /* 0x000000d300d37308 */ /* 0x000e220000000800 */
[-C--:B------:R-:W-:Y:S01]  /*4110*/  FMUL.FTZ R49, R49, R177.reuse ;  /* 0x000000b131317220 */ /* 0x080fe20000410000 */
[-C--:B------:R-:W-:Y:S01]  /*4120*/  FMUL.FTZ R52, R52, R177.reuse ;  /* 0x000000b134347220 */ /* 0x080fe20000410000 */
[-C--:B------:R-:W-:Y:S01]  /*4130*/  FMUL.FTZ R53, R53, R177.reuse ;  /* 0x000000b135357220 */ /* 0x080fe20000410000 */
[-C--:B------:R-:W-:Y:S01]  /*4140*/  FMUL.FTZ R56, R56, R177.reuse ;  /* 0x000000b138387220 */ /* 0x080fe20000410000 */
[-C--:B------:R-:W-:Y:S01]  /*4150*/  FMUL.FTZ R57, R57, R177.reuse ;  /* 0x000000b139397220 */ /* 0x080fe20000410000 */
[----:B-1----:R-:W-:Y:S01]  /*4160*/  FMNMX.FTZ R8, R9, R4, !PT ;  /* 0x0000000409087209 */ /* 0x002fe20007810000 */
[----:B------:R-:W-:Y:S01]  /*4170*/  FFMA.FTZ R9, R173, UR10, -R215 ;  /* 0x0000000aad097c23 */ /* 0x000fe200080108d7 */
[----:B------:R-:W-:Y:S01]  /*4180*/  MUFU.EX2 R190, R190 ;  /* 0x000000be00be7308 */ /* 0x000fe20000000800 */
[-C--:B------:R-:W-:Y:S01]  /*4190*/  FMUL.FTZ R60, R60, R177.reuse ;  /* 0x000000b13c3c7220 */ /* 0x080fe20000410000 */
[-C--:B------:R-:W-:Y:S01]  /*41a0*/  FMUL.FTZ R61, R61, R177.reuse ;  /* 0x000000b13d3d7220 */ /* 0x080fe20000410000 */
[----:B------:R-:W1:Y:S01]  /*41b0*/  SHFL.BFLY PT, R161, R8, 0x1, 0x1f ;  /* 0x0c201f0008a17f89 */ /* 0x000e6200000e0000 */
[-C--:B------:R-:W-:Y:S01]  /*41c0*/  FMUL.FTZ R64, R64, R177.reuse ;  /* 0x000000b140407220 */ /* 0x080fe20000410000 */
[-C--:B------:R-:W-:Y:S01]  /*41d0*/  FMUL.FTZ R65, R65, R177.reuse ;  /* 0x000000b141417220 */ /* 0x080fe20000410000 */
[-C--:B------:R-:W-:Y:S01]  /*41e0*/  FMUL.FTZ R68, R68, R177.reuse ;  /* 0x000000b144447220 */ /* 0x080fe20000410000 */
[-C--:B------:R-:W-:Y:S01]  /*41f0*/  FMUL.FTZ R69, R69, R177.reuse ;  /* 0x000000b145457220 */ /* 0x080fe20000410000 */
[----:B------:R-:W-:Y:S01]  /*4200*/  MUFU.EX2 R191, R191 ;  /* 0x000000bf00bf7308 */ /* 0x000fe20000000800 */
[-C--:B------:R-:W-:Y:S01]  /*4210*/  FMUL.FTZ R72, R72, R177.reuse ;  /* 0x000000b148487220 */ /* 0x080fe20000410000 */
[-C--:B------:R-:W-:Y:S01]  /*4220*/  FMUL.FTZ R73, R73, R177.reuse ;  /* 0x000000b149497220 */ /* 0x080fe20000410000 */
[-C--:B------:R-:W-:Y:S01]  /*4230*/  FMUL.FTZ R76, R76, R177.reuse ;  /* 0x000000b14c4c7220 */ /* 0x080fe20000410000 */
        /* <DEDUP_REMOVED lines=14> */
[----:B------:R-:W-:Y:S01]  /*4320*/  FMUL.FTZ R101, R101, R177 ;  /* 0x000000b165657220 */ /* 0x000fe20000410000 */
[----:B-1----:R-:W-:Y:S01]  /*4330*/  FMNMX.FTZ R4, R8, R161, !PT ;  /* 0x000000a108047209 */ /* 0x002fe20007810000 */
[-C--:B------:R-:W-:Y:S01]  /*4340*/  FMUL.FTZ R104, R104, R177.reuse ;  /* 0x000000b168687220 */ /* 0x080fe20000410000 */
[-C--:B------:R-:W-:Y:S01]  /*4350*/  FMUL.FTZ R105, R105, R177.reuse ;  /* 0x000000b169697220 */ /* 0x080fe20000410000 */
[-C--:B------:R-:W-:Y:S01]  /*4360*/  FMUL.FTZ R108, R108, R177.reuse ;  /* 0x000000b16c6c7220 */ /* 0x080fe20000410000 */
[-C--:B------:R-:W-:Y:S01]  /*4370*/  FMUL.FTZ R109, R109, R177.reuse ;  /* 0x000000b16d6d7220 */ /* 0x080fe20000410000 */
[----:B------:R-:W-:Y:S01]  /*4380*/  FADD.FTZ R152, -R4, R7 ;  /* 0x0000000704987221 */ /* 0x000fe20000010100 */
[----:B------:R-:W-:Y:S01]  /*4390*/  MUFU.EX2 R8, R154 ;  /* 0x0000009a00087308 */ /* 0x000fe20000000800 */
[-C--:B------:R-:W-:Y:S01]  /*43a0*/  FMUL.FTZ R112, R112, R177.reuse ;  /* 0x000000b170707220 */ /* 0x080fe20000410000 */
[-C--:B------:R-:W-:Y:S01]  /*43b0*/  FMUL.FTZ R113, R113, R177.reuse ;  /* 0x000000b171717220 */ /* 0x080fe20000410000 */
[----:B------:R-:W-:Y:S01]  /*43c0*/  FMUL.FTZ R176, R152, UR10 ;  /* 0x0000000a98b07c20 */ /* 0x000fe20008410000 */
[----:B------:R-:W-:Y:S01]  /*43d0*/  FMUL.FTZ R152, R4, UR10 ;  /* 0x0000000a04987c20 */ /* 0x000fe20008410000 */
[-C--:B------:R-:W-:Y:S01]  /*43e0*/  FMUL.FTZ R116, R116, R177.reuse ;  /* 0x000000b174747220 */ /* 0x080fe20000410000 */
[-C--:B------:R-:W-:Y:S01]  /*43f0*/  FMUL.FTZ R117, R117, R177.reuse ;  /* 0x000000b175757220 */ /* 0x080fe20000410000 */
[----:B------:R-:W-:Y:S01]  /*4400*/  FMUL.FTZ R120, R120, R177 ;  /* 0x000000b178787220 */ /* 0x000fe20000410000 */
[--C-:B------:R-:W-:Y:S01]  /*4410*/  FFMA.FTZ R161, R10, UR10, -R152.reuse ;  /* 0x0000000a0aa17c23 */ /* 0x100fe20008010898 */
[--C-:B------:R-:W-:Y:S01]  /*4420*/  FFMA.FTZ R10, R11, UR10, -R152.reuse ;  /* 0x0000000a0b0a7c23 */ /* 0x100fe20008010898 */
[----:B------:R-:W-:Y:S01]  /*4430*/  MUFU.EX2 R176, R176 ;  /* 0x000000b000b07308 */ /* 0x000fe20000000800 */
[--C-:B------:R-:W-:Y:S01]  /*4440*/  FFMA.FTZ R11, R14, UR10, -R152.reuse ;  /* 0x0000000a0e0b7c23 */ /* 0x100fe20008010898 */
[--C-:B------:R-:W-:Y:S01]  /*4450*/  FFMA.FTZ R156, R15, UR10, -R152.reuse ;  /* 0x0000000a0f9c7c23 */ /* 0x100fe20008010898 */
[--C-:B------:R-:W-:Y:S01]  /*4460*/  FFMA.FTZ R14, R21, UR10, -R152.reuse ;  /* 0x0000000a150e7c23 */ /* 0x100fe20008010898 */
[--C-:B------:R-:W-:Y:S01]  /*4470*/  FFMA.FTZ R15, R23, UR10, -R152.reuse ;  /* 0x0000000a170f7c23 */ /* 0x100fe20008010898 */
[----:B------:R-:W-:Y:S01]  /*4480*/  FFMA.FTZ R21, R153, UR10, -R152 ;  /* 0x0000000a99157c23 */ /* 0x000fe20008010898 */
[----:B---3--:R-:W-:Y:S01]  /*4490*/  FADD.FTZ R153, R203, R6 ;  /* 0x00000006cb997221 */ /* 0x008fe20000010000 */
[--C-:B------:R-:W-:Y:S01]  /*44a0*/  FFMA.FTZ R160, R155, UR10, -R152.reuse ;  /* 0x0000000a9ba07c23 */ /* 0x100fe20008010898 */
[----:B------:R-:W1:Y:S01]  /*44b0*/  MUFU.EX2 R161, R161 ;  /* 0x000000a100a17308 */ /* 0x000e620000000800 */
[--C-:B------:R-:W-:Y:S01]  /*44c0*/  FFMA.FTZ R164, R158, UR10, -R152.reuse ;  /* 0x0000000a9ea47c23 */ /* 0x100fe20008010898 */
[----:B--2---:R-:W-:Y:S01]  /*44d0*/  FADD.FTZ R158, R198, R153 ;  /* 0x00000099c69e7221 */ /* 0x004fe20000010000 */
[--C-:B------:R-:W-:Y:S01]  /*44e0*/  FFMA.FTZ R23, R157, UR10, -R152.reuse ;  /* 0x0000000a9d177c23 */ /* 0x100fe20008010898 */
[--C-:B------:R-:W-:Y:S01]  /*44f0*/  FFMA.FTZ R163, R159, UR10, -R152.reuse ;  /* 0x0000000a9fa37c23 */ /* 0x100fe20008010898 */
[----:B------:R-:W-:Y:S01]  /*4500*/  FFMA.FTZ R170, R174, UR10, -R152 ;  /* 0x0000000aaeaa7c23 */ /* 0x000fe20008010898 */
[----:B0-----:R-:W-:Y:S01]  /*4510*/  FADD.FTZ R153, R211, R158 ;  /* 0x0000009ed3997221 */ /* 0x001fe20000010000 */
[--C-:B------:R-:W-:Y:S01]  /*4520*/  FFMA.FTZ R165, R175, UR10, -R152.reuse ;  /* 0x0000000aafa57c23 */ /* 0x100fe20008010898 */
[----:B------:R-:W0:Y:S01]  /*4530*/  MUFU.EX2 R10, R10 ;  /* 0x0000000a000a7308 */ /* 0x000e220000000800 */
[--C-:B------:R-:W-:Y:S01]  /*4540*/  FFMA.FTZ R167, R179, UR10, -R152.reuse ;  /* 0x0000000ab3a77c23 */ /* 0x100fe20008010898 */
[--C-:B------:R-:W-:Y:S01]  /*4550*/  FFMA.FTZ R6, R180, UR10, -R152.reuse ;  /* 0x0000000ab4067c23 */ /* 0x100fe20008010898 */
[--C-:B------:R-:W-:Y:S01]  /*4560*/  FFMA.FTZ R169, R181, UR10, -R152.reuse ;  /* 0x0000000ab5a97c23 */ /* 0x100fe20008010898 */
[--C-:B------:R-:W-:Y:S01]  /*4570*/  FFMA.FTZ R174, R182, UR10, -R152.reuse ;  /* 0x0000000ab6ae7c23 */ /* 0x100fe20008010898 */
[--C-:B------:R-:W-:Y:S01]  /*4580*/  FFMA.FTZ R171, R183, UR10, -R152.reuse ;  /* 0x0000000ab7ab7c23 */ /* 0x100fe20008010898 */
[--C-:B------:R-:W-:Y:S01]  /*4590*/  FFMA.FTZ R184, R184, UR10, -R152.reuse ;  /* 0x0000000ab8b87c23 */ /* 0x100fe20008010898 */
[--C-:B------:R-:W-:Y:S01]  /*45a0*/  FFMA.FTZ R185, R185, UR10, -R152.reuse ;  /* 0x0000000ab9b97c23 */ /* 0x100fe20008010898 */
[----:B------:R-:W2:Y:S01]  /*45b0*/  MUFU.EX2 R11, R11 ;  /* 0x0000000b000b7308 */ /* 0x000ea20000000800 */
[----:B-1----:R-:W-:Y:S01]  /*45c0*/  FFMA.FTZ R5, R176, R5, R161 ;  /* 0x00000005b0057223 */ /* 0x002fe200000100a1 */
[--C-:B------:R-:W-:Y:S01]  /*45d0*/  FFMA.FTZ R186, R186, UR10, -R152.reuse ;  /* 0x0000000ababa7c23 */ /* 0x100fe20008010898 */
[--C-:B------:R-:W-:Y:S01]  /*45e0*/  FFMA.FTZ R187, R187, UR10, -R152.reuse ;  /* 0x0000000abbbb7c23 */ /* 0x100fe20008010898 */
[----:B------:R-:W-:Y:S01]  /*45f0*/  FFMA.FTZ R188, R188, UR10, -R152 ;  /* 0x0000000abcbc7c23 */ /* 0x000fe20008010898 */
[-C--:B------:R-:W-:Y:S01]  /*4600*/  FMUL.FTZ R121, R121, R177.reuse ;  /* 0x000000b179797220 */ /* 0x080fe20000410000 */
[-C--:B------:R-:W-:Y:S01]  /*4610*/  FMUL.FTZ R124, R124, R177.reuse ;  /* 0x000000b17c7c7220 */ /* 0x080fe20000410000 */
[-C--:B------:R-:W-:Y:S01]  /*4620*/  FMUL.FTZ R125, R125, R177.reuse ;  /* 0x000000b17d7d7220 */ /* 0x080fe20000410000 */
[----:B------:R-:W1:Y:S01]  /*4630*/  MUFU.EX2 R156, R156 ;  /* 0x0000009c009c7308 */ /* 0x000e620000000800 */
[----:B0-----:R-:W-:Y:S01]  /*4640*/  FADD.FTZ R154, R10, R5 ;  /* 0x000000050a9a7221 */ /* 0x001fe20000010000 */
[-C--:B------:R-:W-:Y:S01]  /*4650*/  FMUL.FTZ R128, R128, R177.reuse ;  /* 0x000000b180807220 */ /* 0x080fe20000410000 */
[-C--:B------:R-:W-:Y:S01]  /*4660*/  FMUL.FTZ R129, R129, R177.reuse ;  /* 0x000000b181817220 */ /* 0x080fe20000410000 */
[-C--:B------:R-:W-:Y:S01]  /*4670*/  FMUL.FTZ R132, R132, R177.reuse ;  /* 0x000000b184847220 */ /* 0x080fe20000410000 */
[-C--:B------:R-:W-:Y:S01]  /*4680*/  FMUL.FTZ R133, R133, R177.reuse ;  /* 0x000000b185857220 */ /* 0x080fe20000410000 */
[-C--:B------:R-:W-:Y:S01]  /*4690*/  FMUL.FTZ R136, R136, R177.reuse ;  /* 0x000000b188887220 */ /* 0x080fe20000410000 */
[-C--:B------:R-:W-:Y:S01]  /*46a0*/  FMUL.FTZ R137, R137, R177.reuse ;  /* 0x000000b189897220 */ /* 0x080fe20000410000 */
[----:B------:R-:W0:Y:S01]  /*46b0*/  MUFU.EX2 R14, R14 ;  /* 0x0000000e000e7308 */ /* 0x000e220000000800 */
[----:B--2---:R-:W-:Y:S01]  /*46c0*/  FADD.FTZ R5, R11, R154 ;  /* 0x0000009a0b057221 */ /* 0x004fe20000010000 */
[----:B------:R-:W-:Y:S01]  /*46d0*/  FADD.FTZ R154, R190, R153 ;  /* 0x00000099be9a7221 */ /* 0x000fe20000010000 */
[-C--:B------:R-:W-:Y:S01]  /*46e0*/  FMUL.FTZ R140, R140, R177.reuse ;  /* 0x000000b18c8c7220 */ /* 0x080fe20000410000 */
[-C--:B------:R-:W-:Y:S01]  /*46f0*/  FMUL.FTZ R141, R141, R177.reuse ;  /* 0x000000b18d8d7220 */ /* 0x080fe20000410000 */
[-C--:B------:R-:W-:Y:S01]  /*4700*/  FMUL.FTZ R144, R144, R177.reuse ;  /* 0x000000b190907220 */ /* 0x080fe20000410000 */
[----:B------:R-:W-:Y:S01]  /*4710*/  FADD.FTZ R154, R191, R154 ;  /* 0x0000009abf9a7221 */ /* 0x000fe20000010000 */
[----:B------:R-:W-:Y:S01]  /*4720*/  FMUL.FTZ R145, R145, R177 ;  /* 0x000000b191917220 */ /* 0x000fe20000410000 */
[----:B------:R-:W2:Y:S01]  /*4730*/  MUFU.EX2 R15, R15 ;  /* 0x0000000f000f7308 */ /* 0x000ea20000000800 */
[C---:B-1----:R-:W-:Y:S01]  /*4740*/  FADD.FTZ R5, R156.reuse, R5 ;  /* 0x000000059c057221 */ /* 0x042fe20000010000 */
[----:B------:R-:W-:Y:S01]  /*4750*/  F2FP.BF16.F32.PACK_AB R155, R156, R11 ;  /* 0x0000000b9c9b723e */ /* 0x000fe200000010ff */
[-C--:B------:R-:W-:Y:S01]  /*4760*/  FMUL.FTZ R148, R148, R177.reuse ;  /* 0x000000b194947220 */ /* 0x080fe20000410000 */
[----:B------:R-:W-:Y:S01]  /*4770*/  F2FP.BF16.F32.PACK_AB R156, R191, R190 ;  /* 0x000000bebf9c723e */ /* 0x000fe200000010ff */
[----:B------:R-:W-:Y:S01]  /*4780*/  FMUL.FTZ R149, R149, R177 ;  /* 0x000000b195957220 */ /* 0x000fe20000410000 */
[-C--:B------:R-:W-:Y:S01]  /*4790*/  FMUL.FTZ R26, R26, R176.reuse ;  /* 0x000000b01a1a7220 */ /* 0x080fe20000410000 */
[-C--:B------:R-:W-:Y:S01]  /*47a0*/  FMUL.FTZ R27, R27, R176.reuse ;  /* 0x000000b01b1b7220 */ /* 0x080fe20000410000 */
[----:B------:R-:W1:Y:S01]  /*47b0*/  MUFU.EX2 R21, R21 ;  /* 0x0000001500157308 */ /* 0x000e620000000800 */
[----:B0-----:R-:W-:Y:S01]  /*47c0*/  FADD.FTZ R158, R14, R5 ;  /* 0x000000050e9e7221 */ /* 0x001fe20000010000 */
[----:B------:R-:W-:Y:S01]  /*47d0*/  FADD.FTZ R5, R189, R154 ;  /* 0x0000009abd057221 */ /* 0x000fe20000010000 */
[-C--:B------:R-:W-:Y:S01]  /*47e0*/  FMUL.FTZ R30, R30, R176.reuse ;  /* 0x000000b01e1e7220 */ /* 0x080fe20000410000 */
[-C--:B------:R-:W-:Y:S01]  /*47f0*/  FMUL.FTZ R31, R31, R176.reuse ;  /* 0x000000b01f1f7220 */ /* 0x080fe20000410000 */
[-C--:B------:R-:W-:Y:S01]  /*4800*/  FMUL.FTZ R34, R34, R176.reuse ;  /* 0x000000b022227220 */ /* 0x080fe20000410000 */
[----:B------:R-:W-:Y:S01]  /*4810*/  FADD.FTZ R5, R196, R5 ;  /* 0x00000005c4057221 */ /* 0x000fe20000010000 */
[----:B------:R-:W-:Y:S01]  /*4820*/  FMUL.FTZ R35, R35, R176 ;  /* 0x000000b023237220 */ /* 0x000fe20000410000 */
[----:B------:R-:W0:Y:S01]  /*4830*/  MUFU.EX2 R160, R160 ;  /* 0x000000a000a07308 */ /* 0x000e220000000800 */
[C---:B--2---:R-:W-:Y:S01]  /*4840*/  FADD.FTZ R158, R15.reuse, R158 ;  /* 0x0000009e0f9e7221 */ /* 0x044fe20000010000 */
[----:B------:R-:W-:Y:S01]  /*4850*/  F2FP.BF16.F32.PACK_AB R157, R15, R14 ;  /* 0x0000000e0f9d723e */ /* 0x000fe200000010ff */
[-C--:B------:R-:W-:Y:S01]  /*4860*/  FMUL.FTZ R38, R38, R176.reuse ;  /* 0x000000b026267220 */ /* 0x080fe20000410000 */
[-C--:B------:R-:W-:Y:S01]  /*4870*/  FMUL.FTZ R39, R39, R176.reuse ;  /* 0x000000b027277220 */ /* 0x080fe20000410000 */
[-C--:B------:R-:W-:Y:S01]  /*4880*/  FMUL.FTZ R42, R42, R176.reuse ;  /* 0x000000b02a2a7220 */ /* 0x080fe20000410000 */
[-C--:B------:R-:W-:Y:S01]  /*4890*/  FMUL.FTZ R43, R43, R176.reuse ;  /* 0x000000b02b2b7220 */ /* 0x080fe20000410000 */
[-C--:B------:R-:W-:Y:S01]  /*48a0*/  FMUL.FTZ R46, R46, R176.reuse ;  /* 0x000000b02e2e7220 */ /* 0x080fe20000410000 */
[----:B------:R-:W2:Y:S01]  /*48b0*/  MUFU.EX2 R22, R22 ;  /* 0x0000001600167308 */ /* 0x000ea20000000800 */
[----:B-1----:R-:W-:Y:S01]  /*48c0*/  FADD.FTZ R153, R21, R158 ;  /* 0x0000009e15997221 */ /* 0x002fe20000010000 */
[-C--:B------:R-:W-:Y:S01]  /*48d0*/  FMUL.FTZ R47, R47, R176.reuse ;  /* 0x000000b02f2f7220 */ /* 0x080fe20000410000 */
[-C--:B------:R-:W-:Y:S01]  /*48e0*/  FMUL.FTZ R50, R50, R176.reuse ;  /* 0x000000b032327220 */ /* 0x080fe20000410000 */
[-C--:B------:R-:W-:Y:S01]  /*48f0*/  FMUL.FTZ R51, R51, R176.reuse ;  /* 0x000000b033337220 */ /* 0x080fe20000410000 */
[-C--:B------:R-:W-:Y:S01]  /*4900*/  FMUL.FTZ R54, R54, R176.reuse ;  /* 0x000000b036367220 */ /* 0x080fe20000410000 */
[-C--:B------:R-:W-:Y:S01]  /*4910*/  FMUL.FTZ R55, R55, R176.reuse ;  /* 0x000000b037377220 */ /* 0x080fe20000410000 */
[-C--:B------:R-:W-:Y:S01]  /*4920*/  FMUL.FTZ R58, R58, R176.reuse ;  /* 0x000000b03a3a7220 */ /* 0x080fe20000410000 */
[----:B------:R-:W1:Y:S01]  /*4930*/  MUFU.EX2 R23, R23 ;  /* 0x0000001700177308 */ /* 0x000e620000000800 */
[C---:B0-----:R-:W-:Y:S01]  /*4940*/  FADD.FTZ R154, R160.reuse, R153 ;  /* 0x00000099a09a7221 */ /* 0x041fe20000010000 */
[----:B------:R-:W-:Y:S01]  /*4950*/  F2FP.BF16.F32.PACK_AB R159, R160, R21 ;  /* 0x00000015a09f723e */ /* 0x000fe200000010ff */
[-C--:B------:R-:W-:Y:S01]  /*4960*/  FMUL.FTZ R59, R59, R176.reuse ;  /* 0x000000b03b3b7220 */ /* 0x080fe20000410000 */
[-C--:B------:R-:W-:Y:S01]  /*4970*/  FMUL.FTZ R62, R62, R176.reuse ;  /* 0x000000b03e3e7220 */ /* 0x080fe20000410000 */
[-C--:B------:R-:W-:Y:S01]  /*4980*/  FMUL.FTZ R63, R63, R176.reuse ;  /* 0x000000b03f3f7220 */ /* 0x080fe20000410000 */
[-C--:B------:R-:W-:Y:S01]  /*4990*/  FMUL.FTZ R66, R66, R176.reuse ;  /* 0x000000b042427220 */ /* 0x080fe20000410000 */
[-C--:B------:R-:W-:Y:S01]  /*49a0*/  FMUL.FTZ R67, R67, R176.reuse ;  /* 0x000000b043437220 */ /* 0x080fe20000410000 */
[----:B------:R-:W0:Y:S01]  /*49b0*/  MUFU.EX2 R193, R193 ;  /* 0x000000c100c17308 */ /* 0x000e220000000800 */
[----:B--2---:R-:W-:Y:S01]  /*49c0*/  FADD.FTZ R158, R22, R5 ;  /* 0x00000005169e7221 */ /* 0x004fe20000010000 */
[-C--:B------:R-:W-:Y:S01]  /*49d0*/  FMUL.FTZ R70, R70, R176.reuse ;  /* 0x000000b046467220 */ /* 0x080fe20000410000 */
[-C--:B------:R-:W-:Y:S01]  /*49e0*/  FMUL.FTZ R71, R71, R176.reuse ;  /* 0x000000b047477220 */ /* 0x080fe20000410000 */
[-C--:B------:R-:W-:Y:S01]  /*49f0*/  FMUL.FTZ R74, R74, R176.reuse ;  /* 0x000000b04a4a7220 */ /* 0x080fe20000410000 */
[-C--:B------:R-:W-:Y:S01]  /*4a00*/  FMUL.FTZ R75, R75, R176.reuse ;  /* 0x000000b04b4b7220 */ /* 0x080fe20000410000 */
[-C--:B------:R-:W-:Y:S01]  /*4a10*/  FMUL.FTZ R78, R78, R176.reuse ;  /* 0x000000b04e4e7220 */ /* 0x080fe20000410000 */
[----:B------:R-:W-:Y:S01]  /*4a20*/  FMUL.FTZ R79, R79, R176 ;  /* 0x000000b04f4f7220 */ /* 0x000fe20000410000 */
[----:B------:R-:W2:Y:S01]  /*4a30*/  MUFU.EX2 R164, R164 ;  /* 0x000000a400a47308 */ /* 0x000ea20000000800 */
[----:B-1----:R-:W-:Y:S01]  /*4a40*/  FADD.FTZ R5, R23, R154 ;  /* 0x0000009a17057221 */ /* 0x002fe20000010000 */
[----:B------:R-:W-:Y:S01]  /*4a50*/  F2FP.BF16.F32.PACK_AB R154, R211, R198 ;  /* 0x000000c6d39a723e */ /* 0x000fe200000010ff */
[-C--:B------:R-:W-:Y:S01]  /*4a60*/  FMUL.FTZ R82, R82, R176.reuse ;  /* 0x000000b052527220 */ /* 0x080fe20000410000 */
[-C--:B------:R-:W-:Y:S01]  /*4a70*/  FMUL.FTZ R83, R83, R176.reuse ;  /* 0x000000b053537220 */ /* 0x080fe20000410000 */
[-C--:B------:R-:W-:Y:S01]  /*4a80*/  FMUL.FTZ R86, R86, R176.reuse ;  /* 0x000000b056567220 */ /* 0x080fe20000410000 */
[-C--:B------:R-:W-:Y:S01]  /*4a90*/  FMUL.FTZ R87, R87, R176.reuse ;  /* 0x000000b057577220 */ /* 0x080fe20000410000 */
[----:B------:R-:W-:Y:S01]  /*4aa0*/  FMUL.FTZ R90, R90, R176 ;  /* 0x000000b05a5a7220 */ /* 0x000fe20000410000 */
[----:B------:R-:W-:Y:S01]  /*4ab0*/  MUFU.EX2 R162, R162 ;  /* 0x000000a200a27308 */ /* 0x000fe20000000800 */
        /* <DEDUP_REMOVED lines=31> */
[----:B------:R0:W-:Y:S01]  /*4cb0*/  MUFU.EX2 R7, R172 ;  /* 0x000000ac00077308 */ /* 0x0001e20000000800 */
[-C--:B------:R-:W-:Y:S01]  /*4cc0*/  FMUL.FTZ R139, R139, R176.reuse ;  /* 0x000000b08b8b7220 */ /* 0x080fe20000410000 */
[-C--:B------:R-:W-:Y:S01]  /*4cd0*/  FMUL.FTZ R142, R142, R176.reuse ;  /* 0x000000b08e8e7220 */ /* 0x080fe20000410000 */
[-C--:B------:R-:W-:Y:S01]  /*4ce0*/  FMUL.FTZ R143, R143, R176.reuse ;  /* 0x000000b08f8f7220 */ /* 0x080fe20000410000 */
[-C--:B------:R-:W-:Y:S01]  /*4cf0*/  FMUL.FTZ R146, R146, R176.reuse ;  /* 0x000000b092927220 */ /* 0x080fe20000410000 */
[-C--:B------:R-:W-:Y:S01]  /*4d00*/  FMUL.FTZ R147, R147, R176.reuse ;  /* 0x000000b093937220 */ /* 0x080fe20000410000 */
[-C--:B------:R-:W-:Y:S01]  /*4d10*/  FMUL.FTZ R150, R150, R176.reuse ;  /* 0x000000b096967220 */ /* 0x080fe20000410000 */
[----:B------:R-:W-:Y:S01]  /*4d20*/  FMUL.FTZ R151, R151, R176 ;  /* 0x000000b097977220 */ /* 0x000fe20000410000 */
[----:B------:R-:W2:Y:S01]  /*4d30*/  MUFU.EX2 R20, R20 ;  /* 0x0000001400147308 */ /* 0x000ea20000000800 */
[----:B0-----:R-:W-:Y:S01]  /*4d40*/  FFMA.FTZ R172, R178, UR10, -R152 ;  /* 0x0000000ab2ac7c23 */ /* 0x001fe20008010898 */
[----:B------:R-:W-:Y:S01]  /*4d50*/  FADD.FTZ R178, R162, R153 ;  /* 0x00000099a2b27221 */ /* 0x000fe20000010000 */
[----:B-1----:R-:W-:Y:S01]  /*4d60*/  FADD.FTZ R158, R170, R5 ;  /* 0x00000005aa9e7221 */ /* 0x002fe20000010000 */
[----:B------:R-:W-:-:S02]  /*4d70*/  F2FP.BF16.F32.PACK_AB R153, R10, R161 ;  /* 0x000000a10a99723e */ /* 0x000fc400000010ff */
[----:B------:R-:W-:Y:S01]  /*4d80*/  FADD.FTZ R11, R195, R178 ;  /* 0x000000b2c30b7221 */ /* 0x000fe20000010000 */
[----:B------:R-:W-:Y:S01]  /*4d90*/  F2FP.BF16.F32.PACK_AB R161, R164, R23 ;  /* 0x00000017a4a1723e */ /* 0x000fe200000010ff */
[----:B------:R-:W0:Y:S01]  /*4da0*/  MUFU.EX2 R165, R165 ;  /* 0x000000a500a57308 */ /* 0x000e220000000800 */
[----:B------:R-:W-:Y:S02]  /*4db0*/  F2FP.BF16.F32.PACK_AB R163, R170, R163 ;  /* 0x000000a3aaa3723e */ /* 0x000fe400000010ff */
[----:B------:R-:W-:Y:S02]  /*4dc0*/  F2FP.BF16.F32.PACK_AB R152, R203, R192 ;  /* 0x000000c0cb98723e */ /* 0x000fe400000010ff */
[----:B------:R-:W-:-:S03]  /*4dd0*/  F2FP.BF16.F32.PACK_AB R162, R195, R162 ;  /* 0x000000a2c3a2723e */ /* 0x000fc600000010ff */
[----:B------:R-:W1:Y:S01]  /*4de0*/  MUFU.EX2 R201, R201 ;  /* 0x000000c900c97308 */ /* 0x000e620000000800 */
[----:B--2---:R-:W-:-:S07]  /*4df0*/  FADD.FTZ R178, R20, R11 ;  /* 0x0000000b14b27221 */ /* 0x004fce0000010000 */
[----:B------:R-:W2:Y:S01]  /*4e00*/  MUFU.EX2 R172, R172 ;  /* 0x000000ac00ac7308 */ /* 0x000ea20000000800 */
[----:B0-----:R-:W-:Y:S01]  /*4e10*/  FADD.FTZ R5, R165, R158 ;  /* 0x0000009ea5057221 */ /* 0x001fe20000010000 */
[----:B------:R-:W-:-:S06]  /*4e20*/  F2FP.BF16.F32.PACK_AB R158, R196, R189 ;  /* 0x000000bdc49e723e */ /* 0x000fcc00000010ff */
[----:B------:R-:W0:Y:S01]  /*4e30*/  MUFU.EX2 R13, R13 ;  /* 0x0000000d000d7308 */ /* 0x000e220000000800 */
[C---:B-1----:R-:W-:Y:S01]  /*4e40*/  FADD.FTZ R178, R201.reuse, R178 ;  /* 0x000000b2c9b27221 */ /* 0x042fe20000010000 */
[----:B------:R-:W-:-:S06]  /*4e50*/  F2FP.BF16.F32.PACK_AB R164, R201, R20 ;  /* 0x00000014c9a4723e */ /* 0x000fcc00000010ff */
[----:B------:R-:W1:Y:S01]  /*4e60*/  MUFU.EX2 R167, R167 ;  /* 0x000000a700a77308 */ /* 0x000e620000000800 */
[C---:B--2---:R-:W-:Y:S01]  /*4e70*/  FADD.FTZ R14, R172.reuse, R5 ;  /* 0x00000005ac0e7221 */ /* 0x044fe20000010000 */
[----:B------:R-:W-:-:S06]  /*4e80*/  F2FP.BF16.F32.PACK_AB R165, R172, R165 ;  /* 0x000000a5aca5723e */ /* 0x000fcc00000010ff */
[----:B------:R-:W2:Y:S01]  /*4e90*/  MUFU.EX2 R166, R166 ;  /* 0x000000a600a67308 */ /* 0x000ea20000000800 */
[----:B0-----:R-:W-:-:S07]  /*4ea0*/  FADD.FTZ R5, R13, R178 ;  /* 0x000000b20d057221 */ /* 0x001fce0000010000 */
[----:B------:R-:W0:Y:S01]  /*4eb0*/  MUFU.EX2 R6, R6 ;  /* 0x0000000600067308 */ /* 0x000e220000000800 */
[----:B-1----:R-:W-:-:S07]  /*4ec0*/  FADD.FTZ R11, R167, R14 ;  /* 0x0000000ea70b7221 */ /* 0x002fce0000010000 */
[----:B------:R-:W1:Y:S01]  /*4ed0*/  MUFU.EX2 R168, R168 ;  /* 0x000000a800a87308 */ /* 0x000e620000000800 */
[C---:B--2---:R-:W-:Y:S01]  /*4ee0*/  FADD.FTZ R5, R166.reuse, R5 ;  /* 0x00000005a6057221 */ /* 0x044fe20000010000 */
[----:B------:R-:W-:-:S06]  /*4ef0*/  F2FP.BF16.F32.PACK_AB R166, R166, R13 ;  /* 0x0000000da6a6723e */ /* 0x000fcc00000010ff */
[----:B------:R-:W2:Y:S01]  /*4f00*/  MUFU.EX2 R169, R169 ;  /* 0x000000a900a97308 */ /* 0x000ea20000000800 */
[C---:B0-----:R-:W-:Y:S01]  /*4f10*/  FADD.FTZ R14, R6.reuse, R11 ;  /* 0x0000000b060e7221 */ /* 0x041fe20000010000 */
[----:B------:R-:W-:-:S06]  /*4f20*/  F2FP.BF16.F32.PACK_AB R167, R6, R167 ;  /* 0x000000a706a7723e */ /* 0x000fcc00000010ff */
[----:B------:R-:W0:Y:S01]  /*4f30*/  MUFU.EX2 R197, R197 ;  /* 0x000000c500c57308 */ /* 0x000e220000000800 */
[----:B-1----:R-:W-:-:S07]  /*4f40*/  FADD.FTZ R22, R168, R5 ;  /* 0x00000005a8167221 */ /* 0x002fce0000010000 */
[----:B------:R-:W1:Y:S01]  /*4f50*/  MUFU.EX2 R174, R174 ;  /* 0x000000ae00ae7308 */ /* 0x000e620000000800 */
[----:B--2---:R-:W-:-:S07]  /*4f60*/  FADD.FTZ R5, R169, R14 ;  /* 0x0000000ea9057221 */ /* 0x004fce0000010000 */
[----:B------:R-:W2:Y:S01]  /*4f70*/  MUFU.EX2 R12, R12 ;  /* 0x0000000c000c7308 */ /* 0x000ea20000000800 */
[C---:B0-----:R-:W-:Y:S01]  /*4f80*/  FADD.FTZ R11, R197.reuse, R22 ;  /* 0x00000016c50b7221 */ /* 0x041fe20000010000 */
[----:B------:R-:W-:-:S06]  /*4f90*/  F2FP.BF16.F32.PACK_AB R168, R197, R168 ;  /* 0x000000a8c5a8723e */ /* 0x000fcc00000010ff */
[----:B------:R-:W0:Y:S01]  /*4fa0*/  MUFU.EX2 R171, R171 ;  /* 0x000000ab00ab7308 */ /* 0x000e220000000800 */
[C---:B-1----:R-:W-:Y:S01]  /*4fb0*/  FADD.FTZ R14, R174.reuse, R5 ;  /* 0x00000005ae0e7221 */ /* 0x042fe20000010000 */
[----:B------:R-:W-:Y:S02]  /*4fc0*/  F2FP.BF16.F32.PACK_AB R169, R174, R169 ;  /* 0x000000a9aea9723e */ /* 0x000fe400000010ff */
[----:B------:R-:W-:-:S04]  /*4fd0*/  F2FP.BF16.F32.PACK_AB R174, R7, R8 ;  /* 0x0000000807ae723e */ /* 0x000fc800000010ff */
[----:B------:R-:W1:Y:S01]  /*4fe0*/  MUFU.EX2 R199, R199 ;  /* 0x000000c700c77308 */ /* 0x000e620000000800 */
[----:B--2---:R-:W-:-:S07]  /*4ff0*/  FADD.FTZ R20, R12, R11 ;  /* 0x0000000b0c147221 */ /* 0x004fce0000010000 */
[----:B------:R-:W2:Y:S01]  /*5000*/  MUFU.EX2 R10, R184 ;  /* 0x000000b8000a7308 */ /* 0x000ea20000000800 */
[----:B0-----:R-:W-:-:S07]  /*5010*/  FADD.FTZ R5, R171, R14 ;  /* 0x0000000eab057221 */ /* 0x001fce0000010000 */
        /* <DEDUP_REMOVED lines=12> */
[----:B------:R-:W-:-:S03]  /*50e0*/  F2FP.BF16.F32.PACK_AB R172, R194, R9 ;  /* 0x00000009c2ac723e */ /* 0x000fc600000010ff */
[----:B------:R-:W-:-:S03]  /*50f0*/  FADD.FTZ R10, R8, R5 ;  /* 0x00000005080a7221 */ /* 0x000fc60000010000 */
[----:B------:R-:W2:Y:S01]  /*5100*/  MUFU.EX2 R188, R188 ;  /* 0x000000bc00bc7308 */ /* 0x000ea20000000800 */
[C---:B0-----:R-:W-:Y:S01]  /*5110*/  FADD.FTZ R6, R186.reuse, R11 ;  /* 0x0000000bba067221 */ /* 0x041fe20000010000 */
[----:B------:R-:W-:-:S03]  /*5120*/  F2FP.BF16.F32.PACK_AB R173, R186, R173 ;  /* 0x000000adbaad723e */ /* 0x000fc600000010ff */
[----:B-1----:R-:W-:Y:S01]  /*5130*/  FADD.FTZ R5, R175, R6 ;  /* 0x00000006af057221 */ /* 0x002fe20000010000 */
[----:B------:R-:W-:-:S03]  /*5140*/  FADD.FTZ R6, R7, R10 ;  /* 0x0000000a07067221 */ /* 0x000fc60000010000 */
[C---:B--2---:R-:W-:Y:S01]  /*5150*/  FADD.FTZ R5, R188.reuse, R5 ;  /* 0x00000005bc057221 */ /* 0x044fe20000010000 */
[----:B------:R-:W-:Y:S01]  /*5160*/  F2FP.BF16.F32.PACK_AB R175, R188, R175 ;  /* 0x000000afbcaf723e */ /* 0x000fe200000010ff */
[----:B------:R-:W-:Y:S06]  /*5170*/  @!P0 BRA `(.L_x_25) ;  /* 0x0000000000048947 */ /* 0x000fec0003800000 */
[----:B------:R-:W-:Y:S01]  /*5180*/  BPT.TRAP 0x1 ;  /* 0x000000040000795c */ /* 0x000fe20000300000 */
.L_x_25:
[----:B------:R-:W-:-:S04]  /*5190*/  MOV R7, UR27 ;  /* 0x0000001b00077c02 */ /* 0x000fc80008000f00 */
[----:B------:R0:W1:Y:S01]  /*51a0*/  SYNCS.PHASECHK.TRANS64.TRYWAIT P2, [UR25+0x22850], R7 ;  /* 0x02285007ff0075a7 */ /* 0x0000620008040159 */
[----:B------:R-:W-:Y:S05]  /*51b0*/  @!P0 BRA `(.L_x_26) ;  /* 0x0000000000048947 */ /* 0x000fea0003800000 */
[----:B------:R-:W-:Y:S01]  /*51c0*/  BPT.TRAP 0x1 ;  /* 0x000000040000795c */ /* 0x000fe20000300000 */
.L_x_26:
[----:B0-----:R-:W-:Y:S01]  /*51d0*/  VIADD R7, R202, 0x8 ;  /* 0x00000008ca077836 */ /* 0x001fe20000000000 */
[----:B-1----:R-:W-:Y:S06]  /*51e0*/  @P2 BRA `(.L_x_27) ;  /* 0x00000000000c2947 */ /* 0x002fec0003800000 */
[----:B------:R-:W-:-:S04]  /*51f0*/  IMAD.U32 R8, RZ, RZ, UR27 ;  /* 0x0000001bff087e24 */ /* 0x000fc8000f8e00ff */
[----:B------:R-:W0:Y:S02]  /*5200*/  SYNCS.PHASECHK.TRANS64.TRYWAIT P2, [UR25+0x22850], R8 ;  /* 0x02285008ff0075a7 */ /* 0x000e240008040159 */
[----:B0-----:R-:W-:Y:S05]  /*5210*/  @!P2 BRA `(.L_x_28) ;  /* 0x000000680074a947 */ /* 0x001fea0003800000 */
.L_x_27:
[----:B------:R1:W-:Y:S01]  /*5220*/  BAR.SYNC.DEFER_BLOCKING R7, 0x100 ;  /* 0x000400070000751d */ /* 0x0003e20000010000 */
[----:B------:R-:W-:-:S05]  /*5230*/  UIMAD UR11, UR37, 0xc00, UR21 ;  /* 0x00000c00250b78a4 */ /* 0x000fca000f8e0215 */
[----:B------:R-:W-:Y:S02]  /*5240*/  UMOV UR7, 0x40000040 ;  /* 0x4000004000077882 */ /* 0x000fe40000000000 */
[----:B------:R-:W-:Y:S01]  /*5250*/  UMOV UR6, UR11 ;  /* 0x0000000b00067c82 */ /* 0x000fe20008000000 */
[----:B------:R-:W-:-:S06]  /*5260*/  WARPGROUP.ARRIVE ;  /* 0x00000000000079c5 */ /* 0x000fcc0000000000 */
        /* <DEDUP_REMOVED lines=32> */
[----:B-1----:R-:W-:Y:S05]  /*5470*/  @!P0 BRA `(.L_x_29) ;  /* 0x0000000000048947 */ /* 0x002fea0003800000 */
[----:B------:R-:W-:Y:S01]  /*5480*/  BPT.TRAP 0x1 ;  /* 0x000000040000795c */ /* 0x000fe20000300000 */
.L_x_29:
[----:B------:R-:W-:Y:S01]  /*5490*/  UIADD3 UR25, UR25, 0x22860, URZ ;  /* 0x0002286019197890 */ /* 0x000fe2000fffe03f */
[----:B------:R-:W-:Y:S02]  /*54a0*/  IMAD.MOV.U32 R7, RZ, RZ, R4 ;  /* 0x000000ffff077224 */ /* 0x000fe400078e0004 */
[----:B0-----:R-:W-:Y:S01]  /*54b0*/  IMAD.MOV.U32 R8, RZ, RZ, R3 ;  /* 0x000000ffff087224 */ /* 0x001fe200078e0003 */
[----:B------:R-:W-:-:S09]  /*54c0*/  UPRMT UR25, UR24, 0x654, UR25 ;  /* 0x0000065418197896 */ /* 0x000fd20008000019 */
[----:B------:R-:W-:Y:S01]  /*54d0*/  SYNCS.ARRIVE.TRANS64.RED.A1T0 RZ, [UR25], RZ ;  /* 0x000000ffffff79a7 */ /* 0x000fe20008100419 */
[----:B------:R-:W-:Y:S05]  /*54e0*/  @P1 BRA `(.L_x_30) ;  /* 0xffffffdc00241947 */ /* 0x000fea000383ffff */
.L_x_19:
[----:B------:R-:W4:Y:S01]  /*54f0*/  SHFL.BFLY PT, R7, R6, 0x2, 0x1f ;  /* 0x0c401f0006077f89 */ /* 0x000f2200000e0000 */
[----:B------:R-:W0:Y:S01]  /*5500*/  S2UR UR6, SR_SWINHI ;  /* 0x00000000000679c3 */ /* 0x000e220000002f00 */
[----:B------:R-:W-:Y:S01]  /*5510*/  IMAD.U32 R12, RZ, RZ, UR10 ;  /* 0x0000000aff0c7e24 */ /* 0x000fe2000f8e00ff */
[----:B------:R-:W-:Y:S01]  /*5520*/  ULDC.64 UR8, c[0x0][0xae8] ;  /* 0x0002ba0000087ab9 */ /* 0x000fe20000000a00 */
[----:B------:R-:W1:Y:S01]  /*5530*/  SHFL.BFLY PT, R10, R5, 0x2, 0x1f ;  /* 0x0c401f00050a7f89 */ /* 0x000e6200000e0000 */
[----:B------:R-:W-:Y:S01]  /*5540*/  IMAD.U32 R22, RZ, RZ, UR10 ;  /* 0x0000000aff167e24 */ /* 0x000fe2000f8e00ff */
[----:B------:R-:W-:-:S03]  /*5550*/  ULDC UR10, c[0x0][0xc44] ;  /* 0x00031100000a7ab9 */ /* 0x000fc60000000800 */
[----:B------:R2:W-:Y:S08]  /*5560*/  BAR.ARV R0, 0x100 ;  /* 0x000400000000751d */ /* 0x0005f00000002000 */
[----:B------:R-:W3:Y:S01]  /*5570*/  LDC R211, c[0x0][0xbe8] ;  /* 0x0002fa00ffd37b82 */ /* 0x000ee20000000800 */
[----:B--2---:R-:W-:Y:S02]  /*5580*/  IMAD.MOV.U32 R0, RZ, RZ, RZ ;  /* 0x000000ffff007224 */ /* 0x004fe400078e00ff */
[----:B----4-:R-:W-:Y:S01]  /*5590*/  FADD.FTZ R7, R7, R6 ;  /* 0x0000000607077221 */ /* 0x010fe20000010000 */
[----:B------:R-:W-:Y:S01]  /*55a0*/  UMOV UR4, UR22 ;  /* 0x0000001600047c82 */ /* 0x000fe20008000000 */
[----:B0-----:R-:W-:Y:S01]  /*55b0*/  UMOV UR5, UR6 ;  /* 0x0000000600057c82 */ /* 0x001fe20008000000 */
[----:B------:R-:W-:Y:S01]  /*55c0*/  IMAD.MOV.U32 R6, RZ, RZ, -0x800000 ;  /* 0xff800000ff067424 */ /* 0x000fe200078e00ff */
[----:B------:R-:W-:Y:S01]  /*55d0*/  ULDC.64 UR6, c[0x0][0xb90] ;  /* 0x0002e40000067ab9 */ /* 0x000fe20000000a00 */
[----:B-1----:R-:W-:Y:S01]  /*55e0*/  FADD.FTZ R10, R10, R5 ;  /* 0x000000050a0a7221 */ /* 0x002fe20000010000 */
[----:B---3--:R-:W0:Y:S01]  /*55f0*/  SHFL.BFLY PT, R8, R7, 0x1, 0x1f ;  /* 0x0c201f0007087f89 */ /* 0x008e2200000e0000 */
[----:B------:R-:W-:-:S02]  /*5600*/  IMAD.U32 R11, RZ, RZ, UR5 ;  /* 0x00000005ff0b7e24 */ /* 0x000fc4000f8e00ff */
[----:B------:R-:W-:Y:S01]  /*5610*/  IMAD.MOV.U32 R5, RZ, RZ, -0x800000 ;  /* 0xff800000ff057424 */ /* 0x000fe200078e00ff */
[----:B------:R-:W1:Y:S01]  /*5620*/  SHFL.BFLY PT, R9, R10, 0x1, 0x1f ;  /* 0x0c201f000a097f89 */ /* 0x000e6200000e0000 */
[----:B0-----:R-:W-:Y:S01]  /*5630*/  FADD.FTZ R13, R7, R8 ;  /* 0x00000008070d7221 */ /* 0x001fe20000010000 */
[----:B------:R-:W-:Y:S02]  /*5640*/  IMAD.MOV.U32 R8, RZ, RZ, RZ ;  /* 0x000000ffff087224 */ /* 0x000fe400078e00ff */
[----:B-1----:R-:W-:Y:S01]  /*5650*/  FADD.FTZ R14, R10, R9 ;  /* 0x000000090a0e7221 */ /* 0x002fe20000010000 */
[----:B------:R-:W-:Y:S08]  /*5660*/  BAR.ARV 0x8, 0x180 ;  /* 0x0206000000007b1d */ /* 0x000ff00000002000 */
[----:B------:R-:W-:Y:S01]  /*5670*/  BAR.SYNC.DEFER_BLOCKING 0x1, 0x100 ;  /* 0x0044000000007b1d */ /* 0x000fe20000010000 */
[----:B------:R-:W-:Y:S01]  /*5680*/  FSETP.NE.FTZ.AND P0, PT, R13, RZ, PT ;  /* 0x000000ff0d00720b */ /* 0x000fe20003f15000 */
[----:B------:R-:W-:Y:S01]  /*5690*/  IMAD.U32 R10, RZ, RZ, UR4 ;  /* 0x00000004ff0a7e24 */ /* 0x000fe2000f8e00ff */
[----:B------:R-:W-:Y:S01]  /*56a0*/  FSETP.NE.FTZ.AND P1, PT, R14, RZ, PT ;  /* 0x000000ff0e00720b */ /* 0x000fe20003f35000 */
[----:B------:R-:W-:Y:S01]  /*56b0*/  UIADD3 UR4, -UR43, URZ, URZ ;  /* 0x0000003f2b047290 */ /* 0x000fe2000fffe13f */
[----:B------:R-:W-:-:S03]  /*56c0*/  LEA R9, R200, R2, 0x6 ;  /* 0x00000002c8097211 */ /* 0x000fc600078e30ff */
[----:B------:R-:W-:-:S04]  /*56d0*/  UIMAD UR10, UR10, UR4, UR40 ;  /* 0x000000040a0a72a4 */ /* 0x000fc8000f8e0228 */
[----:B------:R-:W-:Y:S02]  /*56e0*/  USHF.R.S32.HI UR11, URZ, 0x1f, UR10 ;  /* 0x0000001f3f0b7899 */ /* 0x000fe4000801140a */
[----:B------:R-:W0:Y:S01]  /*56f0*/  @P0 MUFU.RCP R8, R13 ;  /* 0x0000000d00080308 */ /* 0x000e220000001000 */
[----:B------:R-:W-:Y:S01]  /*5700*/  @P0 FMUL.FTZ R12, R12, 0.69314718246459960938 ;  /* 0x3f3172180c0c0820 */ /* 0x000fe20000410000 */
[----:B------:R-:W-:Y:S01]  /*5710*/  @P1 FMUL.FTZ R22, R22, 0.69314718246459960938 ;  /* 0x3f31721816161820 */ /* 0x000fe20000410000 */
[----:B------:R-:W-:Y:S02]  /*5720*/  UIMAD.WIDE.U32 UR4, UR10, UR6, URZ ;  /* 0x000000060a0472a5 */ /* 0x000fe4000f8e003f */
[----:B------:R-:W-:-:S03]  /*5730*/  UIMAD UR6, UR11, UR6, URZ ;  /* 0x000000060b0672a4 */ /* 0x000fc6000f8e023f */
[----:B------:R-:W-:Y:S01]  /*5740*/  @P1 MUFU.RCP R0, R14 ;  /* 0x0000000e00001308 */ /* 0x000fe20000001000 */
[----:B------:R-:W-:Y:S02]  /*5750*/  UIMAD UR6, UR10, UR7, UR6 ;  /* 0x000000070a0672a4 */ /* 0x000fe4000f8e0206 */
[----:B------:R-:W-:-:S05]  /*5760*/  USHF.R.S32.HI UR7, URZ, 0x1f, UR43 ;  /* 0x0000001f3f077899 */ /* 0x000fca000801142b */
[----:B------:R-:W1:Y:S01]  /*5770*/  @P0 MUFU.LG2 R13, R13 ;  /* 0x0000000d000d0308 */ /* 0x000e620000000c00 */
[-C--:B0-----:R-:W-:Y:S01]  /*5780*/  FMUL.FTZ R180, R29, R8.reuse ;  /* 0x000000081db47220 */ /* 0x081fe20000410000 */
[-C--:B------:R-:W-:Y:S01]  /*5790*/  FMUL.FTZ R25, R25, R8.reuse ;  /* 0x0000000819197220 */ /* 0x080fe20000410000 */
[-C--:B------:R-:W-:Y:S01]  /*57a0*/  FMUL.FTZ R24, R24, R8.reuse ;  /* 0x0000000818187220 */ /* 0x080fe20000410000 */
[-C--:B------:R-:W-:Y:S01]  /*57b0*/  FMUL.FTZ R28, R28, R8.reuse ;  /* 0x000000081c1c7220 */ /* 0x080fe20000410000 */
[-C--:B------:R-:W-:Y:S01]  /*57c0*/  FMUL.FTZ R33, R33, R8.reuse ;  /* 0x0000000821217220 */ /* 0x080fe20000410000 */
[-C--:B------:R-:W-:Y:S01]  /*57d0*/  FMUL.FTZ R32, R32, R8.reuse ;  /* 0x0000000820207220 */ /* 0x080fe20000410000 */
[-C--:B------:R-:W-:Y:S01]  /*57e0*/  FMUL.FTZ R29, R37, R8.reuse ;  /* 0x00000008251d7220 */ /* 0x080fe20000410000 */
[----:B------:R-:W0:Y:S01]  /*57f0*/  @P1 MUFU.LG2 R14, R14 ;  /* 0x0000000e000e1308 */ /* 0x000e220000000c00 */
[-C--:B------:R-:W-:Y:S01]  /*5800*/  FMUL.FTZ R36, R36, R8.reuse ;  /* 0x0000000824247220 */ /* 0x080fe20000410000 */
        /* <DEDUP_REMOVED lines=55> */
[----:B------:R-:W-:Y:S01]  /*5b80*/  FMUL.FTZ R148, R148, R8 ;  /* 0x0000000894947220 */ /* 0x000fe20000410000 */
[----:B------:R-:W-:-:S04]  /*5b90*/  IMAD.WIDE R8, R9, 0x2, R10 ;  /* 0x0000000209087825 */ /* 0x000fc800078e020a */
[----:B-1----:R-:W-:Y:S01]  /*5ba0*/  @P0 FMUL.FTZ R13, R13, 0.69314718246459960938 ;  /* 0x3f3172180d0d0820 */ /* 0x002fe20000410000 */
[----:B0-----:R-:W-:Y:S01]  /*5bb0*/  @P1 FMUL.FTZ R15, R14, 0.69314718246459960938 ;  /* 0x3f3172180e0f1820 */ /* 0x001fe20000410000 */
[----:B------:R-:W-:Y:S01]  /*5bc0*/  FMUL.FTZ R7, R99, R0 ;  /* 0x0000000063077220 */ /* 0x000fe20000410000 */
[----:B------:R-:W-:-:S04]  /*5bd0*/  IMAD.WIDE R10, R210, 0x2, R10 ;  /* 0x00000002d20a7825 */ /* 0x000fc800078e020a */
[----:B------:R-:W-:Y:S01]  /*5be0*/  FMUL.FTZ R77, R103, R0 ;  /* 0x00000000674d7220 */ /* 0x000fe20000410000 */
[----:B------:R-:W-:Y:S01]  /*5bf0*/  @P0 FFMA.FTZ R6, R12, R3, R13 ;  /* 0x000000030c060223 */ /* 0x000fe2000001000d */
[----:B------:R-:W-:Y:S01]  /*5c00*/  @P1 FFMA.FTZ R5, R22, R4, R15 ;  /* 0x0000000416051223 */ /* 0x000fe2000001000f */
[-C--:B------:R-:W-:Y:S01]  /*5c10*/  FMUL.FTZ R167, R127, R0.reuse ;  /* 0x000000007fa77220 */ /* 0x080fe20000410000 */
[C---:B------:R-:W-:Y:S01]  /*5c20*/  IADD3 R21, P3, R10.reuse, 0xc060, RZ ;  /* 0x0000c0600a157810 */ /* 0x040fe20007f7e0ff */
[-C--:B------:R-:W-:Y:S01]  /*5c30*/  FMUL.FTZ R169, R131, R0.reuse ;  /* 0x0000000083a97220 */ /* 0x080fe20000410000 */
[C---:B------:R-:W-:Y:S01]  /*5c40*/  IADD3 R103, P4, R10.reuse, 0xc040, RZ ;  /* 0x0000c0400a677810 */ /* 0x040fe20007f9e0ff */
[-C--:B------:R-:W-:Y:S01]  /*5c50*/  FMUL.FTZ R171, R135, R0.reuse ;  /* 0x0000000087ab7220 */ /* 0x080fe20000410000 */
[----:B------:R-:W-:Y:S01]  /*5c60*/  LOP3.LUT R20, R21, 0x380, RZ, 0xc0, !PT ;  /* 0x0000038015147812 */ /* 0x000fe200078ec0ff */
[-C--:B------:R-:W-:Y:S01]  /*5c70*/  FMUL.FTZ R173, R139, R0.reuse ;  /* 0x000000008bad7220 */ /* 0x080fe20000410000 */
[----:B------:R-:W-:Y:S01]  /*5c80*/  IADD3 R52, P5, R10, 0xc020, RZ ;  /* 0x0000c0200a347810 */ /* 0x000fe20007fbe0ff */
[-C--:B------:R-:W-:Y:S01]  /*5c90*/  FMUL.FTZ R175, R143, R0.reuse ;  /* 0x000000008faf7220 */ /* 0x080fe20000410000 */
[----:B------:R-:W-:Y:S01]  /*5ca0*/  SHF.R.U64 R20, R20, 0x3, RZ ;  /* 0x0000000314147819 */ /* 0x000fe200000012ff */
[-C--:B------:R-:W-:Y:S01]  /*5cb0*/  FMUL.FTZ R177, R147, R0.reuse ;  /* 0x0000000093b17220 */ /* 0x080fe20000410000 */
[----:B------:R-:W-:Y:S01]  /*5cc0*/  IADD3 R99, P6, R10, 0xc000, RZ ;  /* 0x0000c0000a637810 */ /* 0x000fe20007fde0ff */
[--C-:B------:R-:W-:Y:S01]  /*5cd0*/  IMAD.X R23, RZ, RZ, R11.reuse, P4 ;  /* 0x000000ffff177224 */ /* 0x100fe200020e060b */
[----:B------:R-:W-:Y:S01]  /*5ce0*/  LOP3.LUT R20, R20, R21, RZ, 0x3c, !PT ;  /* 0x0000001514147212 */ /* 0x000fe200078e3cff */
[--C-:B------:R-:W-:Y:S01]  /*5cf0*/  IMAD.X R127, RZ, RZ, R11.reuse, P5 ;  /* 0x000000ffff7f7224 */ /* 0x100fe200028e060b */
[C---:B------:R-:W-:Y:S01]  /*5d00*/  IADD3 R73, P0, R10.reuse, 0x8060, RZ ;  /* 0x000080600a497810 */ /* 0x040fe20007f1e0ff */
[--C-:B------:R-:W-:Y:S01]  /*5d10*/  IMAD.X R131, RZ, RZ, R11.reuse, P6 ;  /* 0x000000ffff837224 */ /* 0x100fe200030e060b */
[C---:B------:R-:W-:Y:S01]  /*5d20*/  IADD3 R13, P1, R10.reuse, 0x20, RZ ;  /* 0x000000200a0d7810 */ /* 0x040fe20007f3e0ff */
[-C--:B------:R-:W-:Y:S01]  /*5d30*/  FMUL.FTZ R179, R151, R0.reuse ;  /* 0x0000000097b37220 */ /* 0x080fe20000410000 */
[C---:B------:R-:W-:Y:S01]  /*5d40*/  IADD3 R69, P2, R10.reuse, 0x8040, RZ ;  /* 0x000080400a457810 */ /* 0x040fe20007f5e0ff */
[--C-:B------:R-:W-:Y:S01]  /*5d50*/  IMAD.X R135, RZ, RZ, R11.reuse, P0 ;  /* 0x000000ffff877224 */ /* 0x100fe200000e060b */
[-C--:B------:R-:W-:Y:S01]  /*5d60*/  IADD3.X R21, RZ, R11.reuse, RZ, P3, !PT ;  /* 0x0000000bff157210 */ /* 0x080fe20001ffe4ff */
[--C-:B------:R-:W-:Y:S01]  /*5d70*/  IMAD.X R139, RZ, RZ, R11.reuse, P1 ;  /* 0x000000ffff8b7224 */ /* 0x100fe200008e060b */
[C---:B------:R-:W-:Y:S01]  /*5d80*/  LOP3.LUT R165, R10.reuse, 0x380, RZ, 0xc0, !PT ;  /* 0x000003800aa57812 */ /* 0x040fe200078ec0ff */
[--C-:B------:R-:W-:Y:S01]  /*5d90*/  IMAD.X R143, RZ, RZ, R11.reuse, P2 ;  /* 0x000000ffff8f7224 */ /* 0x100fe200010e060b */
[----:B------:R-:W-:Y:S01]  /*5da0*/  IADD3 R14, P3, R10, 0x8020, RZ ;  /* 0x000080200a0e7810 */ /* 0x000fe20007f7e0ff */
[-C--:B------:R-:W-:Y:S01]  /*5db0*/  FMUL.FTZ R170, R130, R0.reuse ;  /* 0x0000000082aa7220 */ /* 0x080fe20000410000 */
[----:B------:R-:W-:Y:S01]  /*5dc0*/  IADD3 R65, P4, R10, 0x8000, RZ ;  /* 0x000080000a417810 */ /* 0x000fe20007f9e0ff */
[-C--:B------:R-:W-:Y:S01]  /*5dd0*/  FMUL.FTZ R168, R126, R0.reuse ;  /* 0x000000007ea87220 */ /* 0x080fe20000410000 */
[----:B------:R-:W-:Y:S01]  /*5de0*/  IADD3 R61, P5, R10, 0x4060, RZ ;  /* 0x000040600a3d7810 */ /* 0x000fe20007fbe0ff */
[-C--:B------:R-:W-:Y:S01]  /*5df0*/  FMUL.FTZ R172, R134, R0.reuse ;  /* 0x0000000086ac7220 */ /* 0x080fe20000410000 */
[C---:B------:R-:W-:Y:S01]  /*5e00*/  IADD3 R15, P6, R10.reuse, 0x40, RZ ;  /* 0x000000400a0f7810 */ /* 0x040fe20007fde0ff */
[--C-:B------:R-:W-:Y:S01]  /*5e10*/  IMAD.X R151, RZ, RZ, R11.reuse, P4 ;  /* 0x000000ffff977224 */ /* 0x100fe200020e060b */
[C---:B------:R-:W-:Y:S01]  /*5e20*/  IADD3 R12, P0, R10.reuse, 0x4040, RZ ;  /* 0x000040400a0c7810 */ /* 0x040fe20007f1e0ff */
[--C-:B------:R-:W-:Y:S01]  /*5e30*/  IMAD.X R153, RZ, RZ, R11.reuse, P5 ;  /* 0x000000ffff997224 */ /* 0x100fe200028e060b */
[C---:B------:R-:W-:Y:S01]  /*5e40*/  IADD3 R57, P1, R10.reuse, 0x4020, RZ ;  /* 0x000040200a397810 */ /* 0x040fe20007f3e0ff */
[--C-:B------:R-:W-:Y:S01]  /*5e50*/  IMAD.X R155, RZ, RZ, R11.reuse, P6 ;  /* 0x000000ffff9b7224 */ /* 0x100fe200030e060b */
[C---:B------:R-:W-:Y:S01]  /*5e60*/  IADD3 R53, P2, R10.reuse, 0x4000, RZ ;  /* 0x000040000a357810 */ /* 0x040fe20007f5e0ff */
[--C-:B------:R-:W-:Y:S01]  /*5e70*/  IMAD.X R157, RZ, RZ, R11.reuse, P0 ;  /* 0x000000ffff9d7224 */ /* 0x100fe200000e060b */
[-C--:B------:R-:W-:Y:S01]  /*5e80*/  IADD3.X R147, RZ, R11.reuse, RZ, P3, !PT ;  /* 0x0000000bff937210 */ /* 0x080fe20001ffe4ff */
[--C-:B------:R-:W-:Y:S01]  /*5e90*/  IMAD.X R159, RZ, RZ, R11.reuse, P1 ;  /* 0x000000ffff9f7224 */ /* 0x100fe200008e060b */
[----:B------:R-:W-:Y:S01]  /*5ea0*/  SHF.R.U64 R165, R165, 0x3, RZ ;  /* 0x00000003a5a57819 */ /* 0x000fe200000012ff */
[--C-:B------:R-:W-:Y:S01]  /*5eb0*/  IMAD.X R161, RZ, RZ, R11.reuse, P2 ;  /* 0x000000ffffa17224 */ /* 0x100fe200010e060b */
[----:B------:R-:W-:Y:S01]  /*5ec0*/  IADD3 R3, P3, R10, 0x60, RZ ;  /* 0x000000600a037810 */ /* 0x000fe20007f7e0ff */
[----:B------:R-:W-:Y:S01]  /*5ed0*/  FMUL.FTZ R174, R138, R0 ;  /* 0x000000008aae7220 */ /* 0x000fe20000410000 */
[----:B------:R-:W-:Y:S01]  /*5ee0*/  LOP3.LUT R164, R165, R10, RZ, 0x3c, !PT ;  /* 0x0000000aa5a47212 */ /* 0x000fe200078e3cff */
[----:B------:R-:W-:Y:S01]  /*5ef0*/  IMAD.MOV.U32 R165, RZ, RZ, R11 ;  /* 0x000000ffffa57224 */ /* 0x000fe200078e000b */
[----:B------:R-:W-:Y:S01]  /*5f00*/  LOP3.LUT R4, R99, 0x380, RZ, 0xc0, !PT ;  /* 0x0000038063047812 */ /* 0x000fe200078ec0ff */
[-C--:B------:R-:W-:Y:S01]  /*5f10*/  FMUL.FTZ R176, R142, R0.reuse ;  /* 0x000000008eb07220 */ /* 0x080fe20000410000 */
[----:B------:R-:W-:Y:S01]  /*5f20*/  IADD3.X R163, RZ, R11, RZ, P3, !PT ;  /* 0x0000000bffa37210 */ /* 0x000fe20001ffe4ff */
[-C--:B------:R-:W-:Y:S01]  /*5f30*/  FMUL.FTZ R27, R27, R0.reuse ;  /* 0x000000001b1b7220 */ /* 0x080fe20000410000 */
[----:B------:R-:W-:Y:S01]  /*5f40*/  LOP3.LUT R11, R52, 0x380, RZ, 0xc0, !PT ;  /* 0x00000380340b7812 */ /* 0x000fe200078ec0ff */
[-C--:B------:R-:W-:Y:S01]  /*5f50*/  FMUL.FTZ R26, R26, R0.reuse ;  /* 0x000000001a1a7220 */ /* 0x080fe20000410000 */
[----:B------:R-:W-:Y:S01]  /*5f60*/  SHF.R.U64 R4, R4, 0x3, RZ ;  /* 0x0000000304047819 */ /* 0x000fe200000012ff */
[-C--:B------:R-:W-:Y:S01]  /*5f70*/  FMUL.FTZ R31, R31, R0.reuse ;  /* 0x000000001f1f7220 */ /* 0x080fe20000410000 */
[----:B------:R-:W-:Y:S01]  /*5f80*/  LOP3.LUT R10, R73, 0x380, RZ, 0xc0, !PT ;  /* 0x00000380490a7812 */ /* 0x000fe200078ec0ff */
[-C--:B------:R-:W-:Y:S01]  /*5f90*/  FMUL.FTZ R30, R30, R0.reuse ;  /* 0x000000001e1e7220 */ /* 0x080fe20000410000 */
[----:B------:R-:W-:Y:S01]  /*5fa0*/  SHF.R.U64 R11, R11, 0x3, RZ ;  /* 0x000000030b0b7819 */ /* 0x000fe200000012ff */
[-C--:B------:R-:W-:Y:S01]  /*5fb0*/  FMUL.FTZ R35, R35, R0.reuse ;  /* 0x0000000023237220 */ /* 0x080fe20000410000 */
[----:B------:R-:W-:Y:S01]  /*5fc0*/  LOP3.LUT R130, R4, R99, RZ, 0x3c, !PT ;  /* 0x0000006304827212 */ /* 0x000fe200078e3cff */
[-C--:B------:R-:W-:Y:S01]  /*5fd0*/  FMUL.FTZ R34, R34, R0.reuse ;  /* 0x0000000022227220 */ /* 0x080fe20000410000 */
[----:B------:R-:W-:Y:S01]  /*5fe0*/  SHF.R.U64 R10, R10, 0x3, RZ ;  /* 0x000000030a0a7819 */ /* 0x000fe200000012ff */
[-C--:B------:R-:W-:Y:S01]  /*5ff0*/  FMUL.FTZ R39, R39, R0.reuse ;  /* 0x0000000027277220 */ /* 0x080fe20000410000 */
[----:B------:R-:W-:Y:S01]  /*6000*/  LOP3.LUT R4, R13, 0x380, RZ, 0xc0, !PT ;  /* 0x000003800d047812 */ /* 0x000fe200078ec0ff */
[----:B------:R-:W-:Y:S01]  /*6010*/  FMUL.FTZ R38, R38, R0 ;  /* 0x0000000026267220 */ /* 0x000fe20000410000 */
[----:B------:R-:W-:Y:S01]  /*6020*/  LOP3.LUT R126, R11, R52, RZ, 0x3c, !PT ;  /* 0x000000340b7e7212 */ /* 0x000fe200078e3cff */
[-C--:B------:R-:W-:Y:S01]  /*6030*/  FMUL.FTZ R43, R43, R0.reuse ;  /* 0x000000002b2b7220 */ /* 0x080fe20000410000 */
[----:B------:R-:W-:Y:S01]  /*6040*/  LOP3.LUT R52, R69, 0x380, RZ, 0xc0, !PT ;  /* 0x0000038045347812 */ /* 0x000fe200078ec0ff */
[-C--:B------:R-:W-:Y:S01]  /*6050*/  FMUL.FTZ R42, R42, R0.reuse ;  /* 0x000000002a2a7220 */ /* 0x080fe20000410000 */
[----:B------:R-:W-:Y:S01]  /*6060*/  LOP3.LUT R134, R10, R73, RZ, 0x3c, !PT ;  /* 0x000000490a867212 */ /* 0x000fe200078e3cff */
[-C--:B------:R-:W-:Y:S01]  /*6070*/  FMUL.FTZ R47, R47, R0.reuse ;  /* 0x000000002f2f7220 */ /* 0x080fe20000410000 */
[----:B------:R-:W-:Y:S01]  /*6080*/  SHF.R.U64 R4, R4, 0x3, RZ ;  /* 0x0000000304047819 */ /* 0x000fe200000012ff */
[-C--:B------:R-:W-:Y:S01]  /*6090*/  FMUL.FTZ R46, R46, R0.reuse ;  /* 0x000000002e2e7220 */ /* 0x080fe20000410000 */
[----:B------:R-:W-:Y:S01]  /*60a0*/  LOP3.LUT R10, R65, 0x380, RZ, 0xc0, !PT ;  /* 0x00000380410a7812 */ /* 0x000fe200078ec0ff */
[-C--:B------:R-:W-:Y:S01]  /*60b0*/  FMUL.FTZ R51, R51, R0.reuse ;  /* 0x0000000033337220 */ /* 0x080fe20000410000 */
[----:B------:R-:W-:Y:S01]  /*60c0*/  SHF.R.U64 R52, R52, 0x3, RZ ;  /* 0x0000000334347819 */ /* 0x000fe200000012ff */
[-C--:B------:R-:W-:Y:S01]  /*60d0*/  FMUL.FTZ R50, R50, R0.reuse ;  /* 0x0000000032327220 */ /* 0x080fe20000410000 */
[----:B------:R-:W-:Y:S01]  /*60e0*/  LOP3.LUT R11, R14, 0x380, RZ, 0xc0, !PT ;  /* 0x000003800e0b7812 */ /* 0x000fe200078ec0ff */
[-C--:B------:R-:W-:Y:S01]  /*60f0*/  FMUL.FTZ R55, R55, R0.reuse ;  /* 0x0000000037377220 */ /* 0x080fe20000410000 */
[----:B------:R-:W-:Y:S01]  /*6100*/  LOP3.LUT R138, R4, R13, RZ, 0x3c, !PT ;  /* 0x0000000d048a7212 */ /* 0x000fe200078e3cff */
[-C--:B------:R-:W-:Y:S01]  /*6110*/  FMUL.FTZ R54, R54, R0.reuse ;  /* 0x0000000036367220 */ /* 0x080fe20000410000 */
[----:B------:R-:W-:Y:S01]  /*6120*/  SHF.R.U64 R4, R10, 0x3, RZ ;  /* 0x000000030a047819 */ /* 0x000fe200000012ff */
[-C--:B------:R-:W-:Y:S01]  /*6130*/  FMUL.FTZ R59, R59, R0.reuse ;  /* 0x000000003b3b7220 */ /* 0x080fe20000410000 */
[----:B------:R-:W-:Y:S01]  /*6140*/  LOP3.LUT R142, R52, R69, RZ, 0x3c, !PT ;  /* 0x00000045348e7212 */ /* 0x000fe200078e3cff */
        /* <DEDUP_REMOVED lines=32> */
[----:B------:R-:W-:Y:S01]  /*6350*/  SHF.R.U64 R11, R11, 0x3, RZ ;  /* 0x000000030b0b7819 */ /* 0x000fe200000012ff */
[----:B------:R-:W-:Y:S01]  /*6360*/  FMUL.FTZ R0, R150, R0 ;  /* 0x0000000096007220 */ /* 0x000fe20000410000 */
[----:B------:R-:W-:-:S02]  /*6370*/  IADD3 R69, P2, R8, 0x7000, RZ ;  /* 0x0000700008457810 */ /* 0x000fc40007f5e0ff */
[----:B------:R-:W-:Y:S02]  /*6380*/  LOP3.LUT R150, R4, R65, RZ, 0x3c, !PT ;  /* 0x0000004104967212 */ /* 0x000fe400078e3cff */
[----:B------:R-:W-:Y:S02]  /*6390*/  LOP3.LUT R4, R15, 0x380, RZ, 0xc0, !PT ;  /* 0x000003800f047812 */ /* 0x000fe400078ec0ff */
[----:B------:R-:W-:Y:S02]  /*63a0*/  LOP3.LUT R146, R11, R14, RZ, 0x3c, !PT ;  /* 0x0000000e0b927212 */ /* 0x000fe400078e3cff */
[----:B------:R-:W-:Y:S02]  /*63b0*/  LOP3.LUT R68, R69, 0x380, RZ, 0xc0, !PT ;  /* 0x0000038045447812 */ /* 0x000fe400078ec0ff */
[----:B------:R-:W-:Y:S02]  /*63c0*/  LOP3.LUT R11, R12, 0x380, RZ, 0xc0, !PT ;  /* 0x000003800c0b7812 */ /* 0x000fe400078ec0ff */
[----:B------:R-:W-:-:S02]  /*63d0*/  LOP3.LUT R10, R61, 0x380, RZ, 0xc0, !PT ;  /* 0x000003803d0a7812 */ /* 0x000fc400078ec0ff */
[----:B------:R-:W-:Y:S02]  /*63e0*/  SHF.R.U64 R4, R4, 0x3, RZ ;  /* 0x0000000304047819 */ /* 0x000fe400000012ff */
[----:B------:R-:W-:Y:S02]  /*63f0*/  SHF.R.U64 R68, R68, 0x3, RZ ;  /* 0x0000000344447819 */ /* 0x000fe400000012ff */
[----:B------:R-:W-:Y:S02]  /*6400*/  SHF.R.U64 R11, R11, 0x3, RZ ;  /* 0x000000030b0b7819 */ /* 0x000fe400000012ff */
[----:B------:R-:W-:Y:S02]  /*6410*/  SHF.R.U64 R10, R10, 0x3, RZ ;  /* 0x000000030a0a7819 */ /* 0x000fe400000012ff */
[----:B------:R-:W-:Y:S02]  /*6420*/  IADD3 R13, P3, R8, 0x1000, RZ ;  /* 0x00001000080d7810 */ /* 0x000fe40007f7e0ff */
[----:B------:R-:W-:-:S02]  /*6430*/  LOP3.LUT R154, R4, R15, RZ, 0x3c, !PT ;  /* 0x0000000f049a7212 */ /* 0x000fc400078e3cff */
[----:B------:R-:W-:Y:S02]  /*6440*/  LOP3.LUT R4, R53, 0x380, RZ, 0xc0, !PT ;  /* 0x0000038035047812 */ /* 0x000fe400078ec0ff */
[----:B------:R-:W-:Y:S01]  /*6450*/  LOP3.LUT R68, R68, R69, RZ, 0x3c, !PT ;  /* 0x0000004544447212 */ /* 0x000fe200078e3cff */
[----:B------:R-:W-:Y:S01]  /*6460*/  IMAD.X R69, RZ, RZ, R9, P2 ;  /* 0x000000ffff457224 */ /* 0x000fe200010e0609 */
[----:B------:R-:W-:Y:S01]  /*6470*/  LOP3.LUT R156, R11, R12, RZ, 0x3c, !PT ;  /* 0x0000000c0b9c7212 */ /* 0x000fe200078e3cff */
[----:B------:R-:W-:Y:S01]  /*6480*/  IMAD.U32 R11, RZ, RZ, UR5 ;  /* 0x00000005ff0b7e24 */ /* 0x000fe2000f8e00ff */
[----:B------:R-:W-:Y:S02]  /*6490*/  LOP3.LUT R152, R10, R61, RZ, 0x3c, !PT ;  /* 0x0000003d0a987212 */ /* 0x000fe400078e3cff */
[----:B------:R-:W-:Y:S02]  /*64a0*/  LOP3.LUT R12, R13, 0x380, RZ, 0xc0, !PT ;  /* 0x000003800d0c7812 */ /* 0x000fe400078ec0ff */
[----:B------:R-:W-:-:S02]  /*64b0*/  IADD3 R119, P2, R8, 0xe000, RZ ;  /* 0x0000e00008777810 */ /* 0x000fc40007f5e0ff */
[----:B------:R-:W-:Y:S02]  /*64c0*/  LOP3.LUT R10, R57, 0x380, RZ, 0xc0, !PT ;  /* 0x00000380390a7812 */ /* 0x000fe400078ec0ff */
[----:B------:R-:W-:Y:S02]  /*64d0*/  SHF.R.U64 R4, R4, 0x3, RZ ;  /* 0x0000000304047819 */ /* 0x000fe400000012ff */
[----:B------:R-:W-:Y:S02]  /*64e0*/  LOP3.LUT R22, R103, 0x380, RZ, 0xc0, !PT ;  /* 0x0000038067167812 */ /* 0x000fe400078ec0ff */
[----:B------:R-:W-:Y:S02]  /*64f0*/  SHF.R.U64 R12, R12, 0x3, RZ ;  /* 0x000000030c0c7819 */ /* 0x000fe400000012ff */
[----:B------:R-:W-:Y:S02]  /*6500*/  LOP3.LUT R118, R119, 0x380, RZ, 0xc0, !PT ;  /* 0x0000038077767812 */ /* 0x000fe400078ec0ff */
[----:B------:R-:W-:-:S02]  /*6510*/  SHF.R.U64 R10, R10, 0x3, RZ ;  /* 0x000000030a0a7819 */ /* 0x000fc400000012ff */
[----:B------:R-:W-:Y:S02]  /*6520*/  LOP3.LUT R160, R4, R53, RZ, 0x3c, !PT ;  /* 0x0000003504a07212 */ /* 0x000fe400078e3cff */
[----:B------:R-:W-:Y:S02]  /*6530*/  SHF.R.U64 R22, R22, 0x3, RZ ;  /* 0x0000000316167819 */ /* 0x000fe400000012ff */
[----:B------:R-:W-:Y:S02]  /*6540*/  LOP3.LUT R4, R3, 0x380, RZ, 0xc0, !PT ;  /* 0x0000038003047812 */ /* 0x000fe400078ec0ff */
[----:B------:R-:W-:Y:S01]  /*6550*/  LOP3.LUT R12, R12, R13, RZ, 0x3c, !PT ;  /* 0x0000000d0c0c7212 */ /* 0x000fe200078e3cff */
[----:B------:R-:W-:Y:S01]  /*6560*/  IMAD.X R13, RZ, RZ, R9, P3 ;  /* 0x000000ffff0d7224 */ /* 0x000fe200018e0609 */
[----:B------:R-:W-:Y:S02]  /*6570*/  SHF.R.U64 R118, R118, 0x3, RZ ;  /* 0x0000000376767819 */ /* 0x000fe400000012ff */
[----:B------:R-:W-:Y:S01]  /*6580*/  LOP3.LUT R158, R10, R57, RZ, 0x3c, !PT ;  /* 0x000000390a9e7212 */ /* 0x000fe200078e3cff */
[----:B------:R-:W-:Y:S01]  /*6590*/  IMAD.U32 R10, RZ, RZ, UR4 ;  /* 0x00000004ff0a7e24 */ /* 0x000fe2000f8e00ff */
[C---:B------:R-:W-:Y:S01]  /*65a0*/  IADD3 R15, P4, R8.reuse, 0x2000, RZ ;  /* 0x00002000080f7810 */ /* 0x040fe20007f9e0ff */
[----:B------:R-:W-:Y:S01]  /*65b0*/  UIADD3 UR4, UR5, UR6, URZ ;  /* 0x0000000605047290 */ /* 0x000fe2000fffe03f */
[----:B------:R-:W-:-:S02]  /*65c0*/  IADD3 R53, P5, R8, 0x3000, RZ ;  /* 0x0000300008357810 */ /* 0x000fc40007fbe0ff */
[C---:B------:R-:W-:Y:S01]  /*65d0*/  IADD3 R57, P6, R8.reuse, 0x4000, RZ ;  /* 0x0000400008397810 */ /* 0x040fe20007fde0ff */
[----:B------:R-:W-:Y:S01]  /*65e0*/  ULDC UR6, c[0x0][0xa88] ;  /* 0x0002a20000067ab9 */ /* 0x000fe20000000800 */
[C---:B------:R-:W-:Y:S01]  /*65f0*/  IADD3 R61, P0, R8.reuse, 0x5000, RZ ;  /* 0x00005000083d7810 */ /* 0x040fe20007f1e0ff */
[----:B------:R-:W-:Y:S01]  /*6600*/  IMAD.U32 R11, RZ, RZ, UR4 ;  /* 0x00000004ff0b7e24 */ /* 0x000fe2000f8e00ff */
[C---:B------:R-:W-:Y:S01]  /*6610*/  IADD3 R65, P1, R8.reuse, 0x6000, RZ ;  /* 0x0000600008417810 */ /* 0x040fe20007f3e0ff */
[----:B------:R-:W-:Y:S01]  /*6620*/  ULDC.64 UR4, c[0x0][0xb88] ;  /* 0x0002e20000047ab9 */ /* 0x000fe20000000a00 */
[----:B------:R-:W-:Y:S02]  /*6630*/  IADD3 R73, P3, R8, 0x8000, RZ ;  /* 0x0000800008497810 */ /* 0x000fe40007f7e0ff */
[----:B------:R-:W-:Y:S02]  /*6640*/  LOP3.LUT R22, R22, R103, RZ, 0x3c, !PT ;  /* 0x0000006716167212 */ /* 0x000fe400078e3cff */
[----:B------:R-:W-:-:S02]  /*6650*/  SHF.R.U64 R4, R4, 0x3, RZ ;  /* 0x0000000304047819 */ /* 0x000fc400000012ff */
[----:B------:R-:W-:Y:S01]  /*6660*/  LOP3.LUT R118, R118, R119, RZ, 0x3c, !PT ;  /* 0x0000007776767212 */ /* 0x000fe200078e3cff */
[----:B------:R-:W-:Y:S01]  /*6670*/  IMAD.X R119, RZ, RZ, R9, P2 ;  /* 0x000000ffff777224 */ /* 0x000fe200010e0609 */
[----:B------:R-:W-:Y:S02]  /*6680*/  LOP3.LUT R14, R15, 0x380, RZ, 0xc0, !PT ;  /* 0x000003800f0e7812 */ /* 0x000fe400078ec0ff */
[----:B------:R-:W-:Y:S02]  /*6690*/  LOP3.LUT R52, R53, 0x380, RZ, 0xc0, !PT ;  /* 0x0000038035347812 */ /* 0x000fe400078ec0ff */
[----:B------:R-:W-:Y:S02]  /*66a0*/  LOP3.LUT R56, R57, 0x380, RZ, 0xc0, !PT ;  /* 0x0000038039387812 */ /* 0x000fe400078ec0ff */
[----:B------:R-:W-:Y:S02]  /*66b0*/  LOP3.LUT R60, R61, 0x380, RZ, 0xc0, !PT ;  /* 0x000003803d3c7812 */ /* 0x000fe400078ec0ff */
[----:B------:R-:W-:-:S02]  /*66c0*/  LOP3.LUT R64, R65, 0x380, RZ, 0xc0, !PT ;  /* 0x0000038041407812 */ /* 0x000fc400078ec0ff */
[----:B------:R-:W-:Y:S02]  /*66d0*/  LOP3.LUT R72, R73, 0x380, RZ, 0xc0, !PT ;  /* 0x0000038049487812 */ /* 0x000fe400078ec0ff */
[----:B------:R-:W-:Y:S02]  /*66e0*/  ISETP.NE.AND P2, PT, R211, 0x1, PT ;  /* 0x00000001d300780c */ /* 0x000fe40003f45270 */
[----:B------:R-:W-:Y:S02]  /*66f0*/  LOP3.LUT R162, R4, R3, RZ, 0x3c, !PT ;  /* 0x0000000304a27212 */ /* 0x000fe400078e3cff */
[----:B------:R-:W-:Y:S02]  /*6700*/  MOV R4, R22 ;  /* 0x0000001600047202 */ /* 0x000fe40000000f00 */
[----:B------:R-:W-:Y:S01]  /*6710*/  LOP3.LUT R3, R8, 0x380, RZ, 0xc0, !PT ;  /* 0x0000038008037812 */ /* 0x000fe200078ec0ff */
[----:B------:R-:W0:Y:S01]  /*6720*/  LDC R22, c[0x0][0xc38] ;  /* 0x00030e00ff167b82 */ /* 0x000e220000000800 */
[----:B------:R-:W-:-:S02]  /*6730*/  SHF.R.U64 R14, R14, 0x3, RZ ;  /* 0x000000030e0e7819 */ /* 0x000fc400000012ff */
[----:B------:R-:W-:Y:S02]  /*6740*/  SHF.R.U64 R52, R52, 0x3, RZ ;  /* 0x0000000334347819 */ /* 0x000fe400000012ff */
[----:B------:R-:W-:Y:S02]  /*6750*/  SHF.R.U64 R56, R56, 0x3, RZ ;  /* 0x0000000338387819 */ /* 0x000fe400000012ff */
[----:B------:R-:W-:Y:S02]  /*6760*/  SHF.R.U64 R60, R60, 0x3, RZ ;  /* 0x000000033c3c7819 */ /* 0x000fe400000012ff */
[----:B------:R-:W-:Y:S02]  /*6770*/  SHF.R.U64 R64, R64, 0x3, RZ ;  /* 0x0000000340407819 */ /* 0x000fe400000012ff */
[----:B------:R-:W-:Y:S02]  /*6780*/  SHF.R.U64 R72, R72, 0x3, RZ ;  /* 0x0000000348487819 */ /* 0x000fe400000012ff */
[----:B------:R-:W-:-:S02]  /*6790*/  SHF.R.U64 R3, R3, 0x3, RZ ;  /* 0x0000000303037819 */ /* 0x000fc400000012ff */
[----:B------:R-:W-:Y:S01]  /*67a0*/  LOP3.LUT R14, R14, R15, RZ, 0x3c, !PT ;  /* 0x0000000f0e0e7212 */ /* 0x000fe200078e3cff */
[--C-:B------:R-:W-:Y:S01]  /*67b0*/  IMAD.X R15, RZ, RZ, R9.reuse, P4 ;  /* 0x000000ffff0f7224 */ /* 0x100fe200020e0609 */
[----:B------:R-:W-:Y:S02]  /*67c0*/  LOP3.LUT R52, R52, R53, RZ, 0x3c, !PT ;  /* 0x0000003534347212 */ /* 0x000fe400078e3cff */
[----:B------:R-:W-:Y:S01]  /*67d0*/  LOP3.LUT R56, R56, R57, RZ, 0x3c, !PT ;  /* 0x0000003938387212 */ /* 0x000fe200078e3cff */
[--C-:B------:R-:W-:Y:S01]  /*67e0*/  IMAD.X R57, RZ, RZ, R9.reuse, P6 ;  /* 0x000000ffff397224 */ /* 0x100fe200030e0609 */
[----:B------:R-:W-:Y:S01]  /*67f0*/  LOP3.LUT R60, R60, R61, RZ, 0x3c, !PT ;  /* 0x0000003d3c3c7212 */ /* 0x000fe200078e3cff */
[--C-:B------:R-:W-:Y:S01]  /*6800*/  IMAD.X R61, RZ, RZ, R9.reuse, P0 ;  /* 0x000000ffff3d7224 */ /* 0x100fe200000e0609 */
[----:B------:R-:W-:Y:S01]  /*6810*/  LOP3.LUT R64, R64, R65, RZ, 0x3c, !PT ;  /* 0x0000004140407212 */ /* 0x000fe200078e3cff */
[--C-:B------:R-:W-:Y:S01]  /*6820*/  IMAD.X R65, RZ, RZ, R9.reuse, P1 ;  /* 0x000000ffff417224 */ /* 0x100fe200008e0609 */
[----:B------:R-:W-:Y:S01]  /*6830*/  LOP3.LUT R72, R72, R73, RZ, 0x3c, !PT ;  /* 0x0000004948487212 */ /* 0x000fe200078e3cff */
[----:B------:R-:W-:Y:S01]  /*6840*/  IMAD.X R73, RZ, RZ, R9, P3 ;  /* 0x000000ffff497224 */ /* 0x000fe200018e0609 */
[----:B------:R-:W-:-:S02]  /*6850*/  IADD3.X R53, RZ, R9, RZ, P5, !PT ;  /* 0x00000009ff357210 */ /* 0x000fc40002ffe4ff */
[C---:B------:R-:W-:Y:S02]  /*6860*/  IADD3 R99, P4, R8.reuse, 0x9000, RZ ;  /* 0x0000900008637810 */ /* 0x040fe40007f9e0ff */
[C---:B------:R-:W-:Y:S02]  /*6870*/  IADD3 R103, P5, R8.reuse, 0xa000, RZ ;  /* 0x0000a00008677810 */ /* 0x040fe40007fbe0ff */
[C---:B------:R-:W-:Y:S02]  /*6880*/  IADD3 R107, P6, R8.reuse, 0xb000, RZ ;  /* 0x0000b000086b7810 */ /* 0x040fe40007fde0ff */
[C---:B------:R-:W-:Y:S02]  /*6890*/  IADD3 R111, P0, R8.reuse, 0xc000, RZ ;  /* 0x0000c000086f7810 */ /* 0x040fe40007f1e0ff */
[C---:B------:R-:W-:Y:S02]  /*68a0*/  IADD3 R115, P1, R8.reuse, 0xd000, RZ ;  /* 0x0000d00008737810 */ /* 0x040fe40007f3e0ff */
[----:B------:R-:W-:-:S02]  /*68b0*/  IADD3 R123, P3, R8, 0xf000, RZ ;  /* 0x0000f000087b7810 */ /* 0x000fc40007f7e0ff */
[----:B------:R-:W-:Y:S02]  /*68c0*/  LOP3.LUT R8, R3, R8, RZ, 0x3c, !PT ;  /* 0x0000000803087212 */ /* 0x000fe400078e3cff */
[----:B------:R-:W-:Y:S02]  /*68d0*/  MOV R3, R20 ;  /* 0x0000001400037202 */ /* 0x000fe40000000f00 */
[----:B------:R-:W1:Y:S01]  /*68e0*/  @P2 LDC R20, c[0x0][0xbec] ;  /* 0x0002fb00ff142b82 */ /* 0x000e620000000800 */
[----:B------:R-:W-:Y:S01]  /*68f0*/  MOV R126, R126 ;  /* 0x0000007e007e7202 */ /* 0x000fe20000000f00 */
[----:B------:R-:W-:Y:S01]  /*6900*/  IMAD R127, RZ, RZ, -UR40 ;  /* 0x80000028ff7f7e24 */ /* 0x000fe2000f8e02ff */
[----:B------:R-:W-:Y:S02]  /*6910*/  F2FP.BF16.F32.PACK_AB R32, R33, R32 ;  /* 0x000000202120723e */ /* 0x000fe400000010ff */
[----:B------:R-:W-:Y:S01]  /*6920*/  F2FP.BF16.F32.PACK_AB R33, R35, R34 ;  /* 0x000000222321723e */ /* 0x000fe200000010ff */
[----:B0-----:R-:W-:Y:S01]  /*6930*/  IMAD R127, R22, R127, UR45 ;  /* 0x0000002d167f7e24 */ /* 0x001fe2000f8e027f */
[----:B------:R-:W-:Y:S01]  /*6940*/  F2FP.BF16.F32.PACK_AB R35, R39, R38 ;  /* 0x000000262723723e */ /* 0x000fe200000010ff */
[----:B------:R-:W0:Y:S01]  /*6950*/  @P2 LDC R21, c[0x0][0xbf0] ;  /* 0x0002fc00ff152b82 */ /* 0x000e220000000800 */
[----:B------:R-:W-:-:S02]  /*6960*/  F2FP.BF16.F32.PACK_AB R40, R41, R40 ;  /* 0x000000282928723e */ /* 0x000fc400000010ff */
[----:B------:R-:W-:Y:S02]  /*6970*/  F2FP.BF16.F32.PACK_AB R41, R43, R42 ;  /* 0x0000002a2b29723e */ /* 0x000fe400000010ff */
[----:B------:R-:W-:Y:S02]  /*6980*/  F2FP.BF16.F32.PACK_AB R43, R47, R46 ;  /* 0x0000002e2f2b723e */ /* 0x000fe400000010ff */
[----:B------:R-:W-:Y:S01]  /*6990*/  LEA R47, R127, R209, 0x7 ;  /* 0x000000d17f2f7211 */ /* 0x000fe200078e38ff */
[----:B------:R-:W2:Y:S01]  /*69a0*/  LDC.64 R38, c[0x0][0xb98] ;  /* 0x0002e600ff267b82 */ /* 0x000ea20000000a00 */
[----:B------:R-:W-:Y:S02]  /*69b0*/  F2FP.BF16.F32.PACK_AB R24, R25, R24 ;  /* 0x000000181918723e */ /* 0x000fe400000010ff */
[----:B------:R-:W-:Y:S02]  /*69c0*/  F2FP.BF16.F32.PACK_AB R25, R27, R26 ;  /* 0x0000001a1b19723e */ /* 0x000fe400000010ff */
[----:B------:R-:W-:-:S02]  /*69d0*/  MOV R164, R164 ;  /* 0x000000a400a47202 */ /* 0x000fc40000000f00 */
[----:B------:R-:W-:Y:S01]  /*69e0*/  F2FP.BF16.F32.PACK_AB R26, R180, R28 ;  /* 0x0000001cb41a723e */ /* 0x000fe200000010ff */
[----:B-1----:R-:W-:Y:S01]  /*69f0*/  @P2 IMAD.HI.U32 R20, R47, R20, RZ ;  /* 0x000000142f142227 */ /* 0x002fe200078e00ff */
[----:B------:R-:W-:Y:S02]  /*6a00*/  F2FP.BF16.F32.PACK_AB R27, R31, R30 ;  /* 0x0000001e1f1b723e */ /* 0x000fe400000010ff */
[----:B------:R-:W-:Y:S01]  /*6a10*/  F2FP.BF16.F32.PACK_AB R42, R45, R44 ;  /* 0x0000002c2d2a723e */ /* 0x000fe200000010ff */
[----:B------:R-:W-:Y:S01]  /*6a20*/  IMAD.MOV.U32 R45, RZ, RZ, R47 ;  /* 0x000000ffff2d7224 */ /* 0x000fe200078e002f */
[----:B------:R-:W-:Y:S01]  /*6a30*/  MOV R138, R138 ;  /* 0x0000008a008a7202 */ /* 0x000fe20000000f00 */
[----:B------:R-:W-:Y:S01]  /*6a40*/  STSM.16.M88.4 [R164], R24 ;  /* 0x00000018a4007844 */ /* 0x000fe20000000200 */
[----:B------:R-:W-:Y:S02]  /*6a50*/  F2FP.BF16.F32.PACK_AB R34, R29, R36 ;  /* 0x000000241d22723e */ /* 0x000fe400000010ff */
[----:B0-----:R-:W-:-:S02]  /*6a60*/  @P2 SHF.R.U32.HI R45, RZ, R21, R20 ;  /* 0x00000015ff2d2219 */ /* 0x001fc40000011614 */
[----:B------:R-:W-:Y:S01]  /*6a70*/  LOP3.LUT R110, R111, 0x380, RZ, 0xc0, !PT ;  /* 0x000003806f6e7812 */ /* 0x000fe200078ec0ff */
[----:B------:R0:W-:Y:S01]  /*6a80*/  STSM.16.M88.4 [R138], R32 ;  /* 0x000000208a007844 */ /* 0x0001e20000000200 */
[----:B------:R-:W-:Y:S02]  /*6a90*/  F2FP.BF16.F32.PACK_AB R48, R49, R48 ;  /* 0x000000303130723e */ /* 0x000fe400000010ff */
[----:B------:R-:W-:Y:S01]  /*6aa0*/  MOV R154, R154 ;  /* 0x0000009a009a7202 */ /* 0x000fe20000000f00 */
[----:B--2---:R-:W-:Y:S01]  /*6ab0*/  IMAD.WIDE.U32 R10, R38, UR43, R10 ;  /* 0x0000002b260a7c25 */ /* 0x004fe2000f8e000a */
[----:B------:R-:W-:Y:S02]  /*6ac0*/  F2FP.BF16.F32.PACK_AB R49, R51, R50 ;  /* 0x000000323331723e */ /* 0x000fe400000010ff */
[----:B------:R-:W-:Y:S01]  /*6ad0*/  MOV R162, R162 ;  /* 0x000000a200a27202 */ /* 0x000fe20000000f00 */
[----:B------:R-:W-:Y:S01]  /*6ae0*/  STSM.16.M88.4 [R154], R40 ;  /* 0x000000289a007844 */ /* 0x000fe20000000200 */
[----:B------:R-:W-:-:S02]  /*6af0*/  F2FP.BF16.F32.PACK_AB R50, R204, R186 ;  /* 0x000000bacc32723e */ /* 0x000fc400000010ff */
[----:B------:R-:W-:Y:S02]  /*6b00*/  F2FP.BF16.F32.PACK_AB R51, R55, R54 ;  /* 0x000000363733723e */ /* 0x000fe400000010ff */
[----:B------:R-:W-:Y:S02]  /*6b10*/  MOV R160, R160 ;  /* 0x000000a000a07202 */ /* 0x000fe40000000f00 */
[----:B------:R-:W-:Y:S01]  /*6b20*/  F2FP.BF16.F32.PACK_AB R20, R203, R185 ;  /* 0x000000b9cb14723e */ /* 0x000fe200000010ff */
[----:B0-----:R-:W-:Y:S01]  /*6b30*/  IMAD.MOV R34, RZ, RZ, -R45 ;  /* 0x000000ffff227224 */ /* 0x001fe200078e0a2d */
[----:B------:R-:W-:Y:S01]  /*6b40*/  F2FP.BF16.F32.PACK_AB R21, R59, R58 ;  /* 0x0000003a3b15723e */ /* 0x000fe200000010ff */
[----:B------:R-:W-:Y:S01]  /*6b50*/  IMAD R32, R38, UR7, RZ ;  /* 0x0000000726207c24 */ /* 0x000fe2000f8e02ff */
[----:B------:R-:W-:Y:S01]  /*6b60*/  F2FP.BF16.F32.PACK_AB R22, R202, R184 ;  /* 0x000000b8ca16723e */ /* 0x000fe200000010ff */
[----:B------:R-:W-:Y:S01]  /*6b70*/  IMAD R33, R211, R34, R47 ;  /* 0x00000022d3217224 */ /* 0x000fe200078e022f */
[----:B------:R-:W-:Y:S01]  /*6b80*/  F2FP.BF16.F32.PACK_AB R23, R63, R62 ;  /* 0x0000003e3f17723e */ /* 0x000fe200000010ff */
[----:B------:R-:W-:Y:S01]  /*6b90*/  STSM.16.M88.4 [R162], R48 ;  /* 0x00000030a2007844 */ /* 0x000fe20000000200 */
[----:B------:R-:W-:Y:S01]  /*6ba0*/  SHF.R.U64 R110, R110, 0x3, RZ ;  /* 0x000000036e6e7819 */ /* 0x000fe200000012ff */
[----:B------:R-:W-:Y:S01]  /*6bb0*/  IMAD R32, R39, UR43, R32 ;  /* 0x0000002b27207c24 */ /* 0x000fe2000f8e0220 */
[----:B------:R-:W-:Y:S01]  /*6bc0*/  MOV R158, R158 ;  /* 0x0000009e009e7202 */ /* 0x000fe20000000f00 */
[----:B------:R-:W-:Y:S01]  /*6bd0*/  STSM.16.M88.4 [R160], R20 ;  /* 0x00000014a0007844 */ /* 0x000fe20000000200 */
[----:B------:R-:W-:-:S02]  /*6be0*/  F2FP.BF16.F32.PACK_AB R24, R201, R183 ;  /* 0x000000b7c918723e */ /* 0x000fc400000010ff */
[----:B------:R-:W-:Y:S02]  /*6bf0*/  F2FP.BF16.F32.PACK_AB R25, R67, R66 ;  /* 0x000000424319723e */ /* 0x000fe400000010ff */
[----:B------:R-:W-:Y:S02]  /*6c00*/  F2FP.BF16.F32.PACK_AB R26, R199, R182 ;  /* 0x000000b6c71a723e */ /* 0x000fe400000010ff */
[----:B------:R-:W-:Y:S02]  /*6c10*/  F2FP.BF16.F32.PACK_AB R27, R71, R70 ;  /* 0x00000046471b723e */ /* 0x000fe400000010ff */
[----:B------:R-:W-:Y:S01]  /*6c20*/  LOP3.LUT R110, R110, R111, RZ, 0x3c, !PT ;  /* 0x0000006f6e6e7212 */ /* 0x000fe200078e3cff */
[----:B------:R-:W-:Y:S01]  /*6c30*/  IMAD.X R111, RZ, RZ, R9, P0 ;  /* 0x000000ffff6f7224 */ /* 0x000fe200000e0609 */
[----:B------:R-:W-:Y:S01]  /*6c40*/  F2FP.BF16.F32.PACK_AB R80, R81, R80 ;  /* 0x000000505150723e */ /* 0x000fe200000010ff */
[----:B------:R0:W-:Y:S01]  /*6c50*/  STSM.16.M88.4 [R158], R24 ;  /* 0x000000189e007844 */ /* 0x0001e20000000200 */
[----:B------:R-:W-:-:S02]  /*6c60*/  MOV R156, R156 ;  /* 0x0000009c009c7202 */ /* 0x000fc40000000f00 */
[----:B------:R-:W-:Y:S02]  /*6c70*/  F2FP.BF16.F32.PACK_AB R28, R198, R181 ;  /* 0x000000b5c61c723e */ /* 0x000fe400000010ff */
[----:B------:R-:W-:Y:S02]  /*6c80*/  F2FP.BF16.F32.PACK_AB R29, R75, R74 ;  /* 0x0000004a4b1d723e */ /* 0x000fe400000010ff */
[----:B------:R-:W-:Y:S02]  /*6c90*/  F2FP.BF16.F32.PACK_AB R30, R197, R76 ;  /* 0x0000004cc51e723e */ /* 0x000fe400000010ff */
[----:B------:R-:W-:Y:S02]  /*6ca0*/  F2FP.BF16.F32.PACK_AB R31, R79, R78 ;  /* 0x0000004e4f1f723e */ /* 0x000fe400000010ff */
[----:B------:R-:W-:Y:S02]  /*6cb0*/  F2FP.BF16.F32.PACK_AB R81, R83, R82 ;  /* 0x000000525351723e */ /* 0x000fe400000010ff */
[----:B------:R-:W-:Y:S01]  /*6cc0*/  F2FP.BF16.F32.PACK_AB R37, R7, R37 ;  /* 0x000000250725723e */ /* 0x000fe200000010ff */
[----:B------:R-:W-:Y:S01]  /*6cd0*/  STSM.16.M88.4 [R156], R28 ;  /* 0x0000001c9c007844 */ /* 0x000fe20000000200 */
[----:B------:R-:W-:Y:S01]  /*6ce0*/  MOV R152, R152 ;  /* 0x0000009800987202 */ /* 0x000fe20000000f00 */
[----:B0-----:R-:W-:Y:S01]  /*6cf0*/  IMAD R26, R127, 0x80, R207 ;  /* 0x000000807f1a7824 */ /* 0x001fe200078e02cf */
[----:B------:R-:W-:-:S02]  /*6d00*/  F2FP.BF16.F32.PACK_AB R82, R196, R84 ;  /* 0x00000054c452723e */ /* 0x000fc400000010ff */
[----:B------:R-:W-:Y:S02]  /*6d10*/  F2FP.BF16.F32.PACK_AB R83, R87, R86 ;  /* 0x000000565753723e */ /* 0x000fe400000010ff */
[----:B------:R-:W-:Y:S02]  /*6d20*/  SHF.R.S32.HI R25, RZ, 0x1f, R45 ;  /* 0x0000001fff197819 */ /* 0x000fe4000001142d */
[----:B------:R-:W-:Y:S01]  /*6d30*/  SHF.R.S32.HI R7, RZ, 0x1f, R33 ;  /* 0x0000001fff077819 */ /* 0x000fe20000011421 */
[----:B------:R-:W-:Y:S01]  /*6d40*/  STSM.16.M88.4 [R152], R80 ;  /* 0x0000005098007844 */ /* 0x000fe20000000200 */
[----:B------:R-:W-:Y:S02]  /*6d50*/  IADD3 R10, P0, R45, R10, RZ ;  /* 0x0000000a2d0a7210 */ /* 0x000fe40007f1e0ff */
[----:B------:R-:W-:Y:S01]  /*6d60*/  LOP3.LUT R114, R115, 0x380, RZ, 0xc0, !PT ;  /* 0x0000038073727812 */ /* 0x000fe200078ec0ff */
[----:B------:R-:W-:Y:S01]  /*6d70*/  IMAD R24, R7, UR4, RZ ;  /* 0x0000000407187c24 */ /* 0x000fe2000f8e02ff */
[----:B------:R-:W-:Y:S01]  /*6d80*/  MOV R150, R150 ;  /* 0x0000009600967202 */ /* 0x000fe20000000f00 */
[----:B------:R-:W-:Y:S01]  /*6d90*/  IMAD R7, R211, UR6, RZ ;  /* 0x00000006d3077c24 */ /* 0x000fe2000f8e02ff */
[----:B------:R-:W-:-:S02]  /*6da0*/  F2FP.BF16.F32.PACK_AB R20, R195, R88 ;  /* 0x00000058c314723e */ /* 0x000fc400000010ff */
[----:B------:R-:W-:Y:S02]  /*6db0*/  F2FP.BF16.F32.PACK_AB R21, R91, R90 ;  /* 0x0000005a5b15723e */ /* 0x000fe400000010ff */
[----:B------:R-:W-:Y:S02]  /*6dc0*/  F2FP.BF16.F32.PACK_AB R22, R194, R92 ;  /* 0x0000005cc216723e */ /* 0x000fe400000010ff */
[----:B------:R-:W-:Y:S02]  /*6dd0*/  F2FP.BF16.F32.PACK_AB R23, R95, R94 ;  /* 0x0000005e5f17723e */ /* 0x000fe400000010ff */
[----:B------:R-:W-:Y:S02]  /*6de0*/  LOP3.LUT R122, R123, 0x380, RZ, 0xc0, !PT ;  /* 0x000003807b7a7812 */ /* 0x000fe400078ec0ff */
[----:B------:R-:W-:Y:S01]  /*6df0*/  IADD3.X R11, R25, R11, R32, P0, !PT ;  /* 0x0000000b190b7210 */ /* 0x000fe200007fe420 */
[----:B------:R0:W-:Y:S01]  /*6e00*/  STSM.16.M88.4 [R150], R20 ;  /* 0x0000001496007844 */ /* 0x0001e20000000200 */
[----:B------:R-:W-:Y:S01]  /*6e10*/  SHF.R.U64 R114, R114, 0x3, RZ ;  /* 0x0000000372727819 */ /* 0x000fe200000012ff */
[----:B------:R-:W-:Y:S01]  /*6e20*/  IMAD R25, R33, UR5, R24 ;  /* 0x0000000521197c24 */ /* 0x000fe2000f8e0218 */
[----:B------:R-:W-:Y:S01]  /*6e30*/  LOP3.LUT P0, RZ, R205, 0x3, RZ, 0xc0, !PT ;  /* 0x00000003cdff7812 */ /* 0x000fe2000780c0ff */
[----:B------:R-:W-:Y:S01]  /*6e40*/  IMAD.WIDE.U32 R10, R33, UR4, R10 ;  /* 0x00000004210a7c25 */ /* 0x000fe2000f8e000a */
[----:B------:R-:W-:Y:S01]  /*6e50*/  SHF.R.U64 R122, R122, 0x3, RZ ;  /* 0x000000037a7a7819 */ /* 0x000fe200000012ff */
[----:B------:R-:W-:Y:S01]  /*6e60*/  ULDC.64 UR4, c[0x0][0xb50] ;  /* 0x0002d40000047ab9 */ /* 0x000fe20000000a00 */
[----:B------:R-:W-:Y:S01]  /*6e70*/  LOP3.LUT R114, R114, R115, RZ, 0x3c, !PT ;  /* 0x0000007372727212 */ /* 0x000fe200078e3cff */
[----:B------:R-:W-:Y:S01]  /*6e80*/  IMAD.X R115, RZ, RZ, R9, P1 ;  /* 0x000000ffff737224 */ /* 0x000fe200008e0609 */
[----:B------:R-:W-:Y:S01]  /*6e90*/  MOV R146, R146 ;  /* 0x0000009200927202 */ /* 0x000fe20000000f00 */
[----:B------:R-:W-:Y:S01]  /*6ea0*/  IMAD.IADD R11, R11, 0x1, R25 ;  /* 0x000000010b0b7824 */ /* 0x000fe200078e0219 */
[----:B------:R-:W-:-:S02]  /*6eb0*/  F2FP.BF16.F32.PACK_AB R36, R193, R96 ;  /* 0x00000060c124723e */ /* 0x000fc400000010ff */
[----:B------:R-:W-:Y:S02]  /*6ec0*/  F2FP.BF16.F32.PACK_AB R38, R192, R100 ;  /* 0x00000064c026723e */ /* 0x000fe400000010ff */
[----:B------:R-:W-:Y:S01]  /*6ed0*/  F2FP.BF16.F32.PACK_AB R39, R77, R85 ;  /* 0x000000554d27723e */ /* 0x000fe200000010ff */
[C---:B0-----:R-:W-:Y:S01]  /*6ee0*/  VIADD R20, R26.reuse, 0x8 ;  /* 0x000000081a147836 */ /* 0x041fe20000000000 */
[----:B------:R-:W-:Y:S02]  /*6ef0*/  ISETP.GE.OR P1, PT, R26, R7, P0 ;  /* 0x000000071a00720c */ /* 0x000fe40000726670 */
[----:B------:R-:W-:Y:S01]  /*6f00*/  LOP3.LUT R122, R122, R123, RZ, 0x3c, !PT ;  /* 0x0000007b7a7a7212 */ /* 0x000fe200078e3cff */
[----:B------:R-:W-:Y:S01]  /*6f10*/  IMAD.X R123, RZ, RZ, R9, P3 ;  /* 0x000000ffff7b7224 */ /* 0x000fe200018e0609 */
[----:B------:R-:W-:Y:S01]  /*6f20*/  MOV R142, R142 ;  /* 0x0000008e008e7202 */ /* 0x000fe20000000f00 */
[----:B------:R-:W-:Y:S01]  /*6f30*/  STSM.16.M88.4 [R146], R36 ;  /* 0x0000002492007844 */ /* 0x000fe20000000200 */
[----:B------:R-:W-:-:S02]  /*6f40*/  F2FP.BF16.F32.PACK_AB R88, R191, R104 ;  /* 0x00000068bf58723e */ /* 0x000fc400000010ff */
[----:B------:R-:W-:Y:S02]  /*6f50*/  F2FP.BF16.F32.PACK_AB R89, R89, R93 ;  /* 0x0000005d5959723e */ /* 0x000fe400000010ff */
[----:B------:R-:W-:Y:S02]  /*6f60*/  F2FP.BF16.F32.PACK_AB R90, R190, R108 ;  /* 0x0000006cbe5a723e */ /* 0x000fe400000010ff */
[----:B------:R-:W-:Y:S02]  /*6f70*/  F2FP.BF16.F32.PACK_AB R91, R97, R101 ;  /* 0x00000065615b723e */ /* 0x000fe400000010ff */
[----:B------:R-:W-:Y:S02]  /*6f80*/  ISETP.GE.OR P0, PT, R20, R7, P0 ;  /* 0x000000071400720c */ /* 0x000fe40000706670 */
[----:B------:R-:W-:Y:S01]  /*6f90*/  MOV R134, R134 ;  /* 0x0000008600867202 */ /* 0x000fe20000000f00 */
[----:B------:R-:W-:Y:S01]  /*6fa0*/  STSM.16.M88.4 [R142], R88 ;  /* 0x000000588e007844 */ /* 0x000fe20000000200 */
[----:B------:R-:W-:-:S02]  /*6fb0*/  F2FP.BF16.F32.PACK_AB R20, R189, R112 ;  /* 0x00000070bd14723e */ /* 0x000fc400000010ff */
[----:B------:R-:W-:Y:S02]  /*6fc0*/  F2FP.BF16.F32.PACK_AB R21, R105, R109 ;  /* 0x0000006d6915723e */ /* 0x000fe400000010ff */
[----:B------:R-:W-:Y:S02]  /*6fd0*/  F2FP.BF16.F32.PACK_AB R22, R188, R116 ;  /* 0x00000074bc16723e */ /* 0x000fe400000010ff */
[----:B------:R-:W-:Y:S02]  /*6fe0*/  F2FP.BF16.F32.PACK_AB R23, R113, R117 ;  /* 0x000000757117723e */ /* 0x000fe400000010ff */
[----:B------:R-:W-:Y:S02]  /*6ff0*/  F2FP.BF16.F32.PACK_AB R165, R121, R166 ;  /* 0x000000a679a5723e */ /* 0x000fe400000010ff */
[----:B------:R-:W-:Y:S01]  /*7000*/  MOV R130, R130 ;  /* 0x0000008200827202 */ /* 0x000fe20000000f00 */
[----:B------:R-:W-:Y:S01]  /*7010*/  STSM.16.M88.4 [R134], R20 ;  /* 0x0000001486007844 */ /* 0x000fe20000000200 */
[----:B------:R-:W-:-:S02]  /*7020*/  LEA R24, P3, R10, UR4, 0x2 ;  /* 0x000000040a187c11 */ /* 0x000fc4000f8610ff */
[----:B------:R-:W-:Y:S02]  /*7030*/  F2FP.BF16.F32.PACK_AB R164, R187, R120 ;  /* 0x00000078bba4723e */ /* 0x000fe400000010ff */
[----:B------:R-:W-:Y:S01]  /*7040*/  F2FP.BF16.F32.PACK_AB R166, R125, R124 ;  /* 0x0000007c7da6723e */ /* 0x000fe200000010ff */
[----:B------:R-:W-:Y:S01]  /*7050*/  SHFL.IDX PT, R32, R24, RZ, 0x1c1f ;  /* 0x001c1fff18207589 */ /* 0x000fe200000e0000 */
[----:B------:R-:W-:Y:S02]  /*7060*/  F2FP.BF16.F32.PACK_AB R167, R167, R168 ;  /* 0x000000a8a7a7723e */ /* 0x000fe400000010ff */
[----:B------:R-:W-:Y:S01]  /*7070*/  F2FP.BF16.F32.PACK_AB R169, R169, R170 ;  /* 0x000000aaa9a9723e */ /* 0x000fe200000010ff */
[----:B------:R-:W-:Y:S01]  /*7080*/  SHFL.IDX PT, R34, R24, 0x1, 0x1c1f ;  /* 0x003c1f0018227f89 */ /* 0x000fe200000e0000 */
[----:B------:R-:W-:Y:S02]  /*7090*/  F2FP.BF16.F32.PACK_AB R168, R129, R128 ;  /* 0x0000008081a8723e */ /* 0x000fe400000010ff */
[----:B------:R-:W-:Y:S01]  /*70a0*/  F2FP.BF16.F32.PACK_AB R170, R133, R132 ;  /* 0x0000008485aa723e */ /* 0x000fe200000010ff */
[----:B------:R-:W-:Y:S01]  /*70b0*/  STSM.16.M88.4 [R130], R164 ;  /* 0x000000a482007844 */ /* 0x000fe20000000200 */
[----:B------:R-:W-:-:S02]  /*70c0*/  F2FP.BF16.F32.PACK_AB R171, R171, R172 ;  /* 0x000000acabab723e */ /* 0x000fc400000010ff */
[----:B------:R-:W-:Y:S02]  /*70d0*/  F2FP.BF16.F32.PACK_AB R173, R173, R174 ;  /* 0x000000aeadad723e */ /* 0x000fe400000010ff */
[----:B------:R-:W-:Y:S01]  /*70e0*/  F2FP.BF16.F32.PACK_AB R172, R137, R136 ;  /* 0x0000008889ac723e */ /* 0x000fe200000010ff */
[----:B------:R-:W-:Y:S01]  /*70f0*/  STSM.16.M88.4 [R126], R168 ;  /* 0x000000a87e007844 */ /* 0x000fe20000000200 */
[----:B------:R-:W-:Y:S02]  /*7100*/  F2FP.BF16.F32.PACK_AB R174, R141, R140 ;  /* 0x0000008c8dae723e */ /* 0x000fe400000010ff */
[----:B------:R-:W-:Y:S02]  /*7110*/  F2FP.BF16.F32.PACK_AB R175, R175, R176 ;  /* 0x000000b0afaf723e */ /* 0x000fe400000010ff */
[----:B------:R-:W-:Y:S02]  /*7120*/  F2FP.BF16.F32.PACK_AB R177, R177, R178 ;  /* 0x000000b2b1b1723e */ /* 0x000fe400000010ff */
[----:B------:R-:W-:Y:S01]  /*7130*/  F2FP.BF16.F32.PACK_AB R176, R145, R144 ;  /* 0x0000009091b0723e */ /* 0x000fe200000010ff */
[----:B------:R0:W-:Y:S01]  /*7140*/  STSM.16.M88.4 [R4], R172 ;  /* 0x000000ac04007844 */ /* 0x0001e20000000200 */
[----:B------:R-:W-:-:S02]  /*7150*/  F2FP.BF16.F32.PACK_AB R178, R149, R148 ;  /* 0x0000009495b2723e */ /* 0x000fc400000010ff */
[----:B------:R-:W-:Y:S02]  /*7160*/  F2FP.BF16.F32.PACK_AB R179, R179, R0 ;  /* 0x00000000b3b3723e */ /* 0x000fe400000010ff */
[----:B------:R-:W-:Y:S02]  /*7170*/  LEA.HI.X R11, R10, UR5, R11, 0x2, P3 ;  /* 0x000000050a0b7c11 */ /* 0x000fe400098f140b */
[----:B------:R-:W-:Y:S01]  /*7180*/  LOP3.LUT R98, R99, 0x380, RZ, 0xc0, !PT ;  /* 0x0000038063627812 */ /* 0x000fe200078ec0ff */
[----:B------:R1:W-:Y:S01]  /*7190*/  STSM.16.M88.4 [R3], R176 ;  /* 0x000000b003007844 */ /* 0x0003e20000000200 */
[----:B------:R-:W-:Y:S02]  /*71a0*/  LOP3.LUT R102, R103, 0x380, RZ, 0xc0, !PT ;  /* 0x0000038067667812 */ /* 0x000fe400078ec0ff */
[----:B------:R-:W-:Y:S01]  /*71b0*/  LOP3.LUT R106, R107, 0x380, RZ, 0xc0, !PT ;  /* 0x000003806b6a7812 */ /* 0x000fe200078ec0ff */
[----:B------:R-:W2:Y:S01]  /*71c0*/  SHFL.IDX PT, R33, R11, RZ, 0x1c1f ;  /* 0x001c1fff0b217589 */ /* 0x000ea200000e0000 */
[----:B0-----:R-:W0:Y:S08]  /*71d0*/  @P2 LDC R4, c[0x0][0xbec] ;  /* 0x0002fb00ff042b82 */ /* 0x001e300000000800 */
[----:B------:R-:W-:Y:S01]  /*71e0*/  BAR.SYNC.DEFER_BLOCKING 0x1, 0x100 ;  /* 0x0044000000007b1d */ /* 0x000fe20000010000 */
[----:B------:R-:W-:Y:S01]  /*71f0*/  IMAD R0, R19, 0x20, R200 ;  /* 0x0000002013007824 */ /* 0x000fe200078e02c8 */
[----:B------:R-:W-:Y:S01]  /*7200*/  UIMAD UR6, UR11, UR8, URZ ;  /* 0x000000080b0672a4 */ /* 0x000fe2000f8e023f */
[----:B------:R-:W-:Y:S01]  /*7210*/  SHF.R.U64 R98, R98, 0x3, RZ ;  /* 0x0000000362627819 */ /* 0x000fe200000012ff */
[----:B------:R-:W-:Y:S01]  /*7220*/  UIMAD.WIDE.U32 UR4, UR10, UR8, URZ ;  /* 0x000000080a0472a5 */ /* 0x000fe2000f8e003f */
[----:B------:R-:W-:-:S03]  /*7230*/  SHF.R.U64 R102, R102, 0x3, RZ ;  /* 0x0000000366667819 */ /* 0x000fc600000012ff */
[----:B-1----:R-:W1:Y:S01]  /*7240*/  @P2 LDC R3, c[0x0][0xbf0] ;  /* 0x0002fc00ff032b82 */ /* 0x002e620000000800 */
[----:B------:R-:W3:Y:S01]  /*7250*/  SHFL.IDX PT, R35, R11, 0x1, 0x1c1f ;  /* 0x003c1f000b237f89 */ /* 0x000ee200000e0000 */
[----:B------:R-:W-:Y:S01]  /*7260*/  UIMAD UR6, UR10, UR9, UR6 ;  /* 0x000000090a0672a4 */ /* 0x000fe2000f8e0206 */
[----:B------:R-:W-:Y:S02]  /*7270*/  SHF.R.U64 R106, R106, 0x3, RZ ;  /* 0x000000036a6a7819 */ /* 0x000fe400000012ff */
[----:B------:R-:W-:Y:S01]  /*7280*/  ULDC.64 UR8, c[0x0][0xaf0] ;  /* 0x0002bc0000087ab9 */ /* 0x000fe20000000a00 */
[----:B--2---:R-:W-:Y:S01]  /*7290*/  @!P1 ST.E desc[UR48][R32.64], R6 ;  /* 0x0000000620009985 */ /* 0x004fe2000c101930 */
[----:B------:R-:W-:Y:S01]  /*72a0*/  UIADD3 UR5, UR5, UR6, URZ ;  /* 0x0000000605057290 */ /* 0x000fe2000fffe03f */
[----:B------:R-:W-:Y:S02]  /*72b0*/  LOP3.LUT R98, R98, R99, RZ, 0x3c, !PT ;  /* 0x0000006362627212 */ /* 0x000fe400078e3cff */
[----:B------:R-:W-:-:S02]  /*72c0*/  LOP3.LUT R102, R102, R103, RZ, 0x3c, !PT ;  /* 0x0000006766667212 */ /* 0x000fc400078e3cff */
[----:B------:R-:W-:Y:S01]  /*72d0*/  LOP3.LUT R106, R106, R107, RZ, 0x3c, !PT ;  /* 0x0000006b6a6a7212 */ /* 0x000fe200078e3cff */
[----:B---3--:R2:W-:Y:S01]  /*72e0*/  @!P0 ST.E desc[UR48][R34.64], R5 ;  /* 0x0000000522008985 */ /* 0x0085e2000c101930 */
[----:B------:R-:W-:Y:S01]  /*72f0*/  UIMAD UR6, UR7, UR8, URZ ;  /* 0x00000008070672a4 */ /* 0x000fe2000f8e023f */
[--C-:B------:R-:W-:Y:S01]  /*7300*/  IMAD.X R99, RZ, RZ, R9.reuse, P4 ;  /* 0x000000ffff637224 */ /* 0x100fe200020e0609 */
[----:B------:R-:W-:Y:S01]  /*7310*/  UIMAD.WIDE.U32 UR4, UR43, UR8, UR4 ;  /* 0x000000082b0472a5 */ /* 0x000fe2000f8e0004 */
[----:B------:R3:W5:Y:S01]  /*7320*/  LD.E.128 R24, desc[UR48][R12.64] ;  /* 0x000000300c187980 */ /* 0x000762000c101d00 */
[----:B------:R-:W-:Y:S01]  /*7330*/  IADD3.X R103, RZ, R9, RZ, P5, !PT ;  /* 0x00000009ff677210 */ /* 0x000fe20002ffe4ff */
[----:B------:R-:W-:Y:S01]  /*7340*/  IMAD.X R107, RZ, RZ, R9, P6 ;  /* 0x000000ffff6b7224 */ /* 0x000fe200030e0609 */
[----:B--2---:R-:W-:Y:S01]  /*7350*/  LEA R5, R127, R0, 0x7 ;  /* 0x000000007f057211 */ /* 0x004fe200078e38ff */
[----:B------:R-:W-:Y:S01]  /*7360*/  UIMAD UR6, UR43, UR9, UR6 ;  /* 0x000000092b0672a4 */ /* 0x000fe2000f8e0206 */
[----:B---3--:R-:W2:Y:S01]  /*7370*/  LDC.64 R12, c[0x0][0xae0] ;  /* 0x0002b800ff0c7b82 */ /* 0x008ea20000000a00 */
[----:B------:R-:W5:Y:S02]  /*7380*/  LD.E.128 R8, desc[UR48][R8.64] ;  /* 0x0000003008087980 */ /* 0x000f64000c101d00 */
[----:B0-----:R-:W-:-:S02]  /*7390*/  @P2 IMAD.HI.U32 R0, R5, R4, RZ ;  /* 0x0000000405002227 */ /* 0x001fc400078e00ff */
[----:B------:R0:W5:Y:S02]  /*73a0*/  LD.E.128 R28, desc[UR48][R14.64] ;  /* 0x000000300e1c7980 */ /* 0x000164000c101d00 */
[--C-:B------:R-:W-:Y:S01]  /*73b0*/  IMAD.MOV.U32 R4, RZ, RZ, R5.reuse ;  /* 0x000000ffff047224 */ /* 0x100fe200078e0005 */
[----:B-1----:R-:W-:Y:S01]  /*73c0*/  @P2 SHF.R.U32.HI R4, RZ, R3, R0 ;  /* 0x00000003ff042219 */ /* 0x002fe20000011600 */
[----:B------:R-:W5:Y:S03]  /*73d0*/  LD.E.128 R52, desc[UR48][R52.64] ;  /* 0x0000003034347980 */ /* 0x000f66000c101d00 */
[--C-:B------:R-:W-:Y:S01]  /*73e0*/  SHF.R.S32.HI R3, RZ, 0x1f, R4.reuse ;  /* 0x0000001fff037819 */ /* 0x100fe20000011404 */
[----:B------:R-:W-:Y:S01]  /*73f0*/  IMAD.MOV R0, RZ, RZ, -R4 ;  /* 0x000000ffff007224 */ /* 0x000fe200078e0a04 */
[----:B------:R-:W-:Y:S01]  /*7400*/  UIADD3 UR5, UR5, UR6, URZ ;  /* 0x0000000605057290 */ /* 0x000fe2000fffe03f */
[----:B------:R-:W5:Y:S02]  /*7410*/  LD.E.128 R56, desc[UR48][R56.64] ;  /* 0x0000003038387980 */ /* 0x000f64000c101d00 */
[----:B------:R-:W-:Y:S01]  /*7420*/  IMAD R211, R211, R0, R5 ;  /* 0x00000000d3d37224 */ /* 0x000fe200078e0205 */
[----:B------:R-:W-:Y:S01]  /*7430*/  ULDC.64 UR6, c[0x0][0xad8] ;  /* 0x0002b60000067ab9 */ /* 0x000fe20000000a00 */
[----:B------:R-:W5:Y:S04]  /*7440*/  LD.E.128 R60, desc[UR48][R60.64] ;  /* 0x000000303c3c7980 */ /* 0x000f68000c101d00 */
[----:B------:R-:W5:Y:S01]  /*7450*/  LD.E.128 R64, desc[UR48][R64.64] ;  /* 0x0000003040407980 */ /* 0x000f62000c101d00 */
[----:B--2---:R-:W-:Y:S01]  /*7460*/  IMAD R3, R3, R12, RZ ;  /* 0x0000000c03037224 */ /* 0x004fe200078e02ff */
[----:B------:R-:W-:-:S02]  /*7470*/  SHF.R.S32.HI R0, RZ, 0x1f, R211 ;  /* 0x0000001fff007819 */ /* 0x000fc400000114d3 */
[----:B------:R-:W5:Y:S01]  /*7480*/  LD.E.128 R68, desc[UR48][R68.64] ;  /* 0x0000003044447980 */ /* 0x000f62000c101d00 */
[----:B------:R-:W-:-:S03]  /*7490*/  IMAD R3, R4, R13, R3 ;  /* 0x0000000d04037224 */ /* 0x000fc600078e0203 */
[----:B------:R-:W5:Y:S01]  /*74a0*/  LD.E.128 R72, desc[UR48][R72.64] ;  /* 0x0000003048487980 */ /* 0x000f62000c101d00 */
[----:B------:R-:W-:-:S03]  /*74b0*/  IMAD.WIDE.U32 R4, R4, R12, UR4 ;  /* 0x0000000404047e25 */ /* 0x000fc6000f8e000c */
[----:B------:R-:W5:Y:S04]  /*74c0*/  LD.E.128 R96, desc[UR48][R98.64] ;  /* 0x0000003062607980 */ /* 0x000f68000c101d00 */
[----:B------:R-:W5:Y:S04]  /*74d0*/  LD.E.128 R100, desc[UR48][R102.64] ;  /* 0x0000003066647980 */ /* 0x000f68000c101d00 */
[----:B------:R-:W5:Y:S04]  /*74e0*/  LD.E.128 R104, desc[UR48][R106.64] ;  /* 0x000000306a687980 */ /* 0x000f68000c101d00 */
[----:B------:R-:W5:Y:S04]  /*74f0*/  LD.E.128 R108, desc[UR48][R110.64] ;  /* 0x000000306e6c7980 */ /* 0x000f68000c101d00 */
[----:B------:R-:W5:Y:S04]  /*7500*/  LD.E.128 R112, desc[UR48][R114.64] ;  /* 0x0000003072707980 */ /* 0x000f68000c101d00 */
[----:B------:R-:W5:Y:S04]  /*7510*/  LD.E.128 R116, desc[UR48][R118.64] ;  /* 0x0000003076747980 */ /* 0x000f68000c101d00 */
[----:B------:R-:W5:Y:S01]  /*7520*/  LD.E.128 R120, desc[UR48][R122.64] ;  /* 0x000000307a787980 */ /* 0x000f62000c101d00 */
[----:B------:R-:W-:Y:S01]  /*7530*/  @!PT LDS RZ, [RZ] ;  /* 0x00000000fffff984 */ /* 0x000fe20000000800 */
[----:B------:R-:W-:Y:S01]  /*7540*/  @!PT LDS RZ, [RZ] ;  /* 0x00000000fffff984 */ /* 0x000fe20000000800 */
[----:B------:R-:W-:Y:S01]  /*7550*/  @!PT LDS RZ, [RZ] ;  /* 0x00000000fffff984 */ /* 0x000fe20000000800 */
[----:B------:R-:W-:Y:S01]  /*7560*/  @!PT LDS RZ, [RZ] ;  /* 0x00000000fffff984 */ /* 0x000fe20000000800 */
[----:B------:R1:W-:Y:S06]  /*7570*/  MEMBAR.ALL.CTA ;  /* 0x0000000000007992 */ /* 0x0003ec0000008000 */
[----:B-1----:R-:W1:Y:S01]  /*7580*/  FENCE.VIEW.ASYNC.S ;  /* 0x00000000000073c6 */ /* 0x002e620000000000 */
[----:B------:R-:W-:-:S02]  /*7590*/  IMAD.IADD R5, R5, 0x1, R3 ;  /* 0x0000000105057824 */ /* 0x000fc400078e0203 */
[----:B------:R-:W-:Y:S02]  /*75a0*/  IMAD R6, R0, UR6, RZ ;  /* 0x0000000600067c24 */ /* 0x000fe4000f8e02ff */
[----:B------:R-:W-:Y:S01]  /*75b0*/  IMAD R32, R127, 0x80, R200 ;  /* 0x000000807f207824 */ /* 0x000fe200078e02c8 */
[----:B------:R-:W-:Y:S01]  /*75c0*/  UIADD3 UR22, UR22, 0x22820, URZ ;  /* 0x0002282016167890 */ /* 0x000fe2000fffe03f */
[C---:B------:R-:W-:Y:S02]  /*75d0*/  IMAD R3, R211.reuse, UR7, R6 ;  /* 0x00000007d3037c24 */ /* 0x040fe4000f8e0206 */
[----:B------:R-:W-:Y:S01]  /*75e0*/  IMAD.WIDE.U32 R4, R211, UR6, R4 ;  /* 0x00000006d3047c25 */ /* 0x000fe2000f8e0004 */
[----:B------:R-:W-:Y:S01]  /*75f0*/  UIADD3 UR37, UR37, 0x1, URZ ;  /* 0x0000000125257890 */ /* 0x000fe2000fffe03f */
[C---:B------:R-:W-:Y:S01]  /*7600*/  ISETP.GE.AND P2, PT, R32.reuse, R7, PT ;  /* 0x000000072000720c */ /* 0x040fe20003f46270 */
[----:B------:R-:W-:Y:S01]  /*7610*/  ULDC.64 UR6, c[0x0][0xa80] ;  /* 0x0002a00000067ab9 */ /* 0x000fe20000000a00 */
[----:B------:R-:W-:Y:S01]  /*7620*/  UPRMT UR22, URZ, 0x654, UR22 ;  /* 0x000006543f167896 */ /* 0x000fe20008000016 */
[----:B------:R-:W-:Y:S01]  /*7630*/  IADD3 R3, R5, R3, RZ ;  /* 0x0000000305037210 */ /* 0x000fe20007ffe0ff */
[----:B------:R-:W-:Y:S01]  /*7640*/  VIADD R0, R32, 0x20 ;  /* 0x0000002020007836 */ /* 0x000fe20000000000 */
[----:B------:R-:W-:Y:S01]  /*7650*/  LEA R6, P3, R4, UR6, 0x1 ;  /* 0x0000000604067c11 */ /* 0x000fe2000f8608ff */
[----:B------:R-:W-:-:S03]  /*7660*/  UISETP.NE.AND UP0, UPT, UR37, 0x2, UPT ;  /* 0x000000022500788c */ /* 0x000fc6000bf05270 */
[----:B------:R-:W-:Y:S01]  /*7670*/  LEA.HI.X R3, R4, UR7, R3, 0x1, P3 ;  /* 0x0000000704037c11 */ /* 0x000fe200098f0c03 */
[----:B------:R-:W-:Y:S01]  /*7680*/  USEL UR5, URZ, 0x1, UP0 ;  /* 0x000000013f057887 */ /* 0x000fe20008000000 */
[-C--:B------:R-:W-:Y:S01]  /*7690*/  ISETP.GE.AND P1, PT, R0, R7.reuse, PT ;  /* 0x000000070000720c */ /* 0x080fe20003f26270 */
[----:B------:R-:W-:Y:S01]  /*76a0*/  ULDC UR4, c[0x0][0xc] ;  /* 0x0000030000047ab9 */ /* 0x000fe20000000800 */
[----:B------:R-:W-:Y:S01]  /*76b0*/  VIADD R0, R32, 0x40 ;  /* 0x0000004020007836 */ /* 0x000fe20000000000 */
[----:B------:R-:W-:Y:S01]  /*76c0*/  UIADD3 UR45, UR4, UR45, URZ ;  /* 0x0000002d042d7290 */ /* 0x000fe2000fffe03f */
[----:B-1----:R0:W1:Y:S01]  /*76d0*/  SHFL.IDX PT, R12, R6, RZ, 0x181f ;  /* 0x00181fff060c7589 */ /* 0x00206200000e0000 */
[----:B------:R-:W-:Y:S01]  /*76e0*/  USEL UR37, UR37, URZ, UP0 ;  /* 0x0000003f25257287 */ /* 0x000fe20008000000 */
[----:B------:R-:W-:Y:S01]  /*76f0*/  SYNCS.ARRIVE.TRANS64.RED.A1T0 RZ, [UR22], RZ ;  /* 0x000000ffffff79a7 */ /* 0x000fe20008100416 */
[----:B------:R-:W-:Y:S01]  /*7700*/  ULOP3.LUT UR36, UR36, UR5, URZ, 0x3c, !UPT ;  /* 0x0000000524247292 */ /* 0x000fe2000f8e3c3f */
[----:B------:R0:W2:Y:S01]  /*7710*/  SHFL.IDX PT, R13, R3, RZ, 0x181f ;  /* 0x00181fff030d7589 */ /* 0x0000a200000e0000 */
[----:B------:R-:W-:Y:S01]  /*7720*/  BSSY B0, `(.L_x_31) ;  /* 0x0000013000007945 */ /* 0x000fe20003800000 */
[----:B------:R-:W-:-:S03]  /*7730*/  ISETP.GE.AND P0, PT, R0, R7, PT ;  /* 0x000000070000720c */ /* 0x000fc60003f06270 */
[----:B------:R-:W-:Y:S10]  /*7740*/  @P2 BRA `(.L_x_32) ;  /* 0x0000000000402947 */ /* 0x000ff40003800000 */
[----:B------:R-:W-:Y:S02]  /*7750*/  ULDC UR4, c[0x0][0xac8] ;  /* 0x0002b20000047ab9 */ /* 0x000fe40000000800 */
[----:B------:R-:W-:Y:S02]  /*7760*/  ISETP.GE.AND P4, PT, R18, UR4, PT ;  /* 0x0000000412007c0c */ /* 0x000fe4000bf86270 */
[----:B------:R-:W-:Y:S02]  /*7770*/  ISETP.GE.AND P3, PT, R17, UR4, PT ;  /* 0x0000000411007c0c */ /* 0x000fe4000bf66270 */
[----:B------:R-:W-:Y:S02]  /*7780*/  ISETP.GE.AND P2, PT, R16, UR4, PT ;  /* 0x0000000410007c0c */ /* 0x000fe4000bf46270 */
[----:B------:R-:W-:-:S07]  /*7790*/  ISETP.GE.AND P5, PT, R2, UR4, PT ;  /* 0x0000000402007c0c */ /* 0x000fce000bfa6270 */
[----:B01----:R-:W-:-:S04]  /*77a0*/  @!P4 LEA R14, P6, R18, R12, 0x1 ;  /* 0x0000000c120ec211 */ /* 0x003fc800078c08ff */
[----:B--2---:R-:W-:Y:S02]  /*77b0*/  @!P4 LEA.HI.X R15, R18, R13, R214, 0x1, P6 ;  /* 0x0000000d120fc211 */ /* 0x004fe400030f0cd6 */
[----:B------:R-:W-:Y:S01]  /*77c0*/  @!P3 LEA R20, P6, R17, R12, 0x1 ;  /* 0x0000000c1114b211 */ /* 0x000fe200078c08ff */
[----:B------:R-:W-:-:S03]  /*77d0*/  @!P5 IMAD.WIDE R4, R2, 0x2, R12 ;  /* 0x000000020204d825 */ /* 0x000fc600078e020c */
[-C--:B------:R-:W-:Y:S02]  /*77e0*/  @!P3 LEA.HI.X R21, R17, R13.reuse, R213, 0x1, P6 ;  /* 0x0000000d1115b211 */ /* 0x080fe400030f0cd5 */
[C---:B------:R-:W-:Y:S01]  /*77f0*/  @!P2 LEA R22, P6, R16.reuse, R12, 0x1 ;  /* 0x0000000c1016a211 */ /* 0x040fe200078c08ff */
[----:B-----5:R3:W-:Y:S03]  /*7800*/  @!P5 ST.E.128 desc[UR48][R4.64], R8 ;  /* 0x000000080400d985 */ /* 0x0207e6000c101d30 */
[----:B------:R-:W-:Y:S01]  /*7810*/  @!P2 LEA.HI.X R23, R16, R13, R212, 0x1, P6 ;  /* 0x0000000d1017a211 */ /* 0x000fe200030f0cd4 */
[----:B------:R3:W-:Y:S04]  /*7820*/  @!P4 ST.E.128 desc[UR48][R14.64], R56 ;  /* 0x000000380e00c985 */ /* 0x0007e8000c101d30 */
[----:B------:R3:W-:Y:S04]  /*7830*/  @!P3 ST.E.128 desc[UR48][R20.64], R72 ;  /* 0x000000481400b985 */ /* 0x0007e8000c101d30 */
[----:B------:R3:W-:Y:S02]  /*7840*/  @!P2 ST.E.128 desc[UR48][R22.64], R108 ;  /* 0x0000006c1600a985 */ /* 0x0007e4000c101d30 */
.L_x_32:
[----:B------:R-:W-:Y:S05]  /*7850*/  BSYNC B0 ;  /* 0x0000000000007941 */ /* 0x000fea0003800000 */
.L_x_31:
[----:B---3-5:R3:W4:Y:S01]  /*7860*/  SHFL.IDX PT, R9, R3, 0x1, 0x181f ;  /* 0x00381f0003097f89 */ /* 0x02872200000e0000 */
[----:B------:R-:W-:Y:S03]  /*7870*/  BSSY B0, `(.L_x_33) ;  /* 0x0000013000007945 */ /* 0x000fe60003800000 */
[----:B------:R3:W0:Y:S01]  /*7880*/  SHFL.IDX PT, R8, R6, 0x1, 0x181f ;  /* 0x00381f0006087f89 */ /* 0x00062200000e0000 */
[----:B------:R-:W-:Y:S05]  /*7890*/  @P1 BRA `(.L_x_34) ;  /* 0x0000000000401947 */ /* 0x000fea0003800000 */
[----:B------:R-:W-:Y:S02]  /*78a0*/  ULDC UR4, c[0x0][0xac8] ;  /* 0x0002b20000047ab9 */ /* 0x000fe40000000800 */
[----:B------:R-:W-:Y:S02]  /*78b0*/  ISETP.GE.AND P3, PT, R18, UR4, PT ;  /* 0x0000000412007c0c */ /* 0x000fe4000bf66270 */
[----:B------:R-:W-:Y:S02]  /*78c0*/  ISETP.GE.AND P2, PT, R17, UR4, PT ;  /* 0x0000000411007c0c */ /* 0x000fe4000bf46270 */
[----:B------:R-:W-:Y:S02]  /*78d0*/  ISETP.GE.AND P1, PT, R16, UR4, PT ;  /* 0x0000000410007c0c */ /* 0x000fe4000bf26270 */
[----:B------:R-:W-:-:S07]  /*78e0*/  ISETP.GE.AND P4, PT, R2, UR4, PT ;  /* 0x0000000402007c0c */ /* 0x000fce000bf86270 */
[CC--:B0-----:R-:W-:Y:S02]  /*78f0*/  @!P3 LEA R10, P6, R18.reuse, R8.reuse, 0x1 ;  /* 0x00000008120ab211 */ /* 0x0c1fe400078c08ff */
[CC--:B-1----:R-:W-:Y:S02]  /*7900*/  @!P2 LEA R12, P5, R17.reuse, R8.reuse, 0x1 ;  /* 0x00000008110ca211 */ /* 0x0c2fe400078a08ff */
[-C--:B----4-:R-:W-:Y:S02]  /*7910*/  @!P3 LEA.HI.X R11, R18, R9.reuse, R214, 0x1, P6 ;  /* 0x00000009120bb211 */ /* 0x090fe400030f0cd6 */
[----:B------:R-:W-:Y:S01]  /*7920*/  @!P1 LEA R14, P6, R16, R8, 0x1 ;  /* 0x00000008100e9211 */ /* 0x000fe200078c08ff */
[----:B------:R-:W-:Y:S01]  /*7930*/  @!P4 IMAD.WIDE R4, R2, 0x2, R8 ;  /* 0x000000020204c825 */ /* 0x000fe200078e0208 */
[-C--:B--2---:R-:W-:Y:S02]  /*7940*/  @!P2 LEA.HI.X R13, R17, R9.reuse, R213, 0x1, P5 ;  /* 0x00000009110da211 */ /* 0x084fe400028f0cd5 */
[----:B------:R-:W-:-:S02]  /*7950*/  @!P1 LEA.HI.X R15, R16, R9, R212, 0x1, P6 ;  /* 0x00000009100f9211 */ /* 0x000fc400030f0cd4 */
[----:B------:R0:W-:Y:S04]  /*7960*/  @!P4 ST.E.128 desc[UR48][R4.64], R24 ;  /* 0x000000180400c985 */ /* 0x0001e8000c101d30 */
[----:B------:R0:W-:Y:S04]  /*7970*/  @!P3 ST.E.128 desc[UR48][R10.64], R60 ;  /* 0x0000003c0a00b985 */ /* 0x0001e8000c101d30 */
[----:B------:R0:W-:Y:S04]  /*7980*/  @!P2 ST.E.128 desc[UR48][R12.64], R96 ;  /* 0x000000600c00a985 */ /* 0x0001e8000c101d30 */
[----:B------:R0:W-:Y:S02]  /*7990*/  @!P1 ST.E.128 desc[UR48][R14.64], R112 ;  /* 0x000000700e009985 */ /* 0x0001e4000c101d30 */
.L_x_34:
[----:B------:R-:W-:Y:S05]  /*79a0*/  BSYNC B0 ;  /* 0x0000000000007941 */ /* 0x000fea0003800000 */
.L_x_33:
[----:B----4-:R4:W1:Y:S01]  /*79b0*/  SHFL.IDX PT, R9, R3, 0x2, 0x181f ;  /* 0x00581f0003097f89 */ /* 0x01086200000e0000 */
[----:B------:R-:W-:Y:S03]  /*79c0*/  BSSY B0, `(.L_x_35) ;  /* 0x0000013000007945 */ /* 0x000fe60003800000 */
[----:B0-----:R4:W0:Y:S01]  /*79d0*/  SHFL.IDX PT, R8, R6, 0x2, 0x181f ;  /* 0x00581f0006087f89 */ /* 0x00182200000e0000 */
[----:B------:R-:W-:Y:S05]  /*79e0*/  @P0 BRA `(.L_x_36) ;  /* 0x0000000000400947 */ /* 0x000fea0003800000 */
[----:B------:R-:W-:Y:S02]  /*79f0*/  ULDC UR4, c[0x0][0xac8] ;  /* 0x0002b20000047ab9 */ /* 0x000fe40000000800 */
[----:B------:R-:W-:Y:S02]  /*7a00*/  ISETP.GE.AND P4, PT, R18, UR4, PT ;  /* 0x0000000412007c0c */ /* 0x000fe4000bf86270 */
[----:B------:R-:W-:Y:S02]  /*7a10*/  ISETP.GE.AND P5, PT, R17, UR4, PT ;  /* 0x0000000411007c0c */ /* 0x000fe4000bfa6270 */
[----:B------:R-:W-:Y:S02]  /*7a20*/  ISETP.GE.AND P6, PT, R16, UR4, PT ;  /* 0x0000000410007c0c */ /* 0x000fe4000bfc6270 */
[----:B------:R-:W-:-:S07]  /*7a30*/  ISETP.GE.AND P3, PT, R2, UR4, PT ;  /* 0x0000000402007c0c */ /* 0x000fce000bf66270 */
[-C--:B0-----:R-:W-:Y:S02]  /*7a40*/  @!P4 LEA R10, P0, R18, R8.reuse, 0x1 ;  /* 0x00000008120ac211 */ /* 0x081fe400078008ff */
[CC--:B-1----:R-:W-:Y:S02]  /*7a50*/  @!P5 LEA R12, P1, R17.reuse, R8.reuse, 0x1 ;  /* 0x00000008110cd211 */ /* 0x0c2fe400078208ff */
[----:B------:R-:W-:Y:S02]  /*7a60*/  @!P6 LEA R14, P2, R16, R8, 0x1 ;  /* 0x00000008100ee211 */ /* 0x000fe400078408ff */
[----:B------:R-:W-:Y:S01]  /*7a70*/  @!P3 IMAD.WIDE R4, R2, 0x2, R8 ;  /* 0x000000020204b825 */ /* 0x000fe200078e0208 */
[-C--:B------:R-:W-:Y:S02]  /*7a80*/  @!P4 LEA.HI.X R11, R18, R9.reuse, R214, 0x1, P0 ;  /* 0x00000009120bc211 */ /* 0x080fe400000f0cd6 */
[-C--:B--2---:R-:W-:Y:S02]  /*7a90*/  @!P5 LEA.HI.X R13, R17, R9.reuse, R213, 0x1, P1 ;  /* 0x00000009110dd211 */ /* 0x084fe400008f0cd5 */
[----:B------:R-:W-:Y:S01]  /*7aa0*/  @!P6 LEA.HI.X R15, R16, R9, R212, 0x1, P2 ;  /* 0x00000009100fe211 */ /* 0x000fe200010f0cd4 */
[----:B------:R0:W-:Y:S04]  /*7ab0*/  @!P3 ST.E.128 desc[UR48][R4.64], R28 ;  /* 0x0000001c0400b985 */ /* 0x0001e8000c101d30 */
[----:B------:R0:W-:Y:S04]  /*7ac0*/  @!P4 ST.E.128 desc[UR48][R10.64], R64 ;  /* 0x000000400a00c985 */ /* 0x0001e8000c101d30 */
[----:B------:R0:W-:Y:S04]  /*7ad0*/  @!P5 ST.E.128 desc[UR48][R12.64], R100 ;  /* 0x000000640c00d985 */ /* 0x0001e8000c101d30 */
[----:B------:R0:W-:Y:S02]  /*7ae0*/  @!P6 ST.E.128 desc[UR48][R14.64], R116 ;  /* 0x000000740e00e985 */ /* 0x0001e4000c101d30 */
.L_x_36:
[----:B------:R-:W-:Y:S05]  /*7af0*/  BSYNC B0 ;  /* 0x0000000000007941 */ /* 0x000fea0003800000 */
.L_x_35:
[----:B------:R-:W-:Y:S01]  /*7b00*/  VIADD R0, R32, 0x60 ;  /* 0x0000006020007836 */ /* 0x000fe20000000000 */
[----:B-1----:R1:W1:Y:S01]  /*7b10*/  SHFL.IDX PT, R9, R3, 0x3, 0x181f ;  /* 0x00781f0003097f89 */ /* 0x00226200000e0000 */
[----:B------:R-:W-:Y:S01]  /*7b20*/  UIADD3 UR46, UR46, 0x1, URZ ;  /* 0x000000012e2e7890 */ /* 0x000fe2000fffe03f */
[----:B------:R-:W-:Y:S02]  /*7b30*/  BSSY B0, `(.L_x_37) ;  /* 0x0000014000007945 */ /* 0x000fe40003800000 */
[----:B------:R-:W-:Y:S01]  /*7b40*/  ISETP.GE.AND P0, PT, R0, R7, PT ;  /* 0x000000070000720c */ /* 0x000fe20003f06270 */
[----:B0-----:R0:W0:-:S12]  /*7b50*/  SHFL.IDX PT, R8, R6, 0x3, 0x181f ;  /* 0x00781f0006087f89 */ /* 0x00101800000e0000 */
[----:B------:R-:W-:Y:S05]  /*7b60*/  @P0 BRA `(.L_x_38) ;  /* 0x0000000000400947 */ /* 0x000fea0003800000 */
[----:B------:R-:W-:Y:S02]  /*7b70*/  ULDC UR4, c[0x0][0xac8] ;  /* 0x0002b20000047ab9 */ /* 0x000fe40000000800 */
[----:B------:R-:W-:Y:S02]  /*7b80*/  ISETP.GE.AND P4, PT, R18, UR4, PT ;  /* 0x0000000412007c0c */ /* 0x000fe4000bf86270 */
[----:B------:R-:W-:Y:S02]  /*7b90*/  ISETP.GE.AND P5, PT, R17, UR4, PT ;  /* 0x0000000411007c0c */ /* 0x000fe4000bfa6270 */
[----:B------:R-:W-:Y:S02]  /*7ba0*/  ISETP.GE.AND P6, PT, R16, UR4, PT ;  /* 0x0000000410007c0c */ /* 0x000fe4000bfc6270 */
[----:B------:R-:W-:-:S07]  /*7bb0*/  ISETP.GE.AND P3, PT, R2, UR4, PT ;  /* 0x0000000402007c0c */ /* 0x000fce000bf66270 */
[-C--:B0--34-:R-:W-:Y:S02]  /*7bc0*/  @!P4 LEA R6, P0, R18, R8.reuse, 0x1 ;  /* 0x000000081206c211 */ /* 0x099fe400078008ff */
[CC--:B------:R-:W-:Y:S02]  /*7bd0*/  @!P5 LEA R10, P1, R17.reuse, R8.reuse, 0x1 ;  /* 0x00000008110ad211 */ /* 0x0c0fe400078208ff */
[----:B------:R-:W-:Y:S02]  /*7be0*/  @!P6 LEA R12, P2, R16, R8, 0x1 ;  /* 0x00000008100ce211 */ /* 0x000fe400078408ff */
[----:B-1----:R-:W-:Y:S01]  /*7bf0*/  @!P3 IMAD.WIDE R4, R2, 0x2, R8 ;  /* 0x000000020204b825 */ /* 0x002fe200078e0208 */
[-C--:B------:R-:W-:Y:S02]  /*7c00*/  @!P4 LEA.HI.X R7, R18, R9.reuse, R214, 0x1, P0 ;  /* 0x000000091207c211 */ /* 0x080fe400000f0cd6 */
[-C--:B------:R-:W-:Y:S02]  /*7c10*/  @!P5 LEA.HI.X R11, R17, R9.reuse, R213, 0x1, P1 ;  /* 0x00000009110bd211 */ /* 0x080fe400008f0cd5 */
[----:B--2---:R-:W-:Y:S01]  /*7c20*/  @!P6 LEA.HI.X R13, R16, R9, R212, 0x1, P2 ;  /* 0x00000009100de211 */ /* 0x004fe200010f0cd4 */
[----:B------:R0:W-:Y:S04]  /*7c30*/  @!P3 ST.E.128 desc[UR48][R4.64], R52 ;  /* 0x000000340400b985 */ /* 0x0001e8000c101d30 */
[----:B------:R0:W-:Y:S04]  /*7c40*/  @!P4 ST.E.128 desc[UR48][R6.64], R68 ;  /* 0x000000440600c985 */ /* 0x0001e8000c101d30 */
[----:B------:R0:W-:Y:S04]  /*7c50*/  @!P5 ST.E.128 desc[UR48][R10.64], R104 ;  /* 0x000000680a00d985 */ /* 0x0001e8000c101d30 */
[----:B------:R0:W-:Y:S02]  /*7c60*/  @!P6 ST.E.128 desc[UR48][R12.64], R120 ;  /* 0x000000780c00e985 */ /* 0x0001e4000c101d30 */
.L_x_38:
[----:B------:R-:W-:Y:S05]  /*7c70*/  BSYNC B0 ;  /* 0x0000000000007941 */ /* 0x000fea0003800000 */
.L_x_37:
[----:B------:R-:W5:Y:S02]  /*7c80*/  LDC R0, c[0x0][0xc34] ;  /* 0x00030d00ff007b82 */ /* 0x000f640000000800 */
[----:B-----5:R-:W-:-:S13]  /*7c90*/  ISETP.LE.AND P0, PT, R0, UR45, PT ;  /* 0x0000002d00007c0c */ /* 0x020fda000bf03270 */
[----:B------:R-:W-:Y:S05]  /*7ca0*/  @!P0 BRA `(.L_x_39) ;  /* 0xffffff90000c8947 */ /* 0x000fea000383ffff */
[----:B------:R-:W-:Y:S05]  /*7cb0*/  EXIT ;  /* 0x000000000000794d */ /* 0x000fea0003800000 */
.L_x_5:
[----:B------:R-:W-:-:S08]  /*7cc0*/  NOP ;  /* 0x0000000000007918 */ /* 0x000fd00000000000 */
[----:B------:R-:W0:-:S00]  /*7cd0*/  USETMAXREG.DEALLOC.CTAPOOL 0x28 ;  /* 0x00000028000079c8 */ /* 0x000e0000080e0500 */
[----:B------:R-:W1:Y:S01]  /*7ce0*/  S2UR UR11, SR_CTAID.X ;  /* 0x00000000000b79c3 */ /* 0x000e620000002500 */
[----:B0-----:R-:W-:Y:S02]  /*7cf0*/  IMAD.MOV.U32 R0, RZ, RZ, 0x1 ;  /* 0x00000001ff007424 */ /* 0x001fe400078e00ff */
[----:B------:R-:W-:Y:S02]  /*7d00*/  IMAD.MOV.U32 R17, RZ, RZ, RZ ;  /* 0x000000ffff117224 */ /* 0x000fe400078e00ff */
[----:B------:R-:W-:-:S03]  /*7d10*/  IMAD.MOV.U32 R27, RZ, RZ, 0x1 ;  /* 0x00000001ff1b7424 */ /* 0x000fc600078e00ff */
[----:B------:R-:W1:Y:S02]  /*7d20*/  LDC R2, c[0x0][0xc34] ;  /* 0x00030d00ff027b82 */ /* 0x000e640000000800 */
[----:B-1----:R-:W-:-:S13]  /*7d30*/  ISETP.LE.AND P0, PT, R2, UR11, PT ;  /* 0x0000000b02007c0c */ /* 0x002fda000bf03270 */
[----:B------:R-:W-:Y:S05]  /*7d40*/  @P0 BRA `(.L_x_40) ;  /* 0x0000003800700947 */ /* 0x000fea0003800000 */
[----:B------:R-:W-:Y:S01]  /*7d50*/  IMAD.SHL.U32 R31, R19, 0x8, RZ ;  /* 0x00000008131f7824 */ /* 0x000fe200078e00ff */
[----:B------:R-:W-:Y:S01]  /*7d60*/  ULDC.64 UR4, c[0x0][0x418] ;  /* 0x0001060000047ab9 */ /* 0x000fe20000000a00 */
[----:B------:R-:W-:Y:S01]  /*7d70*/  ULDC UR9, c[0x0][0x320] ;  /* 0x0000c80000097ab9 */ /* 0x000fe20000000800 */
[----:B------:R-:W-:Y:S01]  /*7d80*/  UISETP.NE.U32.AND UP0, UPT, UR4, URZ, UPT ;  /* 0x0000003f0400728c */ /* 0x000fe2000bf05070 */
[----:B------:R-:W0:Y:S01]  /*7d90*/  S2UR UR8, SR_CgaCtaId ;  /* 0x00000000000879c3 */ /* 0x000e220000008800 */
[----:B------:R-:W-:Y:S01]  /*7da0*/  LOP3.LUT R5, R31, 0x38, RZ, 0xc0, !PT ;  /* 0x000000381f057812 */ /* 0x000fe200078ec0ff */
[----:B------:R-:W-:Y:S01]  /*7db0*/  ULDC UR4, c[0x0][0x424] ;  /* 0x0001090000047ab9 */ /* 0x000fe20000000800 */
[----:B------:R-:W-:Y:S01]  /*7dc0*/  UISETP.NE.AND.EX UP0, UPT, UR5, URZ, UPT, UP0 ;  /* 0x0000003f0500728c */ /* 0x000fe2000bf05300 */
[----:B------:R-:W-:Y:S01]  /*7dd0*/  LOP3.LUT R16, R16, 0xffffffef, RZ, 0xc0, !PT ;  /* 0xffffffef10107812 */ /* 0x000fe200078ec0ff */
[----:B------:R-:W-:Y:S01]  /*7de0*/  ULDC.64 UR6, c[0x0][0x2f0] ;  /* 0x0000bc0000067ab9 */ /* 0x000fe20000000a00 */
[C---:B------:R-:W-:Y:S01]  /*7df0*/  LOP3.LUT R0, R5.reuse, 0x40, RZ, 0xfc, !PT ;  /* 0x0000004005007812 */ /* 0x040fe200078efcff */
[----:B------:R-:W-:Y:S01]  /*7e00*/  USEL UR4, UR4, 0x1, UP0 ;  /* 0x0000000104047887 */ /* 0x000fe20008000000 */
[C---:B------:R-:W-:Y:S01]  /*7e10*/  LOP3.LUT R2, R5.reuse, 0x80, RZ, 0xfc, !PT ;  /* 0x0000008005027812 */ /* 0x040fe200078efcff */
[----:B------:R-:W-:Y:S01]  /*7e20*/  UMOV UR37, 0x400 ;  /* 0x0000040000257882 */ /* 0x000fe20000000000 */
[----:B------:R-:W-:Y:S01]  /*7e30*/  ISETP.GE.AND P2, PT, R0, UR9, PT ;  /* 0x0000000900007c0c */ /* 0x000fe2000bf46270 */
[----:B------:R-:W-:Y:S01]  /*7e40*/  UIMAD UR36, UR4, UR6, URZ ;  /* 0x00000006042472a4 */ /* 0x000fe2000f8e023f */
[----:B------:R-:W-:Y:S01]  /*7e50*/  ISETP.GE.AND P1, PT, R2, UR9, PT ;  /* 0x0000000902007c0c */ /* 0x000fe2000bf26270 */
[----:B------:R1:W-:Y:S01]  /*7e60*/  STL [R1+0x4], RZ ;  /* 0x000004ff01007387 */ /* 0x0003e20000100800 */
[C---:B------:R-:W-:Y:S01]  /*7e70*/  ISETP.GE.AND P3, PT, R5.reuse, UR9, PT ;  /* 0x0000000905007c0c */ /* 0x040fe2000bf66270 */
[----:B------:R-:W-:Y:S01]  /*7e80*/  UIADD3 UR4, UR36, 0x5f, URZ ;  /* 0x0000005f24047890 */ /* 0x000fe2000fffe03f */
[----:B------:R-:W-:Y:S01]  /*7e90*/  LOP3.LUT R0, R5, 0xc0, RZ, 0xfc, !PT ;  /* 0x000000c005007812 */ /* 0x000fe200078efcff */
[----:B------:R-:W-:Y:S01]  /*7ea0*/  ULDC UR10, c[0x0][0x2b8] ;  /* 0x0000ae00000a7ab9 */ /* 0x000fe20000000800 */
[----:B------:R-:W-:Y:S01]  /*7eb0*/  SHF.R.U32.HI R36, RZ, 0x3, R19 ;  /* 0x00000003ff247819 */ /* 0x000fe20000011613 */
[----:B------:R-:W-:Y:S01]  /*7ec0*/  UIMAD.WIDE UR4, UR4, 0x2aaaaaab, URZ ;  /* 0x2aaaaaab040478a5 */ /* 0x000fe2000f8e023f */
[----:B------:R-:W-:Y:S01]  /*7ed0*/  ISETP.GE.AND P0, PT, R0, UR9, PT ;  /* 0x0000000900007c0c */ /* 0x000fe2000bf06270 */
[----:B------:R-:W-:Y:S01]  /*7ee0*/  IMAD.U32 R37, RZ, RZ, UR11 ;  /* 0x0000000bff257e24 */ /* 0x000fe2000f8e00ff */
[----:B------:R-:W-:Y:S01]  /*7ef0*/  SEL R4, RZ, 0x1, P3 ;  /* 0x00000001ff047807 */ /* 0x000fe20001800000 */
[----:B------:R-:W-:Y:S01]  /*7f00*/  USHF.R.U32.HI UR6, URZ, 0x1f, UR5 ;  /* 0x0000001f3f067899 */ /* 0x000fe20008011605 */
[----:B------:R-:W-:Y:S01]  /*7f10*/  @P2 LOP3.LUT R16, R16, 0x10, RZ, 0xfc, !PT ;  /* 0x0000001010102812 */ /* 0x000fe200078efcff */
[----:B0-----:R-:W-:Y:S01]  /*7f20*/  ULEA UR37, UR8, UR37, 0x18 ;  /* 0x0000002508257291 */ /* 0x001fe2000f8ec03f */
[----:B------:R-:W-:Y:S01]  /*7f30*/  SEL R2, RZ, 0x2, P2 ;  /* 0x00000002ff027807 */ /* 0x000fe20001000000 */
[----:B------:R-:W-:Y:S01]  /*7f40*/  ULEA.HI.SX32 UR6, UR5, UR6, 0x1c ;  /* 0x0000000605067291 */ /* 0x000fe2000f8fe23f */
[----:B------:R-:W-:Y:S01]  /*7f50*/  LOP3.LUT R16, R16, 0xfffffff7, RZ, 0xc0, !PT ;  /* 0xfffffff710107812 */ /* 0x000fe200078ec0ff */
[----:B------:R-:W-:Y:S01]  /*7f60*/  IMAD.MOV.U32 R27, RZ, RZ, 0x1 ;  /* 0x00000001ff1b7424 */ /* 0x000fe200078e00ff */
[----:B------:R-:W-:Y:S01]  /*7f70*/  SEL R3, RZ, 0x4, P1 ;  /* 0x00000004ff037807 */ /* 0x000fe20000800000 */
[----:B------:R-:W-:Y:S01]  /*7f80*/  UIADD3 UR5, UR6, -0x1, URZ ;  /* 0xffffffff06057890 */ /* 0x000fe2000fffe03f */
[----:B------:R-:W-:Y:S01]  /*7f90*/  @P1 LOP3.LUT R16, R16, 0x8, RZ, 0xfc, !PT ;  /* 0x0000000810101812 */ /* 0x000fe200078efcff */
[----:B------:R-:W-:Y:S01]  /*7fa0*/  IMAD.MOV.U32 R17, RZ, RZ, RZ ;  /* 0x000000ffff117224 */ /* 0x000fe200078e00ff */
[----:B------:R-:W-:Y:S01]  /*7fb0*/  LOP3.LUT R36, R36, 0xf, RZ, 0xc0, !PT ;  /* 0x0000000f24247812 */ /* 0x000fe200078ec0ff */
[----:B------:R-:W-:Y:S01]  /*7fc0*/  UIMAD UR8, UR5, -0x60, UR36 ;  /* 0xffffffa0050878a4 */ /* 0x000fe2000f8e0224 */
[----:B------:R-:W-:Y:S01]  /*7fd0*/  LOP3.LUT R16, R16, 0xfffffffd, RZ, 0xc0, !PT ;  /* 0xfffffffd10107812 */ /* 0x000fe200078ec0ff */
[----:B------:R-:W-:Y:S01]  /*7fe0*/  ULDC UR39, c[0x0][0x448] ;  /* 0x0001120000277ab9 */ /* 0x000fe20000000800 */
[----:B------:R-:W-:Y:S01]  /*7ff0*/  IADD3 R3, R3, R2, R4 ;  /* 0x0000000203037210 */ /* 0x000fe20007ffe004 */
[----:B------:R-:W-:Y:S01]  /*8000*/  ULDC UR4, c[0x0][0x288] ;  /* 0x0000a20000047ab9 */ /* 0x000fe20000000800 */
[----:B------:R-:W-:Y:S01]  /*8010*/  @P3 LOP3.LUT R16, R16, 0x2, RZ, 0xfc, !PT ;  /* 0x0000000210103812 */ /* 0x000fe200078efcff */
[----:B------:R-:W-:Y:S01]  /*8020*/  ULOP3.LUT UR41, UR38, 0x2, URZ, 0xfc, !UPT ;  /* 0x0000000226297892 */ /* 0x000fe2000f8efc3f */
[----:B------:R-:W-:Y:S01]  /*8030*/  SEL R2, RZ, 0x8, P0 ;  /* 0x00000008ff027807 */ /* 0x000fe20000000000 */
[----:B------:R-:W-:Y:S01]  /*8040*/  ULDC UR42, c[0x0][0xc] ;  /* 0x00000300002a7ab9 */ /* 0x000fe20000000800 */
[----:B------:R-:W-:Y:S01]  /*8050*/  LOP3.LUT R16, R16, 0xfffffffb, RZ, 0xc0, !PT ;  /* 0xfffffffb10107812 */ /* 0x000fe200078ec0ff */
[----:B------:R-:W-:Y:S01]  /*8060*/  UIMAD UR39, UR39, UR4, URZ ;  /* 0x00000004272772a4 */ /* 0x000fe2000f8e023f */
[----:B------:R-:W-:Y:S01]  /*8070*/  IADD3 R34, -R36, UR8, RZ ;  /* 0x0000000824227c10 */ /* 0x000fe2000fffe1ff */
[----:B------:R-:W-:Y:S01]  /*8080*/  IMAD.IADD R2, R2, 0x1, R3 ;  /* 0x0000000102027824 */ /* 0x000fe200078e0203 */
[----:B------:R-:W-:Y:S01]  /*8090*/  @P0 LOP3.LUT R16, R16, 0x4, RZ, 0xfc, !PT ;  /* 0x0000000410100812 */ /* 0x000fe200078efcff */
[----:B------:R-:W-:Y:S01]  /*80a0*/  UIADD3 UR40, UR6, -0x2, URZ ;  /* 0xfffffffe06287890 */ /* 0x000fe2000fffe03f */
[----:B------:R-:W-:-:S02]  /*80b0*/  ISETP.GE.AND P0, PT, R5, UR9, PT ;  /* 0x0000000905007c0c */ /* 0x000fc4000bf06270 */
[----:B------:R-:W-:Y:S02]  /*80c0*/  LOP3.LUT R35, R35, 0xfffffffb, RZ, 0xc0, !PT ;  /* 0xfffffffb23237812 */ /* 0x000fe400078ec0ff */
[C---:B------:R-:W-:Y:S02]  /*80d0*/  ISETP.LT.OR P3, PT, R34.reuse, 0x1, P0 ;  /* 0x000000012200780c */ /* 0x040fe40000761670 */
[C---:B------:R-:W-:Y:S02]  /*80e0*/  ISETP.LT.OR P2, PT, R34.reuse, 0x11, P0 ;  /* 0x000000112200780c */ /* 0x040fe40000741670 */
[----:B------:R-:W-:Y:S02]  /*80f0*/  ISETP.LT.OR P1, PT, R34, 0x21, P0 ;  /* 0x000000212200780c */ /* 0x000fe40000721670 */
[----:B------:R-:W-:Y:S02]  /*8100*/  LOP3.LUT R16, R16, 0xefffffff, RZ, 0xc0, !PT ;  /* 0xefffffff10107812 */ /* 0x000fe400078ec0ff */
[----:B------:R-:W-:-:S02]  /*8110*/  LOP3.LUT R0, R31, 0x1f8, RZ, 0xc0, !PT ;  /* 0x000001f81f007812 */ /* 0x000fc400078ec0ff */
[----:B------:R-:W-:Y:S02]  /*8120*/  SHF.L.U32 R3, R19, 0x4, RZ ;  /* 0x0000000413037819 */ /* 0x000fe400000006ff */
[----:B------:R-:W-:Y:S02]  /*8130*/  LOP3.LUT R0, R0, 0x38, R19, 0x78, !PT ;  /* 0x0000003800007812 */ /* 0x000fe400078e7813 */
[----:B------:R-:W-:Y:S02]  /*8140*/  @P3 LOP3.LUT R35, R35, 0x4, RZ, 0xfc, !PT ;  /* 0x0000000423233812 */ /* 0x000fe400078efcff */
[----:B------:R-:W-:Y:S02]  /*8150*/  ISETP.LT.OR P3, PT, R34, 0x31, P0 ;  /* 0x000000312200780c */ /* 0x000fe40000761670 */
[----:B------:R-:W-:Y:S02]  /*8160*/  LOP3.LUT R35, R35, 0xfffffffd, RZ, 0xc0, !PT ;  /* 0xfffffffd23237812 */ /* 0x000fe400078ec0ff */
[----:B------:R-:W-:Y:S01]  /*8170*/  LOP3.LUT R28, R36, 0x70, R3, 0xf8, !PT ;  /* 0x00000070241c7812 */ /* 0x000fe200078ef803 */
[----:B------:R-:W-:Y:S01]  /*8180*/  IMAD.U32 R3, RZ, RZ, UR5 ;  /* 0x00000005ff037e24 */ /* 0x000fe2000f8e00ff */
[----:B------:R-:W-:-:S02]  /*8190*/  @P2 LOP3.LUT R35, R35, 0x2, RZ, 0xfc, !PT ;  /* 0x0000000223232812 */ /* 0x000fc400078efcff */
[----:B------:R-:W-:Y:S02]  /*81a0*/  ISETP.LT.OR P2, PT, R34, 0x41, P0 ;  /* 0x000000412200780c */ /* 0x000fe40000741670 */
[----:B------:R-:W-:Y:S02]  /*81b0*/  LOP3.LUT R35, R35, 0xfffffffe, RZ, 0xc0, !PT ;  /* 0xfffffffe23237812 */ /* 0x000fe400078ec0ff */
[----:B------:R-:W-:Y:S01]  /*81c0*/  LOP3.LUT R31, R0, 0x200, R31, 0xf8, !PT ;  /* 0x00000200001f7812 */ /* 0x000fe200078ef81f */
[----:B------:R-:W-:Y:S01]  /*81d0*/  IMAD R0, R3, 0x60, R28 ;  /* 0x0000006003007824 */ /* 0x000fe200078e021c */
[----:B------:R-:W-:Y:S02]  /*81e0*/  @P1 LOP3.LUT R35, R35, 0x1, RZ, 0xfc, !PT ;  /* 0x0000000123231812 */ /* 0x000fe400078efcff */
[----:B------:R-:W-:Y:S02]  /*81f0*/  ISETP.LT.OR P1, PT, R34, 0x51, P0 ;  /* 0x000000512200780c */ /* 0x000fe40000721670 */
[----:B------:R-:W-:Y:S01]  /*8200*/  LOP3.LUT P0, RZ, R2, 0x2, RZ, 0xc0, !PT ;  /* 0x0000000202ff7812 */ /* 0x000fe2000780c0ff */
[----:B------:R1:W-:Y:S01]  /*8210*/  STL [R1+0x8], R0 ;  /* 0x0000080001007387 */ /* 0x0003e20000100800 */
[----:B------:R-:W-:-:S02]  /*8220*/  @P3 LOP3.LUT R16, R16, 0x10000000, RZ, 0xfc, !PT ;  /* 0x1000000010103812 */ /* 0x000fc400078efcff */
[----:B------:R-:W-:Y:S02]  /*8230*/  ISETP.LT.OR P3, PT, R34, 0x1, !P0 ;  /* 0x000000012200780c */ /* 0x000fe40004761670 */
[----:B------:R-:W-:Y:S02]  /*8240*/  LOP3.LUT R16, R16, 0xffbfffff, RZ, 0xc0, !PT ;  /* 0xffbfffff10107812 */ /* 0x000fe400078ec0ff */
[----:B------:R-:W-:Y:S02]  /*8250*/  LOP3.LUT R35, R35, 0xffffffbf, RZ, 0xc0, !PT ;  /* 0xffffffbf23237812 */ /* 0x000fe400078ec0ff */
[----:B------:R-:W-:Y:S02]  /*8260*/  @P2 LOP3.LUT R16, R16, 0x400000, RZ, 0xfc, !PT ;  /* 0x0040000010102812 */ /* 0x000fe400078efcff */
[----:B------:R-:W-:Y:S02]  /*8270*/  ISETP.LT.OR P2, PT, R34, 0x11, !P0 ;  /* 0x000000112200780c */ /* 0x000fe40004741670 */
[----:B------:R-:W-:-:S02]  /*8280*/  LOP3.LUT R16, R16, 0x7fffffff, RZ, 0xc0, !PT ;  /* 0x7fffffff10107812 */ /* 0x000fc400078ec0ff */
[----:B------:R-:W-:Y:S02]  /*8290*/  @P1 LOP3.LUT R35, R35, 0x40, RZ, 0xfc, !PT ;  /* 0x0000004023231812 */ /* 0x000fe400078efcff */
[----:B------:R-:W-:Y:S02]  /*82a0*/  @P3 LOP3.LUT R16, R16, 0x80000000, RZ, 0xfc, !PT ;  /* 0x8000000010103812 */ /* 0x000fe400078efcff */
[----:B------:R-:W-:Y:S02]  /*82b0*/  ISETP.LT.OR P1, PT, R34, 0x21, !P0 ;  /* 0x000000212200780c */ /* 0x000fe40004721670 */
[----:B------:R-:W-:Y:S02]  /*82c0*/  LOP3.LUT R16, R16, 0xbfffffff, RZ, 0xc0, !PT ;  /* 0xbfffffff10107812 */ /* 0x000fe400078ec0ff */
[----:B------:R-:W-:Y:S02]  /*82d0*/  ISETP.LT.OR P3, PT, R34, 0x31, !P0 ;  /* 0x000000312200780c */ /* 0x000fe40004761670 */
[----:B------:R-:W-:-:S02]  /*82e0*/  @P2 LOP3.LUT R16, R16, 0x40000000, RZ, 0xfc, !PT ;  /* 0x4000000010102812 */ /* 0x000fc400078efcff */
[----:B------:R-:W-:Y:S02]  /*82f0*/  ISETP.LT.OR P2, PT, R34, 0x41, !P0 ;  /* 0x000000412200780c */ /* 0x000fe40004741670 */
[----:B------:R-:W-:Y:S02]  /*8300*/  LOP3.LUT R16, R16, 0xdfffffff, RZ, 0xc0, !PT ;  /* 0xdfffffff10107812 */ /* 0x000fe400078ec0ff */
[----:B------:R-:W-:Y:S02]  /*8310*/  LOP3.LUT R35, R35, 0xffffffdf, RZ, 0xc0, !PT ;  /* 0xffffffdf23237812 */ /* 0x000fe400078ec0ff */
[----:B------:R-:W-:Y:S02]  /*8320*/  @P1 LOP3.LUT R16, R16, 0x20000000, RZ, 0xfc, !PT ;  /* 0x2000000010101812 */ /* 0x000fe400078efcff */
[----:B------:R-:W-:Y:S02]  /*8330*/  ISETP.LT.OR P1, PT, R34, 0x51, !P0 ;  /* 0x000000512200780c */ /* 0x000fe40004721670 */
[----:B------:R-:W-:-:S02]  /*8340*/  LOP3.LUT R16, R16, 0xf7ffffff, RZ, 0xc0, !PT ;  /* 0xf7ffffff10107812 */ /* 0x000fc400078ec0ff */
[----:B------:R-:W-:Y:S02]  /*8350*/  LOP3.LUT P0, RZ, R2, 0x4, RZ, 0xc0, !PT ;  /* 0x0000000402ff7812 */ /* 0x000fe4000780c0ff */
[----:B------:R-:W-:Y:S02]  /*8360*/  @P3 LOP3.LUT R16, R16, 0x8000000, RZ, 0xfc, !PT ;  /* 0x0800000010103812 */ /* 0x000fe400078efcff */
[----:B------:R-:W-:Y:S02]  /*8370*/  ISETP.LT.OR P3, PT, R34, 0x1, !P0 ;  /* 0x000000012200780c */ /* 0x000fe40004761670 */
[----:B------:R-:W-:Y:S02]  /*8380*/  LOP3.LUT R16, R16, 0xfffdffff, RZ, 0xc0, !PT ;  /* 0xfffdffff10107812 */ /* 0x000fe400078ec0ff */
[----:B------:R-:W-:Y:S02]  /*8390*/  LEA R4, R31, UR37, 0x1 ;  /* 0x000000251f047c11 */ /* 0x000fe4000f8e08ff */
[----:B------:R-:W-:-:S02]  /*83a0*/  @P2 LOP3.LUT R16, R16, 0x20000, RZ, 0xfc, !PT ;  /* 0x0002000010102812 */ /* 0x000fc400078efcff */
[----:B------:R-:W-:Y:S02]  /*83b0*/  ISETP.LT.OR P2, PT, R34, 0x11, !P0 ;  /* 0x000000112200780c */ /* 0x000fe40004741670 */
[----:B------:R-:W-:Y:S02]  /*83c0*/  LOP3.LUT R16, R16, 0xfbffffff, RZ, 0xc0, !PT ;  /* 0xfbffffff10107812 */ /* 0x000fe400078ec0ff */
[----:B------:R-:W-:Y:S02]  /*83d0*/  @P1 LOP3.LUT R35, R35, 0x20, RZ, 0xfc, !PT ;  /* 0x0000002023231812 */ /* 0x000fe400078efcff */
[----:B------:R-:W-:Y:S02]  /*83e0*/  @P3 LOP3.LUT R16, R16, 0x4000000, RZ, 0xfc, !PT ;  /* 0x0400000010103812 */ /* 0x000fe400078efcff */
[----:B------:R-:W-:Y:S02]  /*83f0*/  ISETP.LT.OR P1, PT, R34, 0x21, !P0 ;  /* 0x000000212200780c */ /* 0x000fe40004721670 */
[----:B------:R-:W-:-:S02]  /*8400*/  LOP3.LUT R16, R16, 0xfdffffff, RZ, 0xc0, !PT ;  /* 0xfdffffff10107812 */ /* 0x000fc400078ec0ff */
[----:B------:R-:W-:Y:S02]  /*8410*/  ISETP.LT.OR P3, PT, R34, 0x31, !P0 ;  /* 0x000000312200780c */ /* 0x000fe40004761670 */
[----:B------:R-:W-:Y:S02]  /*8420*/  @P2 LOP3.LUT R16, R16, 0x2000000, RZ, 0xfc, !PT ;  /* 0x0200000010102812 */ /* 0x000fe400078efcff */
[----:B------:R-:W-:Y:S02]  /*8430*/  ISETP.LT.OR P2, PT, R34, 0x41, !P0 ;  /* 0x000000412200780c */ /* 0x000fe40004741670 */
[----:B------:R-:W-:Y:S02]  /*8440*/  LOP3.LUT R16, R16, 0xfeffffff, RZ, 0xc0, !PT ;  /* 0xfeffffff10107812 */ /* 0x000fe400078ec0ff */
[----:B------:R-:W-:Y:S02]  /*8450*/  LOP3.LUT R35, R35, 0xffffffef, RZ, 0xc0, !PT ;  /* 0xffffffef23237812 */ /* 0x000fe400078ec0ff */
[----:B------:R-:W-:-:S02]  /*8460*/  @P1 LOP3.LUT R16, R16, 0x1000000, RZ, 0xfc, !PT ;  /* 0x0100000010101812 */ /* 0x000fc400078efcff */
[----:B------:R-:W-:Y:S02]  /*8470*/  ISETP.LT.OR P1, PT, R34, 0x51, !P0 ;  /* 0x000000512200780c */ /* 0x000fe40004721670 */
[----:B------:R-:W-:Y:S02]  /*8480*/  LOP3.LUT R16, R16, 0xff7fffff, RZ, 0xc0, !PT ;  /* 0xff7fffff10107812 */ /* 0x000fe400078ec0ff */
[----:B------:R-:W-:Y:S02]  /*8490*/  LOP3.LUT P0, RZ, R2, 0x8, RZ, 0xc0, !PT ;  /* 0x0000000802ff7812 */ /* 0x000fe4000780c0ff */
[----:B------:R-:W-:Y:S02]  /*84a0*/  @P3 LOP3.LUT R16, R16, 0x800000, RZ, 0xfc, !PT ;  /* 0x0080000010103812 */ /* 0x000fe400078efcff */
[----:B------:R-:W-:Y:S02]  /*84b0*/  ISETP.LT.OR P3, PT, R34, 0x1, !P0 ;  /* 0x000000012200780c */ /* 0x000fe40004761670 */
[----:B------:R-:W-:-:S03]  /*84c0*/  LOP3.LUT R16, R16, 0xfffeffff, RZ, 0xc0, !PT ;  /* 0xfffeffff10107812 */ /* 0x000fc600078ec0ff */
        /* <DEDUP_REMOVED lines=11> */
[----:B------:R-:W-:-:S04]  /*8580*/  LOP3.LUT R16, R16, 0xfff7ffff, RZ, 0xc0, !PT ;  /* 0xfff7ffff10107812 */ /* 0x000fc800078ec0ff */
[----:B------:R-:W-:Y:S02]  /*8590*/  @P1 LOP3.LUT R16, R16, 0x80000, RZ, 0xfc, !PT ;  /* 0x0008000010101812 */ /* 0x000fe400078efcff */
[----:B------:R-:W-:Y:S02]  /*85a0*/  ISETP.LT.OR P1, PT, R34, 0x51, !P0 ;  /* 0x000000512200780c */ /* 0x000fe40004721670 */
[----:B------:R-:W-:Y:S02]  /*85b0*/  LOP3.LUT R16, R16, 0xfffbffff, RZ, 0xc0, !PT ;  /* 0xfffbffff10107812 */ /* 0x000fe400078ec0ff */
[----:B------:R-:W-:Y:S02]  /*85c0*/  ISETP.GE.AND P0, PT, R0, UR36, PT ;  /* 0x0000002400007c0c */ /* 0x000fe4000bf06270 */
[----:B------:R-:W-:-:S04]  /*85d0*/  @P3 LOP3.LUT R16, R16, 0x40000, RZ, 0xfc, !PT ;  /* 0x0004000010103812 */ /* 0x000fc800078efcff */
[----:B------:R-:W-:-:S03]  /*85e0*/  LOP3.LUT R16, R16, 0xffff7fff, RZ, 0xc0, !PT ;  /* 0xffff7fff10107812 */ /* 0x000fc600078ec0ff */
[----:B------:R-:W-:Y:S02]  /*85f0*/  @P1 LOP3.LUT R35, R35, 0x8, RZ, 0xfc, !PT ;  /* 0x0000000823231812 */ /* 0x000fe400078efcff */
[----:B------:R-:W-:Y:S02]  /*8600*/  @P2 LOP3.LUT R16, R16, 0x8000, RZ, 0xfc, !PT ;  /* 0x0000800010102812 */ /* 0x000fe400078efcff */
[----:B------:R-:W-:Y:S02]  /*8610*/  ISETP.LT.U32.AND P2, PT, R28, 0x60, !P0 ;  /* 0x000000601c00780c */ /* 0x000fe40004741070 */
[----:B------:R-:W-:Y:S02]  /*8620*/  ISETP.GE.AND P1, PT, R34, 0x1, PT ;  /* 0x000000012200780c */ /* 0x000fe40003f26270 */
[----:B------:R-:W-:Y:S02]  /*8630*/  LOP3.LUT R16, R16, 0xffffff7f, RZ, 0xc0, !PT ;  /* 0xffffff7f10107812 */ /* 0x000fe400078ec0ff */
[----:B------:R-:W-:-:S07]  /*8640*/  ISETP.GE.AND P0, PT, R34, 0x11, PT ;  /* 0x000000112200780c */ /* 0x000fce0003f06270 */
[----:B------:R-:W-:Y:S02]  /*8650*/  @P2 LOP3.LUT R16, R16, 0x80, RZ, 0xfc, !PT ;  /* 0x0000008010102812 */ /* 0x000fe400078efcff */
[----:B------:R-:W-:Y:S02]  /*8660*/  ISETP.GE.AND P2, PT, R34, 0x21, PT ;  /* 0x000000212200780c */ /* 0x000fe40003f46270 */
[----:B------:R-:W-:-:S04]  /*8670*/  LOP3.LUT R16, R16, 0xffffefff, RZ, 0xc0, !PT ;  /* 0xffffefff10107812 */ /* 0x000fc800078ec0ff */
        /* <DEDUP_REMOVED lines=10> */
[----:B------:R-:W-:Y:S02]  /*8720*/  ISETP.GE.AND P1, PT, R5, UR7, PT ;  /* 0x0000000705007c0c */ /* 0x000fe4000bf26270 */
[----:B------:R-:W-:-:S04]  /*8730*/  LOP3.LUT R16, R16, 0xfffffeff, RZ, 0xc0, !PT ;  /* 0xfffffeff10107812 */ /* 0x000fc800078ec0ff */
[----:B------:R-:W-:Y:S02]  /*8740*/  @P0 LOP3.LUT R16, R16, 0x100, RZ, 0xfc, !PT ;  /* 0x0000010010100812 */ /* 0x000fe400078efcff */
[----:B------:R-:W-:Y:S02]  /*8750*/  ISETP.GE.AND P0, PT, R5, UR10, PT ;  /* 0x0000000a05007c0c */ /* 0x000fe4000bf06270 */
[----:B------:R-:W-:-:S04]  /*8760*/  LOP3.LUT R16, R16, 0xffffbfff, RZ, 0xc0, !PT ;  /* 0xffffbfff10107812 */ /* 0x000fc800078ec0ff */
[----:B------:R-:W-:-:S04]  /*8770*/  @P2 LOP3.LUT R16, R16, 0x4000, RZ, 0xfc, !PT ;  /* 0x0000400010102812 */ /* 0x000fc800078efcff */
[----:B------:R-:W-:-:S04]  /*8780*/  LOP3.LUT R16, R16, 0xffffdfff, RZ, 0xc0, !PT ;  /* 0xffffdfff10107812 */ /* 0x000fc800078ec0ff */
[----:B------:R-:W-:-:S04]  /*8790*/  LOP3.LUT R16, R16, 0xfffffffe, RZ, 0xc0, !PT ;  /* 0xfffffffe10107812 */ /* 0x000fc800078ec0ff */
[----:B------:R-:W-:-:S04]  /*87a0*/  @P1 LOP3.LUT R16, R16, 0x1, RZ, 0xfc, !PT ;  /* 0x0000000110101812 */ /* 0x000fc800078efcff */
[----:B-1----:R-:W-:-:S07]  /*87b0*/  @P0 LOP3.LUT R16, R16, 0x2000, RZ, 0xfc, !PT ;  /* 0x0000200010100812 */ /* 0x002fce00078efcff */
.L_x_75:
[----:B0-----:R-:W0:Y:S01]  /*87c0*/  LDC R0, c[0x0][0xc38] ;  /* 0x00030e00ff007b82 */ /* 0x001e220000000800 */
[----:B------:R-:W-:Y:S01]  /*87d0*/  IMAD.MOV.U32 R23, RZ, RZ, R37 ;  /* 0x000000ffff177224 */ /* 0x000fe200078e0025 */
[----:B------:R-:W-:Y:S05]  /*87e0*/  YIELD ;  /* 0x0000000000007946 */ /* 0x000fea0003800000 */
[----:B------:R-:W-:Y:S01]  /*87f0*/  ULDC.64 UR4, c[0x0][0xa28] ;  /* 0x00028a0000047ab9 */ /* 0x000fe20000000a00 */
[----:B------:R-:W-:Y:S02]  /*8800*/  MOV R32, RZ ;  /* 0x000000ff00207202 */ /* 0x000fe40000000f00 */
[----:B0-----:R-:W-:-:S13]  /*8810*/  ISETP.NE.AND P0, PT, R0, 0x1, PT ;  /* 0x000000010000780c */ /* 0x001fda0003f05270 */
[----:B------:R-:W0:Y:S08]  /*8820*/  @P0 LDC R0, c[0x0][0xc3c] ;  /* 0x00030f00ff000b82 */ /* 0x000e300000000800 */
[----:B-1----:R-:W1:Y:S01]  /*8830*/  @P0 LDC R3, c[0x0][0xc40] ;  /* 0x00031000ff030b82 */ /* 0x002e620000000800 */
[----:B0-----:R-:W-:-:S05]  /*8840*/  @P0 IMAD.HI.U32 R0, R37, R0, RZ ;  /* 0x0000000025000227 */ /* 0x001fca00078e00ff */
[----:B-1----:R-:W-:Y:S02]  /*8850*/  @P0 SHF.R.U32.HI R23, RZ, R3, R0 ;  /* 0x00000003ff170219 */ /* 0x002fe40000011600 */
[----:B------:R-:W0:Y:S03]  /*8860*/  LDC R0, c[0x0][0xc44] ;  /* 0x00031100ff007b82 */ /* 0x000e260000000800 */
[----:B--2---:R-:W-:Y:S01]  /*8870*/  IMAD.MOV.U32 R18, RZ, RZ, R23 ;  /* 0x000000ffff127224 */ /* 0x004fe200078e0017 */
[----:B0-----:R-:W-:-:S13]  /*8880*/  ISETP.NE.AND P0, PT, R0, 0x1, PT ;  /* 0x000000010000780c */ /* 0x001fda0003f05270 */
[----:B------:R-:W0:Y:S02]  /*8890*/  @P0 LDC.64 R2, c[0x0][0xc48] ;  /* 0x00031200ff020b82 */ /* 0x000e240000000a00 */
[----:B0-----:R-:W-:-:S05]  /*88a0*/  @P0 IMAD.HI.U32 R0, R23, R2, RZ ;  /* 0x0000000217000227 */ /* 0x001fca00078e00ff */
[----:B------:R-:W-:Y:S02]  /*88b0*/  @P0 SHF.R.U32.HI R18, RZ, R3, R0 ;  /* 0x00000003ff120219 */ /* 0x000fe40000011600 */
[----:B------:R-:W-:-:S04]  /*88c0*/  ISETP.NE.U32.AND P0, PT, RZ, UR4, PT ;  /* 0x00000004ff007c0c */ /* 0x000fc8000bf05070 */
[----:B------:R-:W-:-:S13]  /*88d0*/  ISETP.NE.AND.EX P0, PT, RZ, UR5, PT, P0 ;  /* 0x00000005ff007c0c */ /* 0x000fda000bf05300 */
[----:B------:R-:W0:Y:S01]  /*88e0*/  @P0 LDC.64 R2, c[0x0][0xa28] ;  /* 0x00028a00ff020b82 */ /* 0x000e220000000a00 */
[----:B------:R-:W-:-:S04]  /*88f0*/  UIADD3 UR4, UR37, 0x1c400, URZ ;  /* 0x0001c40025047890 */ /* 0x000fc8000fffe03f */
[----:B------:R-:W-:Y:S01]  /*8900*/  ULOP3.LUT UP0, URZ, UR4, 0x3ff, URZ, 0xc0, !UPT ;  /* 0x000003ff043f7892 */ /* 0x000fe2000f80c03f */
[----:B0-----:R-:W-:-:S05]  /*8910*/  @P0 IMAD.WIDE R2, R18, 0x4, R2 ;  /* 0x0000000412020825 */ /* 0x001fca00078e0202 */
[----:B------:R0:W5:Y:S01]  /*8920*/  @P0 LDG.E R32, desc[UR48][R2.64] ;  /* 0x0000003002200981 */ /* 0x000162000c1e1900 */
[----:B------:R-:W-:-:S13]  /*8930*/  PLOP3.LUT P0, PT, PT, PT, UP0, 0x80, 0x0 ;  /* 0x000000000000781c */ /* 0x000fda0003f0f008 */
[----:B0-----:R-:W-:Y:S05]  /*8940*/  @!P0 BRA `(.L_x_41) ;  /* 0x0000000000408947 */ /* 0x001fea0003800000 */
[----:B------:R-:W-:Y:S01]  /*8950*/  MOV R2, 0x0 ;  /* 0x0000000000027802 */ /* 0x000fe20000000f00 */
[----:B------:R-:W-:Y:S01]  /*8960*/  ULDC.64 UR4, c[0x4][0x98] ;  /* 0x0100260000047ab9 */ /* 0x000fe20000000a00 */
[----:B------:R-:W-:Y:S01]  /*8970*/  ULDC.64 UR6, c[0x4][0xa0] ;  /* 0x0100280000067ab9 */ /* 0x000fe20000000a00 */
[----:B------:R-:W-:Y:S01]  /*8980*/  IMAD.U32 R4, RZ, RZ, UR4 ;  /* 0x00000004ff047e24 */ /* 0x000fe2000f8e00ff */
[----:B------:R-:W-:Y:S01]  /*8990*/  MOV R8, 0x70 ;  /* 0x0000007000087802 */ /* 0x000fe20000000f00 */
[----:B------:R-:W-:Y:S01]  /*89a0*/  IMAD.U32 R5, RZ, RZ, UR5 ;  /* 0x00000005ff057e24 */ /* 0x000fe2000f8e00ff */
[----:B------:R-:W0:Y:S01]  /*89b0*/  LDC.64 R2, c[0x4][R2] ;  /* 0x0100000002027b82 */ /* 0x000e220000000a00 */
[----:B------:R-:W-:Y:S01]  /*89c0*/  ULDC.64 UR4, c[0x4][0x8] ;  /* 0x0100020000047ab9 */ /* 0x000fe20000000a00 */
[----:B------:R-:W-:Y:S02]  /*89d0*/  IMAD.U32 R6, RZ, RZ, UR6 ;  /* 0x00000006ff067e24 */ /* 0x000fe4000f8e00ff */
[----:B------:R-:W-:-:S02]  /*89e0*/  IMAD.U32 R7, RZ, RZ, UR7 ;  /* 0x00000007ff077e24 */ /* 0x000fc4000f8e00ff */
[----:B------:R-:W-:Y:S02]  /*89f0*/  IMAD.U32 R10, RZ, RZ, UR4 ;  /* 0x00000004ff0a7e24 */ /* 0x000fe4000f8e00ff */
[----:B------:R-:W-:Y:S02]  /*8a00*/  IMAD.U32 R11, RZ, RZ, UR5 ;  /* 0x00000005ff0b7e24 */ /* 0x000fe4000f8e00ff */
[----:B------:R-:W-:Y:S02]  /*8a10*/  IMAD.MOV.U32 R12, RZ, RZ, 0x1 ;  /* 0x00000001ff0c7424 */ /* 0x000fe400078e00ff */
[----:B------:R-:W-:-:S07]  /*8a20*/  IMAD.MOV.U32 R13, RZ, RZ, RZ ;  /* 0x000000ffff0d7224 */ /* 0x000fce00078e00ff */
[----:B------:R-:W-:-:S07]  /*8a30*/  LEPC R20, `(.L_x_41) ;  /* 0x000000001014794e */ /* 0x000fce0000000000 */
[----:B0----5:R-:W-:Y:S05]  /*8a40*/  CALL.ABS.NOINC R2 ;  /* 0x0000000002007343 */ /* 0x021fea0003c00000 */
.L_x_41:
[----:B------:R-:W-:-:S04]  /*8a50*/  UIADD3 UR4, UR37, 0x400, URZ ;  /* 0x0000040025047890 */ /* 0x000fc8000fffe03f */
[----:B------:R-:W-:-:S06]  /*8a60*/  ULOP3.LUT UP0, URZ, UR4, 0x3ff, URZ, 0xc0, !UPT ;  /* 0x000003ff043f7892 */ /* 0x000fcc000f80c03f */
[----:B------:R-:W-:-:S13]  /*8a70*/  PLOP3.LUT P0, PT, PT, PT, UP0, 0x80, 0x0 ;  /* 0x000000000000781c */ /* 0x000fda0003f0f008 */
[----:B------:R-:W-:Y:S05]  /*8a80*/  @!P0 BRA `(.L_x_42) ;  /* 0x00000000007c8947 */ /* 0x000fea0003800000 */
        /* <DEDUP_REMOVED lines=8> */
[----:B------:R-:W-:Y:S01]  /*8b10*/  MOV R10, UR4 ;  /* 0x00000004000a7c02 */ /* 0x000fe20008000f00 */
[----:B------:R-:W-:Y:S02]  /*8b20*/  IMAD.U32 R7, RZ, RZ, UR7 ;  /* 0x00000007ff077e24 */ /* 0x000fe4000f8e00ff */
[----:B------:R-:W-:-:S02]  /*8b30*/  IMAD.U32 R11, RZ, RZ, UR5 ;  /* 0x00000005ff0b7e24 */ /* 0x000fc4000f8e00ff */
[----:B------:R-:W-:Y:S02]  /*8b40*/  IMAD.MOV.U32 R8, RZ, RZ, 0x70 ;  /* 0x00000070ff087424 */ /* 0x000fe400078e00ff */
[----:B------:R-:W-:Y:S02]  /*8b50*/  IMAD.MOV.U32 R12, RZ, RZ, 0x1 ;  /* 0x00000001ff0c7424 */ /* 0x000fe400078e00ff */
[----:B0-----:R-:W-:-:S07]  /*8b60*/  IMAD.MOV.U32 R13, RZ, RZ, RZ ;  /* 0x000000ffff0d7224 */ /* 0x001fce00078e00ff */
[----:B------:R-:W-:-:S07]  /*8b70*/  LEPC R20, `(.L_x_43) ;  /* 0x000000001014794e */ /* 0x000fce0000000000 */
[----:B-1---5:R-:W-:Y:S05]  /*8b80*/  CALL.ABS.NOINC R2 ;  /* 0x0000000002007343 */ /* 0x022fea0003c00000 */
.L_x_43:
[----:B------:R0:W1:Y:S01]  /*8b90*/  LDC.64 R2, c[0x4][R19] ;  /* 0x0100000013027b82 */ /* 0x0000620000000a00 */
[----:B------:R-:W-:Y:S01]  /*8ba0*/  ULDC.64 UR4, c[0x4][0x98] ;  /* 0x0100260000047ab9 */ /* 0x000fe20000000a00 */
[----:B------:R-:W-:Y:S01]  /*8bb0*/  ULDC.64 UR6, c[0x4][0xa0] ;  /* 0x0100280000067ab9 */ /* 0x000fe20000000a00 */
[----:B------:R-:W-:Y:S01]  /*8bc0*/  IMAD.U32 R4, RZ, RZ, UR4 ;  /* 0x00000004ff047e24 */ /* 0x000fe2000f8e00ff */
[----:B------:R-:W-:Y:S01]  /*8bd0*/  MOV R6, UR6 ;  /* 0x0000000600067c02 */ /* 0x000fe20008000f00 */
[----:B------:R-:W-:Y:S01]  /*8be0*/  IMAD.U32 R5, RZ, RZ, UR5 ;  /* 0x00000005ff057e24 */ /* 0x000fe2000f8e00ff */
[----:B------:R-:W-:Y:S01]  /*8bf0*/  ULDC.64 UR4, c[0x4][0x18] ;  /* 0x0100060000047ab9 */ /* 0x000fe20000000a00 */
[----:B------:R-:W-:Y:S02]  /*8c00*/  IMAD.U32 R7, RZ, RZ, UR7 ;  /* 0x00000007ff077e24 */ /* 0x000fe4000f8e00ff */
[----:B------:R-:W-:Y:S02]  /*8c10*/  IMAD.U32 R10, RZ, RZ, UR4 ;  /* 0x00000004ff0a7e24 */ /* 0x000fe4000f8e00ff */
[----:B------:R-:W-:-:S02]  /*8c20*/  IMAD.U32 R11, RZ, RZ, UR5 ;  /* 0x00000005ff0b7e24 */ /* 0x000fc4000f8e00ff */
[----:B------:R-:W-:Y:S02]  /*8c30*/  IMAD.MOV.U32 R8, RZ, RZ, 0x70 ;  /* 0x00000070ff087424 */ /* 0x000fe400078e00ff */
[----:B------:R-:W-:Y:S02]  /*8c40*/  IMAD.MOV.U32 R12, RZ, RZ, 0x1 ;  /* 0x00000001ff0c7424 */ /* 0x000fe400078e00ff */
[----:B0-----:R-:W-:-:S07]  /*8c50*/  IMAD.MOV.U32 R13, RZ, RZ, RZ ;  /* 0x000000ffff0d7224 */ /* 0x001fce00078e00ff */
[----:B------:R-:W-:-:S07]  /*8c60*/  LEPC R20, `(.L_x_42) ;  /* 0x000000001014794e */ /* 0x000fce0000000000 */
[----:B-1----:R-:W-:Y:S05]  /*8c70*/  CALL.ABS.NOINC R2 ;  /* 0x0000000002007343 */ /* 0x002fea0003c00000 */
.L_x_42:
[----:B------:R-:W-:Y:S01]  /*8c80*/  ULDC.64 UR4, c[0x0][0x9f8] ;  /* 0x00027e0000047ab9 */ /* 0x000fe20000000a00 */
[----:B------:R-:W-:Y:S01]  /*8c90*/  MOV R30, R18 ;  /* 0x00000012001e7202 */ /* 0x000fe20000000f00 */
[----:B------:R-:W0:Y:S01]  /*8ca0*/  LDC R8, c[0x0][0x430] ;  /* 0x00010c00ff087b82 */ /* 0x000e220000000800 */
[----:B------:R-:W-:Y:S01]  /*8cb0*/  ISETP.NE.U32.AND P0, PT, RZ, UR4, PT ;  /* 0x00000004ff007c0c */ /* 0x000fe2000bf05070 */
[----:B------:R-:W-:Y:S01]  /*8cc0*/  IMAD.MOV R0, RZ, RZ, -R18 ;  /* 0x000000ffff007224 */ /* 0x000fe200078e0a12 */
[----:B------:R-:W-:Y:S02]  /*8cd0*/  ULDC UR4, c[0x0][0xc44] ;  /* 0x0003110000047ab9 */ /* 0x000fe40000000800 */
[----:B------:R-:W-:-:S13]  /*8ce0*/  ISETP.NE.AND.EX P0, PT, RZ, UR5, PT, P0 ;  /* 0x00000005ff007c0c */ /* 0x000fda000bf05300 */
[----:B------:R-:W1:Y:S02]  /*8cf0*/  @P0 LDC.64 R2, c[0x0][0x9f8] ;  /* 0x00027e00ff020b82 */ /* 0x000e640000000a00 */
[----:B-1----:R-:W-:-:S05]  /*8d00*/  @P0 IMAD.WIDE R2, R18, 0x4, R2 ;  /* 0x0000000412020825 */ /* 0x002fca00078e0202 */
[----:B------:R1:W5:Y:S01]  /*8d10*/  @P0 LDG.E R30, desc[UR48][R2.64] ;  /* 0x00000030021e0981 */ /* 0x000362000c1e1900 */
[----:B------:R-:W-:Y:S01]  /*8d20*/  UMOV UR5, 0xffffffff ;  /* 0xffffffff00057882 */ /* 0x000fe20000000000 */
[----:B------:R-:W-:Y:S02]  /*8d30*/  IMAD R19, R0, UR4, R23 ;  /* 0x0000000400137c24 */ /* 0x000fe4000f8e0217 */
[----:B0-----:R-:W-:Y:S05]  /*8d40*/  BRA.DIV UR5, `(.L_x_44) ;  /* 0x0000002e05c47947 */ /* 0x001fea000b800000 */
.L_x_92:
[----:B------:R-:W2:Y:S01]  /*8d50*/  LDL R4, [R1+0x8] ;  /* 0x0000080001047983 */ /* 0x000ea20000100800 */
[----:B------:R-:W-:Y:S01]  /*8d60*/  ISETP.NE.AND P0, PT, R8, 0x1, PT ;  /* 0x000000010800780c */ /* 0x000fe20003f05270 */
[----:B------:R-:W-:Y:S01]  /*8d70*/  IMAD.MOV.U32 R24, RZ, RZ, RZ ;  /* 0x000000ffff187224 */ /* 0x000fe200078e00ff */
[C---:B------:R-:W-:Y:S02]  /*8d80*/  LOP3.LUT P1, RZ, R16.reuse, 0x80, RZ, 0xc0, !PT ;  /* 0x0000008010ff7812 */ /* 0x040fe4000782c0ff */
[----:B-----5:R-:W-:Y:S02]  /*8d90*/  SHF.R.S32.HI R33, RZ, 0x1f, R30 ;  /* 0x0000001fff217819 */ /* 0x020fe4000001141e */
[----:B------:R-:W-:-:S07]  /*8da0*/  LOP3.LUT R16, R16, 0xffffffbf, RZ, 0xc0, !PT ;  /* 0xffffffbf10107812 */ /* 0x000fce00078ec0ff */
[----:B------:R-:W0:Y:S01]  /*8db0*/  @P0 LDC R0, c[0x0][0x434] ;  /* 0x00010d00ff000b82 */ /* 0x000e220000000800 */
[----:B------:R-:W-:-:S07]  /*8dc0*/  @P0 LOP3.LUT R16, R16, 0x40, RZ, 0xfc, !PT ;  /* 0x0000004010100812 */ /* 0x000fce00078efcff */
[----:B-1----:R-:W1:Y:S08]  /*8dd0*/  @P0 LDC R3, c[0x0][0x438] ;  /* 0x00010e00ff030b82 */ /* 0x002e700000000800 */
[----:B------:R-:W3:Y:S01]  /*8de0*/  @P1 LDC.64 R6, c[0x0][0x428] ;  /* 0x00010a00ff061b82 */ /* 0x000ee20000000a00 */
[----:B--2---:R-:W-:-:S07]  /*8df0*/  IMAD.IADD R25, R4, 0x1, R32 ;  /* 0x0000000104197824 */ /* 0x004fce00078e0220 */
[----:B------:R-:W2:Y:S01]  /*8e00*/  @P1 LDC.64 R4, c[0x0][0x418] ;  /* 0x00010600ff041b82 */ /* 0x000ea20000000a00 */
[----:B0-----:R-:W-:-:S04]  /*8e10*/  @P0 IMAD.HI.U32 R0, R25, R0, RZ ;  /* 0x0000000019000227 */ /* 0x001fc800078e00ff */
[----:B------:R-:W-:Y:S01]  /*8e20*/  IMAD.MOV.U32 R9, RZ, RZ, R25 ;  /* 0x000000ffff097224 */ /* 0x000fe200078e0019 */
[----:B-1----:R-:W-:Y:S01]  /*8e30*/  @P0 SHF.R.U32.HI R9, RZ, R3, R0 ;  /* 0x00000003ff090219 */ /* 0x002fe20000011600 */
[----:B---3--:R-:W-:-:S03]  /*8e40*/  @P1 IMAD R0, R33, R6, RZ ;  /* 0x0000000621001224 */ /* 0x008fc600078e02ff */
[--C-:B------:R-:W-:Y:S01]  /*8e50*/  @P1 SHF.R.S32.HI R3, RZ, 0x1f, R9.reuse ;  /* 0x0000001fff031819 */ /* 0x100fe20000011409 */
[----:B------:R-:W-:Y:S02]  /*8e60*/  @P1 IMAD.MOV.U32 R2, RZ, RZ, R9 ;  /* 0x000000ffff021224 */ /* 0x000fe400078e0009 */
[C---:B------:R-:W-:Y:S02]  /*8e70*/  @P1 IMAD R7, R30.reuse, R7, R0 ;  /* 0x000000071e071224 */ /* 0x040fe400078e0200 */
[----:B------:R-:W-:-:S04]  /*8e80*/  @P1 IMAD.WIDE.U32 R2, R30, R6, R2 ;  /* 0x000000061e021225 */ /* 0x000fc800078e0002 */
[----:B------:R-:W-:Y:S01]  /*8e90*/  @P1 IMAD.IADD R0, R3, 0x1, R7 ;  /* 0x0000000103001824 */ /* 0x000fe200078e0207 */
[----:B--2---:R-:W-:-:S04]  /*8ea0*/  @P1 LEA R4, P0, R2, R4, 0x2 ;  /* 0x0000000402041211 */ /* 0x004fc800078010ff */
[----:B------:R-:W-:-:S05]  /*8eb0*/  @P1 LEA.HI.X R5, R2, R5, R0, 0x2, P0 ;  /* 0x0000000502051211 */ /* 0x000fca00000f1400 */
[----:B------:R0:W5:Y:S01]  /*8ec0*/  @P1 LDG.E R24, desc[UR48][R4.64] ;  /* 0x0000003004181981 */ /* 0x000162000c1e1900 */
[----:B------:R-:W-:Y:S01]  /*8ed0*/  IMAD.U32 R2, RZ, RZ, UR41 ;  /* 0x00000029ff027e24 */ /* 0x000fe2000f8e00ff */
[----:B------:R-:W-:Y:S02]  /*8ee0*/  IADD3 R0, -R9, RZ, RZ ;  /* 0x000000ff09007210 */ /* 0x000fe40007ffe1ff */
[----:B------:R-:W-:Y:S02]  /*8ef0*/  LOP3.LUT R16, R16, 0xffffffdf, RZ, 0xc0, !PT ;  /* 0xffffffdf10107812 */ /* 0x000fe400078ec0ff */
[----:B------:R-:W-:Y:S01]  /*8f00*/  ISETP.NE.AND P0, PT, R2, 0x3, PT ;  /* 0x000000030200780c */ /* 0x000fe20003f05270 */
[----:B------:R-:W-:Y:S01]  /*8f10*/  IMAD R25, R8, R0, R25 ;  /* 0x0000000008197224 */ /* 0x000fe200078e0219 */
[----:B------:R-:W-:-:S11]  /*8f20*/  SHF.R.S32.HI R29, RZ, 0x1f, R19 ;  /* 0x0000001fff1d7819 */ /* 0x000fd60000011413 */
[----:B------:R-:W-:Y:S01]  /*8f30*/  @P0 LOP3.LUT R16, R16, 0x20, RZ, 0xfc, !PT ;  /* 0x0000002010100812 */ /* 0x000fe200078efcff */
[----:B0-----:R-:W-:Y:S06]  /*8f40*/  @!P0 BRA `(.L_x_45) ;  /* 0x0000000000048947 */ /* 0x001fec0003800000 */
[----:B------:R-:W-:Y:S01]  /*8f50*/  BPT.TRAP 0x1 ;  /* 0x000000040000795c */ /* 0x000fe20000300000 */
.L_x_45:
[----:B------:R-:W-:Y:S01]  /*8f60*/  LEA R22, R17, UR37, 0x3 ;  /* 0x0000002511167c11 */ /* 0x000fe2000f8e18ff */
[----:B------:R-:W-:Y:S01]  /*8f70*/  BSSY B0, `(.L_x_46) ;  /* 0x0000004000007945 */ /* 0x000fe20003800000 */
[----:B------:R-:W-:-:S04]  /*8f80*/  SHF.L.U32 R3, R27, 0x1f, RZ ;  /* 0x0000001f1b037819 */ /* 0x000fc800000006ff */
[----:B------:R-:W0:Y:S02]  /*8f90*/  SYNCS.PHASECHK.TRANS64.TRYWAIT P0, [R22+URZ+0x22840], R3 ;  /* 0x02284003160075a7 */ /* 0x000e24000800017f */
[----:B0-----:R-:W-:Y:S05]  /*8fa0*/  @!P0 BRA `(.L_x_47) ;  /* 0x0000002c00608947 */ /* 0x001fea0003800000 */
.L_x_93:
[----:B------:R-:W-:Y:S05]  /*8fb0*/  BSYNC B0 ;  /* 0x0000000000007941 */ /* 0x000fea0003800000 */
.L_x_46:
[----:B------:R-:W-:Y:S01]  /*8fc0*/  SHF.R.S32.HI R26, RZ, 0x1f, R25 ;  /* 0x0000001fff1a7819 */ /* 0x000fe20000011419 */
[----:B------:R-:W1:Y:S01]  /*8fd0*/  S2R R20, SR_TID.X ;  /* 0x0000000000147919 */ /* 0x000e620000002100 */
[----:B------:R-:W-:Y:S01]  /*8fe0*/  ULDC.64 UR4, c[0x0][0x300] ;  /* 0x0000c00000047ab9 */ /* 0x000fe20000000a00 */
[----:B-----5:R-:W-:Y:S01]  /*8ff0*/  SHF.R.S32.HI R4, RZ, 0x1f, R24 ;  /* 0x0000001fff047819 */ /* 0x020fe20000011418 */
[----:B0-----:R-:W-:Y:S01]  /*9000*/  IMAD.WIDE.U32 R2, R25, UR4, RZ ;  /* 0x0000000419027c25 */ /* 0x001fe2000f8e00ff */
[----:B------:R-:W-:-:S03]  /*9010*/  LOP3.LUT P1, RZ, R16, 0x1, RZ, 0xc0, !PT ;  /* 0x0000000110ff7812 */ /* 0x000fc6000782c0ff */
[----:B------:R-:W-:Y:S01]  /*9020*/  IMAD R0, R26, UR4, RZ ;  /* 0x000000041a007c24 */ /* 0x000fe2000f8e02ff */
[----:B------:R0:W-:Y:S03]  /*9030*/  STL [R1], R4 ;  /* 0x0000000401007387 */ /* 0x0001e60000100800 */
[----:B------:R-:W-:Y:S01]  /*9040*/  IMAD R5, R25, UR5, R0 ;  /* 0x0000000519057c24 */ /* 0x000fe2000f8e0200 */
[----:B------:R-:W-:-:S03]  /*9050*/  ULDC.64 UR4, c[0x0][0x310] ;  /* 0x0000c40000047ab9 */ /* 0x000fc60000000a00 */
[----:B------:R-:W-:Y:S02]  /*9060*/  IMAD.IADD R3, R3, 0x1, R5 ;  /* 0x0000000103037824 */ /* 0x000fe400078e0205 */
[----:B------:R-:W-:Y:S02]  /*9070*/  IMAD R5, R4, UR4, RZ ;  /* 0x0000000404057c24 */ /* 0x000fe4000f8e02ff */
[----:B------:R-:W-:-:S04]  /*9080*/  IMAD.WIDE.U32 R2, R24, UR4, R2 ;  /* 0x0000000418027c25 */ /* 0x000fc8000f8e0002 */
[----:B------:R-:W-:Y:S01]  /*9090*/  IMAD R5, R24, UR5, R5 ;  /* 0x0000000518057c24 */ /* 0x000fe2000f8e0205 */
[----:B------:R-:W-:Y:S01]  /*90a0*/  ULDC.64 UR4, c[0x0][0x308] ;  /* 0x0000c20000047ab9 */ /* 0x000fe20000000a00 */
[----:B0-----:R-:W-:Y:S02]  /*90b0*/  IMAD R4, R17, 0x1800, R31 ;  /* 0x0000180011047824 */ /* 0x001fe400078e021f */
[----:B------:R-:W-:Y:S02]  /*90c0*/  IMAD.IADD R3, R3, 0x1, R5 ;  /* 0x0000000103037824 */ /* 0x000fe400078e0205 */
[----:B------:R-:W-:Y:S02]  /*90d0*/  IMAD R0, R29, UR4, RZ ;  /* 0x000000041d007c24 */ /* 0x000fe4000f8e02ff */
[----:B------:R-:W-:-:S04]  /*90e0*/  IMAD.WIDE.U32 R2, R19, UR4, R2 ;  /* 0x0000000413027c25 */ /* 0x000fc8000f8e0002 */
[----:B------:R-:W-:Y:S01]  /*90f0*/  IMAD R5, R19, UR5, R0 ;  /* 0x0000000513057c24 */ /* 0x000fe2000f8e0200 */
[----:B------:R-:W-:Y:S01]  /*9100*/  ULDC.64 UR4, c[0x0][0x2e8] ;  /* 0x0000ba0000047ab9 */ /* 0x000fe20000000a00 */
[----:B-1----:R-:W-:Y:S01]  /*9110*/  IMAD.SHL.U32 R20, R20, 0x8, RZ ;  /* 0x0000000814147824 */ /* 0x002fe200078e00ff */
[----:B------:R-:W-:Y:S01]  /*9120*/  LEA R0, P0, R2, UR4, 0x1 ;  /* 0x0000000402007c11 */ /* 0x000fe2000f8008ff */
[----:B------:R-:W-:Y:S01]  /*9130*/  IMAD.IADD R5, R3, 0x1, R5 ;  /* 0x0000000103057824 */ /* 0x000fe200078e0205 */
[----:B------:R-:W-:Y:S02]  /*9140*/  UMOV UR4, 0xffffffff ;  /* 0xffffffff00047882 */ /* 0x000fe40000000000 */
[----:B------:R-:W-:Y:S02]  /*9150*/  LOP3.LUT R20, R20, 0x38, RZ, 0xc0, !PT ;  /* 0x0000003814147812 */ /* 0x000fe400078ec0ff */
[----:B------:R-:W-:Y:S01]  /*9160*/  LEA.HI.X R5, R2, UR5, R5, 0x1, P0 ;  /* 0x0000000502057c11 */ /* 0x000fe200080f0c05 */
[----:B------:R-:W-:Y:S06]  /*9170*/  BRA.DIV UR4, `(.L_x_48) ;  /* 0x0000002e04007947 */ /* 0x000fec000b800000 */
[----:B------:R-:W0:Y:S01]  /*9180*/  SHFL.IDX PT, R14, R0, RZ, 0x181f ;  /* 0x00181fff000e7589 */ /* 0x000e2200000e0000 */
[C---:B------:R-:W-:Y:S02]  /*9190*/  ISETP.GE.AND P2, PT, R34.reuse, 0x1, PT ;  /* 0x000000012200780c */ /* 0x040fe40003f46270 */
[C---:B------:R-:W-:Y:S01]  /*91a0*/  ISETP.GE.AND P5, PT, R34.reuse, 0x11, PT ;  /* 0x000000112200780c */ /* 0x040fe20003fa6270 */
[----:B------:R-:W1:Y:S01]  /*91b0*/  SHFL.IDX PT, R3, R5, RZ, 0x181f ;  /* 0x00181fff05037589 */ /* 0x000e6200000e0000 */
[C---:B------:R-:W-:Y:S02]  /*91c0*/  ISETP.GE.AND P4, PT, R34.reuse, 0x21, PT ;  /* 0x000000212200780c */ /* 0x040fe40003f86270 */
[----:B------:R-:W-:Y:S01]  /*91d0*/  ISETP.GE.AND P3, PT, R34, 0x31, PT ;  /* 0x000000312200780c */ /* 0x000fe20003f66270 */
[----:B------:R-:W-:Y:S04]  /*91e0*/  SHFL.IDX PT, R6, R5, 0x1, 0x181f ;  /* 0x00381f0005067f89 */ /* 0x000fe800000e0000 */
[----:B------:R-:W-:Y:S02]  /*91f0*/  SHFL.IDX PT, R9, R5, 0x2, 0x181f ;  /* 0x00581f0005097f89 */ /* 0x000fe400000e0000 */
[----:B------:R-:W-:-:S02]  /*9200*/  @P2 LEA R7, R4, UR37, 0x1 ;  /* 0x0000002504072c11 */ /* 0x000fc4000f8e08ff */
[----:B------:R-:W-:Y:S02]  /*9210*/  @P5 LEA R12, R4, UR37, 0x1 ;  /* 0x00000025040c5c11 */ /* 0x000fe4000f8e08ff */
[----:B0-----:R-:W-:Y:S02]  /*9220*/  @P2 LEA R2, P0, R20, R14, 0x1 ;  /* 0x0000000e14022211 */ /* 0x001fe400078008ff */
[----:B------:R-:W0:Y:S03]  /*9230*/  SHFL.IDX PT, R14, R0, 0x1, 0x181f ;  /* 0x00381f00000e7f89 */ /* 0x000e2600000e0000 */
[----:B-1----:R-:W-:-:S05]  /*9240*/  @P2 IMAD.X R3, RZ, RZ, R3, P0 ;  /* 0x000000ffff032224 */ /* 0x002fca00000e0603 */
[----:B------:R1:W-:Y:S01]  /*9250*/  @P2 LDGSTS.E.BYPASS.LTC128B.128 [R7+0x1c400], desc[UR48][R2.64], !P1 ;  /* 0x1c40000002072fae */ /* 0x0003e2000c901d70 */
[----:B------:R-:W-:-:S03]  /*9260*/  ISETP.GE.AND P2, PT, R34, 0x41, PT ;  /* 0x000000412200780c */ /* 0x000fc60003f46270 */
[----:B-1----:R-:W-:Y:S01]  /*9270*/  SHFL.IDX PT, R7, R5, 0x3, 0x181f ;  /* 0x00781f0005077f89 */ /* 0x002fe200000e0000 */
[----:B0-----:R-:W-:-:S03]  /*9280*/  @P5 LEA R11, P0, R20, R14, 0x1 ;  /* 0x0000000e140b5211 */ /* 0x001fc600078008ff */
[----:B------:R-:W0:Y:S01]  /*9290*/  SHFL.IDX PT, R14, R0, 0x2, 0x181f ;  /* 0x00581f00000e7f89 */ /* 0x000e2200000e0000 */
[----:B------:R-:W-:Y:S01]  /*92a0*/  @P5 IADD3.X R6, RZ, R6, RZ, P0, !PT ;  /* 0x00000006ff065210 */ /* 0x000fe200007fe4ff */
[----:B------:R-:W-:-:S04]  /*92b0*/  @P5 IMAD.MOV.U32 R2, RZ, RZ, R11 ;  /* 0x000000ffff025224 */ /* 0x000fc800078e000b */
[----:B------:R-:W-:-:S05]  /*92c0*/  @P5 IMAD.MOV.U32 R3, RZ, RZ, R6 ;  /* 0x000000ffff035224 */ /* 0x000fca00078e0006 */
[----:B------:R1:W-:Y:S01]  /*92d0*/  @P5 LDGSTS.E.BYPASS.LTC128B.128 [R12+0x1cc00], desc[UR48][R2.64], !P1 ;  /* 0x1cc00000020c5fae */ /* 0x0003e2000c901d70 */
[----:B0-----:R-:W-:-:S03]  /*92e0*/  @P4 LEA R10, P0, R20, R14, 0x1 ;  /* 0x0000000e140a4211 */ /* 0x001fc600078008ff */
[----:B-1----:R-:W-:Y:S01]  /*92f0*/  SHFL.IDX PT, R2, R5, 0x4, 0x181f ;  /* 0x00981f0005027f89 */ /* 0x002fe200000e0000 */
[----:B------:R-:W-:-:S03]  /*9300*/  @P4 LEA R12, R4, UR37, 0x1 ;  /* 0x00000025040c4c11 */ /* 0x000fc6000f8e08ff */
[----:B------:R-:W0:Y:S01]  /*9310*/  SHFL.IDX PT, R14, R0, 0x3, 0x181f ;  /* 0x00781f00000e7f89 */ /* 0x000e2200000e0000 */
[----:B------:R-:W-:-:S03]  /*9320*/  @P4 IMAD.X R9, RZ, RZ, R9, P0 ;  /* 0x000000ffff094224 */ /* 0x000fc600000e0609 */
[----:B------:R-:W-:Y:S02]  /*9330*/  SHFL.IDX PT, R5, R5, 0x5, 0x181f ;  /* 0x00b81f0005057f89 */ /* 0x000fe400000e0000 */
[----:B------:R-:W-:Y:S02]  /*9340*/  @P4 MOV R3, R9 ;  /* 0x0000000900034202 */ /* 0x000fe40000000f00 */
[----:B------:R-:W-:Y:S02]  /*9350*/  @P3 LEA R9, R4, UR37, 0x1 ;  /* 0x0000002504093c11 */ /* 0x000fe4000f8e08ff */
[C---:B0-----:R-:W-:Y:S02]  /*9360*/  @P3 LEA R8, P0, R20.reuse, R14, 0x1 ;  /* 0x0000000e14083211 */ /* 0x041fe400078008ff */
[----:B------:R-:W0:Y:S03]  /*9370*/  SHFL.IDX PT, R14, R0, 0x4, 0x181f ;  /* 0x00981f00000e7f89 */ /* 0x000e2600000e0000 */
[----:B------:R-:W-:Y:S01]  /*9380*/  @P3 IMAD.X R7, RZ, RZ, R7, P0 ;  /* 0x000000ffff073224 */ /* 0x000fe200000e0607 */
[----:B0-----:R-:W-:-:S02]  /*9390*/  @P2 LEA R6, P0, R20, R14, 0x1 ;  /* 0x0000000e14062211 */ /* 0x001fc400078008ff */
[----:B------:R0:W1:Y:S03]  /*93a0*/  SHFL.IDX PT, R14, R0, 0x5, 0x181f ;  /* 0x00b81f00000e7f89 */ /* 0x00006600000e0000 */
[----:B------:R-:W-:Y:S02]  /*93b0*/  @P2 IMAD.X R11, RZ, RZ, R2, P0 ;  /* 0x000000ffff0b2224 */ /* 0x000fe400000e0602 */
[----:B------:R-:W-:-:S05]  /*93c0*/  @P4 IMAD.MOV.U32 R2, RZ, RZ, R10 ;  /* 0x000000ffff024224 */ /* 0x000fca00078e000a */
[----:B------:R2:W-:Y:S02]  /*93d0*/  @P4 LDGSTS.E.BYPASS.LTC128B.128 [R12+0x1d400], desc[UR48][R2.64], !P1 ;  /* 0x1d400000020c4fae */ /* 0x0005e4000c901d70 */
[----:B--2---:R-:W-:Y:S02]  /*93e0*/  @P3 IMAD.MOV.U32 R2, RZ, RZ, R8 ;  /* 0x000000ffff023224 */ /* 0x004fe400078e0008 */
[----:B------:R-:W-:Y:S01]  /*93f0*/  @P3 IMAD.MOV.U32 R3, RZ, RZ, R7 ;  /* 0x000000ffff033224 */ /* 0x000fe200078e0007 */
[----:B------:R-:W-:-:S04]  /*9400*/  @P2 LEA R7, R4, UR37, 0x1 ;  /* 0x0000002504072c11 */ /* 0x000fc8000f8e08ff */
[----:B------:R2:W-:Y:S02]  /*9410*/  @P3 LDGSTS.E.BYPASS.LTC128B.128 [R9+0x1dc00], desc[UR48][R2.64], !P1 ;  /* 0x1dc0000002093fae */ /* 0x0005e4000c901d70 */
[----:B--2---:R-:W-:Y:S02]  /*9420*/  @P2 IMAD.MOV.U32 R2, RZ, RZ, R6 ;  /* 0x000000ffff022224 */ /* 0x004fe400078e0006 */
[----:B------:R-:W-:-:S05]  /*9430*/  @P2 IMAD.MOV.U32 R3, RZ, RZ, R11 ;  /* 0x000000ffff032224 */ /* 0x000fca00078e000b */
[----:B-1----:R0:W-:Y:S02]  /*9440*/  @P2 LDGSTS.E.BYPASS.LTC128B.128 [R7+0x1e400], desc[UR48][R2.64], !P1 ;  /* 0x1e40000002072fae */ /* 0x0021e4000c901d70 */
.L_x_107:
[----:B------:R-:W-:-:S13]  /*9450*/  ISETP.GE.AND P2, PT, R34, 0x51, PT ;  /* 0x000000512200780c */ /* 0x000fda0003f46270 */
[----:B0-----:R-:W-:-:S05]  /*9460*/  @P2 LEA R2, P0, R20, R14, 0x1 ;  /* 0x0000000e14022211 */ /* 0x001fca00078008ff */
[----:B------:R-:W-:Y:S01]  /*9470*/  @P2 IMAD.X R3, RZ, RZ, R5, P0 ;  /* 0x000000ffff032224 */ /* 0x000fe200000e0605 */
[----:B------:R-:W-:Y:S02]  /*9480*/  @P2 LEA R5, R4, UR37, 0x1 ;  /* 0x0000002504052c11 */ /* 0x000fe4000f8e08ff */
[----:B------:R-:W-:-:S03]  /*9490*/  PLOP3.LUT P0, PT, PT, PT, PT, 0x80, 0x0 ;  /* 0x000000000000781c */ /* 0x000fc60003f0f070 */
[----:B------:R-:W-:Y:S01]  /*94a0*/  @!PT LDS RZ, [RZ] ;  /* 0x00000000fffff984 */ /* 0x000fe20000000800 */
[----:B------:R-:W-:Y:S01]  /*94b0*/  @!PT LDS RZ, [RZ] ;  /* 0x00000000fffff984 */ /* 0x000fe20000000800 */
[----:B------:R-:W-:Y:S01]  /*94c0*/  @!PT LDS RZ, [RZ] ;  /* 0x00000000fffff984 */ /* 0x000fe20000000800 */
[----:B------:R0:W-:Y:S01]  /*94d0*/  @P2 LDGSTS.E.BYPASS.LTC128B.128 [R5+0x1ec00], desc[UR48][R2.64], !P1 ;  /* 0x1ec0000002052fae */ /* 0x0001e2000c901d70 */
[----:B------:R-:W-:-:S09]  /*94e0*/  NOP ;  /* 0x0000000000007918 */ /* 0x000fd20000000000 */
.L_x_49:
[----:B------:R-:W-:Y:S02]  /*94f0*/  PLOP3.LUT P1, PT, P1, P0, PT, 0xa2, 0x0 ;  /* 0x000000000000781c */ /* 0x000fe40000f21472 */
[----:B------:R-:W-:-:S08]  /*9500*/  @P0 R2UR P1, UR4, R22 ;  /* 0x00000000160402ca */ /* 0x000fd00000020000 */
[----:B------:R-:W-:-:S05]  /*9510*/  @P0 PLOP3.LUT P0, PT, P1, PT, PT, 0x80, 0x0 ;  /* 0x000000000000081c */ /* 0x000fca0000f0f070 */
[----:B------:R-:W-:Y:S01]  /*9520*/  @!P1 SYNCS.ARRIVE.TRANS64.RED.A0T1 RZ, [UR4+0x22830], RZ ;  /* 0x022830ffffff99a7 */ /* 0x000fe20008200404 */
[----:B------:R-:W-:Y:S07]  /*9530*/  @!P1 ARRIVES.LDGSTSBAR.64.TRANSCNT [UR4+0x22830] ;  /* 0x02283000ff0099b0 */ /* 0x000fee0008000a84 */
[----:B------:R-:W-:Y:S05]  /*9540*/  @P0 BRA.U.ANY `(.L_x_49) ;  /* 0xfffffffd00e80947 */ /* 0x000fea000393ffff */
[----:B------:R-:W-:Y:S01]  /*9550*/  NOP ;  /* 0x0000000000007918 */ /* 0x000fe20000000000 */
[----:B------:R-:W-:-:S05]  /*9560*/  IMAD.U32 R0, RZ, RZ, UR41 ;  /* 0x00000029ff007e24 */ /* 0x000fca000f8e00ff */
[----:B------:R-:W-:-:S13]  /*9570*/  ISETP.NE.AND P2, PT, R0, 0x3, PT ;  /* 0x000000030000780c */ /* 0x000fda0003f45270 */
[----:B------:R-:W-:Y:S05]  /*9580*/  @!P2 BRA `(.L_x_50) ;  /* 0x000000000004a947 */ /* 0x000fea0003800000 */
[----:B------:R-:W-:Y:S01]  /*9590*/  BPT.TRAP 0x1 ;  /* 0x000000040000795c */ /* 0x000fe20000300000 */
.L_x_50:
[----:B------:R1:W-:Y:S02]  /*95a0*/  SYNCS.ARRIVE.TRANS64.A1T0 RZ, [R22+URZ+0x22830], RZ ;  /* 0x022830ff16ff79a7 */ /* 0x0003e4000810003f */
[----:B------:R-:W-:Y:S05]  /*95b0*/  WARPSYNC.ALL ;  /* 0x0000000000007948 */ /* 0x000fea0003800000 */
[----:B------:R-:W-:-:S04]  /*95c0*/  UIADD3 UR4, UR37, 0x18400, URZ ;  /* 0x0001840025047890 */ /* 0x000fc8000fffe03f */
[----:B------:R-:W-:Y:S01]  /*95d0*/  ULOP3.LUT UP0, URZ, UR4, 0x3ff, URZ, 0xc0, !UPT ;  /* 0x000003ff043f7892 */ /* 0x000fe2000f80c03f */
[----:B------:R-:W-:Y:S05]  /*95e0*/  BAR.SYNC.DEFER_BLOCKING 0x8, 0x180 ;  /* 0x0206000000007b1d */ /* 0x000fea0000010000 */
[----:B------:R-:W-:-:S13]  /*95f0*/  PLOP3.LUT P0, PT, PT, PT, UP0, 0x80, 0x0 ;  /* 0x000000000000781c */ /* 0x000fda0003f0f008 */
[----:B------:R-:W-:Y:S05]  /*9600*/  @!P0 BRA `(.L_x_51) ;  /* 0x0000000000408947 */ /* 0x000fea0003800000 */
[----:B0-----:R-:W-:Y:S01]  /*9610*/  MOV R2, 0x0 ;  /* 0x0000000000027802 */ /* 0x001fe20000000f00 */
[----:B------:R-:W-:Y:S01]  /*9620*/  ULDC.64 UR6, c[0x4][0x98] ;  /* 0x0100260000067ab9 */ /* 0x000fe20000000a00 */
[----:B------:R-:W-:Y:S01]  /*9630*/  ULDC.64 UR8, c[0x4][0xa0] ;  /* 0x0100280000087ab9 */ /* 0x000fe20000000a00 */
[----:B------:R-:W-:Y:S01]  /*9640*/  ULDC.64 UR4, c[0x4][0x20] ;  /* 0x0100080000047ab9 */ /* 0x000fe20000000a00 */
[----:B------:R-:W-:Y:S01]  /*9650*/  MOV R4, UR6 ;  /* 0x0000000600047c02 */ /* 0x000fe20008000f00 */
[----:B------:R-:W-:Y:S01]  /*9660*/  IMAD.U32 R5, RZ, RZ, UR7 ;  /* 0x00000007ff057e24 */ /* 0x000fe2000f8e00ff */
[----:B------:R-:W0:Y:S01]  /*9670*/  LDC.64 R2, c[0x4][R2] ;  /* 0x0100000002027b82 */ /* 0x000e220000000a00 */
[----:B------:R-:W-:Y:S01]  /*9680*/  IMAD.U32 R6, RZ, RZ, UR8 ;  /* 0x00000008ff067e24 */ /* 0x000fe2000f8e00ff */
[----:B------:R-:W-:Y:S01]  /*9690*/  MOV R12, 0x1 ;  /* 0x00000001000c7802 */ /* 0x000fe20000000f00 */
[----:B------:R-:W-:Y:S02]  /*96a0*/  IMAD.U32 R7, RZ, RZ, UR9 ;  /* 0x00000009ff077e24 */ /* 0x000fe4000f8e00ff */
[----:B------:R-:W-:-:S02]  /*96b0*/  IMAD.U32 R10, RZ, RZ, UR4 ;  /* 0x00000004ff0a7e24 */ /* 0x000fc4000f8e00ff */
[----:B------:R-:W-:Y:S02]  /*96c0*/  IMAD.U32 R11, RZ, RZ, UR5 ;  /* 0x00000005ff0b7e24 */ /* 0x000fe4000f8e00ff */
[----:B------:R-:W-:Y:S02]  /*96d0*/  IMAD.MOV.U32 R8, RZ, RZ, 0x70 ;  /* 0x00000070ff087424 */ /* 0x000fe400078e00ff */
[----:B------:R-:W-:-:S07]  /*96e0*/  IMAD.MOV.U32 R13, RZ, RZ, RZ ;  /* 0x000000ffff0d7224 */ /* 0x000fce00078e00ff */
[----:B------:R-:W-:-:S07]  /*96f0*/  LEPC R20, `(.L_x_51) ;  /* 0x000000001014794e */ /* 0x000fce0000000000 */
[----:B01----:R-:W-:Y:S05]  /*9700*/  CALL.ABS.NOINC R2 ;  /* 0x0000000002007343 */ /* 0x003fea0003c00000 */
.L_x_51:
[----:B0-----:R-:W0:Y:S01]  /*9710*/  LDC R5, c[0x0][0x448] ;  /* 0x00011200ff057b82 */ /* 0x001e220000000800 */
[----:B------:R-:W-:Y:S01]  /*9720*/  IMAD.MOV R0, RZ, RZ, -R23 ;  /* 0x000000ffff007224 */ /* 0x000fe200078e0a17 */
[----:B------:R-:W-:Y:S01]  /*9730*/  ULDC UR4, c[0x0][0xc38] ;  /* 0x00030e0000047ab9 */ /* 0x000fe20000000800 */
[----:B------:R-:W2:Y:S01]  /*9740*/  S2R R21, SR_TID.X ;  /* 0x0000000000157919 */ /* 0x000ea20000002100 */
[----:B------:R-:W-:Y:S01]  /*9750*/  LOP3.LUT P5, RZ, R16, 0x2000, RZ, 0xc0, !PT ;  /* 0x0000200010ff7812 */ /* 0x000fe200078ac0ff */
[----:B------:R-:W-:Y:S01]  /*9760*/  IMAD R0, R0, UR4, R37 ;  /* 0x0000000400007c24 */ /* 0x000fe2000f8e0225 */
[----:B------:R-:W-:Y:S01]  /*9770*/  ULDC.64 UR4, c[0x0][0x2d8] ;  /* 0x0000b60000047ab9 */ /* 0x000fe20000000a00 */
[----:B------:R-:W-:Y:S02]  /*9780*/  LEA R20, R31, UR37, 0x1 ;  /* 0x000000251f147c11 */ /* 0x000fe4000f8e08ff */
[----:B------:R-:W-:-:S05]  /*9790*/  IMAD.SHL.U32 R0, R0, 0x80, RZ ;  /* 0x0000008000007824 */ /* 0x000fca00078e00ff */
[----:B------:R-:W-:-:S05]  /*97a0*/  LOP3.LUT R6, R28, R0, RZ, 0xfc, !PT ;  /* 0x000000001c067212 */ /* 0x000fca00078efcff */
[----:B------:R-:W-:Y:S01]  /*97b0*/  IMAD.MOV.U32 R4, RZ, RZ, R6 ;  /* 0x000000ffff047224 */ /* 0x000fe200078e0006 */
[----:B0-----:R-:W-:Y:S01]  /*97c0*/  ISETP.NE.AND P0, PT, R5, 0x1, PT ;  /* 0x000000010500780c */ /* 0x001fe20003f05270 */
[----:B--2---:R-:W-:-:S12]  /*97d0*/  IMAD.SHL.U32 R21, R21, 0x8, RZ ;  /* 0x0000000815157824 */ /* 0x004fd800078e00ff */
[----:B------:R-:W0:Y:S01]  /*97e0*/  @P0 LDC R3, c[0x0][0x44c] ;  /* 0x00011300ff030b82 */ /* 0x000e220000000800 */
[----:B------:R-:W-:-:S07]  /*97f0*/  LOP3.LUT R21, R21, 0x38, RZ, 0xc0, !PT ;  /* 0x0000003815157812 */ /* 0x000fce00078ec0ff */
[----:B------:R-:W2:Y:S01]  /*9800*/  @P0 LDC R7, c[0x0][0x450] ;  /* 0x00011400ff070b82 */ /* 0x000ea20000000800 */
[----:B0-----:R-:W-:-:S05]  /*9810*/  @P0 IMAD.HI.U32 R2, R6, R3, RZ ;  /* 0x0000000306020227 */ /* 0x001fca00078e00ff */
[----:B--2---:R-:W-:Y:S01]  /*9820*/  @P0 SHF.R.U32.HI R4, RZ, R7, R2 ;  /* 0x00000007ff040219 */ /* 0x004fe20000011602 */
[----:B------:R-:W-:Y:S01]  /*9830*/  IMAD R2, R29, UR4, RZ ;  /* 0x000000041d027c24 */ /* 0x000fe2000f8e02ff */
[----:B------:R-:W-:-:S03]  /*9840*/  SHF.R.S32.HI R7, RZ, 0x1f, R18 ;  /* 0x0000001fff077819 */ /* 0x000fc60000011412 */
[C---:B------:R-:W-:Y:S02]  /*9850*/  IMAD R9, R19.reuse, UR5, R2 ;  /* 0x0000000513097c24 */ /* 0x040fe4000f8e0202 */
[----:B------:R-:W-:Y:S01]  /*9860*/  IMAD.WIDE.U32 R2, R19, UR4, RZ ;  /* 0x0000000413027c25 */ /* 0x000fe2000f8e00ff */
[----:B------:R-:W-:-:S03]  /*9870*/  ULDC.64 UR4, c[0x0][0x2e0] ;  /* 0x0000b80000047ab9 */ /* 0x000fc60000000a00 */
[----:B------:R-:W-:Y:S02]  /*9880*/  IMAD.IADD R3, R3, 0x1, R9 ;  /* 0x0000000103037824 */ /* 0x000fe400078e0209 */
[----:B------:R-:W-:Y:S02]  /*9890*/  IMAD R7, R7, UR4, RZ ;  /* 0x0000000407077c24 */ /* 0x000fe4000f8e02ff */
[----:B------:R-:W-:Y:S02]  /*98a0*/  IMAD.MOV R8, RZ, RZ, -R4 ;  /* 0x000000ffff087224 */ /* 0x000fe400078e0a04 */
[C---:B------:R-:W-:Y:S02]  /*98b0*/  IMAD R7, R18.reuse, UR5, R7 ;  /* 0x0000000512077c24 */ /* 0x040fe4000f8e0207 */
[----:B------:R-:W-:Y:S01]  /*98c0*/  IMAD.WIDE.U32 R2, R18, UR4, R2 ;  /* 0x0000000412027c25 */ /* 0x000fe2000f8e0002 */
[----:B------:R-:W-:-:S03]  /*98d0*/  ULDC.64 UR4, c[0x0][0x2d0] ;  /* 0x0000b40000047ab9 */ /* 0x000fc60000000a00 */
[----:B------:R-:W-:Y:S01]  /*98e0*/  IMAD R5, R5, R8, R6 ;  /* 0x0000000805057224 */ /* 0x000fe200078e0206 */
[----:B------:R-:W-:Y:S02]  /*98f0*/  SHF.R.S32.HI R6, RZ, 0x1f, R4 ;  /* 0x0000001fff067819 */ /* 0x000fe40000011404 */
[----:B------:R-:W-:-:S03]  /*9900*/  IADD3 R3, R3, R7, RZ ;  /* 0x0000000703037210 */ /* 0x000fc60007ffe0ff */
[----:B------:R-:W-:Y:S02]  /*9910*/  IMAD R7, R6, UR4, RZ ;  /* 0x0000000406077c24 */ /* 0x000fe4000f8e02ff */
[----:B------:R-:W-:-:S04]  /*9920*/  IMAD.WIDE.U32 R2, R4, UR4, R2 ;  /* 0x0000000404027c25 */ /* 0x000fc8000f8e0002 */
[----:B------:R-:W-:Y:S01]  /*9930*/  IMAD R7, R4, UR5, R7 ;  /* 0x0000000504077c24 */ /* 0x000fe2000f8e0207 */
[----:B------:R-:W-:Y:S01]  /*9940*/  SHF.R.S32.HI R4, RZ, 0x1f, R5 ;  /* 0x0000001fff047819 */ /* 0x000fe20000011405 */
[----:B------:R-:W-:Y:S02]  /*9950*/  ULDC.64 UR4, c[0x0][0x2c8] ;  /* 0x0000b20000047ab9 */ /* 0x000fe40000000a00 */
[----:B------:R-:W-:Y:S02]  /*9960*/  IMAD.IADD R3, R3, 0x1, R7 ;  /* 0x0000000103037824 */ /* 0x000fe400078e0207 */
[----:B------:R-:W-:Y:S02]  /*9970*/  IMAD R4, R4, UR4, RZ ;  /* 0x0000000404047c24 */ /* 0x000fe4000f8e02ff */
[----:B------:R-:W-:-:S04]  /*9980*/  IMAD.WIDE.U32 R2, R5, UR4, R2 ;  /* 0x0000000405027c25 */ /* 0x000fc8000f8e0002 */
[----:B------:R-:W-:Y:S01]  /*9990*/  IMAD R7, R5, UR5, R4 ;  /* 0x0000000505077c24 */ /* 0x000fe2000f8e0204 */
[----:B------:R-:W-:Y:S02]  /*99a0*/  ULDC.64 UR4, c[0x0][0x280] ;  /* 0x0000a00000047ab9 */ /* 0x000fe40000000a00 */
[----:B------:R-:W-:Y:S01]  /*99b0*/  LEA R4, P0, R2, UR4, 0x1 ;  /* 0x0000000402047c11 */ /* 0x000fe2000f8008ff */
[----:B------:R-:W-:Y:S01]  /*99c0*/  IMAD.IADD R5, R3, 0x1, R7 ;  /* 0x0000000103057824 */ /* 0x000fe200078e0207 */
[----:B------:R-:W-:-:S04]  /*99d0*/  UMOV UR4, 0xffffffff ;  /* 0xffffffff00047882 */ /* 0x000fc80000000000 */
[----:B------:R-:W-:Y:S01]  /*99e0*/  LEA.HI.X R5, R2, UR5, R5, 0x1, P0 ;  /* 0x0000000502057c11 */ /* 0x000fe200080f0c05 */
[----:B------:R-:W-:Y:S06]  /*99f0*/  BRA.DIV UR4, `(.L_x_52) ;  /* 0x0000002a04b87947 */ /* 0x000fec000b800000 */
[----:B------:R-:W0:Y:S01]  /*9a00*/  SHFL.IDX PT, R14, R4, RZ, 0x181f ;  /* 0x00181fff040e7589 */ /* 0x000e2200000e0000 */
[----:B------:R-:W-:-:S03]  /*9a10*/  IMAD.IADD R0, R36, 0x1, R0 ;  /* 0x0000000124007824 */ /* 0x000fc600078e0200 */
[----:B------:R-:W2:Y:S02]  /*9a20*/  SHFL.IDX PT, R2, R5, RZ, 0x181f ;  /* 0x00181fff05027589 */ /* 0x000ea400000e0000 */
[C---:B------:R-:W-:Y:S02]  /*9a30*/  ISETP.GE.AND P0, PT, R0.reuse, UR39, PT ;  /* 0x0000002700007c0c */ /* 0x040fe4000bf06270 */
[----:B------:R-:W-:Y:S01]  /*9a40*/  SHFL.IDX PT, R6, R5, 0x1, 0x181f ;  /* 0x00381f0005067f89 */ /* 0x000fe200000e0000 */
[----:B------:R-:W-:-:S10]  /*9a50*/  IADD3 R7, R0, 0x10, RZ ;  /* 0x0000001000077810 */ /* 0x000fd40007ffe0ff */
[----:B0-----:R-:W-:-:S05]  /*9a60*/  @!P0 LEA R14, P1, R21, R14, 0x1 ;  /* 0x0000000e150e8211 */ /* 0x001fca00078208ff */
[----:B--2---:R-:W-:Y:S02]  /*9a70*/  @!P0 IMAD.X R3, RZ, RZ, R2, P1 ;  /* 0x000000ffff038224 */ /* 0x004fe400008e0602 */
[----:B------:R-:W-:Y:S02]  /*9a80*/  @!P0 IMAD.MOV.U32 R2, RZ, RZ, R14 ;  /* 0x000000ffff028224 */ /* 0x000fe400078e000e */
[----:B------:R-:W0:Y:S04]  /*9a90*/  SHFL.IDX PT, R14, R4, 0x1, 0x181f ;  /* 0x00381f00040e7f89 */ /* 0x000e2800000e0000 */
[----:B------:R0:W-:Y:S01]  /*9aa0*/  @!P0 LDGSTS.E.BYPASS.LTC128B.128 [R20+0x18400], desc[UR48][R2.64], !P5 ;  /* 0x1840000002148fae */ /* 0x0001e2000e901d70 */
[----:B------:R-:W-:Y:S01]  /*9ab0*/  ISETP.GE.AND P0, PT, R7, UR39, PT ;  /* 0x0000002707007c0c */ /* 0x000fe2000bf06270 */
[----:B------:R-:W-:-:S12]  /*9ac0*/  VIADD R7, R0, 0x20 ;  /* 0x0000002000077836 */ /* 0x000fd80000000000 */
[----:B0-----:R-:W-:Y:S02]  /*9ad0*/  @!P0 LEA R2, P1, R21, R14, 0x1 ;  /* 0x0000000e15028211 */ /* 0x001fe400078208ff */
[----:B------:R-:W0:Y:S03]  /*9ae0*/  SHFL.IDX PT, R14, R4, 0x2, 0x181f ;  /* 0x00581f00040e7f89 */ /* 0x000e2600000e0000 */
[----:B------:R-:W-:Y:S02]  /*9af0*/  @!P0 IMAD.X R3, RZ, RZ, R6, P1 ;  /* 0x000000ffff038224 */ /* 0x000fe400008e0606 */
[----:B------:R-:W2:Y:S04]  /*9b00*/  SHFL.IDX PT, R6, R5, 0x2, 0x181f ;  /* 0x00581f0005067f89 */ /* 0x000ea800000e0000 */
[----:B------:R0:W-:Y:S01]  /*9b10*/  @!P0 LDGSTS.E.BYPASS.LTC128B.128 [R20+0x18c00], desc[UR48][R2.64], !P5 ;  /* 0x18c0000002148fae */ /* 0x0001e2000e901d70 */
[----:B------:R-:W-:Y:S01]  /*9b20*/  ISETP.GE.AND P0, PT, R7, UR39, PT ;  /* 0x0000002707007c0c */ /* 0x000fe2000bf06270 */
[----:B------:R-:W-:-:S12]  /*9b30*/  VIADD R7, R0, 0x30 ;  /* 0x0000003000077836 */ /* 0x000fd80000000000 */
[----:B0-----:R-:W-:Y:S02]  /*9b40*/  @!P0 LEA R2, P1, R21, R14, 0x1 ;  /* 0x0000000e15028211 */ /* 0x001fe400078208ff */
[----:B------:R-:W0:Y:S03]  /*9b50*/  SHFL.IDX PT, R14, R4, 0x3, 0x181f ;  /* 0x00781f00040e7f89 */ /* 0x000e2600000e0000 */
[----:B--2---:R-:W-:Y:S02]  /*9b60*/  @!P0 IMAD.X R3, RZ, RZ, R6, P1 ;  /* 0x000000ffff038224 */ /* 0x004fe400008e0606 */
        /* <DEDUP_REMOVED lines=12> */
[----:B------:R-:W0:Y:S02]  /*9c30*/  SHFL.IDX PT, R14, R4, 0x5, 0x181f ;  /* 0x00b81f00040e7f89 */ /* 0x000e2400000e0000 */
[----:B--2---:R-:W-:Y:S02]  /*9c40*/  @!P0 IADD3.X R3, RZ, R6, RZ, P1, !PT ;  /* 0x00000006ff038210 */ /* 0x004fe40000ffe4ff */
        /* <DEDUP_REMOVED lines=9> */
[----:B------:R-:W-:-:S13]  /*9ce0*/  ISETP.GE.AND P0, PT, R7, UR39, PT ;  /* 0x0000002707007c0c */ /* 0x000fda000bf06270 */
[----:B0-----:R-:W-:Y:S02]  /*9cf0*/  @!P0 LEA R2, P1, R21, R14, 0x1 ;  /* 0x0000000e15028211 */ /* 0x001fe400078208ff */
[----:B------:R0:W3:Y:S03]  /*9d00*/  SHFL.IDX PT, R14, R4, 0x7, 0x181f ;  /* 0x00f81f00040e7f89 */ /* 0x0000e600000e0000 */
[----:B--2---:R-:W-:Y:S02]  /*9d10*/  @!P0 IMAD.X R3, RZ, RZ, R6, P1 ;  /* 0x000000ffff038224 */ /* 0x004fe400008e0606 */
[----:B------:R0:W2:Y:S04]  /*9d20*/  SHFL.IDX PT, R6, R5, 0x7, 0x181f ;  /* 0x00f81f0005067f89 */ /* 0x0000a800000e0000 */
[----:B------:R0:W-:Y:S02]  /*9d30*/  @!P0 LDGSTS.E.BYPASS.LTC128B.128 [R20+0x1b400], desc[UR48][R2.64], !P5 ;  /* 0x1b40000002148fae */ /* 0x0001e4000e901d70 */
.L_x_124:
[----:B0-----:R-:W4:Y:S01]  /*9d40*/  LDL R5, [R1+0x4] ;  /* 0x0000040001057983 */ /* 0x001f220000100800 */
[----:B------:R-:W-:-:S05]  /*9d50*/  VIADD R0, R0, 0x70 ;  /* 0x0000007000007836 */ /* 0x000fca0000000000 */
[----:B------:R-:W-:-:S13]  /*9d60*/  ISETP.GE.AND P0, PT, R0, UR39, PT ;  /* 0x0000002700007c0c */ /* 0x000fda000bf06270 */
[----:B---3--:R-:W-:-:S05]  /*9d70*/  @!P0 LEA R2, P1, R21, R14, 0x1 ;  /* 0x0000000e15028211 */ /* 0x008fca00078208ff */
[----:B--2---:R-:W-:-:S05]  /*9d80*/  @!P0 IMAD.X R3, RZ, RZ, R6, P1 ;  /* 0x000000ffff038224 */ /* 0x004fca00008e0606 */
[----:B------:R-:W-:Y:S01]  /*9d90*/  @!PT LDS RZ, [RZ] ;  /* 0x00000000fffff984 */ /* 0x000fe20000000800 */
[----:B------:R-:W-:Y:S01]  /*9da0*/  @!PT LDS RZ, [RZ] ;  /* 0x00000000fffff984 */ /* 0x000fe20000000800 */
[----:B------:R-:W-:Y:S01]  /*9db0*/  @!PT LDS RZ, [RZ] ;  /* 0x00000000fffff984 */ /* 0x000fe20000000800 */
[----:B------:R0:W-:Y:S01]  /*9dc0*/  @!P0 LDGSTS.E.BYPASS.LTC128B.128 [R20+0x1bc00], desc[UR48][R2.64], !P5 ;  /* 0x1bc0000002148fae */ /* 0x0001e2000e901d70 */
[----:B------:R-:W-:Y:S01]  /*9dd0*/  NOP ;  /* 0x0000000000007918 */ /* 0x000fe20000000000 */
[----:B------:R-:W-:Y:S02]  /*9de0*/  SYNCS.ARRIVE.TRANS64.RED.A0T1 RZ, [UR37+0x22800], RZ ;  /* 0x022800ffffff79a7 */ /* 0x000fe40008200425 */
[----:B------:R-:W-:Y:S01]  /*9df0*/  ARRIVES.LDGSTSBAR.64.TRANSCNT [UR37+0x22800] ;  /* 0x02280000ff0079b0 */ /* 0x000fe20008000aa5 */
[----:B----4-:R-:W-:-:S04]  /*9e00*/  LOP3.LUT R0, R5, 0x1, RZ, 0xc, !PT ;  /* 0x0000000105007812 */ /* 0x010fc800078e0cff */
[----:B------:R-:W-:Y:S01]  /*9e10*/  SHF.L.U32 R0, R0, 0x1f, RZ ;  /* 0x0000001f00007819 */ /* 0x000fe200000006ff */
[----:B------:R-:W-:Y:S01]  /*9e20*/  NOP ;  /* 0x0000000000007918 */ /* 0x000fe20000000000 */
[----:B------:R-:W-:Y:S01]  /*9e30*/  SYNCS.ARRIVE.TRANS64.A1T0 RZ, [UR37+0x22800], RZ ;  /* 0x022800ffffff79a7 */ /* 0x000fe20008100025 */
[----:B------:R-:W-:Y:S01]  /*9e40*/  BSSY B0, `(.L_x_53) ;  /* 0x0000003000007945 */ /* 0x000fe20003800000 */
[----:B------:R-:W2:Y:S03]  /*9e50*/  SYNCS.PHASECHK.TRANS64.TRYWAIT P0, [UR37+0x22820], R0 ;  /* 0x02282000ff0075a7 */ /* 0x000ea60008000165 */
[----:B0-2---:R-:W-:Y:S05]  /*9e60*/  @!P0 BRA `(.L_x_54) ;  /* 0x0000002c00cc8947 */ /* 0x005fea0003800000 */
.L_x_125:
[----:B------:R-:W-:Y:S05]  /*9e70*/  BSYNC B0 ;  /* 0x0000000000007941 */ /* 0x000fea0003800000 */
.L_x_53:
[----:B------:R-:W-:-:S04]  /*9e80*/  MOV R2, UR41 ;  /* 0x0000002900027c02 */ /* 0x000fc80008000f00 */
[----:B------:R-:W-:-:S13]  /*9e90*/  ISETP.NE.AND P0, PT, R2, 0x3, PT ;  /* 0x000000030200780c */ /* 0x000fda0003f05270 */
[----:B------:R-:W-:Y:S05]  /*9ea0*/  @!P0 BRA `(.L_x_55) ;  /* 0x0000000000048947 */ /* 0x000fea0003800000 */
[----:B------:R-:W-:Y:S01]  /*9eb0*/  BPT.TRAP 0x1 ;  /* 0x000000040000795c */ /* 0x000fe20000300000 */
.L_x_55:
[----:B0-----:R-:W-:Y:S01]  /*9ec0*/  SHF.L.U32 R3, R27, 0x1f, RZ ;  /* 0x0000001f1b037819 */ /* 0x001fe200000006ff */
[----:B------:R-:W-:Y:S03]  /*9ed0*/  BSSY B0, `(.L_x_56) ;  /* 0x0000003000007945 */ /* 0x000fe60003800000 */
[----:B------:R-:W0:Y:S02]  /*9ee0*/  SYNCS.PHASECHK.TRANS64.TRYWAIT P0, [R22+URZ+0x22860], R3 ;  /* 0x02286003160075a7 */ /* 0x000e24000800017f */
[----:B0-----:R-:W-:Y:S05]  /*9ef0*/  @!P0 BRA `(.L_x_57) ;  /* 0x0000002c00c08947 */ /* 0x001fea0003800000 */
.L_x_126:
[----:B------:R-:W-:Y:S05]  /*9f00*/  BSYNC B0 ;  /* 0x0000000000007941 */ /* 0x000fea0003800000 */
.L_x_56:
[----:B------:R-:W2:Y:S01]  /*9f10*/  LDL.LU R0, [R1] ;  /* 0x0000000001007983 */ /* 0x000ea20000300800 */
[----:B------:R-:W-:Y:S01]  /*9f20*/  ULDC.64 UR4, c[0x0][0x328] ;  /* 0x0000ca0000047ab9 */ /* 0x000fe20000000a00 */
[----:B------:R-:W-:Y:S02]  /*9f30*/  IMAD R6, R17, 0x6000, R31 ;  /* 0x0000600011067824 */ /* 0x000fe400078e021f */
[----:B------:R-:W-:Y:S02]  /*9f40*/  IMAD R26, R26, UR4, RZ ;  /* 0x000000041a1a7c24 */ /* 0x000fe4000f8e02ff */
[----:B0-----:R-:W-:-:S04]  /*9f50*/  IMAD.WIDE.U32 R2, R25, UR4, RZ ;  /* 0x0000000419027c25 */ /* 0x001fc8000f8e00ff */
[----:B------:R-:W-:Y:S01]  /*9f60*/  IMAD R5, R25, UR5, R26 ;  /* 0x0000000519057c24 */ /* 0x000fe2000f8e021a */
[----:B------:R-:W-:-:S03]  /*9f70*/  ULDC.64 UR4, c[0x0][0x338] ;  /* 0x0000ce0000047ab9 */ /* 0x000fc60000000a00 */
[----:B------:R-:W-:Y:S02]  /*9f80*/  IMAD.IADD R3, R3, 0x1, R5 ;  /* 0x0000000103037824 */ /* 0x000fe400078e0205 */
[----:B------:R-:W-:-:S04]  /*9f90*/  IMAD.WIDE.U32 R2, R24, UR4, R2 ;  /* 0x0000000418027c25 */ /* 0x000fc8000f8e0002 */
[----:B--2---:R-:W-:-:S04]  /*9fa0*/  IMAD R5, R0, UR4, RZ ;  /* 0x0000000400057c24 */ /* 0x004fc8000f8e02ff */
[----:B------:R-:W-:Y:S01]  /*9fb0*/  IMAD R5, R24, UR5, R5 ;  /* 0x0000000518057c24 */ /* 0x000fe2000f8e0205 */
[----:B------:R-:W-:Y:S02]  /*9fc0*/  ULDC.64 UR4, c[0x0][0x330] ;  /* 0x0000cc0000047ab9 */ /* 0x000fe40000000a00 */
[----:B------:R-:W-:Y:S02]  /*9fd0*/  IMAD R0, R29, UR4, RZ ;  /* 0x000000041d007c24 */ /* 0x000fe4000f8e02ff */
[----:B------:R-:W-:Y:S02]  /*9fe0*/  IMAD.IADD R3, R3, 0x1, R5 ;  /* 0x0000000103037824 */ /* 0x000fe400078e0205 */
[C---:B------:R-:W-:Y:S02]  /*9ff0*/  IMAD R7, R19.reuse, UR5, R0 ;  /* 0x0000000513077c24 */ /* 0x040fe4000f8e0200 */
[----:B------:R-:W-:Y:S01]  /*a000*/  IMAD.WIDE.U32 R2, R19, UR4, R2 ;  /* 0x0000000413027c25 */ /* 0x000fe2000f8e0002 */
[----:B------:R-:W-:-:S03]  /*a010*/  ULDC.64 UR4, c[0x0][0x318] ;  /* 0x0000c60000047ab9 */ /* 0x000fc60000000a00 */
[----:B------:R-:W-:Y:S01]  /*a020*/  IMAD.IADD R7, R3, 0x1, R7 ;  /* 0x0000000103077824 */ /* 0x000fe200078e0207 */
[----:B------:R-:W-:Y:S01]  /*a030*/  LEA R8, P0, R2, UR4, 0x1 ;  /* 0x0000000402087c11 */ /* 0x000fe2000f8008ff */
[----:B------:R-:W-:-:S03]  /*a040*/  UMOV UR4, 0xffffffff ;  /* 0xffffffff00047882 */ /* 0x000fc60000000000 */
[----:B------:R-:W-:Y:S01]  /*a050*/  LEA.HI.X R7, R2, UR5, R7, 0x1, P0 ;  /* 0x0000000502077c11 */ /* 0x000fe200080f0c07 */
[----:B------:R-:W-:Y:S08]  /*a060*/  BRA.DIV UR4, `(.L_x_58) ;  /* 0x0000002e04787947 */ /* 0x000ff0000b800000 */
[----:B------:R-:W-:Y:S01]  /*a070*/  LOP3.LUT P6, RZ, R16, 0x800000, RZ, 0xc0, !PT ;  /* 0x0080000010ff7812 */ /* 0x000fe200078cc0ff */
[----:B------:R-:W0:Y:S01]  /*a080*/  S2R R4, SR_TID.X ;  /* 0x0000000000047919 */ /* 0x000e220000002100 */
[----:B------:R-:W-:Y:S02]  /*a090*/  LEA R6, R6, UR37, 0x1 ;  /* 0x0000002506067c11 */ /* 0x000fe4000f8e08ff */
[----:B------:R-:W-:Y:S01]  /*a0a0*/  P2R R20, PR, RZ, 0x40 ;  /* 0x00000040ff147803 */ /* 0x000fe20000000000 */
[----:B------:R-:W2:Y:S01]  /*a0b0*/  SHFL.IDX PT, R2, R8, RZ, 0x181f ;  /* 0x00181fff08027589 */ /* 0x000ea200000e0000 */
[C---:B------:R-:W-:Y:S02]  /*a0c0*/  LOP3.LUT P6, RZ, R16.reuse, 0x10000000, RZ, 0xc0, !PT ;  /* 0x1000000010ff7812 */ /* 0x040fe400078cc0ff */
[----:B------:R-:W-:Y:S01]  /*a0d0*/  LOP3.LUT P5, RZ, R16, 0x40000, RZ, 0xc0, !PT ;  /* 0x0004000010ff7812 */ /* 0x000fe200078ac0ff */
[----:B------:R-:W-:Y:S01]  /*a0e0*/  STL [R1+0x18], R27 ;  /* 0x0000181b01007387 */ /* 0x000fe20000100800 */
[----:B------:R-:W-:-:S02]  /*a0f0*/  P2R R21, PR, RZ, 0x40 ;  /* 0x00000040ff157803 */ /* 0x000fc40000000000 */
[C---:B------:R-:W-:Y:S01]  /*a100*/  LOP3.LUT P6, RZ, R16.reuse, 0x80000, RZ, 0xc0, !PT ;  /* 0x0008000010ff7812 */ /* 0x040fe200078cc0ff */
[----:B------:R-:W-:Y:S01]  /*a110*/  STL [R1+0x14], R22 ;  /* 0x0000141601007387 */ /* 0x000fe20000100800 */
[C---:B------:R-:W-:Y:S02]  /*a120*/  LOP3.LUT P4, RZ, R16.reuse, 0x400000, RZ, 0xc0, !PT ;  /* 0x0040000010ff7812 */ /* 0x040fe4000788c0ff */
[----:B------:R-:W-:Y:S01]  /*a130*/  P2R R18, PR, RZ, 0x40 ;  /* 0x00000040ff127803 */ /* 0x000fe20000000000 */
[----:B------:R-:W-:Y:S01]  /*a140*/  STL [R1+0x10], R19 ;  /* 0x0000101301007387 */ /* 0x000fe20000100800 */
[C---:B------:R-:W-:Y:S02]  /*a150*/  LOP3.LUT P6, RZ, R16.reuse, 0x1000000, RZ, 0xc0, !PT ;  /* 0x0100000010ff7812 */ /* 0x040fe400078cc0ff */
[----:B------:R-:W-:Y:S01]  /*a160*/  LOP3.LUT P3, RZ, R16, 0x20000, RZ, 0xc0, !PT ;  /* 0x0002000010ff7812 */ /* 0x000fe2000786c0ff */
[----:B------:R3:W-:Y:S01]  /*a170*/  STL [R1+0xc], R17 ;  /* 0x00000c1101007387 */ /* 0x0007e20000100800 */
[----:B------:R-:W-:-:S02]  /*a180*/  P2R R9, PR, RZ, 0x40 ;  /* 0x00000040ff097803 */ /* 0x000fc40000000000 */
[C---:B------:R-:W-:Y:S01]  /*a190*/  LOP3.LUT P6, RZ, R16.reuse, 0x20000000, RZ, 0xc0, !PT ;  /* 0x2000000010ff7812 */ /* 0x040fe200078cc0ff */
[----:B------:R-:W4:Y:S01]  /*a1a0*/  SHFL.IDX PT, R3, R7, RZ, 0x181f ;  /* 0x00181fff07037589 */ /* 0x000f2200000e0000 */
[C---:B------:R-:W-:Y:S02]  /*a1b0*/  LOP3.LUT P2, RZ, R16.reuse, 0x10000, RZ, 0xc0, !PT ;  /* 0x0001000010ff7812 */ /* 0x040fe4000784c0ff */
[----:B------:R-:W-:Y:S02]  /*a1c0*/  P2R R23, PR, RZ, 0x40 ;  /* 0x00000040ff177803 */ /* 0x000fe40000000000 */
[----:B------:R-:W-:Y:S02]  /*a1d0*/  LOP3.LUT P6, RZ, R35, 0x1, RZ, 0xc0, !PT ;  /* 0x0000000123ff7812 */ /* 0x000fe400078cc0ff */
[----:B------:R-:W-:Y:S01]  /*a1e0*/  LOP3.LUT P1, RZ, R16, 0x8000, RZ, 0xc0, !PT ;  /* 0x0000800010ff7812 */ /* 0x000fe2000782c0ff */
[----:B0-----:R-:W-:Y:S01]  /*a1f0*/  IMAD.SHL.U32 R4, R4, 0x8, RZ ;  /* 0x0000000804047824 */ /* 0x001fe200078e00ff */
[----:B------:R-:W-:-:S02]  /*a200*/  P2R R24, PR, RZ, 0x40 ;  /* 0x00000040ff187803 */ /* 0x000fc40000000000 */
[----:B------:R-:W-:Y:S02]  /*a210*/  LOP3.LUT P6, RZ, R16, 0x100000, RZ, 0xc0, !PT ;  /* 0x0010000010ff7812 */ /* 0x000fe400078cc0ff */
[----:B------:R-:W-:Y:S02]  /*a220*/  LOP3.LUT R4, R4, 0x38, RZ, 0xc0, !PT ;  /* 0x0000003804047812 */ /* 0x000fe400078ec0ff */
[----:B------:R-:W-:Y:S02]  /*a230*/  P2R R25, PR, RZ, 0x40 ;  /* 0x00000040ff197803 */ /* 0x000fe40000000000 */
[----:B------:R-:W-:-:S04]  /*a240*/  LOP3.LUT P6, RZ, R16, 0x2000000, RZ, 0xc0, !PT ;  /* 0x0200000010ff7812 */ /* 0x000fc800078cc0ff */
[----:B------:R-:W-:Y:S02]  /*a250*/  P2R R26, PR, RZ, 0x40 ;  /* 0x00000040ff1a7803 */ /* 0x000fe40000000000 */
[----:B------:R-:W-:-:S04]  /*a260*/  LOP3.LUT P6, RZ, R16, 0x40000000, RZ, 0xc0, !PT ;  /* 0x4000000010ff7812 */ /* 0x000fc800078cc0ff */
[----:B------:R-:W-:Y:S02]  /*a270*/  P2R R0, PR, RZ, 0x40 ;  /* 0x00000040ff007803 */ /* 0x000fe40000000000 */
[----:B------:R-:W-:-:S03]  /*a280*/  LOP3.LUT P6, RZ, R35, 0x2, RZ, 0xc0, !PT ;  /* 0x0000000223ff7812 */ /* 0x000fc600078cc0ff */
[----:B------:R0:W-:Y:S01]  /*a290*/  STL [R1], R0 ;  /* 0x0000000001007387 */ /* 0x0001e20000100800 */
[----:B---3--:R-:W-:Y:S02]  /*a2a0*/  P2R R17, PR, RZ, 0x40 ;  /* 0x00000040ff117803 */ /* 0x008fe40000000000 */
[----:B------:R-:W-:-:S04]  /*a2b0*/  LOP3.LUT P6, RZ, R16, 0x200000, RZ, 0xc0, !PT ;  /* 0x0020000010ff7812 */ /* 0x000fc800078cc0ff */
[----:B------:R-:W-:Y:S02]  /*a2c0*/  P2R R19, PR, RZ, 0x40 ;  /* 0x00000040ff137803 */ /* 0x000fe40000000000 */
[----:B------:R-:W-:Y:S01]  /*a2d0*/  LOP3.LUT P6, RZ, R16, 0x4000000, RZ, 0xc0, !PT ;  /* 0x0400000010ff7812 */ /* 0x000fe200078cc0ff */
[----:B0-----:R-:W-:-:S03]  /*a2e0*/  IMAD.SHL.U32 R0, R4, 0x2, RZ ;  /* 0x0000000204007824 */ /* 0x001fc600078e00ff */
[----:B-1----:R-:W-:Y:S02]  /*a2f0*/  P2R R22, PR, RZ, 0x40 ;  /* 0x00000040ff167803 */ /* 0x002fe40000000000 */
[----:B------:R-:W-:Y:S02]  /*a300*/  LOP3.LUT P6, RZ, R16, 0x80000000, RZ, 0xc0, !PT ;  /* 0x8000000010ff7812 */ /* 0x000fe400078cc0ff */
[----:B--2---:R-:W-:Y:S02]  /*a310*/  IADD3 R14, P0, R2, R0, RZ ;  /* 0x00000000020e7210 */ /* 0x004fe40007f1e0ff */
[----:B------:R-:W-:Y:S01]  /*a320*/  P2R R27, PR, RZ, 0x40 ;  /* 0x00000040ff1b7803 */ /* 0x000fe20000000000 */
[----:B------:R-:W0:Y:S01]  /*a330*/  SHFL.IDX PT, R2, R8, 0x1, 0x181f ;  /* 0x00381f0008027f89 */ /* 0x000e2200000e0000 */
[----:B------:R-:W-:Y:S01]  /*a340*/  LOP3.LUT P6, RZ, R35, 0x4, RZ, 0xc0, !PT ;  /* 0x0000000423ff7812 */ /* 0x000fe200078cc0ff */
[----:B----4-:R-:W-:Y:S02]  /*a350*/  IMAD.X R15, RZ, RZ, R3, P0 ;  /* 0x000000ffff0f7224 */ /* 0x010fe400000e0603 */
[----:B------:R-:W1:Y:S10]  /*a360*/  SHFL.IDX PT, R3, R7, 0x1, 0x181f ;  /* 0x00381f0007037f89 */ /* 0x000e7400000e0000 */
[----:B------:R-:W-:Y:S01]  /*a370*/  LDGSTS.E.BYPASS.LTC128B.128 [R6+0x400], desc[UR48][R14.64], !P6 ;  /* 0x004000000e067fae */ /* 0x000fe2000f101d70 */
[----:B------:R-:W-:-:S03]  /*a380*/  ISETP.NE.AND P6, PT, R27, RZ, PT ;  /* 0x000000ff1b00720c */ /* 0x000fc60003fc5270 */
[----:B------:R-:W5:Y:S01]  /*a390*/  LDL.LU R27, [R1+0x18] ;  /* 0x00001800011b7983 */ /* 0x000f620000300800 */
[----:B0-----:R-:W-:-:S03]  /*a3a0*/  IADD3 R12, P0, R2, R0, RZ ;  /* 0x00000000020c7210 */ /* 0x001fc60007f1e0ff */
[----:B------:R-:W0:Y:S01]  /*a3b0*/  SHFL.IDX PT, R2, R8, 0x2, 0x181f ;  /* 0x00581f0008027f89 */ /* 0x000e2200000e0000 */
[----:B-1----:R-:W-:-:S05]  /*a3c0*/  IADD3.X R13, RZ, R3, RZ, P0, !PT ;  /* 0x00000003ff0d7210 */ /* 0x002fca00007fe4ff */
[----:B------:R-:W-:Y:S01]  /*a3d0*/  LDGSTS.E.BYPASS.LTC128B.128 [R6+0x3400], desc[UR48][R14.64+0x80], !P6 ;  /* 0x034000800e067fae */ /* 0x000fe2000f101d70 */
[----:B------:R-:W-:-:S03]  /*a3e0*/  ISETP.NE.AND P6, PT, R22, RZ, PT ;  /* 0x000000ff1600720c */ /* 0x000fc60003fc5270 */
[----:B------:R-:W5:Y:S04]  /*a3f0*/  LDL.LU R22, [R1+0x14] ;  /* 0x0000140001167983 */ /* 0x000f680000300800 */
[----:B------:R-:W1:Y:S06]  /*a400*/  SHFL.IDX PT, R3, R7, 0x2, 0x181f ;  /* 0x00581f0007037f89 */ /* 0x000e6c00000e0000 */
[----:B------:R-:W-:Y:S01]  /*a410*/  LDGSTS.E.BYPASS.LTC128B.128 [R6+0x6400], desc[UR48][R14.64+0x100], !P6 ;  /* 0x064001000e067fae */ /* 0x000fe2000f101d70 */
[----:B------:R-:W-:-:S03]  /*a420*/  ISETP.NE.AND P6, PT, R19, RZ, PT ;  /* 0x000000ff1300720c */ /* 0x000fc60003fc5270 */
[----:B------:R-:W5:Y:S01]  /*a430*/  LDL.LU R19, [R1+0x10] ;  /* 0x0000100001137983 */ /* 0x000f620000300800 */
[----:B0-----:R-:W-:-:S03]  /*a440*/  IADD3 R10, P0, R2, R0, RZ ;  /* 0x00000000020a7210 */ /* 0x001fc60007f1e0ff */
[----:B------:R-:W0:Y:S06]  /*a450*/  SHFL.IDX PT, R2, R8, 0x3, 0x181f ;  /* 0x00781f0008027f89 */ /* 0x000e2c00000e0000 */
[----:B------:R2:W-:Y:S01]  /*a460*/  LDGSTS.E.BYPASS.LTC128B.128 [R6+0x9400], desc[UR48][R14.64+0x180], !P6 ;  /* 0x094001800e067fae */ /* 0x0005e2000f101d70 */
[----:B-1----:R-:W-:-:S03]  /*a470*/  IMAD.X R11, RZ, RZ, R3, P0 ;  /* 0x000000ffff0b7224 */ /* 0x002fc600000e0603 */
[----:B------:R-:W3:Y:S01]  /*a480*/  LDL.LU R15, [R1] ;  /* 0x00000000010f7983 */ /* 0x000ee20000300800 */
[----:B------:R-:W-:-:S03]  /*a490*/  ISETP.NE.AND P6, PT, R17, RZ, PT ;  /* 0x000000ff1100720c */ /* 0x000fc60003fc5270 */
[----:B------:R1:W5:Y:S01]  /*a4a0*/  LDL.LU R17, [R1+0xc] ;  /* 0x00000c0001117983 */ /* 0x0003620000300800 */
[----:B0-----:R-:W-:-:S03]  /*a4b0*/  IADD3 R4, P0, R2, R0, RZ ;  /* 0x0000000002047210 */ /* 0x001fc60007f1e0ff */
[----:B------:R-:W0:Y:S04]  /*a4c0*/  SHFL.IDX PT, R3, R7, 0x3, 0x181f ;  /* 0x00781f0007037f89 */ /* 0x000e2800000e0000 */
[----:B------:R-:W4:Y:S04]  /*a4d0*/  SHFL.IDX PT, R2, R8, 0x4, 0x181f ;  /* 0x00981f0008027f89 */ /* 0x000f2800000e0000 */
[----:B------:R1:W-:Y:S01]  /*a4e0*/  LDGSTS.E.BYPASS.LTC128B.128 [R6+0xc00], desc[UR48][R12.64], !P6 ;  /* 0x00c000000c067fae */ /* 0x0003e2000f101d70 */
[----:B0-----:R-:W-:-:S03]  /*a4f0*/  IMAD.X R5, RZ, RZ, R3, P0 ;  /* 0x000000ffff057224 */ /* 0x001fc600000e0603 */
[----:B------:R-:W0:Y:S01]  /*a500*/  SHFL.IDX PT, R3, R7, 0x4, 0x181f ;  /* 0x00981f0007037f89 */ /* 0x000e2200000e0000 */
[----:B----4-:R-:W-:-:S03]  /*a510*/  IADD3 R2, P0, R2, R0, RZ ;  /* 0x0000000002027210 */ /* 0x010fc60007f1e0ff */
[----:B--2---:R1:W2:Y:S02]  /*a520*/  SHFL.IDX PT, R14, R8, 0x5, 0x181f ;  /* 0x00b81f00080e7f89 */ /* 0x0042a400000e0000 */
[----:B0-----:R-:W-:Y:S01]  /*a530*/  IMAD.X R3, RZ, RZ, R3, P0 ;  /* 0x000000ffff037224 */ /* 0x001fe200000e0603 */
[----:B------:R-:W-:Y:S01]  /*a540*/  LOP3.LUT P0, RZ, R16, 0x8000000, RZ, 0xc0, !PT ;  /* 0x0800000010ff7812 */ /* 0x000fe2000780c0ff */
[----:B------:R-:W0:Y:S01]  /*a550*/  SHFL.IDX PT, R7, R7, 0x5, 0x181f ;  /* 0x00b81f0007077f89 */ /* 0x000e2200000e0000 */
[----:B---3--:R-:W-:-:S13]  /*a560*/  ISETP.NE.AND P6, PT, R15, RZ, PT ;  /* 0x000000ff0f00720c */ /* 0x008fda0003fc5270 */
[----:B------:R1:W-:Y:S01]  /*a570*/  LDGSTS.E.BYPASS.LTC128B.128 [R6+0x3c00], desc[UR48][R12.64+0x80], !P6 ;  /* 0x03c000800c067fae */ /* 0x0003e2000f101d70 */
[----:B------:R-:W-:-:S13]  /*a580*/  ISETP.NE.AND P6, PT, R26, RZ, PT ;  /* 0x000000ff1a00720c */ /* 0x000fda0003fc5270 */
        /* <DEDUP_REMOVED lines=13> */
[----:B------:R-:W-:-:S03]  /*a660*/  ISETP.NE.AND P6, PT, R20, RZ, PT ;  /* 0x000000ff1400720c */ /* 0x000fc60003fc5270 */
[----:B------:R1:W-:Y:S10]  /*a670*/  LDGSTS.E.BYPASS.LTC128B.128 [R6+0x4c00], desc[UR48][R4.64+0x80], !P0 ;  /* 0x04c0008004067fae */ /* 0x0003f4000c101d70 */
[----:B------:R1:W-:Y:S04]  /*a680*/  LDGSTS.E.BYPASS.LTC128B.128 [R6+0x7c00], desc[UR48][R4.64+0x100], !P6 ;  /* 0x07c0010004067fae */ /* 0x0003e8000f101d70 */
[----:B------:R1:W-:Y:S04]  /*a690*/  LDGSTS.E.BYPASS.LTC128B.128 [R6+0xac00], desc[UR48][R4.64+0x180], !P5 ;  /* 0x0ac0018004067fae */ /* 0x0003e8000e901d70 */
[----:B------:R1:W-:Y:S04]  /*a6a0*/  LDGSTS.E.BYPASS.LTC128B.128 [R6+0x2400], desc[UR48][R2.64], !P4 ;  /* 0x0240000002067fae */ /* 0x0003e8000e101d70 */
[----:B------:R1:W-:Y:S04]  /*a6b0*/  LDGSTS.E.BYPASS.LTC128B.128 [R6+0x5400], desc[UR48][R2.64+0x80], !P3 ;  /* 0x0540008002067fae */ /* 0x0003e8000d901d70 */
[----:B------:R1:W-:Y:S04]  /*a6c0*/  LDGSTS.E.BYPASS.LTC128B.128 [R6+0x8400], desc[UR48][R2.64+0x100], !P2 ;  /* 0x0840010002067fae */ /* 0x0003e8000d101d70 */
[----:B0-2---:R1:W-:Y:S02]  /*a6d0*/  LDGSTS.E.BYPASS.LTC128B.128 [R6+0xb400], desc[UR48][R2.64+0x180], !P1 ;  /* 0x0b40018002067fae */ /* 0x0053e4000c901d70 */
.L_x_140:
[C---:B------:R-:W-:Y:S02]  /*a6e0*/  LOP3.LUT P4, RZ, R35.reuse, 0x40, RZ, 0xc0, !PT ;  /* 0x0000004023ff7812 */ /* 0x040fe4000788c0ff */
[C---:B------:R-:W-:Y:S02]  /*a6f0*/  LOP3.LUT P3, RZ, R35.reuse, 0x20, RZ, 0xc0, !PT ;  /* 0x0000002023ff7812 */ /* 0x040fe4000786c0ff */
[C---:B------:R-:W-:Y:S02]  /*a700*/  LOP3.LUT P2, RZ, R35.reuse, 0x10, RZ, 0xc0, !PT ;  /* 0x0000001023ff7812 */ /* 0x040fe4000784c0ff */
[----:B------:R-:W-:Y:S02]  /*a710*/  LOP3.LUT P1, RZ, R35, 0x8, RZ, 0xc0, !PT ;  /* 0x0000000823ff7812 */ /* 0x000fe4000782c0ff */
[----:B-1----:R-:W-:-:S05]  /*a720*/  IADD3 R2, P0, R14, R0, RZ ;  /* 0x000000000e027210 */ /* 0x002fca0007f1e0ff */
[----:B------:R-:W-:Y:S01]  /*a730*/  IMAD.X R3, RZ, RZ, R7, P0 ;  /* 0x000000ffff037224 */ /* 0x000fe200000e0607 */
[----:B------:R-:W-:-:S04]  /*a740*/  PLOP3.LUT P0, PT, PT, PT, PT, 0x80, 0x0 ;  /* 0x000000000000781c */ /* 0x000fc80003f0f070 */
[----:B------:R-:W-:Y:S01]  /*a750*/  @!PT LDS RZ, [RZ] ;  /* 0x00000000fffff984 */ /* 0x000fe20000000800 */
[----:B------:R-:W-:Y:S01]  /*a760*/  @!PT LDS RZ, [RZ] ;  /* 0x00000000fffff984 */ /* 0x000fe20000000800 */
[----:B------:R-:W-:Y:S01]  /*a770*/  @!PT LDS RZ, [RZ] ;  /* 0x00000000fffff984 */ /* 0x000fe20000000800 */
[----:B------:R0:W-:Y:S04]  /*a780*/  LDGSTS.E.BYPASS.LTC128B.128 [R6+0x2c00], desc[UR48][R2.64], !P4 ;  /* 0x02c0000002067fae */ /* 0x0001e8000e101d70 */
[----:B------:R0:W-:Y:S04]  /*a790*/  LDGSTS.E.BYPASS.LTC128B.128 [R6+0x5c00], desc[UR48][R2.64+0x80], !P3 ;  /* 0x05c0008002067fae */ /* 0x0001e8000d901d70 */
[----:B------:R0:W-:Y:S04]  /*a7a0*/  LDGSTS.E.BYPASS.LTC128B.128 [R6+0x8c00], desc[UR48][R2.64+0x100], !P2 ;  /* 0x08c0010002067fae */ /* 0x0001e8000d101d70 */
[----:B------:R0:W-:Y:S01]  /*a7b0*/  LDGSTS.E.BYPASS.LTC128B.128 [R6+0xbc00], desc[UR48][R2.64+0x180], !P1 ;  /* 0x0bc0018002067fae */ /* 0x0001e2000c901d70 */
[----:B------:R-:W-:Y:S01]  /*a7c0*/  NOP ;  /* 0x0000000000007918 */ /* 0x000fe20000000000 */
.L_x_59:
[----:B------:R-:W-:Y:S02]  /*a7d0*/  PLOP3.LUT P1, PT, P1, P0, PT, 0xa2, 0x0 ;  /* 0x000000000000781c */ /* 0x000fe40000f21472 */
[----:B-----5:R-:W-:-:S08]  /*a7e0*/  @P0 R2UR P1, UR4, R22 ;  /* 0x00000000160402ca */ /* 0x020fd00000020000 */
[----:B------:R-:W-:-:S05]  /*a7f0*/  @P0 PLOP3.LUT P0, PT, P1, PT, PT, 0x80, 0x0 ;  /* 0x000000000000081c */ /* 0x000fca0000f0f070 */
[----:B------:R-:W-:Y:S01]  /*a800*/  @!P1 SYNCS.ARRIVE.TRANS64.RED.A0T1 RZ, [UR4+0x22850], RZ ;  /* 0x022850ffffff99a7 */ /* 0x000fe20008200404 */
[----:B------:R-:W-:Y:S07]  /*a810*/  @!P1 ARRIVES.LDGSTSBAR.64.TRANSCNT [UR4+0x22850] ;  /* 0x02285000ff0099b0 */ /* 0x000fee0008000a84 */
[----:B------:R-:W-:Y:S05]  /*a820*/  @P0 BRA.U.ANY `(.L_x_59) ;  /* 0xfffffffd00e80947 */ /* 0x000fea000393ffff */
[----:B------:R-:W-:Y:S01]  /*a830*/  NOP ;  /* 0x0000000000007918 */ /* 0x000fe20000000000 */
[----:B0-----:R-:W-:-:S05]  /*a840*/  IMAD.U32 R2, RZ, RZ, UR41 ;  /* 0x00000029ff027e24 */ /* 0x001fca000f8e00ff */
[----:B------:R-:W-:-:S13]  /*a850*/  ISETP.NE.AND P2, PT, R2, 0x3, PT ;  /* 0x000000030200780c */ /* 0x000fda0003f45270 */
[----:B------:R-:W-:Y:S05]  /*a860*/  @!P2 BRA `(.L_x_60) ;  /* 0x000000000004a947 */ /* 0x000fea0003800000 */
[----:B------:R-:W-:Y:S01]  /*a870*/  BPT.TRAP 0x1 ;  /* 0x000000040000795c */ /* 0x000fe20000300000 */
.L_x_60:
[----:B------:R-:W-:Y:S01]  /*a880*/  VIADD R17, R17, 0x1 ;  /* 0x0000000111117836 */ /* 0x000fe20000000000 */
[----:B------:R-:W-:Y:S01]  /*a890*/  UISETP.GE.AND UP0, UPT, UR36, 0x61, UPT ;  /* 0x000000612400788c */ /* 0x000fe2000bf06270 */
[----:B------:R0:W-:Y:S03]  /*a8a0*/  SYNCS.ARRIVE.TRANS64.A1T0 RZ, [R22+URZ+0x22850], RZ ;  /* 0x022850ff16ff79a7 */ /* 0x0001e6000810003f */
[----:B------:R-:W-:-:S04]  /*a8b0*/  ISETP.NE.AND P0, PT, R17, 0x2, PT ;  /* 0x000000021100780c */ /* 0x000fc80003f05270 */
[----:B------:R-:W-:Y:S02]  /*a8c0*/  SEL R17, R17, RZ, P0 ;  /* 0x000000ff11117207 */ /* 0x000fe40000000000 */
[----:B------:R-:W-:Y:S02]  /*a8d0*/  SEL R2, RZ, 0x1, P0 ;  /* 0x00000001ff027807 */ /* 0x000fe40000000000 */
[----:B------:R-:W-:Y:S02]  /*a8e0*/  PLOP3.LUT P0, PT, PT, PT, UP0, 0x40, 0x0 ;  /* 0x000000000000781c */ /* 0x000fe40003f0e808 */
[----:B------:R-:W-:-:S11]  /*a8f0*/  LOP3.LUT R27, R27, R2, RZ, 0x3c, !PT ;  /* 0x000000021b1b7212 */ /* 0x000fd600078e3cff */
[----:B0-----:R-:W-:Y:S05]  /*a900*/  @P0 BRA `(.L_x_61) ;  /* 0x0000000c00600947 */ /* 0x001fea0003800000 */
[----:B------:R-:W-:Y:S01]  /*a910*/  BSSY B0, `(.L_x_61) ;  /* 0x00000d7000007945 */ /* 0x000fe20003800000 */
[----:B------:R-:W-:-:S07]  /*a920*/  MOV R20, UR40 ;  /* 0x0000002800147c02 */ /* 0x000fce0008000f00 */
.L_x_74:
[----:B------:R-:W0:Y:S01]  /*a930*/  LDC R2, c[0x0][0x430] ;  /* 0x00010c00ff027b82 */ /* 0x000e220000000800 */
[----:B------:R-:W-:Y:S01]  /*a940*/  ISETP.GT.U32.AND P0, PT, R28, 0x5f, PT ;  /* 0x0000005f1c00780c */ /* 0x000fe20003f04070 */
[----:B------:R-:W-:Y:S01]  /*a950*/  IMAD R3, R20, 0x60, R32 ;  /* 0x0000006014037824 */ /* 0x000fe200078e0220 */
[----:B------:R-:W-:Y:S01]  /*a960*/  ULDC UR4, c[0x0][0x430] ;  /* 0x00010c0000047ab9 */ /* 0x000fe20000000800 */
[----:B------:R-:W-:Y:S02]  /*a970*/  IMAD.U32 R10, RZ, RZ, UR41 ;  /* 0x00000029ff0a7e24 */ /* 0x000fe4000f8e00ff */
[----:B------:R-:W-:-:S04]  /*a980*/  IMAD.IADD R8, R28, 0x1, R3 ;  /* 0x000000011c087824 */ /* 0x000fc800078e0203 */
[----:B------:R-:W-:-:S04]  /*a990*/  IMAD.MOV.U32 R9, RZ, RZ, R8 ;  /* 0x000000ffff097224 */ /* 0x000fc800078e0008 */
[----:B-1----:R-:W1:Y:S01]  /*a9a0*/  @!P0 LDC.64 R4, c[0x0][0x428] ;  /* 0x00010a00ff048b82 */ /* 0x002e620000000a00 */
[----:B0-----:R-:W-:-:S13]  /*a9b0*/  ISETP.NE.AND P1, PT, R2, 0x1, PT ;  /* 0x000000010200780c */ /* 0x001fda0003f25270 */
[----:B------:R-:W0:Y:S08]  /*a9c0*/  @P1 LDC R7, c[0x0][0x434] ;  /* 0x00010d00ff071b82 */ /* 0x000e300000000800 */
[----:B--2---:R-:W2:Y:S01]  /*a9d0*/  @P1 LDC R3, c[0x0][0x438] ;  /* 0x00010e00ff031b82 */ /* 0x004ea20000000800 */
[----:B0-----:R-:W-:-:S07]  /*a9e0*/  @P1 IMAD.HI.U32 R2, R8, R7, RZ ;  /* 0x0000000708021227 */ /* 0x001fce00078e00ff */
[----:B------:R-:W0:Y:S01]  /*a9f0*/  @!P0 LDC.64 R6, c[0x0][0x418] ;  /* 0x00010600ff068b82 */ /* 0x000e220000000a00 */
[----:B--2---:R-:W-:Y:S01]  /*aa00*/  @P1 SHF.R.U32.HI R9, RZ, R3, R2 ;  /* 0x00000003ff091219 */ /* 0x004fe20000011602 */
[----:B-1----:R-:W-:-:S03]  /*aa10*/  @!P0 IMAD R2, R33, R4, RZ ;  /* 0x0000000421028224 */ /* 0x002fc600078e02ff */
[--C-:B------:R-:W-:Y:S01]  /*aa20*/  @!P0 SHF.R.S32.HI R3, RZ, 0x1f, R9.reuse ;  /* 0x0000001fff038819 */ /* 0x100fe20000011409 */
[----:B------:R-:W-:Y:S02]  /*aa30*/  @!P0 IMAD R5, R30, R5, R2 ;  /* 0x000000051e058224 */ /* 0x000fe400078e0202 */
[----:B------:R-:W-:-:S04]  /*aa40*/  @!P0 IMAD.MOV.U32 R2, RZ, RZ, R9 ;  /* 0x000000ffff028224 */ /* 0x000fc800078e0009 */
[----:B------:R-:W-:-:S04]  /*aa50*/  @!P0 IMAD.WIDE.U32 R2, R30, R4, R2 ;  /* 0x000000041e028225 */ /* 0x000fc800078e0002 */
[----:B------:R-:W-:Y:S02]  /*aa60*/  @!P0 IMAD.IADD R3, R5, 0x1, R3 ;  /* 0x0000000105038824 */ /* 0x000fe400078e0203 */
[----:B------:R-:W-:Y:S01]  /*aa70*/  IMAD.MOV.U32 R4, RZ, RZ, RZ ;  /* 0x000000ffff047224 */ /* 0x000fe200078e00ff */
[----:B0-----:R-:W-:-:S04]  /*aa80*/  @!P0 LEA R6, P1, R2, R6, 0x2 ;  /* 0x0000000602068211 */ /* 0x001fc800078210ff */
[----:B------:R-:W-:-:S05]  /*aa90*/  @!P0 LEA.HI.X R7, R2, R7, R3, 0x2, P1 ;  /* 0x0000000702078211 */ /* 0x000fca00008f1403 */
[----:B------:R0:W5:Y:S01]  /*aaa0*/  @!P0 LDG.E R4, desc[UR48][R6.64] ;  /* 0x0000003006048981 */ /* 0x000162000c1e1900 */
[----:B------:R-:W-:Y:S02]  /*aab0*/  ISETP.NE.AND P2, PT, R10, 0x3, PT ;  /* 0x000000030a00780c */ /* 0x000fe40003f45270 */
[----:B------:R-:W-:-:S05]  /*aac0*/  IADD3 R5, -R9, RZ, RZ ;  /* 0x000000ff09057210 */ /* 0x000fca0007ffe1ff */
[----:B------:R-:W-:-:S06]  /*aad0*/  IMAD R5, R5, UR4, R8 ;  /* 0x0000000405057c24 */ /* 0x000fcc000f8e0208 */
[----:B0-----:R-:W-:Y:S05]  /*aae0*/  @!P2 BRA `(.L_x_62) ;  /* 0x000000000004a947 */ /* 0x001fea0003800000 */
[----:B------:R-:W-:Y:S01]  /*aaf0*/  BPT.TRAP 0x1 ;  /* 0x000000040000795c */ /* 0x000fe20000300000 */
.L_x_62:
[----:B------:R-:W-:Y:S01]  /*ab00*/  LEA R18, R17, UR37, 0x3 ;  /* 0x0000002511127c11 */ /* 0x000fe2000f8e18ff */
[----:B------:R-:W-:Y:S01]  /*ab10*/  BSSY B1, `(.L_x_63) ;  /* 0x0000005000017945 */ /* 0x000fe20003800000 */
[----:B------:R-:W-:Y:S02]  /*ab20*/  SHF.L.U32 R26, R27, 0x1f, RZ ;  /* 0x0000001f1b1a7819 */ /* 0x000fe400000006ff */
[----:B------:R-:W-:Y:S02]  /*ab30*/  SHF.R.S32.HI R23, RZ, 0x1f, R5 ;  /* 0x0000001fff177819 */ /* 0x000fe40000011405 */
[----:B------:R-:W0:Y:S02]  /*ab40*/  SYNCS.PHASECHK.TRANS64.TRYWAIT P0, [R18+URZ+0x22840], R26 ;  /* 0x0228401a120075a7 */ /* 0x000e24000800017f */
[----:B0-----:R-:W-:Y:S05]  /*ab50*/  @!P0 BRA `(.L_x_64) ;  /* 0x0000002800f88947 */ /* 0x001fea0003800000 */
.L_x_141:
[----:B------:R-:W-:Y:S05]  /*ab60*/  BSYNC B1 ;  /* 0x0000000000017941 */ /* 0x000fea0003800000 */
.L_x_63:
[----:B------:R-:W-:Y:S01]  /*ab70*/  ULDC.64 UR4, c[0x0][0x300] ;  /* 0x0000c00000047ab9 */ /* 0x000fe20000000a00 */
[----:B-----5:R-:W-:Y:S01]  /*ab80*/  SHF.R.S32.HI R25, RZ, 0x1f, R4 ;  /* 0x0000001fff197819 */ /* 0x020fe20000011404 */
[----:B------:R-:W-:Y:S01]  /*ab90*/  IMAD R2, R23, UR4, RZ ;  /* 0x0000000417027c24 */ /* 0x000fe2000f8e02ff */
[----:B------:R-:W-:Y:S01]  /*aba0*/  LOP3.LUT P1, RZ, R16, 0x1, RZ, 0xc0, !PT ;  /* 0x0000000110ff7812 */ /* 0x000fe2000782c0ff */
[----:B------:R-:W-:Y:S02]  /*abb0*/  IMAD R22, R17, 0x1800, R31 ;  /* 0x0000180011167824 */ /* 0x000fe400078e021f */
[C---:B------:R-:W-:Y:S02]  /*abc0*/  IMAD R7, R5.reuse, UR5, R2 ;  /* 0x0000000505077c24 */ /* 0x040fe4000f8e0202 */
[----:B------:R-:W-:Y:S01]  /*abd0*/  IMAD.WIDE.U32 R2, R5, UR4, RZ ;  /* 0x0000000405027c25 */ /* 0x000fe2000f8e00ff */
[----:B------:R-:W-:-:S03]  /*abe0*/  ULDC.64 UR4, c[0x0][0x310] ;  /* 0x0000c40000047ab9 */ /* 0x000fc60000000a00 */
[----:B------:R-:W-:Y:S02]  /*abf0*/  IMAD.IADD R3, R3, 0x1, R7 ;  /* 0x0000000103037824 */ /* 0x000fe400078e0207 */
[----:B------:R-:W-:Y:S02]  /*ac00*/  IMAD R7, R25, UR4, RZ ;  /* 0x0000000419077c24 */ /* 0x000fe4000f8e02ff */
[----:B------:R-:W-:-:S04]  /*ac10*/  IMAD.WIDE.U32 R2, R4, UR4, R2 ;  /* 0x0000000404027c25 */ /* 0x000fc8000f8e0002 */
        /* <DEDUP_REMOVED lines=12> */
[----:B------:R-:W1:Y:S01]  /*ace0*/  SHFL.IDX PT, R14, R21, RZ, 0x181f ;  /* 0x00181fff150e7589 */ /* 0x000e6200000e0000 */
[----:B------:R-:W-:-:S03]  /*acf0*/  LEA R22, R22, UR37, 0x1 ;  /* 0x0000002516167c11 */ /* 0x000fc6000f8e08ff */
[----:B------:R-:W2:Y:S04]  /*ad00*/  SHFL.IDX PT, R3, R24, RZ, 0x181f ;  /* 0x00181fff18037589 */ /* 0x000ea800000e0000 */
[----:B------:R-:W-:Y:S04]  /*ad10*/  SHFL.IDX PT, R6, R24, 0x1, 0x181f ;  /* 0x00381f0018067f89 */ /* 0x000fe800000e0000 */
[----:B------:R-:W-:Y:S01]  /*ad20*/  SHFL.IDX PT, R10, R21, 0x2, 0x181f ;  /* 0x00581f00150a7f89 */ /* 0x000fe200000e0000 */
[----:B-1----:R-:W-:-:S03]  /*ad30*/  IADD3 R2, P0, R14, R0, RZ ;  /* 0x000000000e027210 */ /* 0x002fc60007f1e0ff */
[----:B------:R-:W1:Y:S02]  /*ad40*/  SHFL.IDX PT, R14, R21, 0x1, 0x181f ;  /* 0x00381f00150e7f89 */ /* 0x000e6400000e0000 */
[----:B--2---:R-:W-:-:S05]  /*ad50*/  IMAD.X R3, RZ, RZ, R3, P0 ;  /* 0x000000ffff037224 */ /* 0x004fca00000e0603 */
[----:B------:R2:W-:Y:S04]  /*ad60*/  LDGSTS.E.BYPASS.LTC128B.128 [R22+0x1c400], desc[UR48][R2.64], !P1 ;  /* 0x1c40000002167fae */ /* 0x0005e8000c901d70 */
[----:B--2---:R-:W-:Y:S01]  /*ad70*/  SHFL.IDX PT, R2, R21, 0x3, 0x181f ;  /* 0x00781f0015027f89 */ /* 0x004fe200000e0000 */
[----:B-1----:R-:W-:-:S03]  /*ad80*/  IADD3 R8, P0, R14, R0, RZ ;  /* 0x000000000e087210 */ /* 0x002fc60007f1e0ff */
[----:B------:R-:W-:Y:S02]  /*ad90*/  SHFL.IDX PT, R3, R24, 0x3, 0x181f ;  /* 0x00781f0018037f89 */ /* 0x000fe400000e0000 */
[----:B------:R-:W-:Y:S01]  /*ada0*/  IMAD.X R9, RZ, RZ, R6, P0 ;  /* 0x000000ffff097224 */ /* 0x000fe200000e0606 */
[-C--:B------:R-:W-:Y:S01]  /*adb0*/  IADD3 R10, P0, R10, R0.reuse, RZ ;  /* 0x000000000a0a7210 */ /* 0x080fe20007f1e0ff */
[----:B------:R-:W1:Y:S04]  /*adc0*/  SHFL.IDX PT, R6, R24, 0x2, 0x181f ;  /* 0x00581f0018067f89 */ /* 0x000e6800000e0000 */
[----:B------:R2:W-:Y:S04]  /*add0*/  LDGSTS.E.BYPASS.LTC128B.128 [R22+0x1cc00], desc[UR48][R8.64], !P1 ;  /* 0x1cc0000008167fae */ /* 0x0005e8000c901d70 */
[----:B------:R-:W-:Y:S01]  /*ade0*/  SHFL.IDX PT, R14, R21, 0x5, 0x181f ;  /* 0x00b81f00150e7f89 */ /* 0x000fe200000e0000 */
[----:B-1----:R-:W-:Y:S01]  /*adf0*/  IMAD.X R11, RZ, RZ, R6, P0 ;  /* 0x000000ffff0b7224 */ /* 0x002fe200000e0606 */
[----:B------:R-:W-:-:S02]  /*ae00*/  IADD3 R6, P0, R2, R0, RZ ;  /* 0x0000000002067210 */ /* 0x000fc40007f1e0ff */
[----:B------:R-:W1:Y:S02]  /*ae10*/  SHFL.IDX PT, R2, R21, 0x4, 0x181f ;  /* 0x00981f0015027f89 */ /* 0x000e6400000e0000 */
[----:B------:R-:W-:Y:S02]  /*ae20*/  IADD3.X R7, RZ, R3, RZ, P0, !PT ;  /* 0x00000003ff077210 */ /* 0x000fe400007fe4ff */
[----:B------:R-:W3:Y:S04]  /*ae30*/  SHFL.IDX PT, R3, R24, 0x4, 0x181f ;  /* 0x00981f0018037f89 */ /* 0x000ee800000e0000 */
[----:B------:R2:W-:Y:S04]  /*ae40*/  LDGSTS.E.BYPASS.LTC128B.128 [R22+0x1d400], desc[UR48][R10.64], !P1 ;  /* 0x1d4000000a167fae */ /* 0x0005e8000c901d70 */
[----:B------:R2:W-:Y:S04]  /*ae50*/  LDGSTS.E.BYPASS.LTC128B.128 [R22+0x1dc00], desc[UR48][R6.64], !P1 ;  /* 0x1dc0000006167fae */ /* 0x0005e8000c901d70 */
[----:B------:R-:W4:Y:S01]  /*ae60*/  SHFL.IDX PT, R24, R24, 0x5, 0x181f ;  /* 0x00b81f0018187f89 */ /* 0x000f2200000e0000 */
[----:B-1----:R-:W-:-:S05]  /*ae70*/  IADD3 R2, P0, R2, R0, RZ ;  /* 0x0000000002027210 */ /* 0x002fca0007f1e0ff */
[----:B---3--:R-:W-:-:S05]  /*ae80*/  IMAD.X R3, RZ, RZ, R3, P0 ;  /* 0x000000ffff037224 */ /* 0x008fca00000e0603 */
[----:B------:R2:W-:Y:S03]  /*ae90*/  LDGSTS.E.BYPASS.LTC128B.128 [R22+0x1e400], desc[UR48][R2.64], !P1 ;  /* 0x1e40000002167fae */ /* 0x0005e6000c901d70 */
.L_x_155:
[----:B--2---:R-:W-:-:S05]  /*aea0*/  IADD3 R2, P0, R14, R0, RZ ;  /* 0x000000000e027210 */ /* 0x004fca0007f1e0ff */
[----:B----4-:R-:W-:Y:S01]  /*aeb0*/  IMAD.X R3, RZ, RZ, R24, P0 ;  /* 0x000000ffff037224 */ /* 0x010fe200000e0618 */
[----:B------:R-:W-:-:S04]  /*aec0*/  PLOP3.LUT P0, PT, PT, PT, PT, 0x80, 0x0 ;  /* 0x000000000000781c */ /* 0x000fc80003f0f070 */
[----:B------:R-:W-:Y:S01]  /*aed0*/  @!PT LDS RZ, [RZ] ;  /* 0x00000000fffff984 */ /* 0x000fe20000000800 */
[----:B------:R-:W-:Y:S01]  /*aee0*/  @!PT LDS RZ, [RZ] ;  /* 0x00000000fffff984 */ /* 0x000fe20000000800 */
[----:B------:R-:W-:Y:S01]  /*aef0*/  @!PT LDS RZ, [RZ] ;  /* 0x00000000fffff984 */ /* 0x000fe20000000800 */
[----:B------:R1:W-:Y:S01]  /*af00*/  LDGSTS.E.BYPASS.LTC128B.128 [R22+0x1ec00], desc[UR48][R2.64], !P1 ;  /* 0x1ec0000002167fae */ /* 0x0003e2000c901d70 */
[----:B------:R-:W-:-:S08]  /*af10*/  NOP ;  /* 0x0000000000007918 */ /* 0x000fd00000000000 */
.L_x_66:
[----:B------:R-:W-:Y:S02]  /*af20*/  PLOP3.LUT P1, PT, P1, P0, PT, 0xa2, 0x0 ;  /* 0x000000000000781c */ /* 0x000fe40000f21472 */
[----:B------:R-:W-:-:S08]  /*af30*/  @P0 R2UR P1, UR4, R18 ;  /* 0x00000000120402ca */ /* 0x000fd00000020000 */
[----:B------:R-:W-:-:S05]  /*af40*/  @P0 PLOP3.LUT P0, PT, P1, PT, PT, 0x80, 0x0 ;  /* 0x000000000000081c */ /* 0x000fca0000f0f070 */
[----:B------:R-:W-:Y:S01]  /*af50*/  @!P1 SYNCS.ARRIVE.TRANS64.RED.A0T1 RZ, [UR4+0x22830], RZ ;  /* 0x022830ffffff99a7 */ /* 0x000fe20008200404 */
[----:B------:R-:W-:Y:S07]  /*af60*/  @!P1 ARRIVES.LDGSTSBAR.64.TRANSCNT [UR4+0x22830] ;  /* 0x02283000ff0099b0 */ /* 0x000fee0008000a84 */
[----:B------:R-:W-:Y:S05]  /*af70*/  @P0 BRA.U.ANY `(.L_x_66) ;  /* 0xfffffffd00e80947 */ /* 0x000fea000393ffff */
[----:B------:R-:W-:Y:S01]  /*af80*/  NOP ;  /* 0x0000000000007918 */ /* 0x000fe20000000000 */
[----:B-1----:R-:W-:-:S05]  /*af90*/  IMAD.U32 R2, RZ, RZ, UR41 ;  /* 0x00000029ff027e24 */ /* 0x002fca000f8e00ff */
[----:B------:R-:W-:-:S13]  /*afa0*/  ISETP.NE.AND P2, PT, R2, 0x3, PT ;  /* 0x000000030200780c */ /* 0x000fda0003f45270 */
[----:B------:R-:W-:Y:S05]  /*afb0*/  @!P2 BRA `(.L_x_67) ;  /* 0x000000000004a947 */ /* 0x000fea0003800000 */
[----:B------:R-:W-:Y:S01]  /*afc0*/  BPT.TRAP 0x1 ;  /* 0x000000040000795c */ /* 0x000fe20000300000 */
.L_x_67:
[----:B------:R1:W-:Y:S01]  /*afd0*/  SYNCS.ARRIVE.TRANS64.A1T0 RZ, [R18+URZ+0x22830], RZ ;  /* 0x022830ff12ff79a7 */ /* 0x0003e2000810003f */
[----:B------:R-:W-:Y:S05]  /*afe0*/  @!P2 BRA `(.L_x_68) ;  /* 0x000000000004a947 */ /* 0x000fea0003800000 */
[----:B------:R-:W-:Y:S01]  /*aff0*/  BPT.TRAP 0x1 ;  /* 0x000000040000795c */ /* 0x000fe20000300000 */
.L_x_68:
[----:B------:R-:W2:Y:S01]  /*b000*/  SYNCS.PHASECHK.TRANS64.TRYWAIT P0, [R18+URZ+0x22860], R26 ;  /* 0x0228601a120075a7 */ /* 0x000ea2000800017f */
[----:B------:R-:W-:Y:S04]  /*b010*/  BSSY B1, `(.L_x_69) ;  /* 0x0000002000017945 */ /* 0x000fe80003800000 */
[----:B--2---:R-:W-:Y:S05]  /*b020*/  @!P0 BRA `(.L_x_70) ;  /* 0x0000002c00708947 */ /* 0x004fea0003800000 */
.L_x_156:
[----:B------:R-:W-:Y:S05]  /*b030*/  BSYNC B1 ;  /* 0x0000000000017941 */ /* 0x000fea0003800000 */
.L_x_69:
[----:B------:R-:W-:Y:S01]  /*b040*/  ULDC.64 UR4, c[0x0][0x328] ;  /* 0x0000ca0000047ab9 */ /* 0x000fe20000000a00 */
[C---:B------:R-:W-:Y:S01]  /*b050*/  LOP3.LUT P4, RZ, R16.reuse, 0x2, RZ, 0xc0, !PT ;  /* 0x0000000210ff7812 */ /* 0x040fe2000788c0ff */
[----:B------:R-:W-:Y:S01]  /*b060*/  IMAD R2, R23, UR4, RZ ;  /* 0x0000000417027c24 */ /* 0x000fe2000f8e02ff */
[C---:B------:R-:W-:Y:S01]  /*b070*/  LOP3.LUT P3, RZ, R16.reuse, 0x10, RZ, 0xc0, !PT ;  /* 0x0000001010ff7812 */ /* 0x040fe2000786c0ff */
[----:B------:R-:W-:Y:S01]  /*b080*/  IMAD R22, R17, 0x6000, R31 ;  /* 0x0000600011167824 */ /* 0x000fe200078e021f */
[C---:B------:R-:W-:Y:S01]  /*b090*/  LOP3.LUT P2, RZ, R16.reuse, 0x8, RZ, 0xc0, !PT ;  /* 0x0000000810ff7812 */ /* 0x040fe2000784c0ff */
[C---:B------:R-:W-:Y:S01]  /*b0a0*/  IMAD R7, R5.reuse, UR5, R2 ;  /* 0x0000000505077c24 */ /* 0x040fe2000f8e0202 */
[----:B------:R-:W-:Y:S01]  /*b0b0*/  LOP3.LUT P1, RZ, R16, 0x4, RZ, 0xc0, !PT ;  /* 0x0000000410ff7812 */ /* 0x000fe2000782c0ff */
        /* <DEDUP_REMOVED lines=17> */
[----:B------:R-:W3:Y:S01]  /*b1d0*/  SHFL.IDX PT, R14, R21, RZ, 0x181f ;  /* 0x00181fff150e7589 */ /* 0x000ee200000e0000 */
[----:B------:R-:W-:-:S03]  /*b1e0*/  LEA R22, R22, UR37, 0x1 ;  /* 0x0000002516167c11 */ /* 0x000fc6000f8e08ff */
[----:B------:R-:W4:Y:S04]  /*b1f0*/  SHFL.IDX PT, R3, R23, RZ, 0x181f ;  /* 0x00181fff17037589 */ /* 0x000f2800000e0000 */
[----:B------:R-:W-:Y:S01]  /*b200*/  SHFL.IDX PT, R2, R21, 0x4, 0x181f ;  /* 0x00981f0015027f89 */ /* 0x000fe200000e0000 */
[----:B---3--:R-:W-:-:S03]  /*b210*/  IADD3 R10, P0, R14, R0, RZ ;  /* 0x000000000e0a7210 */ /* 0x008fc60007f1e0ff */
[----:B------:R-:W3:Y:S01]  /*b220*/  SHFL.IDX PT, R14, R21, 0x1, 0x181f ;  /* 0x00381f00150e7f89 */ /* 0x000ee200000e0000 */
[----:B----4-:R-:W-:-:S03]  /*b230*/  IADD3.X R11, RZ, R3, RZ, P0, !PT ;  /* 0x00000003ff0b7210 */ /* 0x010fc600007fe4ff */
[----:B------:R-:W4:Y:S04]  /*b240*/  SHFL.IDX PT, R3, R23, 0x1, 0x181f ;  /* 0x00381f0017037f89 */ /* 0x000f2800000e0000 */
[----:B------:R0:W-:Y:S04]  /*b250*/  LDGSTS.E.BYPASS.LTC128B.128 [R22+0x400], desc[UR48][R10.64], !P4 ;  /* 0x004000000a167fae */ /* 0x0001e8000e101d70 */
[----:B------:R0:W-:Y:S04]  /*b260*/  LDGSTS.E.BYPASS.LTC128B.128 [R22+0x3400], desc[UR48][R10.64+0x80], !P3 ;  /* 0x034000800a167fae */ /* 0x0001e8000d901d70 */
[----:B------:R0:W-:Y:S04]  /*b270*/  LDGSTS.E.BYPASS.LTC128B.128 [R22+0x6400], desc[UR48][R10.64+0x100], !P2 ;  /* 0x064001000a167fae */ /* 0x0001e8000d101d70 */
[----:B------:R0:W-:Y:S01]  /*b280*/  LDGSTS.E.BYPASS.LTC128B.128 [R22+0x9400], desc[UR48][R10.64+0x180], !P1 ;  /* 0x094001800a167fae */ /* 0x0001e2000c901d70 */
[----:B---3--:R-:W-:-:S03]  /*b290*/  IADD3 R8, P0, R14, R0, RZ ;  /* 0x000000000e087210 */ /* 0x008fc60007f1e0ff */
[----:B------:R-:W3:Y:S02]  /*b2a0*/  SHFL.IDX PT, R14, R21, 0x2, 0x181f ;  /* 0x00581f00150e7f89 */ /* 0x000ee400000e0000 */
[----:B----4-:R-:W-:Y:S02]  /*b2b0*/  IMAD.X R9, RZ, RZ, R3, P0 ;  /* 0x000000ffff097224 */ /* 0x010fe400000e0603 */
        /* <DEDUP_REMOVED lines=14> */
[----:B------:R-:W-:Y:S02]  /*b3a0*/  SHFL.IDX PT, R14, R21, 0x5, 0x181f ;  /* 0x00b81f00150e7f89 */ /* 0x000fe400000e0000 */
[----:B----4-:R-:W-:Y:S01]  /*b3b0*/  IMAD.X R5, RZ, RZ, R3, P0 ;  /* 0x000000ffff057224 */ /* 0x010fe200000e0603 */
[----:B------:R-:W-:Y:S01]  /*b3c0*/  IADD3 R2, P0, R2, R0, RZ ;  /* 0x0000000002027210 */ /* 0x000fe20007f1e0ff */
[----:B------:R-:W3:Y:S04]  /*b3d0*/  SHFL.IDX PT, R3, R23, 0x4, 0x181f ;  /* 0x00981f0017037f89 */ /* 0x000ee800000e0000 */
[----:B------:R0:W-:Y:S04]  /*b3e0*/  LDGSTS.E.BYPASS.LTC128B.128 [R22+0x1c00], desc[UR48][R4.64], !P4 ;  /* 0x01c0000004167fae */ /* 0x0001e8000e101d70 */
[----:B------:R0:W-:Y:S04]  /*b3f0*/  LDGSTS.E.BYPASS.LTC128B.128 [R22+0x4c00], desc[UR48][R4.64+0x80], !P3 ;  /* 0x04c0008004167fae */ /* 0x0001e8000d901d70 */
[----:B------:R0:W-:Y:S04]  /*b400*/  LDGSTS.E.BYPASS.LTC128B.128 [R22+0x7c00], desc[UR48][R4.64+0x100], !P2 ;  /* 0x07c0010004167fae */ /* 0x0001e8000d101d70 */
[----:B------:R0:W-:Y:S04]  /*b410*/  LDGSTS.E.BYPASS.LTC128B.128 [R22+0xac00], desc[UR48][R4.64+0x180], !P1 ;  /* 0x0ac0018004167fae */ /* 0x0001e8000c901d70 */
[----:B------:R-:W4:Y:S01]  /*b420*/  SHFL.IDX PT, R23, R23, 0x5, 0x181f ;  /* 0x00b81f0017177f89 */ /* 0x000f2200000e0000 */
[----:B---3--:R-:W-:-:S05]  /*b430*/  IMAD.X R3, RZ, RZ, R3, P0 ;  /* 0x000000ffff037224 */ /* 0x008fca00000e0603 */
[----:B------:R0:W-:Y:S04]  /*b440*/  LDGSTS.E.BYPASS.LTC128B.128 [R22+0x2400], desc[UR48][R2.64], !P4 ;  /* 0x0240000002167fae */ /* 0x0001e8000e101d70 */
[----:B------:R0:W-:Y:S04]  /*b450*/  LDGSTS.E.BYPASS.LTC128B.128 [R22+0x5400], desc[UR48][R2.64+0x80], !P3 ;  /* 0x0540008002167fae */ /* 0x0001e8000d901d70 */
[----:B------:R0:W-:Y:S04]  /*b460*/  LDGSTS.E.BYPASS.LTC128B.128 [R22+0x8400], desc[UR48][R2.64+0x100], !P2 ;  /* 0x0840010002167fae */ /* 0x0001e8000d101d70 */
[----:B------:R0:W-:Y:S02]  /*b470*/  LDGSTS.E.BYPASS.LTC128B.128 [R22+0xb400], desc[UR48][R2.64+0x180], !P1 ;  /* 0x0b40018002167fae */ /* 0x0001e4000c901d70 */
.L_x_170:
[----:B0-----:R-:W-:-:S05]  /*b480*/  IADD3 R2, P0, R14, R0, RZ ;  /* 0x000000000e027210 */ /* 0x001fca0007f1e0ff */
[----:B----4-:R-:W-:Y:S01]  /*b490*/  IMAD.X R3, RZ, RZ, R23, P0 ;  /* 0x000000ffff037224 */ /* 0x010fe200000e0617 */
        /* <DEDUP_REMOVED lines=9> */
.L_x_72:
[----:B------:R-:W-:Y:S02]  /*b530*/  PLOP3.LUT P1, PT, P1, P0, PT, 0xa2, 0x0 ;  /* 0x000000000000781c */ /* 0x000fe40000f21472 */
[----:B------:R-:W-:-:S08]  /*b540*/  @P0 R2UR P1, UR4, R18 ;  /* 0x00000000120402ca */ /* 0x000fd00000020000 */
        /* <DEDUP_REMOVED lines=9> */
.L_x_73:
[----:B------:R-:W-:Y:S01]  /*b5e0*/  IADD3 R17, R17, 0x1, RZ ;  /* 0x0000000111117810 */ /* 0x000fe20007ffe0ff */
[----:B------:R0:W-:Y:S03]  /*b5f0*/  SYNCS.ARRIVE.TRANS64.A1T0 RZ, [R18+URZ+0x22850], RZ ;  /* 0x022850ff12ff79a7 */ /* 0x0001e6000810003f */
[----:B------:R-:W-:-:S04]  /*b600*/  ISETP.NE.AND P0, PT, R17, 0x2, PT ;  /* 0x000000021100780c */ /* 0x000fc80003f05270 */
[----:B------:R-:W-:Y:S02]  /*b610*/  SEL R17, R17, RZ, P0 ;  /* 0x000000ff11117207 */ /* 0x000fe40000000000 */
[----:B------:R-:W-:Y:S02]  /*b620*/  SEL R2, RZ, 0x1, P0 ;  /* 0x00000001ff027807 */ /* 0x000fe40000000000 */
[C---:B------:R-:W-:Y:S02]  /*b630*/  ISETP.GT.AND P0, PT, R20.reuse, RZ, PT ;  /* 0x000000ff1400720c */ /* 0x040fe40003f04270 */
[----:B------:R-:W-:Y:S01]  /*b640*/  LOP3.LUT R27, R27, R2, RZ, 0x3c, !PT ;  /* 0x000000021b1b7212 */ /* 0x000fe200078e3cff */
[----:B------:R-:W-:-:S04]  /*b650*/  VIADD R2, R20, 0xffffffff ;  /* 0xffffffff14027836 */ /* 0x000fc80000000000 */
[----:B------:R-:W-:-:S06]  /*b660*/  IMAD.MOV.U32 R20, RZ, RZ, R2 ;  /* 0x000000ffff147224 */ /* 0x000fcc00078e0002 */
[----:B0-----:R-:W-:Y:S05]  /*b670*/  @P0 BRA `(.L_x_74) ;  /* 0xfffffff000ac0947 */ /* 0x001fea000383ffff */
[----:B------:R-:W-:Y:S05]  /*b680*/  BSYNC B0 ;  /* 0x0000000000007941 */ /* 0x000fea0003800000 */
.L_x_61:
[----:B------:R-:W3:Y:S01]  /*b690*/  LDL.LU R0, [R1+0x4] ;  /* 0x0000040001007983 */ /* 0x000ee20000300800 */
[----:B------:R-:W-:Y:S01]  /*b6a0*/  VIADD R37, R37, UR42 ;  /* 0x0000002a25257c36 */ /* 0x000fe20008000000 */
[----:B------:R-:W-:-:S04]  /*b6b0*/  ULDC UR4, c[0x0][0xc34] ;  /* 0x00030d0000047ab9 */ /* 0x000fc80000000800 */
[----:B------:R-:W-:Y:S01]  /*b6c0*/  ISETP.GE.AND P0, PT, R37, UR4, PT ;  /* 0x0000000425007c0c */ /* 0x000fe2000bf06270 */
[----:B---3--:R-:W-:-:S05]  /*b6d0*/  VIADD R0, R0, 0x1 ;  /* 0x0000000100007836 */ /* 0x008fca0000000000 */
[----:B------:R0:W-:Y:S07]  /*b6e0*/  STL [R1+0x4], R0 ;  /* 0x0000040001007387 */ /* 0x0001ee0000100800 */
[----:B------:R-:W-:Y:S05]  /*b6f0*/  @!P0 BRA `(.L_x_75) ;  /* 0xffffffd000308947 */ /* 0x000fea000383ffff */
[----:B0-----:R-:W-:-:S07]  /*b700*/  LOP3.LUT R0, R0, 0x1, RZ, 0xc, !PT ;  /* 0x0000000100007812 */ /* 0x001fce00078e0cff */
.L_x_40:
[----:B------:R-:W0:Y:S01]  /*b710*/  S2R R3, SR_CgaCtaId ;  /* 0x0000000000037919 */ /* 0x000e220000008800 */
[----:B------:R-:W-:Y:S01]  /*b720*/  MOV R2, 0x400 ;  /* 0x0000040000027802 */ /* 0x000fe20000000f00 */
[----:B------:R-:W-:Y:S01]  /*b730*/  BSSY B0, `(.L_x_76) ;  /* 0x0000005000007945 */ /* 0x000fe20003800000 */
[----:B------:R-:W-:Y:S02]  /*b740*/  SHF.L.U32 R0, R0, 0x1f, RZ ;  /* 0x0000001f00007819 */ /* 0x000fe400000006ff */
[----:B0-----:R-:W-:-:S04]  /*b750*/  LEA R4, R3, R2, 0x18 ;  /* 0x0000000203047211 */ /* 0x001fc800078ec0ff */
[----:B------:R-:W0:Y:S02]  /*b760*/  SYNCS.PHASECHK.TRANS64.TRYWAIT P0, [R4+URZ+0x22820], R0 ;  /* 0x02282000040075a7 */ /* 0x000e24000800017f */
[----:B0-----:R-:W-:Y:S05]  /*b770*/  @!P0 BRA `(.L_x_77) ;  /* 0x0000002c007c8947 */ /* 0x001fea0003800000 */
.L_x_171:
[----:B------:R-:W-:Y:S05]  /*b780*/  BSYNC B0 ;  /* 0x0000000000007941 */ /* 0x000fea0003800000 */
.L_x_76:
[----:B------:R-:W-:-:S03]  /*b790*/  UMOV UR4, 0xffffffff ;  /* 0xffffffff00047882 */ /* 0x000fc60000000000 */
[----:B------:R-:W-:Y:S05]  /*b7a0*/  BRA.DIV UR4, `(.L_x_78) ;  /* 0x0000002e04847947 */ /* 0x000fea000b800000 */
[----:B0-----:R-:W0:Y:S02]  /*b7b0*/  S2R R0, SR_TID.X ;  /* 0x0000000000007919 */ /* 0x001e240000002100 */
[----:B0-----:R-:W-:-:S04]  /*b7c0*/  SHF.R.U32.HI R0, RZ, 0x5, R0 ;  /* 0x00000005ff007819 */ /* 0x001fc80000011600 */
[----:B------:R-:W-:-:S05]  /*b7d0*/  LOP3.LUT R0, R0, 0x3, RZ, 0xc0, !PT ;  /* 0x0000000300007812 */ /* 0x000fca00078ec0ff */
[----:B------:R0:W3:Y:S02]  /*b7e0*/  SHFL.IDX PT, R14, R0, RZ, 0x1f ;  /* 0x00001fff000e7589 */ /* 0x0000e400000e0000 */
.L_x_174:
[----:B---3--:R-:W-:Y:S01]  /*b7f0*/  ISETP.NE.AND P0, PT, R14, RZ, PT ;  /* 0x000000ff0e00720c */ /* 0x008fe20003f05270 */
[----:B------:R-:W-:-:S12]  /*b800*/  BSSY B0, `(.L_x_79) ;  /* 0x0000024000007945 */ /* 0x000fd80003800000 */
[----:B------:R-:W-:Y:S05]  /*b810*/  @P0 BRA `(.L_x_80) ;  /* 0x0000000000880947 */ /* 0x000fea0003800000 */
[----:B------:R-:W-:-:S03]  /*b820*/  UMOV UR4, 0xffffffff ;  /* 0xffffffff00047882 */ /* 0x000fc60000000000 */
[----:B------:R-:W-:Y:S05]  /*b830*/  BRA.DIV UR4, `(.L_x_81) ;  /* 0x0000002e04947947 */ /* 0x000fea000b800000 */
[----:B------:R-:W-:-:S13]  /*b840*/  ELECT P6, URZ, PT ;  /* 0x00000000003f782f */ /* 0x000fda00038c0000 */
.L_x_177:
[----:B------:R-:W-:Y:S05]  /*b850*/  @!P6 BRA `(.L_x_80) ;  /* 0x000000000078e947 */ /* 0x000fea0003800000 */
[----:B------:R-:W-:-:S06]  /*b860*/  ULOP3.LUT UR4, UR38, 0x2, URZ, 0xfc, !UPT ;  /* 0x0000000226047892 */ /* 0x000fcc000f8efc3f */
[----:B0-----:R-:W-:-:S05]  /*b870*/  IMAD.U32 R0, RZ, RZ, UR4 ;  /* 0x00000004ff007e24 */ /* 0x001fca000f8e00ff */
[----:B------:R-:W-:-:S13]  /*b880*/  ISETP.NE.AND P0, PT, R0, 0x3, PT ;  /* 0x000000030000780c */ /* 0x000fda0003f05270 */
[----:B------:R-:W-:Y:S05]  /*b890*/  @!P0 BRA `(.L_x_82) ;  /* 0x0000000000048947 */ /* 0x000fea0003800000 */
[----:B------:R-:W-:Y:S01]  /*b8a0*/  BPT.TRAP 0x1 ;  /* 0x000000040000795c */ /* 0x000fe20000300000 */
.L_x_82:
[----:B------:R-:W-:Y:S01]  /*b8b0*/  IMAD R3, R17, 0x8, R4 ;  /* 0x0000000811037824 */ /* 0x000fe200078e0204 */
[----:B------:R-:W-:Y:S02]  /*b8c0*/  SHF.L.U32 R2, R27, 0x1f, RZ ;  /* 0x0000001f1b027819 */ /* 0x000fe400000006ff */
[----:B------:R-:W-:Y:S02]  /*b8d0*/  IADD3 R17, R17, 0x1, RZ ;  /* 0x0000000111117810 */ /* 0x000fe40007ffe0ff */
[----:B------:R-:W0:Y:S02]  /*b8e0*/  SYNCS.PHASECHK.TRANS64.TRYWAIT P1, [R3+URZ+0x22840], R2 ;  /* 0x02284002030075a7 */ /* 0x000e24000802017f */
[----:B------:R-:W-:-:S04]  /*b8f0*/  ISETP.NE.AND P2, PT, R17, 0x2, PT ;  /* 0x000000021100780c */ /* 0x000fc80003f45270 */
[----:B------:R-:W-:Y:S01]  /*b900*/  SEL R0, RZ, 0x1, P2 ;  /* 0x00000001ff007807 */ /* 0x000fe20001000000 */
[----:B0-----:R-:W-:Y:S08]  /*b910*/  @!P1 BRA `(.L_x_83) ;  /* 0x0000002c007c9947 */ /* 0x001ff00003800000 */
.L_x_178:
[----:B------:R-:W-:Y:S02]  /*b920*/  SEL R17, R17, RZ, P2 ;  /* 0x000000ff11117207 */ /* 0x000fe40001000000 */
[----:B------:R-:W-:Y:S01]  /*b930*/  LOP3.LUT R0, R27, R0, RZ, 0x3c, !PT ;  /* 0x000000001b007212 */ /* 0x000fe200078e3cff */
[----:B------:R-:W-:Y:S06]  /*b940*/  @!P0 BRA `(.L_x_84) ;  /* 0x0000000000048947 */ /* 0x000fec0003800000 */
[----:B------:R-:W-:Y:S01]  /*b950*/  BPT.TRAP 0x1 ;  /* 0x000000040000795c */ /* 0x000fe20000300000 */
.L_x_84:
[----:B------:R-:W-:Y:S01]  /*b960*/  IMAD R17, R17, 0x8, R4 ;  /* 0x0000000811117824 */ /* 0x000fe200078e0204 */
[----:B------:R-:W-:-:S04]  /*b970*/  SHF.L.U32 R0, R0, 0x1f, RZ ;  /* 0x0000001f00007819 */ /* 0x000fc800000006ff */
[----:B------:R-:W3:Y:S02]  /*b980*/  SYNCS.PHASECHK.TRANS64.TRYWAIT P1, [R17+URZ+0x22840], R0 ;  /* 0x02284000110075a7 */ /* 0x000ee4000802017f */
[----:B---3--:R-:W-:Y:S05]  /*b990*/  @!P1 BRA `(.L_x_85) ;  /* 0x0000002c00709947 */ /* 0x008fea0003800000 */
.L_x_179:
[----:B------:R-:W-:Y:S05]  /*b9a0*/  @!P0 BRA `(.L_x_86) ;  /* 0x0000000000048947 */ /* 0x000fea0003800000 */
[----:B------:R-:W-:Y:S01]  /*b9b0*/  BPT.TRAP 0x1 ;  /* 0x000000040000795c */ /* 0x000fe20000300000 */
.L_x_86:
[----:B------:R-:W4:Y:S02]  /*b9c0*/  SYNCS.PHASECHK.TRANS64.TRYWAIT P1, [R3+URZ+0x22860], R2 ;  /* 0x02286002030075a7 */ /* 0x000f24000802017f */
[----:B----4-:R-:W-:Y:S05]  /*b9d0*/  @!P1 BRA `(.L_x_87) ;  /* 0x0000002c00749947 */ /* 0x010fea0003800000 */
.L_x_180:
[----:B------:R-:W-:Y:S05]  /*b9e0*/  @!P0 BRA `(.L_x_88) ;  /* 0x0000000000048947 */ /* 0x000fea0003800000 */
[----:B------:R-:W-:Y:S01]  /*b9f0*/  BPT.TRAP 0x1 ;  /* 0x000000040000795c */ /* 0x000fe20000300000 */
.L_x_88:
[----:B------:R0:W0:Y:S02]  /*ba00*/  SYNCS.PHASECHK.TRANS64.TRYWAIT P0, [R17+URZ+0x22860], R0 ;  /* 0x02286000110075a7 */ /* 0x000024000800017f */
[----:B0-----:R-:W-:Y:S05]  /*ba10*/  @!P0 NANOSLEEP.SYNCS 0x989680 ;  /* 0x009896800000895d */ /* 0x001fea0003900000 */
[----:B------:R-:W0:Y:S02]  /*ba20*/  @!P0 SYNCS.PHASECHK.TRANS64 P0, [R17+URZ+0x22860], R0 ;  /* 0x02286000110085a7 */ /* 0x000e24000800007f */
[----:B0-----:R-:W-:Y:S05]  /*ba30*/  @!P0 BRA `(.L_x_88) ;  /* 0xfffffffc00f08947 */ /* 0x001fea000383ffff */
.L_x_80:
[----:B------:R-:W-:Y:S05]  /*ba40*/  BSYNC B0 ;  /* 0x0000000000007941 */ /* 0x000fea0003800000 */
.L_x_79:
[----:B------:R-:W-:Y:S05]  /*ba50*/  EXIT ;  /* 0x000000000000794d */ /* 0x000fea0003800000 */
.L_x_8:
[----:B0-----:R-:W-:-:S04]  /*ba60*/  IMAD.U32 R3, RZ, RZ, UR41 ;  /* 0x00000029ff037e24 */ /* 0x001fc8000f8e00ff */
[----:B------:R0:W1:Y:S03]  /*ba70*/  SYNCS.PHASECHK.TRANS64.TRYWAIT P0, [R3+URZ+0x22800], R0 ;  /* 0x02280000030075a7 */ /* 0x000066000800017f */
[----:B-1----:R-:W-:Y:S05]  /*ba80*/  @!P0 NANOSLEEP.SYNCS 0x989680 ;  /* 0x009896800000895d */ /* 0x002fea0003900000 */
[----:B------:R-:W1:Y:S02]  /*ba90*/  @!P0 SYNCS.PHASECHK.TRANS64 P0, [R3+URZ+0x22800], R0 ;  /* 0x02280000030085a7 */ /* 0x000e64000800007f */
[----:B-1----:R-:W-:Y:S05]  /*baa0*/  @!P0 BRA `(.L_x_8) ;  /* 0xfffffffc00ec8947 */ /* 0x002fea000383ffff */
[----:B------:R-:W-:Y:S05]  /*bab0*/  BRA `(.L_x_89) ;  /* 0xffffff5400847947 */ /* 0x000fea000383ffff */
.L_x_12:
[----:B-1----:R-:W-:-:S04]  /*bac0*/  IMAD.U32 R3, RZ, RZ, UR22 ;  /* 0x00000016ff037e24 */ /* 0x002fc8000f8e00ff */
[----:B------:R1:W2:Y:S03]  /*bad0*/  SYNCS.PHASECHK.TRANS64.TRYWAIT P1, [R3+URZ+0x22830], R8 ;  /* 0x02283008030075a7 */ /* 0x0002a6000802017f */
[----:B--2---:R-:W-:Y:S05]  /*bae0*/  @!P1 NANOSLEEP.SYNCS 0x989680 ;  /* 0x009896800000995d */ /* 0x004fea0003900000 */
[----:B------:R-:W2:Y:S02]  /*baf0*/  @!P1 SYNCS.PHASECHK.TRANS64 P1, [R3+URZ+0x22830], R8 ;  /* 0x02283008030095a7 */ /* 0x000ea4000802007f */
[----:B--2---:R-:W-:Y:S05]  /*bb00*/  @!P1 BRA `(.L_x_12) ;  /* 0xfffffffc00ec9947 */ /* 0x004fea000383ffff */
[----:B------:R-:W-:Y:S05]  /*bb10*/  BRA `(.L_x_11) ;  /* 0xffffff5400a87947 */ /* 0x000fea000383ffff */
.L_x_17:
[----:B---3--:R-:W-:-:S04]  /*bb20*/  IMAD.U32 R9, RZ, RZ, UR22 ;  /* 0x00000016ff097e24 */ /* 0x008fc8000f8e00ff */
[----:B------:R3:W4:Y:S03]  /*bb30*/  SYNCS.PHASECHK.TRANS64.TRYWAIT P1, [R9+URZ+0x22850], R8 ;  /* 0x02285008090075a7 */ /* 0x000726000802017f */
[----:B----4-:R-:W-:Y:S05]  /*bb40*/  @!P1 NANOSLEEP.SYNCS 0x989680 ;  /* 0x009896800000995d */ /* 0x010fea0003900000 */
[----:B------:R-:W4:Y:S02]  /*bb50*/  @!P1 SYNCS.PHASECHK.TRANS64 P1, [R9+URZ+0x22850], R8 ;  /* 0x02285008090095a7 */ /* 0x000f24000802007f */
[----:B----4-:R-:W-:Y:S05]  /*bb60*/  @!P1 BRA `(.L_x_17) ;  /* 0xfffffffc00ec9947 */ /* 0x010fea000383ffff */
[----:B------:R-:W-:Y:S05]  /*bb70*/  BRA `(.L_x_16) ;  /* 0xffffff70009c7947 */ /* 0x000fea000383ffff */
.L_x_23:
[----:B0-----:R-:W-:Y:S02]  /*bb80*/  IMAD.U32 R0, RZ, RZ, UR25 ;  /* 0x00000019ff007e24 */ /* 0x001fe4000f8e00ff */
[----:B------:R-:W-:-:S04]  /*bb90*/  IMAD.U32 R3, RZ, RZ, UR27 ;  /* 0x0000001bff037e24 */ /* 0x000fc8000f8e00ff */
[----:B------:R0:W1:Y:S03]  /*bba0*/  SYNCS.PHASECHK.TRANS64.TRYWAIT P2, [R0+URZ+0x22830], R3 ;  /* 0x02283003000075a7 */ /* 0x000066000804017f */
[----:B-1----:R-:W-:Y:S05]  /*bbb0*/  @!P2 NANOSLEEP.SYNCS 0x989680 ;  /* 0x009896800000a95d */ /* 0x002fea0003900000 */
[----:B------:R-:W1:Y:S02]  /*bbc0*/  @!P2 SYNCS.PHASECHK.TRANS64 P2, [R0+URZ+0x22830], R3 ;  /* 0x022830030000a5a7 */ /* 0x000e64000804007f */
[----:B-1----:R-:W-:Y:S05]  /*bbd0*/  @!P2 BRA `(.L_x_23) ;  /* 0xfffffffc00e8a947 */ /* 0x002fea000383ffff */
[----:B------:R-:W-:Y:S05]  /*bbe0*/  BRA `(.L_x_22) ;  /* 0xffffff7400c87947 */ /* 0x000fea000383ffff */
.L_x_28:
[----:B0-----:R-:W-:Y:S01]  /*bbf0*/  MOV R8, UR25 ;  /* 0x0000001900087c02 */ /* 0x001fe20008000f00 */
[----:B------:R-:W-:-:S04]  /*bc00*/  IMAD.U32 R9, RZ, RZ, UR27 ;  /* 0x0000001bff097e24 */ /* 0x000fc8000f8e00ff */
[----:B------:R0:W1:Y:S03]  /*bc10*/  SYNCS.PHASECHK.TRANS64.TRYWAIT P2, [R8+URZ+0x22850], R9 ;  /* 0x02285009080075a7 */ /* 0x000066000804017f */
[----:B-1----:R-:W-:Y:S05]  /*bc20*/  @!P2 NANOSLEEP.SYNCS 0x989680 ;  /* 0x009896800000a95d */ /* 0x002fea0003900000 */
[----:B------:R-:W1:Y:S02]  /*bc30*/  @!P2 SYNCS.PHASECHK.TRANS64 P2, [R8+URZ+0x22850], R9 ;  /* 0x022850090800a5a7 */ /* 0x000e64000804007f */
[----:B-1----:R-:W-:Y:S05]  /*bc40*/  @!P2 BRA `(.L_x_28) ;  /* 0xfffffffc00e8a947 */ /* 0x002fea000383ffff */
[----:B------:R-:W-:Y:S05]  /*bc50*/  BRA `(.L_x_27) ;  /* 0xffffff9400707947 */ /* 0x000fea000383ffff */
.L_x_44:
[----:B------:R-:W0:Y:S01]  /*bc60*/  S2R R20, SR_TID.X ;  /* 0x0000000000147919 */ /* 0x000e220000002100 */
[----:B------:R-:W-:Y:S01]  /*bc70*/  BSSY B0, `(.L_x_90) ;  /* 0x000000a000007945 */ /* 0x000fe20003800000 */
[----:B------:R-:W-:Y:S02]  /*bc80*/  IMAD.MOV.U32 R12, RZ, RZ, RZ ;  /* 0x000000ffff0c7224 */ /* 0x000fe400078e00ff */
[----:B------:R-:W-:Y:S02]  /*bc90*/  IMAD.MOV.U32 R11, RZ, RZ, 0x1f ;  /* 0x0000001fff0b7424 */ /* 0x000fe400078e00ff */
[----:B------:R-:W-:Y:S01]  /*bca0*/  IMAD.MOV.U32 R15, RZ, RZ, -0x1 ;  /* 0xffffffffff0f7424 */ /* 0x000fe200078e00ff */
[----:B0-----:R-:W-:-:S04]  /*bcb0*/  SHF.R.U32.HI R20, RZ, 0x5, R20 ;  /* 0x00000005ff147819 */ /* 0x001fc80000011614 */
[----:B------:R-:W-:-:S05]  /*bcc0*/  LOP3.LUT R20, R20, 0x3, RZ, 0xc0, !PT ;  /* 0x0000000314147812 */ /* 0x000fca00078ec0ff */
[----:B------:R-:W-:-:S07]  /*bcd0*/  IMAD.MOV.U32 R13, RZ, RZ, R20 ;  /* 0x000000ffff0d7224 */ /* 0x000fce00078e0014 */
[----:B-1---5:R-:W-:Y:S05]  /*bce0*/  WARPSYNC.COLLECTIVE R15, `(.L_x_91) ;  /* 0x000000000f087348 */ /* 0x022fea0003c00000 */
[----:B------:R0:W2:Y:S02]  /*bcf0*/  SHFL.IDX P6, R14, R13, R12, R11 ;  /* 0x0000000c0d0e7389 */ /* 0x0000a400000c000b */
[----:B012--5:R-:W-:Y:S01]  /*bd00*/  ENDCOLLECTIVE ;  /* 0x000000000000791b */ /* 0x027fe20003800000 */
.L_x_91:
[----:B------:R-:W-:Y:S05]  /*bd10*/  BSYNC B0 ;  /* 0x0000000000007941 */ /* 0x000fea0003800000 */
.L_x_90:
[----:B------:R-:W-:Y:S05]  /*bd20*/  BRA `(.L_x_92) ;  /* 0xffffffd000087947 */ /* 0x000fea000383ffff */
.L_x_47:
[----:B0-----:R0:W1:Y:S02]  /*bd30*/  SYNCS.PHASECHK.TRANS64.TRYWAIT P0, [R22+URZ+0x22840], R3 ;  /* 0x02284003160075a7 */ /* 0x001064000800017f */
[----:B-1----:R-:W-:Y:S05]  /*bd40*/  @!P0 NANOSLEEP.SYNCS 0x989680 ;  /* 0x009896800000895d */ /* 0x002fea0003900000 */
[----:B------:R-:W1:Y:S02]  /*bd50*/  @!P0 SYNCS.PHASECHK.TRANS64 P0, [R22+URZ+0x22840], R3 ;  /* 0x02284003160085a7 */ /* 0x000e64000800007f */
[----:B-1----:R-:W-:Y:S05]  /*bd60*/  @!P0 BRA `(.L_x_47) ;  /* 0xfffffffc00f08947 */ /* 0x002fea000383ffff */
[----:B------:R-:W-:Y:S05]  /*bd70*/  BRA `(.L_x_93) ;  /* 0xffffffd0008c7947 */ /* 0x000fea000383ffff */
.L_x_48:
[----:B------:R-:W-:Y:S01]  /*bd80*/  BSSY B0, `(.L_x_94) ;  /* 0x0000008000007945 */ /* 0x000fe20003800000 */
[----:B------:R-:W-:Y:S01]  /*bd90*/  IMAD.MOV.U32 R13, RZ, RZ, R5 ;  /* 0x000000ffff0d7224 */ /* 0x000fe200078e0005 */
[----:B------:R-:W-:Y:S01]  /*bda0*/  MOV R12, RZ ;  /* 0x000000ff000c7202 */ /* 0x000fe20000000f00 */
[----:B------:R-:W-:Y:S02]  /*bdb0*/  IMAD.MOV.U32 R11, RZ, RZ, 0x181f ;  /* 0x0000181fff0b7424 */ /* 0x000fe400078e00ff */
[----:B------:R-:W-:-:S07]  /*bdc0*/  IMAD.MOV.U32 R15, RZ, RZ, -0x1 ;  /* 0xffffffffff0f7424 */ /* 0x000fce00078e00ff */
[----:B------:R-:W-:Y:S05]  /*bdd0*/  WARPSYNC.COLLECTIVE R15, `(.L_x_95) ;  /* 0x000000000f087348 */ /* 0x000fea0003c00000 */
[----:B------:R0:W1:Y:S02]  /*bde0*/  SHFL.IDX P6, R14, R13, R12, R11 ;  /* 0x0000000c0d0e7389 */ /* 0x00006400000c000b */
[----:B01----:R-:W-:Y:S01]  /*bdf0*/  ENDCOLLECTIVE ;  /* 0x000000000000791b */ /* 0x003fe20003800000 */
.L_x_95:
[----:B------:R-:W-:Y:S05]  /*be00*/  BSYNC B0 ;  /* 0x0000000000007941 */ /* 0x000fea0003800000 */
.L_x_94:
[----:B------:R-:W-:Y:S01]  /*be10*/  IMAD.MOV.U32 R13, RZ, RZ, R0 ;  /* 0x000000ffff0d7224 */ /* 0x000fe200078e0000 */
[----:B------:R-:W-:Y:S01]  /*be20*/  MOV R15, 0xffffffff ;  /* 0xffffffff000f7802 */ /* 0x000fe20000000f00 */
[----:B------:R-:W-:Y:S01]  /*be30*/  IMAD.MOV.U32 R12, RZ, RZ, RZ ;  /* 0x000000ffff0c7224 */ /* 0x000fe200078e00ff */
[----:B------:R-:W-:Y:S01]  /*be40*/  ISETP.GE.AND P2, PT, R34, 0x1, PT ;  /* 0x000000012200780c */ /* 0x000fe20003f46270 */
[----:B------:R-:W-:Y:S02]  /*be50*/  IMAD.MOV.U32 R11, RZ, RZ, 0x181f ;  /* 0x0000181fff0b7424 */ /* 0x000fe400078e00ff */
[----:B------:R-:W-:-:S10]  /*be60*/  IMAD.MOV.U32 R3, RZ, RZ, R14 ;  /* 0x000000ffff037224 */ /* 0x000fd400078e000e */
[----:B------:R-:W-:Y:S05]  /*be70*/  WARPSYNC.COLLECTIVE R15, `(.L_x_96) ;  /* 0x000000000f087348 */ /* 0x000fea0003c00000 */
[----:B------:R0:W1:Y:S02]  /*be80*/  SHFL.IDX P6, R14, R13, R12, R11 ;  /* 0x0000000c0d0e7389 */ /* 0x00006400000c000b */
[----:B01----:R-:W-:Y:S01]  /*be90*/  ENDCOLLECTIVE ;  /* 0x000000000000791b */ /* 0x003fe20003800000 */
.L_x_96:
[----:B------:R-:W-:Y:S01]  /*bea0*/  @P2 LEA R7, R4, UR37, 0x1 ;  /* 0x0000002504072c11 */ /* 0x000fe2000f8e08ff */
[----:B------:R-:W-:Y:S02]  /*beb0*/  IMAD.MOV.U32 R13, RZ, RZ, R5 ;  /* 0x000000ffff0d7224 */ /* 0x000fe400078e0005 */
[----:B------:R-:W-:Y:S01]  /*bec0*/  IMAD.MOV.U32 R12, RZ, RZ, 0x1 ;  /* 0x00000001ff0c7424 */ /* 0x000fe200078e00ff */
[----:B------:R-:W-:-:S13]  /*bed0*/  @P2 LEA R2, P0, R20, R14, 0x1 ;  /* 0x0000000e14022211 */ /* 0x000fda00078008ff */
[----:B------:R-:W-:Y:S05]  /*bee0*/  WARPSYNC.COLLECTIVE R15, `(.L_x_97) ;  /* 0x000000000f087348 */ /* 0x000fea0003c00000 */
[----:B------:R0:W1:Y:S02]  /*bef0*/  SHFL.IDX P6, R14, R13, R12, R11 ;  /* 0x0000000c0d0e7389 */ /* 0x00006400000c000b */
[----:B01----:R-:W-:Y:S01]  /*bf00*/  ENDCOLLECTIVE ;  /* 0x000000000000791b */ /* 0x003fe20003800000 */
.L_x_97:
[----:B------:R-:W-:-:S05]  /*bf10*/  @P2 IMAD.X R3, RZ, RZ, R3, P0 ;  /* 0x000000ffff032224 */ /* 0x000fca00000e0603 */
[----:B------:R-:W-:Y:S01]  /*bf20*/  @!PT LDS RZ, [RZ] ;  /* 0x00000000fffff984 */ /* 0x000fe20000000800 */
[----:B------:R-:W-:Y:S01]  /*bf30*/  @!PT LDS RZ, [RZ] ;  /* 0x00000000fffff984 */ /* 0x000fe20000000800 */
[----:B------:R-:W-:Y:S01]  /*bf40*/  @!PT LDS RZ, [RZ] ;  /* 0x00000000fffff984 */ /* 0x000fe20000000800 */
[----:B------:R0:W-:Y:S01]  /*bf50*/  @P2 LDGSTS.E.BYPASS.LTC128B.128 [R7+0x1c400], desc[UR48][R2.64], !P1 ;  /* 0x1c40000002072fae */ /* 0x0001e2000c901d70 */
[----:B------:R-:W-:Y:S01]  /*bf60*/  ISETP.GE.AND P2, PT, R34, 0x11, PT ;  /* 0x000000112200780c */ /* 0x000fe20003f46270 */
[----:B------:R-:W-:Y:S02]  /*bf70*/  IMAD.MOV.U32 R13, RZ, RZ, R0 ;  /* 0x000000ffff0d7224 */ /* 0x000fe400078e0000 */
[----:B------:R-:W-:-:S10]  /*bf80*/  IMAD.MOV.U32 R6, RZ, RZ, R14 ;  /* 0x000000ffff067224 */ /* 0x000fd400078e000e */
[----:B0-----:R-:W-:Y:S05]  /*bf90*/  WARPSYNC.COLLECTIVE R15, `(.L_x_98) ;  /* 0x000000000f087348 */ /* 0x001fea0003c00000 */
[----:B------:R1:W2:Y:S02]  /*bfa0*/  SHFL.IDX P6, R14, R13, R12, R11 ;  /* 0x0000000c0d0e7389 */ /* 0x0002a400000c000b */
[----:B012---:R-:W-:Y:S01]  /*bfb0*/  ENDCOLLECTIVE ;  /* 0x000000000000791b */ /* 0x007fe20003800000 */
.L_x_98:
[----:B------:R-:W-:Y:S01]  /*bfc0*/  @P2 LEA R12, R4, UR37, 0x1 ;  /* 0x00000025040c2c11 */ /* 0x000fe2000f8e08ff */
[----:B------:R-:W-:Y:S01]  /*bfd0*/  IMAD.MOV.U32 R13, RZ, RZ, R5 ;  /* 0x000000ffff0d7224 */ /* 0x000fe200078e0005 */
[----:B------:R-:W-:-:S04]  /*bfe0*/  @P2 LEA R11, P0, R20, R14, 0x1 ;  /* 0x0000000e140b2211 */ /* 0x000fc800078008ff */
[----:B------:R-:W-:Y:S01]  /*bff0*/  @P2 MOV R2, R11 ;  /* 0x0000000b00022202 */ /* 0x000fe20000000f00 */
[----:B------:R-:W-:Y:S02]  /*c000*/  @P2 IMAD.X R6, RZ, RZ, R6, P0 ;  /* 0x000000ffff062224 */ /* 0x000fe400000e0606 */
[----:B------:R-:W-:Y:S02]  /*c010*/  IMAD.MOV.U32 R11, RZ, RZ, 0x181f ;  /* 0x0000181fff0b7424 */ /* 0x000fe400078e00ff */
[----:B------:R-:W-:-:S05]  /*c020*/  @P2 IMAD.MOV.U32 R3, RZ, RZ, R6 ;  /* 0x000000ffff032224 */ /* 0x000fca00078e0006 */
[----:B------:R-:W-:Y:S01]  /*c030*/  @!PT LDS RZ, [RZ] ;  /* 0x00000000fffff984 */ /* 0x000fe20000000800 */
[----:B------:R-:W-:Y:S01]  /*c040*/  @!PT LDS RZ, [RZ] ;  /* 0x00000000fffff984 */ /* 0x000fe20000000800 */
[----:B------:R-:W-:Y:S01]  /*c050*/  @!PT LDS RZ, [RZ] ;  /* 0x00000000fffff984 */ /* 0x000fe20000000800 */
[----:B------:R0:W-:Y:S01]  /*c060*/  @P2 LDGSTS.E.BYPASS.LTC128B.128 [R12+0x1cc00], desc[UR48][R2.64], !P1 ;  /* 0x1cc00000020c2fae */ /* 0x0001e2000c901d70 */
[----:B------:R-:W-:Y:S01]  /*c070*/  ISETP.GE.AND P2, PT, R34, 0x21, PT ;  /* 0x000000212200780c */ /* 0x000fe20003f46270 */
[----:B0-----:R-:W-:-:S12]  /*c080*/  IMAD.MOV.U32 R12, RZ, RZ, 0x2 ;  /* 0x00000002ff0c7424 */ /* 0x001fd800078e00ff */
[----:B------:R-:W-:Y:S05]  /*c090*/  WARPSYNC.COLLECTIVE R15, `(.L_x_99) ;  /* 0x000000000f087348 */ /* 0x000fea0003c00000 */
[----:B------:R0:W1:Y:S02]  /*c0a0*/  SHFL.IDX P6, R14, R13, R12, R11 ;  /* 0x0000000c0d0e7389 */ /* 0x00006400000c000b */
[----:B01----:R-:W-:Y:S01]  /*c0b0*/  ENDCOLLECTIVE ;  /* 0x000000000000791b */ /* 0x003fe20003800000 */
.L_x_99:
[----:B------:R-:W-:Y:S01]  /*c0c0*/  MOV R13, R0 ;  /* 0x00000000000d7202 */ /* 0x000fe20000000f00 */
[----:B------:R-:W-:-:S07]  /*c0d0*/  IMAD.MOV.U32 R9, RZ, RZ, R14 ;  /* 0x000000ffff097224 */ /* 0x000fce00078e000e */
[----:B------:R-:W-:Y:S05]  /*c0e0*/  WARPSYNC.COLLECTIVE R15, `(.L_x_100) ;  /* 0x000000000f087348 */ /* 0x000fea0003c00000 */
[----:B------:R0:W1:Y:S02]  /*c0f0*/  SHFL.IDX P6, R14, R13, R12, R11 ;  /* 0x0000000c0d0e7389 */ /* 0x00006400000c000b */
[----:B01----:R-:W-:Y:S01]  /*c100*/  ENDCOLLECTIVE ;  /* 0x000000000000791b */ /* 0x003fe20003800000 */
.L_x_100:
[----:B------:R-:W-:Y:S01]  /*c110*/  @P2 LEA R12, R4, UR37, 0x1 ;  /* 0x00000025040c2c11 */ /* 0x000fe2000f8e08ff */
[----:B------:R-:W-:Y:S01]  /*c120*/  IMAD.MOV.U32 R13, RZ, RZ, R5 ;  /* 0x000000ffff0d7224 */ /* 0x000fe200078e0005 */
[----:B------:R-:W-:-:S05]  /*c130*/  @P2 LEA R10, P0, R20, R14, 0x1 ;  /* 0x0000000e140a2211 */ /* 0x000fca00078008ff */
[----:B------:R-:W-:Y:S02]  /*c140*/  @P2 IMAD.X R9, RZ, RZ, R9, P0 ;  /* 0x000000ffff092224 */ /* 0x000fe400000e0609 */
[----:B------:R-:W-:Y:S02]  /*c150*/  @P2 IMAD.MOV.U32 R2, RZ, RZ, R10 ;  /* 0x000000ffff022224 */ /* 0x000fe400078e000a */
[----:B------:R-:W-:-:S05]  /*c160*/  @P2 IMAD.MOV.U32 R3, RZ, RZ, R9 ;  /* 0x000000ffff032224 */ /* 0x000fca00078e0009 */
[----:B------:R-:W-:Y:S01]  /*c170*/  @!PT LDS RZ, [RZ] ;  /* 0x00000000fffff984 */ /* 0x000fe20000000800 */
[----:B------:R-:W-:Y:S01]  /*c180*/  @!PT LDS RZ, [RZ] ;  /* 0x00000000fffff984 */ /* 0x000fe20000000800 */
[----:B------:R-:W-:Y:S01]  /*c190*/  @!PT LDS RZ, [RZ] ;  /* 0x00000000fffff984 */ /* 0x000fe20000000800 */
[----:B------:R0:W-:Y:S01]  /*c1a0*/  @P2 LDGSTS.E.BYPASS.LTC128B.128 [R12+0x1d400], desc[UR48][R2.64], !P1 ;  /* 0x1d400000020c2fae */ /* 0x0001e2000c901d70 */
[----:B------:R-:W-:Y:S01]  /*c1b0*/  ISETP.GE.AND P2, PT, R34, 0x31, PT ;  /* 0x000000312200780c */ /* 0x000fe20003f46270 */
[----:B0-----:R-:W-:-:S12]  /*c1c0*/  IMAD.MOV.U32 R12, RZ, RZ, 0x3 ;  /* 0x00000003ff0c7424 */ /* 0x001fd800078e00ff */
[----:B------:R-:W-:-:S07]  /*c1d0*/  @P2 LEA R9, R4, UR37, 0x1 ;  /* 0x0000002504092c11 */ /* 0x000fce000f8e08ff */
[----:B------:R-:W-:Y:S05]  /*c1e0*/  WARPSYNC.COLLECTIVE R15, `(.L_x_101) ;  /* 0x000000000f087348 */ /* 0x000fea0003c00000 */
[----:B------:R0:W1:Y:S02]  /*c1f0*/  SHFL.IDX P6, R14, R13, R12, R11 ;  /* 0x0000000c0d0e7389 */ /* 0x00006400000c000b */
[----:B01----:R-:W-:Y:S01]  /*c200*/  ENDCOLLECTIVE ;  /* 0x000000000000791b */ /* 0x003fe20003800000 */
.L_x_101:
[----:B------:R-:W-:Y:S01]  /*c210*/  IMAD.MOV.U32 R13, RZ, RZ, R0 ;  /* 0x000000ffff0d7224 */ /* 0x000fe200078e0000 */
[----:B------:R-:W-:-:S07]  /*c220*/  MOV R7, R14 ;  /* 0x0000000e00077202 */ /* 0x000fce0000000f00 */
[----:B------:R-:W-:Y:S05]  /*c230*/  WARPSYNC.COLLECTIVE R15, `(.L_x_102) ;  /* 0x000000000f087348 */ /* 0x000fea0003c00000 */
[----:B------:R0:W1:Y:S02]  /*c240*/  SHFL.IDX P6, R14, R13, R12, R11 ;  /* 0x0000000c0d0e7389 */ /* 0x00006400000c000b */
[----:B01----:R-:W-:Y:S01]  /*c250*/  ENDCOLLECTIVE ;  /* 0x000000000000791b */ /* 0x003fe20003800000 */
.L_x_102:
[----:B------:R-:W-:Y:S01]  /*c260*/  IMAD.MOV.U32 R13, RZ, RZ, R5 ;  /* 0x000000ffff0d7224 */ /* 0x000fe200078e0005 */
[----:B------:R-:W-:Y:S02]  /*c270*/  MOV R12, 0x4 ;  /* 0x00000004000c7802 */ /* 0x000fe40000000f00 */
[----:B------:R-:W-:-:S13]  /*c280*/  @P2 LEA R8, P0, R20, R14, 0x1 ;  /* 0x0000000e14082211 */ /* 0x000fda00078008ff */
[----:B------:R-:W-:Y:S05]  /*c290*/  WARPSYNC.COLLECTIVE R15, `(.L_x_103) ;  /* 0x000000000f087348 */ /* 0x000fea0003c00000 */
[----:B------:R0:W1:Y:S02]  /*c2a0*/  SHFL.IDX P6, R14, R13, R12, R11 ;  /* 0x0000000c0d0e7389 */ /* 0x00006400000c000b */
[----:B01----:R-:W-:Y:S01]  /*c2b0*/  ENDCOLLECTIVE ;  /* 0x000000000000791b */ /* 0x003fe20003800000 */
.L_x_103:
        /* <DEDUP_REMOVED lines=8> */
[----:B------:R-:W-:Y:S02]  /*c340*/  IMAD.MOV.U32 R13, RZ, RZ, R0 ;  /* 0x000000ffff0d7224 */ /* 0x000fe400078e0000 */
[----:B0-----:R-:W-:-:S10]  /*c350*/  IMAD.MOV.U32 R2, RZ, RZ, R14 ;  /* 0x000000ffff027224 */ /* 0x001fd400078e000e */
[----:B------:R-:W-:Y:S05]  /*c360*/  WARPSYNC.COLLECTIVE R15, `(.L_x_104) ;  /* 0x000000000f087348 */ /* 0x000fea0003c00000 */
[----:B------:R0:W1:Y:S02]  /*c370*/  SHFL.IDX P6, R14, R13, R12, R11 ;  /* 0x0000000c0d0e7389 */ /* 0x00006400000c000b */
[----:B01----:R-:W-:Y:S01]  /*c380*/  ENDCOLLECTIVE ;  /* 0x000000000000791b */ /* 0x003fe20003800000 */
.L_x_104:
[----:B------:R-:W-:Y:S02]  /*c390*/  @P2 LEA R7, R4, UR37, 0x1 ;  /* 0x0000002504072c11 */ /* 0x000fe4000f8e08ff */
[----:B------:R-:W-:Y:S01]  /*c3a0*/  MOV R13, R5 ;  /* 0x00000005000d7202 */ /* 0x000fe20000000f00 */
[----:B------:R-:W-:Y:S01]  /*c3b0*/  IMAD.MOV.U32 R12, RZ, RZ, 0x5 ;  /* 0x00000005ff0c7424 */ /* 0x000fe200078e00ff */
[----:B------:R-:W-:-:S05]  /*c3c0*/  @P2 LEA R6, P0, R20, R14, 0x1 ;  /* 0x0000000e14062211 */ /* 0x000fca00078008ff */
[----:B------:R-:W-:Y:S02]  /*c3d0*/  @P2 IMAD.X R11, RZ, RZ, R2, P0 ;  /* 0x000000ffff0b2224 */ /* 0x000fe400000e0602 */
[----:B------:R-:W-:Y:S02]  /*c3e0*/  @P2 IMAD.MOV.U32 R2, RZ, RZ, R6 ;  /* 0x000000ffff022224 */ /* 0x000fe400078e0006 */
[----:B------:R-:W-:Y:S02]  /*c3f0*/  @P2 IMAD.MOV.U32 R3, RZ, RZ, R11 ;  /* 0x000000ffff032224 */ /* 0x000fe400078e000b */
[----:B------:R-:W-:-:S03]  /*c400*/  IMAD.MOV.U32 R11, RZ, RZ, 0x181f ;  /* 0x0000181fff0b7424 */ /* 0x000fc600078e00ff */
[----:B------:R-:W-:Y:S01]  /*c410*/  @!PT LDS RZ, [RZ] ;  /* 0x00000000fffff984 */ /* 0x000fe20000000800 */
[----:B------:R-:W-:Y:S01]  /*c420*/  @!PT LDS RZ, [RZ] ;  /* 0x00000000fffff984 */ /* 0x000fe20000000800 */
[----:B------:R-:W-:Y:S01]  /*c430*/  @!PT LDS RZ, [RZ] ;  /* 0x00000000fffff984 */ /* 0x000fe20000000800 */
[----:B------:R0:W-:Y:S04]  /*c440*/  @P2 LDGSTS.E.BYPASS.LTC128B.128 [R7+0x1e400], desc[UR48][R2.64], !P1 ;  /* 0x1e40000002072fae */ /* 0x0001e8000c901d70 */
[----:B0-----:R-:W-:Y:S05]  /*c450*/  WARPSYNC.COLLECTIVE R15, `(.L_x_105) ;  /* 0x000000000f087348 */ /* 0x001fea0003c00000 */
[----:B------:R1:W2:Y:S02]  /*c460*/  SHFL.IDX P6, R14, R13, R12, R11 ;  /* 0x0000000c0d0e7389 */ /* 0x0002a400000c000b */
[----:B012---:R-:W-:Y:S01]  /*c470*/  ENDCOLLECTIVE ;  /* 0x000000000000791b */ /* 0x007fe20003800000 */
.L_x_105:
[----:B------:R-:W-:Y:S02]  /*c480*/  IMAD.MOV.U32 R13, RZ, RZ, R0 ;  /* 0x000000ffff0d7224 */ /* 0x000fe400078e0000 */
[----:B------:R-:W-:-:S07]  /*c490*/  IMAD.MOV.U32 R5, RZ, RZ, R14 ;  /* 0x000000ffff057224 */ /* 0x000fce00078e000e */
[----:B------:R-:W-:Y:S05]  /*c4a0*/  WARPSYNC.COLLECTIVE R15, `(.L_x_106) ;  /* 0x000000000f087348 */ /* 0x000fea0003c00000 */
[----:B------:R0:W1:Y:S02]  /*c4b0*/  SHFL.IDX P6, R14, R13, R12, R11 ;  /* 0x0000000c0d0e7389 */ /* 0x00006400000c000b */
[----:B01----:R-:W-:Y:S01]  /*c4c0*/  ENDCOLLECTIVE ;  /* 0x000000000000791b */ /* 0x003fe20003800000 */
.L_x_106:
[----:B------:R-:W-:Y:S05]  /*c4d0*/  BRA `(.L_x_107) ;  /* 0xffffffcc00dc7947 */ /* 0x000fea000383ffff */
.L_x_52:
[----:B------:R-:W-:Y:S01]  /*c4e0*/  IMAD.MOV.U32 R13, RZ, RZ, R5 ;  /* 0x000000ffff0d7224 */ /* 0x000fe200078e0005 */
[----:B------:R-:W-:Y:S01]  /*c4f0*/  MOV R12, RZ ;  /* 0x000000ff000c7202 */ /* 0x000fe20000000f00 */
[----:B------:R-:W-:Y:S02]  /*c500*/  IMAD.MOV.U32 R11, RZ, RZ, 0x181f ;  /* 0x0000181fff0b7424 */ /* 0x000fe400078e00ff */
[----:B------:R-:W-:Y:S02]  /*c510*/  IMAD.MOV.U32 R15, RZ, RZ, -0x1 ;  /* 0xffffffffff0f7424 */ /* 0x000fe400078e00ff */
[----:B------:R-:W-:-:S07]  /*c520*/  IMAD.IADD R0, R36, 0x1, R0 ;  /* 0x0000000124007824 */ /* 0x000fce00078e0200 */
[----:B-1----:R-:W-:Y:S05]  /*c530*/  WARPSYNC.COLLECTIVE R15, `(.L_x_108) ;  /* 0x000000000f087348 */ /* 0x002fea0003c00000 */
[----:B------:R0:W2:Y:S02]  /*c540*/  SHFL.IDX P6, R14, R13, R12, R11 ;  /* 0x0000000c0d0e7389 */ /* 0x0000a400000c000b */
[----:B012---:R-:W-:Y:S01]  /*c550*/  ENDCOLLECTIVE ;  /* 0x000000000000791b */ /* 0x007fe20003800000 */
.L_x_108:
[C---:B------:R-:W-:Y:S01]  /*c560*/  VIADD R6, R0.reuse, 0x10 ;  /* 0x0000001000067836 */ /* 0x040fe20000000000 */
[----:B------:R-:W-:Y:S01]  /*c570*/  ISETP.GE.AND P0, PT, R0, UR39, PT ;  /* 0x0000002700007c0c */ /* 0x000fe2000bf06270 */
[----:B------:R-:W-:Y:S02]  /*c580*/  IMAD.MOV.U32 R13, RZ, RZ, R4 ;  /* 0x000000ffff0d7224 */ /* 0x000fe400078e0004 */
[----:B------:R-:W-:-:S10]  /*c590*/  IMAD.MOV.U32 R2, RZ, RZ, R14 ;  /* 0x000000ffff027224 */ /* 0x000fd400078e000e */
[----:B------:R-:W-:Y:S05]  /*c5a0*/  WARPSYNC.COLLECTIVE R15, `(.L_x_109) ;  /* 0x000000000f087348 */ /* 0x000fea0003c00000 */
[----:B------:R0:W1:Y:S02]  /*c5b0*/  SHFL.IDX P6, R14, R13, R12, R11 ;  /* 0x0000000c0d0e7389 */ /* 0x00006400000c000b */
[----:B01----:R-:W-:Y:S01]  /*c5c0*/  ENDCOLLECTIVE ;  /* 0x000000000000791b */ /* 0x003fe20003800000 */
.L_x_109:
[----:B------:R-:W-:Y:S02]  /*c5d0*/  IMAD.MOV.U32 R13, RZ, RZ, R5 ;  /* 0x000000ffff0d7224 */ /* 0x000fe400078e0005 */
[----:B------:R-:W-:Y:S01]  /*c5e0*/  IMAD.MOV.U32 R12, RZ, RZ, 0x1 ;  /* 0x00000001ff0c7424 */ /* 0x000fe200078e00ff */
[----:B------:R-:W-:-:S04]  /*c5f0*/  @!P0 LEA R14, P1, R21, R14, 0x1 ;  /* 0x0000000e150e8211 */ /* 0x000fc800078208ff */
[----:B------:R-:W-:Y:S01]  /*c600*/  @!P0 IADD3.X R3, RZ, R2, RZ, P1, !PT ;  /* 0x00000002ff038210 */ /* 0x000fe20000ffe4ff */
[----:B------:R-:W-:-:S08]  /*c610*/  @!P0 IMAD.MOV.U32 R2, RZ, RZ, R14 ;  /* 0x000000ffff028224 */ /* 0x000fd000078e000e */
[----:B------:R-:W-:Y:S05]  /*c620*/  WARPSYNC.COLLECTIVE R15, `(.L_x_110) ;  /* 0x000000000f087348 */ /* 0x000fea0003c00000 */
[----:B------:R0:W1:Y:S02]  /*c630*/  SHFL.IDX P6, R14, R13, R12, R11 ;  /* 0x0000000c0d0e7389 */ /* 0x00006400000c000b */
[----:B01----:R-:W-:Y:S01]  /*c640*/  ENDCOLLECTIVE ;  /* 0x000000000000791b */ /* 0x003fe20003800000 */
.L_x_110:
[----:B------:R-:W-:Y:S01]  /*c650*/  @!PT LDS RZ, [RZ] ;  /* 0x00000000fffff984 */ /* 0x000fe20000000800 */
[----:B------:R-:W-:Y:S01]  /*c660*/  @!PT LDS RZ, [RZ] ;  /* 0x00000000fffff984 */ /* 0x000fe20000000800 */
[----:B------:R-:W-:Y:S01]  /*c670*/  @!PT LDS RZ, [RZ] ;  /* 0x00000000fffff984 */ /* 0x000fe20000000800 */
[----:B------:R0:W-:Y:S01]  /*c680*/  @!P0 LDGSTS.E.BYPASS.LTC128B.128 [R20+0x18400], desc[UR48][R2.64], !P5 ;  /* 0x1840000002148fae */ /* 0x0001e2000e901d70 */
[----:B------:R-:W-:Y:S02]  /*c690*/  ISETP.GE.AND P0, PT, R6, UR39, PT ;  /* 0x0000002706007c0c */ /* 0x000fe4000bf06270 */
[----:B------:R-:W-:Y:S01]  /*c6a0*/  MOV R13, R4 ;  /* 0x00000004000d7202 */ /* 0x000fe20000000f00 */
[----:B------:R-:W-:-:S10]  /*c6b0*/  IMAD.MOV.U32 R6, RZ, RZ, R14 ;  /* 0x000000ffff067224 */ /* 0x000fd400078e000e */
[----:B0-----:R-:W-:Y:S05]  /*c6c0*/  WARPSYNC.COLLECTIVE R15, `(.L_x_111) ;  /* 0x000000000f087348 */ /* 0x001fea0003c00000 */
[----:B------:R1:W2:Y:S02]  /*c6d0*/  SHFL.IDX P6, R14, R13, R12, R11 ;  /* 0x0000000c0d0e7389 */ /* 0x0002a400000c000b */
[----:B012---:R-:W-:Y:S01]  /*c6e0*/  ENDCOLLECTIVE ;  /* 0x000000000000791b */ /* 0x007fe20003800000 */
.L_x_111:
[----:B------:R-:W-:Y:S02]  /*c6f0*/  IMAD.MOV.U32 R13, RZ, RZ, R5 ;  /* 0x000000ffff0d7224 */ /* 0x000fe400078e0005 */
[----:B------:R-:W-:Y:S01]  /*c700*/  IMAD.MOV.U32 R12, RZ, RZ, 0x2 ;  /* 0x00000002ff0c7424 */ /* 0x000fe200078e00ff */
[----:B------:R-:W-:-:S13]  /*c710*/  @!P0 LEA R2, P1, R21, R14, 0x1 ;  /* 0x0000000e15028211 */ /* 0x000fda00078208ff */
[----:B------:R-:W-:Y:S05]  /*c720*/  WARPSYNC.COLLECTIVE R15, `(.L_x_112) ;  /* 0x000000000f087348 */ /* 0x000fea0003c00000 */
[----:B------:R0:W1:Y:S02]  /*c730*/  SHFL.IDX P6, R14, R13, R12, R11 ;  /* 0x0000000c0d0e7389 */ /* 0x00006400000c000b */
[----:B01----:R-:W-:Y:S01]  /*c740*/  ENDCOLLECTIVE ;  /* 0x000000000000791b */ /* 0x003fe20003800000 */
.L_x_112:
[----:B------:R-:W-:Y:S02]  /*c750*/  @!P0 IMAD.X R3, RZ, RZ, R6, P1 ;  /* 0x000000ffff038224 */ /* 0x000fe400008e0606 */
[----:B------:R-:W-:-:S03]  /*c760*/  VIADD R6, R0, 0x20 ;  /* 0x0000002000067836 */ /* 0x000fc60000000000 */
[----:B------:R-:W-:Y:S01]  /*c770*/  @!PT LDS RZ, [RZ] ;  /* 0x00000000fffff984 */ /* 0x000fe20000000800 */
[----:B------:R-:W-:Y:S01]  /*c780*/  @!PT LDS RZ, [RZ] ;  /* 0x00000000fffff984 */ /* 0x000fe20000000800 */
[----:B------:R-:W-:Y:S01]  /*c790*/  @!PT LDS RZ, [RZ] ;  /* 0x00000000fffff984 */ /* 0x000fe20000000800 */
[----:B------:R0:W-:Y:S02]  /*c7a0*/  @!P0 LDGSTS.E.BYPASS.LTC128B.128 [R20+0x18c00], desc[UR48][R2.64], !P5 ;  /* 0x18c0000002148fae */ /* 0x0001e4000e901d70 */
[----:B------:R-:W-:Y:S02]  /*c7b0*/  ISETP.GE.AND P0, PT, R6, UR39, PT ;  /* 0x0000002706007c0c */ /* 0x000fe4000bf06270 */
[----:B------:R-:W-:Y:S01]  /*c7c0*/  MOV R13, R4 ;  /* 0x00000004000d7202 */ /* 0x000fe20000000f00 */
[----:B------:R-:W-:-:S10]  /*c7d0*/  IMAD.MOV.U32 R6, RZ, RZ, R14 ;  /* 0x000000ffff067224 */ /* 0x000fd400078e000e */
[----:B0-----:R-:W-:Y:S05]  /*c7e0*/  WARPSYNC.COLLECTIVE R15, `(.L_x_113) ;  /* 0x000000000f087348 */ /* 0x001fea0003c00000 */
[----:B------:R1:W2:Y:S02]  /*c7f0*/  SHFL.IDX P6, R14, R13, R12, R11 ;  /* 0x0000000c0d0e7389 */ /* 0x0002a400000c000b */
[----:B012---:R-:W-:Y:S01]  /*c800*/  ENDCOLLECTIVE ;  /* 0x000000000000791b */ /* 0x007fe20003800000 */
.L_x_113:
[----:B------:R-:W-:Y:S02]  /*c810*/  IMAD.MOV.U32 R13, RZ, RZ, R5 ;  /* 0x000000ffff0d7224 */ /* 0x000fe400078e0005 */
[----:B------:R-:W-:Y:S01]  /*c820*/  IMAD.MOV.U32 R12, RZ, RZ, 0x3 ;  /* 0x00000003ff0c7424 */ /* 0x000fe200078e00ff */
[----:B------:R-:W-:-:S13]  /*c830*/  @!P0 LEA R2, P1, R21, R14, 0x1 ;  /* 0x0000000e15028211 */ /* 0x000fda00078208ff */
[----:B------:R-:W-:Y:S05]  /*c840*/  WARPSYNC.COLLECTIVE R15, `(.L_x_114) ;  /* 0x000000000f087348 */ /* 0x000fea0003c00000 */
[----:B------:R0:W1:Y:S02]  /*c850*/  SHFL.IDX P6, R14, R13, R12, R11 ;  /* 0x0000000c0d0e7389 */ /* 0x00006400000c000b */
[----:B01----:R-:W-:Y:S01]  /*c860*/  ENDCOLLECTIVE ;  /* 0x000000000000791b */ /* 0x003fe20003800000 */
.L_x_114:
        /* <DEDUP_REMOVED lines=12> */
.L_x_115:
[----:B------:R-:W-:Y:S02]  /*c930*/  IMAD.MOV.U32 R13, RZ, RZ, R5 ;  /* 0x000000ffff0d7224 */ /* 0x000fe400078e0005 */
[----:B------:R-:W-:Y:S01]  /*c940*/  IMAD.MOV.U32 R12, RZ, RZ, 0x4 ;  /* 0x00000004ff0c7424 */ /* 0x000fe200078e00ff */
[----:B------:R-:W-:-:S13]  /*c950*/  @!P0 LEA R2, P1, R21, R14, 0x1 ;  /* 0x0000000e15028211 */ /* 0x000fda00078208ff */
[----:B------:R-:W-:Y:S05]  /*c960*/  WARPSYNC.COLLECTIVE R15, `(.L_x_116) ;  /* 0x000000000f087348 */ /* 0x000fea0003c00000 */
[----:B------:R0:W1:Y:S02]  /*c970*/  SHFL.IDX P6, R14, R13, R12, R11 ;  /* 0x0000000c0d0e7389 */ /* 0x00006400000c000b */
[----:B01----:R-:W-:Y:S01]  /*c980*/  ENDCOLLECTIVE ;  /* 0x000000000000791b */ /* 0x003fe20003800000 */
.L_x_116:
        /* <DEDUP_REMOVED lines=12> */
.L_x_117:
[----:B------:R-:W-:Y:S02]  /*ca50*/  IMAD.MOV.U32 R13, RZ, RZ, R5 ;  /* 0x000000ffff0d7224 */ /* 0x000fe400078e0005 */
[----:B------:R-:W-:Y:S01]  /*ca60*/  IMAD.MOV.U32 R12, RZ, RZ, 0x5 ;  /* 0x00000005ff0c7424 */ /* 0x000fe200078e00ff */
[----:B------:R-:W-:-:S13]  /*ca70*/  @!P0 LEA R2, P1, R21, R14, 0x1 ;  /* 0x0000000e15028211 */ /* 0x000fda00078208ff */
[----:B------:R-:W-:Y:S05]  /*ca80*/  WARPSYNC.COLLECTIVE R15, `(.L_x_118) ;  /* 0x000000000f087348 */ /* 0x000fea0003c00000 */
[----:B------:R0:W1:Y:S02]  /*ca90*/  SHFL.IDX P6, R14, R13, R12, R11 ;  /* 0x0000000c0d0e7389 */ /* 0x00006400000c000b */
[----:B01----:R-:W-:Y:S01]  /*caa0*/  ENDCOLLECTIVE ;  /* 0x000000000000791b */ /* 0x003fe20003800000 */
.L_x_118:
        /* <DEDUP_REMOVED lines=12> */
.L_x_119:
[----:B------:R-:W-:Y:S02]  /*cb70*/  IMAD.MOV.U32 R13, RZ, RZ, R5 ;  /* 0x000000ffff0d7224 */ /* 0x000fe400078e0005 */
[----:B------:R-:W-:Y:S01]  /*cb80*/  IMAD.MOV.U32 R12, RZ, RZ, 0x6 ;  /* 0x00000006ff0c7424 */ /* 0x000fe200078e00ff */
[----:B------:R-:W-:-:S13]  /*cb90*/  @!P0 LEA R2, P1, R21, R14, 0x1 ;  /* 0x0000000e15028211 */ /* 0x000fda00078208ff */
[----:B------:R-:W-:Y:S05]  /*cba0*/  WARPSYNC.COLLECTIVE R15, `(.L_x_120) ;  /* 0x000000000f087348 */ /* 0x000fea0003c00000 */
[----:B------:R0:W1:Y:S02]  /*cbb0*/  SHFL.IDX P6, R14, R13, R12, R11 ;  /* 0x0000000c0d0e7389 */ /* 0x00006400000c000b */
[----:B01----:R-:W-:Y:S01]  /*cbc0*/  ENDCOLLECTIVE ;  /* 0x000000000000791b */ /* 0x003fe20003800000 */
.L_x_120:
        /* <DEDUP_REMOVED lines=12> */
.L_x_121:
[----:B------:R-:W-:Y:S02]  /*cc90*/  IMAD.MOV.U32 R13, RZ, RZ, R5 ;  /* 0x000000ffff0d7224 */ /* 0x000fe400078e0005 */
[----:B------:R-:W-:Y:S01]  /*cca0*/  IMAD.MOV.U32 R12, RZ, RZ, 0x7 ;  /* 0x00000007ff0c7424 */ /* 0x000fe200078e00ff */
[----:B------:R-:W-:-:S13]  /*ccb0*/  @!P0 LEA R2, P1, R21, R14, 0x1 ;  /* 0x0000000e15028211 */ /* 0x000fda00078208ff */
[----:B------:R-:W-:Y:S05]  /*ccc0*/  WARPSYNC.COLLECTIVE R15, `(.L_x_122) ;  /* 0x000000000f087348 */ /* 0x000fea0003c00000 */
[----:B------:R0:W1:Y:S02]  /*ccd0*/  SHFL.IDX P6, R14, R13, R12, R11 ;  /* 0x0000000c0d0e7389 */ /* 0x00006400000c000b */
[----:B01----:R-:W-:Y:S01]  /*cce0*/  ENDCOLLECTIVE ;  /* 0x000000000000791b */ /* 0x003fe20003800000 */
.L_x_122:
[----:B------:R-:W-:-:S05]  /*ccf0*/  @!P0 IMAD.X R3, RZ, RZ, R6, P1 ;  /* 0x000000ffff038224 */ /* 0x000fca00008e0606 */
[----:B------:R-:W-:Y:S01]  /*cd00*/  @!PT LDS RZ, [RZ] ;  /* 0x00000000fffff984 */ /* 0x000fe20000000800 */
[----:B------:R-:W-:Y:S01]  /*cd10*/  @!PT LDS RZ, [RZ] ;  /* 0x00000000fffff984 */ /* 0x000fe20000000800 */
[----:B------:R-:W-:Y:S01]  /*cd20*/  @!PT LDS RZ, [RZ] ;  /* 0x00000000fffff984 */ /* 0x000fe20000000800 */
[----:B------:R0:W-:Y:S01]  /*cd30*/  @!P0 LDGSTS.E.BYPASS.LTC128B.128 [R20+0x1b400], desc[UR48][R2.64], !P5 ;  /* 0x1b40000002148fae */ /* 0x0001e2000e901d70 */
[----:B------:R-:W-:Y:S02]  /*cd40*/  IMAD.MOV.U32 R13, RZ, RZ, R4 ;  /* 0x000000ffff0d7224 */ /* 0x000fe400078e0004 */
[----:B------:R-:W-:-:S07]  /*cd50*/  IMAD.MOV.U32 R6, RZ, RZ, R14 ;  /* 0x000000ffff067224 */ /* 0x000fce00078e000e */
[----:B0-----:R-:W-:Y:S05]  /*cd60*/  WARPSYNC.COLLECTIVE R15, `(.L_x_123) ;  /* 0x000000000f087348 */ /* 0x001fea0003c00000 */
[----:B------:R1:W2:Y:S02]  /*cd70*/  SHFL.IDX P6, R14, R13, R12, R11 ;  /* 0x0000000c0d0e7389 */ /* 0x0002a400000c000b */
[----:B012---:R-:W-:Y:S01]  /*cd80*/  ENDCOLLECTIVE ;  /* 0x000000000000791b */ /* 0x007fe20003800000 */
.L_x_123:
[----:B------:R-:W-:Y:S05]  /*cd90*/  BRA `(.L_x_124) ;  /* 0xffffffcc00e87947 */ /* 0x000fea000383ffff */
.L_x_54:
[----:B0-----:R-:W-:-:S04]  /*cda0*/  MOV R3, UR37 ;  /* 0x0000002500037c02 */ /* 0x001fc80008000f00 */
[----:B------:R0:W2:Y:S03]  /*cdb0*/  SYNCS.PHASECHK.TRANS64.TRYWAIT P0, [R3+URZ+0x22820], R0 ;  /* 0x02282000030075a7 */ /* 0x0000a6000800017f */
[----:B--2---:R-:W-:Y:S05]  /*cdc0*/  @!P0 NANOSLEEP.SYNCS 0x989680 ;  /* 0x009896800000895d */ /* 0x004fea0003900000 */
[----:B------:R-:W2:Y:S02]  /*cdd0*/  @!P0 SYNCS.PHASECHK.TRANS64 P0, [R3+URZ+0x22820], R0 ;  /* 0x02282000030085a7 */ /* 0x000ea4000800007f */
[----:B--2---:R-:W-:Y:S05]  /*cde0*/  @!P0 BRA `(.L_x_54) ;  /* 0xfffffffc00ec8947 */ /* 0x004fea000383ffff */
[----:B------:R-:W-:Y:S05]  /*cdf0*/  BRA `(.L_x_125) ;  /* 0xffffffd0001c7947 */ /* 0x000fea000383ffff */
.L_x_57:
[----:B0-----:R0:W2:Y:S02]  /*ce00*/  SYNCS.PHASECHK.TRANS64.TRYWAIT P0, [R22+URZ+0x22860], R3 ;  /* 0x02286003160075a7 */ /* 0x0010a4000800017f */
[----:B--2---:R-:W-:Y:S05]  /*ce10*/  @!P0 NANOSLEEP.SYNCS 0x989680 ;  /* 0x009896800000895d */ /* 0x004fea0003900000 */
[----:B------:R-:W2:Y:S02]  /*ce20*/  @!P0 SYNCS.PHASECHK.TRANS64 P0, [R22+URZ+0x22860], R3 ;  /* 0x02286003160085a7 */ /* 0x000ea4000800007f */
[----:B--2---:R-:W-:Y:S05]  /*ce30*/  @!P0 BRA `(.L_x_57) ;  /* 0xfffffffc00f08947 */ /* 0x004fea000383ffff */
[----:B------:R-:W-:Y:S05]  /*ce40*/  BRA `(.L_x_126) ;  /* 0xffffffd0002c7947 */ /* 0x000fea000383ffff */
.L_x_58:
[----:B------:R-:W-:Y:S01]  /*ce50*/  BSSY B0, `(.L_x_127) ;  /* 0x0000008000007945 */ /* 0x000fe20003800000 */
[----:B------:R-:W-:Y:S02]  /*ce60*/  IMAD.MOV.U32 R13, RZ, RZ, R7 ;  /* 0x000000ffff0d7224 */ /* 0x000fe400078e0007 */
[----:B------:R-:W-:Y:S02]  /*ce70*/  IMAD.MOV.U32 R12, RZ, RZ, RZ ;  /* 0x000000ffff0c7224 */ /* 0x000fe400078e00ff */
[----:B------:R-:W-:Y:S02]  /*ce80*/  IMAD.MOV.U32 R11, RZ, RZ, 0x181f ;  /* 0x0000181fff0b7424 */ /* 0x000fe400078e00ff */
[----:B------:R-:W-:-:S07]  /*ce90*/  IMAD.MOV.U32 R15, RZ, RZ, -0x1 ;  /* 0xffffffffff0f7424 */ /* 0x000fce00078e00ff */
[----:B-1----:R-:W-:Y:S05]  /*cea0*/  WARPSYNC.COLLECTIVE R15, `(.L_x_128) ;  /* 0x000000000f087348 */ /* 0x002fea0003c00000 */
[----:B------:R0:W2:Y:S02]  /*ceb0*/  SHFL.IDX P6, R14, R13, R12, R11 ;  /* 0x0000000c0d0e7389 */ /* 0x0000a400000c000b */
[----:B012---:R-:W-:Y:S01]  /*cec0*/  ENDCOLLECTIVE ;  /* 0x000000000000791b */ /* 0x007fe20003800000 */
.L_x_128:
[----:B------:R-:W-:Y:S05]  /*ced0*/  BSYNC B0 ;  /* 0x0000000000007941 */ /* 0x000fea0003800000 */
.L_x_127:
[----:B------:R-:W0:Y:S01]  /*cee0*/  S2R R4, SR_TID.X ;  /* 0x0000000000047919 */ /* 0x000e220000002100 */
[----:B------:R-:W-:Y:S01]  /*cef0*/  MOV R13, R8 ;  /* 0x00000008000d7202 */ /* 0x000fe20000000f00 */
[----:B------:R-:W-:Y:S01]  /*cf00*/  IMAD.MOV.U32 R12, RZ, RZ, RZ ;  /* 0x000000ffff0c7224 */ /* 0x000fe200078e00ff */
[----:B------:R-:W-:Y:S01]  /*cf10*/  LOP3.LUT P3, RZ, R35, 0x4, RZ, 0xc0, !PT ;  /* 0x0000000423ff7812 */ /* 0x000fe2000786c0ff */
[----:B------:R-:W-:Y:S01]  /*cf20*/  IMAD.MOV.U32 R11, RZ, RZ, 0x181f ;  /* 0x0000181fff0b7424 */ /* 0x000fe200078e00ff */
[C---:B------:R-:W-:Y:S01]  /*cf30*/  LOP3.LUT P2, RZ, R16.reuse, 0x80000000, RZ, 0xc0, !PT ;  /* 0x8000000010ff7812 */ /* 0x040fe2000784c0ff */
[----:B------:R-:W-:Y:S01]  /*cf40*/  IMAD.MOV.U32 R15, RZ, RZ, -0x1 ;  /* 0xffffffffff0f7424 */ /* 0x000fe200078e00ff */
[C---:B------:R-:W-:Y:S01]  /*cf50*/  LOP3.LUT P1, RZ, R16.reuse, 0x4000000, RZ, 0xc0, !PT ;  /* 0x0400000010ff7812 */ /* 0x040fe2000782c0ff */
[----:B------:R-:W-:Y:S01]  /*cf60*/  IMAD.MOV.U32 R3, RZ, RZ, R14 ;  /* 0x000000ffff037224 */ /* 0x000fe200078e000e */
[----:B------:R-:W-:-:S13]  /*cf70*/  LOP3.LUT P4, RZ, R16, 0x200000, RZ, 0xc0, !PT ;  /* 0x0020000010ff7812 */ /* 0x000fda000788c0ff */
[----:B0-----:R-:W-:Y:S05]  /*cf80*/  WARPSYNC.COLLECTIVE R15, `(.L_x_129) ;  /* 0x000000000f087348 */ /* 0x001fea0003c00000 */
[----:B------:R1:W2:Y:S02]  /*cf90*/  SHFL.IDX P6, R14, R13, R12, R11 ;  /* 0x0000000c0d0e7389 */ /* 0x0002a400000c000b */
[----:B012---:R-:W-:Y:S01]  /*cfa0*/  ENDCOLLECTIVE ;  /* 0x000000000000791b */ /* 0x007fe20003800000 */
.L_x_129:
[----:B------:R-:W-:Y:S02]  /*cfb0*/  LEA R6, R6, UR37, 0x1 ;  /* 0x0000002506067c11 */ /* 0x000fe4000f8e08ff */
[----:B------:R-:W-:Y:S01]  /*cfc0*/  LOP3.LUT P5, RZ, R16, 0x40000, RZ, 0xc0, !PT ;  /* 0x0004000010ff7812 */ /* 0x000fe200078ac0ff */
[----:B------:R-:W-:Y:S02]  /*cfd0*/  IMAD.MOV.U32 R13, RZ, RZ, R7 ;  /* 0x000000ffff0d7224 */ /* 0x000fe400078e0007 */
[----:B------:R-:W-:Y:S02]  /*cfe0*/  IMAD.MOV.U32 R12, RZ, RZ, 0x1 ;  /* 0x00000001ff0c7424 */ /* 0x000fe400078e00ff */
[----:B------:R-:W-:Y:S02]  /*cff0*/  IMAD.SHL.U32 R4, R4, 0x8, RZ ;  /* 0x0000000804047824 */ /* 0x000fe400078e00ff */
[----:B------:R-:W-:-:S07]  /*d000*/  IMAD.MOV.U32 R2, RZ, RZ, R14 ;  /* 0x000000ffff027224 */ /* 0x000fce00078e000e */
[----:B------:R-:W-:Y:S05]  /*d010*/  WARPSYNC.COLLECTIVE R15, `(.L_x_130) ;  /* 0x000000000f087348 */ /* 0x000fea0003c00000 */
[----:B------:R0:W1:Y:S02]  /*d020*/  SHFL.IDX P6, R14, R13, R12, R11 ;  /* 0x0000000c0d0e7389 */ /* 0x00006400000c000b */
[----:B01----:R-:W-:Y:S01]  /*d030*/  ENDCOLLECTIVE ;  /* 0x000000000000791b */ /* 0x003fe20003800000 */
.L_x_130:
[----:B------:R-:W-:-:S04]  /*d040*/  LOP3.LUT R4, R4, 0x38, RZ, 0xc0, !PT ;  /* 0x0000003804047812 */ /* 0x000fc800078ec0ff */
[----:B------:R-:W-:-:S04]  /*d050*/  SHF.L.U32 R0, R4, 0x1, RZ ;  /* 0x0000000104007819 */ /* 0x000fc800000006ff */
[----:B------:R-:W-:-:S05]  /*d060*/  IADD3 R2, P0, R2, R0, RZ ;  /* 0x0000000002027210 */ /* 0x000fca0007f1e0ff */
[----:B------:R-:W-:Y:S02]  /*d070*/  IMAD.X R3, RZ, RZ, R3, P0 ;  /* 0x000000ffff037224 */ /* 0x000fe400000e0603 */
[----:B------:R-:W-:-:S03]  /*d080*/  IMAD.MOV.U32 R13, RZ, RZ, R8 ;  /* 0x000000ffff0d7224 */ /* 0x000fc600078e0008 */
[----:B------:R-:W-:Y:S01]  /*d090*/  @!PT LDS RZ, [RZ] ;  /* 0x00000000fffff984 */ /* 0x000fe20000000800 */
[----:B------:R-:W-:Y:S01]  /*d0a0*/  @!PT LDS RZ, [RZ] ;  /* 0x00000000fffff984 */ /* 0x000fe20000000800 */
[----:B------:R-:W-:Y:S01]  /*d0b0*/  @!PT LDS RZ, [RZ] ;  /* 0x00000000fffff984 */ /* 0x000fe20000000800 */
[----:B------:R-:W-:Y:S01]  /*d0c0*/  LDGSTS.E.BYPASS.LTC128B.128 [R6+0x400], desc[UR48][R2.64], !P3 ;  /* 0x0040000002067fae */ /* 0x000fe2000d901d70 */
[----:B------:R-:W-:-:S03]  /*d0d0*/  LOP3.LUT P3, RZ, R35, 0x2, RZ, 0xc0, !PT ;  /* 0x0000000223ff7812 */ /* 0x000fc6000786c0ff */
[----:B------:R-:W-:Y:S01]  /*d0e0*/  LDGSTS.E.BYPASS.LTC128B.128 [R6+0x3400], desc[UR48][R2.64+0x80], !P2 ;  /* 0x0340008002067fae */ /* 0x000fe2000d101d70 */
[----:B------:R-:W-:-:S03]  /*d0f0*/  LOP3.LUT P2, RZ, R16, 0x40000000, RZ, 0xc0, !PT ;  /* 0x4000000010ff7812 */ /* 0x000fc6000784c0ff */
[----:B------:R-:W-:Y:S01]  /*d100*/  LDGSTS.E.BYPASS.LTC128B.128 [R6+0x6400], desc[UR48][R2.64+0x100], !P1 ;  /* 0x0640010002067fae */ /* 0x000fe2000c901d70 */
[----:B------:R-:W-:-:S03]  /*d110*/  LOP3.LUT P1, RZ, R16, 0x2000000, RZ, 0xc0, !PT ;  /* 0x0200000010ff7812 */ /* 0x000fc6000782c0ff */
[----:B------:R0:W-:Y:S01]  /*d120*/  LDGSTS.E.BYPASS.LTC128B.128 [R6+0x9400], desc[UR48][R2.64+0x180], !P4 ;  /* 0x0940018002067fae */ /* 0x0001e2000e101d70 */
[----:B------:R-:W-:Y:S01]  /*d130*/  LOP3.LUT P4, RZ, R16, 0x100000, RZ, 0xc0, !PT ;  /* 0x0010000010ff7812 */ /* 0x000fe2000788c0ff */
[----:B0-----:R-:W-:-:S12]  /*d140*/  IMAD.MOV.U32 R3, RZ, RZ, R14 ;  /* 0x000000ffff037224 */ /* 0x001fd800078e000e */
[----:B------:R-:W-:Y:S05]  /*d150*/  WARPSYNC.COLLECTIVE R15, `(.L_x_131) ;  /* 0x000000000f087348 */ /* 0x000fea0003c00000 */
[----:B------:R0:W1:Y:S02]  /*d160*/  SHFL.IDX P6, R14, R13, R12, R11 ;  /* 0x0000000c0d0e7389 */ /* 0x00006400000c000b */
[----:B01----:R-:W-:Y:S01]  /*d170*/  ENDCOLLECTIVE ;  /* 0x000000000000791b */ /* 0x003fe20003800000 */
.L_x_131:
[----:B------:R-:W-:Y:S02]  /*d180*/  IMAD.MOV.U32 R13, RZ, RZ, R7 ;  /* 0x000000ffff0d7224 */ /* 0x000fe400078e0007 */
[----:B------:R-:W-:Y:S01]  /*d190*/  IMAD.MOV.U32 R12, RZ, RZ, 0x2 ;  /* 0x00000002ff0c7424 */ /* 0x000fe200078e00ff */
[----:B------:R-:W-:-:S07]  /*d1a0*/  MOV R2, R14 ;  /* 0x0000000e00027202 */ /* 0x000fce0000000f00 */
[----:B------:R-:W-:Y:S05]  /*d1b0*/  WARPSYNC.COLLECTIVE R15, `(.L_x_132) ;  /* 0x000000000f087348 */ /* 0x000fea0003c00000 */
[----:B------:R0:W1:Y:S02]  /*d1c0*/  SHFL.IDX P6, R14, R13, R12, R11 ;  /* 0x0000000c0d0e7389 */ /* 0x00006400000c000b */
[----:B01----:R-:W-:Y:S01]  /*d1d0*/  ENDCOLLECTIVE ;  /* 0x000000000000791b */ /* 0x003fe20003800000 */
.L_x_132:
[----:B------:R-:W-:-:S05]  /*d1e0*/  IADD3 R2, P0, R2, R0, RZ ;  /* 0x0000000002027210 */ /* 0x000fca0007f1e0ff */
[----:B------:R-:W-:-:S05]  /*d1f0*/  IMAD.X R3, RZ, RZ, R3, P0 ;  /* 0x000000ffff037224 */ /* 0x000fca00000e0603 */
[----:B------:R-:W-:Y:S01]  /*d200*/  @!PT LDS RZ, [RZ] ;  /* 0x00000000fffff984 */ /* 0x000fe20000000800 */
[----:B------:R-:W-:Y:S01]  /*d210*/  @!PT LDS RZ, [RZ] ;  /* 0x00000000fffff984 */ /* 0x000fe20000000800 */
[----:B------:R-:W-:Y:S01]  /*d220*/  @!PT LDS RZ, [RZ] ;  /* 0x00000000fffff984 */ /* 0x000fe20000000800 */
[----:B------:R-:W-:Y:S01]  /*d230*/  LDGSTS.E.BYPASS.LTC128B.128 [R6+0xc00], desc[UR48][R2.64], !P3 ;  /* 0x00c0000002067fae */ /* 0x000fe2000d901d70 */
[----:B------:R-:W-:Y:S01]  /*d240*/  LOP3.LUT P3, RZ, R35, 0x1, RZ, 0xc0, !PT ;  /* 0x0000000123ff7812 */ /* 0x000fe2000786c0ff */
[----:B------:R-:W-:Y:S02]  /*d250*/  IMAD.MOV.U32 R13, RZ, RZ, R8 ;  /* 0x000000ffff0d7224 */ /* 0x000fe400078e0008 */
        /* <DEDUP_REMOVED lines=10> */
.L_x_133:
[----:B------:R-:W-:Y:S02]  /*d300*/  IMAD.MOV.U32 R13, RZ, RZ, R7 ;  /* 0x000000ffff0d7224 */ /* 0x000fe400078e0007 */
[----:B------:R-:W-:Y:S01]  /*d310*/  IMAD.MOV.U32 R12, RZ, RZ, 0x3 ;  /* 0x00000003ff0c7424 */ /* 0x000fe200078e00ff */
[----:B------:R-:W-:-:S07]  /*d320*/  MOV R2, R14 ;  /* 0x0000000e00027202 */ /* 0x000fce0000000f00 */
[----:B------:R-:W-:Y:S05]  /*d330*/  WARPSYNC.COLLECTIVE R15, `(.L_x_134) ;  /* 0x000000000f087348 */ /* 0x000fea0003c00000 */
[----:B------:R0:W1:Y:S02]  /*d340*/  SHFL.IDX P6, R14, R13, R12, R11 ;  /* 0x0000000c0d0e7389 */ /* 0x00006400000c000b */
[----:B01----:R-:W-:Y:S01]  /*d350*/  ENDCOLLECTIVE ;  /* 0x000000000000791b */ /* 0x003fe20003800000 */
.L_x_134:
[----:B------:R-:W-:-:S05]  /*d360*/  IADD3 R2, P0, R2, R0, RZ ;  /* 0x0000000002027210 */ /* 0x000fca0007f1e0ff */
[----:B------:R-:W-:-:S05]  /*d370*/  IMAD.X R3, RZ, RZ, R3, P0 ;  /* 0x000000ffff037224 */ /* 0x000fca00000e0603 */
[----:B------:R-:W-:Y:S01]  /*d380*/  @!PT LDS RZ, [RZ] ;  /* 0x00000000fffff984 */ /* 0x000fe20000000800 */
[----:B------:R-:W-:Y:S01]  /*d390*/  @!PT LDS RZ, [RZ] ;  /* 0x00000000fffff984 */ /* 0x000fe20000000800 */
[----:B------:R-:W-:Y:S01]  /*d3a0*/  @!PT LDS RZ, [RZ] ;  /* 0x00000000fffff984 */ /* 0x000fe20000000800 */
[----:B------:R-:W-:Y:S01]  /*d3b0*/  LDGSTS.E.BYPASS.LTC128B.128 [R6+0x1400], desc[UR48][R2.64], !P3 ;  /* 0x0140000002067fae */ /* 0x000fe2000d901d70 */
[C---:B------:R-:W-:Y:S01]  /*d3c0*/  LOP3.LUT P3, RZ, R16.reuse, 0x10000000, RZ, 0xc0, !PT ;  /* 0x1000000010ff7812 */ /* 0x040fe2000786c0ff */
        /* <DEDUP_REMOVED lines=11> */
.L_x_135:
[----:B------:R-:W-:Y:S02]  /*d480*/  IMAD.MOV.U32 R13, RZ, RZ, R7 ;  /* 0x000000ffff0d7224 */ /* 0x000fe400078e0007 */
[----:B------:R-:W-:Y:S01]  /*d490*/  IMAD.MOV.U32 R12, RZ, RZ, 0x4 ;  /* 0x00000004ff0c7424 */ /* 0x000fe200078e00ff */
[----:B------:R-:W-:-:S07]  /*d4a0*/  MOV R2, R14 ;  /* 0x0000000e00027202 */ /* 0x000fce0000000f00 */
[----:B------:R-:W-:Y:S05]  /*d4b0*/  WARPSYNC.COLLECTIVE R15, `(.L_x_136) ;  /* 0x000000000f087348 */ /* 0x000fea0003c00000 */
[----:B------:R0:W1:Y:S02]  /*d4c0*/  SHFL.IDX P6, R14, R13, R12, R11 ;  /* 0x0000000c0d0e7389 */ /* 0x00006400000c000b */
[----:B01----:R-:W-:Y:S01]  /*d4d0*/  ENDCOLLECTIVE ;  /* 0x000000000000791b */ /* 0x003fe20003800000 */
.L_x_136:
        /* <DEDUP_REMOVED lines=12> */
[----:B------:R0:W-:Y:S02]  /*d5a0*/  LDGSTS.E.BYPASS.LTC128B.128 [R6+0xac00], desc[UR48][R2.64+0x180], !P5 ;  /* 0x0ac0018002067fae */ /* 0x0001e4000e901d70 */
[----:B0-----:R-:W-:-:S08]  /*d5b0*/  IMAD.MOV.U32 R3, RZ, RZ, R14 ;  /* 0x000000ffff037224 */ /* 0x001fd000078e000e */
[----:B------:R-:W-:Y:S05]  /*d5c0*/  WARPSYNC.COLLECTIVE R15, `(.L_x_137) ;  /* 0x000000000f087348 */ /* 0x000fea0003c00000 */
[----:B------:R0:W1:Y:S02]  /*d5d0*/  SHFL.IDX P6, R14, R13, R12, R11 ;  /* 0x0000000c0d0e7389 */ /* 0x00006400000c000b */
[----:B01----:R-:W-:Y:S01]  /*d5e0*/  ENDCOLLECTIVE ;  /* 0x000000000000791b */ /* 0x003fe20003800000 */
.L_x_137:
[----:B------:R-:W-:Y:S02]  /*d5f0*/  IMAD.MOV.U32 R13, RZ, RZ, R7 ;  /* 0x000000ffff0d7224 */ /* 0x000fe400078e0007 */
[----:B------:R-:W-:Y:S01]  /*d600*/  IMAD.MOV.U32 R12, RZ, RZ, 0x5 ;  /* 0x00000005ff0c7424 */ /* 0x000fe200078e00ff */
[----:B------:R-:W-:-:S07]  /*d610*/  MOV R2, R14 ;  /* 0x0000000e00027202 */ /* 0x000fce0000000f00 */
[----:B------:R-:W-:Y:S05]  /*d620*/  WARPSYNC.COLLECTIVE R15, `(.L_x_138) ;  /* 0x000000000f087348 */ /* 0x000fea0003c00000 */
[----:B------:R0:W1:Y:S02]  /*d630*/  SHFL.IDX P6, R14, R13, R12, R11 ;  /* 0x0000000c0d0e7389 */ /* 0x00006400000c000b */
[----:B01----:R-:W-:Y:S01]  /*d640*/  ENDCOLLECTIVE ;  /* 0x000000000000791b */ /* 0x003fe20003800000 */
.L_x_138:
[----:B------:R-:W-:-:S05]  /*d650*/  IADD3 R2, P0, R2, R0, RZ ;  /* 0x0000000002027210 */ /* 0x000fca0007f1e0ff */
[----:B------:R-:W-:-:S05]  /*d660*/  IMAD.X R3, RZ, RZ, R3, P0 ;  /* 0x000000ffff037224 */ /* 0x000fca00000e0603 */
[----:B------:R-:W-:Y:S01]  /*d670*/  @!PT LDS RZ, [RZ] ;  /* 0x00000000fffff984 */ /* 0x000fe20000000800 */
[----:B------:R-:W-:Y:S01]  /*d680*/  @!PT LDS RZ, [RZ] ;  /* 0x00000000fffff984 */ /* 0x000fe20000000800 */
[----:B------:R-:W-:Y:S01]  /*d690*/  @!PT LDS RZ, [RZ] ;  /* 0x00000000fffff984 */ /* 0x000fe20000000800 */
[----:B------:R0:W-:Y:S01]  /*d6a0*/  LDGSTS.E.BYPASS.LTC128B.128 [R6+0x2400], desc[UR48][R2.64], !P4 ;  /* 0x0240000002067fae */ /* 0x0001e2000e101d70 */
[----:B------:R-:W-:-:S03]  /*d6b0*/  IMAD.MOV.U32 R13, RZ, RZ, R8 ;  /* 0x000000ffff0d7224 */ /* 0x000fc600078e0008 */
[----:B------:R0:W-:Y:S04]  /*d6c0*/  LDGSTS.E.BYPASS.LTC128B.128 [R6+0x5400], desc[UR48][R2.64+0x80], !P3 ;  /* 0x0540008002067fae */ /* 0x0001e8000d901d70 */
[----:B------:R0:W-:Y:S01]  /*d6d0*/  LDGSTS.E.BYPASS.LTC128B.128 [R6+0x8400], desc[UR48][R2.64+0x100], !P2 ;  /* 0x0840010002067fae */ /* 0x0001e2000d101d70 */
[----:B------:R-:W-:-:S03]  /*d6e0*/  IMAD.MOV.U32 R7, RZ, RZ, R14 ;  /* 0x000000ffff077224 */ /* 0x000fc600078e000e */
[----:B------:R0:W-:Y:S04]  /*d6f0*/  LDGSTS.E.BYPASS.LTC128B.128 [R6+0xb400], desc[UR48][R2.64+0x180], !P1 ;  /* 0x0b40018002067fae */ /* 0x0001e8000c901d70 */
[----:B0-----:R-:W-:Y:S05]  /*d700*/  WARPSYNC.COLLECTIVE R15, `(.L_x_139) ;  /* 0x000000000f087348 */ /* 0x001fea0003c00000 */
[----:B------:R1:W2:Y:S02]  /*d710*/  SHFL.IDX P6, R14, R13, R12, R11 ;  /* 0x0000000c0d0e7389 */ /* 0x0002a400000c000b */
[----:B012---:R-:W-:Y:S01]  /*d720*/  ENDCOLLECTIVE ;  /* 0x000000000000791b */ /* 0x007fe20003800000 */
.L_x_139:
[----:B------:R-:W-:Y:S05]  /*d730*/  BRA `(.L_x_140) ;  /* 0xffffffcc00e87947 */ /* 0x000fea000383ffff */
.L_x_64:
[----:B0-----:R0:W1:Y:S02]  /*d740*/  SYNCS.PHASECHK.TRANS64.TRYWAIT P0, [R18+URZ+0x22840], R26 ;  /* 0x0228401a120075a7 */ /* 0x001064000800017f */
[----:B-1----:R-:W-:Y:S05]  /*d750*/  @!P0 NANOSLEEP.SYNCS 0x989680 ;  /* 0x009896800000895d */ /* 0x002fea0003900000 */
[----:B------:R-:W1:Y:S02]  /*d760*/  @!P0 SYNCS.PHASECHK.TRANS64 P0, [R18+URZ+0x22840], R26 ;  /* 0x0228401a120085a7 */ /* 0x000e64000800007f */
[----:B-1----:R-:W-:Y:S05]  /*d770*/  @!P0 BRA `(.L_x_64) ;  /* 0xfffffffc00f08947 */ /* 0x002fea000383ffff */
[----:B------:R-:W-:Y:S05]  /*d780*/  BRA `(.L_x_141) ;  /* 0xffffffd000f47947 */ /* 0x000fea000383ffff */
.L_x_65:
[----:B------:R-:W-:Y:S01]  /*d790*/  BSSY B1, `(.L_x_142) ;  /* 0x0000008000017945 */ /* 0x000fe20003800000 */
[----:B------:R-:W-:Y:S01]  /*d7a0*/  MOV R13, R24 ;  /* 0x00000018000d7202 */ /* 0x000fe20000000f00 */
[----:B------:R-:W-:Y:S02]  /*d7b0*/  IMAD.MOV.U32 R12, RZ, RZ, RZ ;  /* 0x000000ffff0c7224 */ /* 0x000fe400078e00ff */
[----:B------:R-:W-:Y:S02]  /*d7c0*/  IMAD.MOV.U32 R11, RZ, RZ, 0x181f ;  /* 0x0000181fff0b7424 */ /* 0x000fe400078e00ff */
[----:B------:R-:W-:-:S07]  /*d7d0*/  IMAD.MOV.U32 R15, RZ, RZ, -0x1 ;  /* 0xffffffffff0f7424 */ /* 0x000fce00078e00ff */
[----:B0-----:R-:W-:Y:S05]  /*d7e0*/  WARPSYNC.COLLECTIVE R15, `(.L_x_143) ;  /* 0x000000000f087348 */ /* 0x001fea0003c00000 */
[----:B------:R1:W2:Y:S02]  /*d7f0*/  SHFL.IDX P6, R14, R13, R12, R11 ;  /* 0x0000000c0d0e7389 */ /* 0x0002a400000c000b */
[----:B012---:R-:W-:Y:S01]  /*d800*/  ENDCOLLECTIVE ;  /* 0x000000000000791b */ /* 0x007fe20003800000 */
.L_x_143:
[----:B------:R-:W-:Y:S05]  /*d810*/  BSYNC B1 ;  /* 0x0000000000017941 */ /* 0x000fea0003800000 */
.L_x_142:
[----:B------:R-:W-:Y:S01]  /*d820*/  IMAD.MOV.U32 R13, RZ, RZ, R21 ;  /* 0x000000ffff0d7224 */ /* 0x000fe200078e0015 */
[----:B------:R-:W-:Y:S01]  /*d830*/  MOV R12, RZ ;  /* 0x000000ff000c7202 */ /* 0x000fe20000000f00 */
[----:B------:R-:W-:Y:S01]  /*d840*/  IMAD.MOV.U32 R11, RZ, RZ, 0x181f ;  /* 0x0000181fff0b7424 */ /* 0x000fe200078e00ff */
[----:B------:R-:W-:Y:S01]  /*d850*/  LEA R22, R22, UR37, 0x1 ;  /* 0x0000002516167c11 */ /* 0x000fe2000f8e08ff */
[----:B------:R-:W-:Y:S02]  /*d860*/  IMAD.MOV.U32 R15, RZ, RZ, -0x1 ;  /* 0xffffffffff0f7424 */ /* 0x000fe400078e00ff */
[----:B------:R-:W-:-:S07]  /*d870*/  IMAD.MOV.U32 R3, RZ, RZ, R14 ;  /* 0x000000ffff037224 */ /* 0x000fce00078e000e */
[----:B------:R-:W-:Y:S05]  /*d880*/  WARPSYNC.COLLECTIVE R15, `(.L_x_144) ;  /* 0x000000000f087348 */ /* 0x000fea0003c00000 */
[----:B------:R0:W1:Y:S02]  /*d890*/  SHFL.IDX P6, R14, R13, R12, R11 ;  /* 0x0000000c0d0e7389 */ /* 0x00006400000c000b */
[----:B01----:R-:W-:Y:S01]  /*d8a0*/  ENDCOLLECTIVE ;  /* 0x000000000000791b */ /* 0x003fe20003800000 */
.L_x_144:
[----:B------:R-:W-:Y:S02]  /*d8b0*/  IMAD.MOV.U32 R13, RZ, RZ, R24 ;  /* 0x000000ffff0d7224 */ /* 0x000fe400078e0018 */
[----:B------:R-:W-:Y:S01]  /*d8c0*/  IMAD.MOV.U32 R12, RZ, RZ, 0x1 ;  /* 0x00000001ff0c7424 */ /* 0x000fe200078e00ff */
[----:B------:R-:W-:-:S13]  /*d8d0*/  IADD3 R2, P0, R14, R0, RZ ;  /* 0x000000000e027210 */ /* 0x000fda0007f1e0ff */
[----:B------:R-:W-:Y:S05]  /*d8e0*/  WARPSYNC.COLLECTIVE R15, `(.L_x_145) ;  /* 0x000000000f087348 */ /* 0x000fea0003c00000 */
[----:B------:R0:W1:Y:S02]  /*d8f0*/  SHFL.IDX P6, R14, R13, R12, R11 ;  /* 0x0000000c0d0e7389 */ /* 0x00006400000c000b */
[----:B01----:R-:W-:Y:S01]  /*d900*/  ENDCOLLECTIVE ;  /* 0x000000000000791b */ /* 0x003fe20003800000 */
.L_x_145:
[----:B------:R-:W-:-:S05]  /*d910*/  IMAD.X R3, RZ, RZ, R3, P0 ;  /* 0x000000ffff037224 */ /* 0x000fca00000e0603 */
[----:B------:R-:W-:Y:S01]  /*d920*/  @!PT LDS RZ, [RZ] ;  /* 0x00000000fffff984 */ /* 0x000fe20000000800 */
[----:B------:R-:W-:Y:S01]  /*d930*/  @!PT LDS RZ, [RZ] ;  /* 0x00000000fffff984 */ /* 0x000fe20000000800 */
[----:B------:R-:W-:Y:S01]  /*d940*/  @!PT LDS RZ, [RZ] ;  /* 0x00000000fffff984 */ /* 0x000fe20000000800 */
[----:B------:R0:W-:Y:S01]  /*d950*/  LDGSTS.E.BYPASS.LTC128B.128 [R22+0x1c400], desc[UR48][R2.64], !P1 ;  /* 0x1c40000002167fae */ /* 0x0001e2000c901d70 */
[----:B------:R-:W-:Y:S01]  /*d960*/  IMAD.MOV.U32 R13, RZ, RZ, R21 ;  /* 0x000000ffff0d7224 */ /* 0x000fe200078e0015 */
[----:B------:R-:W-:-:S07]  /*d970*/  MOV R6, R14 ;  /* 0x0000000e00067202 */ /* 0x000fce0000000f00 */
[----:B0-----:R-:W-:Y:S05]  /*d980*/  WARPSYNC.COLLECTIVE R15, `(.L_x_146) ;  /* 0x000000000f087348 */ /* 0x001fea0003c00000 */
[----:B------:R1:W2:Y:S02]  /*d990*/  SHFL.IDX P6, R14, R13, R12, R11 ;  /* 0x0000000c0d0e7389 */ /* 0x0002a400000c000b */
[----:B012---:R-:W-:Y:S01]  /*d9a0*/  ENDCOLLECTIVE ;  /* 0x000000000000791b */ /* 0x007fe20003800000 */
.L_x_146:
[----:B------:R-:W-:Y:S02]  /*d9b0*/  IMAD.MOV.U32 R13, RZ, RZ, R24 ;  /* 0x000000ffff0d7224 */ /* 0x000fe400078e0018 */
[----:B------:R-:W-:Y:S01]  /*d9c0*/  IMAD.MOV.U32 R12, RZ, RZ, 0x2 ;  /* 0x00000002ff0c7424 */ /* 0x000fe200078e00ff */
[----:B------:R-:W-:-:S13]  /*d9d0*/  IADD3 R2, P0, R14, R0, RZ ;  /* 0x000000000e027210 */ /* 0x000fda0007f1e0ff */
[----:B------:R-:W-:Y:S05]  /*d9e0*/  WARPSYNC.COLLECTIVE R15, `(.L_x_147) ;  /* 0x000000000f087348 */ /* 0x000fea0003c00000 */
[----:B------:R0:W1:Y:S02]  /*d9f0*/  SHFL.IDX P6, R14, R13, R12, R11 ;  /* 0x0000000c0d0e7389 */ /* 0x00006400000c000b */
[----:B01----:R-:W-:Y:S01]  /*da00*/  ENDCOLLECTIVE ;  /* 0x000000000000791b */ /* 0x003fe20003800000 */
.L_x_147:
[----:B------:R-:W-:-:S05]  /*da10*/  IMAD.X R3, RZ, RZ, R6, P0 ;  /* 0x000000ffff037224 */ /* 0x000fca00000e0606 */
[----:B------:R-:W-:Y:S01]  /*da20*/  @!PT LDS RZ, [RZ] ;  /* 0x00000000fffff984 */ /* 0x000fe20000000800 */
[----:B------:R-:W-:Y:S01]  /*da30*/  @!PT LDS RZ, [RZ] ;  /* 0x00000000fffff984 */ /* 0x000fe20000000800 */
[----:B------:R-:W-:Y:S01]  /*da40*/  @!PT LDS RZ, [RZ] ;  /* 0x00000000fffff984 */ /* 0x000fe20000000800 */
[----:B------:R0:W-:Y:S01]  /*da50*/  LDGSTS.E.BYPASS.LTC128B.128 [R22+0x1cc00], desc[UR48][R2.64], !P1 ;  /* 0x1cc0000002167fae */ /* 0x0001e2000c901d70 */
[----:B------:R-:W-:Y:S01]  /*da60*/  MOV R13, R21 ;  /* 0x00000015000d7202 */ /* 0x000fe20000000f00 */
[----:B------:R-:W-:-:S07]  /*da70*/  IMAD.MOV.U32 R6, RZ, RZ, R14 ;  /* 0x000000ffff067224 */ /* 0x000fce00078e000e */
[----:B0-----:R-:W-:Y:S05]  /*da80*/  WARPSYNC.COLLECTIVE R15, `(.L_x_148) ;  /* 0x000000000f087348 */ /* 0x001fea0003c00000 */
[----:B------:R1:W2:Y:S02]  /*da90*/  SHFL.IDX P6, R14, R13, R12, R11 ;  /* 0x0000000c0d0e7389 */ /* 0x0002a400000c000b */
[----:B012---:R-:W-:Y:S01]  /*daa0*/  ENDCOLLECTIVE ;  /* 0x000000000000791b */ /* 0x007fe20003800000 */
.L_x_148:
[----:B------:R-:W-:Y:S02]  /*dab0*/  IMAD.MOV.U32 R13, RZ, RZ, R24 ;  /* 0x000000ffff0d7224 */ /* 0x000fe400078e0018 */
[----:B------:R-:W-:Y:S02]  /*dac0*/  IMAD.MOV.U32 R12, RZ, RZ, 0x3 ;  /* 0x00000003ff0c7424 */ /* 0x000fe400078e00ff */
[----:B------:R-:W-:-:S07]  /*dad0*/  IMAD.MOV.U32 R10, RZ, RZ, R14 ;  /* 0x000000ffff0a7224 */ /* 0x000fce00078e000e */
[----:B------:R-:W-:Y:S05]  /*dae0*/  WARPSYNC.COLLECTIVE R15, `(.L_x_149) ;  /* 0x000000000f087348 */ /* 0x000fea0003c00000 */
[----:B------:R0:W1:Y:S02]  /*daf0*/  SHFL.IDX P6, R14, R13, R12, R11 ;  /* 0x0000000c0d0e7389 */ /* 0x00006400000c000b */
[----:B01----:R-:W-:Y:S01]  /*db00*/  ENDCOLLECTIVE ;  /* 0x000000000000791b */ /* 0x003fe20003800000 */
.L_x_149:
[----:B------:R-:W-:-:S05]  /*db10*/  IADD3 R2, P0, R10, R0, RZ ;  /* 0x000000000a027210 */ /* 0x000fca0007f1e0ff */
[----:B------:R-:W-:-:S05]  /*db20*/  IMAD.X R3, RZ, RZ, R6, P0 ;  /* 0x000000ffff037224 */ /* 0x000fca00000e0606 */
[----:B------:R-:W-:Y:S01]  /*db30*/  @!PT LDS RZ, [RZ] ;  /* 0x00000000fffff984 */ /* 0x000fe20000000800 */
[----:B------:R-:W-:Y:S01]  /*db40*/  @!PT LDS RZ, [RZ] ;  /* 0x00000000fffff984 */ /* 0x000fe20000000800 */
[----:B------:R-:W-:Y:S01]  /*db50*/  @!PT LDS RZ, [RZ] ;  /* 0x00000000fffff984 */ /* 0x000fe20000000800 */
[----:B------:R0:W-:Y:S01]  /*db60*/  LDGSTS.E.BYPASS.LTC128B.128 [R22+0x1d400], desc[UR48][R2.64], !P1 ;  /* 0x1d40000002167fae */ /* 0x0001e2000c901d70 */
[----:B------:R-:W-:Y:S01]  /*db70*/  MOV R13, R21 ;  /* 0x00000015000d7202 */ /* 0x000fe20000000f00 */
[----:B0-----:R-:W-:-:S07]  /*db80*/  IMAD.MOV.U32 R3, RZ, RZ, R14 ;  /* 0x000000ffff037224 */ /* 0x001fce00078e000e */
[----:B------:R-:W-:Y:S05]  /*db90*/  WARPSYNC.COLLECTIVE R15, `(.L_x_150) ;  /* 0x000000000f087348 */ /* 0x000fea0003c00000 */
[----:B------:R0:W1:Y:S02]  /*dba0*/  SHFL.IDX P6, R14, R13, R12, R11 ;  /* 0x0000000c0d0e7389 */ /* 0x00006400000c000b */
[----:B01----:R-:W-:Y:S01]  /*dbb0*/  ENDCOLLECTIVE ;  /* 0x000000000000791b */ /* 0x003fe20003800000 */
.L_x_150:
[----:B------:R-:W-:Y:S02]  /*dbc0*/  IMAD.MOV.U32 R13, RZ, RZ, R24 ;  /* 0x000000ffff0d7224 */ /* 0x000fe400078e0018 */
[----:B------:R-:W-:Y:S02]  /*dbd0*/  IMAD.MOV.U32 R12, RZ, RZ, 0x4 ;  /* 0x00000004ff0c7424 */ /* 0x000fe400078e00ff */
[----:B------:R-:W-:-:S07]  /*dbe0*/  IMAD.MOV.U32 R2, RZ, RZ, R14 ;  /* 0x000000ffff027224 */ /* 0x000fce00078e000e */
[----:B------:R-:W-:Y:S05]  /*dbf0*/  WARPSYNC.COLLECTIVE R15, `(.L_x_151) ;  /* 0x000000000f087348 */ /* 0x000fea0003c00000 */
[----:B------:R0:W1:Y:S02]  /*dc00*/  SHFL.IDX P6, R14, R13, R12, R11 ;  /* 0x0000000c0d0e7389 */ /* 0x00006400000c000b */
[----:B01----:R-:W-:Y:S01]  /*dc10*/  ENDCOLLECTIVE ;  /* 0x000000000000791b */ /* 0x003fe20003800000 */
.L_x_151:
        /* <DEDUP_REMOVED lines=11> */
.L_x_152:
[----:B------:R-:W-:Y:S02]  /*dcd0*/  IMAD.MOV.U32 R13, RZ, RZ, R24 ;  /* 0x000000ffff0d7224 */ /* 0x000fe400078e0018 */
[----:B------:R-:W-:Y:S02]  /*dce0*/  IMAD.MOV.U32 R12, RZ, RZ, 0x5 ;  /* 0x00000005ff0c7424 */ /* 0x000fe400078e00ff */
[----:B------:R-:W-:-:S07]  /*dcf0*/  IMAD.MOV.U32 R2, RZ, RZ, R14 ;  /* 0x000000ffff027224 */ /* 0x000fce00078e000e */
[----:B------:R-:W-:Y:S05]  /*dd00*/  WARPSYNC.COLLECTIVE R15, `(.L_x_153) ;  /* 0x000000000f087348 */ /* 0x000fea0003c00000 */
[----:B------:R0:W1:Y:S02]  /*dd10*/  SHFL.IDX P6, R14, R13, R12, R11 ;  /* 0x0000000c0d0e7389 */ /* 0x00006400000c000b */
[----:B01----:R-:W-:Y:S01]  /*dd20*/  ENDCOLLECTIVE ;  /* 0x000000000000791b */ /* 0x003fe20003800000 */
.L_x_153:
[----:B------:R-:W-:-:S05]  /*dd30*/  IADD3 R2, P0, R2, R0, RZ ;  /* 0x0000000002027210 */ /* 0x000fca0007f1e0ff */
        /* <DEDUP_REMOVED lines=10> */
.L_x_154:
[----:B------:R-:W-:Y:S05]  /*dde0*/  BRA `(.L_x_155) ;  /* 0xffffffd0002c7947 */ /* 0x000fea000383ffff */
.L_x_70:
[----:B--2---:R2:W3:Y:S02]  /*ddf0*/  SYNCS.PHASECHK.TRANS64.TRYWAIT P0, [R18+URZ+0x22860], R26 ;  /* 0x0228601a120075a7 */ /* 0x0044e4000800017f */
[----:B---3--:R-:W-:Y:S05]  /*de00*/  @!P0 NANOSLEEP.SYNCS 0x989680 ;  /* 0x009896800000895d */ /* 0x008fea0003900000 */
[----:B------:R-:W3:Y:S02]  /*de10*/  @!P0 SYNCS.PHASECHK.TRANS64 P0, [R18+URZ+0x22860], R26 ;  /* 0x0228601a120085a7 */ /* 0x000ee4000800007f */
[----:B---3--:R-:W-:Y:S05]  /*de20*/  @!P0 BRA `(.L_x_70) ;  /* 0xfffffffc00f08947 */ /* 0x008fea000383ffff */
[----:B------:R-:W-:Y:S05]  /*de30*/  BRA `(.L_x_156) ;  /* 0xffffffd0007c7947 */ /* 0x000fea000383ffff */
.L_x_71:
[----:B------:R-:W-:Y:S01]  /*de40*/  BSSY B1, `(.L_x_157) ;  /* 0x0000008000017945 */ /* 0x000fe20003800000 */
[----:B------:R-:W-:Y:S02]  /*de50*/  IMAD.MOV.U32 R13, RZ, RZ, R23 ;  /* 0x000000ffff0d7224 */ /* 0x000fe400078e0017 */
[----:B------:R-:W-:Y:S02]  /*de60*/  IMAD.MOV.U32 R12, RZ, RZ, RZ ;  /* 0x000000ffff0c7224 */ /* 0x000fe400078e00ff */
[----:B------:R-:W-:Y:S02]  /*de70*/  IMAD.MOV.U32 R11, RZ, RZ, 0x181f ;  /* 0x0000181fff0b7424 */ /* 0x000fe400078e00ff */
[----:B------:R-:W-:-:S07]  /*de80*/  IMAD.MOV.U32 R15, RZ, RZ, -0x1 ;  /* 0xffffffffff0f7424 */ /* 0x000fce00078e00ff */
[----:B012---:R-:W-:Y:S05]  /*de90*/  WARPSYNC.COLLECTIVE R15, `(.L_x_158) ;  /* 0x000000000f087348 */ /* 0x007fea0003c00000 */
[----:B------:R3:W4:Y:S02]  /*dea0*/  SHFL.IDX P6, R14, R13, R12, R11 ;  /* 0x0000000c0d0e7389 */ /* 0x00072400000c000b */
[----:B01234-:R-:W-:Y:S01]  /*deb0*/  ENDCOLLECTIVE ;  /* 0x000000000000791b */ /* 0x01ffe20003800000 */
.L_x_158:
[----:B------:R-:W-:Y:S05]  /*dec0*/  BSYNC B1 ;  /* 0x0000000000017941 */ /* 0x000fea0003800000 */
.L_x_157:
[----:B------:R-:W-:Y:S01]  /*ded0*/  MOV R13, R21 ;  /* 0x00000015000d7202 */ /* 0x000fe20000000f00 */
[----:B------:R-:W-:Y:S01]  /*dee0*/  IMAD.MOV.U32 R12, RZ, RZ, RZ ;  /* 0x000000ffff0c7224 */ /* 0x000fe200078e00ff */
[----:B------:R-:W-:Y:S01]  /*def0*/  LEA R22, R22, UR37, 0x1 ;  /* 0x0000002516167c11 */ /* 0x000fe2000f8e08ff */
[----:B------:R-:W-:Y:S02]  /*df00*/  IMAD.MOV.U32 R11, RZ, RZ, 0x181f ;  /* 0x0000181fff0b7424 */ /* 0x000fe400078e00ff */
[----:B------:R-:W-:Y:S02]  /*df10*/  IMAD.MOV.U32 R15, RZ, RZ, -0x1 ;  /* 0xffffffffff0f7424 */ /* 0x000fe400078e00ff */
[----:B------:R-:W-:-:S07]  /*df20*/  IMAD.MOV.U32 R3, RZ, RZ, R14 ;  /* 0x000000ffff037224 */ /* 0x000fce00078e000e */
[----:B------:R-:W-:Y:S05]  /*df30*/  WARPSYNC.COLLECTIVE R15, `(.L_x_159) ;  /* 0x000000000f087348 */ /* 0x000fea0003c00000 */
[----:B------:R0:W1:Y:S02]  /*df40*/  SHFL.IDX P6, R14, R13, R12, R11 ;  /* 0x0000000c0d0e7389 */ /* 0x00006400000c000b */
[----:B01----:R-:W-:Y:S01]  /*df50*/  ENDCOLLECTIVE ;  /* 0x000000000000791b */ /* 0x003fe20003800000 */
.L_x_159:
[----:B------:R-:W-:Y:S01]  /*df60*/  IMAD.MOV.U32 R13, RZ, RZ, R23 ;  /* 0x000000ffff0d7224 */ /* 0x000fe200078e0017 */
[----:B------:R-:W-:Y:S02]  /*df70*/  MOV R12, 0x1 ;  /* 0x00000001000c7802 */ /* 0x000fe40000000f00 */
[----:B------:R-:W-:-:S13]  /*df80*/  IADD3 R2, P0, R14, R0, RZ ;  /* 0x000000000e027210 */ /* 0x000fda0007f1e0ff */
[----:B------:R-:W-:Y:S05]  /*df90*/  WARPSYNC.COLLECTIVE R15, `(.L_x_160) ;  /* 0x000000000f087348 */ /* 0x000fea0003c00000 */
[----:B------:R0:W1:Y:S02]  /*dfa0*/  SHFL.IDX P6, R14, R13, R12, R11 ;  /* 0x0000000c0d0e7389 */ /* 0x00006400000c000b */
[----:B01----:R-:W-:Y:S01]  /*dfb0*/  ENDCOLLECTIVE ;  /* 0x000000000000791b */ /* 0x003fe20003800000 */
.L_x_160:
[----:B------:R-:W-:-:S05]  /*dfc0*/  IMAD.X R3, RZ, RZ, R3, P0 ;  /* 0x000000ffff037224 */ /* 0x000fca00000e0603 */
[----:B------:R-:W-:Y:S01]  /*dfd0*/  @!PT LDS RZ, [RZ] ;  /* 0x00000000fffff984 */ /* 0x000fe20000000800 */
[----:B------:R-:W-:Y:S01]  /*dfe0*/  @!PT LDS RZ, [RZ] ;  /* 0x00000000fffff984 */ /* 0x000fe20000000800 */
[----:B------:R-:W-:Y:S01]  /*dff0*/  @!PT LDS RZ, [RZ] ;  /* 0x00000000fffff984 */ /* 0x000fe20000000800 */
[----:B------:R-:W-:Y:S04]  /*e000*/  LDGSTS.E.BYPASS.LTC128B.128 [R22+0x400], desc[UR48][R2.64], !P4 ;  /* 0x0040000002167fae */ /* 0x000fe8000e101d70 */
[----:B------:R-:W-:Y:S01]  /*e010*/  LDGSTS.E.BYPASS.LTC128B.128 [R22+0x3400], desc[UR48][R2.64+0x80], !P3 ;  /* 0x0340008002167fae */ /* 0x000fe2000d901d70 */
[----:B------:R-:W-:-:S03]  /*e020*/  IMAD.MOV.U32 R13, RZ, RZ, R21 ;  /* 0x000000ffff0d7224 */ /* 0x000fc600078e0015 */
[----:B------:R-:W-:Y:S04]  /*e030*/  LDGSTS.E.BYPASS.LTC128B.128 [R22+0x6400], desc[UR48][R2.64+0x100], !P2 ;  /* 0x0640010002167fae */ /* 0x000fe8000d101d70 */
[----:B------:R0:W-:Y:S02]  /*e040*/  LDGSTS.E.BYPASS.LTC128B.128 [R22+0x9400], desc[UR48][R2.64+0x180], !P1 ;  /* 0x0940018002167fae */ /* 0x0001e4000c901d70 */
[----:B0-----:R-:W-:-:S07]  /*e050*/  IMAD.MOV.U32 R3, RZ, RZ, R14 ;  /* 0x000000ffff037224 */ /* 0x001fce00078e000e */
[----:B------:R-:W-:Y:S05]  /*e060*/  WARPSYNC.COLLECTIVE R15, `(.L_x_161) ;  /* 0x000000000f087348 */ /* 0x000fea0003c00000 */
[----:B------:R0:W1:Y:S02]  /*e070*/  SHFL.IDX P6, R14, R13, R12, R11 ;  /* 0x0000000c0d0e7389 */ /* 0x00006400000c000b */
[----:B01----:R-:W-:Y:S01]  /*e080*/  ENDCOLLECTIVE ;  /* 0x000000000000791b */ /* 0x003fe20003800000 */
.L_x_161:
[----:B------:R-:W-:Y:S02]  /*e090*/  IMAD.MOV.U32 R13, RZ, RZ, R23 ;  /* 0x000000ffff0d7224 */ /* 0x000fe400078e0017 */
[----:B------:R-:W-:Y:S01]  /*e0a0*/  IMAD.MOV.U32 R12, RZ, RZ, 0x2 ;  /* 0x00000002ff0c7424 */ /* 0x000fe200078e00ff */
[----:B------:R-:W-:-:S13]  /*e0b0*/  IADD3 R2, P0, R14, R0, RZ ;  /* 0x000000000e027210 */ /* 0x000fda0007f1e0ff */
[----:B------:R-:W-:Y:S05]  /*e0c0*/  WARPSYNC.COLLECTIVE R15, `(.L_x_162) ;  /* 0x000000000f087348 */ /* 0x000fea0003c00000 */
[----:B------:R0:W1:Y:S02]  /*e0d0*/  SHFL.IDX P6, R14, R13, R12, R11 ;  /* 0x0000000c0d0e7389 */ /* 0x00006400000c000b */
[----:B01----:R-:W-:Y:S01]  /*e0e0*/  ENDCOLLECTIVE ;  /* 0x000000000000791b */ /* 0x003fe20003800000 */
.L_x_162:
        /* <DEDUP_REMOVED lines=9> */
[----:B0-----:R-:W-:-:S07]  /*e180*/  MOV R3, R14 ;  /* 0x0000000e00037202 */ /* 0x001fce0000000f00 */
[----:B------:R-:W-:Y:S05]  /*e190*/  WARPSYNC.COLLECTIVE R15, `(.L_x_163) ;  /* 0x000000000f087348 */ /* 0x000fea0003c00000 */
[----:B------:R0:W1:Y:S02]  /*e1a0*/  SHFL.IDX P6, R14, R13, R12, R11 ;  /* 0x0000000c0d0e7389 */ /* 0x00006400000c000b */
[----:B01----:R-:W-:Y:S01]  /*e1b0*/  ENDCOLLECTIVE ;  /* 0x000000000000791b */ /* 0x003fe20003800000 */
.L_x_163:
[----:B------:R-:W-:Y:S02]  /*e1c0*/  IMAD.MOV.U32 R13, RZ, RZ, R23 ;  /* 0x000000ffff0d7224 */ /* 0x000fe400078e0017 */
[----:B------:R-:W-:Y:S01]  /*e1d0*/  IMAD.MOV.U32 R12, RZ, RZ, 0x3 ;  /* 0x00000003ff0c7424 */ /* 0x000fe200078e00ff */
[----:B------:R-:W-:-:S13]  /*e1e0*/  IADD3 R2, P0, R14, R0, RZ ;  /* 0x000000000e027210 */ /* 0x000fda0007f1e0ff */
[----:B------:R-:W-:Y:S05]  /*e1f0*/  WARPSYNC.COLLECTIVE R15, `(.L_x_164) ;  /* 0x000000000f087348 */ /* 0x000fea0003c00000 */
[----:B------:R0:W1:Y:S02]  /*e200*/  SHFL.IDX P6, R14, R13, R12, R11 ;  /* 0x0000000c0d0e7389 */ /* 0x00006400000c000b */
[----:B01----:R-:W-:Y:S01]  /*e210*/  ENDCOLLECTIVE ;  /* 0x000000000000791b */ /* 0x003fe20003800000 */
.L_x_164:
[----:B------:R-:W-:-:S05]  /*e220*/  IMAD.X R3, RZ, RZ, R3, P0 ;  /* 0x000000ffff037224 */ /* 0x000fca00000e0603 */
[----:B------:R-:W-:Y:S01]  /*e230*/  @!PT LDS RZ, [RZ] ;  /* 0x00000000fffff984 */ /* 0x000fe20000000800 */
[----:B------:R-:W-:Y:S01]  /*e240*/  @!PT LDS RZ, [RZ] ;  /* 0x00000000fffff984 */ /* 0x000fe20000000800 */
[----:B------:R-:W-:Y:S01]  /*e250*/  @!PT LDS RZ, [RZ] ;  /* 0x00000000fffff984 */ /* 0x000fe20000000800 */
[----:B------:R-:W-:Y:S04]  /*e260*/  LDGSTS.E.BYPASS.LTC128B.128 [R22+0x1400], desc[UR48][R2.64], !P4 ;  /* 0x0140000002167fae */ /* 0x000fe8000e101d70 */
[----:B------:R-:W-:Y:S01]  /*e270*/  LDGSTS.E.BYPASS.LTC128B.128 [R22+0x4400], desc[UR48][R2.64+0x80], !P3 ;  /* 0x0440008002167fae */ /* 0x000fe2000d901d70 */
[----:B------:R-:W-:-:S03]  /*e280*/  MOV R13, R21 ;  /* 0x00000015000d7202 */ /* 0x000fc60000000f00 */
[----:B------:R-:W-:Y:S04]  /*e290*/  LDGSTS.E.BYPASS.LTC128B.128 [R22+0x7400], desc[UR48][R2.64+0x100], !P2 ;  /* 0x0740010002167fae */ /* 0x000fe8000d101d70 */
[----:B------:R0:W-:Y:S02]  /*e2a0*/  LDGSTS.E.BYPASS.LTC128B.128 [R22+0xa400], desc[UR48][R2.64+0x180], !P1 ;  /* 0x0a40018002167fae */ /* 0x0001e4000c901d70 */
[----:B0-----:R-:W-:-:S07]  /*e2b0*/  IMAD.MOV.U32 R3, RZ, RZ, R14 ;  /* 0x000000ffff037224 */ /* 0x001fce00078e000e */
[----:B------:R-:W-:Y:S05]  /*e2c0*/  WARPSYNC.COLLECTIVE R15, `(.L_x_165) ;  /* 0x000000000f087348 */ /* 0x000fea0003c00000 */
[----:B------:R0:W1:Y:S02]  /*e2d0*/  SHFL.IDX P6, R14, R13, R12, R11 ;  /* 0x0000000c0d0e7389 */ /* 0x00006400000c000b */
[----:B01----:R-:W-:Y:S01]  /*e2e0*/  ENDCOLLECTIVE ;  /* 0x000000000000791b */ /* 0x003fe20003800000 */
.L_x_165:
[----:B------:R-:W-:Y:S02]  /*e2f0*/  IMAD.MOV.U32 R13, RZ, RZ, R23 ;  /* 0x000000ffff0d7224 */ /* 0x000fe400078e0017 */
[----:B------:R-:W-:Y:S01]  /*e300*/  IMAD.MOV.U32 R12, RZ, RZ, 0x4 ;  /* 0x00000004ff0c7424 */ /* 0x000fe200078e00ff */
[----:B------:R-:W-:-:S13]  /*e310*/  IADD3 R2, P0, R14, R0, RZ ;  /* 0x000000000e027210 */ /* 0x000fda0007f1e0ff */
[----:B------:R-:W-:Y:S05]  /*e320*/  WARPSYNC.COLLECTIVE R15, `(.L_x_166) ;  /* 0x000000000f087348 */ /* 0x000fea0003c00000 */
[----:B------:R0:W1:Y:S02]  /*e330*/  SHFL.IDX P6, R14, R13, R12, R11 ;  /* 0x0000000c0d0e7389 */ /* 0x00006400000c000b */
[----:B01----:R-:W-:Y:S01]  /*e340*/  ENDCOLLECTIVE ;  /* 0x000000000000791b */ /* 0x003fe20003800000 */
.L_x_166:
        /* <DEDUP_REMOVED lines=13> */
.L_x_167:
[----:B------:R-:W-:Y:S02]  /*e420*/  IMAD.MOV.U32 R13, RZ, RZ, R23 ;  /* 0x000000ffff0d7224 */ /* 0x000fe400078e0017 */
[----:B------:R-:W-:Y:S01]  /*e430*/  IMAD.MOV.U32 R12, RZ, RZ, 0x5 ;  /* 0x00000005ff0c7424 */ /* 0x000fe200078e00ff */
[----:B------:R-:W-:-:S07]  /*e440*/  MOV R2, R14 ;  /* 0x0000000e00027202 */ /* 0x000fce0000000f00 */
[----:B------:R-:W-:Y:S05]  /*e450*/  WARPSYNC.COLLECTIVE R15, `(.L_x_168) ;  /* 0x000000000f087348 */ /* 0x000fea0003c00000 */
[----:B------:R0:W1:Y:S02]  /*e460*/  SHFL.IDX P6, R14, R13, R12, R11 ;  /* 0x0000000c0d0e7389 */ /* 0x00006400000c000b */
[----:B01----:R-:W-:Y:S01]  /*e470*/  ENDCOLLECTIVE ;  /* 0x000000000000791b */ /* 0x003fe20003800000 */
.L_x_168:
        /* <DEDUP_REMOVED lines=14> */
.L_x_169:
[----:B------:R-:W-:Y:S05]  /*e560*/  BRA `(.L_x_170) ;  /* 0xffffffcc00c47947 */ /* 0x000fea000383ffff */
.L_x_77:
[----:B0-----:R0:W3:Y:S02]  /*e570*/  SYNCS.PHASECHK.TRANS64.TRYWAIT P0, [R4+URZ+0x22820], R0 ;  /* 0x02282000040075a7 */ /* 0x0010e4000800017f */
[----:B---3--:R-:W-:Y:S05]  /*e580*/  @!P0 NANOSLEEP.SYNCS 0x989680 ;  /* 0x009896800000895d */ /* 0x008fea0003900000 */
[----:B------:R-:W3:Y:S02]  /*e590*/  @!P0 SYNCS.PHASECHK.TRANS64 P0, [R4+URZ+0x22820], R0 ;  /* 0x02282000040085a7 */ /* 0x000ee4000800007f */
[----:B---3--:R-:W-:Y:S05]  /*e5a0*/  @!P0 BRA `(.L_x_77) ;  /* 0xfffffffc00f08947 */ /* 0x008fea000383ffff */
[----:B------:R-:W-:Y:S05]  /*e5b0*/  BRA `(.L_x_171) ;  /* 0xffffffd000707947 */ /* 0x000fea000383ffff */
.L_x_78:
[----:B------:R-:W3:Y:S01]  /*e5c0*/  S2R R2, SR_TID.X ;  /* 0x0000000000027919 */ /* 0x000ee20000002100 */
[----:B------:R-:W-:Y:S01]  /*e5d0*/  BSSY B0, `(.L_x_172) ;  /* 0x000000a000007945 */ /* 0x000fe20003800000 */
[----:B------:R-:W-:Y:S02]  /*e5e0*/  IMAD.MOV.U32 R12, RZ, RZ, RZ ;  /* 0x000000ffff0c7224 */ /* 0x000fe400078e00ff */
[----:B------:R-:W-:Y:S02]  /*e5f0*/  IMAD.MOV.U32 R11, RZ, RZ, 0x1f ;  /* 0x0000001fff0b7424 */ /* 0x000fe400078e00ff */
[----:B------:R-:W-:Y:S01]  /*e600*/  IMAD.MOV.U32 R15, RZ, RZ, -0x1 ;  /* 0xffffffffff0f7424 */ /* 0x000fe200078e00ff */
[----:B---3--:R-:W-:-:S04]  /*e610*/  SHF.R.U32.HI R2, RZ, 0x5, R2 ;  /* 0x00000005ff027819 */ /* 0x008fc80000011602 */
[----:B------:R-:W-:-:S04]  /*e620*/  LOP3.LUT R2, R2, 0x3, RZ, 0xc0, !PT ;  /* 0x0000000302027812 */ /* 0x000fc800078ec0ff */
[----:B------:R-:W-:-:S07]  /*e630*/  MOV R13, R2 ;  /* 0x00000002000d7202 */ /* 0x000fce0000000f00 */
[----:B012---:R-:W-:Y:S05]  /*e640*/  WARPSYNC.COLLECTIVE R15, `(.L_x_173) ;  /* 0x000000000f087348 */ /* 0x007fea0003c00000 */
[----:B------:R3:W4:Y:S02]  /*e650*/  SHFL.IDX P6, R14, R13, R12, R11 ;  /* 0x0000000c0d0e7389 */ /* 0x00072400000c000b */
[----:B01234-:R-:W-:Y:S01]  /*e660*/  ENDCOLLECTIVE ;  /* 0x000000000000791b */ /* 0x01ffe20003800000 */
.L_x_173:
[----:B------:R-:W-:Y:S05]  /*e670*/  BSYNC B0 ;  /* 0x0000000000007941 */ /* 0x000fea0003800000 */
.L_x_172:
[----:B------:R-:W-:Y:S05]  /*e680*/  BRA `(.L_x_174) ;  /* 0xffffffd000587947 */ /* 0x000fea000383ffff */
.L_x_81:
[----:B------:R-:W-:Y:S01]  /*e690*/  BSSY B1, `(.L_x_175) ;  /* 0x0000006000017945 */ /* 0x000fe20003800000 */
[----:B------:R-:W-:-:S07]  /*e6a0*/  IMAD.MOV.U32 R15, RZ, RZ, -0x1 ;  /* 0xffffffffff0f7424 */ /* 0x000fce00078e00ff */
[----:B012---:R-:W-:Y:S05]  /*e6b0*/  WARPSYNC.COLLECTIVE R15, `(.L_x_176) ;  /* 0x000000000f0c7348 */ /* 0x007fea0003c00000 */
[----:B------:R-:W-:Y:S02]  /*e6c0*/  ELECT P6, UR62, PT ;  /* 0x00000000003e782f */ /* 0x000fe400038c0000 */
[----:B------:R-:W-:Y:S01]  /*e6d0*/  MOV R14, UR62 ;  /* 0x0000003e000e7c02 */ /* 0x000fe20008000f00 */
[----:B012---:R-:W-:Y:S10]  /*e6e0*/  ENDCOLLECTIVE ;  /* 0x000000000000791b */ /* 0x007ff40003800000 */
.L_x_176:
[----:B------:R-:W-:Y:S05]  /*e6f0*/  BSYNC B1 ;  /* 0x0000000000017941 */ /* 0x000fea0003800000 */
.L_x_175:
[----:B------:R-:W-:Y:S05]  /*e700*/  BRA `(.L_x_177) ;  /* 0xffffffd000507947 */ /* 0x000fea000383ffff */
.L_x_83:
[----:B0-----:R0:W3:Y:S02]  /*e710*/  SYNCS.PHASECHK.TRANS64.TRYWAIT P1, [R3+URZ+0x22840], R2 ;  /* 0x02284002030075a7 */ /* 0x0010e4000802017f */
[----:B---3--:R-:W-:Y:S05]  /*e720*/  @!P1 NANOSLEEP.SYNCS 0x989680 ;  /* 0x009896800000995d */ /* 0x008fea0003900000 */
[----:B------:R-:W3:Y:S02]  /*e730*/  @!P1 SYNCS.PHASECHK.TRANS64 P1, [R3+URZ+0x22840], R2 ;  /* 0x02284002030095a7 */ /* 0x000ee4000802007f */
[----:B---3--:R-:W-:Y:S05]  /*e740*/  @!P1 BRA `(.L_x_83) ;  /* 0xfffffffc00f09947 */ /* 0x008fea000383ffff */
[----:B------:R-:W-:Y:S05]  /*e750*/  BRA `(.L_x_178) ;  /* 0xffffffd000707947 */ /* 0x000fea000383ffff */
.L_x_85:
[----:B---3--:R3:W4:Y:S02]  /*e760*/  SYNCS.PHASECHK.TRANS64.TRYWAIT P1, [R17+URZ+0x22840], R0 ;  /* 0x02284000110075a7 */ /* 0x008724000802017f */
[----:B----4-:R-:W-:Y:S05]  /*e770*/  @!P1 NANOSLEEP.SYNCS 0x989680 ;  /* 0x009896800000995d */ /* 0x010fea0003900000 */
[----:B------:R-:W4:Y:S02]  /*e780*/  @!P1 SYNCS.PHASECHK.TRANS64 P1, [R17+URZ+0x22840], R0 ;  /* 0x02284000110095a7 */ /* 0x000f24000802007f */
[----:B----4-:R-:W-:Y:S05]  /*e790*/  @!P1 BRA `(.L_x_85) ;  /* 0xfffffffc00f09947 */ /* 0x010fea000383ffff */
[----:B------:R-:W-:Y:S05]  /*e7a0*/  BRA `(.L_x_179) ;  /* 0xffffffd0007c7947 */ /* 0x000fea000383ffff */
.L_x_87:
[----:B----4-:R4:W0:Y:S02]  /*e7b0*/  SYNCS.PHASECHK.TRANS64.TRYWAIT P1, [R3+URZ+0x22860], R2 ;  /* 0x02286002030075a7 */ /* 0x010824000802017f */
[----:B0-----:R-:W-:Y:S05]  /*e7c0*/  @!P1 NANOSLEEP.SYNCS 0x989680 ;  /* 0x009896800000995d */ /* 0x001fea0003900000 */
[----:B------:R-:W0:Y:S02]  /*e7d0*/  @!P1 SYNCS.PHASECHK.TRANS64 P1, [R3+URZ+0x22860], R2 ;  /* 0x02286002030095a7 */ /* 0x000e24000802007f */
[----:B0-----:R-:W-:Y:S05]  /*e7e0*/  @!P1 BRA `(.L_x_87) ;  /* 0xfffffffc00f09947 */ /* 0x001fea000383ffff */
[----:B------:R-:W-:Y:S05]  /*e7f0*/  BRA `(.L_x_180) ;  /* 0xffffffd000787947 */ /* 0x000fea000383ffff */
.L_x_181:
[----:B------:R-:W-:-:S00]  /*e800*/  BRA `(.L_x_181) ;  /* 0xfffffffc00fc7947 */ /* 0x000fc0000383ffff */
[----:B------:R-:W-:-:S00]  /*e810*/  NOP ;  /* 0x0000000000007918 */ /* 0x000fc00000000000 */
        /* <DEDUP_REMOVED lines=14> */
.L_x_6448:


//--------------------- .text._ZN7cutlass13device_kernelIN5flash11enable_sm90INS1_16FlashAttnFwdSm90INS1_25CollectiveMainloopFwdSm90ILi2EN4cute5tupleIJNS5_1CILi1EEES8_S8_EEENS6_IJNS7_ILi128EEENS7_ILi96EEENS7_ILi64EEEEEELi256ENS_10bfloat16_tEfNS_4arch4Sm90ELb0ELb0ELb1ELb0ELb1ELb0ELb1ELb1ELb0ELb1ELb0ELb0EEENS1_21CollectiveEpilogueFwdINS6_IJSA_NS7_ILi256EEESB_EEES9_SE_SG_Li256ELb0ELb1ELb0ELb0EEENS1_29StaticPersistentTileSchedulerILb0EEEEEEEEEvNT_6ParamsE --------------------------
	.section	.text._ZN7cutlass13device_kernelIN5flash11enable_sm90INS1_16FlashAttnFwdSm90INS1_25CollectiveMainloopFwdSm90ILi2EN4cute5tupleIJNS5_1CILi1EEES8_S8_EEENS6_IJNS7_ILi128EEENS7_ILi96EEENS7_ILi64EEEEEELi256ENS_10bfloat16_tEfNS_4arch4Sm90ELb0ELb0ELb1ELb0ELb1ELb0ELb1ELb1ELb0ELb1ELb0ELb0EEENS1_21CollectiveEpilogueFwdINS6_IJSA_NS7_ILi256EEESB_EEES9_SE_SG_Li256ELb0ELb1ELb0ELb0EEENS1_29StaticPersistentTileSchedulerILb0EEEEEEEEEvNT_6ParamsE,"ax",@progbits
	.align	128
.text._ZN7cutlass13device_kernelIN5flash11enable_sm90INS1_16FlashAttnFwdSm90INS1_25CollectiveMainloopFwdSm90ILi2EN4cute5tupleIJNS5_1CILi1EEES8_S8_EEENS6_IJNS7_ILi128EEENS7_ILi96EEENS7_ILi64EEEEEELi256ENS_10bfloat16_tEfNS_4arch4Sm90ELb0ELb0ELb1ELb0ELb1ELb0ELb1ELb1ELb0ELb1ELb0ELb0EEENS1_21CollectiveEpilogueFwdINS6_IJSA_NS7_ILi256EEESB_EEES9_SE_SG_Li256ELb0ELb1ELb0ELb0EEENS1_29StaticPersistentTileSchedulerILb0EEEEEEEEEvNT_6ParamsE:
        .type           _ZN7cutlass13device_kernelIN5flash11enable_sm90INS1_16FlashAttnFwdSm90INS1_25CollectiveMainloopFwdSm90ILi2EN4cute5tupleIJNS5_1CILi1EEES8_S8_EEENS6_IJNS7_ILi128EEENS7_ILi96EEENS7_ILi64EEEEEELi256ENS_10bfloat16_tEfNS_4arch4Sm90ELb0ELb0ELb1ELb0ELb1ELb0ELb1ELb1ELb0ELb1ELb0ELb0EEENS1_21CollectiveEpilogueFwdINS6_IJSA_NS7_ILi256EEESB_EEES9_SE_SG_Li256ELb0ELb1ELb0ELb0EEENS1_29StaticPersistentTileSchedulerILb0EEEEEEEEEvNT_6ParamsE,@function
        .size           _ZN7cutlass13device_kernelIN5flash11enable_sm90INS1_16FlashAttnFwdSm90INS1_25CollectiveMainloopFwdSm90ILi2EN4cute5tupleIJNS5_1CILi1EEES8_S8_EEENS6_IJNS7_ILi128EEENS7_ILi96EEENS7_ILi64EEEEEELi256ENS_10bfloat16_tEfNS_4arch4Sm90ELb0ELb0ELb1ELb0ELb1ELb0ELb1ELb1ELb0ELb1ELb0ELb0EEENS1_21CollectiveEpilogueFwdINS6_IJSA_NS7_ILi256EEESB_EEES9_SE_SG_Li256ELb0ELb1ELb0ELb0EEENS1_29StaticPersistentTileSchedulerILb0EEEEEEEEEvNT_6ParamsE,(.L_x_6449 - _ZN7cutlass13device_kernelIN5flash11enable_sm90INS1_16FlashAttnFwdSm90INS1_25CollectiveMainloopFwdSm90ILi2EN4cute5tupleIJNS5_1CILi1EEES8_S8_EEENS6_IJNS7_ILi128EEENS7_ILi96EEENS7_ILi64EEEEEELi256ENS_10bfloat16_tEfNS_4arch4Sm90ELb0ELb0ELb1ELb0ELb1ELb0ELb1ELb1ELb0ELb1ELb0ELb0EEENS1_21CollectiveEpilogueFwdINS6_IJSA_NS7_ILi256EEESB_EEES9_SE_SG_Li256ELb0ELb1ELb0ELb0EEENS1_29StaticPersistentTileSchedulerILb0EEEEEEEEEvNT_6ParamsE)
        .other          _ZN7cutlass13device_kernelIN5flash11enable_sm90INS1_16FlashAttnFwdSm90INS1_25CollectiveMainloopFwdSm90ILi2EN4cute5tupleIJNS5_1CILi1EEES8_S8_EEENS6_IJNS7_ILi128EEENS7_ILi96EEENS7_ILi64EEEEEELi256ENS_10bfloat16_tEfNS_4arch4Sm90ELb0ELb0ELb1ELb0ELb1ELb0ELb1ELb1ELb0ELb1ELb0ELb0EEENS1_21CollectiveEpilogueFwdINS6_IJSA_NS7_ILi256EEESB_EEES9_SE_SG_Li256ELb0ELb1ELb0ELb0EEENS1_29StaticPersistentTileSchedulerILb0EEEEEEEEEvNT_6ParamsE,@"STO_CUDA_ENTRY STV_DEFAULT"
_ZN7cutlass13device_kernelIN5flash11enable_sm90INS1_16FlashAttnFwdSm90INS1_25CollectiveMainloopFwdSm90ILi2EN4cute5tupleIJNS5_1CILi1EEES8_S8_EEENS6_IJNS7_ILi128EEENS7_ILi96EEENS7_ILi64EEEEEELi256ENS_10bfloat16_tEfNS_4arch4Sm90ELb0ELb0ELb1ELb0ELb1ELb0ELb1ELb1ELb0ELb1ELb0ELb0EEENS1_21CollectiveEpilogueFwdINS6_IJSA_NS7_ILi256EEESB_EEES9_SE_SG_Li256ELb0ELb1ELb0ELb0EEENS1_29StaticPersistentTileSchedulerILb0EEEEEEEEEvNT_6ParamsE:
        /* <DEDUP_REMOVED lines=13> */
[----:B------:R-:W-:Y:S01]  /*00d0*/  VOTEU.ALL UP1, P0 ;  /* 0x00000000003f7886 */ /* 0x000fe20000020000 */
[----:B------:R-:W-:-:S03]  /*00e0*/  VOTEU.ALL UP2, P0 ;  /* 0x00000000003f7886 */ /* 0x000fc60000040000 */
        /* <DEDUP_REMOVED lines=10> */
[----:B------:R0:W2:Y:S01]  /*0190*/  @!UP0 SYNCS.EXCH.64 URZ, [UR8+0x32400], UR4 ;  /* 0x03240004083f85b2 */ /* 0x0000a20008000100 */
[----:B------:R0:W3:Y:S05]  /*01a0*/  @!UP1 SYNCS.EXCH.64 URZ, [UR8+0x32410], UR4 ;  /* 0x03241004083f95b2 */ /* 0x0000ea0008000100 */
[----:B------:R0:W4:Y:S02]  /*01b0*/  @!UP2 SYNCS.EXCH.64 URZ, [UR8+0x32420], UR6 ;  /* 0x03242006083fa5b2 */ /* 0x0001240008000100 */
        /* <DEDUP_REMOVED lines=15> */
[----:B------:R0:W0:Y:S01]  /*02b0*/  SYNCS.EXCH.64 URZ, [UR8+0x32440], UR6 ;  /* 0x03244006083f75b2 */ /* 0x0000220008000100 */
[----:B------:R0:W0:Y:S01]  /*02c0*/  SYNCS.EXCH.64 URZ, [UR8+0x32438], UR4 ;  /* 0x03243804083f75b2 */ /* 0x0000220008000100 */
[----:B------:R0:W0:Y:S01]  /*02d0*/  SYNCS.EXCH.64 URZ, [UR8+0x32448], UR6 ;  /* 0x03244806083f75b2 */ /* 0x0000220008000100 */
[----:B------:R-:W-:Y:S01]  /*02e0*/  NOP ;  /* 0x0000000000007918 */ /* 0x000fe20000000000 */
.L_x_182:
        /* <DEDUP_REMOVED lines=22> */
.L_x_183:
        /* <DEDUP_REMOVED lines=18> */
.L_x_184:
        /* <DEDUP_REMOVED lines=22> */
.L_x_185:
        /* <DEDUP_REMOVED lines=23> */
.L_x_186:
        /* <DEDUP_REMOVED lines=8> */
.L_x_188:
        /* <DEDUP_REMOVED lines=21> */
[----:B------:R-:W-:Y:S02]  /*0a10*/  SHF.R.S32.HI R6, RZ, 0x4, R3 ;  /* 0x00000004ff067819 */ /* 0x000fe40000011403 */
[----:B------:R-:W-:Y:S01]  /*0a20*/  SHF.R.S32.HI R205, RZ, 0x7, R2 ;  /* 0x00000007ffcd7819 */ /* 0x000fe20000011402 */
[----:B------:R-:W-:Y:S01]  /*0a30*/  IMAD.IADD R203, R19, 0x1, -R4 ;  /* 0x0000000113cb7824 */ /* 0x000fe200078e0a04 */
[----:B------:R-:W-:-:S02]  /*0a40*/  LEA.HI R4, R0, R19, RZ, 0x5 ;  /* 0x0000001300047211 */ /* 0x000fc400078f28ff */
[----:B------:R-:W-:Y:S02]  /*0a50*/  LEA.HI R11, R0, R19, RZ, 0x2 ;  /* 0x00000013000b7211 */ /* 0x000fe400078f10ff */
[----:B------:R-:W-:Y:S01]  /*0a60*/  SHF.R.S32.HI R8, RZ, 0x1f, R203 ;  /* 0x0000001fff087819 */ /* 0x000fe200000114cb */
[----:B------:R-:W-:Y:S01]  /*0a70*/  IMAD.SHL.U32 R5, R4, 0x20, RZ ;  /* 0x0000002004057824 */ /* 0x000fe200078e00ff */
[C---:B------:R-:W-:Y:S02]  /*0a80*/  LOP3.LUT R4, R3.reuse, 0x3fffff0, RZ, 0xc0, !PT ;  /* 0x03fffff003047812 */ /* 0x040fe400078ec0ff */
[----:B------:R-:W-:Y:S02]  /*0a90*/  LEA.HI R7, R8, R203, RZ, 0x2 ;  /* 0x000000cb08077211 */ /* 0x000fe400078f10ff */
[----:B------:R-:W-:Y:S01]  /*0aa0*/  LEA.HI R3, R3, R6, RZ, 0x1 ;  /* 0x0000000603037211 */ /* 0x000fe200078f08ff */
[----:B------:R-:W-:Y:S01]  /*0ab0*/  IMAD.IADD R4, R19, 0x1, -R4 ;  /* 0x0000000113047824 */ /* 0x000fe200078e0a04 */
[----:B------:R-:W-:-:S02]  /*0ac0*/  SHF.R.S32.HI R9, RZ, 0x2, R7 ;  /* 0x00000002ff097819 */ /* 0x000fc40000011407 */
[----:B------:R-:W-:Y:S02]  /*0ad0*/  SHF.R.S32.HI R10, RZ, 0x1f, R7 ;  /* 0x0000001fff0a7819 */ /* 0x000fe40000011407 */
[----:B------:R-:W-:Y:S02]  /*0ae0*/  LOP3.LUT R3, R3, 0x1ffffffe, RZ, 0xc0, !PT ;  /* 0x1ffffffe03037812 */ /* 0x000fe400078ec0ff */
[----:B------:R-:W-:Y:S02]  /*0af0*/  LEA.HI R10, R10, R9, RZ, 0x3 ;  /* 0x000000090a0a7211 */ /* 0x000fe400078f18ff */
[----:B------:R-:W-:Y:S02]  /*0b00*/  IADD3 R3, R6, -R3, RZ ;  /* 0x8000000306037210 */ /* 0x000fe40007ffe0ff */
[----:B------:R-:W-:Y:S02]  /*0b10*/  LOP3.LUT R10, R10, 0xfffffff8, RZ, 0xc0, !PT ;  /* 0xfffffff80a0a7812 */ /* 0x000fe400078ec0ff */
[----:B------:R-:W-:-:S02]  /*0b20*/  LEA.HI R8, R8, R203, RZ, 0x5 ;  /* 0x000000cb08087211 */ /* 0x000fc400078f28ff */
[----:B------:R-:W-:Y:S01]  /*0b30*/  LEA.HI R2, R2, R205, RZ, 0x1 ;  /* 0x000000cd02027211 */ /* 0x000fe200078f08ff */
[----:B------:R-:W-:Y:S01]  /*0b40*/  IMAD.IADD R9, R9, 0x1, -R10 ;  /* 0x0000000109097824 */ /* 0x000fe200078e0a0a */
[----:B------:R-:W-:Y:S02]  /*0b50*/  LOP3.LUT R6, R11, 0xfffffffc, RZ, 0xc0, !PT ;  /* 0xfffffffc0b067812 */ /* 0x000fe400078ec0ff */
[----:B------:R-:W-:Y:S02]  /*0b60*/  LEA.HI R200, R0, R19, RZ, 0x3 ;  /* 0x0000001300c87211 */ /* 0x000fe400078f18ff */
[----:B------:R-:W-:Y:S01]  /*0b70*/  SHF.R.S32.HI R8, RZ, 0x5, R8 ;  /* 0x00000005ff087819 */ /* 0x000fe20000011408 */
[----:B------:R-:W-:Y:S01]  /*0b80*/  IMAD.IADD R6, R19, 0x1, -R6 ;  /* 0x0000000113067824 */ /* 0x000fe200078e0a06 */
[----:B------:R-:W-:Y:S02]  /*0b90*/  LOP3.LUT R2, R2, 0x3fffffe, RZ, 0xc0, !PT ;  /* 0x03fffffe02027812 */ /* 0x000fe400078ec0ff */
[----:B------:R-:W-:Y:S01]  /*0ba0*/  LOP3.LUT R10, R200, 0xfffffff8, RZ, 0xc0, !PT ;  /* 0xfffffff8c80a7812 */ /* 0x000fe200078ec0ff */
[----:B------:R-:W-:Y:S01]  /*0bb0*/  IMAD R9, R8, 0x10, R9 ;  /* 0x0000001008097824 */ /* 0x000fe200078e0209 */
[----:B------:R-:W-:Y:S01]  /*0bc0*/  LOP3.LUT R5, R5, 0xfffffc00, RZ, 0xc0, !PT ;  /* 0xfffffc0005057812 */ /* 0x000fe200078ec0ff */
[----:B------:R-:W-:Y:S01]  /*0bd0*/  IMAD.IADD R2, R205, 0x1, -R2 ;  /* 0x00000001cd027824 */ /* 0x000fe200078e0a02 */
[----:B------:R-:W-:Y:S01]  /*0be0*/  LEA.HI R0, R6, R6, RZ, 0x1 ;  /* 0x0000000606007211 */ /* 0x000fe200078f08ff */
[----:B------:R-:W-:Y:S01]  /*0bf0*/  IMAD.IADD R19, R19, 0x1, -R10 ;  /* 0x0000000113137824 */ /* 0x000fe200078e0a0a */
[----:B------:R-:W-:Y:S01]  /*0c00*/  SHF.R.S32.HI R200, RZ, 0x3, R200 ;  /* 0x00000003ffc87819 */ /* 0x000fe200000114c8 */
[----:B------:R-:W-:-:S02]  /*0c10*/  IMAD R206, R2, 0x40, R9 ;  /* 0x0000004002ce7824 */ /* 0x000fc400078e0209 */
[----:B------:R-:W-:Y:S01]  /*0c20*/  IMAD R4, R4, 0x40, R5 ;  /* 0x0000004004047824 */ /* 0x000fe200078e0205 */
[----:B------:R-:W-:Y:S01]  /*0c30*/  LOP3.LUT R5, R0, 0x1ffffffe, RZ, 0xc0, !PT ;  /* 0x1ffffffe00057812 */ /* 0x000fe200078ec0ff */
[----:B------:R-:W-:Y:S01]  /*0c40*/  IMAD.SHL.U32 R2, R19, 0x8, RZ ;  /* 0x0000000813027824 */ /* 0x000fe200078e00ff */
[----:B------:R-:W-:Y:S01]  /*0c50*/  LOP3.LUT R0, R7, 0x7ffffffc, RZ, 0xc0, !PT ;  /* 0x7ffffffc07007812 */ /* 0x000fe200078ec0ff */
[----:B------:R-:W-:Y:S01]  /*0c60*/  IMAD R209, R3, 0x8, R4 ;  /* 0x0000000803d17824 */ /* 0x000fe200078e0204 */
[----:B------:R-:W-:Y:S01]  /*0c70*/  IADD3 R5, R6, -R5, RZ ;  /* 0x8000000506057210 */ /* 0x000fe20007ffe0ff */
[C---:B------:R-:W-:Y:S02]  /*0c80*/  VIADD R18, R2.reuse, 0x40 ;  /* 0x0000004002127836 */ /* 0x040fe40000000000 */
[C---:B------:R-:W-:Y:S01]  /*0c90*/  VIADD R17, R2.reuse, 0x80 ;  /* 0x0000008002117836 */ /* 0x040fe20000000000 */
[----:B------:R-:W-:Y:S01]  /*0ca0*/  LEA R208, R5, R206, 0x3 ;  /* 0x000000ce05d07211 */ /* 0x000fe200078e18ff */
[----:B------:R-:W-:Y:S01]  /*0cb0*/  VIADD R16, R2, 0xc0 ;  /* 0x000000c002107836 */ /* 0x000fe20000000000 */
[----:B------:R-:W-:Y:S01]  /*0cc0*/  SHF.R.S32.HI R213, RZ, 0x1f, R18 ;  /* 0x0000001fffd57819 */ /* 0x000fe20000011412 */
[----:B------:R-:W-:Y:S01]  /*0cd0*/  IMAD.IADD R207, R203, 0x1, -R0 ;  /* 0x00000001cbcf7824 */ /* 0x000fe200078e0a00 */
[----:B------:R-:W-:-:S02]  /*0ce0*/  SHF.R.S32.HI R212, RZ, 0x1f, R17 ;  /* 0x0000001fffd47819 */ /* 0x000fc40000011411 */
[----:B------:R-:W-:-:S07]  /*0cf0*/  SHF.R.S32.HI R211, RZ, 0x1f, R16 ;  /* 0x0000001fffd37819 */ /* 0x000fce0000011410 */
.L_x_222:
[----:B------:R-:W0:Y:S01]  /*0d00*/  SHFL.IDX PT, R0, R205, RZ, 0x1f ;  /* 0x00001fffcd007589 */ /* 0x000e2200000e0000 */
[----:B------:R-:W1:Y:S01]  /*0d10*/  S2UR UR45, SR_CgaCtaId ;  /* 0x00000000002d79c3 */ /* 0x000e620000008800 */
[----:B------:R-:W-:Y:S01]  /*0d20*/  ULDC UR4, c[0x0][0xd38] ;  /* 0x00034e0000047ab9 */ /* 0x000fe20000000800 */
[----:B------:R-:W-:Y:S01]  /*0d30*/  ULDC.64 UR6, c[0x0][0x418] ;  /* 0x0001060000067ab9 */ /* 0x000fe20000000a00 */
[----:B------:R-:W-:Y:S02]  /*0d40*/  UISETP.NE.AND UP1, UPT, UR4, 0x1, UPT ;  /* 0x000000010400788c */ /* 0x000fe4000bf25270 */
[----:B------:R-:W-:Y:S01]  /*0d50*/  UISETP.NE.U32.AND UP0, UPT, UR6, URZ, UPT ;  /* 0x0000003f0600728c */ /* 0x000fe2000bf05070 */
[----:B------:R-:W-:Y:S01]  /*0d60*/  UMOV UR51, 0x400 ;  /* 0x0000040000337882 */ /* 0x000fe20000000000 */
[----:B------:R-:W-:Y:S02]  /*0d70*/  ULDC UR4, c[0x0][0xd44] ;  /* 0x0003510000047ab9 */ /* 0x000fe40000000800 */
[----:B------:R-:W-:Y:S01]  /*0d80*/  UISETP.NE.AND.EX UP0, UPT, UR7, URZ, UPT, UP0 ;  /* 0x0000003f0700728c */ /* 0x000fe2000bf05300 */
[----:B------:R-:W-:Y:S01]  /*0d90*/  ULDC UR47, c[0x0][0x424] ;  /* 0x00010900002f7ab9 */ /* 0x000fe20000000800 */
[----:B------:R-:W-:-:S02]  /*0da0*/  UISETP.NE.AND UP2, UPT, UR4, 0x1, UPT ;  /* 0x000000010400788c */ /* 0x000fc4000bf45270 */
[----:B------:R-:W-:Y:S01]  /*0db0*/  USEL UR47, UR47, 0x1, UP0 ;  /* 0x000000012f2f7887 */ /* 0x000fe20008000000 */
[----:B------:R-:W-:Y:S01]  /*0dc0*/  @UP1 ULDC UR4, c[0x0][0xd3c] ;  /* 0x00034f0000041ab9 */ /* 0x000fe20000000800 */
[----:B------:R-:W-:Y:S01]  /*0dd0*/  ULDC UR7, c[0x0][0x2f0] ;  /* 0x0000bc0000077ab9 */ /* 0x000fe20000000800 */
[----:B------:R-:W-:Y:S02]  /*0de0*/  UIMAD.WIDE.U32 UR4, UR44, UR4, URZ ;  /* 0x000000042c0472a5 */ /* 0x000fe4000f8e003f */
[----:B------:R-:W-:Y:S01]  /*0df0*/  UIMAD UR47, UR47, UR7, URZ ;  /* 0x000000072f2f72a4 */ /* 0x000fe2000f8e023f */
[----:B------:R-:W-:Y:S01]  /*0e00*/  @UP1 ULDC UR8, c[0x0][0xd40] ;  /* 0x0003500000081ab9 */ /* 0x000fe20000000800 */
        /* <DEDUP_REMOVED lines=17> */
[----:B------:R-:W-:Y:S02]  /*0f20*/  UIADD3 UR8, UR8, 0x22400, URZ ;  /* 0x0002240008087890 */ /* 0x000fe4000fffe03f */
[----:B------:R-:W-:-:S02]  /*0f30*/  USHF.R.U32.HI UR46, URZ, 0x1f, UR7 ;  /* 0x0000001f3f2e7899 */ /* 0x000fc40008011607 */
[----:B------:R-:W-:Y:S02]  /*0f40*/  USHF.R.U32.HI UR8, URZ, 0x4, UR8 ;  /* 0x000000043f087899 */ /* 0x000fe40008011608 */
[----:B------:R-:W-:Y:S02]  /*0f50*/  ULEA.HI.SX32 UR46, UR7, UR46, 0x1c ;  /* 0x0000002e072e7291 */ /* 0x000fe4000f8fe23f */
[----:B------:R-:W-:Y:S01]  /*0f60*/  ULOP3.LUT UR50, UR8, 0x3fff, URZ, 0xc0, !UPT ;  /* 0x00003fff08327892 */ /* 0x000fe2000f8ec03f */
[----:B---3-5:R-:W-:Y:S11]  /*0f70*/  @!P0 BRA `(.L_x_189) ;  /* 0x0000000000408947 */ /* 0x028ff60003800000 */
        /* <DEDUP_REMOVED lines=16> */
.L_x_189:
        /* <DEDUP_REMOVED lines=8> */
.L_x_274:
[----:B0-----:R-:W-:Y:S01]  /*1100*/  IMAD.U32 R3, RZ, RZ, UR40 ;  /* 0x00000028ff037e24 */ /* 0x001fe2000f8e00ff */
[----:B------:R-:W-:Y:S05]  /*1110*/  WARPSYNC.ALL ;  /* 0x0000000000007948 */ /* 0x000fea0003800000 */
[----:B------:R0:W-:Y:S01]  /*1120*/  BAR.SYNC.DEFER_BLOCKING R161, 0x100 ;  /* 0x000400a10000751d */ /* 0x0001e20000010000 */
[----:B------:R-:W-:-:S13]  /*1130*/  ISETP.NE.AND P0, PT, R3, 0x3, PT ;  /* 0x000000030300780c */ /* 0x000fda0003f05270 */
[----:B0-----:R-:W-:Y:S05]  /*1140*/  @!P0 BRA `(.L_x_191) ;  /* 0x0000000000048947 */ /* 0x001fea0003800000 */
[----:B------:R-:W-:Y:S01]  /*1150*/  BPT.TRAP 0x1 ;  /* 0x000000040000795c */ /* 0x000fe20000300000 */
.L_x_191:
[----:B------:R-:W-:Y:S01]  /*1160*/  ULEA UR27, UR37, UR51, 0x3 ;  /* 0x00000033251b7291 */ /* 0x000fe2000f8e183f */
[----:B------:R-:W-:-:S05]  /*1170*/  IMAD.U32 R3, RZ, RZ, UR36 ;  /* 0x00000024ff037e24 */ /* 0x000fca000f8e00ff */
[----:B------:R-:W-:-:S04]  /*1180*/  SHF.L.U32 R3, R3, 0x1f, RZ ;  /* 0x0000001f03037819 */ /* 0x000fc800000006ff */
[----:B------:R0:W1:Y:S01]  /*1190*/  SYNCS.PHASECHK.TRANS64.TRYWAIT P1, [UR27+0x32430], R3 ;  /* 0x03243003ff0075a7 */ /* 0x000062000802015b */
[----:B------:R-:W-:Y:S05]  /*11a0*/  @!P0 BRA `(.L_x_192) ;  /* 0x0000000000048947 */ /* 0x000fea0003800000 */
[----:B------:R-:W-:Y:S01]  /*11b0*/  BPT.TRAP 0x1 ;  /* 0x000000040000795c */ /* 0x000fe20000300000 */
.L_x_192:
[----:B-1----:R-:W-:Y:S05]  /*11c0*/  @P1 BRA `(.L_x_193) ;  /* 0x0000000000081947 */ /* 0x002fea0003800000 */
[----:B------:R-:W1:Y:S02]  /*11d0*/  SYNCS.PHASECHK.TRANS64.TRYWAIT P1, [UR27+0x32430], R3 ;  /* 0x03243003ff0075a7 */ /* 0x000e64000802015b */
[----:B-1----:R-:W-:Y:S05]  /*11e0*/  @!P1 BRA `(.L_x_194) ;  /* 0x000000c400209947 */ /* 0x002fea0003800000 */
.L_x_193:
[----:B------:R-:W-:Y:S01]  /*11f0*/  ULEA UR4, UR42, UR51, 0xd ;  /* 0x000000332a047291 */ /* 0x000fe2000f8e683f */
[----:B------:R-:W-:Y:S01]  /*1200*/  WARPGROUP.ARRIVE ;  /* 0x00000000000079c5 */ /* 0x000fe20000000000 */
[----:B------:R-:W-:Y:S02]  /*1210*/  UIADD3 UR5, UR51, 0x1c400, URZ ;  /* 0x0001c40033057890 */ /* 0x000fe4000fffe03f */
[----:B------:R-:W-:Y:S02]  /*1220*/  UIADD3 UR4, UR4, 0x18400, URZ ;  /* 0x0001840004047890 */ /* 0x000fe4000fffe03f */
[----:B------:R-:W-:Y:S02]  /*1230*/  USHF.R.U32.HI UR5, URZ, 0x4, UR5 ;  /* 0x000000043f057899 */ /* 0x000fe40008011605 */
[----:B------:R-:W-:Y:S02]  /*1240*/  USHF.R.U32.HI UR4, URZ, 0x4, UR4 ;  /* 0x000000043f047899 */ /* 0x000fe40008011604 */
[----:B------:R-:W-:-:S02]  /*1250*/  ULOP3.LUT UR5, UR5, 0x3fff, URZ, 0xc0, !UPT ;  /* 0x00003fff05057892 */ /* 0x000fc4000f8ec03f */
[----:B------:R-:W-:Y:S02]  /*1260*/  ULOP3.LUT UR4, UR4, 0x3fff, URZ, 0xc0, !UPT ;  /* 0x00003fff04047892 */ /* 0x000fe4000f8ec03f */
[----:B------:R-:W-:Y:S02]  /*1270*/  ULOP3.LUT UR24, UR5, 0x10000, URZ, 0xfc, !UPT ;  /* 0x0001000005187892 */ /* 0x000fe4000f8efc3f */
[----:B------:R-:W-:Y:S02]  /*1280*/  ULOP3.LUT UR4, UR4, 0x10000, URZ, 0xfc, !UPT ;  /* 0x0001000004047892 */ /* 0x000fe4000f8efc3f */
[----:B------:R-:W-:Y:S01]  /*1290*/  UIMAD UR6, UR37, 0x300, UR24 ;  /* 0x00000300250678a4 */ /* 0x000fe2000f8e0218 */
[----:B------:R-:W-:Y:S01]  /*12a0*/  UMOV UR5, 0x40000040 ;  /* 0x4000004000057882 */ /* 0x000fe20000000000 */
[----:B------:R-:W-:Y:S01]  /*12b0*/  UMOV UR7, 0x40000040 ;  /* 0x4000004000077882 */ /* 0x000fe20000000000 */
[----:B------:R-:W-:Y:S02]  /*12c0*/  UIADD3 UR8, UR4, 0x2, URZ ;  /* 0x0000000204087890 */ /* 0x000fe4000fffe03f */
[----:B------:R-:W-:Y:S01]  /*12d0*/  UIADD3 UR10, UR6, 0x2, URZ ;  /* 0x00000002060a7890 */ /* 0x000fe2000fffe03f */
[----:B------:R-:W-:-:S03]  /*12e0*/  UMOV UR9, 0x40000040 ;  /* 0x4000004000097882 */ /* 0x000fc60000000000 */
[----:B------:R-:W-:Y:S01]  /*12f0*/  HGMMA.64x96x16.F32.BF16 R24, gdesc[UR4], RZ, !UPT, gsb0 ;  /* 0x01600000041879f0 */ /* 0x000fe2000c0018ff */
[----:B------:R-:W-:Y:S01]  /*1300*/  UMOV UR11, 0x40000040 ;  /* 0x40000040000b7882 */ /* 0x000fe20000000000 */
[----:B------:R-:W-:Y:S02]  /*1310*/  UIADD3 UR12, UR4, 0x4, URZ ;  /* 0x00000004040c7890 */ /* 0x000fe4000fffe03f */
[----:B------:R-:W-:Y:S01]  /*1320*/  UIADD3 UR14, UR6, 0x4, URZ ;  /* 0x00000004060e7890 */ /* 0x000fe2000fffe03f */
[----:B------:R-:W-:Y:S01]  /*1330*/  UMOV UR13, 0x40000040 ;  /* 0x40000040000d7882 */ /* 0x000fe20000000000 */
[----:B------:R-:W-:Y:S01]  /*1340*/  UMOV UR15, 0x40000040 ;  /* 0x40000040000f7882 */ /* 0x000fe20000000000 */
[----:B------:R-:W-:Y:S02]  /*1350*/  UIADD3 UR16, UR4, 0x6, URZ ;  /* 0x0000000604107890 */ /* 0x000fe4000fffe03f */
[----:B------:R-:W-:Y:S01]  /*1360*/  UIADD3 UR18, UR6, 0x6, URZ ;  /* 0x0000000606127890 */ /* 0x000fe2000fffe03f */
[----:B------:R-:W-:Y:S01]  /*1370*/  UMOV UR17, 0x40000040 ;  /* 0x4000004000117882 */ /* 0x000fe20000000000 */
[----:B------:R-:W-:Y:S01]  /*1380*/  UMOV UR19, 0x40000040 ;  /* 0x4000004000137882 */ /* 0x000fe20000000000 */
[----:B------:R-:W-:-:S02]  /*1390*/  WARPGROUP.DEPBAR.LE gsb0, 0x0 ;  /* 0x00008000000079c5 */ /* 0x000fc40000010000 */
        /* <DEDUP_REMOVED lines=9> */
[----:B------:R-:W2:Y:S02]  /*1430*/  SYNCS.PHASECHK.TRANS64.TRYWAIT P1, [UR51+0x32410], R0 ;  /* 0x03241000ff0075a7 */ /* 0x000ea40008020173 */
[----:B--2---:R-:W-:Y:S05]  /*1440*/  @!P1 BRA `(.L_x_195) ;  /* 0x000000c000a09947 */ /* 0x004fea0003800000 */
.L_x_275:
[----:B------:R-:W-:Y:S05]  /*1450*/  @!P0 BRA `(.L_x_196) ;  /* 0x0000000000048947 */ /* 0x000fea0003800000 */
[----:B------:R-:W-:Y:S01]  /*1460*/  BPT.TRAP 0x1 ;  /* 0x000000040000795c */ /* 0x000fe20000300000 */
.L_x_196:
[----:B------:R3:W4:Y:S01]  /*1470*/  SYNCS.PHASECHK.TRANS64.TRYWAIT P1, [UR27+0x32450], R3 ;  /* 0x03245003ff0075a7 */ /* 0x000722000802015b */
[----:B------:R-:W-:Y:S05]  /*1480*/  @!P0 BRA `(.L_x_197) ;  /* 0x0000000000048947 */ /* 0x000fea0003800000 */
[----:B------:R-:W-:Y:S01]  /*1490*/  BPT.TRAP 0x1 ;  /* 0x000000040000795c */ /* 0x000fe20000300000 */
.L_x_197:
[----:B----4-:R-:W-:Y:S05]  /*14a0*/  @P1 BRA `(.L_x_198) ;  /* 0x0000000000081947 */ /* 0x010fea0003800000 */
[----:B------:R-:W4:Y:S02]  /*14b0*/  SYNCS.PHASECHK.TRANS64.TRYWAIT P1, [UR27+0x32450], R3 ;  /* 0x03245003ff0075a7 */ /* 0x000f24000802015b */
[----:B----4-:R-:W-:Y:S05]  /*14c0*/  @!P1 BRA `(.L_x_199) ;  /* 0x000000c000989947 */ /* 0x010fea0003800000 */
.L_x_198:
[----:B------:R-:W-:Y:S01]  /*14d0*/  UIADD3 UR51, UR51, 0x400, URZ ;  /* 0x0000040033337890 */ /* 0x000fe2000fffe03f */
[----:B------:R-:W-:Y:S01]  /*14e0*/  WARPGROUP.ARRIVE ;  /* 0x00000000000079c5 */ /* 0x000fe20000000000 */
[----:B------:R-:W-:-:S05]  /*14f0*/  ULOP3.LUT UR6, UR50, 0x10000, URZ, 0xfc, !UPT ;  /* 0x0001000032067892 */ /* 0x000fca000f8efc3f */
[----:B--2---:R-:W2:Y:S01]  /*1500*/  S2R R0, SR_TID.X ;  /* 0x0000000000007919 */ /* 0x004ea20000002100 */
[----:B------:R-:W-:Y:S01]  /*1510*/  USHF.R.U32.HI UR26, URZ, 0x4, UR51 ;  /* 0x000000043f1a7899 */ /* 0x000fe20008011633 */
[----:B------:R-:W-:Y:S01]  /*1520*/  UMOV UR21, 0x40000040 ;  /* 0x4000004000157882 */ /* 0x000fe20000000000 */
[----:B------:R-:W-:Y:S02]  /*1530*/  UMOV UR23, 0x40000040 ;  /* 0x4000004000177882 */ /* 0x000fe40000000000 */
[----:B------:R-:W-:Y:S01]  /*1540*/  ULOP3.LUT UR26, UR26, 0x3fff, URZ, 0xc0, !UPT ;  /* 0x00003fff1a1a7892 */ /* 0x000fe2000f8ec03f */
[----:B------:R-:W-:-:S03]  /*1550*/  UMOV UR20, UR6 ;  /* 0x0000000600147c82 */ /* 0x000fc60008000000 */
[----:B------:R-:W-:-:S04]  /*1560*/  ULOP3.LUT UR25, UR26, 0x10000, URZ, 0xfc, !UPT ;  /* 0x000100001a197892 */ /* 0x000fc8000f8efc3f */
[----:B------:R-:W-:-:S07]  /*1570*/  UIMAD UR7, UR37, 0xc00, UR25 ;  /* 0x00000c00250778a4 */ /* 0x000fce000f8e0219 */
[----:B------:R-:W-:Y:S02]  /*1580*/  UMOV UR22, UR7 ;  /* 0x0000000700167c82 */ /* 0x000fe40008000000 */
[----:B------:R-:W-:Y:S01]  /*1590*/  HGMMA.64x96x16.F32.BF16 R24, gdesc[UR20], R24, gsb0 ;  /* 0x01600000141879f0 */ /* 0x000fe20008001818 */
        /* <DEDUP_REMOVED lines=8> */
[----:B------:R-:W-:Y:S01]  /*1620*/  HGMMA.64x96x16.F32.BF16 R24, gdesc[UR20], R24, gsb0 ;  /* 0x01600000141879f0 */ /* 0x000fe20008001818 */
[----:B------:R-:W-:Y:S02]  /*1630*/  UIADD3 UR20, UR6, 0x4, URZ ;  /* 0x0000000406147890 */ /* 0x000fe4000fffe03f */
[----:B------:R-:W-:Y:S01]  /*1640*/  UIADD3 UR22, UR7, 0x4, URZ ;  /* 0x0000000407167890 */ /* 0x000fe2000fffe03f */
[----:B------:R-:W-:Y:S01]  /*1650*/  UMOV UR21, 0x40000040 ;  /* 0x4000004000157882 */ /* 0x000fe20000000000 */
[----:B------:R-:W-:Y:S01]  /*1660*/  UMOV UR23, 0x40000040 ;  /* 0x4000004000177882 */ /* 0x000fe20000000000 */
        /* <DEDUP_REMOVED lines=93> */
[----:B------:R-:W-:Y:S03]  /*1c40*/  HGMMA.64x96x16.F32.BF16 R24, gdesc[UR20], R24, gsb0 ;  /* 0x01600000141879f0 */ /* 0x000fe60008001818 */
[----:B------:R-:W-:Y:S02]  /*1c50*/  WARPGROUP.DEPBAR.LE gsb0, 0x0 ;  /* 0x00008000000079c5 */ /* 0x000fe40000010000 */
[----:B------:R2:W-:Y:S06]  /*1c60*/  BAR.ARV R0, 0x100 ;  /* 0x000400000000751d */ /* 0x0005ec0000002000 */
[----:B------:R-:W-:Y:S05]  /*1c70*/  @!P0 BRA `(.L_x_200) ;  /* 0x0000000000048947 */ /* 0x000fea0003800000 */
[----:B------:R-:W-:Y:S01]  /*1c80*/  BPT.TRAP 0x1 ;  /* 0x000000040000795c */ /* 0x000fe20000300000 */
.L_x_200:
        /* <DEDUP_REMOVED lines=8> */
[----:B------:R-:W4:Y:S01]  /*1d10*/  MUFU.TANH R24, R24 ;  /* 0x0000001800187308 */ /* 0x000f220000002400 */
        /* <DEDUP_REMOVED lines=8> */
[----:B0--3--:R-:W-:-:S02]  /*1da0*/  IMAD R3, R207, -0x2, R4 ;  /* 0xfffffffecf037824 */ /* 0x009fc400078e0204 */
[----:B------:R-:W-:Y:S01]  /*1db0*/  FMUL.FTZ R37, R37, UR7 ;  /* 0x0000000725257c20 */ /* 0x000fe20008410000 */
[----:B------:R-:W-:Y:S01]  /*1dc0*/  FMUL.FTZ R34, R34, UR7 ;  /* 0x0000000722227c20 */ /* 0x000fe20008410000 */
[----:B------:R-:W-:Y:S01]  /*1dd0*/  FMUL.FTZ R40, R40, UR7 ;  /* 0x0000000728287c20 */ /* 0x000fe20008410000 */
[----:B------:R-:W-:Y:S01]  /*1de0*/  FMUL.FTZ R35, R35, UR7 ;  /* 0x0000000723237c20 */ /* 0x000fe20008410000 */
[----:B------:R-:W-:Y:S01]  /*1df0*/  ISETP.GT.AND P2, PT, R3, RZ, PT ;  /* 0x000000ff0300720c */ /* 0x000fe20003f44270 */
[----:B------:R-:W-:Y:S01]  /*1e00*/  FMUL.FTZ R41, R41, UR7 ;  /* 0x0000000729297c20 */ /* 0x000fe20008410000 */
[----:B------:R-:W0:Y:S01]  /*1e10*/  MUFU.TANH R28, R28 ;  /* 0x0000001c001c7308 */ /* 0x000e220000002400 */
[C---:B------:R-:W-:Y:S01]  /*1e20*/  ISETP.GT.AND P1, PT, R3.reuse, 0x1, PT ;  /* 0x000000010300780c */ /* 0x040fe20003f24270 */
[----:B------:R-:W-:Y:S01]  /*1e30*/  FMUL.FTZ R38, R38, UR7 ;  /* 0x0000000726267c20 */ /* 0x000fe20008410000 */
[----:B------:R-:W-:Y:S01]  /*1e40*/  ISETP.GT.AND P6, PT, R3, 0x8, PT ;  /* 0x000000080300780c */ /* 0x000fe20003fc4270 */
[----:B------:R-:W-:Y:S01]  /*1e50*/  FMUL.FTZ R44, R44, UR7 ;  /* 0x000000072c2c7c20 */ /* 0x000fe20008410000 */
[----:B----4-:R-:W-:Y:S01]  /*1e60*/  FSEL R24, R24, -INF , P2 ;  /* 0xff80000018187808 */ /* 0x010fe20001000000 */
        /* <DEDUP_REMOVED lines=11> */
[----:B0-----:R-:W-:Y:S01]  /*1f20*/  FSEL R28, R28, -INF , P6 ;  /* 0xff8000001c1c7808 */ /* 0x001fe20003000000 */
[----:B------:R-:W-:Y:S01]  /*1f30*/  FMUL.FTZ R43, R43, UR7 ;  /* 0x000000072b2b7c20 */ /* 0x000fe20008410000 */
[----:B------:R-:W-:Y:S01]  /*1f40*/  FMUL.FTZ R49, R49, UR7 ;  /* 0x0000000731317c20 */ /* 0x000fe20008410000 */
[----:B------:R-:W-:Y:S01]  /*1f50*/  FMUL.FTZ R46, R46, UR7 ;  /* 0x000000072e2e7c20 */ /* 0x000fe20008410000 */
[----:B------:R-:W-:Y:S01]  /*1f60*/  FMNMX.FTZ R5, R28, R5, !PT ;  /* 0x000000051c057209 */ /* 0x000fe20007810000 */
[----:B------:R-:W-:Y:S01]  /*1f70*/  FMUL.FTZ R52, R52, UR7 ;  /* 0x0000000734347c20 */ /* 0x000fe20008410000 */
[----:B------:R-:W-:Y:S01]  /*1f80*/  FMUL.FTZ R47, R47, UR7 ;  /* 0x000000072f2f7c20 */ /* 0x000fe20008410000 */
[----:B------:R-:W0:Y:S01]  /*1f90*/  MUFU.TANH R26, R26 ;  /* 0x0000001a001a7308 */ /* 0x000e220000002400 */
        /* <DEDUP_REMOVED lines=16> */
[----:B0-----:R-:W-:Y:S01]  /*20a0*/  FSEL R9, R26, -INF , P2 ;  /* 0xff8000001a097808 */ /* 0x001fe20001000000 */
[----:B------:R-:W-:Y:S01]  /*20b0*/  FMUL.FTZ R59, R59, UR7 ;  /* 0x000000073b3b7c20 */ /* 0x000fe20008410000 */
[----:B------:R-:W-:Y:S01]  /*20c0*/  ISETP.GT.AND P2, PT, R3, 0x18, PT ;  /* 0x000000180300780c */ /* 0x000fe20003f44270 */
[----:B------:R-:W-:Y:S01]  /*20d0*/  FMUL.FTZ R64, R64, UR7 ;  /* 0x0000000740407c20 */ /* 0x000fe20008410000 */
[----:B------:R-:W-:Y:S01]  /*20e0*/  FMUL.FTZ R62, R62, UR7 ;  /* 0x000000073e3e7c20 */ /* 0x000fe20008410000 */
[----:B------:R-:W-:Y:S01]  /*20f0*/  FMUL.FTZ R65, R65, UR7 ;  /* 0x0000000741417c20 */ /* 0x000fe20008410000 */
[----:B------:R-:W-:Y:S01]  /*2100*/  FMUL.FTZ R63, R63, UR7 ;  /* 0x000000073f3f7c20 */ /* 0x000fe20008410000 */
[----:B------:R-:W0:Y:S01]  /*2110*/  MUFU.TANH R30, R30 ;  /* 0x0000001e001e7308 */ /* 0x000e220000002400 */
[----:B---3--:R-:W-:Y:S01]  /*2120*/  FSEL R27, R27, -INF , P1 ;  /* 0xff8000001b1b7808 */ /* 0x008fe20000800000 */
[----:B------:R-:W-:Y:S01]  /*2130*/  FMUL.FTZ R68, R68, UR7 ;  /* 0x0000000744447c20 */ /* 0x000fe20008410000 */
[----:B------:R-:W-:Y:S01]  /*2140*/  ISETP.GT.AND P1, PT, R3, 0x19, PT ;  /* 0x000000190300780c */ /* 0x000fe20003f24270 */
        /* <DEDUP_REMOVED lines=8> */
[----:B------:R-:W-:Y:S01]  /*21d0*/  ULDC UR10, c[0x0][0xa80] ;  /* 0x0002a000000a7ab9 */ /* 0x000fe20000000800 */
[----:B------:R-:W-:Y:S01]  /*21e0*/  FMNMX.FTZ R5, R162, R5, !PT ;  /* 0x00000005a2057209 */ /* 0x000fe20007810000 */
[----:B------:R-:W-:-:S02]  /*21f0*/  UIADD3 UR6, UR27, 0x32440, URZ ;  /* 0x000324401b067890 */ /* 0x000fc4000fffe03f */
[----:B------:R-:W1:Y:S01]  /*2200*/  MUFU.TANH R31, R31 ;  /* 0x0000001f001f7308 */ /* 0x000e620000002400 */
[----:B0-----:R-:W-:Y:S01]  /*2210*/  FSEL R11, R30, -INF , P6 ;  /* 0xff8000001e0b7808 */ /* 0x001fe20003000000 */
[----:B------:R-:W-:Y:S01]  /*2220*/  UPRMT UR6, UR45, 0x654, UR6 ;  /* 0x000006542d067896 */ /* 0x000fe20008000006 */
[----:B------:R-:W-:Y:S01]  /*2230*/  ISETP.GT.AND P6, PT, R3, 0x20, PT ;  /* 0x000000200300780c */ /* 0x000fe20003fc4270 */
[----:B------:R-:W-:Y:S01]  /*2240*/  ULOP3.LUT UR26, UR26, 0x3000000, URZ, 0xfc, !UPT ;  /* 0x030000001a1a7892 */ /* 0x000fe2000f8efc3f */
[----:B------:R-:W-:Y:S01]  /*2250*/  FMNMX.FTZ R4, R11, R4, !PT ;  /* 0x000000040b047209 */ /* 0x000fe20007810000 */
[----:B------:R-:W-:Y:S02]  /*2260*/  UMOV UR7, 0x40000040 ;  /* 0x4000004000077882 */ /* 0x000fe40000000000 */
[----:B------:R-:W0:Y:S01]  /*2270*/  MUFU.TANH R37, R37 ;  /* 0x0000002500257308 */ /* 0x000e220000002400 */
[----:B---3--:R-:W-:Y:S01]  /*2280*/  FSEL R164, R36, -INF , P2 ;  /* 0xff80000024a47808 */ /* 0x008fe20001000000 */
[----:B------:R-:W-:Y:S01]  /*2290*/  UIMAD UR11, UR37, 0xc00, UR26 ;  /* 0x00000c00250b78a4 */ /* 0x000fe2000f8e021a */
[----:B------:R-:W-:Y:S02]  /*22a0*/  SYNCS.ARRIVE.TRANS64.RED.A1T0 RZ, [UR6], RZ ;  /* 0x000000ffffff79a7 */ /* 0x000fe40008100406 */
[----:B------:R-:W-:-:S03]  /*22b0*/  FMNMX.FTZ R5, R164, R5, !PT ;  /* 0x00000005a4057209 */ /* 0x000fc60007810000 */
[----:B------:R-:W3:Y:S01]  /*22c0*/  MUFU.TANH R34, R34 ;  /* 0x0000002200227308 */ /* 0x000ee20000002400 */
[----:B-1----:R-:W-:Y:S01]  /*22d0*/  FSEL R31, R31, -INF , P5 ;  /* 0xff8000001f1f7808 */ /* 0x002fe20002800000 */
[----:B------:R-:W-:Y:S01]  /*22e0*/  UMOV UR6, UR11 ;  /* 0x0000000b00067c82 */ /* 0x000fe20008000000 */
[----:B------:R-:W-:Y:S02]  /*22f0*/  ISETP.GT.AND P5, PT, R3, 0x21, PT ;  /* 0x000000210300780c */ /* 0x000fe40003fa4270 */
[----:B------:R-:W-:-:S03]  /*2300*/  FMNMX.FTZ R4, R31, R4, !PT ;  /* 0x000000041f047209 */ /* 0x000fc60007810000 */
[----:B------:R-:W1:Y:S01]  /*2310*/  MUFU.TANH R40, R40 ;  /* 0x0000002800287308 */ /* 0x000e620000002400 */
[----:B0-----:R-:W-:-:S04]  /*2320*/  FSEL R174, R37, -INF , P1 ;  /* 0xff80000025ae7808 */ /* 0x001fc80000800000 */
[----:B------:R-:W-:-:S03]  /*2330*/  FMNMX.FTZ R5, R174, R5, !PT ;  /* 0x00000005ae057209 */ /* 0x000fc60007810000 */
[----:B------:R-:W0:Y:S01]  /*2340*/  MUFU.TANH R35, R35 ;  /* 0x0000002300237308 */ /* 0x000e220000002400 */
[----:B---3--:R-:W-:Y:S02]  /*2350*/  FSEL R163, R34, -INF , P4 ;  /* 0xff80000022a37808 */ /* 0x008fe40002000000 */
[----:B------:R-:W-:Y:S02]  /*2360*/  ISETP.GT.AND P4, PT, R3, 0x28, PT ;  /* 0x000000280300780c */ /* 0x000fe40003f84270 */
[----:B------:R-:W-:-:S03]  /*2370*/  FMNMX.FTZ R4, R163, R4, !PT ;  /* 0x00000004a3047209 */ /* 0x000fc60007810000 */
[----:B------:R-:W3:Y:S01]  /*2380*/  MUFU.TANH R41, R41 ;  /* 0x0000002900297308 */ /* 0x000ee20000002400 */
[----:B-1----:R-:W-:-:S04]  /*2390*/  FSEL R176, R40, -INF , P6 ;  /* 0xff80000028b07808 */ /* 0x002fc80003000000 */
[----:B------:R-:W-:-:S03]  /*23a0*/  FMNMX.FTZ R5, R176, R5, !PT ;  /* 0x00000005b0057209 */ /* 0x000fc60007810000 */
[----:B------:R-:W1:Y:S01]  /*23b0*/  MUFU.TANH R38, R38 ;  /* 0x0000002600267308 */ /* 0x000e620000002400 */
[----:B0-----:R-:W-:Y:S02]  /*23c0*/  FSEL R173, R35, -INF , P3 ;  /* 0xff80000023ad7808 */ /* 0x001fe40001800000 */
[----:B------:R-:W-:Y:S02]  /*23d0*/  ISETP.GT.AND P3, PT, R3, 0x29, PT ;  /* 0x000000290300780c */ /* 0x000fe40003f64270 */
[----:B------:R-:W-:-:S03]  /*23e0*/  FMNMX.FTZ R4, R173, R4, !PT ;  /* 0x00000004ad047209 */ /* 0x000fc60007810000 */
[----:B------:R-:W0:Y:S01]  /*23f0*/  MUFU.TANH R44, R44 ;  /* 0x0000002c002c7308 */ /* 0x000e220000002400 */
[----:B---3--:R-:W-:-:S04]  /*2400*/  FSEL R178, R41, -INF , P5 ;  /* 0xff80000029b27808 */ /* 0x008fc80002800000 */
[----:B------:R-:W-:-:S03]  /*2410*/  FMNMX.FTZ R5, R178, R5, !PT ;  /* 0x00000005b2057209 */ /* 0x000fc60007810000 */
[----:B------:R-:W3:Y:S01]  /*2420*/  MUFU.TANH R39, R39 ;  /* 0x0000002700277308 */ /* 0x000ee20000002400 */
[----:B-1----:R-:W-:Y:S02]  /*2430*/  FSEL R183, R38, -INF , P2 ;  /* 0xff80000026b77808 */ /* 0x002fe40001000000 */
        /* <DEDUP_REMOVED lines=73> */
[----:B-1----:R-:W-:-:S07]  /*28d0*/  FSEL R13, R13, -INF , P6 ;  /* 0xff8000000d0d7808 */ /* 0x002fce0003000000 */
[----:B------:R-:W1:Y:S01]  /*28e0*/  MUFU.TANH R62, R62 ;  /* 0x0000003e003e7308 */ /* 0x000e620000002400 */
[----:B0-----:R-:W-:Y:S02]  /*28f0*/  FSEL R167, R59, -INF , P3 ;  /* 0xff8000003ba77808 */ /* 0x001fe40001800000 */
[----:B------:R-:W-:Y:S02]  /*2900*/  ISETP.GT.AND P3, PT, R3, 0x59, PT ;  /* 0x000000590300780c */ /* 0x000fe40003f64270 */
[----:B------:R-:W-:Y:S02]  /*2910*/  FMNMX.FTZ R3, R13, R10, !PT ;  /* 0x0000000a0d037209 */ /* 0x000fe40007810000 */
[----:B------:R-:W-:Y:S01]  /*2920*/  FMNMX.FTZ R4, R167, R4, !PT ;  /* 0x00000004a7047209 */ /* 0x000fe20007810000 */
[----:B------:R-:W0:Y:S01]  /*2930*/  MUFU.TANH R15, R68 ;  /* 0x00000044000f7308 */ /* 0x000e220000002400 */
[----:B---3--:R-:W-:-:S04]  /*2940*/  FSEL R14, R14, -INF , P5 ;  /* 0xff8000000e0e7808 */ /* 0x008fc80002800000 */
[----:B------:R-:W-:-:S03]  /*2950*/  FMNMX.FTZ R10, R14, R3, !PT ;  /* 0x000000030e0a7209 */ /* 0x000fc60007810000 */
[----:B------:R-:W3:Y:S01]  /*2960*/  MUFU.TANH R63, R63 ;  /* 0x0000003f003f7308 */ /* 0x000ee20000002400 */
[----:B-1----:R-:W-:-:S04]  /*2970*/  FSEL R169, R62, -INF , P2 ;  /* 0xff8000003ea97808 */ /* 0x002fc80001000000 */
[----:B------:R-:W-:-:S03]  /*2980*/  FMNMX.FTZ R4, R169, R4, !PT ;  /* 0x00000004a9047209 */ /* 0x000fc60007810000 */
[----:B------:R-:W1:Y:S01]  /*2990*/  MUFU.TANH R20, R69 ;  /* 0x0000004500147308 */ /* 0x000e620000002400 */
[----:B0-----:R-:W-:-:S04]  /*29a0*/  FSEL R15, R15, -INF , P4 ;  /* 0xff8000000f0f7808 */ /* 0x001fc80002000000 */
[----:B------:R-:W-:-:S03]  /*29b0*/  FMNMX.FTZ R3, R15, R10, !PT ;  /* 0x0000000a0f037209 */ /* 0x000fc60007810000 */
[----:B------:R-:W0:Y:S01]  /*29c0*/  MUFU.TANH R21, R66 ;  /* 0x0000004200157308 */ /* 0x000e220000002400 */
[----:B---3--:R-:W-:-:S04]  /*29d0*/  FSEL R171, R63, -INF , P1 ;  /* 0xff8000003fab7808 */ /* 0x008fc80000800000 */
[----:B------:R-:W-:-:S03]  /*29e0*/  FMNMX.FTZ R4, R171, R4, !PT ;  /* 0x00000004ab047209 */ /* 0x000fc60007810000 */
[----:B------:R-:W3:Y:S01]  /*29f0*/  MUFU.TANH R22, R67 ;  /* 0x0000004300167308 */ /* 0x000ee20000002400 */
[----:B-1----:R-:W-:-:S04]  /*2a00*/  FSEL R20, R20, -INF , P3 ;  /* 0xff80000014147808 */ /* 0x002fc80001800000 */
[----:B------:R-:W-:-:S03]  /*2a10*/  FMNMX.FTZ R5, R20, R3, !PT ;  /* 0x0000000314057209 */ /* 0x000fc60007810000 */
[----:B------:R-:W1:Y:S01]  /*2a20*/  MUFU.TANH R23, R70 ;  /* 0x0000004600177308 */ /* 0x000e620000002400 */
[----:B0-----:R-:W-:Y:S01]  /*2a30*/  FSEL R21, R21, -INF , P6 ;  /* 0xff80000015157808 */ /* 0x001fe20003000000 */
[----:B------:R-:W0:Y:S03]  /*2a40*/  SHFL.BFLY PT, R10, R5, 0x2, 0x1f ;  /* 0x0c401f00050a7f89 */ /* 0x000e2600000e0000 */
[----:B------:R-:W-:-:S03]  /*2a50*/  FMNMX.FTZ R3, R21, R4, !PT ;  /* 0x0000000415037209 */ /* 0x000fc60007810000 */
[----:B------:R-:W4:Y:S01]  /*2a60*/  MUFU.TANH R71, R71 ;  /* 0x0000004700477308 */ /* 0x000f220000002400 */
[----:B---3--:R-:W-:-:S04]  /*2a70*/  FSEL R22, R22, -INF , P5 ;  /* 0xff80000016167808 */ /* 0x008fc80002800000 */
[----:B------:R-:W-:Y:S02]  /*2a80*/  FMNMX.FTZ R4, R22, R3, !PT ;  /* 0x0000000316047209 */ /* 0x000fe40007810000 */
[----:B-1----:R-:W-:-:S04]  /*2a90*/  FSEL R23, R23, -INF , P4 ;  /* 0xff80000017177808 */ /* 0x002fc80002000000 */
[----:B------:R-:W-:Y:S02]  /*2aa0*/  FMNMX.FTZ R3, R23, R4, !PT ;  /* 0x0000000417037209 */ /* 0x000fe40007810000 */
[----:B----4-:R-:W-:Y:S02]  /*2ab0*/  FSEL R156, R71, -INF , P3 ;  /* 0xff800000479c7808 */ /* 0x010fe40001800000 */
[----:B0-----:R-:W-:Y:S02]  /*2ac0*/  FMNMX.FTZ R10, R5, R10, !PT ;  /* 0x0000000a050a7209 */ /* 0x001fe40007810000 */
[----:B------:R-:W-:-:S03]  /*2ad0*/  FMNMX.FTZ R3, R156, R3, !PT ;  /* 0x000000039c037209 */ /* 0x000fc60007810000 */
[----:B------:R-:W0:Y:S04]  /*2ae0*/  SHFL.BFLY PT, R7, R10, 0x1, 0x1f ;  /* 0x0c201f000a077f89 */ /* 0x000e2800000e0000 */
[----:B------:R-:W1:Y:S01]  /*2af0*/  SHFL.BFLY PT, R4, R3, 0x2, 0x1f ;  /* 0x0c401f0003047f89 */ /* 0x000e6200000e0000 */
[----:B0-----:R-:W-:Y:S02]  /*2b00*/  FMNMX.FTZ R5, R10, R7, !PT ;  /* 0x000000070a057209 */ /* 0x001fe40007810000 */
[----:B-1----:R-:W-:-:S03]  /*2b10*/  FMNMX.FTZ R12, R3, R4, !PT ;  /* 0x00000004030c7209 */ /* 0x002fc60007810000 */
[C---:B------:R-:W-:Y:S01]  /*2b20*/  FMUL.FTZ R157, R5.reuse, UR10 ;  /* 0x0000000a059d7c20 */ /* 0x040fe20008410000 */
[----:B------:R0:W-:Y:S01]  /*2b30*/  BAR.SYNC.DEFER_BLOCKING R161, 0x100 ;  /* 0x000400a10000751d */ /* 0x0001e20000010000 */
[----:B------:R-:W-:-:S04]  /*2b40*/  FSETP.NEU.FTZ.AND P1, PT, R5, -INF , PT ;  /* 0xff8000000500780b */ /* 0x000fc80003f3d000 */
[----:B------:R-:W-:Y:S01]  /*2b50*/  FSEL R157, R157, RZ, P1 ;  /* 0x000000ff9d9d7208 */ /* 0x000fe20000800000 */
[----:B------:R-:W1:Y:S04]  /*2b60*/  SHFL.BFLY PT, R25, R12, 0x1, 0x1f ;  /* 0x0c201f000c197f89 */ /* 0x000e6800000e0000 */
[--C-:B------:R-:W-:Y:S01]  /*2b70*/  FFMA.FTZ R6, R6, UR10, -R157.reuse ;  /* 0x0000000a06067c23 */ /* 0x100fe2000801089d */
[--C-:B------:R-:W-:Y:S01]  /*2b80*/  FFMA.FTZ R7, R28, UR10, -R157.reuse ;  /* 0x0000000a1c077c23 */ /* 0x100fe2000801089d */
[--C-:B------:R-:W-:Y:S01]  /*2b90*/  FFMA.FTZ R8, R8, UR10, -R157.reuse ;  /* 0x0000000a08087c23 */ /* 0x100fe2000801089d */
[--C-:B------:R-:W-:Y:S01]  /*2ba0*/  FFMA.FTZ R24, R24, UR10, -R157.reuse ;  /* 0x0000000a18187c23 */ /* 0x100fe2000801089d */
[--C-:B------:R-:W-:Y:S01]  /*2bb0*/  FFMA.FTZ R159, R160, UR10, -R157.reuse ;  /* 0x0000000aa09f7c23 */ /* 0x100fe2000801089d */
[--C-:B------:R-:W-:Y:S01]  /*2bc0*/  FFMA.FTZ R160, R162, UR10, -R157.reuse ;  /* 0x0000000aa2a07c23 */ /* 0x100fe2000801089d */
[----:B------:R-:W-:Y:S01]  /*2bd0*/  MUFU.EX2 R6, R6 ;  /* 0x0000000600067308 */ /* 0x000fe20000000800 */
[--C-:B0-----:R-:W-:Y:S01]  /*2be0*/  FFMA.FTZ R161, R164, UR10, -R157.reuse ;  /* 0x0000000aa4a17c23 */ /* 0x101fe2000801089d */
[--C-:B------:R-:W-:Y:S01]  /*2bf0*/  FFMA.FTZ R162, R174, UR10, -R157.reuse ;  /* 0x0000000aaea27c23 */ /* 0x100fe2000801089d */
[--C-:B------:R-:W-:Y:S01]  /*2c00*/  FFMA.FTZ R176, R176, UR10, -R157.reuse ;  /* 0x0000000ab0b07c23 */ /* 0x100fe2000801089d */
[--C-:B------:R-:W-:Y:S01]  /*2c10*/  FFMA.FTZ R184, R184, UR10, -R157.reuse ;  /* 0x0000000ab8b87c23 */ /* 0x100fe2000801089d */
[--C-:B------:R-:W-:Y:S01]  /*2c20*/  FFMA.FTZ R166, R166, UR10, -R157.reuse ;  /* 0x0000000aa6a67c23 */ /* 0x100fe2000801089d */
[--C-:B------:R-:W-:Y:S01]  /*2c30*/  FFMA.FTZ R13, R13, UR10, -R157.reuse ;  /* 0x0000000a0d0d7c23 */ /* 0x100fe2000801089d */
[--C-:B------:R-:W-:Y:S01]  /*2c40*/  FFMA.FTZ R14, R14, UR10, -R157.reuse ;  /* 0x0000000a0e0e7c23 */ /* 0x100fe2000801089d */
[----:B------:R-:W0:Y:S01]  /*2c50*/  MUFU.EX2 R3, R24 ;  /* 0x0000001800037308 */ /* 0x000e220000000800 */
[--C-:B------:R-:W-:Y:S01]  /*2c60*/  FFMA.FTZ R15, R15, UR10, -R157.reuse ;  /* 0x0000000a0f0f7c23 */ /* 0x100fe2000801089d */
[----:B------:R-:W-:Y:S01]  /*2c70*/  FFMA.FTZ R20, R20, UR10, -R157 ;  /* 0x0000000a14147c23 */ /* 0x000fe2000801089d */
[----:B-1----:R-:W-:-:S05]  /*2c80*/  FMNMX.FTZ R4, R12, R25, !PT ;  /* 0x000000190c047209 */ /* 0x002fca0007810000 */
[----:B------:R-:W-:Y:S01]  /*2c90*/  MUFU.EX2 R7, R7 ;  /* 0x0000000700077308 */ /* 0x000fe20000000800 */
[C---:B------:R-:W-:Y:S01]  /*2ca0*/  FSETP.NEU.FTZ.AND P1, PT, R4.reuse, -INF , PT ;  /* 0xff8000000400780b */ /* 0x040fe20003f3d000 */
[----:B------:R-:W-:-:S06]  /*2cb0*/  FMUL.FTZ R158, R4, UR10 ;  /* 0x0000000a049e7c20 */ /* 0x000fcc0008410000 */
[----:B------:R-:W1:Y:S01]  /*2cc0*/  MUFU.EX2 R8, R8 ;  /* 0x0000000800087308 */ /* 0x000e620000000800 */
[----:B------:R-:W-:Y:S02]  /*2cd0*/  FSEL R158, R158, RZ, P1 ;  /* 0x000000ff9e9e7208 */ /* 0x000fe40000800000 */
[----:B0-----:R-:W-:Y:S01]  /*2ce0*/  F2FP.BF16.F32.PACK_AB R152, R6, R3 ;  /* 0x000000030698723e */ /* 0x001fe200000010ff */
[----:B------:R-:W-:Y:S02]  /*2cf0*/  FADD.FTZ R6, R3, R6 ;  /* 0x0000000603067221 */ /* 0x000fe40000010000 */
[--C-:B------:R-:W-:Y:S01]  /*2d00*/  FFMA.FTZ R9, R9, UR10, -R158.reuse ;  /* 0x0000000a09097c23 */ /* 0x100fe2000801089e */
[--C-:B------:R-:W-:Y:S01]  /*2d10*/  FFMA.FTZ R10, R27, UR10, -R158.reuse ;  /* 0x0000000a1b0a7c23 */ /* 0x100fe2000801089e */
[--C-:B------:R-:W-:Y:S01]  /*2d20*/  FFMA.FTZ R11, R11, UR10, -R158.reuse ;  /* 0x0000000a0b0b7c23 */ /* 0x100fe2000801089e */
[--C-:B------:R-:W-:Y:S01]  /*2d30*/  FFMA.FTZ R12, R31, UR10, -R158.reuse ;  /* 0x0000000a1f0c7c23 */ /* 0x100fe2000801089e */
[--C-:B------:R-:W-:Y:S01]  /*2d40*/  FFMA.FTZ R164, R173, UR10, -R158.reuse ;  /* 0x0000000aada47c23 */ /* 0x100fe2000801089e */
[--C-:B------:R-:W-:Y:S01]  /*2d50*/  FFMA.FTZ R163, R163, UR10, -R158.reuse ;  /* 0x0000000aa3a37c23 */ /* 0x100fe2000801089e */
[----:B------:R-:W-:Y:S01]  /*2d60*/  MUFU.EX2 R9, R9 ;  /* 0x0000000900097308 */ /* 0x000fe20000000800 */
[--C-:B------:R-:W-:Y:S01]  /*2d70*/  FFMA.FTZ R173, R183, UR10, -R158.reuse ;  /* 0x0000000ab7ad7c23 */ /* 0x100fe2000801089e */
[--C-:B------:R-:W-:Y:S01]  /*2d80*/  FFMA.FTZ R174, R185, UR10, -R158.reuse ;  /* 0x0000000ab9ae7c23 */ /* 0x100fe2000801089e */
[--C-:B------:R-:W-:Y:S01]  /*2d90*/  FFMA.FTZ R183, R178, UR10, -R157.reuse ;  /* 0x0000000ab2b77c23 */ /* 0x100fe2000801089d */
[--C-:B------:R-:W-:Y:S01]  /*2da0*/  FFMA.FTZ R178, R180, UR10, -R157.reuse ;  /* 0x0000000ab4b27c23 */ /* 0x100fe2000801089d */
[----:B-1----:R-:W-:Y:S01]  /*2db0*/  F2FP.BF16.F32.PACK_AB R154, R8, R7 ;  /* 0x00000007089a723e */ /* 0x002fe200000010ff */
[--C-:B------:R-:W-:Y:S01]  /*2dc0*/  FFMA.FTZ R180, R187, UR10, -R158.reuse ;  /* 0x0000000abbb47c23 */ /* 0x100fe2000801089e */
        /* <DEDUP_REMOVED lines=14> */
[--C-:B------:R-:W-:Y:S01]  /*2eb0*/  FFMA.FTZ R168, R170, UR10, -R157.reuse ;  /* 0x0000000aaaa87c23 */ /* 0x100fe2000801089d */
[----:B------:R-:W-:Y:S01]  /*2ec0*/  FFMA.FTZ R179, R172, UR10, -R157 ;  /* 0x0000000aacb37c23 */ /* 0x000fe2000801089d */
[--C-:B------:R-:W-:Y:S01]  /*2ed0*/  FFMA.FTZ R170, R167, UR10, -R158.reuse ;  /* 0x0000000aa7aa7c23 */ /* 0x100fe2000801089e */
[----:B------:R-:W1:Y:S01]  /*2ee0*/  MUFU.EX2 R12, R12 ;  /* 0x0000000c000c7308 */ /* 0x000e620000000800 */
[----:B0-----:R-:W-:Y:S01]  /*2ef0*/  F2FP.BF16.F32.PACK_AB R153, R10, R9 ;  /* 0x000000090a99723e */ /* 0x001fe200000010ff */
[--C-:B------:R-:W-:Y:S01]  /*2f00*/  FFMA.FTZ R165, R165, UR10, -R158.reuse ;  /* 0x0000000aa5a57c23 */ /* 0x100fe2000801089e */
[--C-:B------:R-:W-:Y:S01]  /*2f10*/  FFMA.FTZ R167, R169, UR10, -R158.reuse ;  /* 0x0000000aa9a77c23 */ /* 0x100fe2000801089e */
[--C-:B------:R-:W-:Y:S01]  /*2f20*/  FFMA.FTZ R172, R171, UR10, -R158.reuse ;  /* 0x0000000aabac7c23 */ /* 0x100fe2000801089e */
[--C-:B------:R-:W-:Y:S01]  /*2f30*/  FFMA.FTZ R21, R21, UR10, -R158.reuse ;  /* 0x0000000a15157c23 */ /* 0x100fe2000801089e */
[--C-:B------:R-:W-:Y:S01]  /*2f40*/  FFMA.FTZ R22, R22, UR10, -R158.reuse ;  /* 0x0000000a16167c23 */ /* 0x100fe2000801089e */
[--C-:B------:R-:W-:Y:S01]  /*2f50*/  FFMA.FTZ R23, R23, UR10, -R158.reuse ;  /* 0x0000000a17177c23 */ /* 0x100fe2000801089e */
[----:B------:R-:W-:Y:S01]  /*2f60*/  MUFU.EX2 R159, R159 ;  /* 0x0000009f009f7308 */ /* 0x000fe20000000800 */
[----:B------:R-:W-:Y:S01]  /*2f70*/  FFMA.FTZ R156, R156, UR10, -R158 ;  /* 0x0000000a9c9c7c23 */ /* 0x000fe2000801089e */
[----:B------:R-:W-:Y:S01]  /*2f80*/  FADD.FTZ R10, R9, R10 ;  /* 0x0000000a090a7221 */ /* 0x000fe20000010000 */
[----:B------:R-:W-:-:S04]  /*2f90*/  FADD.FTZ R7, R7, R6 ;  /* 0x0000000607077221 */ /* 0x000fc80000010000 */
[----:B------:R-:W-:Y:S01]  /*2fa0*/  FADD.FTZ R8, R8, R7 ;  /* 0x0000000708087221 */ /* 0x000fe20000010000 */
[----:B------:R-:W0:Y:S01]  /*2fb0*/  MUFU.EX2 R160, R160 ;  /* 0x000000a000a07308 */ /* 0x000e220000000800 */
[----:B-1----:R-:W-:Y:S01]  /*2fc0*/  F2FP.BF16.F32.PACK_AB R155, R12, R11 ;  /* 0x0000000b0c9b723e */ /* 0x002fe200000010ff */
[----:B------:R-:W-:-:S03]  /*2fd0*/  FADD.FTZ R11, R11, R10 ;  /* 0x0000000a0b0b7221 */ /* 0x000fc60000010000 */
[----:B------:R-:W-:Y:S01]  /*2fe0*/  WARPGROUP.ARRIVE ;  /* 0x00000000000079c5 */ /* 0x000fe20000000000 */
[----:B------:R-:W-:Y:S02]  /*2ff0*/  FADD.FTZ R12, R12, R11 ;  /* 0x0000000b0c0c7221 */ /* 0x000fe40000010000 */
[----:B------:R-:W-:Y:S03]  /*3000*/  MUFU.EX2 R161, R161 ;  /* 0x000000a100a17308 */ /* 0x000fe60000000800 */
[----:B------:R-:W-:Y:S01]  /*3010*/  HGMMA.64x256x16.F32.BF16 R24, R152, gdesc[UR4].tnspB, RZ, !UPT, gsb0 ;  /* 0x43e0000498187df0 */ /* 0x000fe2000c0018ff */
[----:B------:R-:W-:Y:S01]  /*3020*/  UIADD3 UR6, UR11, 0x80, URZ ;  /* 0x000000800b067890 */ /* 0x000fe2000fffe03f */
[----:B------:R-:W-:-:S03]  /*3030*/  UMOV UR7, 0x40000040 ;  /* 0x4000004000077882 */ /* 0x000fc60000000000 */
[----:B------:R-:W-:Y:S08]  /*3040*/  MUFU.EX2 R162, R162 ;  /* 0x000000a200a27308 */ /* 0x000ff00000000800 */
[----:B------:R-:W-:Y:S08]  /*3050*/  MUFU.EX2 R163, R163 ;  /* 0x000000a300a37308 */ /* 0x000ff00000000800 */
[----:B------:R-:W1:Y:S08]  /*3060*/  MUFU.EX2 R164, R164 ;  /* 0x000000a400a47308 */ /* 0x000e700000000800 */
[----:B------:R-:W-:Y:S08]  /*3070*/  MUFU.EX2 R173, R173 ;  /* 0x000000ad00ad7308 */ /* 0x000ff00000000800 */
[----:B------:R-:W3:Y:S08]  /*3080*/  MUFU.EX2 R174, R174 ;  /* 0x000000ae00ae7308 */ /* 0x000ef00000000800 */
[----:B------:R-:W-:Y:S08]  /*3090*/  MUFU.EX2 R176, R176 ;  /* 0x000000b000b07308 */ /* 0x000ff00000000800 */
[----:B------:R-:W4:Y:S08]  /*30a0*/  MUFU.EX2 R183, R183 ;  /* 0x000000b700b77308 */ /* 0x000f300000000800 */
[----:B------:R-:W-:Y:S08]  /*30b0*/  MUFU.EX2 R178, R178 ;  /* 0x000000b200b27308 */ /* 0x000ff00000000800 */
[----:B------:R-:W-:Y:S08]  /*30c0*/  MUFU.EX2 R185, R185 ;  /* 0x000000b900b97308 */ /* 0x000ff00000000800 */
[----:B------:R-:W-:Y:S08]  /*30d0*/  MUFU.EX2 R180, R180 ;  /* 0x000000b400b47308 */ /* 0x000ff00000000800 */
[----:B------:R-:W5:Y:S08]  /*30e0*/  MUFU.EX2 R187, R187 ;  /* 0x000000bb00bb7308 */ /* 0x000f700000000800 */
[----:B------:R-:W-:Y:S08]  /*30f0*/  MUFU.EX2 R182, R182 ;  /* 0x000000b600b67308 */ /* 0x000ff00000000800 */
[----:B------:R-:W2:Y:S08]  /*3100*/  MUFU.EX2 R189, R189 ;  /* 0x000000bd00bd7308 */ /* 0x000eb00000000800 */
[----:B------:R-:W-:Y:S08]  /*3110*/  MUFU.EX2 R184, R184 ;  /* 0x000000b800b87308 */ /* 0x000ff00000000800 */
[----:B------:R-:W2:Y:S08]  /*3120*/  MUFU.EX2 R191, R191 ;  /* 0x000000bf00bf7308 */ /* 0x000eb00000000800 */
[----:B------:R-:W-:Y:S08]  /*3130*/  MUFU.EX2 R186, R186 ;  /* 0x000000ba00ba7308 */ /* 0x000ff00000000800 */
[----:B------:R-:W-:Y:S08]  /*3140*/  MUFU.EX2 R193, R193 ;  /* 0x000000c100c17308 */ /* 0x000ff00000000800 */
[----:B------:R-:W-:Y:S08]  /*3150*/  MUFU.EX2 R181, R181 ;  /* 0x000000b500b57308 */ /* 0x000ff00000000800 */
[----:B------:R-:W2:Y:S08]  /*3160*/  MUFU.EX2 R188, R188 ;  /* 0x000000bc00bc7308 */ /* 0x000eb00000000800 */
        /* <DEDUP_REMOVED lines=14> */
[----:B------:R-:W-:Y:S01]  /*3250*/  MUFU.EX2 R21, R21 ;  /* 0x0000001500157308 */ /* 0x000fe20000000800 */
[----:B------:R-:W-:-:S02]  /*3260*/  WARPGROUP.DEPBAR.LE gsb0, 0x0 ;  /* 0x00008000000079c5 */ /* 0x000fc40000010000 */
[----:B0-----:R-:W-:Y:S01]  /*3270*/  F2FP.BF16.F32.PACK_AB R152, R160, R159 ;  /* 0x0000009fa098723e */ /* 0x001fe200000010ff */
[----:B------:R-:W-:Y:S01]  /*3280*/  FADD.FTZ R159, R159, R8 ;  /* 0x000000089f9f7221 */ /* 0x000fe20000010000 */
[----:B-1----:R-:W-:Y:S01]  /*3290*/  F2FP.BF16.F32.PACK_AB R153, R164, R163 ;  /* 0x000000a3a499723e */ /* 0x002fe200000010ff */
[----:B------:R-:W-:Y:S01]  /*32a0*/  FADD.FTZ R163, R163, R12 ;  /* 0x0000000ca3a37221 */ /* 0x000fe20000010000 */
[----:B------:R-:W-:Y:S01]  /*32b0*/  F2FP.BF16.F32.PACK_AB R154, R162, R161 ;  /* 0x000000a1a29a723e */ /* 0x000fe200000010ff */
[----:B------:R-:W0:Y:S01]  /*32c0*/  MUFU.EX2 R22, R22 ;  /* 0x0000001600167308 */ /* 0x000e220000000800 */
[----:B---3--:R-:W-:Y:S01]  /*32d0*/  F2FP.BF16.F32.PACK_AB R155, R174, R173 ;  /* 0x000000adae9b723e */ /* 0x008fe200000010ff */
[----:B------:R-:W-:Y:S01]  /*32e0*/  FADD.FTZ R160, R160, R159 ;  /* 0x0000009fa0a07221 */ /* 0x000fe20000010000 */
[----:B------:R-:W-:Y:S02]  /*32f0*/  FADD.FTZ R164, R164, R163 ;  /* 0x000000a3a4a47221 */ /* 0x000fe40000010000 */
[----:B------:R-:W-:Y:S01]  /*3300*/  WARPGROUP.ARRIVE ;  /* 0x00000000000079c5 */ /* 0x000fe20000000000 */
[----:B------:R-:W-:Y:S01]  /*3310*/  FADD.FTZ R161, R161, R160 ;  /* 0x000000a0a1a17221 */ /* 0x000fe20000010000 */
[----:B------:R-:W-:Y:S01]  /*3320*/  FADD.FTZ R173, R173, R164 ;  /* 0x000000a4adad7221 */ /* 0x000fe20000010000 */
[----:B------:R-:W-:Y:S02]  /*3330*/  MUFU.EX2 R23, R23 ;  /* 0x0000001700177308 */ /* 0x000fe40000000800 */
[----:B------:R-:W-:Y:S01]  /*3340*/  FADD.FTZ R161, R162, R161 ;  /* 0x000000a1a2a17221 */ /* 0x000fe20000010000 */
[----:B------:R-:W-:Y:S01]  /*3350*/  HGMMA.64x256x16.F32.BF16 R24, R152, gdesc[UR4].tnspB, R24, gsb0 ;  /* 0x43e0000498187df0 */ /* 0x000fe20008001818 */
[----:B------:R-:W-:Y:S01]  /*3360*/  UIADD3 UR6, UR11, 0x100, URZ ;  /* 0x000001000b067890 */ /* 0x000fe2000fffe03f */
[----:B------:R-:W-:Y:S01]  /*3370*/  FADD.FTZ R173, R174, R173 ;  /* 0x000000adaead7221 */ /* 0x000fe20000010000 */
[----:B------:R-:W-:-:S02]  /*3380*/  UMOV UR7, 0x40000040 ;  /* 0x4000004000077882 */ /* 0x000fc40000000000 */
[----:B------:R-:W1:Y:S01]  /*3390*/  MUFU.EX2 R156, R156 ;  /* 0x0000009c009c7308 */ /* 0x000e620000000800 */
[----:B------:R-:W-:Y:S02]  /*33a0*/  WARPGROUP.DEPBAR.LE gsb0, 0x0 ;  /* 0x00008000000079c5 */ /* 0x000fe40000010000 */
[----:B----4-:R-:W-:Y:S01]  /*33b0*/  F2FP.BF16.F32.PACK_AB R152, R183, R176 ;  /* 0x000000b0b798723e */ /* 0x010fe200000010ff */
[----:B------:R-:W-:Y:S01]  /*33c0*/  FADD.FTZ R176, R176, R161 ;  /* 0x000000a1b0b07221 */ /* 0x000fe20000010000 */
[----:B-----5:R-:W-:Y:S01]  /*33d0*/  F2FP.BF16.F32.PACK_AB R153, R187, R180 ;  /* 0x000000b4bb99723e */ /* 0x020fe200000010ff */
[----:B------:R-:W-:Y:S01]  /*33e0*/  FADD.FTZ R180, R180, R173 ;  /* 0x000000adb4b47221 */ /* 0x000fe20000010000 */
[----:B------:R-:W-:Y:S01]  /*33f0*/  F2FP.BF16.F32.PACK_AB R154, R185, R178 ;  /* 0x000000b2b99a723e */ /* 0x000fe200000010ff */
[----:B------:R-:W-:Y:S01]  /*3400*/  FADD.FTZ R183, R183, R176 ;  /* 0x000000b0b7b77221 */ /* 0x000fe20000010000 */
[----:B--2---:R-:W-:Y:S01]  /*3410*/  F2FP.BF16.F32.PACK_AB R155, R189, R182 ;  /* 0x000000b6bd9b723e */ /* 0x004fe200000010ff */
[----:B------:R-:W-:-:S02]  /*3420*/  FADD.FTZ R187, R187, R180 ;  /* 0x000000b4bbbb7221 */ /* 0x000fc40000010000 */
[----:B------:R-:W-:Y:S01]  /*3430*/  FADD.FTZ R178, R178, R183 ;  /* 0x000000b7b2b27221 */ /* 0x000fe20000010000 */
[----:B------:R-:W-:Y:S01]  /*3440*/  WARPGROUP.ARRIVE ;  /* 0x00000000000079c5 */ /* 0x000fe20000000000 */
[----:B------:R-:W-:Y:S02]  /*3450*/  FADD.FTZ R182, R182, R187 ;  /* 0x000000bbb6b67221 */ /* 0x000fe40000010000 */
[----:B------:R-:W-:Y:S02]  /*3460*/  FADD.FTZ R185, R185, R178 ;  /* 0x000000b2b9b97221 */ /* 0x000fe40000010000 */
[----:B------:R-:W-:-:S05]  /*3470*/  FADD.FTZ R182, R189, R182 ;  /* 0x000000b6bdb67221 */ /* 0x000fca0000010000 */
[----:B------:R-:W-:Y:S01]  /*3480*/  HGMMA.64x256x16.F32.BF16 R24, R152, gdesc[UR4].tnspB, R24, gsb0 ;  /* 0x43e0000498187df0 */ /* 0x000fe20008001818 */
[----:B------:R-:W-:Y:S01]  /*3490*/  UIADD3 UR6, UR11, 0x180, URZ ;  /* 0x000001800b067890 */ /* 0x000fe2000fffe03f */
[----:B------:R-:W-:Y:S01]  /*34a0*/  UMOV UR7, 0x40000040 ;  /* 0x4000004000077882 */ /* 0x000fe20000000000 */
[----:B------:R-:W-:Y:S02]  /*34b0*/  WARPGROUP.DEPBAR.LE gsb0, 0x0 ;  /* 0x00008000000079c5 */ /* 0x000fe40000010000 */
[----:B------:R-:W-:Y:S01]  /*34c0*/  F2FP.BF16.F32.PACK_AB R152, R191, R184 ;  /* 0x000000b8bf98723e */ /* 0x000fe200000010ff */
[----:B------:R-:W-:Y:S01]  /*34d0*/  FADD.FTZ R184, R184, R185 ;  /* 0x000000b9b8b87221 */ /* 0x000fe20000010000 */
[----:B------:R-:W-:Y:S01]  /*34e0*/  F2FP.BF16.F32.PACK_AB R153, R188, R181 ;  /* 0x000000b5bc99723e */ /* 0x000fe200000010ff */
[----:B------:R-:W-:Y:S01]  /*34f0*/  FADD.FTZ R181, R181, R182 ;  /* 0x000000b6b5b57221 */ /* 0x000fe20000010000 */
[----:B------:R-:W-:Y:S01]  /*3500*/  F2FP.BF16.F32.PACK_AB R154, R193, R186 ;  /* 0x000000bac19a723e */ /* 0x000fe200000010ff */
[----:B------:R-:W-:Y:S01]  /*3510*/  FADD.FTZ R191, R191, R184 ;  /* 0x000000b8bfbf7221 */ /* 0x000fe20000010000 */
[----:B------:R-:W-:Y:S01]  /*3520*/  F2FP.BF16.F32.PACK_AB R155, R190, R175 ;  /* 0x000000afbe9b723e */ /* 0x000fe200000010ff */
[----:B------:R-:W-:-:S02]  /*3530*/  FADD.FTZ R188, R188, R181 ;  /* 0x000000b5bcbc7221 */ /* 0x000fc40000010000 */
[----:B------:R-:W-:Y:S01]  /*3540*/  FADD.FTZ R186, R186, R191 ;  /* 0x000000bfbaba7221 */ /* 0x000fe20000010000 */
[----:B------:R-:W-:Y:S01]  /*3550*/  WARPGROUP.ARRIVE ;  /* 0x00000000000079c5 */ /* 0x000fe20000000000 */
[----:B------:R-:W-:Y:S02]  /*3560*/  FADD.FTZ R175, R175, R188 ;  /* 0x000000bcafaf7221 */ /* 0x000fe40000010000 */
[----:B------:R-:W-:Y:S02]  /*3570*/  FADD.FTZ R193, R193, R186 ;  /* 0x000000bac1c17221 */ /* 0x000fe40000010000 */
[----:B------:R-:W-:-:S08]  /*3580*/  FADD.FTZ R190, R190, R175 ;  /* 0x000000afbebe7221 */ /* 0x000fd00000010000 */
        /* <DEDUP_REMOVED lines=23> */
[----:B0-----:R-:W-:Y:S01]  /*3700*/  F2FP.BF16.F32.PACK_AB R153, R22, R21 ;  /* 0x000000151699723e */ /* 0x001fe200000010ff */
[----:B------:R-:W-:Y:S01]  /*3710*/  FADD.FTZ R21, R21, R172 ;  /* 0x000000ac15157221 */ /* 0x000fe20000010000 */
[----:B------:R-:W-:Y:S01]  /*3720*/  F2FP.BF16.F32.PACK_AB R154, R20, R15 ;  /* 0x0000000f149a723e */ /* 0x000fe200000010ff */
[----:B------:R-:W-:Y:S01]  /*3730*/  FADD.FTZ R14, R14, R13 ;  /* 0x0000000d0e0e7221 */ /* 0x000fe20000010000 */
[----:B-1----:R-:W-:Y:S01]  /*3740*/  F2FP.BF16.F32.PACK_AB R155, R156, R23 ;  /* 0x000000179c9b723e */ /* 0x002fe200000010ff */
[----:B------:R-:W-:-:S02]  /*3750*/  FADD.FTZ R22, R22, R21 ;  /* 0x0000001516167221 */ /* 0x000fc40000010000 */
[----:B------:R-:W-:Y:S01]  /*3760*/  FADD.FTZ R3, R15, R14 ;  /* 0x0000000e0f037221 */ /* 0x000fe20000010000 */
[----:B------:R-:W-:Y:S01]  /*3770*/  WARPGROUP.ARRIVE ;  /* 0x00000000000079c5 */ /* 0x000fe20000000000 */
[----:B------:R-:W-:Y:S02]  /*3780*/  FADD.FTZ R23, R23, R22 ;  /* 0x0000001617177221 */ /* 0x000fe40000010000 */
[----:B------:R-:W-:Y:S02]  /*3790*/  FADD.FTZ R3, R20, R3 ;  /* 0x0000000314037221 */ /* 0x000fe40000010000 */
[----:B------:R-:W-:-:S08]  /*37a0*/  FADD.FTZ R6, R156, R23 ;  /* 0x000000179c067221 */ /* 0x000fd00000010000 */
[----:B------:R-:W-:Y:S03]  /*37b0*/  HGMMA.64x256x16.F32.BF16 R24, R152, gdesc[UR4].tnspB, R24, gsb0 ;  /* 0x43e0000498187df0 */ /* 0x000fe60008001818 */
[----:B------:R-:W-:Y:S02]  /*37c0*/  WARPGROUP.DEPBAR.LE gsb0, 0x0 ;  /* 0x00008000000079c5 */ /* 0x000fe40000010000 */
[----:B------:R-:W-:Y:S05]  /*37d0*/  @!P0 BRA `(.L_x_201) ;  /* 0x0000000000048947 */ /* 0x000fea0003800000 */
[----:B------:R-:W-:Y:S01]  /*37e0*/  BPT.TRAP 0x1 ;  /* 0x000000040000795c */ /* 0x000fe20000300000 */
.L_x_201:
[----:B------:R-:W-:Y:S02]  /*37f0*/  UISETP.GE.AND UP0, UPT, UR47, 0x61, UPT ;  /* 0x000000612f00788c */ /* 0x000fe4000bf06270 */
[----:B------:R-:W-:-:S04]  /*3800*/  UIADD3 UR27, UR27, 0x32460, URZ ;  /* 0x000324601b1b7890 */ /* 0x000fc8000fffe03f */
[----:B------:R-:W-:Y:S01]  /*3810*/  PLOP3.LUT P1, PT, PT, PT, UP0, 0x80, 0x0 ;  /* 0x000000000000781c */ /* 0x000fe20003f2f008 */
[----:B------:R-:W-:-:S09]  /*3820*/  UPRMT UR27, UR45, 0x654, UR27 ;  /* 0x000006542d1b7896 */ /* 0x000fd2000800001b */
[----:B------:R-:W-:Y:S03]  /*3830*/  SYNCS.ARRIVE.TRANS64.RED.A1T0 RZ, [UR27], RZ ;  /* 0x000000ffffff79a7 */ /* 0x000fe6000810041b */
[----:B------:R-:W-:Y:S05]  /*3840*/  @!P1 BRA `(.L_x_202) ;  /* 0x0000002800a09947 */ /* 0x000fea0003800000 */
[----:B------:R-:W-:Y:S01]  /*3850*/  IMAD.MOV.U32 R7, RZ, RZ, R4 ;  /* 0x000000ffff077224 */ /* 0x000fe200078e0004 */
[----:B------:R-:W-:Y:S01]  /*3860*/  UIADD3 UR46, UR46, -0x2, URZ ;  /* 0xfffffffe2e2e7890 */ /* 0x000fe2000fffe03f */
[----:B------:R-:W-:Y:S01]  /*3870*/  IMAD.MOV.U32 R8, RZ, RZ, R5 ;  /* 0x000000ffff087224 */ /* 0x000fe200078e0005 */
[----:B------:R-:W-:Y:S01]  /*3880*/  ULDC UR28, c[0x0][0xad0] ;  /* 0x0002b400001c7ab9 */ /* 0x000fe20000000800 */
[----:B------:R-:W-:-:S09]  /*3890*/  ULDC UR27, c[0x0][0xa80] ;  /* 0x0002a000001b7ab9 */ /* 0x000fd20000000800 */
.L_x_213:
[----:B------:R-:W-:Y:S01]  /*38a0*/  UIADD3 UR37, UR37, 0x1, URZ ;  /* 0x0000000125257890 */ /* 0x000fe2000fffe03f */
[----:B------:R-:W-:Y:S01]  /*38b0*/  IMAD.U32 R0, RZ, RZ, UR46 ;  /* 0x0000002eff007e24 */ /* 0x000fe2000f8e00ff */
        /* <DEDUP_REMOVED lines=8> */
.L_x_203:
[----:B------:R-:W0:Y:S01]  /*3940*/  S2UR UR30, SR_CgaCtaId ;  /* 0x00000000001e79c3 */ /* 0x000e220000008800 */
[----:B------:R-:W-:Y:S01]  /*3950*/  UMOV UR6, 0x400 ;  /* 0x0000040000067882 */ /* 0x000fe20000000000 */
[----:B------:R-:W-:-:S05]  /*3960*/  IMAD.U32 R0, RZ, RZ, UR36 ;  /* 0x00000024ff007e24 */ /* 0x000fca000f8e00ff */
[----:B------:R-:W-:Y:S01]  /*3970*/  SHF.L.U32 R0, R0, 0x1f, RZ ;  /* 0x0000001f00007819 */ /* 0x000fe200000006ff */
[----:B0-----:R-:W-:-:S04]  /*3980*/  ULEA UR20, UR30, UR6, 0x18 ;  /* 0x000000061e147291 */ /* 0x001fc8000f8ec03f */
[----:B------:R-:W-:-:S09]  /*3990*/  ULEA UR29, UR37, UR20, 0x3 ;  /* 0x00000014251d7291 */ /* 0x000fd2000f8e183f */
[----:B------:R0:W1:Y:S01]  /*39a0*/  SYNCS.PHASECHK.TRANS64.TRYWAIT P2, [UR29+0x32430], R0 ;  /* 0x03243000ff0075a7 */ /* 0x000062000804015d */
[----:B------:R-:W-:Y:S05]  /*39b0*/  @!P0 BRA `(.L_x_204) ;  /* 0x0000000000048947 */ /* 0x000fea0003800000 */
[----:B------:R-:W-:Y:S01]  /*39c0*/  BPT.TRAP 0x1 ;  /* 0x000000040000795c */ /* 0x000fe20000300000 */
.L_x_204:
[----:B-1----:R-:W-:Y:S05]  /*39d0*/  @P2 BRA `(.L_x_205) ;  /* 0x0000000000082947 */ /* 0x002fea0003800000 */
[----:B------:R-:W1:Y:S02]  /*39e0*/  SYNCS.PHASECHK.TRANS64.TRYWAIT P2, [UR29+0x32430], R0 ;  /* 0x03243000ff0075a7 */ /* 0x000e64000804015d */
[----:B-1----:R-:W-:Y:S05]  /*39f0*/  @!P2 BRA `(.L_x_206) ;  /* 0x0000009c0064a947 */ /* 0x002fea0003800000 */
.L_x_205:
[----:B------:R-:W-:Y:S01]  /*3a00*/  UIMAD UR6, UR37, 0x300, UR24 ;  /* 0x00000300250678a4 */ /* 0x000fe2000f8e0218 */
[----:B------:R-:W-:Y:S01]  /*3a10*/  WARPGROUP.ARRIVE ;  /* 0x00000000000079c5 */ /* 0x000fe20000000000 */
[----:B------:R-:W-:Y:S01]  /*3a20*/  UMOV UR7, 0x40000040 ;  /* 0x4000004000077882 */ /* 0x000fe20000000000 */
[----:B------:R-:W-:Y:S01]  /*3a30*/  UMOV UR11, 0x40000040 ;  /* 0x40000040000b7882 */ /* 0x000fe20000000000 */
[----:B------:R-:W-:Y:S02]  /*3a40*/  UIADD3 UR10, UR6, 0x2, URZ ;  /* 0x00000002060a7890 */ /* 0x000fe4000fffe03f */
[----:B------:R-:W-:Y:S01]  /*3a50*/  UIADD3 UR14, UR6, 0x4, URZ ;  /* 0x00000004060e7890 */ /* 0x000fe2000fffe03f */
[----:B------:R-:W-:Y:S02]  /*3a60*/  UMOV UR15, 0x40000040 ;  /* 0x40000040000f7882 */ /* 0x000fe40000000000 */
[----:B------:R-:W-:Y:S01]  /*3a70*/  HGMMA.64x96x16.F32.BF16 R152, gdesc[UR4], RZ, !UPT, gsb0 ;  /* 0x01600000049879f0 */ /* 0x000fe2000c0018ff */
[----:B------:R-:W-:Y:S01]  /*3a80*/  UIADD3 UR18, UR6, 0x6, URZ ;  /* 0x0000000606127890 */ /* 0x000fe2000fffe03f */
        /* <DEDUP_REMOVED lines=11> */
[----:B------:R-:W-:Y:S05]  /*3b40*/  @!P0 BRA `(.L_x_207) ;  /* 0x0000000000048947 */ /* 0x000fea0003800000 */
[----:B------:R-:W-:Y:S01]  /*3b50*/  BPT.TRAP 0x1 ;  /* 0x000000040000795c */ /* 0x000fe20000300000 */
.L_x_207:
[----:B------:R2:W3:Y:S01]  /*3b60*/  SYNCS.PHASECHK.TRANS64.TRYWAIT P2, [UR29+0x32450], R0 ;  /* 0x03245000ff0075a7 */ /* 0x0004e2000804015d */
[----:B------:R-:W-:Y:S05]  /*3b70*/  @!P0 BRA `(.L_x_208) ;  /* 0x0000000000048947 */ /* 0x000fea0003800000 */
[----:B------:R-:W-:Y:S01]  /*3b80*/  BPT.TRAP 0x1 ;  /* 0x000000040000795c */ /* 0x000fe20000300000 */
.L_x_208:
[----:B---3--:R-:W-:Y:S05]  /*3b90*/  @P2 BRA `(.L_x_209) ;  /* 0x0000000000082947 */ /* 0x008fea0003800000 */
[----:B------:R-:W3:Y:S02]  /*3ba0*/  SYNCS.PHASECHK.TRANS64.TRYWAIT P2, [UR29+0x32450], R0 ;  /* 0x03245000ff0075a7 */ /* 0x000ee4000804015d */
[----:B---3--:R-:W-:Y:S05]  /*3bb0*/  @!P2 BRA `(.L_x_210) ;  /* 0x0000009c000ca947 */ /* 0x008fea0003800000 */
.L_x_209:
[----:B------:R-:W-:Y:S01]  /*3bc0*/  ULEA UR20, UR42, UR20, 0xd ;  /* 0x000000142a147291 */ /* 0x000fe2000f8e683f */
[----:B------:R-:W-:Y:S01]  /*3bd0*/  WARPGROUP.ARRIVE ;  /* 0x00000000000079c5 */ /* 0x000fe20000000000 */
[----:B------:R-:W-:-:S05]  /*3be0*/  UIMAD UR7, UR37, 0xc00, UR25 ;  /* 0x00000c00250778a4 */ /* 0x000fca000f8e0219 */
[----:B------:R-:W3:Y:S01]  /*3bf0*/  S2R R201, SR_TID.X ;  /* 0x0000000000c97919 */ /* 0x000ee20000002100 */
[----:B------:R-:W-:Y:S01]  /*3c00*/  UIADD3 UR20, UR20, 0x22400, URZ ;  /* 0x0002240014147890 */ /* 0x000fe2000fffe03f */
[----:B------:R-:W-:Y:S01]  /*3c10*/  UMOV UR23, 0x40000040 ;  /* 0x4000004000177882 */ /* 0x000fe20000000000 */
[----:B------:R-:W-:Y:S02]  /*3c20*/  UMOV UR21, 0x40000040 ;  /* 0x4000004000157882 */ /* 0x000fe40000000000 */
[----:B------:R-:W-:Y:S01]  /*3c30*/  USHF.R.U32.HI UR20, URZ, 0x4, UR20 ;  /* 0x000000043f147899 */ /* 0x000fe20008011614 */
[----:B------:R-:W-:-:S03]  /*3c40*/  UMOV UR22, UR7 ;  /* 0x0000000700167c82 */ /* 0x000fc60008000000 */
[----:B------:R-:W-:-:S04]  /*3c50*/  ULOP3.LUT UR6, UR20, 0x3fff, URZ, 0xc0, !UPT ;  /* 0x00003fff14067892 */ /* 0x000fc8000f8ec03f */
[----:B------:R-:W-:-:S07]  /*3c60*/  ULOP3.LUT UR6, UR6, 0x10000, URZ, 0xfc, !UPT ;  /* 0x0001000006067892 */ /* 0x000fce000f8efc3f */
[----:B------:R-:W-:Y:S02]  /*3c70*/  UMOV UR20, UR6 ;  /* 0x0000000600147c82 */ /* 0x000fe40008000000 */
[----:B------:R-:W-:Y:S01]  /*3c80*/  HGMMA.64x96x16.F32.BF16 R152, gdesc[UR20], R152, gsb0 ;  /* 0x01600000149879f0 */ /* 0x000fe20008001898 */
[----:B------:R-:W-:Y:S02]  /*3c90*/  UIADD3 UR22, UR7, 0x2, URZ ;  /* 0x0000000207167890 */ /* 0x000fe4000fffe03f */
[----:B------:R-:W-:Y:S01]  /*3ca0*/  UIADD3 UR20, UR6, 0x2, URZ ;  /* 0x0000000206147890 */ /* 0x000fe2000fffe03f */
[----:B------:R-:W-:Y:S01]  /*3cb0*/  UMOV UR23, 0x40000040 ;  /* 0x4000004000177882 */ /* 0x000fe20000000000 */
[----:B------:R-:W-:Y:S01]  /*3cc0*/  UMOV UR21, 0x40000040 ;  /* 0x4000004000157882 */ /* 0x000fe20000000000 */
[----:B---3--:R-:W-:-:S04]  /*3cd0*/  SHF.R.U32.HI R201, RZ, 0x7, R201 ;  /* 0x00000007ffc97819 */ /* 0x008fc800000116c9 */
[----:B012---:R-:W-:Y:S01]  /*3ce0*/  IADD3 R0, -R201, 0xb, RZ ;  /* 0x0000000bc9007810 */ /* 0x007fe20007ffe1ff */
        /* <DEDUP_REMOVED lines=105> */
.L_x_211:
        /* <DEDUP_REMOVED lines=60> */
[----:B------:R-:W-:Y:S01]  /*4740*/  UMOV UR10, UR27 ;  /* 0x0000001b000a7c82 */ /* 0x000fe20008000000 */
[----:B------:R-:W-:Y:S01]  /*4750*/  UIADD3 UR6, UR29, 0x32440, URZ ;  /* 0x000324401d067890 */ /* 0x000fe2000fffe03f */
[----:B------:R-:W2:Y:S01]  /*4760*/  MUFU.TANH R156, R156 ;  /* 0x0000009c009c7308 */ /* 0x000ea20000002400 */
[----:B---3--:R-:W-:Y:S01]  /*4770*/  FMNMX.FTZ R5, R15, R152, !PT ;  /* 0x000000980f057209 */ /* 0x008fe20007810000 */
[----:B------:R-:W-:-:S02]  /*4780*/  UIMAD UR11, UR37, 0xc00, UR26 ;  /* 0x00000c00250b78a4 */ /* 0x000fc4000f8e021a */
[----:B------:R-:W-:Y:S01]  /*4790*/  UPRMT UR6, UR30, 0x654, UR6 ;  /* 0x000006541e067896 */ /* 0x000fe20008000006 */
[----:B------:R-:W-:-:S03]  /*47a0*/  UMOV UR7, 0x40000040 ;  /* 0x4000004000077882 */ /* 0x000fc60000000000 */
[----:B------:R-:W3:Y:S01]  /*47b0*/  MUFU.TANH R11, R11 ;  /* 0x0000000b000b7308 */ /* 0x000ee20000002400 */
[----:B-1----:R-:W-:-:S04]  /*47c0*/  FMNMX.FTZ R152, R10, R7, !PT ;  /* 0x000000070a987209 */ /* 0x002fc80007810000 */
[----:B------:R-:W-:Y:S01]  /*47d0*/  SYNCS.ARRIVE.TRANS64.RED.A1T0 RZ, [UR6], RZ ;  /* 0x000000ffffff79a7 */ /* 0x000fe20008100406 */
[----:B------:R-:W-:Y:S02]  /*47e0*/  UMOV UR6, UR11 ;  /* 0x0000000b00067c82 */ /* 0x000fe40008000000 */
        /* <DEDUP_REMOVED lines=75> */
[----:B---3--:R-:W-:-:S05]  /*4ca0*/  FMNMX.FTZ R153, R188, R153, !PT ;  /* 0x00000099bc997209 */ /* 0x008fca0007810000 */
[----:B------:R-:W3:Y:S02]  /*4cb0*/  SHFL.BFLY PT, R154, R153, 0x2, 0x1f ;  /* 0x0c401f00999a7f89 */ /* 0x000ee400000e0000 */
[----:B------:R-:W4:Y:S01]  /*4cc0*/  MUFU.TANH R192, R192 ;  /* 0x000000c000c07308 */ /* 0x000f220000002400 */
[----:B-1----:R-:W-:-:S04]  /*4cd0*/  FMNMX.FTZ R152, R189, R152, !PT ;  /* 0x00000098bd987209 */ /* 0x002fc80007810000 */
[----:B--2---:R-:W-:-:S04]  /*4ce0*/  FMNMX.FTZ R5, R191, R152, !PT ;  /* 0x00000098bf057209 */ /* 0x004fc80007810000 */
[----:B----4-:R-:W-:-:S05]  /*4cf0*/  FMNMX.FTZ R152, R192, R5, !PT ;  /* 0x00000005c0987209 */ /* 0x010fca0007810000 */
[----:B------:R-:W1:Y:S01]  /*4d00*/  SHFL.BFLY PT, R155, R152, 0x2, 0x1f ;  /* 0x0c401f00989b7f89 */ /* 0x000e6200000e0000 */
[----:B---3--:R-:W-:-:S05]  /*4d10*/  FMNMX.FTZ R154, R153, R154, !PT ;  /* 0x0000009a999a7209 */ /* 0x008fca0007810000 */
[----:B------:R-:W2:Y:S01]  /*4d20*/  SHFL.BFLY PT, R5, R154, 0x1, 0x1f ;  /* 0x0c201f009a057f89 */ /* 0x000ea200000e0000 */
[----:B-1----:R-:W-:Y:S01]  /*4d30*/  FMNMX.FTZ R155, R152, R155, !PT ;  /* 0x0000009b989b7209 */ /* 0x002fe20007810000 */
[----:B------:R-:W-:-:S04]  /*4d40*/  VIADD R152, R201, 0x8 ;  /* 0x00000008c9987836 */ /* 0x000fc80000000000 */
[----:B------:R-:W1:Y:S01]  /*4d50*/  SHFL.BFLY PT, R194, R155, 0x1, 0x1f ;  /* 0x0c201f009bc27f89 */ /* 0x000e6200000e0000 */
[----:B--2---:R-:W-:-:S05]  /*4d60*/  FMNMX.FTZ R5, R154, R5, !PT ;  /* 0x000000059a057209 */ /* 0x004fca0007810000 */
[C---:B------:R-:W-:Y:S01]  /*4d70*/  FMUL.FTZ R193, R5.reuse, UR10 ;  /* 0x0000000a05c17c20 */ /* 0x040fe20008410000 */
[----:B------:R-:W-:-:S03]  /*4d80*/  FADD.FTZ R8, -R5, R8 ;  /* 0x0000000805087221 */ /* 0x000fc60000010100 */
[--C-:B------:R-:W-:Y:S01]  /*4d90*/  FFMA.FTZ R190, R4, UR10, -R193.reuse ;  /* 0x0000000a04be7c23 */ /* 0x100fe200080108c1 */
[----:B------:R-:W-:Y:S01]  /*4da0*/  FMUL.FTZ R8, R8, UR10 ;  /* 0x0000000a08087c20 */ /* 0x000fe20008410000 */
        /* <DEDUP_REMOVED lines=11> */
[----:B-1----:R-:W-:Y:S01]  /*4e60*/  FMNMX.FTZ R4, R155, R194, !PT ;  /* 0x000000c29b047209 */ /* 0x002fe20007810000 */
[----:B------:R-:W1:Y:S04]  /*4e70*/  MUFU.EX2 R8, R8 ;  /* 0x0000000800087308 */ /* 0x000e680000000800 */
[C---:B------:R-:W-:Y:S01]  /*4e80*/  FADD.FTZ R7, -R4.reuse, R7 ;  /* 0x0000000704077221 */ /* 0x040fe20000010100 */
[----:B------:R-:W-:-:S03]  /*4e90*/  FMUL.FTZ R194, R4, UR10 ;  /* 0x0000000a04c27c20 */ /* 0x000fc60008410000 */
[----:B------:R-:W-:Y:S01]  /*4ea0*/  FMUL.FTZ R7, R7, UR10 ;  /* 0x0000000a07077c20 */ /* 0x000fe20008410000 */
[--C-:B------:R-:W-:Y:S01]  /*4eb0*/  FFMA.FTZ R10, R10, UR10, -R194.reuse ;  /* 0x0000000a0a0a7c23 */ /* 0x100fe200080108c2 */
[--C-:B------:R-:W-:Y:S01]  /*4ec0*/  FFMA.FTZ R11, R11, UR10, -R194.reuse ;  /* 0x0000000a0b0b7c23 */ /* 0x100fe200080108c2 */
[--C-:B------:R-:W-:Y:S01]  /*4ed0*/  FFMA.FTZ R20, R20, UR10, -R194.reuse ;  /* 0x0000000a14147c23 */ /* 0x100fe200080108c2 */
[--C-:B------:R-:W-:Y:S01]  /*4ee0*/  FFMA.FTZ R195, R22, UR10, -R194.reuse ;  /* 0x0000000a16c37c23 */ /* 0x100fe200080108c2 */
[----:B------:R-:W-:Y:S01]  /*4ef0*/  MUFU.EX2 R9, R9 ;  /* 0x0000000900097308 */ /* 0x000fe20000000800 */
[----:B------:R2:W-:Y:S01]  /*4f00*/  BAR.SYNC.DEFER_BLOCKING R152, 0x100 ;  /* 0x000400980000751d */ /* 0x0005e20000010000 */
[--C-:B------:R-:W-:Y:S01]  /*4f10*/  FFMA.FTZ R22, R156, UR10, -R193.reuse ;  /* 0x0000000a9c167c23 */ /* 0x100fe200080108c1 */
[--C-:B------:R-:W-:Y:S01]  /*4f20*/  FFMA.FTZ R156, R23, UR10, -R194.reuse ;  /* 0x0000000a179c7c23 */ /* 0x100fe200080108c2 */
[-C--:B-1----:R-:W-:Y:S01]  /*4f30*/  FMUL.FTZ R24, R24, R8.reuse ;  /* 0x0000000818187220 */ /* 0x082fe20000410000 */
[-C--:B------:R-:W-:Y:S01]  /*4f40*/  FMUL.FTZ R25, R25, R8.reuse ;  /* 0x0000000819197220 */ /* 0x080fe20000410000 */
[-C--:B------:R-:W-:Y:S01]  /*4f50*/  FMUL.FTZ R28, R28, R8.reuse ;  /* 0x000000081c1c7220 */ /* 0x080fe20000410000 */
[-C--:B------:R-:W-:Y:S01]  /*4f60*/  FMUL.FTZ R29, R29, R8.reuse ;  /* 0x000000081d1d7220 */ /* 0x080fe20000410000 */
[----:B------:R-:W1:Y:S01]  /*4f70*/  MUFU.EX2 R7, R7 ;  /* 0x0000000700077308 */ /* 0x000e620000000800 */
        /* <DEDUP_REMOVED lines=15> */
[----:B------:R-:W3:Y:S01]  /*5070*/  MUFU.EX2 R14, R14 ;  /* 0x0000000e000e7308 */ /* 0x000ee20000000800 */
        /* <DEDUP_REMOVED lines=15> */
[----:B------:R-:W4:Y:S01]  /*5170*/  MUFU.EX2 R11, R11 ;  /* 0x0000000b000b7308 */ /* 0x000f220000000800 */
        /* <DEDUP_REMOVED lines=15> */
[----:B------:R-:W5:Y:S01]  /*5270*/  MUFU.EX2 R195, R195 ;  /* 0x000000c300c37308 */ /* 0x000f620000000800 */
        /* <DEDUP_REMOVED lines=18> */
[-C--:B-1----:R-:W-:Y:S01]  /*53a0*/  FMUL.FTZ R26, R26, R7.reuse ;  /* 0x000000071a1a7220 */ /* 0x082fe20000410000 */
        /* <DEDUP_REMOVED lines=63> */
[----:B--2---:R-:W-:Y:S01]  /*57a0*/  F2FP.BF16.F32.PACK_AB R152, R190, R9 ;  /* 0x00000009be98723e */ /* 0x004fe200000010ff */
[--C-:B------:R-:W-:Y:S01]  /*57b0*/  FFMA.FTZ R21, R21, UR10, -R194.reuse ;  /* 0x0000000a15157c23 */ /* 0x100fe200080108c2 */
[----:B---3--:R-:W-:Y:S01]  /*57c0*/  F2FP.BF16.F32.PACK_AB R154, R14, R13 ;  /* 0x0000000d0e9a723e */ /* 0x008fe200000010ff */
[--C-:B------:R-:W-:Y:S01]  /*57d0*/  FFMA.FTZ R23, R160, UR10, -R194.reuse ;  /* 0x0000000aa0177c23 */ /* 0x100fe200080108c2 */
[----:B----4-:R-:W-:Y:S01]  /*57e0*/  F2FP.BF16.F32.PACK_AB R153, R11, R10 ;  /* 0x0000000a0b99723e */ /* 0x010fe200000010ff */
[--C-:B------:R-:W-:Y:S01]  /*57f0*/  FFMA.FTZ R158, R162, UR10, -R194.reuse ;  /* 0x0000000aa29e7c23 */ /* 0x100fe200080108c2 */
[----:B-----5:R-:W-:Y:S01]  /*5800*/  F2FP.BF16.F32.PACK_AB R155, R195, R20 ;  /* 0x00000014c39b723e */ /* 0x020fe200000010ff */
[----:B------:R-:W-:Y:S01]  /*5810*/  MUFU.EX2 R12, R12 ;  /* 0x0000000c000c7308 */ /* 0x000fe20000000800 */
[--C-:B------:R-:W-:Y:S01]  /*5820*/  FFMA.FTZ R160, R159, UR10, -R193.reuse ;  /* 0x0000000a9fa07c23 */ /* 0x100fe200080108c1 */
[--C-:B------:R-:W-:Y:S01]  /*5830*/  FFMA.FTZ R159, R164, UR10, -R193.reuse ;  /* 0x0000000aa49f7c23 */ /* 0x100fe200080108c1 */
[----:B------:R-:W-:Y:S01]  /*5840*/  WARPGROUP.ARRIVE ;  /* 0x00000000000079c5 */ /* 0x000fe20000000000 */
[--C-:B------:R-:W-:Y:S01]  /*5850*/  FFMA.FTZ R162, R166, UR10, -R193.reuse ;  /* 0x0000000aa6a27c23 */ /* 0x100fe200080108c1 */
[--C-:B------:R-:W-:Y:S01]  /*5860*/  FFMA.FTZ R164, R163, UR10, -R194.reuse ;  /* 0x0000000aa3a47c23 */ /* 0x100fe200080108c2 */
[--C-:B------:R-:W-:Y:S01]  /*5870*/  FFMA.FTZ R161, R161, UR10, -R194.reuse ;  /* 0x0000000aa1a17c23 */ /* 0x100fe200080108c2 */
[--C-:B------:R-:W-:Y:S01]  /*5880*/  FFMA.FTZ R163, R168, UR10, -R194.reuse ;  /* 0x0000000aa8a37c23 */ /* 0x100fe200080108c2 */
[----:B------:R-:W1:Y:S01]  /*5890*/  MUFU.EX2 R15, R15 ;  /* 0x0000000f000f7308 */ /* 0x000e620000000800 */
[----:B------:R-:W-:Y:S01]  /*58a0*/  HGMMA.64x256x16.F32.BF16 R24, R152, gdesc[UR4].tnspB, R24, gsb0 ;  /* 0x43e0000498187df0 */ /* 0x000fe20008001818 */
[----:B------:R-:W-:Y:S01]  /*58b0*/  UIADD3 UR6, UR11, 0x80, URZ ;  /* 0x000000800b067890 */ /* 0x000fe2000fffe03f */
[--C-:B------:R-:W-:Y:S01]  /*58c0*/  FFMA.FTZ R166, R170, UR10, -R194.reuse ;  /* 0x0000000aaaa67c23 */ /* 0x100fe200080108c2 */
[----:B------:R-:W-:Y:S01]  /*58d0*/  UMOV UR7, 0x40000040 ;  /* 0x4000004000077882 */ /* 0x000fe20000000000 */
        /* <DEDUP_REMOVED lines=20> */
[--C-:B------:R-:W-:Y:S01]  /*5a20*/  FFMA.FTZ R185, R185, UR10, -R194.reuse ;  /* 0x0000000ab9b97c23 */ /* 0x100fe200080108c2 */
[--C-:B------:R-:W-:Y:S01]  /*5a30*/  FFMA.FTZ R188, R189, UR10, -R194.reuse ;  /* 0x0000000abdbc7c23 */ /* 0x100fe200080108c2 */
[--C-:B------:R-:W-:Y:S01]  /*5a40*/  FFMA.FTZ R187, R191, UR10, -R194.reuse ;  /* 0x0000000abfbb7c23 */ /* 0x100fe200080108c2 */
[----:B------:R-:W-:Y:S01]  /*5a50*/  FFMA.FTZ R192, R192, UR10, -R194 ;  /* 0x0000000ac0c07c23 */ /* 0x000fe200080108c2 */
[----:B------:R-:W-:Y:S01]  /*5a60*/  FFMA.FTZ R3, R8, R3, R9 ;  /* 0x0000000308037223 */ /* 0x000fe20000010009 */
[----:B------:R-:W-:-:S02]  /*5a70*/  FFMA.FTZ R6, R7, R6, R10 ;  /* 0x0000000607067223 */ /* 0x000fc4000001000a */
[----:B------:R-:W2:Y:S01]  /*5a80*/  MUFU.EX2 R156, R156 ;  /* 0x0000009c009c7308 */ /* 0x000ea20000000800 */
[----:B------:R-:W-:Y:S01]  /*5a90*/  FADD.FTZ R190, R190, R3 ;  /* 0x00000003bebe7221 */ /* 0x000fe20000010000 */
[----:B------:R-:W-:-:S03]  /*5aa0*/  FADD.FTZ R11, R11, R6 ;  /* 0x000000060b0b7221 */ /* 0x000fc60000010000 */
[----:B------:R-:W-:Y:S01]  /*5ab0*/  FADD.FTZ R13, R13, R190 ;  /* 0x000000be0d0d7221 */ /* 0x000fe20000010000 */
[----:B------:R-:W-:Y:S02]  /*5ac0*/  FADD.FTZ R20, R20, R11 ;  /* 0x0000000b14147221 */ /* 0x000fe40000010000 */
[----:B------:R-:W-:Y:S01]  /*5ad0*/  MUFU.EX2 R23, R23 ;  /* 0x0000001700177308 */ /* 0x000fe20000000800 */
[----:B------:R-:W-:Y:S01]  /*5ae0*/  FADD.FTZ R13, R14, R13 ;  /* 0x0000000d0e0d7221 */ /* 0x000fe20000010000 */
[----:B------:R-:W-:-:S06]  /*5af0*/  FADD.FTZ R20, R195, R20 ;  /* 0x00000014c3147221 */ /* 0x000fcc0000010000 */
        /* <DEDUP_REMOVED lines=8> */
[----:B------:R-:W0:Y:S08]  /*5b80*/  MUFU.EX2 R166, R166 ;  /* 0x000000a600a67308 */ /* 0x000e300000000800 */
[----:B------:R-:W-:Y:S08]  /*5b90*/  MUFU.EX2 R165, R165 ;  /* 0x000000a500a57308 */ /* 0x000ff00000000800 */
[----:B------:R-:W0:Y:S08]  /*5ba0*/  MUFU.EX2 R168, R168 ;  /* 0x000000a800a87308 */ /* 0x000e300000000800 */
[----:B------:R-:W-:Y:S08]  /*5bb0*/  MUFU.EX2 R167, R167 ;  /* 0x000000a700a77308 */ /* 0x000ff00000000800 */
[----:B------:R-:W-:Y:S08]  /*5bc0*/  MUFU.EX2 R170, R170 ;  /* 0x000000aa00aa7308 */ /* 0x000ff00000000800 */
[----:B------:R-:W-:Y:S08]  /*5bd0*/  MUFU.EX2 R169, R169 ;  /* 0x000000a900a97308 */ /* 0x000ff00000000800 */
[----:B------:R-:W0:Y:S08]  /*5be0*/  MUFU.EX2 R172, R172 ;  /* 0x000000ac00ac7308 */ /* 0x000e300000000800 */
        /* <DEDUP_REMOVED lines=12> */
[----:B------:R-:W-:Y:S01]  /*5cb0*/  MUFU.EX2 R183, R183 ;  /* 0x000000b700b77308 */ /* 0x000fe20000000800 */
[----:B------:R-:W-:-:S02]  /*5cc0*/  WARPGROUP.DEPBAR.LE gsb0, 0x0 ;  /* 0x00008000000079c5 */ /* 0x000fc40000010000 */
[----:B-1----:R-:W-:-:S05]  /*5cd0*/  F2FP.BF16.F32.PACK_AB R152, R15, R12 ;  /* 0x0000000c0f98723e */ /* 0x002fca00000010ff */
[----:B------:R-:W-:Y:S01]  /*5ce0*/  MUFU.EX2 R186, R186 ;  /* 0x000000ba00ba7308 */ /* 0x000fe20000000800 */
[----:B--2---:R-:W-:Y:S01]  /*5cf0*/  F2FP.BF16.F32.PACK_AB R153, R156, R21 ;  /* 0x000000159c99723e */ /* 0x004fe200000010ff */
[----:B------:R-:W-:Y:S01]  /*5d00*/  FADD.FTZ R12, R12, R13 ;  /* 0x0000000d0c0c7221 */ /* 0x000fe20000010000 */
[----:B------:R-:W-:Y:S01]  /*5d10*/  F2FP.BF16.F32.PACK_AB R154, R197, R22 ;  /* 0x00000016c59a723e */ /* 0x000fe200000010ff */
[----:B------:R-:W-:Y:S01]  /*5d20*/  FADD.FTZ R21, R21, R20 ;  /* 0x0000001415157221 */ /* 0x000fe20000010000 */
[----:B---3--:R-:W-:Y:S01]  /*5d30*/  F2FP.BF16.F32.PACK_AB R155, R158, R23 ;  /* 0x000000179e9b723e */ /* 0x008fe200000010ff */
[----:B------:R-:W-:Y:S02]  /*5d40*/  FADD.FTZ R15, R15, R12 ;  /* 0x0000000c0f0f7221 */ /* 0x000fe40000010000 */
[----:B------:R-:W-:Y:S01]  /*5d50*/  MUFU.EX2 R185, R185 ;  /* 0x000000b900b97308 */ /* 0x000fe20000000800 */
[----:B------:R-:W-:Y:S01]  /*5d60*/  WARPGROUP.ARRIVE ;  /* 0x00000000000079c5 */ /* 0x000fe20000000000 */
[----:B------:R-:W-:Y:S01]  /*5d70*/  FADD.FTZ R156, R156, R21 ;  /* 0x000000159c9c7221 */ /* 0x000fe20000010000 */
[----:B------:R-:W-:-:S03]  /*5d80*/  FADD.FTZ R22, R22, R15 ;  /* 0x0000000f16167221 */ /* 0x000fc60000010000 */
[----:B------:R-:W-:Y:S01]  /*5d90*/  FADD.FTZ R23, R23, R156 ;  /* 0x0000009c17177221 */ /* 0x000fe20000010000 */
[----:B------:R-:W-:Y:S01]  /*5da0*/  HGMMA.64x256x16.F32.BF16 R24, R152, gdesc[UR4].tnspB, R24, gsb0 ;  /* 0x43e0000498187df0 */ /* 0x000fe20008001818 */
[----:B------:R-:W-:Y:S01]  /*5db0*/  UIADD3 UR6, UR11, 0x100, URZ ;  /* 0x000001000b067890 */ /* 0x000fe2000fffe03f */
[----:B------:R-:W1:Y:S01]  /*5dc0*/  MUFU.EX2 R188, R188 ;  /* 0x000000bc00bc7308 */ /* 0x000e620000000800 */
[----:B------:R-:W-:Y:S01]  /*5dd0*/  UMOV UR7, 0x40000040 ;  /* 0x4000004000077882 */ /* 0x000fe20000000000 */
[----:B------:R-:W-:Y:S01]  /*5de0*/  FADD.FTZ R22, R197, R22 ;  /* 0x00000016c5167221 */ /* 0x000fe20000010000 */
[----:B------:R-:W-:-:S05]  /*5df0*/  FADD.FTZ R158, R158, R23 ;  /* 0x000000179e9e7221 */ /* 0x000fca0000010000 */
[----:B------:R-:W-:Y:S08]  /*5e00*/  MUFU.EX2 R187, R187 ;  /* 0x000000bb00bb7308 */ /* 0x000ff00000000800 */
[----:B------:R-:W2:Y:S01]  /*5e10*/  MUFU.EX2 R192, R192 ;  /* 0x000000c000c07308 */ /* 0x000ea20000000800 */
[----:B------:R-:W-:Y:S02]  /*5e20*/  WARPGROUP.DEPBAR.LE gsb0, 0x0 ;  /* 0x00008000000079c5 */ /* 0x000fe40000010000 */
[----:B----4-:R-:W-:Y:S01]  /*5e30*/  F2FP.BF16.F32.PACK_AB R152, R160, R157 ;  /* 0x0000009da098723e */ /* 0x010fe200000010ff */
[----:B------:R-:W-:Y:S01]  /*5e40*/  FADD.FTZ R157, R157, R22 ;  /* 0x000000169d9d7221 */ /* 0x000fe20000010000 */
[----:B-----5:R-:W-:Y:S01]  /*5e50*/  F2FP.BF16.F32.PACK_AB R153, R164, R161 ;  /* 0x000000a1a499723e */ /* 0x020fe200000010ff */
[----:B------:R-:W-:Y:S01]  /*5e60*/  FADD.FTZ R161, R161, R158 ;  /* 0x0000009ea1a17221 */ /* 0x000fe20000010000 */
[----:B------:R-:W-:Y:S01]  /*5e70*/  F2FP.BF16.F32.PACK_AB R154, R162, R159 ;  /* 0x0000009fa29a723e */ /* 0x000fe200000010ff */
[----:B------:R-:W-:Y:S01]  /*5e80*/  FADD.FTZ R160, R160, R157 ;  /* 0x0000009da0a07221 */ /* 0x000fe20000010000 */
[----:B0-----:R-:W-:Y:S01]  /*5e90*/  F2FP.BF16.F32.PACK_AB R155, R166, R163 ;  /* 0x000000a3a69b723e */ /* 0x001fe200000010ff */
[----:B------:R-:W-:-:S02]  /*5ea0*/  FADD.FTZ R164, R164, R161 ;  /* 0x000000a1a4a47221 */ /* 0x000fc40000010000 */
[----:B------:R-:W-:Y:S01]  /*5eb0*/  FADD.FTZ R159, R159, R160 ;  /* 0x000000a09f9f7221 */ /* 0x000fe20000010000 */
[----:B------:R-:W-:Y:S01]  /*5ec0*/  WARPGROUP.ARRIVE ;  /* 0x00000000000079c5 */ /* 0x000fe20000000000 */
[----:B------:R-:W-:Y:S02]  /*5ed0*/  FADD.FTZ R163, R163, R164 ;  /* 0x000000a4a3a37221 */ /* 0x000fe40000010000 */
[----:B------:R-:W-:Y:S02]  /*5ee0*/  FADD.FTZ R162, R162, R159 ;  /* 0x0000009fa2a27221 */ /* 0x000fe40000010000 */
[----:B------:R-:W-:Y:S01]  /*5ef0*/  FADD.FTZ R166, R166, R163 ;  /* 0x000000a3a6a67221 */ /* 0x000fe20000010000 */
[----:B------:R-:W-:Y:S01]  /*5f00*/  HGMMA.64x256x16.F32.BF16 R24, R152, gdesc[UR4].tnspB, R24, gsb0 ;  /* 0x43e0000498187df0 */ /* 0x000fe20008001818 */
[----:B------:R-:W-:Y:S01]  /*5f10*/  UIADD3 UR6, UR11, 0x180, URZ ;  /* 0x000001800b067890 */ /* 0x000fe2000fffe03f */
[----:B------:R-:W-:Y:S01]  /*5f20*/  UMOV UR7, 0x40000040 ;  /* 0x4000004000077882 */ /* 0x000fe20000000000 */
[----:B------:R-:W-:-:S02]  /*5f30*/  WARPGROUP.DEPBAR.LE gsb0, 0x0 ;  /* 0x00008000000079c5 */ /* 0x000fc40000010000 */
[----:B------:R-:W-:Y:S01]  /*5f40*/  F2FP.BF16.F32.PACK_AB R152, R168, R165 ;  /* 0x000000a5a898723e */ /* 0x000fe200000010ff */
[----:B------:R-:W-:Y:S01]  /*5f50*/  FADD.FTZ R165, R165, R162 ;  /* 0x000000a2a5a57221 */ /* 0x000fe20000010000 */
[----:B------:R-:W-:Y:S01]  /*5f60*/  F2FP.BF16.F32.PACK_AB R153, R172, R169 ;  /* 0x000000a9ac99723e */ /* 0x000fe200000010ff */
[----:B------:R-:W-:Y:S01]  /*5f70*/  FADD.FTZ R169, R169, R166 ;  /* 0x000000a6a9a97221 */ /* 0x000fe20000010000 */
[----:B------:R-:W-:Y:S01]  /*5f80*/  F2FP.BF16.F32.PACK_AB R154, R170, R167 ;  /* 0x000000a7aa9a723e */ /* 0x000fe200000010ff */
[----:B------:R-:W-:Y:S01]  /*5f90*/  FADD.FTZ R168, R168, R165 ;  /* 0x000000a5a8a87221 */ /* 0x000fe20000010000 */
[----:B------:R-:W-:Y:S01]  /*5fa0*/  F2FP.BF16.F32.PACK_AB R155, R174, R171 ;  /* 0x000000abae9b723e */ /* 0x000fe200000010ff */
[----:B------:R-:W-:Y:S02]  /*5fb0*/  FADD.FTZ R172, R172, R169 ;  /* 0x000000a9acac7221 */ /* 0x000fe40000010000 */
[----:B------:R-:W-:Y:S01]  /*5fc0*/  FADD.FTZ R167, R167, R168 ;  /* 0x000000a8a7a77221 */ /* 0x000fe20000010000 */
[----:B------:R-:W-:Y:S01]  /*5fd0*/  WARPGROUP.ARRIVE ;  /* 0x00000000000079c5 */ /* 0x000fe20000000000 */
[----:B------:R-:W-:-:S02]  /*5fe0*/  FADD.FTZ R171, R171, R172 ;  /* 0x000000acabab7221 */ /* 0x000fc40000010000 */
        /* <DEDUP_REMOVED lines=25> */
[----:B-1----:R-:W-:Y:S01]  /*6180*/  F2FP.BF16.F32.PACK_AB R153, R188, R185 ;  /* 0x000000b9bc99723e */ /* 0x002fe200000010ff */
        /* <DEDUP_REMOVED lines=14> */
.L_x_212:
[----:B------:R-:W-:Y:S01]  /*6270*/  UIADD3 UR29, UR29, 0x32460, URZ ;  /* 0x000324601d1d7890 */ /* 0x000fe2000fffe03f */
[----:B------:R-:W-:Y:S01]  /*6280*/  IMAD.MOV.U32 R7, RZ, RZ, R4 ;  /* 0x000000ffff077224 */ /* 0x000fe200078e0004 */
[----:B------:R-:W-:Y:S02]  /*6290*/  MOV R8, R5 ;  /* 0x0000000500087202 */ /* 0x000fe40000000f00 */
[----:B------:R-:W-:-:S09]  /*62a0*/  UPRMT UR29, UR30, 0x654, UR29 ;  /* 0x000006541e1d7896 */ /* 0x000fd2000800001d */
[----:B------:R-:W-:Y:S01]  /*62b0*/  SYNCS.ARRIVE.TRANS64.RED.A1T0 RZ, [UR29], RZ ;  /* 0x000000ffffff79a7 */ /* 0x000fe2000810041d */
[----:B------:R-:W-:Y:S05]  /*62c0*/  @P1 BRA `(.L_x_213) ;  /* 0xffffffd400741947 */ /* 0x000fea000383ffff */
.L_x_202:
[----:B------:R-:W0:Y:S01]  /*62d0*/  SHFL.BFLY PT, R8, R3, 0x2, 0x1f ;  /* 0x0c401f0003087f89 */ /* 0x000e2200000e0000 */
[----:B------:R-:W-:Y:S01]  /*62e0*/  IMAD.MOV.U32 R12, RZ, RZ, RZ ;  /* 0x000000ffff0c7224 */ /* 0x000fe200078e00ff */
[----:B------:R-:W-:Y:S01]  /*62f0*/  MOV R204, 0x400 ;  /* 0x0000040000cc7802 */ /* 0x000fe20000000f00 */
[----:B------:R-:W-:Y:S01]  /*6300*/  IMAD.U32 R14, RZ, RZ, UR10 ;  /* 0x0000000aff0e7e24 */ /* 0x000fe2000f8e00ff */
[----:B------:R-:W1:Y:S01]  /*6310*/  SHFL.BFLY PT, R9, R6, 0x2, 0x1f ;  /* 0x0c401f0006097f89 */ /* 0x000e6200000e0000 */
[----:B------:R-:W-:Y:S01]  /*6320*/  IMAD.U32 R22, RZ, RZ, UR10 ;  /* 0x0000000aff167e24 */ /* 0x000fe2000f8e00ff */
[----:B------:R-:W2:Y:S01]  /*6330*/  LDC R210, c[0x0][0xce8] ;  /* 0x00033a00ffd27b82 */ /* 0x000ea20000000800 */
[----:B------:R-:W-:Y:S01]  /*6340*/  UIADD3 UR4, -UR43, URZ, URZ ;  /* 0x0000003f2b047290 */ /* 0x000fe2000fffe13f */
[----:B------:R-:W3:Y:S01]  /*6350*/  S2R R11, SR_CgaCtaId ;  /* 0x00000000000b7919 */ /* 0x000ee20000008800 */
[----:B------:R-:W-:Y:S01]  /*6360*/  ULDC UR10, c[0x0][0xd44] ;  /* 0x00035100000a7ab9 */ /* 0x000fe20000000800 */
[----:B------:R-:W-:Y:S01]  /*6370*/  ULDC.64 UR6, c[0x0][0xc90] ;  /* 0x0003240000067ab9 */ /* 0x000fe20000000a00 */
[----:B------:R-:W-:Y:S01]  /*6380*/  UIMAD UR10, UR10, UR4, UR41 ;  /* 0x000000040a0a72a4 */ /* 0x000fe2000f8e0229 */
[----:B------:R-:W4:Y:S01]  /*6390*/  S2R R13, SR_SWINHI ;  /* 0x00000000000d7919 */ /* 0x000f220000002f00 */
[----:B------:R-:W-:-:S02]  /*63a0*/  ULDC.64 UR8, c[0x0][0xbe8] ;  /* 0x0002fa0000087ab9 */ /* 0x000fc40000000a00 */
[----:B------:R-:W-:Y:S01]  /*63b0*/  USHF.R.S32.HI UR11, URZ, 0x1f, UR10 ;  /* 0x0000001f3f0b7899 */ /* 0x000fe2000801140a */
[----:B------:R0:W-:Y:S06]  /*63c0*/  BAR.ARV R0, 0x100 ;  /* 0x000400000000751d */ /* 0x0001ec0000002000 */
[----:B------:R-:W-:Y:S01]  /*63d0*/  UIMAD.WIDE.U32 UR4, UR10, UR6, URZ ;  /* 0x000000060a0472a5 */ /* 0x000fe2000f8e003f */
[----:B0-----:R-:W-:Y:S01]  /*63e0*/  FADD.FTZ R8, R8, R3 ;  /* 0x0000000308087221 */ /* 0x001fe20000010000 */
[----:B------:R-:W-:Y:S01]  /*63f0*/  IMAD.MOV.U32 R3, RZ, RZ, RZ ;  /* 0x000000ffff037224 */ /* 0x000fe200078e00ff */
[----:B------:R-:W-:Y:S01]  /*6400*/  MOV R0, 0xff800000 ;  /* 0xff80000000007802 */ /* 0x000fe20000000f00 */
[----:B------:R-:W-:Y:S06]  /*6410*/  BAR.ARV 0x8, 0x180 ;  /* 0x0206000000007b1d */ /* 0x000fec0000002000 */
[----:B-1----:R-:W-:Y:S01]  /*6420*/  FADD.FTZ R9, R9, R6 ;  /* 0x0000000609097221 */ /* 0x002fe20000010000 */
[----:B------:R-:W-:Y:S01]  /*6430*/  IMAD.MOV.U32 R6, RZ, RZ, -0x800000 ;  /* 0xff800000ff067424 */ /* 0x000fe200078e00ff */
[----:B------:R-:W0:Y:S01]  /*6440*/  SHFL.BFLY PT, R7, R8, 0x1, 0x1f ;  /* 0x0c201f0008077f89 */ /* 0x000e2200000e0000 */
[----:B------:R-:W-:-:S03]  /*6450*/  UIMAD UR6, UR11, UR6, URZ ;  /* 0x000000060b0672a4 */ /* 0x000fc6000f8e023f */
[----:B------:R-:W1:Y:S01]  /*6460*/  SHFL.BFLY PT, R10, R9, 0x1, 0x1f ;  /* 0x0c201f00090a7f89 */ /* 0x000e6200000e0000 */
[----:B---3--:R-:W-:Y:S01]  /*6470*/  LEA R204, R11, R204, 0x18 ;  /* 0x000000cc0bcc7211 */ /* 0x008fe200078ec0ff */
[----:B------:R-:W-:Y:S01]  /*6480*/  UIMAD UR6, UR10, UR7, UR6 ;  /* 0x000000070a0672a4 */ /* 0x000fe2000f8e0206 */
[----:B------:R-:W-:Y:S01]  /*6490*/  BAR.SYNC.DEFER_BLOCKING 0x1, 0x100 ;  /* 0x0044000000007b1d */ /* 0x000fe20000010000 */
[----:B------:R-:W-:Y:S01]  /*64a0*/  USHF.R.S32.HI UR7, URZ, 0x1f, UR43 ;  /* 0x0000001f3f077899 */ /* 0x000fe2000801142b */
[----:B0-----:R-:W-:Y:S01]  /*64b0*/  FADD.FTZ R20, R8, R7 ;  /* 0x0000000708147221 */ /* 0x001fe20000010000 */
[----:B-1----:R-:W-:-:S04]  /*64c0*/  FADD.FTZ R7, R9, R10 ;  /* 0x0000000a09077221 */ /* 0x002fc80000010000 */
[----:B------:R-:W-:Y:S01]  /*64d0*/  FSETP.NE.FTZ.AND P0, PT, R20, RZ, PT ;  /* 0x000000ff1400720b */ /* 0x000fe20003f15000 */
[----:B------:R-:W-:Y:S01]  /*64e0*/  IMAD R9, R200, 0x40, R2 ;  /* 0x00000040c8097824 */ /* 0x000fe200078e0202 */
[----:B------:R-:W-:Y:S02]  /*64f0*/  MOV R10, R204 ;  /* 0x000000cc000a7202 */ /* 0x000fe40000000f00 */
[----:B----4-:R-:W-:Y:S02]  /*6500*/  MOV R11, R13 ;  /* 0x0000000d000b7202 */ /* 0x010fe40000000f00 */
[----:B------:R-:W-:Y:S01]  /*6510*/  FSETP.NE.FTZ.AND P1, PT, R7, RZ, PT ;  /* 0x000000ff0700720b */ /* 0x000fe20003f35000 */
[----:B------:R-:W-:-:S04]  /*6520*/  IMAD.WIDE R8, R9, 0x2, R10 ;  /* 0x0000000209087825 */ /* 0x000fc800078e020a */
[----:B------:R-:W-:Y:S02]  /*6530*/  IMAD.WIDE R10, R209, 0x2, R10 ;  /* 0x00000002d10a7825 */ /* 0x000fe400078e020a */
[----:B------:R-:W0:Y:S02]  /*6540*/  @P0 MUFU.RCP R12, R20 ;  /* 0x00000014000c0308 */ /* 0x000e240000001000 */
[----:B------:R-:W-:Y:S01]  /*6550*/  @P0 FMUL.FTZ R14, R14, 0.69314718246459960938 ;  /* 0x3f3172180e0e0820 */ /* 0x000fe20000410000 */
[----:B------:R-:W-:-:S03]  /*6560*/  LOP3.LUT R163, R10, 0x380, RZ, 0xc0, !PT ;  /* 0x000003800aa37812 */ /* 0x000fc600078ec0ff */
[----:B------:R-:W-:Y:S01]  /*6570*/  @P1 FMUL.FTZ R22, R22, 0.69314718246459960938 ;  /* 0x3f31721816161820 */ /* 0x000fe20000410000 */
[----:B------:R-:W-:Y:S01]  /*6580*/  SHF.R.U64 R163, R163, 0x3, RZ ;  /* 0x00000003a3a37819 */ /* 0x000fe200000012ff */
[----:B------:R-:W1:Y:S03]  /*6590*/  @P0 MUFU.LG2 R13, R20 ;  /* 0x00000014000d0308 */ /* 0x000e660000000c00 */
[----:B------:R-:W-:Y:S01]  /*65a0*/  LOP3.LUT R162, R163, R10, RZ, 0x3c, !PT ;  /* 0x0000000aa3a27212 */ /* 0x000fe200078e3cff */
[----:B------:R-:W-:-:S04]  /*65b0*/  IMAD.MOV.U32 R163, RZ, RZ, R11 ;  /* 0x000000ffffa37224 */ /* 0x000fc800078e000b */
[----:B------:R-:W3:Y:S01]  /*65c0*/  @P1 MUFU.LG2 R15, R7 ;  /* 0x00000007000f1308 */ /* 0x000ee20000000c00 */
[-C--:B0-----:R-:W-:Y:S01]  /*65d0*/  FMUL.FTZ R179, R29, R12.reuse ;  /* 0x0000000c1db37220 */ /* 0x081fe20000410000 */
[-C--:B------:R-:W-:Y:S01]  /*65e0*/  FMUL.FTZ R25, R25, R12.reuse ;  /* 0x0000000c19197220 */ /* 0x080fe20000410000 */
[-C--:B------:R-:W-:Y:S01]  /*65f0*/  FMUL.FTZ R24, R24, R12.reuse ;  /* 0x0000000c18187220 */ /* 0x080fe20000410000 */
[-C--:B------:R-:W-:Y:S01]  /*6600*/  FMUL.FTZ R28, R28, R12.reuse ;  /* 0x0000000c1c1c7220 */ /* 0x080fe20000410000 */
[-C--:B------:R-:W-:Y:S01]  /*6610*/  FMUL.FTZ R33, R33, R12.reuse ;  /* 0x0000000c21217220 */ /* 0x080fe20000410000 */
[-C--:B------:R-:W-:Y:S01]  /*6620*/  FMUL.FTZ R32, R32, R12.reuse ;  /* 0x0000000c20207220 */ /* 0x080fe20000410000 */
[-C--:B------:R-:W-:Y:S01]  /*6630*/  FMUL.FTZ R178, R37, R12.reuse ;  /* 0x0000000c25b27220 */ /* 0x080fe20000410000 */
[----:B------:R-:W0:Y:S01]  /*6640*/  @P1 MUFU.RCP R3, R7 ;  /* 0x0000000700031308 */ /* 0x000e220000001000 */
        /* <DEDUP_REMOVED lines=57> */
[C---:B------:R-:W-:Y:S01]  /*69e0*/  IADD3 R12, P3, R10.reuse, 0xc060, RZ ;  /* 0x0000c0600a0c7810 */ /* 0x040fe20007f7e0ff */
[----:B-1----:R-:W-:Y:S01]  /*69f0*/  @P0 FMUL.FTZ R13, R13, 0.69314718246459960938 ;  /* 0x3f3172180d0d0820 */ /* 0x002fe20000410000 */
[----:B---3--:R-:W-:Y:S01]  /*6a00*/  @P1 FMUL.FTZ R15, R15, 0.69314718246459960938 ;  /* 0x3f3172180f0f1820 */ /* 0x008fe20000410000 */
[----:B------:R-:W-:Y:S01]  /*6a10*/  IADD3 R73, P4, R10, 0xc040, RZ ;  /* 0x0000c0400a497810 */ /* 0x000fe20007f9e0ff */
[----:B0-----:R-:W-:Y:S01]  /*6a20*/  FMUL.FTZ R121, R123, R3 ;  /* 0x000000037b797220 */ /* 0x001fe20000410000 */
[----:B------:R-:W-:Y:S01]  /*6a30*/  LOP3.LUT R21, R12, 0x380, RZ, 0xc0, !PT ;  /* 0x000003800c157812 */ /* 0x000fe200078ec0ff */
[----:B------:R-:W-:Y:S01]  /*6a40*/  @P0 FFMA.FTZ R6, R14, R5, R13 ;  /* 0x000000050e060223 */ /* 0x000fe2000001000d */
[----:B------:R-:W-:Y:S01]  /*6a50*/  @P1 FFMA.FTZ R0, R22, R4, R15 ;  /* 0x0000000416001223 */ /* 0x000fe2000001000f */
[--C-:B------:R-:W-:Y:S01]  /*6a60*/  IMAD.X R13, RZ, RZ, R11.reuse, P3 ;  /* 0x000000ffff0d7224 */ /* 0x100fe200018e060b */
[C---:B------:R-:W-:Y:S01]  /*6a70*/  IADD3 R60, P5, R10.reuse, 0xc020, RZ ;  /* 0x0000c0200a3c7810 */ /* 0x040fe20007fbe0ff */
[-C--:B------:R-:W-:Y:S01]  /*6a80*/  FMUL.FTZ R165, R127, R3.reuse ;  /* 0x000000037fa57220 */ /* 0x080fe20000410000 */
[C---:B------:R-:W-:Y:S01]  /*6a90*/  IADD3 R69, P6, R10.reuse, 0xc000, RZ ;  /* 0x0000c0000a457810 */ /* 0x040fe20007fde0ff */
[-C--:B------:R-:W-:Y:S01]  /*6aa0*/  FMUL.FTZ R167, R131, R3.reuse ;  /* 0x0000000383a77220 */ /* 0x080fe20000410000 */
[C---:B------:R-:W-:Y:S01]  /*6ab0*/  IADD3 R65, P0, R10.reuse, 0x8060, RZ ;  /* 0x000080600a417810 */ /* 0x040fe20007f1e0ff */
[-C--:B------:R-:W-:Y:S01]  /*6ac0*/  FMUL.FTZ R169, R135, R3.reuse ;  /* 0x0000000387a97220 */ /* 0x080fe20000410000 */
[C---:B------:R-:W-:Y:S01]  /*6ad0*/  IADD3 R5, P1, R10.reuse, 0x20, RZ ;  /* 0x000000200a057810 */ /* 0x040fe20007f3e0ff */
[-C--:B------:R-:W-:Y:S01]  /*6ae0*/  FMUL.FTZ R171, R139, R3.reuse ;  /* 0x000000038bab7220 */ /* 0x080fe20000410000 */
[C---:B------:R-:W-:Y:S01]  /*6af0*/  IADD3 R56, P3, R10.reuse, 0x8020, RZ ;  /* 0x000080200a387810 */ /* 0x040fe20007f7e0ff */
[----:B------:R-:W-:Y:S01]  /*6b00*/  FMUL.FTZ R173, R143, R3 ;  /* 0x000000038fad7220 */ /* 0x000fe20000410000 */
[----:B------:R-:W-:Y:S01]  /*6b10*/  SHF.R.U64 R21, R21, 0x3, RZ ;  /* 0x0000000315157819 */ /* 0x000fe200000012ff */
[--C-:B------:R-:W-:Y:S01]  /*6b20*/  IMAD.X R15, RZ, RZ, R11.reuse, P4 ;  /* 0x000000ffff0f7224 */ /* 0x100fe200020e060b */
[C---:B------:R-:W-:Y:S01]  /*6b30*/  IADD3 R61, P2, R10.reuse, 0x8040, RZ ;  /* 0x000080400a3d7810 */ /* 0x040fe20007f5e0ff */
[--C-:B------:R-:W-:Y:S01]  /*6b40*/  IMAD.X R123, RZ, RZ, R11.reuse, P5 ;  /* 0x000000ffff7b7224 */ /* 0x100fe200028e060b */
[----:B------:R-:W-:Y:S01]  /*6b50*/  LOP3.LUT R12, R21, R12, RZ, 0x3c, !PT ;  /* 0x0000000c150c7212 */ /* 0x000fe200078e3cff */
[--C-:B------:R-:W-:Y:S01]  /*6b60*/  IMAD.X R127, RZ, RZ, R11.reuse, P6 ;  /* 0x000000ffff7f7224 */ /* 0x100fe200030e060b */
[----:B------:R-:W-:Y:S01]  /*6b70*/  IADD3.X R139, RZ, R11, RZ, P2, !PT ;  /* 0x0000000bff8b7210 */ /* 0x000fe200017fe4ff */
[--C-:B------:R-:W-:Y:S01]  /*6b80*/  IMAD.X R131, RZ, RZ, R11.reuse, P0 ;  /* 0x000000ffff837224 */ /* 0x100fe200000e060b */
[C---:B------:R-:W-:Y:S01]  /*6b90*/  IADD3 R57, P4, R10.reuse, 0x8000, RZ ;  /* 0x000080000a397810 */ /* 0x040fe20007f9e0ff */
[--C-:B------:R-:W-:Y:S01]  /*6ba0*/  IMAD.X R135, RZ, RZ, R11.reuse, P1 ;  /* 0x000000ffff877224 */ /* 0x100fe200008e060b */
[C---:B------:R-:W-:Y:S01]  /*6bb0*/  IADD3 R52, P5, R10.reuse, 0x4060, RZ ;  /* 0x000040600a347810 */ /* 0x040fe20007fbe0ff */
[--C-:B------:R-:W-:Y:S01]  /*6bc0*/  IMAD.X R143, RZ, RZ, R11.reuse, P3 ;  /* 0x000000ffff8f7224 */ /* 0x100fe200018e060b */
[----:B------:R-:W-:Y:S01]  /*6bd0*/  IADD3 R21, P6, R10, 0x40, RZ ;  /* 0x000000400a157810 */ /* 0x000fe20007fde0ff */
[-C--:B------:R-:W-:Y:S01]  /*6be0*/  FMUL.FTZ R166, R126, R3.reuse ;  /* 0x000000037ea67220 */ /* 0x080fe20000410000 */
        /* <DEDUP_REMOVED lines=8> */
[----:B------:R-:W-:Y:S01]  /*6c70*/  LOP3.LUT R4, R69, 0x380, RZ, 0xc0, !PT ;  /* 0x0000038045047812 */ /* 0x000fe200078ec0ff */
[-C--:B------:R-:W-:Y:S01]  /*6c80*/  FMUL.FTZ R177, R151, R3.reuse ;  /* 0x0000000397b17220 */ /* 0x080fe20000410000 */
[----:B------:R-:W-:Y:S01]  /*6c90*/  LOP3.LUT R10, R65, 0x380, RZ, 0xc0, !PT ;  /* 0x00000380410a7812 */ /* 0x000fe200078ec0ff */
[----:B------:R-:W-:Y:S01]  /*6ca0*/  FMUL.FTZ R105, R115, R3 ;  /* 0x0000000373697220 */ /* 0x000fe20000410000 */
[----:B------:R-:W-:Y:S01]  /*6cb0*/  SHF.R.U64 R4, R4, 0x3, RZ ;  /* 0x0000000304047819 */ /* 0x000fe200000012ff */
[--C-:B------:R-:W-:Y:S01]  /*6cc0*/  IMAD.X R147, RZ, RZ, R11.reuse, P4 ;  /* 0x000000ffff937224 */ /* 0x100fe200020e060b */
[----:B------:R-:W-:Y:S01]  /*6cd0*/  SHF.R.U64 R10, R10, 0x3, RZ ;  /* 0x000000030a0a7819 */ /* 0x000fe200000012ff */
[--C-:B------:R-:W-:Y:S01]  /*6ce0*/  IMAD.X R151, RZ, RZ, R11.reuse, P5 ;  /* 0x000000ffff977224 */ /* 0x100fe200028e060b */
[----:B------:R-:W-:Y:S01]  /*6cf0*/  LOP3.LUT R126, R4, R69, RZ, 0x3c, !PT ;  /* 0x00000045047e7212 */ /* 0x000fe200078e3cff */
[--C-:B------:R-:W-:Y:S01]  /*6d00*/  IMAD.X R153, RZ, RZ, R11.reuse, P6 ;  /* 0x000000ffff997224 */ /* 0x100fe200030e060b */
[----:B------:R-:W-:Y:S01]  /*6d10*/  IADD3.X R159, RZ, R11, RZ, P2, !PT ;  /* 0x0000000bff9f7210 */ /* 0x000fe200017fe4ff */
[--C-:B------:R-:W-:Y:S01]  /*6d20*/  IMAD.X R155, RZ, RZ, R11.reuse, P0 ;  /* 0x000000ffff9b7224 */ /* 0x100fe200000e060b */
[----:B------:R-:W-:Y:S01]  /*6d30*/  LOP3.LUT R4, R5, 0x380, RZ, 0xc0, !PT ;  /* 0x0000038005047812 */ /* 0x000fe200078ec0ff */
[--C-:B------:R-:W-:Y:S01]  /*6d40*/  IMAD.X R157, RZ, RZ, R11.reuse, P1 ;  /* 0x000000ffff9d7224 */ /* 0x100fe200008e060b */
[----:B------:R-:W-:Y:S01]  /*6d50*/  LOP3.LUT R130, R10, R65, RZ, 0x3c, !PT ;  /* 0x000000410a827212 */ /* 0x000fe200078e3cff */
[----:B------:R-:W-:Y:S01]  /*6d60*/  IMAD.X R161, RZ, RZ, R11, P3 ;  /* 0x000000ffffa17224 */ /* 0x000fe200018e060b */
[----:B------:R-:W-:Y:S01]  /*6d70*/  IADD3 R65, P2, R8, 0x7000, RZ ;  /* 0x0000700008417810 */ /* 0x000fe20007f5e0ff */
[-C--:B------:R-:W-:Y:S01]  /*6d80*/  FMUL.FTZ R109, R114, R3.reuse ;  /* 0x00000003726d7220 */ /* 0x080fe20000410000 */
[----:B------:R-:W-:Y:S01]  /*6d90*/  SHF.R.U64 R4, R4, 0x3, RZ ;  /* 0x0000000304047819 */ /* 0x000fe200000012ff */
[-C--:B------:R-:W-:Y:S01]  /*6da0*/  FMUL.FTZ R164, R122, R3.reuse ;  /* 0x000000037aa47220 */ /* 0x080fe20000410000 */
[----:B------:R-:W-:Y:S01]  /*6db0*/  LOP3.LUT R10, R57, 0x380, RZ, 0xc0, !PT ;  /* 0x00000380390a7812 */ /* 0x000fe200078ec0ff */
[-C--:B------:R-:W-:Y:S01]  /*6dc0*/  FMUL.FTZ R27, R27, R3.reuse ;  /* 0x000000031b1b7220 */ /* 0x080fe20000410000 */
[----:B------:R-:W-:Y:S01]  /*6dd0*/  LOP3.LUT R64, R65, 0x380, RZ, 0xc0, !PT ;  /* 0x0000038041407812 */ /* 0x000fe200078ec0ff */
[----:B------:R-:W-:Y:S01]  /*6de0*/  FMUL.FTZ R26, R26, R3 ;  /* 0x000000031a1a7220 */ /* 0x000fe20000410000 */
[----:B------:R-:W-:Y:S01]  /*6df0*/  LOP3.LUT R134, R4, R5, RZ, 0x3c, !PT ;  /* 0x0000000504867212 */ /* 0x000fe200078e3cff */
[-C--:B------:R-:W-:Y:S01]  /*6e00*/  FMUL.FTZ R31, R31, R3.reuse ;  /* 0x000000031f1f7220 */ /* 0x080fe20000410000 */
[----:B------:R-:W-:Y:S01]  /*6e10*/  SHF.R.U64 R4, R10, 0x3, RZ ;  /* 0x000000030a047819 */ /* 0x000fe200000012ff */
[-C--:B------:R-:W-:Y:S01]  /*6e20*/  FMUL.FTZ R30, R30, R3.reuse ;  /* 0x000000031e1e7220 */ /* 0x080fe20000410000 */
[----:B------:R-:W-:Y:S01]  /*6e30*/  SHF.R.U64 R64, R64, 0x3, RZ ;  /* 0x0000000340407819 */ /* 0x000fe200000012ff */
[----:B------:R-:W-:Y:S01]  /*6e40*/  FMUL.FTZ R35, R35, R3 ;  /* 0x0000000323237220 */ /* 0x000fe20000410000 */
[----:B------:R-:W-:Y:S01]  /*6e50*/  LOP3.LUT R146, R4, R57, RZ, 0x3c, !PT ;  /* 0x0000003904927212 */ /* 0x000fe200078e3cff */
[-C--:B------:R-:W-:Y:S01]  /*6e60*/  FMUL.FTZ R34, R34, R3.reuse ;  /* 0x0000000322227220 */ /* 0x080fe20000410000 */
[----:B------:R-:W-:Y:S01]  /*6e70*/  LOP3.LUT R10, R53, 0x380, RZ, 0xc0, !PT ;  /* 0x00000380350a7812 */ /* 0x000fe200078ec0ff */
[----:B------:R-:W-:Y:S01]  /*6e80*/  FMUL.FTZ R39, R39, R3 ;  /* 0x0000000327277220 */ /* 0x000fe20000410000 */
[----:B------:R-:W-:Y:S01]  /*6e90*/  LOP3.LUT R64, R64, R65, RZ, 0x3c, !PT ;  /* 0x0000004140407212 */ /* 0x000fe200078e3cff */
[----:B------:R-:W-:Y:S01]  /*6ea0*/  IMAD.X R65, RZ, RZ, R9, P2 ;  /* 0x000000ffff417224 */ /* 0x000fe200010e0609 */
[----:B------:R-:W-:Y:S01]  /*6eb0*/  LOP3.LUT R4, R21, 0x380, RZ, 0xc0, !PT ;  /* 0x0000038015047812 */ /* 0x000fe200078ec0ff */
[-C--:B------:R-:W-:Y:S01]  /*6ec0*/  FMUL.FTZ R38, R38, R3.reuse ;  /* 0x0000000326267220 */ /* 0x080fe20000410000 */
[----:B------:R-:W-:Y:S01]  /*6ed0*/  LOP3.LUT R11, R60, 0x380, RZ, 0xc0, !PT ;  /* 0x000003803c0b7812 */ /* 0x000fe200078ec0ff */
[-C--:B------:R-:W-:Y:S01]  /*6ee0*/  FMUL.FTZ R43, R43, R3.reuse ;  /* 0x000000032b2b7220 */ /* 0x080fe20000410000 */
[----:B------:R-:W-:Y:S01]  /*6ef0*/  IADD3 R115, P2, R8, 0xe000, RZ ;  /* 0x0000e00008737810 */ /* 0x000fe20007f5e0ff */
[-C--:B------:R-:W-:Y:S01]  /*6f00*/  FMUL.FTZ R42, R42, R3.reuse ;  /* 0x000000032a2a7220 */ /* 0x080fe20000410000 */
[----:B------:R-:W-:Y:S01]  /*6f10*/  SHF.R.U64 R10, R10, 0x3, RZ ;  /* 0x000000030a0a7819 */ /* 0x000fe200000012ff */
[-C--:B------:R-:W-:Y:S01]  /*6f20*/  FMUL.FTZ R47, R47, R3.reuse ;  /* 0x000000032f2f7220 */ /* 0x080fe20000410000 */
[----:B------:R-:W-:Y:S01]  /*6f30*/  SHF.R.U64 R4, R4, 0x3, RZ ;  /* 0x0000000304047819 */ /* 0x000fe200000012ff */
[-C--:B------:R-:W-:Y:S01]  /*6f40*/  FMUL.FTZ R46, R46, R3.reuse ;  /* 0x000000032e2e7220 */ /* 0x080fe20000410000 */
[----:B------:R-:W-:Y:S01]  /*6f50*/  SHF.R.U64 R11, R11, 0x3, RZ ;  /* 0x000000030b0b7819 */ /* 0x000fe200000012ff */
[-C--:B------:R-:W-:Y:S01]  /*6f60*/  FMUL.FTZ R51, R51, R3.reuse ;  /* 0x0000000333337220 */ /* 0x080fe20000410000 */
[----:B------:R-:W-:Y:S01]  /*6f70*/  LOP3.LUT R114, R115, 0x380, RZ, 0xc0, !PT ;  /* 0x0000038073727812 */ /* 0x000fe200078ec0ff */
[-C--:B------:R-:W-:Y:S01]  /*6f80*/  FMUL.FTZ R50, R50, R3.reuse ;  /* 0x0000000332327220 */ /* 0x080fe20000410000 */
[----:B------:R-:W-:Y:S01]  /*6f90*/  LOP3.LUT R14, R73, 0x380, RZ, 0xc0, !PT ;  /* 0x00000380490e7812 */ /* 0x000fe200078ec0ff */
[-C--:B------:R-:W-:Y:S01]  /*6fa0*/  FMUL.FTZ R55, R55, R3.reuse ;  /* 0x0000000337377220 */ /* 0x080fe20000410000 */
[----:B------:R-:W-:Y:S01]  /*6fb0*/  LOP3.LUT R5, R52, 0x380, RZ, 0xc0, !PT ;  /* 0x0000038034057812 */ /* 0x000fe200078ec0ff */
[----:B------:R-:W-:Y:S01]  /*6fc0*/  FMUL.FTZ R54, R54, R3 ;  /* 0x0000000336367220 */ /* 0x000fe20000410000 */
[----:B------:R-:W-:Y:S01]  /*6fd0*/  LOP3.LUT R154, R10, R53, RZ, 0x3c, !PT ;  /* 0x000000350a9a7212 */ /* 0x000fe200078e3cff */
[----:B------:R-:W-:Y:S01]  /*6fe0*/  FMUL.FTZ R59, R59, R3 ;  /* 0x000000033b3b7220 */ /* 0x000fe20000410000 */
[----:B------:R-:W-:Y:S01]  /*6ff0*/  LOP3.LUT R152, R4, R21, RZ, 0x3c, !PT ;  /* 0x0000001504987212 */ /* 0x000fe200078e3cff */
[-C--:B------:R-:W-:Y:S01]  /*7000*/  FMUL.FTZ R58, R58, R3.reuse ;  /* 0x000000033a3a7220 */ /* 0x080fe20000410000 */
[----:B------:R-:W-:Y:S01]  /*7010*/  LOP3.LUT R53, R20, 0x380, RZ, 0xc0, !PT ;  /* 0x0000038014357812 */ /* 0x000fe200078ec0ff */
[-C--:B------:R-:W-:Y:S01]  /*7020*/  FMUL.FTZ R63, R63, R3.reuse ;  /* 0x000000033f3f7220 */ /* 0x080fe20000410000 */
[----:B------:R-:W-:Y:S01]  /*7030*/  LOP3.LUT R122, R11, R60, RZ, 0x3c, !PT ;  /* 0x0000003c0b7a7212 */ /* 0x000fe200078e3cff */
[-C--:B------:R-:W-:Y:S01]  /*7040*/  FMUL.FTZ R62, R62, R3.reuse ;  /* 0x000000033e3e7220 */ /* 0x080fe20000410000 */
[----:B------:R-:W-:Y:S01]  /*7050*/  IADD3 R21, P4, R8, 0x2000, RZ ;  /* 0x0000200008157810 */ /* 0x000fe20007f9e0ff */
[-C--:B------:R-:W-:Y:S01]  /*7060*/  FMUL.FTZ R67, R67, R3.reuse ;  /* 0x0000000343437220 */ /* 0x080fe20000410000 */
[----:B------:R-:W-:Y:S01]  /*7070*/  SHF.R.U64 R114, R114, 0x3, RZ ;  /* 0x0000000372727819 */ /* 0x000fe200000012ff */
[-C--:B------:R-:W-:Y:S01]  /*7080*/  FMUL.FTZ R66, R66, R3.reuse ;  /* 0x0000000342427220 */ /* 0x080fe20000410000 */
[----:B------:R-:W-:Y:S01]  /*7090*/  SHF.R.U64 R14, R14, 0x3, RZ ;  /* 0x000000030e0e7819 */ /* 0x000fe200000012ff */
[-C--:B------:R-:W-:Y:S01]  /*70a0*/  FMUL.FTZ R71, R71, R3.reuse ;  /* 0x0000000347477220 */ /* 0x080fe20000410000 */
[----:B------:R-:W-:Y:S01]  /*70b0*/  LOP3.LUT R11, R56, 0x380, RZ, 0xc0, !PT ;  /* 0x00000380380b7812 */ /* 0x000fe200078ec0ff */
[-C--:B------:R-:W-:Y:S01]  /*70c0*/  FMUL.FTZ R70, R70, R3.reuse ;  /* 0x0000000346467220 */ /* 0x080fe20000410000 */
[----:B------:R-:W-:Y:S01]  /*70d0*/  SHF.R.U64 R5, R5, 0x3, RZ ;  /* 0x0000000305057819 */ /* 0x000fe200000012ff */
        /* <DEDUP_REMOVED lines=26> */
[----:B------:R-:W-:-:S02]  /*7280*/  LOP3.LUT R10, R21, 0x380, RZ, 0xc0, !PT ;  /* 0x00000380150a7812 */ /* 0x000fc400078ec0ff */
[----:B------:R-:W-:Y:S01]  /*7290*/  LOP3.LUT R114, R114, R115, RZ, 0x3c, !PT ;  /* 0x0000007372727212 */ /* 0x000fe200078e3cff */
[----:B------:R-:W-:Y:S01]  /*72a0*/  IMAD.X R115, RZ, RZ, R9, P2 ;  /* 0x000000ffff737224 */ /* 0x000fe200010e0609 */
[----:B------:R-:W-:Y:S02]  /*72b0*/  LOP3.LUT R14, R14, R73, RZ, 0x3c, !PT ;  /* 0x000000490e0e7212 */ /* 0x000fe400078e3cff */
[----:B------:R-:W-:Y:S02]  /*72c0*/  SHF.R.U64 R11, R11, 0x3, RZ ;  /* 0x000000030b0b7819 */ /* 0x000fe400000012ff */
[----:B------:R-:W-:Y:S02]  /*72d0*/  LOP3.LUT R150, R5, R52, RZ, 0x3c, !PT ;  /* 0x0000003405967212 */ /* 0x000fe400078e3cff */
[----:B------:R-:W-:Y:S02]  /*72e0*/  IADD3 R52, P3, R8, 0x1000, RZ ;  /* 0x0000100008347810 */ /* 0x000fe40007f7e0ff */
[----:B--2---:R-:W-:-:S02]  /*72f0*/  ISETP.NE.AND P2, PT, R210, 0x1, PT ;  /* 0x00000001d200780c */ /* 0x004fc40003f45270 */
[----:B------:R-:W-:Y:S02]  /*7300*/  LOP3.LUT R160, R53, R20, RZ, 0x3c, !PT ;  /* 0x0000001435a07212 */ /* 0x000fe400078e3cff */
[----:B------:R-:W-:Y:S02]  /*7310*/  SHF.R.U64 R20, R10, 0x3, RZ ;  /* 0x000000030a147819 */ /* 0x000fe400000012ff */
[----:B------:R-:W-:Y:S02]  /*7320*/  LOP3.LUT R142, R11, R56, RZ, 0x3c, !PT ;  /* 0x000000380b8e7212 */ /* 0x000fe400078e3cff */
[----:B------:R-:W-:Y:S02]  /*7330*/  MOV R214, R162 ;  /* 0x000000a200d67202 */ /* 0x000fe40000000f00 */
[----:B------:R-:W-:Y:S02]  /*7340*/  LOP3.LUT R11, R52, 0x380, RZ, 0xc0, !PT ;  /* 0x00000380340b7812 */ /* 0x000fe400078ec0ff */
[----:B------:R-:W-:-:S02]  /*7350*/  MOV R163, R14 ;  /* 0x0000000e00a37202 */ /* 0x000fc40000000f00 */
[----:B------:R-:W-:Y:S01]  /*7360*/  LOP3.LUT R60, R61, 0x380, RZ, 0xc0, !PT ;  /* 0x000003803d3c7812 */ /* 0x000fe200078ec0ff */
[----:B------:R-:W0:Y:S01]  /*7370*/  LDC R14, c[0x0][0xd38] ;  /* 0x00034e00ff0e7b82 */ /* 0x000e220000000800 */
[----:B------:R-:W-:Y:S02]  /*7380*/  LOP3.LUT R4, R23, 0x380, RZ, 0xc0, !PT ;  /* 0x0000038017047812 */ /* 0x000fe400078ec0ff */
[----:B------:R-:W-:Y:S02]  /*7390*/  LOP3.LUT R20, R20, R21, RZ, 0x3c, !PT ;  /* 0x0000001514147212 */ /* 0x000fe400078e3cff */
[----:B------:R-:W-:Y:S02]  /*73a0*/  IADD3.X R21, RZ, R9, RZ, P4, !PT ;  /* 0x00000009ff157210 */ /* 0x000fe400027fe4ff */
[----:B------:R-:W-:Y:S02]  /*73b0*/  SHF.R.U64 R11, R11, 0x3, RZ ;  /* 0x000000030b0b7819 */ /* 0x000fe400000012ff */
[----:B------:R-:W-:-:S02]  /*73c0*/  IADD3 R73, P4, R8, 0x9000, RZ ;  /* 0x0000900008497810 */ /* 0x000fc40007f9e0ff */
[----:B------:R-:W-:Y:S02]  /*73d0*/  SHF.R.U64 R60, R60, 0x3, RZ ;  /* 0x000000033c3c7819 */ /* 0x000fe400000012ff */
[----:B------:R-:W-:Y:S02]  /*73e0*/  LOP3.LUT R5, R22, 0x380, RZ, 0xc0, !PT ;  /* 0x0000038016057812 */ /* 0x000fe400078ec0ff */
[----:B------:R-:W-:Y:S02]  /*73f0*/  SHF.R.U64 R4, R4, 0x3, RZ ;  /* 0x0000000304047819 */ /* 0x000fe400000012ff */
[----:B------:R-:W-:Y:S01]  /*7400*/  LOP3.LUT R10, R11, R52, RZ, 0x3c, !PT ;  /* 0x000000340b0a7212 */ /* 0x000fe200078e3cff */
[----:B------:R-:W-:Y:S01]  /*7410*/  IMAD.X R11, RZ, RZ, R9, P3 ;  /* 0x000000ffff0b7224 */ /* 0x000fe200018e0609 */
[----:B------:R-:W-:Y:S02]  /*7420*/  LOP3.LUT R72, R73, 0x380, RZ, 0xc0, !PT ;  /* 0x0000038049487812 */ /* 0x000fe400078ec0ff */
[----:B------:R-:W-:-:S02]  /*7430*/  MOV R162, R12 ;  /* 0x0000000c00a27202 */ /* 0x000fc40000000f00 */
[----:B------:R-:W-:Y:S01]  /*7440*/  LOP3.LUT R138, R60, R61, RZ, 0x3c, !PT ;  /* 0x0000003d3c8a7212 */ /* 0x000fe200078e3cff */
[----:B------:R-:W1:Y:S01]  /*7450*/  @P2 LDC R12, c[0x0][0xcec] ;  /* 0x00033b00ff0c2b82 */ /* 0x000e620000000800 */
[----:B------:R-:W-:Y:S02]  /*7460*/  SHF.R.U64 R5, R5, 0x3, RZ ;  /* 0x0000000305057819 */ /* 0x000fe400000012ff */
[----:B------:R-:W-:Y:S01]  /*7470*/  LOP3.LUT R158, R4, R23, RZ, 0x3c, !PT ;  /* 0x00000017049e7212 */ /* 0x000fe200078e3cff */
[----:B------:R-:W-:Y:S01]  /*7480*/  IMAD.U32 R4, RZ, RZ, UR4 ;  /* 0x00000004ff047e24 */ /* 0x000fe2000f8e00ff */
[C---:B------:R-:W-:Y:S01]  /*7490*/  IADD3 R23, P5, R8.reuse, 0x3000, RZ ;  /* 0x0000300008177810 */ /* 0x040fe20007fbe0ff */
[----:B------:R-:W-:Y:S01]  /*74a0*/  UIADD3 UR4, UR5, UR6, URZ ;  /* 0x0000000605047290 */ /* 0x000fe2000fffe03f */
[C---:B------:R-:W-:Y:S01]  /*74b0*/  IADD3 R53, P6, R8.reuse, 0x4000, RZ ;  /* 0x0000400008357810 */ /* 0x040fe20007fde0ff */
[----:B------:R-:W2:Y:S01]  /*74c0*/  @P2 LDC R13, c[0x0][0xcf0] ;  /* 0x00033c00ff0d2b82 */ /* 0x000ea20000000800 */
[C---:B------:R-:W-:Y:S01]  /*74d0*/  IADD3 R57, P0, R8.reuse, 0x5000, RZ ;  /* 0x0000500008397810 */ /* 0x040fe20007f1e0ff */
[----:B------:R-:W-:Y:S01]  /*74e0*/  ULDC UR6, c[0x0][0xb88] ;  /* 0x0002e20000067ab9 */ /* 0x000fe20000000800 */
[----:B------:R-:W-:-:S02]  /*74f0*/  IADD3 R61, P1, R8, 0x6000, RZ ;  /* 0x00006000083d7810 */ /* 0x000fc40007f3e0ff */
[----:B------:R-:W-:Y:S02]  /*7500*/  IADD3 R69, P3, R8, 0x8000, RZ ;  /* 0x0000800008457810 */ /* 0x000fe40007f7e0ff */
[----:B------:R-:W-:Y:S02]  /*7510*/  SHF.R.U64 R72, R72, 0x3, RZ ;  /* 0x0000000348487819 */ /* 0x000fe400000012ff */
[----:B------:R-:W-:Y:S01]  /*7520*/  LOP3.LUT R156, R5, R22, RZ, 0x3c, !PT ;  /* 0x00000016059c7212 */ /* 0x000fe200078e3cff */
[----:B------:R-:W-:Y:S01]  /*7530*/  IMAD.U32 R5, RZ, RZ, UR5 ;  /* 0x00000005ff057e24 */ /* 0x000fe2000f8e00ff */
[----:B------:R-:W-:Y:S01]  /*7540*/  LOP3.LUT R22, R23, 0x380, RZ, 0xc0, !PT ;  /* 0x0000038017167812 */ /* 0x000fe200078ec0ff */
[----:B------:R-:W-:Y:S01]  /*7550*/  IMAD.U32 R5, RZ, RZ, UR4 ;  /* 0x00000004ff057e24 */ /* 0x000fe2000f8e00ff */
[----:B------:R-:W-:Y:S01]  /*7560*/  LOP3.LUT R52, R53, 0x380, RZ, 0xc0, !PT ;  /* 0x0000038035347812 */ /* 0x000fe200078ec0ff */
[----:B------:R-:W-:Y:S01]  /*7570*/  ULDC.64 UR4, c[0x0][0xc88] ;  /* 0x0003220000047ab9 */ /* 0x000fe20000000a00 */
[----:B------:R-:W-:-:S02]  /*7580*/  LOP3.LUT R56, R57, 0x380, RZ, 0xc0, !PT ;  /* 0x0000038039387812 */ /* 0x000fc400078ec0ff */
[----:B------:R-:W-:Y:S02]  /*7590*/  LOP3.LUT R60, R61, 0x380, RZ, 0xc0, !PT ;  /* 0x000003803d3c7812 */ /* 0x000fe400078ec0ff */
[----:B------:R-:W-:Y:S02]  /*75a0*/  LOP3.LUT R68, R69, 0x380, RZ, 0xc0, !PT ;  /* 0x0000038045447812 */ /* 0x000fe400078ec0ff */
[----:B------:R-:W-:Y:S02]  /*75b0*/  LOP3.LUT R72, R72, R73, RZ, 0x3c, !PT ;  /* 0x0000004948487212 */ /* 0x000fe400078e3cff */
[----:B------:R-:W-:Y:S02]  /*75c0*/  LOP3.LUT R73, R8, 0x380, RZ, 0xc0, !PT ;  /* 0x0000038008497812 */ /* 0x000fe400078ec0ff */
[----:B------:R-:W-:Y:S02]  /*75d0*/  SHF.R.U64 R22, R22, 0x3, RZ ;  /* 0x0000000316167819 */ /* 0x000fe400000012ff */
[----:B------:R-:W-:-:S02]  /*75e0*/  SHF.R.U64 R52, R52, 0x3, RZ ;  /* 0x0000000334347819 */ /* 0x000fc400000012ff */
[----:B------:R-:W-:Y:S02]  /*75f0*/  SHF.R.U64 R56, R56, 0x3, RZ ;  /* 0x0000000338387819 */ /* 0x000fe400000012ff */
[----:B------:R-:W-:Y:S02]  /*7600*/  SHF.R.U64 R60, R60, 0x3, RZ ;  /* 0x000000033c3c7819 */ /* 0x000fe400000012ff */
[----:B------:R-:W-:Y:S02]  /*7610*/  SHF.R.U64 R68, R68, 0x3, RZ ;  /* 0x0000000344447819 */ /* 0x000fe400000012ff */
[----:B------:R-:W-:Y:S02]  /*7620*/  MOV R126, R126 ;  /* 0x0000007e007e7202 */ /* 0x000fe40000000f00 */
[----:B------:R-:W-:Y:S02]  /*7630*/  F2FP.BF16.F32.PACK_AB R24, R25, R24 ;  /* 0x000000181918723e */ /* 0x000fe400000010ff */
[----:B------:R-:W-:-:S02]  /*7640*/  IADD3 R127, RZ, -UR41, RZ ;  /* 0x80000029ff7f7c10 */ /* 0x000fc4000fffe0ff */
[----:B------:R-:W-:Y:S02]  /*7650*/  F2FP.BF16.F32.PACK_AB R32, R33, R32 ;  /* 0x000000202120723e */ /* 0x000fe400000010ff */
[----:B------:R-:W-:Y:S01]  /*7660*/  SHF.R.U64 R25, R73, 0x3, RZ ;  /* 0x0000000349197819 */ /* 0x000fe200000012ff */
[----:B0-----:R-:W-:Y:S01]  /*7670*/  IMAD R127, R14, R127, UR44 ;  /* 0x0000002c0e7f7e24 */ /* 0x001fe2000f8e027f */
[----:B------:R-:W-:Y:S02]  /*7680*/  F2FP.BF16.F32.PACK_AB R33, R35, R34 ;  /* 0x000000222321723e */ /* 0x000fe400000010ff */
[----:B------:R-:W-:Y:S01]  /*7690*/  LOP3.LUT R22, R22, R23, RZ, 0x3c, !PT ;  /* 0x0000001716167212 */ /* 0x000fe200078e3cff */
[--C-:B------:R-:W-:Y:S01]  /*76a0*/  IMAD.X R23, RZ, RZ, R9.reuse, P5 ;  /* 0x000000ffff177224 */ /* 0x100fe200028e0609 */
        /* <DEDUP_REMOVED lines=8> */
[----:B------:R-:W-:-:S02]  /*7730*/  F2FP.BF16.F32.PACK_AB R35, R39, R38 ;  /* 0x000000262723723e */ /* 0x000fc400000010ff */
[----:B------:R-:W0:Y:S01]  /*7740*/  LDC.64 R38, c[0x0][0xc98] ;  /* 0x00032600ff267b82 */ /* 0x000e220000000a00 */
[C---:B------:R-:W-:Y:S02]  /*7750*/  IADD3 R99, P5, R8.reuse, 0xa000, RZ ;  /* 0x0000a00008637810 */ /* 0x040fe40007fbe0ff */
[C---:B------:R-:W-:Y:S02]  /*7760*/  IADD3 R103, P6, R8.reuse, 0xb000, RZ ;  /* 0x0000b00008677810 */ /* 0x040fe40007fde0ff */
[C---:B------:R-:W-:Y:S02]  /*7770*/  IADD3 R107, P0, R8.reuse, 0xc000, RZ ;  /* 0x0000c000086b7810 */ /* 0x040fe40007f1e0ff */
[C---:B------:R-:W-:Y:S02]  /*7780*/  IADD3 R111, P1, R8.reuse, 0xd000, RZ ;  /* 0x0000d000086f7810 */ /* 0x040fe40007f3e0ff */
[----:B------:R-:W-:Y:S02]  /*7790*/  IADD3 R119, P3, R8, 0xf000, RZ ;  /* 0x0000f00008777810 */ /* 0x000fe40007f7e0ff */
[----:B------:R-:W-:-:S02]  /*77a0*/  LOP3.LUT R8, R25, R8, RZ, 0x3c, !PT ;  /* 0x0000000819087212 */ /* 0x000fc400078e3cff */
[----:B------:R-:W-:Y:S02]  /*77b0*/  F2FP.BF16.F32.PACK_AB R25, R27, R26 ;  /* 0x0000001a1b19723e */ /* 0x000fe400000010ff */
[----:B------:R-:W-:Y:S02]  /*77c0*/  F2FP.BF16.F32.PACK_AB R26, R179, R28 ;  /* 0x0000001cb31a723e */ /* 0x000fe400000010ff */
[----:B------:R-:W-:Y:S01]  /*77d0*/  MOV R179, R122 ;  /* 0x0000007a00b37202 */ /* 0x000fe20000000f00 */
[----:B------:R-:W-:Y:S01]  /*77e0*/  IMAD R123, R127, 0x80, R208 ;  /* 0x000000807f7b7824 */ /* 0x000fe200078e02d0 */
[----:B------:R-:W-:Y:S02]  /*77f0*/  F2FP.BF16.F32.PACK_AB R40, R41, R40 ;  /* 0x000000282928723e */ /* 0x000fe400000010ff */
[----:B------:R-:W-:Y:S01]  /*7800*/  F2FP.BF16.F32.PACK_AB R41, R43, R42 ;  /* 0x0000002a2b29723e */ /* 0x000fe200000010ff */
[----:B-1----:R-:W-:Y:S01]  /*7810*/  @P2 IMAD.HI.U32 R12, R123, R12, RZ ;  /* 0x0000000c7b0c2227 */ /* 0x002fe200078e00ff */
[----:B------:R-:W-:-:S02]  /*7820*/  F2FP.BF16.F32.PACK_AB R27, R31, R30 ;  /* 0x0000001e1f1b723e */ /* 0x000fc400000010ff */
[----:B------:R-:W-:Y:S01]  /*7830*/  F2FP.BF16.F32.PACK_AB R43, R47, R46 ;  /* 0x0000002e2f2b723e */ /* 0x000fe200000010ff */
[----:B------:R-:W-:Y:S01]  /*7840*/  IMAD.MOV.U32 R47, RZ, RZ, R123 ;  /* 0x000000ffff2f7224 */ /* 0x000fe200078e007b */
[----:B------:R-:W-:Y:S01]  /*7850*/  MOV R134, R134 ;  /* 0x0000008600867202 */ /* 0x000fe20000000f00 */
[----:B------:R-:W-:Y:S01]  /*7860*/  STSM.16.M88.4 [R214], R24 ;  /* 0x00000018d6007844 */ /* 0x000fe20000000200 */
[----:B------:R-:W-:Y:S01]  /*7870*/  F2FP.BF16.F32.PACK_AB R34, R178, R36 ;  /* 0x00000024b222723e */ /* 0x000fe200000010ff */
[----:B0-----:R-:W-:Y:S01]  /*7880*/  IMAD.WIDE.U32 R4, R38, UR43, R4 ;  /* 0x0000002b26047c25 */ /* 0x001fe2000f8e0004 */
[----:B--2---:R-:W-:Y:S02]  /*7890*/  @P2 SHF.R.U32.HI R47, RZ, R13, R12 ;  /* 0x0000000dff2f2219 */ /* 0x004fe4000001160c */
[----:B------:R-:W-:Y:S01]  /*78a0*/  LOP3.LUT R106, R107, 0x380, RZ, 0xc0, !PT ;  /* 0x000003806b6a7812 */ /* 0x000fe200078ec0ff */
[----:B------:R0:W-:Y:S01]  /*78b0*/  STSM.16.M88.4 [R134], R32 ;  /* 0x0000002086007844 */ /* 0x0001e20000000200 */
[----:B------:R-:W-:-:S02]  /*78c0*/  F2FP.BF16.F32.PACK_AB R48, R49, R48 ;  /* 0x000000303130723e */ /* 0x000fc400000010ff */
[----:B------:R-:W-:Y:S02]  /*78d0*/  MOV R152, R152 ;  /* 0x0000009800987202 */ /* 0x000fe40000000f00 */
[----:B------:R-:W-:Y:S02]  /*78e0*/  F2FP.BF16.F32.PACK_AB R42, R29, R44 ;  /* 0x0000002c1d2a723e */ /* 0x000fe400000010ff */
[----:B------:R-:W-:Y:S02]  /*78f0*/  F2FP.BF16.F32.PACK_AB R49, R51, R50 ;  /* 0x000000323331723e */ /* 0x000fe400000010ff */
[----:B------:R-:W-:Y:S01]  /*7900*/  MOV R160, R160 ;  /* 0x000000a000a07202 */ /* 0x000fe20000000f00 */
[----:B------:R-:W-:Y:S01]  /*7910*/  STSM.16.M88.4 [R152], R40 ;  /* 0x0000002898007844 */ /* 0x000fe20000000200 */
[----:B------:R-:W-:Y:S02]  /*7920*/  F2FP.BF16.F32.PACK_AB R50, R202, R185 ;  /* 0x000000b9ca32723e */ /* 0x000fe400000010ff */
[----:B------:R-:W-:-:S02]  /*7930*/  F2FP.BF16.F32.PACK_AB R51, R55, R54 ;  /* 0x000000363733723e */ /* 0x000fc400000010ff */
[----:B------:R-:W-:Y:S01]  /*7940*/  SHF.R.U64 R106, R106, 0x3, RZ ;  /* 0x000000036a6a7819 */ /* 0x000fe200000012ff */
[----:B0-----:R-:W-:Y:S01]  /*7950*/  IMAD.MOV R33, RZ, RZ, -R47 ;  /* 0x000000ffff217224 */ /* 0x001fe200078e0a2f */
[----:B------:R-:W-:Y:S01]  /*7960*/  MOV R158, R158 ;  /* 0x0000009e009e7202 */ /* 0x000fe20000000f00 */
[----:B------:R-:W-:Y:S01]  /*7970*/  IMAD R32, R38, UR7, RZ ;  /* 0x0000000726207c24 */ /* 0x000fe2000f8e02ff */
[----:B------:R-:W-:Y:S01]  /*7980*/  F2FP.BF16.F32.PACK_AB R12, R201, R184 ;  /* 0x000000b8c90c723e */ /* 0x000fe200000010ff */
[----:B------:R-:W-:Y:S01]  /*7990*/  IMAD R33, R210, R33, R123 ;  /* 0x00000021d2217224 */ /* 0x000fe200078e027b */
[----:B------:R-:W-:Y:S01]  /*79a0*/  F2FP.BF16.F32.PACK_AB R13, R59, R58 ;  /* 0x0000003a3b0d723e */ /* 0x000fe200000010ff */
[----:B------:R-:W-:Y:S01]  /*79b0*/  STSM.16.M88.4 [R160], R48 ;  /* 0x00000030a0007844 */ /* 0x000fe20000000200 */
[----:B------:R-:W-:Y:S01]  /*79c0*/  F2FP.BF16.F32.PACK_AB R14, R199, R183 ;  /* 0x000000b7c70e723e */ /* 0x000fe200000010ff */
[----:B------:R-:W-:Y:S01]  /*79d0*/  IMAD R32, R39, UR43, R32 ;  /* 0x0000002b27207c24 */ /* 0x000fe2000f8e0220 */
[----:B------:R-:W-:-:S02]  /*79e0*/  F2FP.BF16.F32.PACK_AB R15, R63, R62 ;  /* 0x0000003e3f0f723e */ /* 0x000fc400000010ff */
[----:B------:R-:W-:Y:S01]  /*79f0*/  LOP3.LUT R106, R106, R107, RZ, 0x3c, !PT ;  /* 0x0000006b6a6a7212 */ /* 0x000fe200078e3cff */
[----:B------:R-:W-:Y:S01]  /*7a00*/  IMAD.X R107, RZ, RZ, R9, P0 ;  /* 0x000000ffff6b7224 */ /* 0x000fe200000e0609 */
[----:B------:R-:W-:Y:S01]  /*7a10*/  F2FP.BF16.F32.PACK_AB R37, R7, R37 ;  /* 0x000000250725723e */ /* 0x000fe200000010ff */
[----:B------:R0:W-:Y:S01]  /*7a20*/  STSM.16.M88.4 [R158], R12 ;  /* 0x0000000c9e007844 */ /* 0x0001e20000000200 */
[----:B------:R-:W-:Y:S02]  /*7a30*/  SHF.R.S32.HI R7, RZ, 0x1f, R33 ;  /* 0x0000001fff077819 */ /* 0x000fe40000011421 */
[----:B------:R-:W-:Y:S02]  /*7a40*/  LOP3.LUT R118, R119, 0x380, RZ, 0xc0, !PT ;  /* 0x0000038077767812 */ /* 0x000fe400078ec0ff */
[----:B------:R-:W-:Y:S02]  /*7a50*/  MOV R156, R156 ;  /* 0x0000009c009c7202 */ /* 0x000fe40000000f00 */
[----:B------:R-:W-:-:S02]  /*7a60*/  F2FP.BF16.F32.PACK_AB R24, R198, R182 ;  /* 0x000000b6c618723e */ /* 0x000fc400000010ff */
[----:B------:R-:W-:Y:S02]  /*7a70*/  F2FP.BF16.F32.PACK_AB R25, R67, R66 ;  /* 0x000000424319723e */ /* 0x000fe400000010ff */
[----:B------:R-:W-:Y:S02]  /*7a80*/  F2FP.BF16.F32.PACK_AB R26, R197, R181 ;  /* 0x000000b5c51a723e */ /* 0x000fe400000010ff */
[----:B------:R-:W-:Y:S02]  /*7a90*/  F2FP.BF16.F32.PACK_AB R27, R71, R70 ;  /* 0x00000046471b723e */ /* 0x000fe400000010ff */
[----:B------:R-:W-:Y:S01]  /*7aa0*/  LOP3.LUT R110, R111, 0x380, RZ, 0xc0, !PT ;  /* 0x000003806f6e7812 */ /* 0x000fe200078ec0ff */
[----:B0-----:R-:W-:Y:S01]  /*7ab0*/  IMAD R15, R127, 0x80, R206 ;  /* 0x000000807f0f7824 */ /* 0x001fe200078e02ce */
[----:B------:R-:W-:Y:S01]  /*7ac0*/  SHF.R.S32.HI R13, RZ, 0x1f, R47 ;  /* 0x0000001fff0d7819 */ /* 0x000fe2000001142f */
[----:B------:R-:W-:Y:S01]  /*7ad0*/  STSM.16.M88.4 [R156], R24 ;  /* 0x000000189c007844 */ /* 0x000fe20000000200 */
[----:B------:R-:W-:Y:S01]  /*7ae0*/  IADD3 R12, P0, R47, R4, RZ ;  /* 0x000000042f0c7210 */ /* 0x000fe20007f1e0ff */
[----:B------:R-:W-:Y:S01]  /*7af0*/  IMAD R4, R7, UR4, RZ ;  /* 0x0000000407047c24 */ /* 0x000fe2000f8e02ff */
[----:B------:R-:W-:-:S02]  /*7b00*/  SHF.R.U64 R118, R118, 0x3, RZ ;  /* 0x0000000376767819 */ /* 0x000fc400000012ff */
[----:B------:R-:W-:Y:S01]  /*7b10*/  IADD3.X R13, R13, R5, R32, P0, !PT ;  /* 0x000000050d0d7210 */ /* 0x000fe200007fe420 */
[C---:B------:R-:W-:Y:S01]  /*7b20*/  IMAD R7, R33.reuse, UR5, R4 ;  /* 0x0000000521077c24 */ /* 0x040fe2000f8e0204 */
[----:B------:R-:W-:Y:S01]  /*7b30*/  MOV R154, R154 ;  /* 0x0000009a009a7202 */ /* 0x000fe20000000f00 */
[----:B------:R-:W-:Y:S01]  /*7b40*/  IMAD R4, R210, UR6, RZ ;  /* 0x00000006d2047c24 */ /* 0x000fe2000f8e02ff */
[----:B------:R-:W-:Y:S01]  /*7b50*/  F2FP.BF16.F32.PACK_AB R28, R196, R180 ;  /* 0x000000b4c41c723e */ /* 0x000fe200000010ff */
[----:B------:R-:W-:Y:S01]  /*7b60*/  IMAD.WIDE.U32 R12, R33, UR4, R12 ;  /* 0x00000004210c7c25 */ /* 0x000fe2000f8e000c */
[----:B------:R-:W-:Y:S01]  /*7b70*/  F2FP.BF16.F32.PACK_AB R29, R75, R74 ;  /* 0x0000004a4b1d723e */ /* 0x000fe200000010ff */
[----:B------:R-:W-:Y:S01]  /*7b80*/  ULDC.64 UR4, c[0x0][0xc50] ;  /* 0x0003140000047ab9 */ /* 0x000fe20000000a00 */
[----:B------:R-:W-:Y:S01]  /*7b90*/  F2FP.BF16.F32.PACK_AB R30, R195, R76 ;  /* 0x0000004cc31e723e */ /* 0x000fe200000010ff */
[----:B------:R-:W-:Y:S01]  /*7ba0*/  IMAD.IADD R7, R13, 0x1, R7 ;  /* 0x000000010d077824 */ /* 0x000fe200078e0207 */
[----:B------:R-:W-:Y:S01]  /*7bb0*/  F2FP.BF16.F32.PACK_AB R31, R79, R78 ;  /* 0x0000004e4f1f723e */ /* 0x000fe200000010ff */
[----:B------:R-:W-:Y:S01]  /*7bc0*/  VIADD R5, R15, 0x8 ;  /* 0x000000080f057836 */ /* 0x000fe20000000000 */
[----:B------:R-:W-:-:S02]  /*7bd0*/  F2FP.BF16.F32.PACK_AB R80, R81, R80 ;  /* 0x000000505150723e */ /* 0x000fc400000010ff */
[----:B------:R-:W-:Y:S01]  /*7be0*/  SHF.R.U64 R110, R110, 0x3, RZ ;  /* 0x000000036e6e7819 */ /* 0x000fe200000012ff */
[----:B------:R0:W-:Y:S01]  /*7bf0*/  STSM.16.M88.4 [R154], R28 ;  /* 0x0000001c9a007844 */ /* 0x0001e20000000200 */
[----:B------:R-:W-:Y:S01]  /*7c00*/  LOP3.LUT R118, R118, R119, RZ, 0x3c, !PT ;  /* 0x0000007776767212 */ /* 0x000fe200078e3cff */
[----:B------:R-:W-:Y:S01]  /*7c10*/  IMAD.X R119, RZ, RZ, R9, P3 ;  /* 0x000000ffff777224 */ /* 0x000fe200018e0609 */
[----:B------:R-:W-:Y:S02]  /*7c20*/  F2FP.BF16.F32.PACK_AB R81, R83, R82 ;  /* 0x000000525351723e */ /* 0x000fe400000010ff */
[----:B------:R-:W-:Y:S02]  /*7c30*/  F2FP.BF16.F32.PACK_AB R88, R89, R88 ;  /* 0x000000585958723e */ /* 0x000fe400000010ff */
[----:B------:R-:W-:Y:S02]  /*7c40*/  MOV R150, R150 ;  /* 0x0000009600967202 */ /* 0x000fe40000000f00 */
[----:B------:R-:W-:-:S02]  /*7c50*/  F2FP.BF16.F32.PACK_AB R82, R194, R84 ;  /* 0x00000054c252723e */ /* 0x000fc400000010ff */
[----:B------:R-:W-:Y:S02]  /*7c60*/  F2FP.BF16.F32.PACK_AB R83, R87, R86 ;  /* 0x000000565753723e */ /* 0x000fe400000010ff */
[----:B------:R-:W-:Y:S02]  /*7c70*/  F2FP.BF16.F32.PACK_AB R89, R91, R90 ;  /* 0x0000005a5b59723e */ /* 0x000fe400000010ff */
[----:B------:R-:W-:Y:S01]  /*7c80*/  MOV R146, R146 ;  /* 0x0000009200927202 */ /* 0x000fe20000000f00 */
[----:B------:R-:W-:Y:S01]  /*7c90*/  STSM.16.M88.4 [R150], R80 ;  /* 0x0000005096007844 */ /* 0x000fe20000000200 */
[----:B------:R-:W-:Y:S02]  /*7ca0*/  F2FP.BF16.F32.PACK_AB R90, R193, R92 ;  /* 0x0000005cc15a723e */ /* 0x000fe400000010ff */
[----:B------:R-:W-:Y:S02]  /*7cb0*/  F2FP.BF16.F32.PACK_AB R91, R95, R94 ;  /* 0x0000005e5f5b723e */ /* 0x000fe400000010ff */
[----:B------:R-:W-:-:S02]  /*7cc0*/  LOP3.LUT P0, RZ, R203, 0x3, RZ, 0xc0, !PT ;  /* 0x00000003cbff7812 */ /* 0x000fc4000780c0ff */
[----:B0-----:R-:W-:Y:S01]  /*7cd0*/  LEA R28, P3, R12, UR4, 0x2 ;  /* 0x000000040c1c7c11 */ /* 0x001fe2000f8610ff */
[----:B------:R-:W-:Y:S01]  /*7ce0*/  STSM.16.M88.4 [R146], R88 ;  /* 0x0000005892007844 */ /* 0x000fe20000000200 */
[----:B------:R-:W-:Y:S02]  /*7cf0*/  MOV R142, R142 ;  /* 0x0000008e008e7202 */ /* 0x000fe40000000f00 */
[----:B------:R-:W-:Y:S01]  /*7d00*/  F2FP.BF16.F32.PACK_AB R36, R192, R96 ;  /* 0x00000060c024723e */ /* 0x000fe200000010ff */
[----:B------:R-:W-:Y:S01]  /*7d10*/  SHFL.IDX PT, R40, R28, RZ, 0x1c1f ;  /* 0x001c1fff1c287589 */ /* 0x000fe200000e0000 */
[----:B------:R-:W-:Y:S02]  /*7d20*/  F2FP.BF16.F32.PACK_AB R38, R191, R100 ;  /* 0x00000064bf26723e */ /* 0x000fe400000010ff */
[----:B------:R-:W-:Y:S01]  /*7d30*/  F2FP.BF16.F32.PACK_AB R39, R45, R77 ;  /* 0x0000004d2d27723e */ /* 0x000fe200000010ff */
[----:B------:R-:W-:Y:S01]  /*7d40*/  SHFL.IDX PT, R42, R28, 0x1, 0x1c1f ;  /* 0x003c1f001c2a7f89 */ /* 0x000fe200000e0000 */
        /* <DEDUP_REMOVED lines=9> */
[----:B------:R-:W-:Y:S01]  /*7de0*/  LEA.HI.X R7, R12, UR5, R7, 0x2, P3 ;  /* 0x000000050c077c11 */ /* 0x000fe200098f1407 */
[----:B------:R0:W-:Y:S01]  /*7df0*/  STSM.16.M88.4 [R138], R84 ;  /* 0x000000548a007844 */ /* 0x0001e20000000200 */
[----:B------:R-:W-:-:S02]  /*7e00*/  MOV R130, R130 ;  /* 0x0000008200827202 */ /* 0x000fc40000000f00 */
[----:B------:R-:W-:Y:S01]  /*7e10*/  F2FP.BF16.F32.PACK_AB R12, R188, R112 ;  /* 0x00000070bc0c723e */ /* 0x000fe200000010ff */
[----:B------:R-:W1:Y:S01]  /*7e20*/  SHFL.IDX PT, R41, R7, RZ, 0x1c1f ;  /* 0x001c1fff07297589 */ /* 0x000e6200000e0000 */
[----:B------:R-:W-:Y:S02]  /*7e30*/  F2FP.BF16.F32.PACK_AB R13, R105, R109 ;  /* 0x0000006d690d723e */ /* 0x000fe400000010ff */
[----:B------:R-:W-:Y:S01]  /*7e40*/  F2FP.BF16.F32.PACK_AB R14, R187, R116 ;  /* 0x00000074bb0e723e */ /* 0x000fe200000010ff */
[----:B------:R-:W2:Y:S01]  /*7e50*/  SHFL.IDX PT, R43, R7, 0x1, 0x1c1f ;  /* 0x003c1f00072b7f89 */ /* 0x000ea200000e0000 */
[----:B------:R-:W-:Y:S02]  /*7e60*/  F2FP.BF16.F32.PACK_AB R15, R113, R117 ;  /* 0x00000075710f723e */ /* 0x000fe400000010ff */
[----:B------:R-:W-:Y:S02]  /*7e70*/  F2FP.BF16.F32.PACK_AB R120, R186, R120 ;  /* 0x00000078ba78723e */ /* 0x000fe400000010ff */
[----:B------:R-:W-:Y:S01]  /*7e80*/  F2FP.BF16.F32.PACK_AB R121, R121, R164 ;  /* 0x000000a47979723e */ /* 0x000fe200000010ff */
[----:B------:R-:W-:Y:S01]  /*7e90*/  STSM.16.M88.4 [R130], R12 ;  /* 0x0000000c82007844 */ /* 0x000fe20000000200 */
[----:B------:R-:W-:-:S02]  /*7ea0*/  F2FP.BF16.F32.PACK_AB R122, R125, R124 ;  /* 0x0000007c7d7a723e */ /* 0x000fc400000010ff */
[----:B------:R-:W-:Y:S02]  /*7eb0*/  F2FP.BF16.F32.PACK_AB R123, R165, R166 ;  /* 0x000000a6a57b723e */ /* 0x000fe400000010ff */
[----:B------:R-:W-:Y:S02]  /*7ec0*/  F2FP.BF16.F32.PACK_AB R24, R129, R128 ;  /* 0x000000808118723e */ /* 0x000fe400000010ff */
[----:B------:R-:W-:Y:S01]  /*7ed0*/  F2FP.BF16.F32.PACK_AB R25, R167, R168 ;  /* 0x000000a8a719723e */ /* 0x000fe200000010ff */
[----:B------:R-:W-:Y:S01]  /*7ee0*/  STSM.16.M88.4 [R126], R120 ;  /* 0x000000787e007844 */ /* 0x000fe20000000200 */
[----:B------:R-:W-:Y:S02]  /*7ef0*/  F2FP.BF16.F32.PACK_AB R26, R133, R132 ;  /* 0x00000084851a723e */ /* 0x000fe400000010ff */
[----:B------:R-:W-:Y:S02]  /*7f00*/  F2FP.BF16.F32.PACK_AB R27, R169, R170 ;  /* 0x000000aaa91b723e */ /* 0x000fe400000010ff */
[----:B------:R-:W-:-:S02]  /*7f10*/  F2FP.BF16.F32.PACK_AB R136, R137, R136 ;  /* 0x000000888988723e */ /* 0x000fc400000010ff */
[----:B------:R-:W-:Y:S01]  /*7f20*/  F2FP.BF16.F32.PACK_AB R137, R171, R172 ;  /* 0x000000acab89723e */ /* 0x000fe200000010ff */
[----:B------:R-:W-:Y:S01]  /*7f30*/  STSM.16.M88.4 [R179], R24 ;  /* 0x00000018b3007844 */ /* 0x000fe20000000200 */
[----:B0-----:R-:W-:Y:S02]  /*7f40*/  F2FP.BF16.F32.PACK_AB R138, R141, R140 ;  /* 0x0000008c8d8a723e */ /* 0x001fe400000010ff */
[----:B------:R-:W-:Y:S02]  /*7f50*/  F2FP.BF16.F32.PACK_AB R139, R173, R174 ;  /* 0x000000aead8b723e */ /* 0x000fe400000010ff */
[----:B------:R-:W-:Y:S02]  /*7f60*/  F2FP.BF16.F32.PACK_AB R144, R145, R144 ;  /* 0x000000909190723e */ /* 0x000fe400000010ff */
[----:B------:R-:W-:Y:S01]  /*7f70*/  F2FP.BF16.F32.PACK_AB R145, R175, R176 ;  /* 0x000000b0af91723e */ /* 0x000fe200000010ff */
[----:B------:R-:W-:Y:S01]  /*7f80*/  STSM.16.M88.4 [R163], R136 ;  /* 0x00000088a3007844 */ /* 0x000fe20000000200 */
[----:B------:R-:W-:-:S02]  /*7f90*/  F2FP.BF16.F32.PACK_AB R146, R149, R148 ;  /* 0x000000949592723e */ /* 0x000fc400000010ff */
[----:B------:R-:W-:Y:S02]  /*7fa0*/  F2FP.BF16.F32.PACK_AB R147, R177, R3 ;  /* 0x00000003b193723e */ /* 0x000fe400000010ff */
[----:B------:R-:W-:Y:S02]  /*7fb0*/  ISETP.GE.OR P0, PT, R5, R4, P0 ;  /* 0x000000040500720c */ /* 0x000fe40000706670 */
[----:B------:R-:W-:Y:S01]  /*7fc0*/  LOP3.LUT R98, R99, 0x380, RZ, 0xc0, !PT ;  /* 0x0000038063627812 */ /* 0x000fe200078ec0ff */
[----:B------:R-:W-:Y:S01]  /*7fd0*/  STSM.16.M88.4 [R162], R144 ;  /* 0x00000090a2007844 */ /* 0x000fe20000000200 */
[----:B------:R-:W-:Y:S02]  /*7fe0*/  LOP3.LUT R102, R103, 0x380, RZ, 0xc0, !PT ;  /* 0x0000038067667812 */ /* 0x000fe400078ec0ff */
[----:B------:R-:W-:Y:S01]  /*7ff0*/  SHF.R.U64 R98, R98, 0x3, RZ ;  /* 0x0000000362627819 */ /* 0x000fe200000012ff */
[----:B------:R-:W-:Y:S01]  /*8000*/  BAR.SYNC.DEFER_BLOCKING 0x1, 0x100 ;  /* 0x0044000000007b1d */ /* 0x000fe20000010000 */
[----:B------:R-:W-:-:S02]  /*8010*/  SHF.R.U64 R102, R102, 0x3, RZ ;  /* 0x0000000366667819 */ /* 0x000fc400000012ff */
[----:B------:R-:W-:Y:S01]  /*8020*/  LOP3.LUT R98, R98, R99, RZ, 0x3c, !PT ;  /* 0x0000006362627212 */ /* 0x000fe200078e3cff */
[--C-:B------:R-:W-:Y:S01]  /*8030*/  IMAD.X R99, RZ, RZ, R9.reuse, P5 ;  /* 0x000000ffff637224 */ /* 0x100fe200028e0609 */
[----:B------:R-:W-:Y:S01]  /*8040*/  LOP3.LUT R102, R102, R103, RZ, 0x3c, !PT ;  /* 0x0000006766667212 */ /* 0x000fe200078e3cff */
[----:B------:R-:W-:Y:S01]  /*8050*/  IMAD.X R103, RZ, RZ, R9, P6 ;  /* 0x000000ffff677224 */ /* 0x000fe200030e0609 */
[----:B------:R-:W-:Y:S01]  /*8060*/  IADD3.X R73, RZ, R9, RZ, P4, !PT ;  /* 0x00000009ff497210 */ /* 0x000fe200027fe4ff */
[----:B-1----:R0:W-:Y:S04]  /*8070*/  @!P1 ST.E desc[UR48][R40.64], R6 ;  /* 0x0000000628009985 */ /* 0x0021e8000c101930 */
[----:B--2---:R1:W-:Y:S04]  /*8080*/  @!P0 ST.E desc[UR48][R42.64], R0 ;  /* 0x000000002a008985 */ /* 0x0043e8000c101930 */
[----:B------:R2:W5:Y:S01]  /*8090*/  LD.E.128 R28, desc[UR48][R10.64] ;  /* 0x000000300a1c7980 */ /* 0x000562000c101d00 */
[----:B0-----:R-:W0:Y:S03]  /*80a0*/  @P2 LDC R6, c[0x0][0xcec] ;  /* 0x00033b00ff062b82 */ /* 0x001e260000000800 */
[----:B------:R3:W5:Y:S01]  /*80b0*/  LD.E.128 R36, desc[UR48][R8.64] ;  /* 0x0000003008247980 */ /* 0x000762000c101d00 */
[----:B-1----:R-:W-:Y:S01]  /*80c0*/  LEA R0, R19, R200, 0x5 ;  /* 0x000000c813007211 */ /* 0x002fe200078e28ff */
[----:B------:R-:W-:-:S02]  /*80d0*/  UIMAD UR6, UR11, UR8, URZ ;  /* 0x000000080b0672a4 */ /* 0x000fc4000f8e023f */
[----:B------:R1:W5:Y:S01]  /*80e0*/  LD.E.128 R32, desc[UR48][R20.64] ;  /* 0x0000003014207980 */ /* 0x000362000c101d00 */
[----:B--2---:R-:W2:Y:S01]  /*80f0*/  @P2 LDC R10, c[0x0][0xcf0] ;  /* 0x00033c00ff0a2b82 */ /* 0x004ea20000000800 */
[----:B------:R-:W-:Y:S01]  /*8100*/  IMAD R5, R127, 0x80, R0 ;  /* 0x000000807f057824 */ /* 0x000fe200078e0200 */
[----:B------:R-:W-:Y:S01]  /*8110*/  UIMAD.WIDE.U32 UR4, UR10, UR8, URZ ;  /* 0x000000080a0472a5 */ /* 0x000fe2000f8e003f */
[----:B------:R1:W5:Y:S04]  /*8120*/  LD.E.128 R12, desc[UR48][R22.64] ;  /* 0x00000030160c7980 */ /* 0x000368000c101d00 */
[----:B------:R-:W5:Y:S01]  /*8130*/  LD.E.128 R52, desc[UR48][R52.64] ;  /* 0x0000003034347980 */ /* 0x000f62000c101d00 */
[----:B---3--:R-:W3:Y:S01]  /*8140*/  LDC.64 R8, c[0x0][0xbe0] ;  /* 0x0002f800ff087b82 */ /* 0x008ee20000000a00 */
[----:B------:R-:W-:-:S02]  /*8150*/  IMAD.MOV.U32 R0, RZ, RZ, R5 ;  /* 0x000000ffff007224 */ /* 0x000fc400078e0005 */
[----:B------:R-:W5:Y:S04]  /*8160*/  LD.E.128 R56, desc[UR48][R56.64] ;  /* 0x0000003038387980 */ /* 0x000f68000c101d00 */
[----:B------:R-:W5:Y:S01]  /*8170*/  LD.E.128 R60, desc[UR48][R60.64] ;  /* 0x000000303c3c7980 */ /* 0x000f62000c101d00 */
[----:B0-----:R-:W-:Y:S01]  /*8180*/  @P2 IMAD.HI.U32 R3, R5, R6, RZ ;  /* 0x0000000605032227 */ /* 0x001fe200078e00ff */
[----:B------:R-:W-:Y:S02]  /*8190*/  UIMAD UR6, UR10, UR9, UR6 ;  /* 0x000000090a0672a4 */ /* 0x000fe4000f8e0206 */
[----:B------:R-:W5:Y:S01]  /*81a0*/  LD.E.128 R64, desc[UR48][R64.64] ;  /* 0x0000003040407980 */ /* 0x000f62000c101d00 */
[----:B------:R-:W-:-:S03]  /*81b0*/  ULDC.64 UR8, c[0x0][0xbf0] ;  /* 0x0002fc0000087ab9 */ /* 0x000fc60000000a00 */
[----:B------:R-:W5:Y:S01]  /*81c0*/  LD.E.128 R68, desc[UR48][R68.64] ;  /* 0x0000003044447980 */ /* 0x000f62000c101d00 */
[----:B--2---:R-:W-:-:S03]  /*81d0*/  @P2 SHF.R.U32.HI R0, RZ, R10, R3 ;  /* 0x0000000aff002219 */ /* 0x004fc60000011603 */
[----:B------:R-:W5:Y:S01]  /*81e0*/  LD.E.128 R72, desc[UR48][R72.64] ;  /* 0x0000003048487980 */ /* 0x000f62000c101d00 */
[--C-:B------:R-:W-:Y:S01]  /*81f0*/  SHF.R.S32.HI R3, RZ, 0x1f, R0.reuse ;  /* 0x0000001fff037819 */ /* 0x100fe20000011400 */
[----:B------:R-:W-:Y:S02]  /*8200*/  UIMAD UR7, UR7, UR8, URZ ;  /* 0x00000008070772a4 */ /* 0x000fe4000f8e023f */
[----:B------:R-:W-:Y:S01]  /*8210*/  UIADD3 UR5, UR5, UR6, URZ ;  /* 0x0000000605057290 */ /* 0x000fe2000fffe03f */
[----:B------:R-:W5:Y:S01]  /*8220*/  LD.E.128 R96, desc[UR48][R98.64] ;  /* 0x0000003062607980 */ /* 0x000f62000c101d00 */
[----:B---3--:R-:W-:Y:S01]  /*8230*/  IMAD R3, R3, R8, RZ ;  /* 0x0000000803037224 */ /* 0x008fe200078e02ff */
[----:B------:R-:W-:Y:S02]  /*8240*/  UIMAD UR7, UR43, UR9, UR7 ;  /* 0x000000092b0772a4 */ /* 0x000fe4000f8e0207 */
[----:B------:R-:W-:Y:S01]  /*8250*/  UIMAD.WIDE.U32 UR4, UR43, UR8, UR4 ;  /* 0x000000082b0472a5 */ /* 0x000fe2000f8e0004 */
[----:B------:R-:W-:Y:S01]  /*8260*/  IMAD R9, R0, R9, R3 ;  /* 0x0000000900097224 */ /* 0x000fe200078e0203 */
[----:B------:R-:W5:Y:S01]  /*8270*/  LD.E.128 R100, desc[UR48][R102.64] ;  /* 0x0000003066647980 */ /* 0x000f62000c101d00 */
[----:B------:R-:W-:Y:S01]  /*8280*/  IMAD.MOV R3, RZ, RZ, -R0 ;  /* 0x000000ffff037224 */ /* 0x000fe200078e0a00 */
[----:B------:R-:W-:-:S02]  /*8290*/  UIADD3 UR5, UR5, UR7, URZ ;  /* 0x0000000705057290 */ /* 0x000fc4000fffe03f */
[----:B------:R-:W5:Y:S01]  /*82a0*/  LD.E.128 R104, desc[UR48][R106.64] ;  /* 0x000000306a687980 */ /* 0x000f62000c101d00 */
[----:B------:R-:W-:Y:S01]  /*82b0*/  IMAD R3, R210, R3, R5 ;  /* 0x00000003d2037224 */ /* 0x000fe200078e0205 */
[----:B------:R-:W-:Y:S02]  /*82c0*/  ULDC.64 UR6, c[0x0][0xbd8] ;  /* 0x0002f60000067ab9 */ /* 0x000fe40000000a00 */
[----:B------:R-:W5:Y:S01]  /*82d0*/  LD.E.128 R108, desc[UR48][R110.64] ;  /* 0x000000306e6c7980 */ /* 0x000f62000c101d00 */
[----:B------:R-:W-:Y:S01]  /*82e0*/  IMAD.WIDE.U32 R6, R0, R8, UR4 ;  /* 0x0000000400067e25 */ /* 0x000fe2000f8e0008 */
[----:B------:R-:W-:Y:S01]  /*82f0*/  SHF.R.S32.HI R0, RZ, 0x1f, R3 ;  /* 0x0000001fff007819 */ /* 0x000fe20000011403 */
[----:B------:R-:W-:Y:S01]  /*8300*/  UIADD3 UR37, UR37, 0x1, URZ ;  /* 0x0000000125257890 */ /* 0x000fe2000fffe03f */
[----:B------:R-:W5:Y:S04]  /*8310*/  LD.E.128 R112, desc[UR48][R114.64] ;  /* 0x0000003072707980 */ /* 0x000f68000c101d00 */
[----:B------:R-:W5:Y:S01]  /*8320*/  LD.E.128 R116, desc[UR48][R118.64] ;  /* 0x0000003076747980 */ /* 0x000f62000c101d00 */
[----:B------:R-:W-:Y:S01]  /*8330*/  IMAD R127, R127, 0x80, R200 ;  /* 0x000000807f7f7824 */ /* 0x000fe200078e02c8 */
[----:B------:R-:W-:Y:S01]  /*8340*/  ULDC.64 UR8, c[0x0][0xb80] ;  /* 0x0002e00000087ab9 */ /* 0x000fe20000000a00 */
[----:B------:R-:W-:Y:S01]  /*8350*/  @!PT LDS RZ, [RZ] ;  /* 0x00000000fffff984 */ /* 0x000fe20000000800 */
[----:B------:R-:W-:Y:S01]  /*8360*/  @!PT LDS RZ, [RZ] ;  /* 0x00000000fffff984 */ /* 0x000fe20000000800 */
[----:B------:R-:W-:Y:S01]  /*8370*/  @!PT LDS RZ, [RZ] ;  /* 0x00000000fffff984 */ /* 0x000fe20000000800 */
[----:B------:R-:W-:Y:S01]  /*8380*/  @!PT LDS RZ, [RZ] ;  /* 0x00000000fffff984 */ /* 0x000fe20000000800 */
[----:B------:R0:W-:Y:S06]  /*8390*/  MEMBAR.ALL.CTA ;  /* 0x0000000000007992 */ /* 0x0001ec0000008000 */
[----:B0-----:R-:W0:Y:S01]  /*83a0*/  FENCE.VIEW.ASYNC.S ;  /* 0x00000000000073c6 */ /* 0x001e220000000000 */
[----:B------:R-:W-:-:S02]  /*83b0*/  IMAD.IADD R7, R7, 0x1, R9 ;  /* 0x0000000107077824 */ /* 0x000fc400078e0209 */
[----:B------:R-:W-:Y:S02]  /*83c0*/  IMAD R0, R0, UR6, RZ ;  /* 0x0000000600007c24 */ /* 0x000fe4000f8e02ff */
[----:B------:R-:W-:Y:S02]  /*83d0*/  VIADD R5, R127, 0x20 ;  /* 0x000000207f057836 */ /* 0x000fe40000000000 */
[C---:B------:R-:W-:Y:S02]  /*83e0*/  IMAD R9, R3.reuse, UR7, R0 ;  /* 0x0000000703097c24 */ /* 0x040fe4000f8e0200 */
[----:B------:R-:W-:Y:S01]  /*83f0*/  IMAD.WIDE.U32 R6, R3, UR6, R6 ;  /* 0x0000000603067c25 */ /* 0x000fe2000f8e0006 */
[-C--:B------:R-:W-:Y:S02]  /*8400*/  ISETP.GE.AND P2, PT, R127, R4.reuse, PT ;  /* 0x000000047f00720c */ /* 0x080fe40003f46270 */
[-C--:B------:R-:W-:Y:S01]  /*8410*/  ISETP.GE.AND P1, PT, R5, R4.reuse, PT ;  /* 0x000000040500720c */ /* 0x080fe20003f26270 */
[----:B------:R-:W-:Y:S01]  /*8420*/  IMAD.IADD R3, R7, 0x1, R9 ;  /* 0x0000000107037824 */ /* 0x000fe200078e0209 */
[----:B------:R-:W-:Y:S01]  /*8430*/  IADD3 R5, R127, 0x40, RZ ;  /* 0x000000407f057810 */ /* 0x000fe20007ffe0ff */
[----:B------:R-:W-:Y:S01]  /*8440*/  VIADD R204, R204, 0x32420 ;  /* 0x00032420cccc7836 */ /* 0x000fe20000000000 */
[C---:B------:R-:W-:Y:S01]  /*8450*/  LEA R0, P3, R6.reuse, UR8, 0x1 ;  /* 0x0000000806007c11 */ /* 0x040fe2000f8608ff */
[----:B------:R-:W-:Y:S01]  /*8460*/  UISETP.NE.AND UP0, UPT, UR37, 0x2, UPT ;  /* 0x000000022500788c */ /* 0x000fe2000bf05270 */
[----:B------:R-:W-:Y:S01]  /*8470*/  ISETP.GE.AND P0, PT, R5, R4, PT ;  /* 0x000000040500720c */ /* 0x000fe20003f06270 */
[----:B------:R-:W-:Y:S01]  /*8480*/  ULDC UR4, c[0x0][0xc] ;  /* 0x0000030000047ab9 */ /* 0x000fe20000000800 */
[----:B------:R-:W-:Y:S01]  /*8490*/  LEA.HI.X R5, R6, UR9, R3, 0x1, P3 ;  /* 0x0000000906057c11 */ /* 0x000fe200098f0c03 */
[----:B------:R-:W-:Y:S01]  /*84a0*/  UIADD3 UR44, UR4, UR44, URZ ;  /* 0x0000002c042c7290 */ /* 0x000fe2000fffe03f */
[----:B------:R-:W-:Y:S01]  /*84b0*/  PRMT R204, RZ, 0x654, R204 ;  /* 0x00000654ffcc7816 */ /* 0x000fe200000000cc */
[----:B------:R-:W-:Y:S01]  /*84c0*/  USEL UR4, URZ, 0x1, UP0 ;  /* 0x000000013f047887 */ /* 0x000fe20008000000 */
[----:B0-----:R1:W0:Y:S01]  /*84d0*/  SHFL.IDX PT, R8, R0, RZ, 0x181f ;  /* 0x00181fff00087589 */ /* 0x00122200000e0000 */
[----:B------:R-:W-:Y:S01]  /*84e0*/  USEL UR37, UR37, URZ, UP0 ;  /* 0x0000003f25257287 */ /* 0x000fe20008000000 */
[----:B------:R1:W-:Y:S01]  /*84f0*/  SYNCS.ARRIVE.TRANS64.RED.A1T0 RZ, [R204+URZ], RZ ;  /* 0x000000ffccff79a7 */ /* 0x0003e2000810043f */
[----:B------:R-:W-:Y:S01]  /*8500*/  ULOP3.LUT UR36, UR36, UR4, URZ, 0x3c, !UPT ;  /* 0x0000000424247292 */ /* 0x000fe2000f8e3c3f */
[----:B------:R1:W2:Y:S01]  /*8510*/  SHFL.IDX PT, R9, R5, RZ, 0x181f ;  /* 0x00181fff05097589 */ /* 0x0002a200000e0000 */
[----:B------:R-:W-:Y:S04]  /*8520*/  BSSY B0, `(.L_x_214) ;  /* 0x0000012000007945 */ /* 0x000fe80003800000 */
[----:B------:R-:W-:Y:S06]  /*8530*/  @P2 BRA `(.L_x_215) ;  /* 0x0000000000402947 */ /* 0x000fec0003800000 */
[----:B------:R-:W-:Y:S02]  /*8540*/  ULDC UR4, c[0x0][0xbc8] ;  /* 0x0002f20000047ab9 */ /* 0x000fe40000000800 */
[----:B------:R-:W-:Y:S02]  /*8550*/  ISETP.GE.AND P4, PT, R18, UR4, PT ;  /* 0x0000000412007c0c */ /* 0x000fe4000bf86270 */
[----:B------:R-:W-:Y:S02]  /*8560*/  ISETP.GE.AND P3, PT, R17, UR4, PT ;  /* 0x0000000411007c0c */ /* 0x000fe4000bf66270 */
[----:B------:R-:W-:Y:S02]  /*8570*/  ISETP.GE.AND P2, PT, R16, UR4, PT ;  /* 0x0000000410007c0c */ /* 0x000fe4000bf46270 */
[----:B------:R-:W-:-:S07]  /*8580*/  ISETP.GE.AND P5, PT, R2, UR4, PT ;  /* 0x0000000402007c0c */ /* 0x000fce000bfa6270 */
[----:B0-----:R-:W-:-:S04]  /*8590*/  @!P4 LEA R10, P6, R18, R8, 0x1 ;  /* 0x00000008120ac211 */ /* 0x001fc800078c08ff */
[----:B--2---:R-:W-:Y:S02]  /*85a0*/  @!P4 LEA.HI.X R11, R18, R9, R213, 0x1, P6 ;  /* 0x00000009120bc211 */ /* 0x004fe400030f0cd5 */
[----:B-1----:R-:W-:Y:S01]  /*85b0*/  @!P3 LEA R20, P6, R17, R8, 0x1 ;  /* 0x000000081114b211 */ /* 0x002fe200078c08ff */
        /* <DEDUP_REMOVED lines=8> */
.L_x_215:
[----:B------:R-:W-:Y:S05]  /*8640*/  BSYNC B0 ;  /* 0x0000000000007941 */ /* 0x000fea0003800000 */
.L_x_214:
[----:B--2---:R2:W4:Y:S01]  /*8650*/  SHFL.IDX PT, R9, R5, 0x1, 0x181f ;  /* 0x00381f0005097f89 */ /* 0x00452200000e0000 */
        /* <DEDUP_REMOVED lines=8> */
[CC--:B0--3--:R-:W-:Y:S02]  /*86e0*/  @!P3 LEA R10, P6, R18.reuse, R8.reuse, 0x1 ;  /* 0x00000008120ab211 */ /* 0x0c9fe400078c08ff */
[CC--:B-1----:R-:W-:Y:S02]  /*86f0*/  @!P2 LEA R20, P5, R17.reuse, R8.reuse, 0x1 ;  /* 0x000000081114a211 */ /* 0x0c2fe400078a08ff */
[-C--:B----4-:R-:W-:Y:S02]  /*8700*/  @!P3 LEA.HI.X R11, R18, R9.reuse, R213, 0x1, P6 ;  /* 0x00000009120bb211 */ /* 0x090fe400030f0cd5 */
[----:B------:R-:W-:Y:S01]  /*8710*/  @!P1 LEA R22, P6, R16, R8, 0x1 ;  /* 0x0000000810169211 */ /* 0x000fe200078c08ff */
[----:B------:R-:W-:Y:S01]  /*8720*/  @!P4 IMAD.WIDE R6, R2, 0x2, R8 ;  /* 0x000000020206c825 */ /* 0x000fe200078e0208 */
[-C--:B------:R-:W-:Y:S02]  /*8730*/  @!P2 LEA.HI.X R21, R17, R9.reuse, R212, 0x1, P5 ;  /* 0x000000091115a211 */ /* 0x080fe400028f0cd4 */
[----:B------:R-:W-:-:S02]  /*8740*/  @!P1 LEA.HI.X R23, R16, R9, R211, 0x1, P6 ;  /* 0x0000000910179211 */ /* 0x000fc400030f0cd3 */
[----:B-----5:R0:W-:Y:S04]  /*8750*/  @!P4 ST.E.128 desc[UR48][R6.64], R28 ;  /* 0x0000001c0600c985 */ /* 0x0201e8000c101d30 */
[----:B------:R0:W-:Y:S04]  /*8760*/  @!P3 ST.E.128 desc[UR48][R10.64], R56 ;  /* 0x000000380a00b985 */ /* 0x0001e8000c101d30 */
[----:B------:R0:W-:Y:S04]  /*8770*/  @!P2 ST.E.128 desc[UR48][R20.64], R72 ;  /* 0x000000481400a985 */ /* 0x0001e8000c101d30 */
[----:B------:R0:W-:Y:S02]  /*8780*/  @!P1 ST.E.128 desc[UR48][R22.64], R108 ;  /* 0x0000006c16009985 */ /* 0x0001e4000c101d30 */
.L_x_217:
[----:B------:R-:W-:Y:S05]  /*8790*/  BSYNC B0 ;  /* 0x0000000000007941 */ /* 0x000fea0003800000 */
.L_x_216:
        /* <DEDUP_REMOVED lines=9> */
[-C--:B0--3--:R-:W-:Y:S02]  /*8830*/  @!P4 LEA R10, P0, R18, R8.reuse, 0x1 ;  /* 0x00000008120ac211 */ /* 0x089fe400078008ff */
[CC--:B-1----:R-:W-:Y:S02]  /*8840*/  @!P5 LEA R20, P1, R17.reuse, R8.reuse, 0x1 ;  /* 0x000000081114d211 */ /* 0x0c2fe400078208ff */
[----:B------:R-:W-:Y:S02]  /*8850*/  @!P6 LEA R22, P2, R16, R8, 0x1 ;  /* 0x000000081016e211 */ /* 0x000fe400078408ff */
[----:B------:R-:W-:Y:S01]  /*8860*/  @!P3 IMAD.WIDE R6, R2, 0x2, R8 ;  /* 0x000000020206b825 */ /* 0x000fe200078e0208 */
[-C--:B------:R-:W-:Y:S02]  /*8870*/  @!P4 LEA.HI.X R11, R18, R9.reuse, R213, 0x1, P0 ;  /* 0x00000009120bc211 */ /* 0x080fe400000f0cd5 */
[-C--:B------:R-:W-:Y:S02]  /*8880*/  @!P5 LEA.HI.X R21, R17, R9.reuse, R212, 0x1, P1 ;  /* 0x000000091115d211 */ /* 0x080fe400008f0cd4 */
[----:B------:R-:W-:Y:S01]  /*8890*/  @!P6 LEA.HI.X R23, R16, R9, R211, 0x1, P2 ;  /* 0x000000091017e211 */ /* 0x000fe200010f0cd3 */
[----:B-----5:R0:W-:Y:S04]  /*88a0*/  @!P3 ST.E.128 desc[UR48][R6.64], R32 ;  /* 0x000000200600b985 */ /* 0x0201e8000c101d30 */
[----:B------:R0:W-:Y:S04]  /*88b0*/  @!P4 ST.E.128 desc[UR48][R10.64], R60 ;  /* 0x0000003c0a00c985 */ /* 0x0001e8000c101d30 */
[----:B------:R0:W-:Y:S04]  /*88c0*/  @!P5 ST.E.128 desc[UR48][R20.64], R96 ;  /* 0x000000601400d985 */ /* 0x0001e8000c101d30 */
[----:B------:R0:W-:Y:S02]  /*88d0*/  @!P6 ST.E.128 desc[UR48][R22.64], R112 ;  /* 0x000000701600e985 */ /* 0x0001e4000c101d30 */
.L_x_219:
[----:B------:R-:W-:Y:S05]  /*88e0*/  BSYNC B0 ;  /* 0x0000000000007941 */ /* 0x000fea0003800000 */
.L_x_218:
[----:B------:R-:W-:Y:S01]  /*88f0*/  VIADD R3, R127, 0x60 ;  /* 0x000000607f037836 */ /* 0x000fe20000000000 */
[----:B0--3--:R0:W3:Y:S01]  /*8900*/  SHFL.IDX PT, R7, R5, 0x3, 0x181f ;  /* 0x00781f0005077f89 */ /* 0x0090e200000e0000 */
[----:B------:R-:W-:Y:S01]  /*8910*/  UIADD3 UR38, UR38, 0x1, URZ ;  /* 0x0000000126267890 */ /* 0x000fe2000fffe03f */
[----:B------:R-:W-:Y:S02]  /*8920*/  BSSY B0, `(.L_x_220) ;  /* 0x0000014000007945 */ /* 0x000fe40003800000 */
[----:B------:R-:W-:Y:S01]  /*8930*/  ISETP.GE.AND P0, PT, R3, R4, PT ;  /* 0x000000040300720c */ /* 0x000fe20003f06270 */
[----:B------:R0:W0:-:S12]  /*8940*/  SHFL.IDX PT, R6, R0, 0x3, 0x181f ;  /* 0x00781f0000067f89 */ /* 0x00001800000e0000 */
[----:B------:R-:W-:Y:S05]  /*8950*/  @P0 BRA `(.L_x_221) ;  /* 0x0000000000400947 */ /* 0x000fea0003800000 */
[----:B------:R-:W-:Y:S02]  /*8960*/  ULDC UR4, c[0x0][0xbc8] ;  /* 0x0002f20000047ab9 */ /* 0x000fe40000000800 */
[----:B------:R-:W-:Y:S02]  /*8970*/  ISETP.GE.AND P4, PT, R18, UR4, PT ;  /* 0x0000000412007c0c */ /* 0x000fe4000bf86270 */
[----:B------:R-:W-:Y:S02]  /*8980*/  ISETP.GE.AND P5, PT, R17, UR4, PT ;  /* 0x0000000411007c0c */ /* 0x000fe4000bfa6270 */
[----:B------:R-:W-:Y:S02]  /*8990*/  ISETP.GE.AND P6, PT, R16, UR4, PT ;  /* 0x0000000410007c0c */ /* 0x000fe4000bfc6270 */
[----:B------:R-:W-:-:S07]  /*89a0*/  ISETP.GE.AND P3, PT, R2, UR4, PT ;  /* 0x0000000402007c0c */ /* 0x000fce000bf66270 */
[-C--:B0-----:R-:W-:Y:S02]  /*89b0*/  @!P4 LEA R8, P0, R18, R6.reuse, 0x1 ;  /* 0x000000061208c211 */ /* 0x081fe400078008ff */
[CC--:B------:R-:W-:Y:S02]  /*89c0*/  @!P5 LEA R10, P1, R17.reuse, R6.reuse, 0x1 ;  /* 0x00000006110ad211 */ /* 0x0c0fe400078208ff */
[----:B-1----:R-:W-:Y:S02]  /*89d0*/  @!P6 LEA R20, P2, R16, R6, 0x1 ;  /* 0x000000061014e211 */ /* 0x002fe400078408ff */
[----:B--234-:R-:W-:Y:S01]  /*89e0*/  @!P3 IMAD.WIDE R4, R2, 0x2, R6 ;  /* 0x000000020204b825 */ /* 0x01cfe200078e0206 */
[-C--:B------:R-:W-:Y:S02]  /*89f0*/  @!P4 LEA.HI.X R9, R18, R7.reuse, R213, 0x1, P0 ;  /* 0x000000071209c211 */ /* 0x080fe400000f0cd5 */
[-C--:B------:R-:W-:Y:S02]  /*8a00*/  @!P5 LEA.HI.X R11, R17, R7.reuse, R212, 0x1, P1 ;  /* 0x00000007110bd211 */ /* 0x080fe400008f0cd4 */
[----:B------:R-:W-:Y:S01]  /*8a10*/  @!P6 LEA.HI.X R21, R16, R7, R211, 0x1, P2 ;  /* 0x000000071015e211 */ /* 0x000fe200010f0cd3 */
[----:B-----5:R0:W-:Y:S04]  /*8a20*/  @!P3 ST.E.128 desc[UR48][R4.64], R12 ;  /* 0x0000000c0400b985 */ /* 0x0201e8000c101d30 */
[----:B------:R0:W-:Y:S04]  /*8a30*/  @!P4 ST.E.128 desc[UR48][R8.64], R64 ;  /* 0x000000400800c985 */ /* 0x0001e8000c101d30 */
[----:B------:R0:W-:Y:S04]  /*8a40*/  @!P5 ST.E.128 desc[UR48][R10.64], R100 ;  /* 0x000000640a00d985 */ /* 0x0001e8000c101d30 */
[----:B------:R0:W-:Y:S02]  /*8a50*/  @!P6 ST.E.128 desc[UR48][R20.64], R116 ;  /* 0x000000741400e985 */ /* 0x0001e4000c101d30 */
.L_x_221:
[----:B------:R-:W-:Y:S05]  /*8a60*/  BSYNC B0 ;  /* 0x0000000000007941 */ /* 0x000fea0003800000 */
.L_x_220:
[----:B012-4-:R-:W0:Y:S02]  /*8a70*/  LDC R0, c[0x0][0xd34] ;  /* 0x00034d00ff007b82 */ /* 0x017e240000000800 */
[----:B0-----:R-:W-:-:S13]  /*8a80*/  ISETP.LE.AND P0, PT, R0, UR44, PT ;  /* 0x0000002c00007c0c */ /* 0x001fda000bf03270 */
[----:B------:R-:W-:Y:S05]  /*8a90*/  @!P0 BRA `(.L_x_222) ;  /* 0xffffff8000988947 */ /* 0x000fea000383ffff */
[----:B------:R-:W-:Y:S05]  /*8aa0*/  EXIT ;  /* 0x000000000000794d */ /* 0x000fea0003800000 */
.L_x_187:
        /* <DEDUP_REMOVED lines=9> */
[----:B------:R-:W-:Y:S01]  /*8b40*/  SHF.L.U32 R27, R19, 0x3, RZ ;  /* 0x00000003131b7819 */ /* 0x000fe200000006ff */
[----:B------:R-:W-:Y:S01]  /*8b50*/  ULDC UR9, c[0x0][0x320] ;  /* 0x0000c80000097ab9 */ /* 0x000fe20000000800 */
[----:B------:R-:W-:Y:S01]  /*8b60*/  ULDC.64 UR4, c[0x0][0x418] ;  /* 0x0001060000047ab9 */ /* 0x000fe20000000a00 */
[----:B------:R-:W-:Y:S01]  /*8b70*/  LOP3.LUT R16, R16, 0xfffffffd, RZ, 0xc0, !PT ;  /* 0xfffffffd10107812 */ /* 0x000fe200078ec0ff */
[----:B------:R-:W-:Y:S01]  /*8b80*/  UISETP.NE.U32.AND UP0, UPT, UR4, URZ, UPT ;  /* 0x0000003f0400728c */ /* 0x000fe2000bf05070 */
[----:B------:R-:W-:Y:S01]  /*8b90*/  LOP3.LUT R7, R27, 0x38, RZ, 0xc0, !PT ;  /* 0x000000381b077812 */ /* 0x000fe200078ec0ff */
[----:B------:R-:W-:Y:S01]  /*8ba0*/  ULDC.64 UR6, c[0x0][0x2f0] ;  /* 0x0000bc0000067ab9 */ /* 0x000fe20000000a00 */
[----:B------:R-:W-:Y:S01]  /*8bb0*/  ULDC UR4, c[0x0][0x424] ;  /* 0x0001090000047ab9 */ /* 0x000fe20000000800 */
[----:B------:R-:W-:Y:S01]  /*8bc0*/  UISETP.NE.AND.EX UP0, UPT, UR5, URZ, UPT, UP0 ;  /* 0x0000003f0500728c */ /* 0x000fe2000bf05300 */
[C---:B------:R-:W-:Y:S01]  /*8bd0*/  ISETP.GE.AND P2, PT, R7.reuse, UR9, PT ;  /* 0x0000000907007c0c */ /* 0x040fe2000bf46270 */
[----:B------:R-:W0:Y:S01]  /*8be0*/  S2UR UR8, SR_CgaCtaId ;  /* 0x00000000000879c3 */ /* 0x000e220000008800 */
[C---:B------:R-:W-:Y:S01]  /*8bf0*/  LOP3.LUT R4, R7.reuse, 0x40, RZ, 0xfc, !PT ;  /* 0x0000004007047812 */ /* 0x040fe200078efcff */
[----:B------:R-:W-:Y:S01]  /*8c00*/  USEL UR4, UR4, 0x1, UP0 ;  /* 0x0000000104047887 */ /* 0x000fe20008000000 */
[----:B------:R-:W-:Y:S01]  /*8c10*/  LOP3.LUT R5, R7, 0x80, RZ, 0xfc, !PT ;  /* 0x0000008007057812 */ /* 0x000fe200078efcff */
[----:B------:R-:W-:Y:S01]  /*8c20*/  UMOV UR37, 0x400 ;  /* 0x0000040000257882 */ /* 0x000fe20000000000 */
[----:B------:R-:W-:Y:S01]  /*8c30*/  ISETP.GE.AND P1, PT, R4, UR9, PT ;  /* 0x0000000904007c0c */ /* 0x000fe2000bf26270 */
[----:B------:R-:W-:Y:S01]  /*8c40*/  UIMAD UR36, UR4, UR6, URZ ;  /* 0x00000006042472a4 */ /* 0x000fe2000f8e023f */
[----:B------:R-:W-:Y:S01]  /*8c50*/  ISETP.GE.AND P0, PT, R5, UR9, PT ;  /* 0x0000000905007c0c */ /* 0x000fe2000bf06270 */
[----:B------:R-:W-:Y:S01]  /*8c60*/  ULDC UR11, c[0x0][0x3b8] ;  /* 0x0000ee00000b7ab9 */ /* 0x000fe20000000800 */
[----:B------:R-:W-:Y:S01]  /*8c70*/  LOP3.LUT R6, R7, 0xc0, RZ, 0xfc, !PT ;  /* 0x000000c007067812 */ /* 0x000fe200078efcff */
[----:B------:R-:W-:Y:S01]  /*8c80*/  UIADD3 UR4, UR36, 0x5f, URZ ;  /* 0x0000005f24047890 */ /* 0x000fe2000fffe03f */
[----:B------:R-:W-:Y:S01]  /*8c90*/  SEL R3, RZ, 0x4, P0 ;  /* 0x00000004ff037807 */ /* 0x000fe20000000000 */
[----:B------:R1:W-:Y:S01]  /*8ca0*/  STL [R1+0x8], RZ ;  /* 0x000008ff01007387 */ /* 0x0003e20000100800 */
[----:B------:R-:W-:Y:S01]  /*8cb0*/  @P2 LOP3.LUT R16, R16, 0x2, RZ, 0xfc, !PT ;  /* 0x0000000210102812 */ /* 0x000fe200078efcff */
[----:B------:R-:W-:Y:S01]  /*8cc0*/  UIMAD.WIDE UR4, UR4, 0x2aaaaaab, URZ ;  /* 0x2aaaaaab040478a5 */ /* 0x000fe2000f8e023f */
[----:B------:R-:W-:Y:S01]  /*8cd0*/  SHF.R.U32.HI R36, RZ, 0x3, R19 ;  /* 0x00000003ff247819 */ /* 0x000fe20000011613 */
[----:B------:R-:W-:Y:S01]  /*8ce0*/  ULDC UR10, c[0x0][0x2b8] ;  /* 0x0000ae00000a7ab9 */ /* 0x000fe20000000800 */
[----:B------:R-:W-:Y:S01]  /*8cf0*/  LOP3.LUT R16, R16, 0xffffffef, RZ, 0xc0, !PT ;  /* 0xffffffef10107812 */ /* 0x000fe200078ec0ff */
[----:B------:R-:W-:Y:S01]  /*8d00*/  USHF.R.U32.HI UR4, URZ, 0x1f, UR5 ;  /* 0x0000001f3f047899 */ /* 0x000fe20008011605 */
[----:B------:R-:W-:Y:S01]  /*8d10*/  SEL R2, RZ, 0x1, P2 ;  /* 0x00000001ff027807 */ /* 0x000fe20001000000 */
[----:B------:R-:W-:Y:S01]  /*8d20*/  IMAD.U32 R37, RZ, RZ, UR12 ;  /* 0x0000000cff257e24 */ /* 0x000fe2000f8e00ff */
[----:B------:R-:W-:Y:S01]  /*8d30*/  @P1 LOP3.LUT R16, R16, 0x10, RZ, 0xfc, !PT ;  /* 0x0000001010101812 */ /* 0x000fe200078efcff */
[----:B------:R-:W-:Y:S01]  /*8d40*/  ULEA.HI.SX32 UR4, UR5, UR4, 0x1c ;  /* 0x0000000405047291 */ /* 0x000fe2000f8fe23f */
[----:B------:R-:W-:Y:S01]  /*8d50*/  SEL R0, RZ, 0x2, P1 ;  /* 0x00000002ff007807 */ /* 0x000fe20000800000 */
[----:B0-----:R-:W-:Y:S01]  /*8d60*/  ULEA UR37, UR8, UR37, 0x18 ;  /* 0x0000002508257291 */ /* 0x001fe2000f8ec03f */
[----:B------:R-:W-:Y:S01]  /*8d70*/  LOP3.LUT R16, R16, 0xfffffff7, RZ, 0xc0, !PT ;  /* 0xfffffff710107812 */ /* 0x000fe200078ec0ff */
[----:B------:R-:W-:Y:S01]  /*8d80*/  UIADD3 UR5, UR4, -0x1, URZ ;  /* 0xffffffff04057890 */ /* 0x000fe2000fffe03f */
[----:B------:R-:W-:Y:S01]  /*8d90*/  LOP3.LUT R36, R36, 0xf, RZ, 0xc0, !PT ;  /* 0x0000000f24247812 */ /* 0x000fe200078ec0ff */
[----:B------:R-:W-:Y:S01]  /*8da0*/  IMAD.MOV.U32 R28, RZ, RZ, 0x1 ;  /* 0x00000001ff1c7424 */ /* 0x000fe200078e00ff */
[----:B------:R-:W-:Y:S01]  /*8db0*/  @P0 LOP3.LUT R16, R16, 0x8, RZ, 0xfc, !PT ;  /* 0x0000000810100812 */ /* 0x000fe200078efcff */
[----:B------:R-:W-:Y:S01]  /*8dc0*/  UIMAD UR8, UR5, -0x60, UR36 ;  /* 0xffffffa0050878a4 */ /* 0x000fe2000f8e0224 */
[----:B------:R-:W-:Y:S01]  /*8dd0*/  ISETP.GE.AND P0, PT, R6, UR9, PT ;  /* 0x0000000906007c0c */ /* 0x000fe2000bf06270 */
[----:B------:R-:W-:Y:S01]  /*8de0*/  IMAD.MOV.U32 R18, RZ, RZ, RZ ;  /* 0x000000ffff127224 */ /* 0x000fe200078e00ff */
[----:B------:R-:W-:Y:S01]  /*8df0*/  LOP3.LUT R16, R16, 0xfffffffb, RZ, 0xc0, !PT ;  /* 0xfffffffb10107812 */ /* 0x000fe200078ec0ff */
[----:B------:R-:W-:Y:S01]  /*8e00*/  ULDC UR38, c[0x0][0x448] ;  /* 0x0001120000267ab9 */ /* 0x000fe20000000800 */
[----:B------:R-:W-:Y:S01]  /*8e10*/  IADD3 R3, R3, R0, R2 ;  /* 0x0000000003037210 */ /* 0x000fe20007ffe002 */
[----:B------:R-:W-:Y:S01]  /*8e20*/  ULDC UR6, c[0x0][0x288] ;  /* 0x0000a20000067ab9 */ /* 0x000fe20000000800 */
[----:B------:R-:W-:Y:S01]  /*8e30*/  SEL R2, RZ, 0x8, P0 ;  /* 0x00000008ff027807 */ /* 0x000fe20000000000 */
[----:B------:R-:W-:Y:S01]  /*8e40*/  ULOP3.LUT UR41, UR39, 0x2, URZ, 0xfc, !UPT ;  /* 0x0000000227297892 */ /* 0x000fe2000f8efc3f */
[----:B------:R-:W-:Y:S01]  /*8e50*/  IADD3 R35, -R36, UR8, RZ ;  /* 0x0000000824237c10 */ /* 0x000fe2000fffe1ff */
[----:B------:R-:W-:Y:S01]  /*8e60*/  ULDC UR42, c[0x0][0xc] ;  /* 0x00000300002a7ab9 */ /* 0x000fe20000000800 */
[----:B------:R-:W-:Y:S01]  /*8e70*/  LOP3.LUT R29, R29, 0xffff7fff, RZ, 0xc0, !PT ;  /* 0xffff7fff1d1d7812 */ /* 0x000fe200078ec0ff */
[----:B------:R-:W-:Y:S01]  /*8e80*/  IMAD.IADD R2, R2, 0x1, R3 ;  /* 0x0000000102027824 */ /* 0x000fe200078e0203 */
[----:B------:R-:W-:Y:S01]  /*8e90*/  LOP3.LUT R0, R27, 0x1f8, RZ, 0xc0, !PT ;  /* 0x000001f81b007812 */ /* 0x000fe200078ec0ff */
[----:B------:R-:W-:Y:S01]  /*8ea0*/  IMAD.SHL.U32 R3, R19, 0x10, RZ ;  /* 0x0000001013037824 */ /* 0x000fe200078e00ff */
[----:B------:R-:W-:Y:S01]  /*8eb0*/  @P0 LOP3.LUT R16, R16, 0x4, RZ, 0xfc, !PT ;  /* 0x0000000410100812 */ /* 0x000fe200078efcff */
[----:B------:R-:W-:Y:S01]  /*8ec0*/  UIMAD UR38, UR38, UR6, URZ ;  /* 0x00000006262672a4 */ /* 0x000fe2000f8e023f */
[----:B------:R-:W-:Y:S01]  /*8ed0*/  ISETP.GE.AND P0, PT, R7, UR9, PT ;  /* 0x0000000907007c0c */ /* 0x000fe2000bf06270 */
[----:B------:R-:W-:Y:S01]  /*8ee0*/  UIADD3 UR40, UR4, -0x2, URZ ;  /* 0xfffffffe04287890 */ /* 0x000fe2000fffe03f */
[----:B------:R-:W-:-:S02]  /*8ef0*/  LOP3.LUT R16, R16, 0xbfffffff, RZ, 0xc0, !PT ;  /* 0xbfffffff10107812 */ /* 0x000fc400078ec0ff */
[C---:B------:R-:W-:Y:S02]  /*8f00*/  ISETP.LT.OR P3, PT, R35.reuse, 0x1, P0 ;  /* 0x000000012300780c */ /* 0x040fe40000761670 */
[C---:B------:R-:W-:Y:S02]  /*8f10*/  ISETP.LT.OR P2, PT, R35.reuse, 0x11, P0 ;  /* 0x000000112300780c */ /* 0x040fe40000741670 */
[----:B------:R-:W-:Y:S02]  /*8f20*/  ISETP.LT.OR P1, PT, R35, 0x21, P0 ;  /* 0x000000212300780c */ /* 0x000fe40000721670 */
[----:B------:R-:W-:Y:S02]  /*8f30*/  LOP3.LUT R0, R0, 0x38, R19, 0x78, !PT ;  /* 0x0000003800007812 */ /* 0x000fe400078e7813 */
[----:B------:R-:W-:Y:S01]  /*8f40*/  LOP3.LUT R30, R36, 0x70, R3, 0xf8, !PT ;  /* 0x00000070241e7812 */ /* 0x000fe200078ef803 */
[----:B------:R-:W-:Y:S01]  /*8f50*/  IMAD.U32 R3, RZ, RZ, UR5 ;  /* 0x00000005ff037e24 */ /* 0x000fe2000f8e00ff */
[----:B------:R-:W-:-:S03]  /*8f60*/  LOP3.LUT R27, R0, 0x200, R27, 0xf8, !PT ;  /* 0x00000200001b7812 */ /* 0x000fc600078ef81b */
[----:B------:R-:W-:Y:S01]  /*8f70*/  @P3 LOP3.LUT R29, R29, 0x8000, RZ, 0xfc, !PT ;  /* 0x000080001d1d3812 */ /* 0x000fe200078efcff */
[----:B------:R-:W-:Y:S01]  /*8f80*/  IMAD R0, R3, 0x60, R30 ;  /* 0x0000006003007824 */ /* 0x000fe200078e021e */
[----:B------:R-:W-:Y:S02]  /*8f90*/  ISETP.LT.OR P3, PT, R35, 0x31, P0 ;  /* 0x000000312300780c */ /* 0x000fe40000761670 */
[----:B------:R-:W-:Y:S02]  /*8fa0*/  LOP3.LUT R29, R29, 0xffffbfff, RZ, 0xc0, !PT ;  /* 0xffffbfff1d1d7812 */ /* 0x000fe400078ec0ff */
[----:B------:R1:W-:Y:S01]  /*8fb0*/  STL [R1+0xc], R0 ;  /* 0x00000c0001007387 */ /* 0x0003e20000100800 */
[----:B------:R-:W-:Y:S02]  /*8fc0*/  LEA R8, R27, UR37, 0x1 ;  /* 0x000000251b087c11 */ /* 0x000fe4000f8e08ff */
[----:B------:R-:W-:Y:S02]  /*8fd0*/  @P2 LOP3.LUT R29, R29, 0x4000, RZ, 0xfc, !PT ;  /* 0x000040001d1d2812 */ /* 0x000fe400078efcff */
[----:B------:R-:W-:-:S02]  /*8fe0*/  ISETP.LT.OR P2, PT, R35, 0x41, P0 ;  /* 0x000000412300780c */ /* 0x000fc40000741670 */
[----:B------:R-:W-:-:S04]  /*8ff0*/  LOP3.LUT R29, R29, 0xffffdfff, RZ, 0xc0, !PT ;  /* 0xffffdfff1d1d7812 */ /* 0x000fc800078ec0ff */
[----:B------:R-:W-:Y:S02]  /*9000*/  @P1 LOP3.LUT R29, R29, 0x2000, RZ, 0xfc, !PT ;  /* 0x000020001d1d1812 */ /* 0x000fe400078efcff */
[----:B------:R-:W-:Y:S02]  /*9010*/  ISETP.LT.OR P1, PT, R35, 0x51, P0 ;  /* 0x000000512300780c */ /* 0x000fe40000721670 */
[----:B------:R-:W-:Y:S02]  /*9020*/  LOP3.LUT R29, R29, 0xfffffdff, RZ, 0xc0, !PT ;  /* 0xfffffdff1d1d7812 */ /* 0x000fe400078ec0ff */
[----:B------:R-:W-:Y:S02]  /*9030*/  LOP3.LUT P0, RZ, R2, 0x2, RZ, 0xc0, !PT ;  /* 0x0000000202ff7812 */ /* 0x000fe4000780c0ff */
[----:B------:R-:W-:Y:S02]  /*9040*/  @P3 LOP3.LUT R29, R29, 0x200, RZ, 0xfc, !PT ;  /* 0x000002001d1d3812 */ /* 0x000fe400078efcff */
[----:B------:R-:W-:-:S02]  /*9050*/  ISETP.LT.OR P3, PT, R35, 0x1, !P0 ;  /* 0x000000012300780c */ /* 0x000fc40004761670 */
[----:B------:R-:W-:-:S04]  /*9060*/  LOP3.LUT R29, R29, 0xfffffff7, RZ, 0xc0, !PT ;  /* 0xfffffff71d1d7812 */ /* 0x000fc800078ec0ff */
[----:B------:R-:W-:Y:S02]  /*9070*/  @P2 LOP3.LUT R29, R29, 0x8, RZ, 0xfc, !PT ;  /* 0x000000081d1d2812 */ /* 0x000fe400078efcff */
[----:B------:R-:W-:Y:S02]  /*9080*/  ISETP.LT.OR P2, PT, R35, 0x11, !P0 ;  /* 0x000000112300780c */ /* 0x000fe40004741670 */
        /* <DEDUP_REMOVED lines=12> */
[----:B------:R-:W-:Y:S02]  /*9150*/  LOP3.LUT R29, R29, 0xfffffeff, RZ, 0xc0, !PT ;  /* 0xfffffeff1d1d7812 */ /* 0x000fe400078ec0ff */
[----:B------:R-:W-:Y:S02]  /*9160*/  LOP3.LUT P0, RZ, R2, 0x4, RZ, 0xc0, !PT ;  /* 0x0000000402ff7812 */ /* 0x000fe4000780c0ff */
[----:B------:R-:W-:Y:S02]  /*9170*/  @P3 LOP3.LUT R29, R29, 0x100, RZ, 0xfc, !PT ;  /* 0x000001001d1d3812 */ /* 0x000fe400078efcff */
[----:B------:R-:W-:-:S02]  /*9180*/  ISETP.LT.OR P3, PT, R35, 0x1, !P0 ;  /* 0x000000012300780c */ /* 0x000fc40004761670 */
[----:B------:R-:W-:Y:S02]  /*9190*/  LOP3.LUT R29, R29, 0xfffbffff, RZ, 0xc0, !PT ;  /* 0xfffbffff1d1d7812 */ /* 0x000fe400078ec0ff */
[----:B------:R-:W-:Y:S02]  /*91a0*/  @P2 LOP3.LUT R16, R16, 0x40000000, RZ, 0xfc, !PT ;  /* 0x4000000010102812 */ /* 0x000fe400078efcff */
[----:B------:R-:W-:Y:S02]  /*91b0*/  @P1 LOP3.LUT R29, R29, 0x40000, RZ, 0xfc, !PT ;  /* 0x000400001d1d1812 */ /* 0x000fe400078efcff */
[----:B------:R-:W-:Y:S02]  /*91c0*/  ISETP.LT.OR P2, PT, R35, 0x11, !P0 ;  /* 0x000000112300780c */ /* 0x000fe40004741670 */
[----:B------:R-:W-:Y:S02]  /*91d0*/  LOP3.LUT R29, R29, 0xffffff7f, RZ, 0xc0, !PT ;  /* 0xffffff7f1d1d7812 */ /* 0x000fe400078ec0ff */
[----:B------:R-:W-:-:S02]  /*91e0*/  ISETP.LT.OR P1, PT, R35, 0x21, !P0 ;  /* 0x000000212300780c */ /* 0x000fc40004721670 */
[----:B------:R-:W-:Y:S02]  /*91f0*/  @P3 LOP3.LUT R29, R29, 0x80, RZ, 0xfc, !PT ;  /* 0x000000801d1d3812 */ /* 0x000fe400078efcff */
[----:B------:R-:W-:Y:S02]  /*9200*/  ISETP.LT.OR P3, PT, R35, 0x31, !P0 ;  /* 0x000000312300780c */ /* 0x000fe40004761670 */
[----:B------:R-:W-:Y:S02]  /*9210*/  LOP3.LUT R29, R29, 0xffffffbf, RZ, 0xc0, !PT ;  /* 0xffffffbf1d1d7812 */ /* 0x000fe400078ec0ff */
[----:B------:R-:W-:Y:S02]  /*9220*/  LOP3.LUT R16, R16, 0xdfffffff, RZ, 0xc0, !PT ;  /* 0xdfffffff10107812 */ /* 0x000fe400078ec0ff */
[----:B------:R-:W-:Y:S02]  /*9230*/  @P2 LOP3.LUT R29, R29, 0x40, RZ, 0xfc, !PT ;  /* 0x000000401d1d2812 */ /* 0x000fe400078efcff */
[----:B------:R-:W-:-:S02]  /*9240*/  ISETP.LT.OR P2, PT, R35, 0x41, !P0 ;  /* 0x000000412300780c */ /* 0x000fc40004741670 */
        /* <DEDUP_REMOVED lines=19> */
[----:B------:R-:W-:-:S03]  /*9380*/  LOP3.LUT R29, R29, 0xfffffffe, RZ, 0xc0, !PT ;  /* 0xfffffffe1d1d7812 */ /* 0x000fc600078ec0ff */
[----:B------:R-:W-:Y:S02]  /*9390*/  @P3 LOP3.LUT R16, R16, 0x80000000, RZ, 0xfc, !PT ;  /* 0x8000000010103812 */ /* 0x000fe400078efcff */
[----:B------:R-:W-:Y:S02]  /*93a0*/  @P1 LOP3.LUT R29, R29, 0x1, RZ, 0xfc, !PT ;  /* 0x000000011d1d1812 */ /* 0x000fe400078efcff */
[----:B------:R-:W-:Y:S02]  /*93b0*/  ISETP.LT.OR P1, PT, R35, 0x51, !P0 ;  /* 0x000000512300780c */ /* 0x000fe40004721670 */
[----:B------:R-:W-:Y:S02]  /*93c0*/  ISETP.GE.AND P0, PT, R0, UR36, PT ;  /* 0x0000002400007c0c */ /* 0x000fe4000bf06270 */
[----:B------:R-:W-:Y:S02]  /*93d0*/  LOP3.LUT R16, R16, 0xefffffff, RZ, 0xc0, !PT ;  /* 0xefffffff10107812 */ /* 0x000fe400078ec0ff */
[----:B------:R-:W-:-:S02]  /*93e0*/  ISETP.LT.U32.AND P0, PT, R30, 0x60, !P0 ;  /* 0x000000601e00780c */ /* 0x000fc40004701070 */
[----:B------:R-:W-:Y:S02]  /*93f0*/  @P2 LOP3.LUT R16, R16, 0x10000000, RZ, 0xfc, !PT ;  /* 0x1000000010102812 */ /* 0x000fe400078efcff */
[----:B------:R-:W-:Y:S02]  /*9400*/  ISETP.GE.AND P2, PT, R4, UR11, PT ;  /* 0x0000000b04007c0c */ /* 0x000fe4000bf46270 */
[----:B------:R-:W-:Y:S02]  /*9410*/  LOP3.LUT R16, R16, 0xffefffff, RZ, 0xc0, !PT ;  /* 0xffefffff10107812 */ /* 0x000fe400078ec0ff */
[----:B------:R-:W-:-:S04]  /*9420*/  LOP3.LUT R29, R29, 0xfffeffff, RZ, 0xc0, !PT ;  /* 0xfffeffff1d1d7812 */ /* 0x000fc800078ec0ff */
[----:B------:R-:W-:Y:S02]  /*9430*/  @P1 LOP3.LUT R29, R29, 0x10000, RZ, 0xfc, !PT ;  /* 0x000100001d1d1812 */ /* 0x000fe400078efcff */
[----:B------:R-:W-:Y:S02]  /*9440*/  @P0 LOP3.LUT R16, R16, 0x100000, RZ, 0xfc, !PT ;  /* 0x0010000010100812 */ /* 0x000fe400078efcff */
[----:B------:R-:W-:Y:S02]  /*9450*/  ISETP.GE.AND P1, PT, R5, UR11, PT ;  /* 0x0000000b05007c0c */ /* 0x000fe4000bf26270 */
[----:B------:R-:W-:Y:S02]  /*9460*/  LOP3.LUT R16, R16, 0xfffdffff, RZ, 0xc0, !PT ;  /* 0xfffdffff10107812 */ /* 0x000fe400078ec0ff */
[----:B------:R-:W-:Y:S02]  /*9470*/  ISETP.GE.AND P0, PT, R6, UR11, PT ;  /* 0x0000000b06007c0c */ /* 0x000fe4000bf06270 */
[----:B------:R-:W-:-:S02]  /*9480*/  @P2 LOP3.LUT R16, R16, 0x20000, RZ, 0xfc, !PT ;  /* 0x0002000010102812 */ /* 0x000fc400078efcff */
        /* <DEDUP_REMOVED lines=31> */
.L_x_260:
[----:B0-----:R-:W0:Y:S01]  /*9680*/  LDC R0, c[0x0][0xd38] ;  /* 0x00034e00ff007b82 */ /* 0x001e220000000800 */
[----:B------:R-:W-:Y:S01]  /*9690*/  MOV R24, R37 ;  /* 0x0000002500187202 */ /* 0x000fe20000000f00 */
[----:B------:R-:W-:Y:S05]  /*96a0*/  YIELD ;  /* 0x0000000000007946 */ /* 0x000fea0003800000 */
[----:B------:R-:W-:Y:S01]  /*96b0*/  ULDC.64 UR4, c[0x0][0xb20] ;  /* 0x0002c80000047ab9 */ /* 0x000fe20000000a00 */
[----:B------:R-:W-:Y:S01]  /*96c0*/  IMAD.MOV.U32 R33, RZ, RZ, RZ ;  /* 0x000000ffff217224 */ /* 0x000fe200078e00ff */
[----:B0-----:R-:W-:-:S13]  /*96d0*/  ISETP.NE.AND P0, PT, R0, 0x1, PT ;  /* 0x000000010000780c */ /* 0x001fda0003f05270 */
[----:B------:R-:W0:Y:S08]  /*96e0*/  @P0 LDC R0, c[0x0][0xd3c] ;  /* 0x00034f00ff000b82 */ /* 0x000e300000000800 */
[----:B-1----:R-:W1:Y:S01]  /*96f0*/  @P0 LDC R3, c[0x0][0xd40] ;  /* 0x00035000ff030b82 */ /* 0x002e620000000800 */
[----:B0-----:R-:W-:-:S05]  /*9700*/  @P0 IMAD.HI.U32 R0, R37, R0, RZ ;  /* 0x0000000025000227 */ /* 0x001fca00078e00ff */
[----:B-1----:R-:W-:Y:S02]  /*9710*/  @P0 SHF.R.U32.HI R24, RZ, R3, R0 ;  /* 0x00000003ff180219 */ /* 0x002fe40000011600 */
[----:B------:R-:W0:Y:S03]  /*9720*/  LDC R0, c[0x0][0xd44] ;  /* 0x00035100ff007b82 */ /* 0x000e260000000800 */
[----:B------:R-:W-:Y:S01]  /*9730*/  IMAD.MOV.U32 R22, RZ, RZ, R24 ;  /* 0x000000ffff167224 */ /* 0x000fe200078e0018 */
        /* <DEDUP_REMOVED lines=12> */
[----:B0-2---:R-:W-:Y:S05]  /*9800*/  @!P0 BRA `(.L_x_224) ;  /* 0x0000000000408947 */ /* 0x005fea0003800000 */
[----:B------:R-:W-:Y:S01]  /*9810*/  MOV R2, 0x0 ;  /* 0x0000000000027802 */ /* 0x000fe20000000f00 */
[----:B------:R-:W-:Y:S01]  /*9820*/  ULDC.64 UR4, c[0x4][0x98] ;  /* 0x0100260000047ab9 */ /* 0x000fe20000000a00 */
[----:B------:R-:W-:Y:S01]  /*9830*/  ULDC.64 UR6, c[0x4][0xa0] ;  /* 0x0100280000067ab9 */ /* 0x000fe20000000a00 */
[----:B------:R-:W-:Y:S02]  /*9840*/  IMAD.U32 R4, RZ, RZ, UR4 ;  /* 0x00000004ff047e24 */ /* 0x000fe4000f8e00ff */
[----:B------:R-:W-:Y:S01]  /*9850*/  IMAD.U32 R5, RZ, RZ, UR5 ;  /* 0x00000005ff057e24 */ /* 0x000fe2000f8e00ff */
[----:B------:R-:W0:Y:S01]  /*9860*/  LDC.64 R2, c[0x4][R2] ;  /* 0x0100000002027b82 */ /* 0x000e220000000a00 */
[----:B------:R-:W-:Y:S01]  /*9870*/  ULDC.64 UR4, c[0x4][0x8] ;  /* 0x0100020000047ab9 */ /* 0x000fe20000000a00 */
[----:B------:R-:W-:Y:S01]  /*9880*/  IMAD.U32 R6, RZ, RZ, UR6 ;  /* 0x00000006ff067e24 */ /* 0x000fe2000f8e00ff */
[----:B------:R-:W-:Y:S01]  /*9890*/  MOV R10, UR4 ;  /* 0x00000004000a7c02 */ /* 0x000fe20008000f00 */
[----:B------:R-:W-:-:S02]  /*98a0*/  IMAD.U32 R7, RZ, RZ, UR7 ;  /* 0x00000007ff077e24 */ /* 0x000fc4000f8e00ff */
[----:B------:R-:W-:Y:S02]  /*98b0*/  IMAD.U32 R11, RZ, RZ, UR5 ;  /* 0x00000005ff0b7e24 */ /* 0x000fe4000f8e00ff */
[----:B------:R-:W-:Y:S02]  /*98c0*/  IMAD.MOV.U32 R8, RZ, RZ, 0x70 ;  /* 0x00000070ff087424 */ /* 0x000fe400078e00ff */
[----:B------:R-:W-:Y:S02]  /*98d0*/  IMAD.MOV.U32 R12, RZ, RZ, 0x1 ;  /* 0x00000001ff0c7424 */ /* 0x000fe400078e00ff */
[----:B------:R-:W-:-:S07]  /*98e0*/  IMAD.MOV.U32 R13, RZ, RZ, RZ ;  /* 0x000000ffff0d7224 */ /* 0x000fce00078e00ff */
[----:B------:R-:W-:-:S07]  /*98f0*/  LEPC R20, `(.L_x_224) ;  /* 0x000000001014794e */ /* 0x000fce0000000000 */
[----:B0----5:R-:W-:Y:S05]  /*9900*/  CALL.ABS.NOINC R2 ;  /* 0x0000000002007343 */ /* 0x021fea0003c00000 */
.L_x_224:
        /* <DEDUP_REMOVED lines=11> */
[----:B------:R-:W-:Y:S01]  /*99c0*/  MOV R6, UR6 ;  /* 0x0000000600067c02 */ /* 0x000fe20008000f00 */
[----:B------:R-:W-:Y:S02]  /*99d0*/  IMAD.U32 R7, RZ, RZ, UR7 ;  /* 0x00000007ff077e24 */ /* 0x000fe4000f8e00ff */
[----:B------:R-:W-:-:S02]  /*99e0*/  IMAD.U32 R10, RZ, RZ, UR4 ;  /* 0x00000004ff0a7e24 */ /* 0x000fc4000f8e00ff */
[----:B------:R-:W-:Y:S02]  /*99f0*/  IMAD.U32 R11, RZ, RZ, UR5 ;  /* 0x00000005ff0b7e24 */ /* 0x000fe4000f8e00ff */
[----:B------:R-:W-:Y:S02]  /*9a00*/  IMAD.MOV.U32 R8, RZ, RZ, 0x70 ;  /* 0x00000070ff087424 */ /* 0x000fe400078e00ff */
[----:B------:R-:W-:Y:S02]  /*9a10*/  IMAD.MOV.U32 R12, RZ, RZ, 0x1 ;  /* 0x00000001ff0c7424 */ /* 0x000fe400078e00ff */
[----:B0-----:R-:W-:-:S07]  /*9a20*/  IMAD.MOV.U32 R13, RZ, RZ, RZ ;  /* 0x000000ffff0d7224 */ /* 0x001fce00078e00ff */
[----:B------:R-:W-:-:S07]  /*9a30*/  LEPC R20, `(.L_x_226) ;  /* 0x000000001014794e */ /* 0x000fce0000000000 */
[----:B-1---5:R-:W-:Y:S05]  /*9a40*/  CALL.ABS.NOINC R2 ;  /* 0x0000000002007343 */ /* 0x022fea0003c00000 */
.L_x_226:
[----:B------:R0:W1:Y:S01]  /*9a50*/  LDC.64 R2, c[0x4][R17] ;  /* 0x0100000011027b82 */ /* 0x0000620000000a00 */
[----:B------:R-:W-:Y:S01]  /*9a60*/  ULDC.64 UR4, c[0x4][0x98] ;  /* 0x0100260000047ab9 */ /* 0x000fe20000000a00 */
[----:B------:R-:W-:Y:S01]  /*9a70*/  ULDC.64 UR6, c[0x4][0xa0] ;  /* 0x0100280000067ab9 */ /* 0x000fe20000000a00 */
[----:B------:R-:W-:Y:S01]  /*9a80*/  MOV R4, UR4 ;  /* 0x0000000400047c02 */ /* 0x000fe20008000f00 */
        /* <DEDUP_REMOVED lines=11> */
.L_x_225:
[----:B------:R-:W-:Y:S01]  /*9b40*/  ULDC.64 UR4, c[0x0][0xaf0] ;  /* 0x0002bc0000047ab9 */ /* 0x000fe20000000a00 */
[--C-:B------:R-:W-:Y:S01]  /*9b50*/  IMAD.MOV.U32 R32, RZ, RZ, R22.reuse ;  /* 0x000000ffff207224 */ /* 0x100fe200078e0016 */
[----:B------:R-:W-:Y:S01]  /*9b60*/  ISETP.NE.U32.AND P0, PT, RZ, UR4, PT ;  /* 0x00000004ff007c0c */ /* 0x000fe2000bf05070 */
[----:B------:R-:W0:Y:S01]  /*9b70*/  LDC R8, c[0x0][0x430] ;  /* 0x00010c00ff087b82 */ /* 0x000e220000000800 */
[----:B------:R-:W-:Y:S01]  /*9b80*/  IMAD.MOV R19, RZ, RZ, -R22 ;  /* 0x000000ffff137224 */ /* 0x000fe200078e0a16 */
[----:B------:R-:W-:Y:S01]  /*9b90*/  ULDC UR4, c[0x0][0xd44] ;  /* 0x0003510000047ab9 */ /* 0x000fe20000000800 */
[----:B------:R-:W-:-:S13]  /*9ba0*/  ISETP.NE.AND.EX P0, PT, RZ, UR5, PT, P0 ;  /* 0x00000005ff007c0c */ /* 0x000fda000bf05300 */
[----:B------:R-:W1:Y:S02]  /*9bb0*/  @P0 LDC.64 R2, c[0x0][0xaf0] ;  /* 0x0002bc00ff020b82 */ /* 0x000e640000000a00 */
[----:B-1----:R-:W-:-:S05]  /*9bc0*/  @P0 IMAD.WIDE R2, R22, 0x4, R2 ;  /* 0x0000000416020825 */ /* 0x002fca00078e0202 */
[----:B------:R1:W5:Y:S01]  /*9bd0*/  @P0 LDG.E R32, desc[UR48][R2.64] ;  /* 0x0000003002200981 */ /* 0x000362000c1e1900 */
[----:B------:R-:W-:Y:S01]  /*9be0*/  UMOV UR5, 0xffffffff ;  /* 0xffffffff00057882 */ /* 0x000fe20000000000 */
[----:B------:R-:W-:Y:S02]  /*9bf0*/  IMAD R19, R19, UR4, R24 ;  /* 0x0000000413137c24 */ /* 0x000fe4000f8e0218 */
[----:B0-----:R-:W-:Y:S05]  /*9c00*/  BRA.DIV UR5, `(.L_x_227) ;  /* 0x0000003e05107947 */ /* 0x001fea000b800000 */
.L_x_278:
        /* <DEDUP_REMOVED lines=19> */
[----:B------:R-:W-:-:S05]  /*9d40*/  @P1 IMAD.WIDE.U32 R2, R32, R6, R2 ;  /* 0x0000000620021225 */ /* 0x000fca00078e0002 */
[----:B------:R-:W-:Y:S02]  /*9d50*/  @P1 IADD3 R0, R3, R7, RZ ;  /* 0x0000000703001210 */ /* 0x000fe40007ffe0ff */
[----:B--2---:R-:W-:-:S04]  /*9d60*/  @P1 LEA R4, P0, R2, R4, 0x2 ;  /* 0x0000000402041211 */ /* 0x004fc800078010ff */
[----:B------:R-:W-:-:S05]  /*9d70*/  @P1 LEA.HI.X R5, R2, R5, R0, 0x2, P0 ;  /* 0x0000000502051211 */ /* 0x000fca00000f1400 */
[----:B------:R0:W5:Y:S01]  /*9d80*/  @P1 LDG.E R23, desc[UR48][R4.64] ;  /* 0x0000003004171981 */ /* 0x000162000c1e1900 */
[----:B------:R-:W-:Y:S01]  /*9d90*/  IMAD.U32 R2, RZ, RZ, UR41 ;  /* 0x00000029ff027e24 */ /* 0x000fe2000f8e00ff */
[----:B------:R-:W-:Y:S01]  /*9da0*/  LOP3.LUT R16, R16, 0xffffefff, RZ, 0xc0, !PT ;  /* 0xffffefff10107812 */ /* 0x000fe200078ec0ff */
[----:B------:R-:W-:Y:S01]  /*9db0*/  IMAD.MOV R0, RZ, RZ, -R9 ;  /* 0x000000ffff007224 */ /* 0x000fe200078e0a09 */
[----:B------:R-:W-:Y:S02]  /*9dc0*/  SHF.R.S32.HI R31, RZ, 0x1f, R19 ;  /* 0x0000001fff1f7819 */ /* 0x000fe40000011413 */
[----:B------:R-:W-:Y:S01]  /*9dd0*/  ISETP.NE.AND P0, PT, R2, 0x3, PT ;  /* 0x000000030200780c */ /* 0x000fe20003f05270 */
[----:B------:R-:W-:-:S12]  /*9de0*/  IMAD R25, R8, R0, R25 ;  /* 0x0000000008197224 */ /* 0x000fd800078e0219 */
[----:B------:R-:W-:Y:S01]  /*9df0*/  @P0 LOP3.LUT R16, R16, 0x1000, RZ, 0xfc, !PT ;  /* 0x0000100010100812 */ /* 0x000fe200078efcff */
[----:B0-----:R-:W-:Y:S06]  /*9e00*/  @!P0 BRA `(.L_x_228) ;  /* 0x0000000000048947 */ /* 0x001fec0003800000 */
[----:B------:R-:W-:Y:S01]  /*9e10*/  BPT.TRAP 0x1 ;  /* 0x000000040000795c */ /* 0x000fe20000300000 */
.L_x_228:
[----:B------:R-:W-:Y:S01]  /*9e20*/  LEA R17, R18, UR37, 0x3 ;  /* 0x0000002512117c11 */ /* 0x000fe2000f8e18ff */
[----:B------:R-:W-:Y:S01]  /*9e30*/  BSSY B0, `(.L_x_229) ;  /* 0x0000004000007945 */ /* 0x000fe20003800000 */
[----:B------:R-:W-:-:S04]  /*9e40*/  SHF.L.U32 R0, R28, 0x1f, RZ ;  /* 0x0000001f1c007819 */ /* 0x000fc800000006ff */
[----:B------:R-:W0:Y:S02]  /*9e50*/  SYNCS.PHASECHK.TRANS64.TRYWAIT P0, [R17+URZ+0x32440], R0 ;  /* 0x03244000110075a7 */ /* 0x000e24000800017f */
[----:B0-----:R-:W-:Y:S05]  /*9e60*/  @!P0 BRA `(.L_x_230) ;  /* 0x0000003800ac8947 */ /* 0x001fea0003800000 */
.L_x_279:
[----:B------:R-:W-:Y:S05]  /*9e70*/  BSYNC B0 ;  /* 0x0000000000007941 */ /* 0x000fea0003800000 */
.L_x_229:
[----:B0-----:R-:W-:Y:S01]  /*9e80*/  SHF.R.S32.HI R0, RZ, 0x1f, R25 ;  /* 0x0000001fff007819 */ /* 0x001fe20000011419 */
[----:B------:R-:W0:Y:S01]  /*9e90*/  S2R R20, SR_TID.X ;  /* 0x0000000000147919 */ /* 0x000e220000002100 */
[----:B------:R-:W-:Y:S01]  /*9ea0*/  ULDC.64 UR4, c[0x0][0x300] ;  /* 0x0000c00000047ab9 */ /* 0x000fe20000000a00 */
[----:B-----5:R-:W-:Y:S01]  /*9eb0*/  SHF.R.S32.HI R4, RZ, 0x1f, R23 ;  /* 0x0000001fff047819 */ /* 0x020fe20000011417 */
[----:B------:R-:W-:Y:S01]  /*9ec0*/  IMAD.WIDE.U32 R2, R25, UR4, RZ ;  /* 0x0000000419027c25 */ /* 0x000fe2000f8e00ff */
[----:B------:R1:W-:Y:S01]  /*9ed0*/  STL [R1], R0 ;  /* 0x0000000001007387 */ /* 0x0003e20000100800 */
[----:B------:R-:W-:-:S03]  /*9ee0*/  LOP3.LUT P1, RZ, R16, 0x1, RZ, 0xc0, !PT ;  /* 0x0000000110ff7812 */ /* 0x000fc6000782c0ff */
[----:B------:R2:W-:Y:S01]  /*9ef0*/  STL [R1+0x4], R4 ;  /* 0x0000040401007387 */ /* 0x0005e20000100800 */
[----:B-1----:R-:W-:-:S04]  /*9f00*/  IMAD R0, R0, UR4, RZ ;  /* 0x0000000400007c24 */ /* 0x002fc8000f8e02ff */
        /* <DEDUP_REMOVED lines=8> */
[----:B0-----:R-:W-:Y:S01]  /*9f90*/  SHF.L.U32 R20, R20, 0x3, RZ ;  /* 0x0000000314147819 */ /* 0x001fe200000006ff */
[----:B------:R-:W-:Y:S02]  /*9fa0*/  IMAD R0, R31, UR4, RZ ;  /* 0x000000041f007c24 */ /* 0x000fe4000f8e02ff */
[----:B------:R-:W-:Y:S01]  /*9fb0*/  IMAD.WIDE.U32 R2, R19, UR4, R2 ;  /* 0x0000000413027c25 */ /* 0x000fe2000f8e0002 */
[----:B------:R-:W-:-:S03]  /*9fc0*/  LOP3.LUT R20, R20, 0x38, RZ, 0xc0, !PT ;  /* 0x0000003814147812 */ /* 0x000fc600078ec0ff */
[----:B------:R-:W-:Y:S01]  /*9fd0*/  IMAD R5, R19, UR5, R0 ;  /* 0x0000000513057c24 */ /* 0x000fe2000f8e0200 */
[----:B------:R-:W-:Y:S01]  /*9fe0*/  ULDC.64 UR4, c[0x0][0x2e8] ;  /* 0x0000ba0000047ab9 */ /* 0x000fe20000000a00 */
[----:B--2---:R-:W-:Y:S01]  /*9ff0*/  IMAD R4, R18, 0x1800, R27 ;  /* 0x0000180012047824 */ /* 0x004fe200078e021b */
[----:B------:R-:W-:Y:S01]  /*a000*/  LEA R0, P0, R2, UR4, 0x1 ;  /* 0x0000000402007c11 */ /* 0x000fe2000f8008ff */
[----:B------:R-:W-:Y:S01]  /*a010*/  IMAD.IADD R5, R3, 0x1, R5 ;  /* 0x0000000103057824 */ /* 0x000fe200078e0205 */
[----:B------:R-:W-:-:S04]  /*a020*/  UMOV UR4, 0xffffffff ;  /* 0xffffffff00047882 */ /* 0x000fc80000000000 */
        /* <DEDUP_REMOVED lines=19> */
[----:B------:R-:W0:Y:S02]  /*a160*/  SHFL.IDX PT, R14, R0, 0x2, 0x181f ;  /* 0x00581f00000e7f89 */ /* 0x000e2400000e0000 */
[----:B------:R-:W-:Y:S02]  /*a170*/  @P5 IMAD.X R6, RZ, RZ, R6, P0 ;  /* 0x000000ffff065224 */ /* 0x000fe400000e0606 */
[----:B------:R-:W-:Y:S02]  /*a180*/  @P5 IMAD.MOV.U32 R2, RZ, RZ, R11 ;  /* 0x000000ffff025224 */ /* 0x000fe400078e000b */
[----:B------:R-:W-:-:S05]  /*a190*/  @P5 IMAD.MOV.U32 R3, RZ, RZ, R6 ;  /* 0x000000ffff035224 */ /* 0x000fca00078e0006 */
[----:B------:R1:W-:Y:S01]  /*a1a0*/  @P5 LDGSTS.E.BYPASS.LTC128B.128 [R12+0x1cc00], desc[UR48][R2.64], !P1 ;  /* 0x1cc00000020c5fae */ /* 0x0003e2000c901d70 */
[----:B0-----:R-:W-:-:S03]  /*a1b0*/  @P4 LEA R10, P0, R20, R14, 0x1 ;  /* 0x0000000e140a4211 */ /* 0x001fc600078008ff */
[----:B-1----:R-:W-:Y:S01]  /*a1c0*/  SHFL.IDX PT, R2, R5, 0x4, 0x181f ;  /* 0x00981f0005027f89 */ /* 0x002fe200000e0000 */
[----:B------:R-:W-:-:S03]  /*a1d0*/  @P4 LEA R12, R4, UR37, 0x1 ;  /* 0x00000025040c4c11 */ /* 0x000fc6000f8e08ff */
[----:B------:R-:W0:Y:S01]  /*a1e0*/  SHFL.IDX PT, R14, R0, 0x3, 0x181f ;  /* 0x00781f00000e7f89 */ /* 0x000e2200000e0000 */
[----:B------:R-:W-:-:S03]  /*a1f0*/  @P4 IMAD.X R9, RZ, RZ, R9, P0 ;  /* 0x000000ffff094224 */ /* 0x000fc600000e0609 */
[----:B------:R-:W-:Y:S01]  /*a200*/  SHFL.IDX PT, R5, R5, 0x5, 0x181f ;  /* 0x00b81f0005057f89 */ /* 0x000fe200000e0000 */
[----:B------:R-:W-:Y:S01]  /*a210*/  @P4 IMAD.MOV.U32 R3, RZ, RZ, R9 ;  /* 0x000000ffff034224 */ /* 0x000fe200078e0009 */
[----:B------:R-:W-:Y:S02]  /*a220*/  @P3 LEA R9, R4, UR37, 0x1 ;  /* 0x0000002504093c11 */ /* 0x000fe4000f8e08ff */
[C---:B0-----:R-:W-:Y:S02]  /*a230*/  @P3 LEA R8, P0, R20.reuse, R14, 0x1 ;  /* 0x0000000e14083211 */ /* 0x041fe400078008ff */
[----:B------:R-:W0:Y:S03]  /*a240*/  SHFL.IDX PT, R14, R0, 0x4, 0x181f ;  /* 0x00981f00000e7f89 */ /* 0x000e2600000e0000 */
[----:B------:R-:W-:Y:S01]  /*a250*/  @P3 IMAD.X R7, RZ, RZ, R7, P0 ;  /* 0x000000ffff073224 */ /* 0x000fe200000e0607 */
[----:B0-----:R-:W-:-:S02]  /*a260*/  @P2 LEA R6, P0, R20, R14, 0x1 ;  /* 0x0000000e14062211 */ /* 0x001fc400078008ff */
[----:B------:R0:W1:Y:S02]  /*a270*/  SHFL.IDX PT, R14, R0, 0x5, 0x181f ;  /* 0x00b81f00000e7f89 */ /* 0x00006400000e0000 */
[----:B------:R-:W-:Y:S01]  /*a280*/  @P2 IADD3.X R11, RZ, R2, RZ, P0, !PT ;  /* 0x00000002ff0b2210 */ /* 0x000fe200007fe4ff */
        /* <DEDUP_REMOVED lines=9> */
.L_x_293:
[----:B------:R-:W-:-:S13]  /*a320*/  ISETP.GE.AND P2, PT, R35, 0x51, PT ;  /* 0x000000512300780c */ /* 0x000fda0003f46270 */
[----:B0-----:R-:W-:-:S04]  /*a330*/  @P2 LEA R2, P0, R20, R14, 0x1 ;  /* 0x0000000e14022211 */ /* 0x001fc800078008ff */
[----:B------:R-:W-:Y:S02]  /*a340*/  @P2 IADD3.X R3, RZ, R5, RZ, P0, !PT ;  /* 0x00000005ff032210 */ /* 0x000fe400007fe4ff */
[----:B------:R-:W-:Y:S02]  /*a350*/  @P2 LEA R5, R4, UR37, 0x1 ;  /* 0x0000002504052c11 */ /* 0x000fe4000f8e08ff */
[----:B------:R-:W-:-:S03]  /*a360*/  PLOP3.LUT P0, PT, PT, PT, PT, 0x80, 0x0 ;  /* 0x000000000000781c */ /* 0x000fc60003f0f070 */
[----:B------:R-:W-:Y:S01]  /*a370*/  @!PT LDS RZ, [RZ] ;  /* 0x00000000fffff984 */ /* 0x000fe20000000800 */
[----:B------:R-:W-:Y:S01]  /*a380*/  @!PT LDS RZ, [RZ] ;  /* 0x00000000fffff984 */ /* 0x000fe20000000800 */
[----:B------:R-:W-:Y:S01]  /*a390*/  @!PT LDS RZ, [RZ] ;  /* 0x00000000fffff984 */ /* 0x000fe20000000800 */
[----:B------:R0:W-:Y:S01]  /*a3a0*/  @P2 LDGSTS.E.BYPASS.LTC128B.128 [R5+0x1ec00], desc[UR48][R2.64], !P1 ;  /* 0x1ec0000002052fae */ /* 0x0001e2000c901d70 */
[----:B------:R-:W-:-:S09]  /*a3b0*/  NOP ;  /* 0x0000000000007918 */ /* 0x000fd20000000000 */
.L_x_232:
        /* <DEDUP_REMOVED lines=11> */
.L_x_233:
[----:B------:R1:W-:Y:S02]  /*a470*/  SYNCS.ARRIVE.TRANS64.A1T0 RZ, [R17+URZ+0x32430], RZ ;  /* 0x032430ff11ff79a7 */ /* 0x0003e4000810003f */
[----:B------:R-:W-:Y:S05]  /*a480*/  WARPSYNC.ALL ;  /* 0x0000000000007948 */ /* 0x000fea0003800000 */
[----:B------:R-:W-:Y:S01]  /*a490*/  UIADD3 UR4, UR37, 0x18400, URZ ;  /* 0x0001840025047890 */ /* 0x000fe2000fffe03f */
[----:B------:R-:W-:-:S03]  /*a4a0*/  SHF.R.S32.HI R26, RZ, 0x1f, R22 ;  /* 0x0000001fff1a7819 */ /* 0x000fc60000011416 */
        /* <DEDUP_REMOVED lines=8> */
[----:B------:R-:W-:Y:S01]  /*a530*/  IMAD.U32 R4, RZ, RZ, UR6 ;  /* 0x00000006ff047e24 */ /* 0x000fe2000f8e00ff */
[----:B------:R-:W-:Y:S01]  /*a540*/  MOV R11, UR5 ;  /* 0x00000005000b7c02 */ /* 0x000fe20008000f00 */
[----:B------:R-:W0:Y:S01]  /*a550*/  LDC.64 R2, c[0x4][R2] ;  /* 0x0100000002027b82 */ /* 0x000e220000000a00 */
[----:B------:R-:W-:Y:S02]  /*a560*/  IMAD.U32 R5, RZ, RZ, UR7 ;  /* 0x00000007ff057e24 */ /* 0x000fe4000f8e00ff */
[----:B------:R-:W-:Y:S02]  /*a570*/  IMAD.U32 R6, RZ, RZ, UR8 ;  /* 0x00000008ff067e24 */ /* 0x000fe4000f8e00ff */
[----:B------:R-:W-:-:S02]  /*a580*/  IMAD.U32 R7, RZ, RZ, UR9 ;  /* 0x00000009ff077e24 */ /* 0x000fc4000f8e00ff */
[----:B------:R-:W-:Y:S02]  /*a590*/  IMAD.U32 R10, RZ, RZ, UR4 ;  /* 0x00000004ff0a7e24 */ /* 0x000fe4000f8e00ff */
[----:B------:R-:W-:Y:S02]  /*a5a0*/  IMAD.MOV.U32 R8, RZ, RZ, 0x70 ;  /* 0x00000070ff087424 */ /* 0x000fe400078e00ff */
[----:B------:R-:W-:Y:S02]  /*a5b0*/  IMAD.MOV.U32 R12, RZ, RZ, 0x1 ;  /* 0x00000001ff0c7424 */ /* 0x000fe400078e00ff */
[----:B------:R-:W-:-:S07]  /*a5c0*/  IMAD.MOV.U32 R13, RZ, RZ, RZ ;  /* 0x000000ffff0d7224 */ /* 0x000fce00078e00ff */
[----:B------:R-:W-:-:S07]  /*a5d0*/  LEPC R20, `(.L_x_234) ;  /* 0x000000001014794e */ /* 0x000fce0000000000 */
[----:B01----:R-:W-:Y:S05]  /*a5e0*/  CALL.ABS.NOINC R2 ;  /* 0x0000000002007343 */ /* 0x003fea0003c00000 */
.L_x_234:
[----:B------:R-:W2:Y:S01]  /*a5f0*/  LDC R6, c[0x0][0x448] ;  /* 0x00011200ff067b82 */ /* 0x000ea20000000800 */
[----:B------:R-:W-:Y:S01]  /*a600*/  IMAD.MOV R0, RZ, RZ, -R24 ;  /* 0x000000ffff007224 */ /* 0x000fe200078e0a18 */
[----:B------:R-:W-:Y:S01]  /*a610*/  ULDC UR4, c[0x0][0xd38] ;  /* 0x00034e0000047ab9 */ /* 0x000fe20000000800 */
[----:B------:R-:W-:Y:S02]  /*a620*/  LOP3.LUT R16, R16, 0xfff7ffff, RZ, 0xc0, !PT ;  /* 0xfff7ffff10107812 */ /* 0x000fe400078ec0ff */
[----:B------:R-:W-:Y:S01]  /*a630*/  IMAD R0, R0, UR4, R37 ;  /* 0x0000000400007c24 */ /* 0x000fe2000f8e0225 */
[----:B------:R-:W-:-:S03]  /*a640*/  ULDC.64 UR4, c[0x0][0x2d8] ;  /* 0x0000b60000047ab9 */ /* 0x000fc60000000a00 */
[----:B------:R-:W-:-:S05]  /*a650*/  IMAD.SHL.U32 R0, R0, 0x80, RZ ;  /* 0x0000008000007824 */ /* 0x000fca00078e00ff */
[----:B------:R-:W-:-:S05]  /*a660*/  LOP3.LUT R24, R30, R0, RZ, 0xfc, !PT ;  /* 0x000000001e187212 */ /* 0x000fca00078efcff */
[----:B------:R-:W-:Y:S01]  /*a670*/  IMAD.MOV.U32 R4, RZ, RZ, R24 ;  /* 0x000000ffff047224 */ /* 0x000fe200078e0018 */
[----:B--2---:R-:W-:-:S13]  /*a680*/  ISETP.NE.AND P0, PT, R6, 0x1, PT ;  /* 0x000000010600780c */ /* 0x004fda0003f05270 */
[----:B0-----:R-:W0:Y:S01]  /*a690*/  @P0 LDC R3, c[0x0][0x44c] ;  /* 0x00011300ff030b82 */ /* 0x001e220000000800 */
[----:B------:R-:W-:-:S04]  /*a6a0*/  @P0 LOP3.LUT R16, R16, 0x80000, RZ, 0xfc, !PT ;  /* 0x0008000010100812 */ /* 0x000fc800078efcff */
[----:B------:R-:W-:-:S03]  /*a6b0*/  LOP3.LUT P1, RZ, R16, 0x4000000, RZ, 0xc0, !PT ;  /* 0x0400000010ff7812 */ /* 0x000fc6000782c0ff */
[----:B------:R-:W2:Y:S01]  /*a6c0*/  @P0 LDC R5, c[0x0][0x450] ;  /* 0x00011400ff050b82 */ /* 0x000ea20000000800 */
[----:B0-----:R-:W-:-:S05]  /*a6d0*/  @P0 IMAD.HI.U32 R2, R24, R3, RZ ;  /* 0x0000000318020227 */ /* 0x001fca00078e00ff */
[----:B--2---:R-:W-:Y:S01]  /*a6e0*/  @P0 SHF.R.U32.HI R4, RZ, R5, R2 ;  /* 0x00000005ff040219 */ /* 0x004fe20000011602 */
[----:B------:R-:W-:-:S04]  /*a6f0*/  IMAD R2, R31, UR4, RZ ;  /* 0x000000041f027c24 */ /* 0x000fc8000f8e02ff */
[C---:B------:R-:W-:Y:S02]  /*a700*/  IMAD R5, R19.reuse, UR5, R2 ;  /* 0x0000000513057c24 */ /* 0x040fe4000f8e0202 */
[----:B------:R-:W-:Y:S01]  /*a710*/  IMAD.WIDE.U32 R2, R19, UR4, RZ ;  /* 0x0000000413027c25 */ /* 0x000fe2000f8e00ff */
[----:B------:R-:W-:-:S04]  /*a720*/  ULDC.64 UR4, c[0x0][0x2e0] ;  /* 0x0000b80000047ab9 */ /* 0x000fc80000000a00 */
[----:B------:R-:W-:Y:S01]  /*a730*/  IADD3 R3, R3, R5, RZ ;  /* 0x0000000503037210 */ /* 0x000fe20007ffe0ff */
[----:B------:R-:W-:-:S04]  /*a740*/  IMAD R5, R26, UR4, RZ ;  /* 0x000000041a057c24 */ /* 0x000fc8000f8e02ff */
[C---:B------:R-:W-:Y:S02]  /*a750*/  IMAD R5, R22.reuse, UR5, R5 ;  /* 0x0000000516057c24 */ /* 0x040fe4000f8e0205 */
[----:B------:R-:W-:Y:S01]  /*a760*/  IMAD.WIDE.U32 R2, R22, UR4, R2 ;  /* 0x0000000416027c25 */ /* 0x000fe2000f8e0002 */
[----:B------:R-:W-:-:S03]  /*a770*/  ULDC.64 UR4, c[0x0][0x2d0] ;  /* 0x0000b40000047ab9 */ /* 0x000fc60000000a00 */
[----:B------:R-:W-:Y:S02]  /*a780*/  IMAD.IADD R3, R3, 0x1, R5 ;  /* 0x0000000103037824 */ /* 0x000fe400078e0205 */
[----:B------:R-:W-:Y:S02]  /*a790*/  IMAD.MOV R5, RZ, RZ, -R4 ;  /* 0x000000ffff057224 */ /* 0x000fe400078e0a04 */
[----:B------:R-:W-:-:S04]  /*a7a0*/  IMAD.WIDE.U32 R2, R4, UR4, R2 ;  /* 0x0000000404027c25 */ /* 0x000fc8000f8e0002 */
[----:B------:R-:W-:Y:S01]  /*a7b0*/  IMAD R5, R6, R5, R24 ;  /* 0x0000000506057224 */ /* 0x000fe200078e0218 */
[----:B------:R-:W-:-:S05]  /*a7c0*/  SHF.R.S32.HI R6, RZ, 0x1f, R4 ;  /* 0x0000001fff067819 */ /* 0x000fca0000011404 */
[----:B------:R-:W-:-:S04]  /*a7d0*/  IMAD R6, R6, UR4, RZ ;  /* 0x0000000406067c24 */ /* 0x000fc8000f8e02ff */
        /* <DEDUP_REMOVED lines=13> */
[----:B------:R1:W-:Y:S01]  /*a8b0*/  STL [R1+0x10], R17 ;  /* 0x0000101101007387 */ /* 0x0003e20000100800 */
[----:B------:R-:W-:Y:S01]  /*a8c0*/  IMAD.IADD R0, R36, 0x1, R0 ;  /* 0x0000000124007824 */ /* 0x000fe200078e0200 */
[----:B------:R-:W-:Y:S02]  /*a8d0*/  LOP3.LUT R16, R16, 0xfffff7ff, RZ, 0xc0, !PT ;  /* 0xfffff7ff10107812 */ /* 0x000fe400078ec0ff */
[----:B------:R-:W0:Y:S01]  /*a8e0*/  SHFL.IDX PT, R14, R4, RZ, 0x181f ;  /* 0x00181fff040e7589 */ /* 0x000e2200000e0000 */
[C---:B------:R-:W-:Y:S01]  /*a8f0*/  VIADD R6, R0.reuse, 0x10 ;  /* 0x0000001000067836 */ /* 0x040fe20000000000 */
[C---:B------:R-:W-:Y:S02]  /*a900*/  ISETP.GE.AND P2, PT, R0.reuse, UR38, PT ;  /* 0x0000002600007c0c */ /* 0x040fe4000bf46270 */
[----:B------:R-:W2:Y:S01]  /*a910*/  SHFL.IDX PT, R3, R5, RZ, 0x181f ;  /* 0x00181fff05037589 */ /* 0x000ea200000e0000 */
[----:B------:R-:W-:Y:S02]  /*a920*/  IADD3 R13, R0, 0x40, RZ ;  /* 0x00000040000d7810 */ /* 0x000fe40007ffe0ff */
[----:B------:R-:W-:Y:S01]  /*a930*/  LOP3.LUT R29, R29, 0xffefffff, RZ, 0xc0, !PT ;  /* 0xffefffff1d1d7812 */ /* 0x000fe200078ec0ff */
[----:B-1----:R-:W1:Y:S01]  /*a940*/  S2R R17, SR_TID.X ;  /* 0x0000000000117919 */ /* 0x002e620000002100 */
[----:B------:R-:W-:Y:S01]  /*a950*/  ISETP.GE.AND P4, PT, R13, UR38, PT ;  /* 0x000000260d007c0c */ /* 0x000fe2000bf86270 */
[----:B------:R-:W3:Y:S05]  /*a960*/  SHFL.IDX PT, R10, R4, 0x1, 0x181f ;  /* 0x00381f00040a7f89 */ /* 0x000eea00000e0000 */
[----:B------:R-:W-:Y:S01]  /*a970*/  @P2 LOP3.LUT R16, R16, 0x800, RZ, 0xfc, !PT ;  /* 0x0000080010102812 */ /* 0x000fe200078efcff */
[----:B------:R-:W4:Y:S03]  /*a980*/  SHFL.IDX PT, R2, R5, 0x1, 0x181f ;  /* 0x00381f0005027f89 */ /* 0x000f2600000e0000 */
[----:B------:R-:W-:Y:S01]  /*a990*/  LOP3.LUT R16, R16, 0xfffffbff, RZ, 0xc0, !PT ;  /* 0xfffffbff10107812 */ /* 0x000fe200078ec0ff */
[----:B------:R-:W4:Y:S04]  /*a9a0*/  SHFL.IDX PT, R9, R4, 0x2, 0x181f ;  /* 0x00581f0004097f89 */ /* 0x000f2800000e0000 */
[----:B------:R-:W4:Y:S04]  /*a9b0*/  SHFL.IDX PT, R8, R5, 0x2, 0x181f ;  /* 0x00581f0005087f89 */ /* 0x000f2800000e0000 */
[----:B------:R-:W4:Y:S04]  /*a9c0*/  SHFL.IDX PT, R7, R4, 0x3, 0x181f ;  /* 0x00781f0004077f89 */ /* 0x000f2800000e0000 */
[----:B------:R-:W-:Y:S04]  /*a9d0*/  SHFL.IDX PT, R21, R4, 0x5, 0x181f ;  /* 0x00b81f0004157f89 */ /* 0x000fe800000e0000 */
[----:B------:R-:W-:Y:S01]  /*a9e0*/  SHFL.IDX PT, R15, R4, 0x6, 0x181f ;  /* 0x00d81f00040f7f89 */ /* 0x000fe200000e0000 */
[----:B-1----:R-:W-:-:S05]  /*a9f0*/  IMAD.SHL.U32 R17, R17, 0x8, RZ ;  /* 0x0000000811117824 */ /* 0x002fca00078e00ff */
[----:B------:R-:W-:-:S04]  /*aa00*/  LOP3.LUT R17, R17, 0x38, RZ, 0xc0, !PT ;  /* 0x0000003811117812 */ /* 0x000fc800078ec0ff */
[C---:B0-----:R-:W-:Y:S02]  /*aa10*/  @!P2 LEA R12, P0, R17.reuse, R14, 0x1 ;  /* 0x0000000e110ca211 */ /* 0x041fe400078008ff */
[----:B------:R-:W-:Y:S02]  /*aa20*/  SHFL.IDX PT, R14, R4, 0x4, 0x181f ;  /* 0x00981f00040e7f89 */ /* 0x000fe400000e0000 */
[----:B--2---:R-:W-:Y:S02]  /*aa30*/  @!P2 IADD3.X R3, RZ, R3, RZ, P0, !PT ;  /* 0x00000003ff03a210 */ /* 0x004fe400007fe4ff */
[----:B------:R-:W-:Y:S02]  /*aa40*/  ISETP.GE.AND P2, PT, R6, UR38, PT ;  /* 0x0000002606007c0c */ /* 0x000fe4000bf46270 */
[----:B------:R-:W0:Y:S11]  /*aa50*/  SHFL.IDX PT, R6, R5, 0x3, 0x181f ;  /* 0x00781f0005067f89 */ /* 0x000e3600000e0000 */
[----:B---3--:R-:W-:-:S02]  /*aa60*/  @!P2 LEA R10, P0, R17, R10, 0x1 ;  /* 0x0000000a110aa211 */ /* 0x008fc400078008ff */
[----:B------:R-:W-:-:S03]  /*aa70*/  @P2 LOP3.LUT R16, R16, 0x400, RZ, 0xfc, !PT ;  /* 0x0000040010102812 */ /* 0x000fc600078efcff */
[----:B----4-:R-:W-:Y:S01]  /*aa80*/  @!P2 IMAD.X R11, RZ, RZ, R2, P0 ;  /* 0x000000ffff0ba224 */ /* 0x010fe200000e0602 */
[----:B------:R-:W-:Y:S01]  /*aa90*/  LOP3.LUT R16, R16, 0xfffffdff, RZ, 0xc0, !PT ;  /* 0xfffffdff10107812 */ /* 0x000fe200078ec0ff */
[----:B------:R-:W-:-:S05]  /*aaa0*/  VIADD R2, R0, 0x20 ;  /* 0x0000002000027836 */ /* 0x000fca0000000000 */
[----:B------:R-:W-:Y:S01]  /*aab0*/  ISETP.GE.AND P6, PT, R2, UR38, PT ;  /* 0x0000002602007c0c */ /* 0x000fe2000bfc6270 */
[----:B------:R-:W-:-:S05]  /*aac0*/  VIADD R2, R0, 0x30 ;  /* 0x0000003000027836 */ /* 0x000fca0000000000 */
[----:B------:R-:W-:Y:S02]  /*aad0*/  ISETP.GE.AND P5, PT, R2, UR38, PT ;  /* 0x0000002602007c0c */ /* 0x000fe4000bfa6270 */
[----:B------:R-:W1:Y:S05]  /*aae0*/  SHFL.IDX PT, R2, R5, 0x4, 0x181f ;  /* 0x00981f0005027f89 */ /* 0x000e6a00000e0000 */
[----:B------:R-:W-:Y:S02]  /*aaf0*/  @!P6 LEA R9, P0, R17, R9, 0x1 ;  /* 0x000000091109e211 */ /* 0x000fe400078008ff */
[----:B------:R-:W-:Y:S02]  /*ab00*/  @P6 LOP3.LUT R16, R16, 0x200, RZ, 0xfc, !PT ;  /* 0x0000020010106812 */ /* 0x000fe400078efcff */
[----:B------:R-:W-:Y:S01]  /*ab10*/  @P6 LOP3.LUT R29, R29, 0x100000, RZ, 0xfc, !PT ;  /* 0x001000001d1d6812 */ /* 0x000fe200078efcff */
[----:B------:R-:W-:Y:S01]  /*ab20*/  @!P6 IMAD.X R8, RZ, RZ, R8, P0 ;  /* 0x000000ffff08e224 */ /* 0x000fe200000e0608 */
[----:B------:R-:W-:-:S02]  /*ab30*/  @!P5 LEA R7, P0, R17, R7, 0x1 ;  /* 0x000000071107d211 */ /* 0x000fc400078008ff */
[C---:B------:R-:W-:Y:S02]  /*ab40*/  LOP3.LUT P6, RZ, R16.reuse, 0x800, RZ, 0xc0, !PT ;  /* 0x0000080010ff7812 */ /* 0x040fe400078cc0ff */
[----:B------:R-:W-:Y:S01]  /*ab50*/  LOP3.LUT R16, R16, 0xfffffeff, RZ, 0xc0, !PT ;  /* 0xfffffeff10107812 */ /* 0x000fe200078ec0ff */
[----:B0-----:R-:W-:Y:S01]  /*ab60*/  @!P5 IMAD.X R6, RZ, RZ, R6, P0 ;  /* 0x000000ffff06d224 */ /* 0x001fe200000e0606 */
[----:B------:R-:W-:Y:S02]  /*ab70*/  @!P4 LEA R14, P0, R17, R14, 0x1 ;  /* 0x0000000e110ec211 */ /* 0x000fe400078008ff */
[----:B------:R-:W-:-:S04]  /*ab80*/  @P5 LOP3.LUT R16, R16, 0x100, RZ, 0xfc, !PT ;  /* 0x0000010010105812 */ /* 0x000fc800078efcff */
[----:B------:R-:W-:Y:S01]  /*ab90*/  LOP3.LUT R16, R16, 0xffffff7f, RZ, 0xc0, !PT ;  /* 0xffffff7f10107812 */ /* 0x000fe200078ec0ff */
[----:B-1----:R-:W-:Y:S02]  /*aba0*/  @!P4 IMAD.X R13, RZ, RZ, R2, P0 ;  /* 0x000000ffff0dc224 */ /* 0x002fe400000e0602 */
[----:B------:R-:W-:Y:S01]  /*abb0*/  VIADD R2, R0, 0x50 ;  /* 0x0000005000027836 */ /* 0x000fe20000000000 */
[----:B------:R-:W-:-:S04]  /*abc0*/  @P4 LOP3.LUT R16, R16, 0x80, RZ, 0xfc, !PT ;  /* 0x0000008010104812 */ /* 0x000fc800078efcff */
[----:B------:R-:W-:Y:S01]  /*abd0*/  ISETP.GE.AND P3, PT, R2, UR38, PT ;  /* 0x0000002602007c0c */ /* 0x000fe2000bf66270 */
[----:B------:R-:W-:Y:S01]  /*abe0*/  VIADD R2, R0, 0x60 ;  /* 0x0000006000027836 */ /* 0x000fe20000000000 */
[----:B------:R-:W-:-:S04]  /*abf0*/  LOP3.LUT R16, R16, 0xffffffbf, RZ, 0xc0, !PT ;  /* 0xffffffbf10107812 */ /* 0x000fc800078ec0ff */
[----:B------:R-:W-:Y:S02]  /*ac00*/  ISETP.GE.AND P2, PT, R2, UR38, PT ;  /* 0x0000002602007c0c */ /* 0x000fe4000bf46270 */
[----:B------:R-:W0:Y:S05]  /*ac10*/  SHFL.IDX PT, R2, R5, 0x5, 0x181f ;  /* 0x00b81f0005027f89 */ /* 0x000e2a00000e0000 */
[----:B------:R-:W-:Y:S02]  /*ac20*/  @!P3 LEA R21, P0, R17, R21, 0x1 ;  /* 0x000000151115b211 */ /* 0x000fe400078008ff */
[----:B------:R-:W-:-:S04]  /*ac30*/  @P3 LOP3.LUT R16, R16, 0x40, RZ, 0xfc, !PT ;  /* 0x0000004010103812 */ /* 0x000fc800078efcff */
[----:B------:R-:W-:-:S04]  /*ac40*/  LOP3.LUT R16, R16, 0xffffffdf, RZ, 0xc0, !PT ;  /* 0xffffffdf10107812 */ /* 0x000fc800078ec0ff */
[----:B------:R-:W-:Y:S01]  /*ac50*/  @P2 LOP3.LUT R16, R16, 0x20, RZ, 0xfc, !PT ;  /* 0x0000002010102812 */ /* 0x000fe200078efcff */
[----:B0-----:R-:W-:Y:S01]  /*ac60*/  @!P3 IMAD.X R20, RZ, RZ, R2, P0 ;  /* 0x000000ffff14b224 */ /* 0x001fe200000e0602 */
[----:B------:R-:W-:Y:S01]  /*ac70*/  @!P2 LEA R17, P0, R17, R15, 0x1 ;  /* 0x0000000f1111a211 */ /* 0x000fe200078008ff */
[----:B------:R-:W0:Y:S04]  /*ac80*/  SHFL.IDX PT, R2, R5, 0x6, 0x181f ;  /* 0x00d81f0005027f89 */ /* 0x000e2800000e0000 */
[----:B0-----:R-:W-:Y:S01]  /*ac90*/  @!P2 IMAD.X R15, RZ, RZ, R2, P0 ;  /* 0x000000ffff0fa224 */ /* 0x001fe200000e0602 */
[----:B------:R-:W-:Y:S01]  /*aca0*/  LOP3.LUT P0, RZ, R16, 0x400, RZ, 0xc0, !PT ;  /* 0x0000040010ff7812 */ /* 0x000fe2000780c0ff */
[----:B------:R-:W-:Y:S01]  /*acb0*/  @!P6 IMAD.MOV.U32 R2, RZ, RZ, R12 ;  /* 0x000000ffff02e224 */ /* 0x000fe200078e000c */
[----:B------:R-:W-:-:S05]  /*acc0*/  LEA R12, R27, UR37, 0x1 ;  /* 0x000000251b0c7c11 */ /* 0x000fca000f8e08ff */
[----:B------:R0:W-:Y:S01]  /*acd0*/  @!P6 LDGSTS.E.BYPASS.LTC128B.128 [R12+0x18400], desc[UR48][R2.64], !P1 ;  /* 0x18400000020cefae */ /* 0x0001e2000c901d70 */
[----:B------:R-:W-:-:S05]  /*ace0*/  LOP3.LUT P6, RZ, R29, 0x100000, RZ, 0xc0, !PT ;  /* 0x001000001dff7812 */ /* 0x000fca00078cc0ff */
[----:B0-----:R-:W-:Y:S01]  /*acf0*/  @!P0 MOV R2, R10 ;  /* 0x0000000a00028202 */ /* 0x001fe20000000f00 */
[----:B------:R-:W-:-:S05]  /*ad00*/  @!P0 IMAD.MOV.U32 R3, RZ, RZ, R11 ;  /* 0x000000ffff038224 */ /* 0x000fca00078e000b */
[----:B------:R0:W-:Y:S02]  /*ad10*/  @!P0 LDGSTS.E.BYPASS.LTC128B.128 [R12+0x18c00], desc[UR48][R2.64], !P1 ;  /* 0x18c00000020c8fae */ /* 0x0001e4000c901d70 */
[----:B0-----:R-:W-:Y:S02]  /*ad20*/  @!P6 IMAD.MOV.U32 R2, RZ, RZ, R9 ;  /* 0x000000ffff02e224 */ /* 0x001fe400078e0009 */
[----:B------:R-:W-:-:S05]  /*ad30*/  @!P6 IMAD.MOV.U32 R3, RZ, RZ, R8 ;  /* 0x000000ffff03e224 */ /* 0x000fca00078e0008 */
[----:B------:R0:W-:Y:S02]  /*ad40*/  @!P6 LDGSTS.E.BYPASS.LTC128B.128 [R12+0x19400], desc[UR48][R2.64], !P1 ;  /* 0x19400000020cefae */ /* 0x0001e4000c901d70 */
[----:B0-----:R-:W-:Y:S02]  /*ad50*/  @!P5 IMAD.MOV.U32 R2, RZ, RZ, R7 ;  /* 0x000000ffff02d224 */ /* 0x001fe400078e0007 */
[----:B------:R-:W-:-:S05]  /*ad60*/  @!P5 IMAD.MOV.U32 R3, RZ, RZ, R6 ;  /* 0x000000ffff03d224 */ /* 0x000fca00078e0006 */
[----:B------:R0:W-:Y:S02]  /*ad70*/  @!P5 LDGSTS.E.BYPASS.LTC128B.128 [R12+0x19c00], desc[UR48][R2.64], !P1 ;  /* 0x19c00000020cdfae */ /* 0x0001e4000c901d70 */
[----:B0-----:R-:W-:Y:S01]  /*ad80*/  @!P4 IMAD.MOV.U32 R2, RZ, RZ, R14 ;  /* 0x000000ffff02c224 */ /* 0x001fe200078e000e */
[----:B------:R-:W-:-:S05]  /*ad90*/  @!P4 MOV R3, R13 ;  /* 0x0000000d0003c202 */ /* 0x000fca0000000f00 */
[----:B------:R0:W-:Y:S02]  /*ada0*/  @!P4 LDGSTS.E.BYPASS.LTC128B.128 [R12+0x1a400], desc[UR48][R2.64], !P1 ;  /* 0x1a400000020ccfae */ /* 0x0001e4000c901d70 */
[----:B0-----:R-:W-:Y:S02]  /*adb0*/  @!P3 IMAD.MOV.U32 R2, RZ, RZ, R21 ;  /* 0x000000ffff02b224 */ /* 0x001fe400078e0015 */
[----:B------:R-:W-:-:S05]  /*adc0*/  @!P3 IMAD.MOV.U32 R3, RZ, RZ, R20 ;  /* 0x000000ffff03b224 */ /* 0x000fca00078e0014 */
[----:B------:R0:W-:Y:S02]  /*add0*/  @!P3 LDGSTS.E.BYPASS.LTC128B.128 [R12+0x1ac00], desc[UR48][R2.64], !P1 ;  /* 0x1ac00000020cbfae */ /* 0x0001e4000c901d70 */
[----:B0-----:R-:W-:Y:S02]  /*ade0*/  @!P2 IMAD.MOV.U32 R2, RZ, RZ, R17 ;  /* 0x000000ffff02a224 */ /* 0x001fe400078e0011 */
[----:B------:R0:W5:Y:S01]  /*adf0*/  LDL.LU R17, [R1+0x10] ;  /* 0x0000100001117983 */ /* 0x0001620000300800 */
[----:B------:R-:W-:-:S03]  /*ae00*/  @!P2 IMAD.MOV.U32 R3, RZ, RZ, R15 ;  /* 0x000000ffff03a224 */ /* 0x000fc600078e000f */
[----:B------:R0:W1:Y:S04]  /*ae10*/  SHFL.IDX PT, R14, R4, 0x7, 0x181f ;  /* 0x00f81f00040e7f89 */ /* 0x00006800000e0000 */
[----:B------:R0:W-:Y:S04]  /*ae20*/  @!P2 LDGSTS.E.BYPASS.LTC128B.128 [R12+0x1b400], desc[UR48][R2.64], !P1 ;  /* 0x1b400000020cafae */ /* 0x0001e8000c901d70 */
[----:B------:R-:W2:Y:S02]  /*ae30*/  SHFL.IDX PT, R5, R5, 0x7, 0x181f ;  /* 0x00f81f0005057f89 */ /* 0x000ea400000e0000 */
.L_x_310:
[----:B0-----:R-:W0:Y:S01]  /*ae40*/  S2R R2, SR_TID.X ;  /* 0x0000000000027919 */ /* 0x001e220000002100 */
[----:B------:R-:W-:Y:S01]  /*ae50*/  VIADD R0, R0, 0x70 ;  /* 0x0000007000007836 */ /* 0x000fe20000000000 */
[----:B------:R-:W-:Y:S02]  /*ae60*/  LEA R4, R27, UR37, 0x1 ;  /* 0x000000251b047c11 */ /* 0x000fe4000f8e08ff */
[----:B------:R-:W-:Y:S02]  /*ae70*/  LOP3.LUT R16, R16, 0xffffdfff, RZ, 0xc0, !PT ;  /* 0xffffdfff10107812 */ /* 0x000fe400078ec0ff */
[----:B------:R-:W-:-:S13]  /*ae80*/  ISETP.GE.AND P2, PT, R0, UR38, PT ;  /* 0x0000002600007c0c */ /* 0x000fda000bf46270 */
[----:B------:R-:W-:Y:S01]  /*ae90*/  @P2 LOP3.LUT R16, R16, 0x2000, RZ, 0xfc, !PT ;  /* 0x0000200010102812 */ /* 0x000fe200078efcff */
[----:B0-----:R-:W-:-:S05]  /*aea0*/  IMAD.SHL.U32 R2, R2, 0x8, RZ ;  /* 0x0000000802027824 */ /* 0x001fca00078e00ff */
[----:B------:R-:W-:-:S04]  /*aeb0*/  LOP3.LUT R2, R2, 0x38, RZ, 0xc0, !PT ;  /* 0x0000003802027812 */ /* 0x000fc800078ec0ff */
[----:B-1----:R-:W-:-:S04]  /*aec0*/  @!P2 LEA R2, P0, R2, R14, 0x1 ;  /* 0x0000000e0202a211 */ /* 0x002fc800078008ff */
[----:B--2---:R-:W-:-:S05]  /*aed0*/  @!P2 IADD3.X R3, RZ, R5, RZ, P0, !PT ;  /* 0x00000005ff03a210 */ /* 0x004fca00007fe4ff */
[----:B------:R-:W-:Y:S01]  /*aee0*/  @!PT LDS RZ, [RZ] ;  /* 0x00000000fffff984 */ /* 0x000fe20000000800 */
[----:B------:R-:W-:Y:S01]  /*aef0*/  @!PT LDS RZ, [RZ] ;  /* 0x00000000fffff984 */ /* 0x000fe20000000800 */
[----:B------:R-:W-:Y:S01]  /*af00*/  @!PT LDS RZ, [RZ] ;  /* 0x00000000fffff984 */ /* 0x000fe20000000800 */
[----:B------:R0:W-:Y:S01]  /*af10*/  @!P2 LDGSTS.E.BYPASS.LTC128B.128 [R4+0x1bc00], desc[UR48][R2.64], !P1 ;  /* 0x1bc000000204afae */ /* 0x0001e2000c901d70 */
[----:B------:R-:W-:Y:S01]  /*af20*/  NOP ;  /* 0x0000000000007918 */ /* 0x000fe20000000000 */
[----:B------:R-:W-:Y:S02]  /*af30*/  SYNCS.ARRIVE.TRANS64.RED.A0T1 RZ, [UR37+0x32400], RZ ;  /* 0x032400ffffff79a7 */ /* 0x000fe40008200425 */
[----:B------:R-:W-:Y:S01]  /*af40*/  ARRIVES.LDGSTSBAR.64.TRANSCNT [UR37+0x32400] ;  /* 0x03240000ff0079b0 */ /* 0x000fe20008000aa5 */
[----:B------:R-:W-:Y:S01]  /*af50*/  NOP ;  /* 0x0000000000007918 */ /* 0x000fe20000000000 */
[----:B------:R-:W-:Y:S02]  /*af60*/  UIADD3 UR4, UR37, 0x22400, URZ ;  /* 0x0002240025047890 */ /* 0x000fe4000fffe03f */
[----:B------:R-:W-:Y:S02]  /*af70*/  SYNCS.ARRIVE.TRANS64.A1T0 RZ, [UR37+0x32400], RZ ;  /* 0x032400ffffff79a7 */ /* 0x000fe40008100025 */
[----:B------:R-:W-:-:S06]  /*af80*/  ULOP3.LUT UP0, URZ, UR4, 0x3ff, URZ, 0xc0, !UPT ;  /* 0x000003ff043f7892 */ /* 0x000fcc000f80c03f */
[----:B------:R-:W-:-:S13]  /*af90*/  PLOP3.LUT P0, PT, PT, PT, UP0, 0x80, 0x0 ;  /* 0x000000000000781c */ /* 0x000fda0003f0f008 */
[----:B0-----:R-:W-:Y:S05]  /*afa0*/  @!P0 BRA `(.L_x_236) ;  /* 0x0000000000408947 */ /* 0x001fea0003800000 */
[----:B------:R-:W-:Y:S01]  /*afb0*/  MOV R2, 0x0 ;  /* 0x0000000000027802 */ /* 0x000fe20000000f00 */
[----:B------:R-:W-:Y:S01]  /*afc0*/  ULDC.64 UR6, c[0x4][0x98] ;  /* 0x0100260000067ab9 */ /* 0x000fe20000000a00 */
[----:B------:R-:W-:Y:S01]  /*afd0*/  ULDC.64 UR8, c[0x4][0xa0] ;  /* 0x0100280000087ab9 */ /* 0x000fe20000000a00 */
[----:B------:R-:W-:Y:S01]  /*afe0*/  ULDC.64 UR4, c[0x4][0x28] ;  /* 0x01000a0000047ab9 */ /* 0x000fe20000000a00 */
[----:B------:R-:W-:Y:S01]  /*aff0*/  IMAD.U32 R4, RZ, RZ, UR6 ;  /* 0x00000006ff047e24 */ /* 0x000fe2000f8e00ff */
[----:B------:R-:W-:Y:S01]  /*b000*/  MOV R8, 0x70 ;  /* 0x0000007000087802 */ /* 0x000fe20000000f00 */
[----:B------:R-:W0:Y:S01]  /*b010*/  LDC.64 R2, c[0x4][R2] ;  /* 0x0100000002027b82 */ /* 0x000e220000000a00 */
[----:B------:R-:W-:Y:S02]  /*b020*/  IMAD.U32 R5, RZ, RZ, UR7 ;  /* 0x00000007ff057e24 */ /* 0x000fe4000f8e00ff */
        /* <DEDUP_REMOVED lines=8> */
.L_x_236:
[----:B------:R-:W0:Y:S01]  /*b0b0*/  LDC R2, c[0x0][0x448] ;  /* 0x00011200ff027b82 */ /* 0x000e220000000800 */
[----:B------:R-:W-:Y:S01]  /*b0c0*/  IMAD.MOV.U32 R0, RZ, RZ, R24 ;  /* 0x000000ffff007224 */ /* 0x000fe200078e0018 */
[----:B------:R-:W-:Y:S01]  /*b0d0*/  ULDC.64 UR4, c[0x0][0x3d8] ;  /* 0x0000f60000047ab9 */ /* 0x000fe20000000a00 */
[----:B------:R-:W1:Y:S01]  /*b0e0*/  S2R R21, SR_TID.X ;  /* 0x0000000000157919 */ /* 0x000e620000002100 */
[----:B------:R-:W-:Y:S01]  /*b0f0*/  ULDC UR6, c[0x0][0x448] ;  /* 0x0001120000067ab9 */ /* 0x000fe20000000800 */
[C---:B------:R-:W-:Y:S02]  /*b100*/  LOP3.LUT P5, RZ, R16.reuse, 0x40000, RZ, 0xc0, !PT ;  /* 0x0004000010ff7812 */ /* 0x040fe400078ac0ff */
[C---:B------:R-:W-:Y:S02]  /*b110*/  LOP3.LUT P4, RZ, R16.reuse, 0x20000, RZ, 0xc0, !PT ;  /* 0x0002000010ff7812 */ /* 0x040fe4000788c0ff */
[C---:B------:R-:W-:Y:S02]  /*b120*/  LOP3.LUT P3, RZ, R16.reuse, 0x10000, RZ, 0xc0, !PT ;  /* 0x0001000010ff7812 */ /* 0x040fe4000786c0ff */
[----:B------:R-:W-:-:S02]  /*b130*/  LOP3.LUT P1, RZ, R16, 0x8000, RZ, 0xc0, !PT ;  /* 0x0000800010ff7812 */ /* 0x000fc4000782c0ff */
[----:B------:R-:W-:Y:S02]  /*b140*/  LEA R20, R27, UR37, 0x1 ;  /* 0x000000251b147c11 */ /* 0x000fe4000f8e08ff */
[----:B0-----:R-:W-:Y:S01]  /*b150*/  ISETP.NE.AND P6, PT, R2, 0x1, PT ;  /* 0x000000010200780c */ /* 0x001fe20003fc5270 */
[----:B-1----:R-:W-:-:S12]  /*b160*/  IMAD.SHL.U32 R21, R21, 0x8, RZ ;  /* 0x0000000815157824 */ /* 0x002fd800078e00ff */
[----:B------:R-:W0:Y:S01]  /*b170*/  @P6 LDC R3, c[0x0][0x44c] ;  /* 0x00011300ff036b82 */ /* 0x000e220000000800 */
[----:B------:R-:W-:-:S07]  /*b180*/  LOP3.LUT R21, R21, 0x38, RZ, 0xc0, !PT ;  /* 0x0000003815157812 */ /* 0x000fce00078ec0ff */
[----:B------:R-:W1:Y:S01]  /*b190*/  @P6 LDC R2, c[0x0][0x450] ;  /* 0x00011400ff026b82 */ /* 0x000e620000000800 */
[----:B0-----:R-:W-:-:S05]  /*b1a0*/  @P6 IMAD.HI.U32 R3, R24, R3, RZ ;  /* 0x0000000318036227 */ /* 0x001fca00078e00ff */
[----:B-1----:R-:W-:Y:S01]  /*b1b0*/  @P6 SHF.R.U32.HI R0, RZ, R2, R3 ;  /* 0x00000002ff006219 */ /* 0x002fe20000011603 */
[----:B------:R-:W-:-:S03]  /*b1c0*/  IMAD R2, R31, UR4, RZ ;  /* 0x000000041f027c24 */ /* 0x000fc6000f8e02ff */
[----:B------:R-:W-:Y:S01]  /*b1d0*/  SHF.R.S32.HI R4, RZ, 0x1f, R0 ;  /* 0x0000001fff047819 */ /* 0x000fe20000011400 */
        /* <DEDUP_REMOVED lines=10> */
[----:B------:R-:W-:Y:S02]  /*b280*/  IMAD.MOV R5, RZ, RZ, -R0 ;  /* 0x000000ffff057224 */ /* 0x000fe400078e0a00 */
[----:B------:R-:W-:Y:S02]  /*b290*/  IMAD R7, R0, UR5, R7 ;  /* 0x0000000500077c24 */ /* 0x000fe4000f8e0207 */
[----:B------:R-:W-:-:S02]  /*b2a0*/  IMAD R5, R5, UR6, R24 ;  /* 0x0000000605057c24 */ /* 0x000fc4000f8e0218 */
[----:B------:R-:W-:Y:S01]  /*b2b0*/  IMAD.WIDE.U32 R2, R0, UR4, R2 ;  /* 0x0000000400027c25 */ /* 0x000fe2000f8e0002 */
[----:B------:R-:W-:Y:S02]  /*b2c0*/  ULDC.64 UR4, c[0x0][0x3c8] ;  /* 0x0000f20000047ab9 */ /* 0x000fe40000000a00 */
[----:B------:R-:W-:Y:S02]  /*b2d0*/  SHF.R.S32.HI R0, RZ, 0x1f, R5 ;  /* 0x0000001fff007819 */ /* 0x000fe40000011405 */
[----:B------:R-:W-:-:S03]  /*b2e0*/  IADD3 R3, R3, R7, RZ ;  /* 0x0000000703037210 */ /* 0x000fc60007ffe0ff */
        /* <DEDUP_REMOVED lines=10> */
[C---:B------:R-:W-:Y:S02]  /*b390*/  LOP3.LUT P6, RZ, R16.reuse, 0x800, RZ, 0xc0, !PT ;  /* 0x0000080010ff7812 */ /* 0x040fe400078cc0ff */
[----:B------:R-:W-:Y:S01]  /*b3a0*/  LOP3.LUT P2, RZ, R16, 0x400, RZ, 0xc0, !PT ;  /* 0x0000040010ff7812 */ /* 0x000fe2000784c0ff */
[----:B------:R-:W1:Y:S04]  /*b3b0*/  SHFL.IDX PT, R2, R4, RZ, 0x181f ;  /* 0x00181fff04027589 */ /* 0x000e6800000e0000 */
[----:B------:R-:W-:Y:S06]  /*b3c0*/  SHFL.IDX PT, R5, R4, 0x1, 0x181f ;  /* 0x00381f0004057f89 */ /* 0x000fec00000e0000 */
[----:B0-----:R-:W-:-:S05]  /*b3d0*/  @!P6 LEA R14, P0, R21, R14, 0x1 ;  /* 0x0000000e150ee211 */ /* 0x001fca00078008ff */
[----:B-1----:R-:W-:Y:S02]  /*b3e0*/  @!P6 IMAD.X R3, RZ, RZ, R2, P0 ;  /* 0x000000ffff03e224 */ /* 0x002fe400000e0602 */
[----:B------:R-:W-:Y:S02]  /*b3f0*/  @!P6 IMAD.MOV.U32 R2, RZ, RZ, R14 ;  /* 0x000000ffff02e224 */ /* 0x000fe400078e000e */
[----:B------:R-:W0:Y:S04]  /*b400*/  SHFL.IDX PT, R14, R0, 0x1, 0x181f ;  /* 0x00381f00000e7f89 */ /* 0x000e2800000e0000 */
[----:B------:R-:W-:Y:S04]  /*b410*/  @!P6 LDGSTS.E.BYPASS.LTC128B.128 [R20+0x22400], desc[UR48][R2.64], !P5 ;  /* 0x224000000214efae */ /* 0x000fe8000e901d70 */
[----:B------:R-:W-:Y:S04]  /*b420*/  @!P6 LDGSTS.E.BYPASS.LTC128B.128 [R20+0x26400], desc[UR48][R2.64+0x80], !P4 ;  /* 0x264000800214efae */ /* 0x000fe8000e101d70 */
[----:B------:R-:W-:Y:S04]  /*b430*/  @!P6 LDGSTS.E.BYPASS.LTC128B.128 [R20+0x2a400], desc[UR48][R2.64+0x100], !P3 ;  /* 0x2a4001000214efae */ /* 0x000fe8000d901d70 */
[----:B------:R1:W-:Y:S01]  /*b440*/  @!P6 LDGSTS.E.BYPASS.LTC128B.128 [R20+0x2e400], desc[UR48][R2.64+0x180], !P1 ;  /* 0x2e4001800214efae */ /* 0x0003e2000c901d70 */
[----:B------:R-:W-:-:S04]  /*b450*/  LOP3.LUT P6, RZ, R16, 0x40, RZ, 0xc0, !PT ;  /* 0x0000004010ff7812 */ /* 0x000fc800078cc0ff */
[----:B------:R-:W-:Y:S02]  /*b460*/  P2R R7, PR, RZ, 0x40 ;  /* 0x00000040ff077803 */ /* 0x000fe40000000000 */
[----:B------:R-:W-:Y:S02]  /*b470*/  LOP3.LUT P6, RZ, R16, 0x100, RZ, 0xc0, !PT ;  /* 0x0000010010ff7812 */ /* 0x000fe400078cc0ff */
[----:B0-----:R-:W-:-:S05]  /*b480*/  @!P2 LEA R14, P0, R21, R14, 0x1 ;  /* 0x0000000e150ea211 */ /* 0x001fca00078008ff */
[----:B------:R-:W-:Y:S02]  /*b490*/  @!P2 IMAD.X R5, RZ, RZ, R5, P0 ;  /* 0x000000ffff05a224 */ /* 0x000fe400000e0605 */
[----:B-1----:R-:W-:Y:S02]  /*b4a0*/  @!P2 IMAD.MOV.U32 R2, RZ, RZ, R14 ;  /* 0x000000ffff02a224 */ /* 0x002fe400078e000e */
[----:B------:R-:W0:Y:S01]  /*b4b0*/  SHFL.IDX PT, R14, R0, 0x2, 0x181f ;  /* 0x00581f00000e7f89 */ /* 0x000e2200000e0000 */
[----:B------:R-:W-:-:S03]  /*b4c0*/  @!P2 MOV R3, R5 ;  /* 0x000000050003a202 */ /* 0x000fc60000000f00 */
[----:B------:R-:W1:Y:S04]  /*b4d0*/  SHFL.IDX PT, R5, R4, 0x2, 0x181f ;  /* 0x00581f0004057f89 */ /* 0x000e6800000e0000 */
[----:B------:R-:W-:Y:S04]  /*b4e0*/  @!P2 LDGSTS.E.BYPASS.LTC128B.128 [R20+0x22c00], desc[UR48][R2.64], !P5 ;  /* 0x22c000000214afae */ /* 0x000fe8000e901d70 */
[----:B------:R-:W-:Y:S04]  /*b4f0*/  @!P2 LDGSTS.E.BYPASS.LTC128B.128 [R20+0x26c00], desc[UR48][R2.64+0x80], !P4 ;  /* 0x26c000800214afae */ /* 0x000fe8000e101d70 */
[----:B------:R-:W-:Y:S04]  /*b500*/  @!P2 LDGSTS.E.BYPASS.LTC128B.128 [R20+0x2ac00], desc[UR48][R2.64+0x100], !P3 ;  /* 0x2ac001000214afae */ /* 0x000fe8000d901d70 */
[----:B------:R2:W-:Y:S01]  /*b510*/  @!P2 LDGSTS.E.BYPASS.LTC128B.128 [R20+0x2ec00], desc[UR48][R2.64+0x180], !P1 ;  /* 0x2ec001800214afae */ /* 0x0005e2000c901d70 */
[----:B------:R-:W-:-:S04]  /*b520*/  LOP3.LUT P2, RZ, R16, 0x20, RZ, 0xc0, !PT ;  /* 0x0000002010ff7812 */ /* 0x000fc8000784c0ff */
[----:B------:R-:W-:Y:S02]  /*b530*/  P2R R6, PR, RZ, 0x4 ;  /* 0x00000004ff067803 */ /* 0x000fe40000000000 */
[----:B------:R-:W-:-:S04]  /*b540*/  LOP3.LUT P2, RZ, R16, 0x80, RZ, 0xc0, !PT ;  /* 0x0000008010ff7812 */ /* 0x000fc8000784c0ff */
[----:B------:R-:W-:Y:S02]  /*b550*/  P2R R8, PR, RZ, 0x4 ;  /* 0x00000004ff087803 */ /* 0x000fe40000000000 */
[----:B------:R-:W-:-:S13]  /*b560*/  LOP3.LUT P2, RZ, R16, 0x200, RZ, 0xc0, !PT ;  /* 0x0000020010ff7812 */ /* 0x000fda000784c0ff */
[----:B0-----:R-:W-:-:S05]  /*b570*/  @!P2 LEA R14, P0, R21, R14, 0x1 ;  /* 0x0000000e150ea211 */ /* 0x001fca00078008ff */
[----:B-1----:R-:W-:Y:S02]  /*b580*/  @!P2 IMAD.X R5, RZ, RZ, R5, P0 ;  /* 0x000000ffff05a224 */ /* 0x002fe400000e0605 */
[----:B--2---:R-:W-:Y:S02]  /*b590*/  @!P2 IMAD.MOV.U32 R2, RZ, RZ, R14 ;  /* 0x000000ffff02a224 */ /* 0x004fe400078e000e */
[----:B------:R-:W0:Y:S01]  /*b5a0*/  SHFL.IDX PT, R14, R0, 0x3, 0x181f ;  /* 0x00781f00000e7f89 */ /* 0x000e2200000e0000 */
[----:B------:R-:W-:-:S03]  /*b5b0*/  @!P2 IMAD.MOV.U32 R3, RZ, RZ, R5 ;  /* 0x000000ffff03a224 */ /* 0x000fc600078e0005 */
[----:B------:R-:W1:Y:S04]  /*b5c0*/  SHFL.IDX PT, R5, R4, 0x3, 0x181f ;  /* 0x00781f0004057f89 */ /* 0x000e6800000e0000 */
[----:B------:R-:W-:Y:S04]  /*b5d0*/  @!P2 LDGSTS.E.BYPASS.LTC128B.128 [R20+0x23400], desc[UR48][R2.64], !P5 ;  /* 0x234000000214afae */ /* 0x000fe8000e901d70 */
[----:B------:R-:W-:Y:S04]  /*b5e0*/  @!P2 LDGSTS.E.BYPASS.LTC128B.128 [R20+0x27400], desc[UR48][R2.64+0x80], !P4 ;  /* 0x274000800214afae */ /* 0x000fe8000e101d70 */
[----:B------:R-:W-:Y:S04]  /*b5f0*/  @!P2 LDGSTS.E.BYPASS.LTC128B.128 [R20+0x2b400], desc[UR48][R2.64+0x100], !P3 ;  /* 0x2b4001000214afae */ /* 0x000fe8000d901d70 */
[----:B------:R2:W-:Y:S01]  /*b600*/  @!P2 LDGSTS.E.BYPASS.LTC128B.128 [R20+0x2f400], desc[UR48][R2.64+0x180], !P1 ;  /* 0x2f4001800214afae */ /* 0x0005e2000c901d70 */
[----:B------:R-:W-:-:S02]  /*b610*/  ISETP.NE.AND P2, PT, R8, RZ, PT ;  /* 0x000000ff0800720c */ /* 0x000fc40003f45270 */
        /* <DEDUP_REMOVED lines=11> */
[----:B0-----:R-:W-:-:S04]  /*b6d0*/  @!P2 LEA R14, P0, R21, R14, 0x1 ;  /* 0x0000000e150ea211 */ /* 0x001fc800078008ff */
[----:B-1----:R-:W-:Y:S01]  /*b6e0*/  @!P2 IADD3.X R5, RZ, R5, RZ, P0, !PT ;  /* 0x00000005ff05a210 */ /* 0x002fe200007fe4ff */
[----:B--2---:R-:W-:Y:S02]  /*b6f0*/  @!P2 IMAD.MOV.U32 R2, RZ, RZ, R14 ;  /* 0x000000ffff02a224 */ /* 0x004fe400078e000e */
[----:B------:R-:W0:Y:S02]  /*b700*/  SHFL.IDX PT, R14, R0, 0x5, 0x181f ;  /* 0x00b81f00000e7f89 */ /* 0x000e2400000e0000 */
[----:B------:R-:W-:Y:S02]  /*b710*/  @!P2 IMAD.MOV.U32 R3, RZ, RZ, R5 ;  /* 0x000000ffff03a224 */ /* 0x000fe400078e0005 */
        /* <DEDUP_REMOVED lines=16> */
[----:B0-----:R-:W-:-:S05]  /*b820*/  @!P2 LEA R14, P0, R21, R14, 0x1 ;  /* 0x0000000e150ea211 */ /* 0x001fca00078008ff */
[----:B-1----:R-:W-:Y:S01]  /*b830*/  @!P2 IMAD.X R5, RZ, RZ, R5, P0 ;  /* 0x000000ffff05a224 */ /* 0x002fe200000e0605 */
[----:B--2---:R-:W-:-:S03]  /*b840*/  @!P2 MOV R2, R14 ;  /* 0x0000000e0002a202 */ /* 0x004fc60000000f00 */
[----:B------:R-:W-:Y:S01]  /*b850*/  @!P2 IMAD.MOV.U32 R3, RZ, RZ, R5 ;  /* 0x000000ffff03a224 */ /* 0x000fe200078e0005 */
[----:B------:R0:W1:Y:S04]  /*b860*/  SHFL.IDX PT, R14, R0, 0x7, 0x181f ;  /* 0x00f81f00000e7f89 */ /* 0x00006800000e0000 */
[----:B------:R0:W-:Y:S04]  /*b870*/  @!P2 LDGSTS.E.BYPASS.LTC128B.128 [R20+0x25400], desc[UR48][R2.64], !P5 ;  /* 0x254000000214afae */ /* 0x0001e8000e901d70 */
[----:B------:R0:W-:Y:S04]  /*b880*/  @!P2 LDGSTS.E.BYPASS.LTC128B.128 [R20+0x29400], desc[UR48][R2.64+0x80], !P4 ;  /* 0x294000800214afae */ /* 0x0001e8000e101d70 */
[----:B------:R0:W-:Y:S04]  /*b890*/  @!P2 LDGSTS.E.BYPASS.LTC128B.128 [R20+0x2d400], desc[UR48][R2.64+0x100], !P3 ;  /* 0x2d4001000214afae */ /* 0x0001e8000d901d70 */
[----:B------:R0:W-:Y:S04]  /*b8a0*/  @!P2 LDGSTS.E.BYPASS.LTC128B.128 [R20+0x31400], desc[UR48][R2.64+0x180], !P1 ;  /* 0x314001800214afae */ /* 0x0001e8000c901d70 */
[----:B------:R0:W2:Y:S02]  /*b8b0*/  SHFL.IDX PT, R5, R4, 0x7, 0x181f ;  /* 0x00f81f0004057f89 */ /* 0x0000a400000e0000 */
.L_x_328:
[----:B0-----:R-:W3:Y:S01]  /*b8c0*/  LDL R0, [R1+0x8] ;  /* 0x0000080001007983 */ /* 0x001ee20000100800 */
[----:B------:R-:W-:-:S13]  /*b8d0*/  LOP3.LUT P2, RZ, R16, 0x2000, RZ, 0xc0, !PT ;  /* 0x0000200010ff7812 */ /* 0x000fda000784c0ff */
[----:B-1----:R-:W-:-:S05]  /*b8e0*/  @!P2 LEA R2, P0, R21, R14, 0x1 ;  /* 0x0000000e1502a211 */ /* 0x002fca00078008ff */
[----:B--2---:R-:W-:-:S05]  /*b8f0*/  @!P2 IMAD.X R3, RZ, RZ, R5, P0 ;  /* 0x000000ffff03a224 */ /* 0x004fca00000e0605 */
[----:B------:R-:W-:Y:S01]  /*b900*/  @!PT LDS RZ, [RZ] ;  /* 0x00000000fffff984 */ /* 0x000fe20000000800 */
[----:B------:R-:W-:Y:S01]  /*b910*/  @!PT LDS RZ, [RZ] ;  /* 0x00000000fffff984 */ /* 0x000fe20000000800 */
[----:B------:R-:W-:Y:S01]  /*b920*/  @!PT LDS RZ, [RZ] ;  /* 0x00000000fffff984 */ /* 0x000fe20000000800 */
[----:B------:R0:W-:Y:S04]  /*b930*/  @!P2 LDGSTS.E.BYPASS.LTC128B.128 [R20+0x25c00], desc[UR48][R2.64], !P5 ;  /* 0x25c000000214afae */ /* 0x0001e8000e901d70 */
[----:B------:R0:W-:Y:S04]  /*b940*/  @!P2 LDGSTS.E.BYPASS.LTC128B.128 [R20+0x29c00], desc[UR48][R2.64+0x80], !P4 ;  /* 0x29c000800214afae */ /* 0x0001e8000e101d70 */
[----:B------:R0:W-:Y:S04]  /*b950*/  @!P2 LDGSTS.E.BYPASS.LTC128B.128 [R20+0x2dc00], desc[UR48][R2.64+0x100], !P3 ;  /* 0x2dc001000214afae */ /* 0x0001e8000d901d70 */
[----:B------:R0:W-:Y:S01]  /*b960*/  @!P2 LDGSTS.E.BYPASS.LTC128B.128 [R20+0x31c00], desc[UR48][R2.64+0x180], !P1 ;  /* 0x31c001800214afae */ /* 0x0001e2000c901d70 */
[----:B------:R-:W-:Y:S01]  /*b970*/  NOP ;  /* 0x0000000000007918 */ /* 0x000fe20000000000 */
[----:B------:R-:W-:Y:S02]  /*b980*/  SYNCS.ARRIVE.TRANS64.RED.A0T1 RZ, [UR37+0x32410], RZ ;  /* 0x032410ffffff79a7 */ /* 0x000fe40008200425 */
[----:B------:R-:W-:Y:S01]  /*b990*/  ARRIVES.LDGSTSBAR.64.TRANSCNT [UR37+0x32410] ;  /* 0x03241000ff0079b0 */ /* 0x000fe20008000aa5 */
[----:B---3--:R-:W-:-:S04]  /*b9a0*/  LOP3.LUT R0, R0, 0x1, RZ, 0xc, !PT ;  /* 0x0000000100007812 */ /* 0x008fc800078e0cff */
[----:B------:R-:W-:Y:S01]  /*b9b0*/  SHF.L.U32 R0, R0, 0x1f, RZ ;  /* 0x0000001f00007819 */ /* 0x000fe200000006ff */
[----:B------:R-:W-:Y:S01]  /*b9c0*/  NOP ;  /* 0x0000000000007918 */ /* 0x000fe20000000000 */
[----:B------:R-:W-:Y:S01]  /*b9d0*/  SYNCS.ARRIVE.TRANS64.A1T0 RZ, [UR37+0x32410], RZ ;  /* 0x032410ffffff79a7 */ /* 0x000fe20008100025 */
[----:B------:R-:W-:Y:S01]  /*b9e0*/  BSSY B0, `(.L_x_238) ;  /* 0x0000003000007945 */ /* 0x000fe20003800000 */
[----:B------:R-:W1:Y:S03]  /*b9f0*/  SYNCS.PHASECHK.TRANS64.TRYWAIT P0, [UR37+0x32420], R0 ;  /* 0x03242000ff0075a7 */ /* 0x000e660008000165 */
[----:B01----:R-:W-:Y:S05]  /*ba00*/  @!P0 BRA `(.L_x_239) ;  /* 0x0000003c00308947 */ /* 0x003fea0003800000 */
.L_x_329:
[----:B------:R-:W-:Y:S05]  /*ba10*/  BSYNC B0 ;  /* 0x0000000000007941 */ /* 0x000fea0003800000 */
.L_x_238:
[----:B------:R-:W-:-:S05]  /*ba20*/  IMAD.U32 R2, RZ, RZ, UR41 ;  /* 0x00000029ff027e24 */ /* 0x000fca000f8e00ff */
[----:B------:R-:W-:-:S13]  /*ba30*/  ISETP.NE.AND P0, PT, R2, 0x3, PT ;  /* 0x000000030200780c */ /* 0x000fda0003f05270 */
[----:B------:R-:W-:Y:S05]  /*ba40*/  @!P0 BRA `(.L_x_240) ;  /* 0x0000000000048947 */ /* 0x000fea0003800000 */
[----:B------:R-:W-:Y:S01]  /*ba50*/  BPT.TRAP 0x1 ;  /* 0x000000040000795c */ /* 0x000fe20000300000 */
.L_x_240:
[----:B0-----:R-:W-:Y:S01]  /*ba60*/  SHF.L.U32 R0, R28, 0x1f, RZ ;  /* 0x0000001f1c007819 */ /* 0x001fe200000006ff */
[----:B------:R-:W-:Y:S03]  /*ba70*/  BSSY B0, `(.L_x_241) ;  /* 0x0000003000007945 */ /* 0x000fe60003800000 */
[----:B-----5:R-:W0:Y:S02]  /*ba80*/  SYNCS.PHASECHK.TRANS64.TRYWAIT P0, [R17+URZ+0x32460], R0 ;  /* 0x03246000110075a7 */ /* 0x020e24000800017f */
[----:B0-----:R-:W-:Y:S05]  /*ba90*/  @!P0 BRA `(.L_x_242) ;  /* 0x0000003c00248947 */ /* 0x001fea0003800000 */
.L_x_330:
[----:B------:R-:W-:Y:S05]  /*baa0*/  BSYNC B0 ;  /* 0x0000000000007941 */ /* 0x000fea0003800000 */
.L_x_241:
[----:B------:R-:W0:Y:S01]  /*bab0*/  LDL.LU R2, [R1] ;  /* 0x0000000001027983 */ /* 0x000e220000300800 */
[----:B------:R-:W-:-:S03]  /*bac0*/  ULDC.64 UR4, c[0x0][0x328] ;  /* 0x0000ca0000047ab9 */ /* 0x000fc60000000a00 */
[----:B------:R-:W2:Y:S01]  /*bad0*/  LDL.LU R4, [R1+0x4] ;  /* 0x0000040001047983 */ /* 0x000ea20000300800 */
[----:B------:R-:W-:Y:S02]  /*bae0*/  IMAD R6, R18, 0x6000, R27 ;  /* 0x0000600012067824 */ /* 0x000fe400078e021b */
[----:B0-----:R-:W-:Y:S02]  /*baf0*/  IMAD R0, R2, UR4, RZ ;  /* 0x0000000402007c24 */ /* 0x001fe4000f8e02ff */
[----:B------:R-:W-:-:S04]  /*bb00*/  IMAD.WIDE.U32 R2, R25, UR4, RZ ;  /* 0x0000000419027c25 */ /* 0x000fc8000f8e00ff */
[----:B------:R-:W-:Y:S01]  /*bb10*/  IMAD R5, R25, UR5, R0 ;  /* 0x0000000519057c24 */ /* 0x000fe2000f8e0200 */
[----:B------:R-:W-:Y:S02]  /*bb20*/  ULDC.64 UR4, c[0x0][0x338] ;  /* 0x0000ce0000047ab9 */ /* 0x000fe40000000a00 */
[----:B--2---:R-:W-:Y:S02]  /*bb30*/  IMAD R0, R4, UR4, RZ ;  /* 0x0000000404007c24 */ /* 0x004fe4000f8e02ff */
[----:B------:R-:W-:Y:S02]  /*bb40*/  IMAD.IADD R3, R3, 0x1, R5 ;  /* 0x0000000103037824 */ /* 0x000fe400078e0205 */
[C---:B------:R-:W-:Y:S02]  /*bb50*/  IMAD R5, R23.reuse, UR5, R0 ;  /* 0x0000000517057c24 */ /* 0x040fe4000f8e0200 */
[----:B------:R-:W-:Y:S01]  /*bb60*/  IMAD.WIDE.U32 R2, R23, UR4, R2 ;  /* 0x0000000417027c25 */ /* 0x000fe2000f8e0002 */
[----:B------:R-:W-:-:S03]  /*bb70*/  ULDC.64 UR4, c[0x0][0x330] ;  /* 0x0000cc0000047ab9 */ /* 0x000fc60000000a00 */
        /* <DEDUP_REMOVED lines=10> */
[C---:B------:R-:W-:Y:S01]  /*bc20*/  LOP3.LUT P6, RZ, R29.reuse, 0x10, RZ, 0xc0, !PT ;  /* 0x000000101dff7812 */ /* 0x040fe200078cc0ff */
[----:B------:R-:W0:Y:S01]  /*bc30*/  S2R R4, SR_TID.X ;  /* 0x0000000000047919 */ /* 0x000e220000002100 */
[----:B------:R-:W-:Y:S02]  /*bc40*/  LEA R6, R6, UR37, 0x1 ;  /* 0x0000002506067c11 */ /* 0x000fe4000f8e08ff */
[----:B------:R-:W-:Y:S01]  /*bc50*/  P2R R21, PR, RZ, 0x40 ;  /* 0x00000040ff157803 */ /* 0x000fe20000000000 */
[----:B------:R-:W1:Y:S01]  /*bc60*/  SHFL.IDX PT, R2, R8, RZ, 0x181f ;  /* 0x00181fff08027589 */ /* 0x000e6200000e0000 */
[----:B------:R-:W-:Y:S02]  /*bc70*/  LOP3.LUT P6, RZ, R29, 0x200, RZ, 0xc0, !PT ;  /* 0x000002001dff7812 */ /* 0x000fe400078cc0ff */
        /* <DEDUP_REMOVED lines=8> */
[----:B------:R-:W-:Y:S02]  /*bd00*/  LOP3.LUT P6, RZ, R29, 0x20, RZ, 0xc0, !PT ;  /* 0x000000201dff7812 */ /* 0x000fe400078cc0ff */
[----:B------:R-:W-:Y:S01]  /*bd10*/  LOP3.LUT P3, RZ, R16, 0x40000000, RZ, 0xc0, !PT ;  /* 0x4000000010ff7812 */ /* 0x000fe2000786c0ff */
[----:B------:R2:W-:Y:S01]  /*bd20*/  STL [R1+0x10], R17 ;  /* 0x0000101101007387 */ /* 0x0005e20000100800 */
[----:B------:R-:W-:-:S02]  /*bd30*/  P2R R9, PR, RZ, 0x40 ;  /* 0x00000040ff097803 */ /* 0x000fc40000000000 */
[C---:B------:R-:W-:Y:S01]  /*bd40*/  LOP3.LUT P6, RZ, R29.reuse, 0x400, RZ, 0xc0, !PT ;  /* 0x000004001dff7812 */ /* 0x040fe200078cc0ff */
[----:B------:R-:W3:Y:S01]  /*bd50*/  SHFL.IDX PT, R3, R7, RZ, 0x181f ;  /* 0x00181fff07037589 */ /* 0x000ee200000e0000 */
[C---:B------:R-:W-:Y:S02]  /*bd60*/  LOP3.LUT P2, RZ, R16.reuse, 0x20000000, RZ, 0xc0, !PT ;  /* 0x2000000010ff7812 */ /* 0x040fe4000784c0ff */
[----:B------:R-:W-:Y:S02]  /*bd70*/  P2R R23, PR, RZ, 0x40 ;  /* 0x00000040ff177803 */ /* 0x000fe40000000000 */
[----:B------:R-:W-:Y:S02]  /*bd80*/  LOP3.LUT P6, RZ, R29, 0x2000, RZ, 0xc0, !PT ;  /* 0x000020001dff7812 */ /* 0x000fe400078cc0ff */
[----:B------:R-:W-:Y:S02]  /*bd90*/  LOP3.LUT P1, RZ, R16, 0x10000000, RZ, 0xc0, !PT ;  /* 0x1000000010ff7812 */ /* 0x000fe4000782c0ff */
[----:B------:R-:W-:-:S02]  /*bda0*/  P2R R24, PR, RZ, 0x40 ;  /* 0x00000040ff187803 */ /* 0x000fc40000000000 */
[C---:B------:R-:W-:Y:S02]  /*bdb0*/  LOP3.LUT P6, RZ, R29.reuse, 0x2, RZ, 0xc0, !PT ;  /* 0x000000021dff7812 */ /* 0x040fe400078cc0ff */
[----:B0-----:R-:W-:Y:S02]  /*bdc0*/  SHF.L.U32 R4, R4, 0x3, RZ ;  /* 0x0000000304047819 */ /* 0x001fe400000006ff */
[----:B------:R-:W-:Y:S02]  /*bdd0*/  P2R R25, PR, RZ, 0x40 ;  /* 0x00000040ff197803 */ /* 0x000fe40000000000 */
[----:B------:R-:W-:Y:S02]  /*bde0*/  LOP3.LUT P6, RZ, R29, 0x40, RZ, 0xc0, !PT ;  /* 0x000000401dff7812 */ /* 0x000fe400078cc0ff */
[----:B------:R-:W-:Y:S02]  /*bdf0*/  LOP3.LUT R4, R4, 0x38, RZ, 0xc0, !PT ;  /* 0x0000003804047812 */ /* 0x000fe400078ec0ff */
[----:B------:R-:W-:-:S02]  /*be00*/  P2R R26, PR, RZ, 0x40 ;  /* 0x00000040ff1a7803 */ /* 0x000fc40000000000 */
[----:B------:R-:W-:-:S04]  /*be10*/  LOP3.LUT P6, RZ, R29, 0x800, RZ, 0xc0, !PT ;  /* 0x000008001dff7812 */ /* 0x000fc800078cc0ff */
[----:B------:R-:W-:Y:S02]  /*be20*/  P2R R0, PR, RZ, 0x40 ;  /* 0x00000040ff007803 */ /* 0x000fe40000000000 */
[----:B------:R-:W-:-:S03]  /*be30*/  LOP3.LUT P6, RZ, R29, 0x4000, RZ, 0xc0, !PT ;  /* 0x000040001dff7812 */ /* 0x000fc600078cc0ff */
[----:B------:R0:W-:Y:S01]  /*be40*/  STL [R1], R0 ;  /* 0x0000000001007387 */ /* 0x0001e20000100800 */
[----:B--2---:R-:W-:Y:S02]  /*be50*/  P2R R17, PR, RZ, 0x40 ;  /* 0x00000040ff117803 */ /* 0x004fe40000000000 */
[----:B------:R-:W-:-:S04]  /*be60*/  LOP3.LUT P6, RZ, R29, 0x4, RZ, 0xc0, !PT ;  /* 0x000000041dff7812 */ /* 0x000fc800078cc0ff */
[----:B------:R-:W-:Y:S02]  /*be70*/  P2R R18, PR, RZ, 0x40 ;  /* 0x00000040ff127803 */ /* 0x000fe40000000000 */
[----:B------:R-:W-:Y:S01]  /*be80*/  LOP3.LUT P6, RZ, R29, 0x80, RZ, 0xc0, !PT ;  /* 0x000000801dff7812 */ /* 0x000fe200078cc0ff */
[----:B0-----:R-:W-:-:S03]  /*be90*/  IMAD.SHL.U32 R0, R4, 0x2, RZ ;  /* 0x0000000204007824 */ /* 0x001fc600078e00ff */
[----:B------:R-:W-:Y:S02]  /*bea0*/  P2R R19, PR, RZ, 0x40 ;  /* 0x00000040ff137803 */ /* 0x000fe40000000000 */
[C---:B------:R-:W-:Y:S02]  /*beb0*/  LOP3.LUT P6, RZ, R29.reuse, 0x1000, RZ, 0xc0, !PT ;  /* 0x000010001dff7812 */ /* 0x040fe400078cc0ff */
[----:B-1----:R-:W-:Y:S02]  /*bec0*/  IADD3 R14, P0, R2, R0, RZ ;  /* 0x00000000020e7210 */ /* 0x002fe40007f1e0ff */
[----:B------:R-:W-:Y:S01]  /*bed0*/  P2R R27, PR, RZ, 0x40 ;  /* 0x00000040ff1b7803 */ /* 0x000fe20000000000 */
[----:B------:R-:W0:Y:S01]  /*bee0*/  SHFL.IDX PT, R2, R8, 0x1, 0x181f ;  /* 0x00381f0008027f89 */ /* 0x000e2200000e0000 */
[----:B------:R-:W-:Y:S01]  /*bef0*/  LOP3.LUT P6, RZ, R29, 0x8000, RZ, 0xc0, !PT ;  /* 0x000080001dff7812 */ /* 0x000fe200078cc0ff */
[----:B---3--:R-:W-:Y:S02]  /*bf00*/  IMAD.X R15, RZ, RZ, R3, P0 ;  /* 0x000000ffff0f7224 */ /* 0x008fe400000e0603 */
[----:B------:R-:W1:Y:S10]  /*bf10*/  SHFL.IDX PT, R3, R7, 0x1, 0x181f ;  /* 0x00381f0007037f89 */ /* 0x000e7400000e0000 */
[----:B------:R-:W-:Y:S01]  /*bf20*/  LDGSTS.E.BYPASS.LTC128B.128 [R6+0x400], desc[UR48][R14.64], !P6 ;  /* 0x004000000e067fae */ /* 0x000fe2000f101d70 */
[----:B------:R-:W-:-:S03]  /*bf30*/  ISETP.NE.AND P6, PT, R27, RZ, PT ;  /* 0x000000ff1b00720c */ /* 0x000fc60003fc5270 */
[----:B------:R-:W5:Y:S01]  /*bf40*/  LDL.LU R27, [R1+0x1c] ;  /* 0x00001c00011b7983 */ /* 0x000f620000300800 */
[----:B0-----:R-:W-:-:S03]  /*bf50*/  IADD3 R12, P0, R2, R0, RZ ;  /* 0x00000000020c7210 */ /* 0x001fc60007f1e0ff */
[----:B------:R-:W0:Y:S02]  /*bf60*/  SHFL.IDX PT, R2, R8, 0x2, 0x181f ;  /* 0x00581f0008027f89 */ /* 0x000e2400000e0000 */
[----:B-1----:R-:W-:-:S04]  /*bf70*/  IMAD.X R13, RZ, RZ, R3, P0 ;  /* 0x000000ffff0d7224 */ /* 0x002fc800000e0603 */
        /* <DEDUP_REMOVED lines=49> */
.L_x_344:
[C---:B------:R-:W-:Y:S02]  /*c290*/  LOP3.LUT P4, RZ, R29.reuse, 0x80000, RZ, 0xc0, !PT ;  /* 0x000800001dff7812 */ /* 0x040fe4000788c0ff */
[C---:B------:R-:W-:Y:S02]  /*c2a0*/  LOP3.LUT P3, RZ, R29.reuse, 0x40000, RZ, 0xc0, !PT ;  /* 0x000400001dff7812 */ /* 0x040fe4000786c0ff */
[C---:B------:R-:W-:Y:S02]  /*c2b0*/  LOP3.LUT P2, RZ, R29.reuse, 0x20000, RZ, 0xc0, !PT ;  /* 0x000200001dff7812 */ /* 0x040fe4000784c0ff */
[----:B------:R-:W-:Y:S02]  /*c2c0*/  LOP3.LUT P1, RZ, R29, 0x10000, RZ, 0xc0, !PT ;  /* 0x000100001dff7812 */ /* 0x000fe4000782c0ff */
[----:B-1----:R-:W-:-:S04]  /*c2d0*/  IADD3 R2, P0, R14, R0, RZ ;  /* 0x000000000e027210 */ /* 0x002fc80007f1e0ff */
[----:B------:R-:W-:Y:S02]  /*c2e0*/  IADD3.X R3, RZ, R7, RZ, P0, !PT ;  /* 0x00000007ff037210 */ /* 0x000fe400007fe4ff */
[----:B------:R-:W-:-:S03]  /*c2f0*/  PLOP3.LUT P0, PT, PT, PT, PT, 0x80, 0x0 ;  /* 0x000000000000781c */ /* 0x000fc60003f0f070 */
        /* <DEDUP_REMOVED lines=8> */
.L_x_244:
        /* <DEDUP_REMOVED lines=11> */
.L_x_245:
        /* <DEDUP_REMOVED lines=10> */
[----:B------:R-:W-:-:S07]  /*c4d0*/  IMAD.U32 R20, RZ, RZ, UR40 ;  /* 0x00000028ff147e24 */ /* 0x000fce000f8e00ff */
.L_x_259:
        /* <DEDUP_REMOVED lines=19> */
[----:B------:R-:W-:Y:S01]  /*c610*/  IMAD.MOV.U32 R4, RZ, RZ, RZ ;  /* 0x000000ffff047224 */ /* 0x000fe200078e00ff */
[----:B------:R-:W-:Y:S02]  /*c620*/  @!P0 IADD3 R3, R5, R3, RZ ;  /* 0x0000000305038210 */ /* 0x000fe40007ffe0ff */
[----:B0-----:R-:W-:-:S04]  /*c630*/  @!P0 LEA R6, P1, R2, R6, 0x2 ;  /* 0x0000000602068211 */ /* 0x001fc800078210ff */
[----:B------:R-:W-:-:S05]  /*c640*/  @!P0 LEA.HI.X R7, R2, R7, R3, 0x2, P1 ;  /* 0x0000000702078211 */ /* 0x000fca00008f1403 */
[----:B------:R0:W5:Y:S01]  /*c650*/  @!P0 LDG.E R4, desc[UR48][R6.64] ;  /* 0x0000003006048981 */ /* 0x000162000c1e1900 */
[----:B------:R-:W-:Y:S01]  /*c660*/  ISETP.NE.AND P2, PT, R10, 0x3, PT ;  /* 0x000000030a00780c */ /* 0x000fe20003f45270 */
[----:B------:R-:W-:-:S04]  /*c670*/  IMAD.MOV R5, RZ, RZ, -R9 ;  /* 0x000000ffff057224 */ /* 0x000fc800078e0a09 */
[----:B------:R-:W-:-:S08]  /*c680*/  IMAD R5, R5, UR4, R8 ;  /* 0x0000000405057c24 */ /* 0x000fd0000f8e0208 */
[----:B0-----:R-:W-:Y:S05]  /*c690*/  @!P2 BRA `(.L_x_247) ;  /* 0x000000000004a947 */ /* 0x001fea0003800000 */
[----:B------:R-:W-:Y:S01]  /*c6a0*/  BPT.TRAP 0x1 ;  /* 0x000000040000795c */ /* 0x000fe20000300000 */
.L_x_247:
[----:B------:R-:W-:Y:S01]  /*c6b0*/  LEA R17, R18, UR37, 0x3 ;  /* 0x0000002512117c11 */ /* 0x000fe2000f8e18ff */
[----:B------:R-:W-:Y:S01]  /*c6c0*/  BSSY B1, `(.L_x_248) ;  /* 0x0000005000017945 */ /* 0x000fe20003800000 */
[----:B------:R-:W-:Y:S02]  /*c6d0*/  SHF.L.U32 R26, R28, 0x1f, RZ ;  /* 0x0000001f1c1a7819 */ /* 0x000fe400000006ff */
[----:B------:R-:W-:Y:S02]  /*c6e0*/  SHF.R.S32.HI R23, RZ, 0x1f, R5 ;  /* 0x0000001fff177819 */ /* 0x000fe40000011405 */
[----:B------:R-:W0:Y:S02]  /*c6f0*/  SYNCS.PHASECHK.TRANS64.TRYWAIT P0, [R17+URZ+0x32440], R26 ;  /* 0x0324401a110075a7 */ /* 0x000e24000800017f */
[----:B0-----:R-:W-:Y:S05]  /*c700*/  @!P0 BRA `(.L_x_249) ;  /* 0x0000003800588947 */ /* 0x001fea0003800000 */
.L_x_345:
[----:B------:R-:W-:Y:S05]  /*c710*/  BSYNC B1 ;  /* 0x0000000000017941 */ /* 0x000fea0003800000 */
.L_x_248:
        /* <DEDUP_REMOVED lines=29> */
[----:B------:R-:W1:Y:S01]  /*c8f0*/  SHFL.IDX PT, R14, R21, 0x1, 0x181f ;  /* 0x00381f00150e7f89 */ /* 0x000e6200000e0000 */
[----:B--2---:R-:W-:-:S05]  /*c900*/  IADD3.X R3, RZ, R3, RZ, P0, !PT ;  /* 0x00000003ff037210 */ /* 0x004fca00007fe4ff */
[----:B------:R2:W-:Y:S04]  /*c910*/  LDGSTS.E.BYPASS.LTC128B.128 [R22+0x1c400], desc[UR48][R2.64], !P1 ;  /* 0x1c40000002167fae */ /* 0x0005e8000c901d70 */
[----:B--2---:R-:W-:Y:S04]  /*c920*/  SHFL.IDX PT, R2, R21, 0x3, 0x181f ;  /* 0x00781f0015027f89 */ /* 0x004fe800000e0000 */
[----:B------:R-:W-:Y:S01]  /*c930*/  SHFL.IDX PT, R3, R24, 0x3, 0x181f ;  /* 0x00781f0018037f89 */ /* 0x000fe200000e0000 */
[----:B-1----:R-:W-:-:S03]  /*c940*/  IADD3 R8, P0, R14, R0, RZ ;  /* 0x000000000e087210 */ /* 0x002fc60007f1e0ff */
[----:B------:R-:W-:Y:S02]  /*c950*/  SHFL.IDX PT, R14, R21, 0x5, 0x181f ;  /* 0x00b81f00150e7f89 */ /* 0x000fe400000e0000 */
[----:B------:R-:W-:Y:S01]  /*c960*/  IMAD.X R9, RZ, RZ, R6, P0 ;  /* 0x000000ffff097224 */ /* 0x000fe200000e0606 */
[-C--:B------:R-:W-:Y:S01]  /*c970*/  IADD3 R10, P0, R10, R0.reuse, RZ ;  /* 0x000000000a0a7210 */ /* 0x080fe20007f1e0ff */
[----:B------:R-:W1:Y:S04]  /*c980*/  SHFL.IDX PT, R6, R24, 0x2, 0x181f ;  /* 0x00581f0018067f89 */ /* 0x000e6800000e0000 */
[----:B------:R2:W-:Y:S01]  /*c990*/  LDGSTS.E.BYPASS.LTC128B.128 [R22+0x1cc00], desc[UR48][R8.64], !P1 ;  /* 0x1cc0000008167fae */ /* 0x0005e2000c901d70 */
[----:B-1----:R-:W-:Y:S01]  /*c9a0*/  IMAD.X R11, RZ, RZ, R6, P0 ;  /* 0x000000ffff0b7224 */ /* 0x002fe200000e0606 */
[----:B------:R-:W-:-:S02]  /*c9b0*/  IADD3 R6, P0, R2, R0, RZ ;  /* 0x0000000002067210 */ /* 0x000fc40007f1e0ff */
[----:B------:R-:W1:Y:S03]  /*c9c0*/  SHFL.IDX PT, R2, R21, 0x4, 0x181f ;  /* 0x00981f0015027f89 */ /* 0x000e6600000e0000 */
[----:B------:R-:W-:Y:S01]  /*c9d0*/  IMAD.X R7, RZ, RZ, R3, P0 ;  /* 0x000000ffff077224 */ /* 0x000fe200000e0603 */
[----:B------:R2:W-:Y:S04]  /*c9e0*/  LDGSTS.E.BYPASS.LTC128B.128 [R22+0x1d400], desc[UR48][R10.64], !P1 ;  /* 0x1d4000000a167fae */ /* 0x0005e8000c901d70 */
[----:B------:R-:W3:Y:S04]  /*c9f0*/  SHFL.IDX PT, R3, R24, 0x4, 0x181f ;  /* 0x00981f0018037f89 */ /* 0x000ee800000e0000 */
[----:B------:R2:W-:Y:S04]  /*ca00*/  LDGSTS.E.BYPASS.LTC128B.128 [R22+0x1dc00], desc[UR48][R6.64], !P1 ;  /* 0x1dc0000006167fae */ /* 0x0005e8000c901d70 */
[----:B------:R-:W4:Y:S01]  /*ca10*/  SHFL.IDX PT, R24, R24, 0x5, 0x181f ;  /* 0x00b81f0018187f89 */ /* 0x000f2200000e0000 */
[----:B-1----:R-:W-:-:S05]  /*ca20*/  IADD3 R2, P0, R2, R0, RZ ;  /* 0x0000000002027210 */ /* 0x002fca0007f1e0ff */
[----:B---3--:R-:W-:-:S05]  /*ca30*/  IMAD.X R3, RZ, RZ, R3, P0 ;  /* 0x000000ffff037224 */ /* 0x008fca00000e0603 */
[----:B------:R2:W-:Y:S03]  /*ca40*/  LDGSTS.E.BYPASS.LTC128B.128 [R22+0x1e400], desc[UR48][R2.64], !P1 ;  /* 0x1e40000002167fae */ /* 0x0005e6000c901d70 */
.L_x_359:
        /* <DEDUP_REMOVED lines=8> */
.L_x_251:
        /* <DEDUP_REMOVED lines=11> */
.L_x_252:
[----:B------:R1:W-:Y:S01]  /*cb80*/  SYNCS.ARRIVE.TRANS64.A1T0 RZ, [R17+URZ+0x32430], RZ ;  /* 0x032430ff11ff79a7 */ /* 0x0003e2000810003f */
[----:B------:R-:W-:Y:S05]  /*cb90*/  @!P2 BRA `(.L_x_253) ;  /* 0x000000000004a947 */ /* 0x000fea0003800000 */
[----:B------:R-:W-:Y:S01]  /*cba0*/  BPT.TRAP 0x1 ;  /* 0x000000040000795c */ /* 0x000fe20000300000 */
.L_x_253:
[----:B------:R-:W2:Y:S01]  /*cbb0*/  SYNCS.PHASECHK.TRANS64.TRYWAIT P0, [R17+URZ+0x32460], R26 ;  /* 0x0324601a110075a7 */ /* 0x000ea2000800017f */
[----:B------:R-:W-:Y:S04]  /*cbc0*/  BSSY B1, `(.L_x_254) ;  /* 0x0000002000017945 */ /* 0x000fe80003800000 */
[----:B--2---:R-:W-:Y:S05]  /*cbd0*/  @!P0 BRA `(.L_x_255) ;  /* 0x0000003800d08947 */ /* 0x004fea0003800000 */
.L_x_360:
[----:B------:R-:W-:Y:S05]  /*cbe0*/  BSYNC B1 ;  /* 0x0000000000017941 */ /* 0x000fea0003800000 */
.L_x_254:
[----:B------:R-:W-:Y:S01]  /*cbf0*/  ULDC.64 UR4, c[0x0][0x328] ;  /* 0x0000ca0000047ab9 */ /* 0x000fe20000000a00 */
[C---:B------:R-:W-:Y:S01]  /*cc00*/  LOP3.LUT P4, RZ, R16.reuse, 0x2, RZ, 0xc0, !PT ;  /* 0x0000000210ff7812 */ /* 0x040fe2000788c0ff */
[----:B------:R-:W-:Y:S01]  /*cc10*/  IMAD R2, R23, UR4, RZ ;  /* 0x0000000417027c24 */ /* 0x000fe2000f8e02ff */
[----:B------:R-:W-:Y:S01]  /*cc20*/  LOP3.LUT P3, RZ, R16, 0x10, RZ, 0xc0, !PT ;  /* 0x0000001010ff7812 */ /* 0x000fe2000786c0ff */
[----:B------:R-:W-:Y:S01]  /*cc30*/  IMAD R22, R18, 0x6000, R27 ;  /* 0x0000600012167824 */ /* 0x000fe200078e021b */
[C---:B------:R-:W-:Y:S01]  /*cc40*/  LOP3.LUT P2, RZ, R16.reuse, 0x8, RZ, 0xc0, !PT ;  /* 0x0000000810ff7812 */ /* 0x040fe2000784c0ff */
[C---:B------:R-:W-:Y:S01]  /*cc50*/  IMAD R7, R5.reuse, UR5, R2 ;  /* 0x0000000505077c24 */ /* 0x040fe2000f8e0202 */
[----:B------:R-:W-:Y:S01]  /*cc60*/  LOP3.LUT P1, RZ, R16, 0x4, RZ, 0xc0, !PT ;  /* 0x0000000410ff7812 */ /* 0x000fe2000782c0ff */
[----:B------:R-:W-:Y:S01]  /*cc70*/  IMAD.WIDE.U32 R2, R5, UR4, RZ ;  /* 0x0000000405027c25 */ /* 0x000fe2000f8e00ff */
[----:B------:R-:W-:-:S03]  /*cc80*/  ULDC.64 UR4, c[0x0][0x338] ;  /* 0x0000ce0000047ab9 */ /* 0x000fc60000000a00 */
[----:B------:R-:W-:Y:S01]  /*cc90*/  IMAD R25, R25, UR4, RZ ;  /* 0x0000000419197c24 */ /* 0x000fe2000f8e02ff */
[----:B------:R-:W-:-:S03]  /*cca0*/  IADD3 R3, R3, R7, RZ ;  /* 0x0000000703037210 */ /* 0x000fc60007ffe0ff */
        /* <DEDUP_REMOVED lines=13> */
[----:B------:R-:W3:Y:S01]  /*cd80*/  SHFL.IDX PT, R14, R21, RZ, 0x181f ;  /* 0x00181fff150e7589 */ /* 0x000ee200000e0000 */
[----:B------:R-:W-:-:S03]  /*cd90*/  LEA R22, R22, UR37, 0x1 ;  /* 0x0000002516167c11 */ /* 0x000fc6000f8e08ff */
[----:B------:R-:W4:Y:S04]  /*cda0*/  SHFL.IDX PT, R3, R23, RZ, 0x181f ;  /* 0x00181fff17037589 */ /* 0x000f2800000e0000 */
[----:B------:R-:W-:Y:S01]  /*cdb0*/  SHFL.IDX PT, R2, R21, 0x4, 0x181f ;  /* 0x00981f0015027f89 */ /* 0x000fe200000e0000 */
        /* <DEDUP_REMOVED lines=34> */
[----:B---3--:R-:W-:-:S05]  /*cfe0*/  IADD3.X R3, RZ, R3, RZ, P0, !PT ;  /* 0x00000003ff037210 */ /* 0x008fca00007fe4ff */
[----:B------:R0:W-:Y:S04]  /*cff0*/  LDGSTS.E.BYPASS.LTC128B.128 [R22+0x2400], desc[UR48][R2.64], !P4 ;  /* 0x0240000002167fae */ /* 0x0001e8000e101d70 */
[----:B------:R0:W-:Y:S04]  /*d000*/  LDGSTS.E.BYPASS.LTC128B.128 [R22+0x5400], desc[UR48][R2.64+0x80], !P3 ;  /* 0x0540008002167fae */ /* 0x0001e8000d901d70 */
[----:B------:R0:W-:Y:S04]  /*d010*/  LDGSTS.E.BYPASS.LTC128B.128 [R22+0x8400], desc[UR48][R2.64+0x100], !P2 ;  /* 0x0840010002167fae */ /* 0x0001e8000d101d70 */
[----:B------:R0:W-:Y:S02]  /*d020*/  LDGSTS.E.BYPASS.LTC128B.128 [R22+0xb400], desc[UR48][R2.64+0x180], !P1 ;  /* 0x0b40018002167fae */ /* 0x0001e4000c901d70 */
.L_x_374:
        /* <DEDUP_REMOVED lines=11> */
.L_x_257:
        /* <DEDUP_REMOVED lines=11> */
.L_x_258:
[----:B------:R-:W-:Y:S01]  /*d190*/  VIADD R18, R18, 0x1 ;  /* 0x0000000112127836 */ /* 0x000fe20000000000 */
[----:B------:R0:W-:Y:S01]  /*d1a0*/  SYNCS.ARRIVE.TRANS64.A1T0 RZ, [R17+URZ+0x32450], RZ ;  /* 0x032450ff11ff79a7 */ /* 0x0001e2000810003f */
[----:B------:R-:W-:-:S03]  /*d1b0*/  VIADD R2, R20, 0xffffffff ;  /* 0xffffffff14027836 */ /* 0x000fc60000000000 */
[----:B------:R-:W-:-:S04]  /*d1c0*/  ISETP.NE.AND P0, PT, R18, 0x2, PT ;  /* 0x000000021200780c */ /* 0x000fc80003f05270 */
[----:B------:R-:W-:Y:S02]  /*d1d0*/  SEL R18, R18, RZ, P0 ;  /* 0x000000ff12127207 */ /* 0x000fe40000000000 */
[----:B------:R-:W-:Y:S02]  /*d1e0*/  SEL R3, RZ, 0x1, P0 ;  /* 0x00000001ff037807 */ /* 0x000fe40000000000 */
[----:B------:R-:W-:Y:S01]  /*d1f0*/  ISETP.GT.AND P0, PT, R20, RZ, PT ;  /* 0x000000ff1400720c */ /* 0x000fe20003f04270 */
[----:B------:R-:W-:Y:S01]  /*d200*/  IMAD.MOV.U32 R20, RZ, RZ, R2 ;  /* 0x000000ffff147224 */ /* 0x000fe200078e0002 */
[----:B------:R-:W-:-:S11]  /*d210*/  LOP3.LUT R28, R28, R3, RZ, 0x3c, !PT ;  /* 0x000000031c1c7212 */ /* 0x000fd600078e3cff */
[----:B0-----:R-:W-:Y:S05]  /*d220*/  @P0 BRA `(.L_x_259) ;  /* 0xfffffff000ac0947 */ /* 0x001fea000383ffff */
[----:B------:R-:W-:Y:S05]  /*d230*/  BSYNC B0 ;  /* 0x0000000000007941 */ /* 0x000fea0003800000 */
.L_x_246:
[----:B------:R-:W3:Y:S01]  /*d240*/  LDL.LU R0, [R1+0x8] ;  /* 0x0000080001007983 */ /* 0x000ee20000300800 */
[----:B------:R-:W-:Y:S01]  /*d250*/  VIADD R37, R37, UR42 ;  /* 0x0000002a25257c36 */ /* 0x000fe20008000000 */
[----:B------:R-:W-:-:S04]  /*d260*/  ULDC UR4, c[0x0][0xd34] ;  /* 0x00034d0000047ab9 */ /* 0x000fc80000000800 */
[----:B------:R-:W-:Y:S02]  /*d270*/  ISETP.GE.AND P0, PT, R37, UR4, PT ;  /* 0x0000000425007c0c */ /* 0x000fe4000bf06270 */
[----:B---3--:R-:W-:-:S05]  /*d280*/  IADD3 R0, R0, 0x1, RZ ;  /* 0x0000000100007810 */ /* 0x008fca0007ffe0ff */
[----:B------:R0:W-:Y:S06]  /*d290*/  STL [R1+0x8], R0 ;  /* 0x0000080001007387 */ /* 0x0001ec0000100800 */
[----:B------:R-:W-:Y:S05]  /*d2a0*/  @!P0 BRA `(.L_x_260) ;  /* 0xffffffc000f48947 */ /* 0x000fea000383ffff */
[----:B0-----:R-:W-:-:S07]  /*d2b0*/  LOP3.LUT R0, R0, 0x1, RZ, 0xc, !PT ;  /* 0x0000000100007812 */ /* 0x001fce00078e0cff */
.L_x_223:
[----:B------:R-:W0:Y:S01]  /*d2c0*/  S2R R3, SR_CgaCtaId ;  /* 0x0000000000037919 */ /* 0x000e220000008800 */
[----:B------:R-:W-:Y:S01]  /*d2d0*/  MOV R2, 0x400 ;  /* 0x0000040000027802 */ /* 0x000fe20000000f00 */
[----:B------:R-:W-:Y:S01]  /*d2e0*/  BSSY B0, `(.L_x_261) ;  /* 0x0000005000007945 */ /* 0x000fe20003800000 */
[----:B------:R-:W-:Y:S02]  /*d2f0*/  SHF.L.U32 R0, R0, 0x1f, RZ ;  /* 0x0000001f00007819 */ /* 0x000fe400000006ff */
[----:B0-----:R-:W-:-:S04]  /*d300*/  LEA R7, R3, R2, 0x18 ;  /* 0x0000000203077211 */ /* 0x001fc800078ec0ff */
[----:B------:R-:W0:Y:S02]  /*d310*/  SYNCS.PHASECHK.TRANS64.TRYWAIT P0, [R7+URZ+0x32420], R0 ;  /* 0x03242000070075a7 */ /* 0x000e24000800017f */
[----:B0-----:R-:W-:Y:S05]  /*d320*/  @!P0 BRA `(.L_x_262) ;  /* 0x0000003800dc8947 */ /* 0x001fea0003800000 */
.L_x_375:
[----:B------:R-:W-:Y:S05]  /*d330*/  BSYNC B0 ;  /* 0x0000000000007941 */ /* 0x000fea0003800000 */
.L_x_261:
[----:B------:R-:W-:-:S03]  /*d340*/  UMOV UR4, 0xffffffff ;  /* 0xffffffff00047882 */ /* 0x000fc60000000000 */
[----:B------:R-:W-:Y:S05]  /*d350*/  BRA.DIV UR4, `(.L_x_263) ;  /* 0x0000003a04e47947 */ /* 0x000fea000b800000 */
[----:B0-----:R-:W0:Y:S02]  /*d360*/  S2R R0, SR_TID.X ;  /* 0x0000000000007919 */ /* 0x001e240000002100 */
[----:B0-----:R-:W-:-:S04]  /*d370*/  SHF.R.U32.HI R0, RZ, 0x5, R0 ;  /* 0x00000005ff007819 */ /* 0x001fc80000011600 */
[----:B------:R-:W-:-:S05]  /*d380*/  LOP3.LUT R0, R0, 0x3, RZ, 0xc0, !PT ;  /* 0x0000000300007812 */ /* 0x000fca00078ec0ff */
[----:B------:R0:W3:Y:S02]  /*d390*/  SHFL.IDX PT, R14, R0, RZ, 0x1f ;  /* 0x00001fff000e7589 */ /* 0x0000e400000e0000 */
.L_x_378:
[----:B---3--:R-:W-:Y:S01]  /*d3a0*/  ISETP.NE.AND P0, PT, R14, RZ, PT ;  /* 0x000000ff0e00720c */ /* 0x008fe20003f05270 */
[----:B------:R-:W-:-:S12]  /*d3b0*/  BSSY B0, `(.L_x_264) ;  /* 0x0000024000007945 */ /* 0x000fd80003800000 */
[----:B------:R-:W-:Y:S05]  /*d3c0*/  @P0 BRA `(.L_x_265) ;  /* 0x0000000000880947 */ /* 0x000fea0003800000 */
[----:B------:R-:W-:-:S03]  /*d3d0*/  UMOV UR4, 0xffffffff ;  /* 0xffffffff00047882 */ /* 0x000fc60000000000 */
[----:B------:R-:W-:Y:S05]  /*d3e0*/  BRA.DIV UR4, `(.L_x_266) ;  /* 0x0000003a04f47947 */ /* 0x000fea000b800000 */
[----:B------:R-:W-:-:S13]  /*d3f0*/  ELECT P6, URZ, PT ;  /* 0x00000000003f782f */ /* 0x000fda00038c0000 */
.L_x_381:
[----:B------:R-:W-:Y:S05]  /*d400*/  @!P6 BRA `(.L_x_265) ;  /* 0x000000000078e947 */ /* 0x000fea0003800000 */
[----:B------:R-:W-:-:S06]  /*d410*/  ULOP3.LUT UR4, UR39, 0x2, URZ, 0xfc, !UPT ;  /* 0x0000000227047892 */ /* 0x000fcc000f8efc3f */
[----:B0-----:R-:W-:-:S05]  /*d420*/  IMAD.U32 R0, RZ, RZ, UR4 ;  /* 0x00000004ff007e24 */ /* 0x001fca000f8e00ff */
[----:B------:R-:W-:-:S13]  /*d430*/  ISETP.NE.AND P0, PT, R0, 0x3, PT ;  /* 0x000000030000780c */ /* 0x000fda0003f05270 */
[----:B------:R-:W-:Y:S05]  /*d440*/  @!P0 BRA `(.L_x_267) ;  /* 0x0000000000048947 */ /* 0x000fea0003800000 */
[----:B------:R-:W-:Y:S01]  /*d450*/  BPT.TRAP 0x1 ;  /* 0x000000040000795c */ /* 0x000fe20000300000 */
.L_x_267:
[----:B------:R-:W-:Y:S01]  /*d460*/  IMAD R5, R18, 0x8, R7 ;  /* 0x0000000812057824 */ /* 0x000fe200078e0207 */
[----:B------:R-:W-:Y:S01]  /*d470*/  SHF.L.U32 R0, R28, 0x1f, RZ ;  /* 0x0000001f1c007819 */ /* 0x000fe200000006ff */
[----:B------:R-:W-:-:S03]  /*d480*/  VIADD R18, R18, 0x1 ;  /* 0x0000000112127836 */ /* 0x000fc60000000000 */
[----:B------:R-:W0:Y:S02]  /*d490*/  SYNCS.PHASECHK.TRANS64.TRYWAIT P1, [R5+URZ+0x32440], R0 ;  /* 0x03244000050075a7 */ /* 0x000e24000802017f */
[----:B------:R-:W-:-:S04]  /*d4a0*/  ISETP.NE.AND P2, PT, R18, 0x2, PT ;  /* 0x000000021200780c */ /* 0x000fc80003f45270 */
[----:B------:R-:W-:Y:S01]  /*d4b0*/  SEL R3, RZ, 0x1, P2 ;  /* 0x00000001ff037807 */ /* 0x000fe20001000000 */
[----:B0-----:R-:W-:Y:S08]  /*d4c0*/  @!P1 BRA `(.L_x_268) ;  /* 0x0000003800dc9947 */ /* 0x001ff00003800000 */
.L_x_382:
[----:B------:R-:W-:Y:S02]  /*d4d0*/  SEL R18, R18, RZ, P2 ;  /* 0x000000ff12127207 */ /* 0x000fe40001000000 */
[----:B------:R-:W-:Y:S01]  /*d4e0*/  LOP3.LUT R2, R28, R3, RZ, 0x3c, !PT ;  /* 0x000000031c027212 */ /* 0x000fe200078e3cff */
[----:B------:R-:W-:Y:S06]  /*d4f0*/  @!P0 BRA `(.L_x_269) ;  /* 0x0000000000048947 */ /* 0x000fec0003800000 */
[----:B------:R-:W-:Y:S01]  /*d500*/  BPT.TRAP 0x1 ;  /* 0x000000040000795c */ /* 0x000fe20000300000 */
.L_x_269:
[----:B------:R-:W-:Y:S01]  /*d510*/  IMAD R3, R18, 0x8, R7 ;  /* 0x0000000812037824 */ /* 0x000fe200078e0207 */
[----:B------:R-:W-:-:S04]  /*d520*/  SHF.L.U32 R2, R2, 0x1f, RZ ;  /* 0x0000001f02027819 */ /* 0x000fc800000006ff */
[----:B------:R-:W3:Y:S02]  /*d530*/  SYNCS.PHASECHK.TRANS64.TRYWAIT P1, [R3+URZ+0x32440], R2 ;  /* 0x03244002030075a7 */ /* 0x000ee4000802017f */
[----:B---3--:R-:W-:Y:S05]  /*d540*/  @!P1 BRA `(.L_x_270) ;  /* 0x0000003800d09947 */ /* 0x008fea0003800000 */
.L_x_383:
[----:B------:R-:W-:Y:S05]  /*d550*/  @!P0 BRA `(.L_x_271) ;  /* 0x0000000000048947 */ /* 0x000fea0003800000 */
[----:B------:R-:W-:Y:S01]  /*d560*/  BPT.TRAP 0x1 ;  /* 0x000000040000795c */ /* 0x000fe20000300000 */
.L_x_271:
[----:B------:R-:W4:Y:S02]  /*d570*/  SYNCS.PHASECHK.TRANS64.TRYWAIT P1, [R5+URZ+0x32460], R0 ;  /* 0x03246000050075a7 */ /* 0x000f24000802017f */
[----:B----4-:R-:W-:Y:S05]  /*d580*/  @!P1 BRA `(.L_x_272) ;  /* 0x0000003800d49947 */ /* 0x010fea0003800000 */
.L_x_384:
[----:B------:R-:W-:Y:S05]  /*d590*/  @!P0 BRA `(.L_x_273) ;  /* 0x0000000000048947 */ /* 0x000fea0003800000 */
[----:B------:R-:W-:Y:S01]  /*d5a0*/  BPT.TRAP 0x1 ;  /* 0x000000040000795c */ /* 0x000fe20000300000 */
.L_x_273:
[----:B------:R0:W0:Y:S02]  /*d5b0*/  SYNCS.PHASECHK.TRANS64.TRYWAIT P0, [R3+URZ+0x32460], R2 ;  /* 0x03246002030075a7 */ /* 0x000024000800017f */
[----:B0-----:R-:W-:Y:S05]  /*d5c0*/  @!P0 NANOSLEEP.SYNCS 0x989680 ;  /* 0x009896800000895d */ /* 0x001fea0003900000 */
[----:B------:R-:W0:Y:S02]  /*d5d0*/  @!P0 SYNCS.PHASECHK.TRANS64 P0, [R3+URZ+0x32460], R2 ;  /* 0x03246002030085a7 */ /* 0x000e24000800007f */
[----:B0-----:R-:W-:Y:S05]  /*d5e0*/  @!P0 BRA `(.L_x_273) ;  /* 0xfffffffc00f08947 */ /* 0x001fea000383ffff */
.L_x_265:
[----:B------:R-:W-:Y:S05]  /*d5f0*/  BSYNC B0 ;  /* 0x0000000000007941 */ /* 0x000fea0003800000 */
.L_x_264:
[----:B------:R-:W-:Y:S05]  /*d600*/  EXIT ;  /* 0x000000000000794d */ /* 0x000fea0003800000 */
.L_x_190:
[----:B0-----:R-:W-:-:S04]  /*d610*/  IMAD.U32 R3, RZ, RZ, UR51 ;  /* 0x00000033ff037e24 */ /* 0x001fc8000f8e00ff */
[----:B------:R0:W1:Y:S03]  /*d620*/  SYNCS.PHASECHK.TRANS64.TRYWAIT P0, [R3+URZ+0x32400], R0 ;  /* 0x03240000030075a7 */ /* 0x000066000800017f */
[----:B-1----:R-:W-:Y:S05]  /*d630*/  @!P0 NANOSLEEP.SYNCS 0x989680 ;  /* 0x009896800000895d */ /* 0x002fea0003900000 */
[----:B------:R-:W1:Y:S02]  /*d640*/  @!P0 SYNCS.PHASECHK.TRANS64 P0, [R3+URZ+0x32400], R0 ;  /* 0x03240000030085a7 */ /* 0x000e64000800007f */
[----:B-1----:R-:W-:Y:S05]  /*d650*/  @!P0 BRA `(.L_x_190) ;  /* 0xfffffffc00ec8947 */ /* 0x002fea000383ffff */
[----:B------:R-:W-:Y:S05]  /*d660*/  BRA `(.L_x_274) ;  /* 0xffffff3800a47947 */ /* 0x000fea000383ffff */
.L_x_194:
[----:B-1----:R-:W-:-:S04]  /*d670*/  IMAD.U32 R4, RZ, RZ, UR27 ;  /* 0x0000001bff047e24 */ /* 0x002fc8000f8e00ff */
[----:B------:R1:W2:Y:S03]  /*d680*/  SYNCS.PHASECHK.TRANS64.TRYWAIT P1, [R4+URZ+0x32430], R3 ;  /* 0x03243003040075a7 */ /* 0x0002a6000802017f */
[----:B--2---:R-:W-:Y:S05]  /*d690*/  @!P1 NANOSLEEP.SYNCS 0x989680 ;  /* 0x009896800000995d */ /* 0x004fea0003900000 */
[----:B------:R-:W2:Y:S02]  /*d6a0*/  @!P1 SYNCS.PHASECHK.TRANS64 P1, [R4+URZ+0x32430], R3 ;  /* 0x03243003040095a7 */ /* 0x000ea4000802007f */
[----:B--2---:R-:W-:Y:S05]  /*d6b0*/  @!P1 BRA `(.L_x_194) ;  /* 0xfffffffc00ec9947 */ /* 0x004fea000383ffff */
[----:B------:R-:W-:Y:S05]  /*d6c0*/  BRA `(.L_x_193) ;  /* 0xffffff3800c87947 */ /* 0x000fea000383ffff */
.L_x_195:
[----:B--2---:R-:W-:-:S04]  /*d6d0*/  MOV R5, UR51 ;  /* 0x0000003300057c02 */ /* 0x004fc80008000f00 */
[----:B------:R2:W3:Y:S03]  /*d6e0*/  SYNCS.PHASECHK.TRANS64.TRYWAIT P1, [R5+URZ+0x32410], R0 ;  /* 0x03241000050075a7 */ /* 0x0004e6000802017f */
[----:B---3--:R-:W-:Y:S05]  /*d6f0*/  @!P1 NANOSLEEP.SYNCS 0x989680 ;  /* 0x009896800000995d */ /* 0x008fea0003900000 */
[----:B------:R-:W3:Y:S02]  /*d700*/  @!P1 SYNCS.PHASECHK.TRANS64 P1, [R5+URZ+0x32410], R0 ;  /* 0x03241000050095a7 */ /* 0x000ee4000802007f */
[----:B---3--:R-:W-:Y:S05]  /*d710*/  @!P1 BRA `(.L_x_195) ;  /* 0xfffffffc00ec9947 */ /* 0x008fea000383ffff */
[----:B------:R-:W-:Y:S05]  /*d720*/  BRA `(.L_x_275) ;  /* 0xffffff3c00487947 */ /* 0x000fea000383ffff */
.L_x_199:
[----:B--2---:R-:W-:-:S04]  /*d730*/  IMAD.U32 R0, RZ, RZ, UR27 ;  /* 0x0000001bff007e24 */ /* 0x004fc8000f8e00ff */
[----:B------:R2:W4:Y:S03]  /*d740*/  SYNCS.PHASECHK.TRANS64.TRYWAIT P1, [R0+URZ+0x32450], R3 ;  /* 0x03245003000075a7 */ /* 0x000526000802017f */
[----:B----4-:R-:W-:Y:S05]  /*d750*/  @!P1 NANOSLEEP.SYNCS 0x989680 ;  /* 0x009896800000995d */ /* 0x010fea0003900000 */
[----:B------:R-:W4:Y:S02]  /*d760*/  @!P1 SYNCS.PHASECHK.TRANS64 P1, [R0+URZ+0x32450], R3 ;  /* 0x03245003000095a7 */ /* 0x000f24000802007f */
[----:B----4-:R-:W-:Y:S05]  /*d770*/  @!P1 BRA `(.L_x_199) ;  /* 0xfffffffc00ec9947 */ /* 0x010fea000383ffff */
[----:B------:R-:W-:Y:S05]  /*d780*/  BRA `(.L_x_198) ;  /* 0xffffff3c00507947 */ /* 0x000fea000383ffff */
.L_x_206:
[----:B-1----:R-:W-:-:S04]  /*d790*/  IMAD.U32 R5, RZ, RZ, UR29 ;  /* 0x0000001dff057e24 */ /* 0x002fc8000f8e00ff */
[----:B------:R1:W2:Y:S03]  /*d7a0*/  SYNCS.PHASECHK.TRANS64.TRYWAIT P2, [R5+URZ+0x32430], R0 ;  /* 0x03243000050075a7 */ /* 0x0002a6000804017f */
[----:B--2---:R-:W-:Y:S05]  /*d7b0*/  @!P2 NANOSLEEP.SYNCS 0x989680 ;  /* 0x009896800000a95d */ /* 0x004fea0003900000 */
[----:B------:R-:W2:Y:S02]  /*d7c0*/  @!P2 SYNCS.PHASECHK.TRANS64 P2, [R5+URZ+0x32430], R0 ;  /* 0x032430000500a5a7 */ /* 0x000ea4000804007f */
[----:B--2---:R-:W-:Y:S05]  /*d7d0*/  @!P2 BRA `(.L_x_206) ;  /* 0xfffffffc00eca947 */ /* 0x004fea000383ffff */
[----:B------:R-:W-:Y:S05]  /*d7e0*/  BRA `(.L_x_205) ;  /* 0xffffff6000847947 */ /* 0x000fea000383ffff */
.L_x_210:
[----:B-1----:R-:W-:-:S04]  /*d7f0*/  IMAD.U32 R5, RZ, RZ, UR29 ;  /* 0x0000001dff057e24 */ /* 0x002fc8000f8e00ff */
[----:B------:R1:W3:Y:S03]  /*d800*/  SYNCS.PHASECHK.TRANS64.TRYWAIT P2, [R5+URZ+0x32450], R0 ;  /* 0x03245000050075a7 */ /* 0x0002e6000804017f */
[----:B---3--:R-:W-:Y:S05]  /*d810*/  @!P2 NANOSLEEP.SYNCS 0x989680 ;  /* 0x009896800000a95d */ /* 0x008fea0003900000 */
[----:B------:R-:W3:Y:S02]  /*d820*/  @!P2 SYNCS.PHASECHK.TRANS64 P2, [R5+URZ+0x32450], R0 ;  /* 0x032450000500a5a7 */ /* 0x000ee4000804007f */
[----:B---3--:R-:W-:Y:S05]  /*d830*/  @!P2 BRA `(.L_x_210) ;  /* 0xfffffffc00eca947 */ /* 0x008fea000383ffff */
[----:B------:R-:W-:Y:S05]  /*d840*/  BRA `(.L_x_209) ;  /* 0xffffff6000dc7947 */ /* 0x000fea000383ffff */
.L_x_227:
[----:B------:R-:W0:Y:S01]  /*d850*/  S2R R17, SR_TID.X ;  /* 0x0000000000117919 */ /* 0x000e220000002100 */
[----:B------:R-:W-:Y:S01]  /*d860*/  BSSY B0, `(.L_x_276) ;  /* 0x000000a000007945 */ /* 0x000fe20003800000 */
[----:B------:R-:W-:Y:S01]  /*d870*/  IMAD.MOV.U32 R12, RZ, RZ, RZ ;  /* 0x000000ffff0c7224 */ /* 0x000fe200078e00ff */
[----:B------:R-:W-:Y:S01]  /*d880*/  MOV R15, 0xffffffff ;  /* 0xffffffff000f7802 */ /* 0x000fe20000000f00 */
[----:B------:R-:W-:Y:S01]  /*d890*/  IMAD.MOV.U32 R11, RZ, RZ, 0x1f ;  /* 0x0000001fff0b7424 */ /* 0x000fe200078e00ff */
[----:B0-----:R-:W-:-:S04]  /*d8a0*/  SHF.R.U32.HI R17, RZ, 0x5, R17 ;  /* 0x00000005ff117819 */ /* 0x001fc80000011611 */
[----:B------:R-:W-:-:S05]  /*d8b0*/  LOP3.LUT R17, R17, 0x3, RZ, 0xc0, !PT ;  /* 0x0000000311117812 */ /* 0x000fca00078ec0ff */
[----:B------:R-:W-:-:S07]  /*d8c0*/  IMAD.MOV.U32 R13, RZ, RZ, R17 ;  /* 0x000000ffff0d7224 */ /* 0x000fce00078e0011 */
[----:B-1---5:R-:W-:Y:S05]  /*d8d0*/  WARPSYNC.COLLECTIVE R15, `(.L_x_277) ;  /* 0x000000000f087348 */ /* 0x022fea0003c00000 */
[----:B------:R0:W2:Y:S02]  /*d8e0*/  SHFL.IDX P6, R14, R13, R12, R11 ;  /* 0x0000000c0d0e7389 */ /* 0x0000a400000c000b */
[----:B012--5:R-:W-:Y:S01]  /*d8f0*/  ENDCOLLECTIVE ;  /* 0x000000000000791b */ /* 0x027fe20003800000 */
.L_x_277:
[----:B------:R-:W-:Y:S05]  /*d900*/  BSYNC B0 ;  /* 0x0000000000007941 */ /* 0x000fea0003800000 */
.L_x_276:
[----:B------:R-:W-:Y:S05]  /*d910*/  BRA `(.L_x_278) ;  /* 0xffffffc000bc7947 */ /* 0x000fea000383ffff */
.L_x_230:
[----:B0-----:R0:W1:Y:S02]  /*d920*/  SYNCS.PHASECHK.TRANS64.TRYWAIT P0, [R17+URZ+0x32440], R0 ;  /* 0x03244000110075a7 */ /* 0x001064000800017f */
[----:B-1----:R-:W-:Y:S05]  /*d930*/  @!P0 NANOSLEEP.SYNCS 0x989680 ;  /* 0x009896800000895d */ /* 0x002fea0003900000 */
[----:B------:R-:W1:Y:S02]  /*d940*/  @!P0 SYNCS.PHASECHK.TRANS64 P0, [R17+URZ+0x32440], R0 ;  /* 0x03244000110085a7 */ /* 0x000e64000800007f */
[----:B-1----:R-:W-:Y:S05]  /*d950*/  @!P0 BRA `(.L_x_230) ;  /* 0xfffffffc00f08947 */ /* 0x002fea000383ffff */
[----:B------:R-:W-:Y:S05]  /*d960*/  BRA `(.L_x_279) ;  /* 0xffffffc400407947 */ /* 0x000fea000383ffff */
.L_x_231:
[----:B------:R-:W-:Y:S01]  /*d970*/  BSSY B0, `(.L_x_280) ;  /* 0x0000008000007945 */ /* 0x000fe20003800000 */
[----:B------:R-:W-:Y:S02]  /*d980*/  IMAD.MOV.U32 R13, RZ, RZ, R5 ;  /* 0x000000ffff0d7224 */ /* 0x000fe400078e0005 */
[----:B------:R-:W-:Y:S02]  /*d990*/  IMAD.MOV.U32 R12, RZ, RZ, RZ ;  /* 0x000000ffff0c7224 */ /* 0x000fe400078e00ff */
[----:B------:R-:W-:Y:S02]  /*d9a0*/  IMAD.MOV.U32 R11, RZ, RZ, 0x181f ;  /* 0x0000181fff0b7424 */ /* 0x000fe400078e00ff */
[----:B------:R-:W-:-:S07]  /*d9b0*/  IMAD.MOV.U32 R15, RZ, RZ, -0x1 ;  /* 0xffffffffff0f7424 */ /* 0x000fce00078e00ff */
[----:B------:R-:W-:Y:S05]  /*d9c0*/  WARPSYNC.COLLECTIVE R15, `(.L_x_281) ;  /* 0x000000000f087348 */ /* 0x000fea0003c00000 */
[----:B------:R0:W1:Y:S02]  /*d9d0*/  SHFL.IDX P6, R14, R13, R12, R11 ;  /* 0x0000000c0d0e7389 */ /* 0x00006400000c000b */
[----:B01----:R-:W-:Y:S01]  /*d9e0*/  ENDCOLLECTIVE ;  /* 0x000000000000791b */ /* 0x003fe20003800000 */
.L_x_281:
[----:B------:R-:W-:Y:S05]  /*d9f0*/  BSYNC B0 ;  /* 0x0000000000007941 */ /* 0x000fea0003800000 */
.L_x_280:
[----:B------:R-:W-:Y:S01]  /*da00*/  IMAD.MOV.U32 R13, RZ, RZ, R0 ;  /* 0x000000ffff0d7224 */ /* 0x000fe200078e0000 */
[----:B------:R-:W-:Y:S01]  /*da10*/  MOV R12, RZ ;  /* 0x000000ff000c7202 */ /* 0x000fe20000000f00 */
[----:B------:R-:W-:Y:S01]  /*da20*/  IMAD.MOV.U32 R11, RZ, RZ, 0x181f ;  /* 0x0000181fff0b7424 */ /* 0x000fe200078e00ff */
[----:B------:R-:W-:Y:S01]  /*da30*/  ISETP.GE.AND P2, PT, R35, 0x1, PT ;  /* 0x000000012300780c */ /* 0x000fe20003f46270 */
[----:B------:R-:W-:Y:S02]  /*da40*/  IMAD.MOV.U32 R15, RZ, RZ, -0x1 ;  /* 0xffffffffff0f7424 */ /* 0x000fe400078e00ff */
[----:B------:R-:W-:-:S10]  /*da50*/  IMAD.MOV.U32 R3, RZ, RZ, R14 ;  /* 0x000000ffff037224 */ /* 0x000fd400078e000e */
[----:B------:R-:W-:Y:S05]  /*da60*/  WARPSYNC.COLLECTIVE R15, `(.L_x_282) ;  /* 0x000000000f087348 */ /* 0x000fea0003c00000 */
[----:B------:R0:W1:Y:S02]  /*da70*/  SHFL.IDX P6, R14, R13, R12, R11 ;  /* 0x0000000c0d0e7389 */ /* 0x00006400000c000b */
[----:B01----:R-:W-:Y:S01]  /*da80*/  ENDCOLLECTIVE ;  /* 0x000000000000791b */ /* 0x003fe20003800000 */
.L_x_282:
[----:B------:R-:W-:Y:S01]  /*da90*/  @P2 LEA R7, R4, UR37, 0x1 ;  /* 0x0000002504072c11 */ /* 0x000fe2000f8e08ff */
[----:B------:R-:W-:Y:S02]  /*daa0*/  IMAD.MOV.U32 R13, RZ, RZ, R5 ;  /* 0x000000ffff0d7224 */ /* 0x000fe400078e0005 */
[----:B------:R-:W-:Y:S01]  /*dab0*/  IMAD.MOV.U32 R12, RZ, RZ, 0x1 ;  /* 0x00000001ff0c7424 */ /* 0x000fe200078e00ff */
[----:B------:R-:W-:-:S13]  /*dac0*/  @P2 LEA R2, P0, R20, R14, 0x1 ;  /* 0x0000000e14022211 */ /* 0x000fda00078008ff */
[----:B------:R-:W-:Y:S05]  /*dad0*/  WARPSYNC.COLLECTIVE R15, `(.L_x_283) ;  /* 0x000000000f087348 */ /* 0x000fea0003c00000 */
[----:B------:R0:W1:Y:S02]  /*dae0*/  SHFL.IDX P6, R14, R13, R12, R11 ;  /* 0x0000000c0d0e7389 */ /* 0x00006400000c000b */
[----:B01----:R-:W-:Y:S01]  /*daf0*/  ENDCOLLECTIVE ;  /* 0x000000000000791b */ /* 0x003fe20003800000 */
.L_x_283:
[----:B------:R-:W-:-:S05]  /*db00*/  @P2 IMAD.X R3, RZ, RZ, R3, P0 ;  /* 0x000000ffff032224 */ /* 0x000fca00000e0603 */
[----:B------:R-:W-:Y:S01]  /*db10*/  @!PT LDS RZ, [RZ] ;  /* 0x00000000fffff984 */ /* 0x000fe20000000800 */
[----:B------:R-:W-:Y:S01]  /*db20*/  @!PT LDS RZ, [RZ] ;  /* 0x00000000fffff984 */ /* 0x000fe20000000800 */
[----:B------:R-:W-:Y:S01]  /*db30*/  @!PT LDS RZ, [RZ] ;  /* 0x00000000fffff984 */ /* 0x000fe20000000800 */
[----:B------:R0:W-:Y:S01]  /*db40*/  @P2 LDGSTS.E.BYPASS.LTC128B.128 [R7+0x1c400], desc[UR48][R2.64], !P1 ;  /* 0x1c40000002072fae */ /* 0x0001e2000c901d70 */
[----:B------:R-:W-:Y:S02]  /*db50*/  ISETP.GE.AND P2, PT, R35, 0x11, PT ;  /* 0x000000112300780c */ /* 0x000fe40003f46270 */
[----:B------:R-:W-:Y:S01]  /*db60*/  MOV R13, R0 ;  /* 0x00000000000d7202 */ /* 0x000fe20000000f00 */
[----:B------:R-:W-:-:S10]  /*db70*/  IMAD.MOV.U32 R6, RZ, RZ, R14 ;  /* 0x000000ffff067224 */ /* 0x000fd400078e000e */
[----:B0-----:R-:W-:Y:S05]  /*db80*/  WARPSYNC.COLLECTIVE R15, `(.L_x_284) ;  /* 0x000000000f087348 */ /* 0x001fea0003c00000 */
[----:B------:R1:W2:Y:S02]  /*db90*/  SHFL.IDX P6, R14, R13, R12, R11 ;  /* 0x0000000c0d0e7389 */ /* 0x0002a400000c000b */
[----:B012---:R-:W-:Y:S01]  /*dba0*/  ENDCOLLECTIVE ;  /* 0x000000000000791b */ /* 0x007fe20003800000 */
.L_x_284:
[----:B------:R-:W-:Y:S01]  /*dbb0*/  @P2 LEA R12, R4, UR37, 0x1 ;  /* 0x00000025040c2c11 */ /* 0x000fe2000f8e08ff */
[----:B------:R-:W-:Y:S01]  /*dbc0*/  IMAD.MOV.U32 R13, RZ, RZ, R5 ;  /* 0x000000ffff0d7224 */ /* 0x000fe200078e0005 */
        /* <DEDUP_REMOVED lines=14> */
.L_x_285:
[----:B------:R-:W-:Y:S01]  /*dcb0*/  IMAD.MOV.U32 R13, RZ, RZ, R0 ;  /* 0x000000ffff0d7224 */ /* 0x000fe200078e0000 */
[----:B------:R-:W-:-:S07]  /*dcc0*/  MOV R9, R14 ;  /* 0x0000000e00097202 */ /* 0x000fce0000000f00 */
[----:B------:R-:W-:Y:S05]  /*dcd0*/  WARPSYNC.COLLECTIVE R15, `(.L_x_286) ;  /* 0x000000000f087348 */ /* 0x000fea0003c00000 */
[----:B------:R0:W1:Y:S02]  /*dce0*/  SHFL.IDX P6, R14, R13, R12, R11 ;  /* 0x0000000c0d0e7389 */ /* 0x00006400000c000b */
[----:B01----:R-:W-:Y:S01]  /*dcf0*/  ENDCOLLECTIVE ;  /* 0x000000000000791b */ /* 0x003fe20003800000 */
.L_x_286:
        /* <DEDUP_REMOVED lines=16> */
.L_x_287:
[----:B------:R-:W-:Y:S01]  /*de00*/  IMAD.MOV.U32 R13, RZ, RZ, R0 ;  /* 0x000000ffff0d7224 */ /* 0x000fe200078e0000 */
[----:B------:R-:W-:-:S07]  /*de10*/  MOV R7, R14 ;  /* 0x0000000e00077202 */ /* 0x000fce0000000f00 */
[----:B------:R-:W-:Y:S05]  /*de20*/  WARPSYNC.COLLECTIVE R15, `(.L_x_288) ;  /* 0x000000000f087348 */ /* 0x000fea0003c00000 */
[----:B------:R0:W1:Y:S02]  /*de30*/  SHFL.IDX P6, R14, R13, R12, R11 ;  /* 0x0000000c0d0e7389 */ /* 0x00006400000c000b */
[----:B01----:R-:W-:Y:S01]  /*de40*/  ENDCOLLECTIVE ;  /* 0x000000000000791b */ /* 0x003fe20003800000 */
.L_x_288:
[----:B------:R-:W-:Y:S02]  /*de50*/  IMAD.MOV.U32 R13, RZ, RZ, R5 ;  /* 0x000000ffff0d7224 */ /* 0x000fe400078e0005 */
[----:B------:R-:W-:Y:S01]  /*de60*/  IMAD.MOV.U32 R12, RZ, RZ, 0x4 ;  /* 0x00000004ff0c7424 */ /* 0x000fe200078e00ff */
[----:B------:R-:W-:-:S13]  /*de70*/  @P2 LEA R8, P0, R20, R14, 0x1 ;  /* 0x0000000e14082211 */ /* 0x000fda00078008ff */
[----:B------:R-:W-:Y:S05]  /*de80*/  WARPSYNC.COLLECTIVE R15, `(.L_x_289) ;  /* 0x000000000f087348 */ /* 0x000fea0003c00000 */
[----:B------:R0:W1:Y:S02]  /*de90*/  SHFL.IDX P6, R14, R13, R12, R11 ;  /* 0x0000000c0d0e7389 */ /* 0x00006400000c000b */
[----:B01----:R-:W-:Y:S01]  /*dea0*/  ENDCOLLECTIVE ;  /* 0x000000000000791b */ /* 0x003fe20003800000 */
.L_x_289:
        /* <DEDUP_REMOVED lines=8> */
[----:B------:R-:W-:Y:S01]  /*df30*/  IMAD.MOV.U32 R13, RZ, RZ, R0 ;  /* 0x000000ffff0d7224 */ /* 0x000fe200078e0000 */
[----:B0-----:R-:W-:-:S11]  /*df40*/  MOV R2, R14 ;  /* 0x0000000e00027202 */ /* 0x001fd60000000f00 */
[----:B------:R-:W-:Y:S05]  /*df50*/  WARPSYNC.COLLECTIVE R15, `(.L_x_290) ;  /* 0x000000000f087348 */ /* 0x000fea0003c00000 */
[----:B------:R0:W1:Y:S02]  /*df60*/  SHFL.IDX P6, R14, R13, R12, R11 ;  /* 0x0000000c0d0e7389 */ /* 0x00006400000c000b */
[----:B01----:R-:W-:Y:S01]  /*df70*/  ENDCOLLECTIVE ;  /* 0x000000000000791b */ /* 0x003fe20003800000 */
.L_x_290:
[----:B------:R-:W-:Y:S01]  /*df80*/  @P2 LEA R7, R4, UR37, 0x1 ;  /* 0x0000002504072c11 */ /* 0x000fe2000f8e08ff */
[----:B------:R-:W-:Y:S02]  /*df90*/  IMAD.MOV.U32 R13, RZ, RZ, R5 ;  /* 0x000000ffff0d7224 */ /* 0x000fe400078e0005 */
[----:B------:R-:W-:Y:S01]  /*dfa0*/  IMAD.MOV.U32 R12, RZ, RZ, 0x5 ;  /* 0x00000005ff0c7424 */ /* 0x000fe200078e00ff */
[----:B------:R-:W-:-:S05]  /*dfb0*/  @P2 LEA R6, P0, R20, R14, 0x1 ;  /* 0x0000000e14062211 */ /* 0x000fca00078008ff */
[----:B------:R-:W-:Y:S02]  /*dfc0*/  @P2 IMAD.X R11, RZ, RZ, R2, P0 ;  /* 0x000000ffff0b2224 */ /* 0x000fe400000e0602 */
[----:B------:R-:W-:Y:S02]  /*dfd0*/  @P2 IMAD.MOV.U32 R2, RZ, RZ, R6 ;  /* 0x000000ffff022224 */ /* 0x000fe400078e0006 */
[----:B------:R-:W-:Y:S01]  /*dfe0*/  @P2 IMAD.MOV.U32 R3, RZ, RZ, R11 ;  /* 0x000000ffff032224 */ /* 0x000fe200078e000b */
[----:B------:R-:W-:-:S04]  /*dff0*/  MOV R11, 0x181f ;  /* 0x0000181f000b7802 */ /* 0x000fc80000000f00 */
[----:B------:R-:W-:Y:S01]  /*e000*/  @!PT LDS RZ, [RZ] ;  /* 0x00000000fffff984 */ /* 0x000fe20000000800 */
[----:B------:R-:W-:Y:S01]  /*e010*/  @!PT LDS RZ, [RZ] ;  /* 0x00000000fffff984 */ /* 0x000fe20000000800 */
[----:B------:R-:W-:Y:S01]  /*e020*/  @!PT LDS RZ, [RZ] ;  /* 0x00000000fffff984 */ /* 0x000fe20000000800 */
[----:B------:R0:W-:Y:S03]  /*e030*/  @P2 LDGSTS.E.BYPASS.LTC128B.128 [R7+0x1e400], desc[UR48][R2.64], !P1 ;  /* 0x1e40000002072fae */ /* 0x0001e6000c901d70 */
[----:B0-----:R-:W-:Y:S05]  /*e040*/  WARPSYNC.COLLECTIVE R15, `(.L_x_291) ;  /* 0x000000000f087348 */ /* 0x001fea0003c00000 */
[----:B------:R1:W2:Y:S02]  /*e050*/  SHFL.IDX P6, R14, R13, R12, R11 ;  /* 0x0000000c0d0e7389 */ /* 0x0002a400000c000b */
[----:B012---:R-:W-:Y:S01]  /*e060*/  ENDCOLLECTIVE ;  /* 0x000000000000791b */ /* 0x007fe20003800000 */
.L_x_291:
[----:B------:R-:W-:Y:S02]  /*e070*/  IMAD.MOV.U32 R13, RZ, RZ, R0 ;  /* 0x000000ffff0d7224 */ /* 0x000fe400078e0000 */
[----:B------:R-:W-:-:S07]  /*e080*/  IMAD.MOV.U32 R5, RZ, RZ, R14 ;  /* 0x000000ffff057224 */ /* 0x000fce00078e000e */
[----:B------:R-:W-:Y:S05]  /*e090*/  WARPSYNC.COLLECTIVE R15, `(.L_x_292) ;  /* 0x000000000f087348 */ /* 0x000fea0003c00000 */
[----:B------:R0:W1:Y:S02]  /*e0a0*/  SHFL.IDX P6, R14, R13, R12, R11 ;  /* 0x0000000c0d0e7389 */ /* 0x00006400000c000b */
[----:B01----:R-:W-:Y:S01]  /*e0b0*/  ENDCOLLECTIVE ;  /* 0x000000000000791b */ /* 0x003fe20003800000 */
.L_x_292:
[----:B------:R-:W-:Y:S05]  /*e0c0*/  BRA `(.L_x_293) ;  /* 0xffffffc000947947 */ /* 0x000fea000383ffff */
.L_x_235:
[----:B------:R-:W-:Y:S01]  /*e0d0*/  IMAD.MOV.U32 R13, RZ, RZ, R5 ;  /* 0x000000ffff0d7224 */ /* 0x000fe200078e0005 */
[----:B------:R-:W0:Y:S01]  /*e0e0*/  S2R R20, SR_TID.X ;  /* 0x0000000000147919 */ /* 0x000e220000002100 */
[----:B------:R-:W-:Y:S01]  /*e0f0*/  IMAD.MOV.U32 R12, RZ, RZ, RZ ;  /* 0x000000ffff0c7224 */ /* 0x000fe200078e00ff */
[----:B------:R-:W-:Y:S01]  /*e100*/  LEA R8, R27, UR37, 0x1 ;  /* 0x000000251b087c11 */ /* 0x000fe2000f8e08ff */
[----:B------:R-:W-:Y:S01]  /*e110*/  IMAD.MOV.U32 R11, RZ, RZ, 0x181f ;  /* 0x0000181fff0b7424 */ /* 0x000fe200078e00ff */
[----:B------:R-:W-:Y:S01]  /*e120*/  LOP3.LUT R16, R16, 0xfffff7ff, RZ, 0xc0, !PT ;  /* 0xfffff7ff10107812 */ /* 0x000fe200078ec0ff */
[----:B------:R-:W-:Y:S02]  /*e130*/  IMAD.MOV.U32 R15, RZ, RZ, -0x1 ;  /* 0xffffffffff0f7424 */ /* 0x000fe400078e00ff */
[----:B------:R-:W-:-:S07]  /*e140*/  IMAD.IADD R0, R36, 0x1, R0 ;  /* 0x0000000124007824 */ /* 0x000fce00078e0200 */
[----:B01----:R-:W-:Y:S05]  /*e150*/  WARPSYNC.COLLECTIVE R15, `(.L_x_294) ;  /* 0x000000000f087348 */ /* 0x003fea0003c00000 */
[----:B------:R2:W3:Y:S02]  /*e160*/  SHFL.IDX P6, R14, R13, R12, R11 ;  /* 0x0000000c0d0e7389 */ /* 0x0004e400000c000b */
[----:B0123--:R-:W-:Y:S01]  /*e170*/  ENDCOLLECTIVE ;  /* 0x000000000000791b */ /* 0x00ffe20003800000 */
.L_x_294:
[C---:B------:R-:W-:Y:S01]  /*e180*/  VIADD R6, R0.reuse, 0x10 ;  /* 0x0000001000067836 */ /* 0x040fe20000000000 */
[----:B------:R-:W-:Y:S01]  /*e190*/  ISETP.GE.AND P2, PT, R0, UR38, PT ;  /* 0x0000002600007c0c */ /* 0x000fe2000bf46270 */
[----:B------:R-:W-:-:S12]  /*e1a0*/  IMAD.MOV.U32 R13, RZ, RZ, R4 ;  /* 0x000000ffff0d7224 */ /* 0x000fd800078e0004 */
[----:B------:R-:W-:-:S04]  /*e1b0*/  @P2 LOP3.LUT R16, R16, 0x800, RZ, 0xfc, !PT ;  /* 0x0000080010102812 */ /* 0x000fc800078efcff */
[----:B------:R-:W-:Y:S01]  /*e1c0*/  LOP3.LUT R16, R16, 0xfffffbff, RZ, 0xc0, !PT ;  /* 0xfffffbff10107812 */ /* 0x000fe200078ec0ff */
[----:B------:R-:W-:Y:S01]  /*e1d0*/  IMAD.SHL.U32 R20, R20, 0x8, RZ ;  /* 0x0000000814147824 */ /* 0x000fe200078e00ff */
[----:B------:R-:W-:-:S07]  /*e1e0*/  MOV R3, R14 ;  /* 0x0000000e00037202 */ /* 0x000fce0000000f00 */
[----:B------:R-:W-:Y:S05]  /*e1f0*/  WARPSYNC.COLLECTIVE R15, `(.L_x_295) ;  /* 0x000000000f087348 */ /* 0x000fea0003c00000 */
[----:B------:R0:W1:Y:S02]  /*e200*/  SHFL.IDX P6, R14, R13, R12, R11 ;  /* 0x0000000c0d0e7389 */ /* 0x00006400000c000b */
[----:B01----:R-:W-:Y:S01]  /*e210*/  ENDCOLLECTIVE ;  /* 0x000000000000791b */ /* 0x003fe20003800000 */
.L_x_295:
[----:B------:R-:W-:Y:S02]  /*e220*/  LOP3.LUT R20, R20, 0x38, RZ, 0xc0, !PT ;  /* 0x0000003814147812 */ /* 0x000fe400078ec0ff */
[----:B------:R-:W-:Y:S02]  /*e230*/  MOV R13, R5 ;  /* 0x00000005000d7202 */ /* 0x000fe40000000f00 */
[----:B------:R-:W-:-:S05]  /*e240*/  @!P2 LEA R12, P0, R20, R14, 0x1 ;  /* 0x0000000e140ca211 */ /* 0x000fca00078008ff */
[----:B------:R-:W-:Y:S02]  /*e250*/  @!P2 IMAD.MOV.U32 R2, RZ, RZ, R12 ;  /* 0x000000ffff02a224 */ /* 0x000fe400078e000c */
[----:B------:R-:W-:Y:S02]  /*e260*/  IMAD.MOV.U32 R12, RZ, RZ, 0x1 ;  /* 0x00000001ff0c7424 */ /* 0x000fe400078e00ff */
[----:B------:R-:W-:-:S07]  /*e270*/  @!P2 IMAD.X R3, RZ, RZ, R3, P0 ;  /* 0x000000ffff03a224 */ /* 0x000fce00000e0603 */
[----:B------:R-:W-:Y:S05]  /*e280*/  WARPSYNC.COLLECTIVE R15, `(.L_x_296) ;  /* 0x000000000f087348 */ /* 0x000fea0003c00000 */
[----:B------:R0:W1:Y:S02]  /*e290*/  SHFL.IDX P6, R14, R13, R12, R11 ;  /* 0x0000000c0d0e7389 */ /* 0x00006400000c000b */
[----:B01----:R-:W-:Y:S01]  /*e2a0*/  ENDCOLLECTIVE ;  /* 0x000000000000791b */ /* 0x003fe20003800000 */
.L_x_296:
[----:B------:R-:W-:Y:S01]  /*e2b0*/  @!PT LDS RZ, [RZ] ;  /* 0x00000000fffff984 */ /* 0x000fe20000000800 */
[----:B------:R-:W-:Y:S01]  /*e2c0*/  @!PT LDS RZ, [RZ] ;  /* 0x00000000fffff984 */ /* 0x000fe20000000800 */
[----:B------:R-:W-:Y:S01]  /*e2d0*/  @!PT LDS RZ, [RZ] ;  /* 0x00000000fffff984 */ /* 0x000fe20000000800 */
[----:B------:R0:W-:Y:S01]  /*e2e0*/  @!P2 LDGSTS.E.BYPASS.LTC128B.128 [R8+0x18400], desc[UR48][R2.64], !P1 ;  /* 0x184000000208afae */ /* 0x0001e2000c901d70 */
[----:B------:R-:W-:Y:S01]  /*e2f0*/  ISETP.GE.AND P2, PT, R6, UR38, PT ;  /* 0x0000002606007c0c */ /* 0x000fe2000bf46270 */
[----:B------:R-:W-:Y:S02]  /*e300*/  VIADD R6, R0, 0x20 ;  /* 0x0000002000067836 */ /* 0x000fe40000000000 */
[----:B------:R-:W-:-:S10]  /*e310*/  IMAD.MOV.U32 R13, RZ, RZ, R4 ;  /* 0x000000ffff0d7224 */ /* 0x000fd400078e0004 */
[----:B------:R-:W-:-:S04]  /*e320*/  @P2 LOP3.LUT R16, R16, 0x400, RZ, 0xfc, !PT ;  /* 0x0000040010102812 */ /* 0x000fc800078efcff */
[----:B------:R-:W-:Y:S01]  /*e330*/  LOP3.LUT R16, R16, 0xfffffdff, RZ, 0xc0, !PT ;  /* 0xfffffdff10107812 */ /* 0x000fe200078ec0ff */
[----:B0-----:R-:W-:-:S07]  /*e340*/  IMAD.MOV.U32 R2, RZ, RZ, R14 ;  /* 0x000000ffff027224 */ /* 0x001fce00078e000e */
[----:B------:R-:W-:Y:S05]  /*e350*/  WARPSYNC.COLLECTIVE R15, `(.L_x_297) ;  /* 0x000000000f087348 */ /* 0x000fea0003c00000 */
[----:B------:R0:W1:Y:S02]  /*e360*/  SHFL.IDX P6, R14, R13, R12, R11 ;  /* 0x0000000c0d0e7389 */ /* 0x00006400000c000b */
[----:B01----:R-:W-:Y:S01]  /*e370*/  ENDCOLLECTIVE ;  /* 0x000000000000791b */ /* 0x003fe20003800000 */
.L_x_297:
[----:B------:R-:W-:Y:S02]  /*e380*/  IMAD.MOV.U32 R13, RZ, RZ, R5 ;  /* 0x000000ffff0d7224 */ /* 0x000fe400078e0005 */
[----:B------:R-:W-:Y:S02]  /*e390*/  IMAD.MOV.U32 R12, RZ, RZ, 0x2 ;  /* 0x00000002ff0c7424 */ /* 0x000fe400078e00ff */
[----:B------:R-:W-:-:S05]  /*e3a0*/  IMAD.MOV.U32 R10, RZ, RZ, R14 ;  /* 0x000000ffff0a7224 */ /* 0x000fca00078e000e */
[----:B------:R-:W-:-:S05]  /*e3b0*/  @!P2 LEA R10, P0, R20, R10, 0x1 ;  /* 0x0000000a140aa211 */ /* 0x000fca00078008ff */
[----:B------:R-:W-:Y:S02]  /*e3c0*/  @!P2 IMAD.X R11, RZ, RZ, R2, P0 ;  /* 0x000000ffff0ba224 */ /* 0x000fe400000e0602 */
[----:B------:R-:W-:Y:S01]  /*e3d0*/  @!P2 IMAD.MOV.U32 R2, RZ, RZ, R10 ;  /* 0x000000ffff02a224 */ /* 0x000fe200078e000a */
[----:B------:R-:W-:Y:S02]  /*e3e0*/  LEA R10, R27, UR37, 0x1 ;  /* 0x000000251b0a7c11 */ /* 0x000fe4000f8e08ff */
[----:B------:R-:W-:Y:S01]  /*e3f0*/  @!P2 MOV R3, R11 ;  /* 0x0000000b0003a202 */ /* 0x000fe20000000f00 */
[----:B------:R-:W-:-:S04]  /*e400*/  IMAD.MOV.U32 R11, RZ, RZ, 0x181f ;  /* 0x0000181fff0b7424 */ /* 0x000fc800078e00ff */
[----:B------:R-:W-:Y:S01]  /*e410*/  @!PT LDS RZ, [RZ] ;  /* 0x00000000fffff984 */ /* 0x000fe20000000800 */
[----:B------:R-:W-:Y:S01]  /*e420*/  @!PT LDS RZ, [RZ] ;  /* 0x00000000fffff984 */ /* 0x000fe20000000800 */
[----:B------:R-:W-:Y:S01]  /*e430*/  @!PT LDS RZ, [RZ] ;  /* 0x00000000fffff984 */ /* 0x000fe20000000800 */
[----:B------:R0:W-:Y:S01]  /*e440*/  @!P2 LDGSTS.E.BYPASS.LTC128B.128 [R10+0x18c00], desc[UR48][R2.64], !P1 ;  /* 0x18c00000020aafae */ /* 0x0001e2000c901d70 */
[----:B------:R-:W-:Y:S01]  /*e450*/  ISETP.GE.AND P2, PT, R6, UR38, PT ;  /* 0x0000002606007c0c */ /* 0x000fe2000bf46270 */
[----:B------:R-:W-:-:S12]  /*e460*/  VIADD R6, R0, 0x30 ;  /* 0x0000003000067836 */ /* 0x000fd80000000000 */
[----:B0-----:R-:W-:Y:S05]  /*e470*/  WARPSYNC.COLLECTIVE R15, `(.L_x_298) ;  /* 0x000000000f087348 */ /* 0x001fea0003c00000 */
[----:B------:R1:W2:Y:S02]  /*e480*/  SHFL.IDX P6, R14, R13, R12, R11 ;  /* 0x0000000c0d0e7389 */ /* 0x0002a400000c000b */
[----:B012---:R-:W-:Y:S01]  /*e490*/  ENDCOLLECTIVE ;  /* 0x000000000000791b */ /* 0x007fe20003800000 */
.L_x_298:
[----:B------:R-:W-:Y:S01]  /*e4a0*/  @P2 LOP3.LUT R16, R16, 0x200, RZ, 0xfc, !PT ;  /* 0x0000020010102812 */ /* 0x000fe200078efcff */
[----:B------:R-:W-:-:S03]  /*e4b0*/  IMAD.MOV.U32 R13, RZ, RZ, R4 ;  /* 0x000000ffff0d7224 */ /* 0x000fc600078e0004 */
[----:B------:R-:W-:Y:S01]  /*e4c0*/  LOP3.LUT R16, R16, 0xfffffeff, RZ, 0xc0, !PT ;  /* 0xfffffeff10107812 */ /* 0x000fe200078ec0ff */
[----:B------:R-:W-:-:S07]  /*e4d0*/  IMAD.MOV.U32 R8, RZ, RZ, R14 ;  /* 0x000000ffff087224 */ /* 0x000fce00078e000e */
[----:B------:R-:W-:Y:S05]  /*e4e0*/  WARPSYNC.COLLECTIVE R15, `(.L_x_299) ;  /* 0x000000000f087348 */ /* 0x000fea0003c00000 */
[----:B------:R0:W1:Y:S02]  /*e4f0*/  SHFL.IDX P6, R14, R13, R12, R11 ;  /* 0x0000000c0d0e7389 */ /* 0x00006400000c000b */
[----:B01----:R-:W-:Y:S01]  /*e500*/  ENDCOLLECTIVE ;  /* 0x000000000000791b */ /* 0x003fe20003800000 */
.L_x_299:
[----:B------:R-:W-:Y:S02]  /*e510*/  IMAD.MOV.U32 R13, RZ, RZ, R5 ;  /* 0x000000ffff0d7224 */ /* 0x000fe400078e0005 */
[----:B------:R-:W-:Y:S01]  /*e520*/  IMAD.MOV.U32 R12, RZ, RZ, 0x3 ;  /* 0x00000003ff0c7424 */ /* 0x000fe200078e00ff */
[----:B------:R-:W-:-:S07]  /*e530*/  MOV R9, R14 ;  /* 0x0000000e00097202 */ /* 0x000fce0000000f00 */
[----:B------:R-:W-:Y:S05]  /*e540*/  WARPSYNC.COLLECTIVE R15, `(.L_x_300) ;  /* 0x000000000f087348 */ /* 0x000fea0003c00000 */
[----:B------:R0:W1:Y:S02]  /*e550*/  SHFL.IDX P6, R14, R13, R12, R11 ;  /* 0x0000000c0d0e7389 */ /* 0x00006400000c000b */
[----:B01----:R-:W-:Y:S01]  /*e560*/  ENDCOLLECTIVE ;  /* 0x000000000000791b */ /* 0x003fe20003800000 */
.L_x_300:
[----:B------:R-:W-:-:S05]  /*e570*/  @!P2 LEA R9, P0, R20, R9, 0x1 ;  /* 0x000000091409a211 */ /* 0x000fca00078008ff */
[----:B------:R-:W-:Y:S02]  /*e580*/  @!P2 IMAD.X R8, RZ, RZ, R8, P0 ;  /* 0x000000ffff08a224 */ /* 0x000fe400000e0608 */
[----:B------:R-:W-:Y:S02]  /*e590*/  @!P2 IMAD.MOV.U32 R2, RZ, RZ, R9 ;  /* 0x000000ffff02a224 */ /* 0x000fe400078e0009 */
[----:B------:R-:W-:Y:S02]  /*e5a0*/  @!P2 IMAD.MOV.U32 R3, RZ, RZ, R8 ;  /* 0x000000ffff03a224 */ /* 0x000fe400078e0008 */
[----:B------:R-:W0:Y:S01]  /*e5b0*/  S2R R8, SR_TID.X ;  /* 0x0000000000087919 */ /* 0x000e220000002100 */
[----:B------:R-:W-:Y:S02]  /*e5c0*/  IMAD.MOV.U32 R13, RZ, RZ, R4 ;  /* 0x000000ffff0d7224 */ /* 0x000fe400078e0004 */
[----:B------:R-:W-:Y:S01]  /*e5d0*/  @!PT LDS RZ, [RZ] ;  /* 0x00000000fffff984 */ /* 0x000fe20000000800 */
[----:B------:R-:W-:Y:S01]  /*e5e0*/  @!PT LDS RZ, [RZ] ;  /* 0x00000000fffff984 */ /* 0x000fe20000000800 */
[----:B------:R-:W-:Y:S01]  /*e5f0*/  @!PT LDS RZ, [RZ] ;  /* 0x00000000fffff984 */ /* 0x000fe20000000800 */
[----:B------:R1:W-:Y:S01]  /*e600*/  @!P2 LDGSTS.E.BYPASS.LTC128B.128 [R10+0x19400], desc[UR48][R2.64], !P1 ;  /* 0x19400000020aafae */ /* 0x0003e2000c901d70 */
[----:B------:R-:W-:-:S02]  /*e610*/  ISETP.GE.AND P2, PT, R6, UR38, PT ;  /* 0x0000002606007c0c */ /* 0x000fc4000bf46270 */
[----:B------:R-:W-:-:S11]  /*e620*/  MOV R6, R14 ;  /* 0x0000000e00067202 */ /* 0x000fd60000000f00 */
[----:B01----:R-:W-:Y:S05]  /*e630*/  WARPSYNC.COLLECTIVE R15, `(.L_x_301) ;  /* 0x000000000f087348 */ /* 0x003fea0003c00000 */
[----:B------:R2:W3:Y:S02]  /*e640*/  SHFL.IDX P6, R14, R13, R12, R11 ;  /* 0x0000000c0d0e7389 */ /* 0x0004e400000c000b */
[----:B0123--:R-:W-:Y:S01]  /*e650*/  ENDCOLLECTIVE ;  /* 0x000000000000791b */ /* 0x00ffe20003800000 */
.L_x_301:
[----:B------:R-:W-:-:S04]  /*e660*/  @P2 LOP3.LUT R16, R16, 0x100, RZ, 0xfc, !PT ;  /* 0x0000010010102812 */ /* 0x000fc800078efcff */
[----:B------:R-:W-:Y:S01]  /*e670*/  LOP3.LUT R16, R16, 0xffffff7f, RZ, 0xc0, !PT ;  /* 0xffffff7f10107812 */ /* 0x000fe200078ec0ff */
[----:B------:R-:W-:Y:S02]  /*e680*/  IMAD.MOV.U32 R13, RZ, RZ, R5 ;  /* 0x000000ffff0d7224 */ /* 0x000fe400078e0005 */
[----:B------:R-:W-:Y:S02]  /*e690*/  IMAD.MOV.U32 R12, RZ, RZ, 0x4 ;  /* 0x00000004ff0c7424 */ /* 0x000fe400078e00ff */
[----:B------:R-:W-:Y:S02]  /*e6a0*/  IMAD.SHL.U32 R8, R8, 0x8, RZ ;  /* 0x0000000808087824 */ /* 0x000fe400078e00ff */
[----:B------:R-:W-:-:S03]  /*e6b0*/  IMAD.MOV.U32 R7, RZ, RZ, R14 ;  /* 0x000000ffff077224 */ /* 0x000fc600078e000e */
[----:B------:R-:W-:-:S07]  /*e6c0*/  LOP3.LUT R8, R8, 0x38, RZ, 0xc0, !PT ;  /* 0x0000003808087812 */ /* 0x000fce00078ec0ff */
[----:B------:R-:W-:Y:S05]  /*e6d0*/  WARPSYNC.COLLECTIVE R15, `(.L_x_302) ;  /* 0x000000000f087348 */ /* 0x000fea0003c00000 */
[----:B------:R0:W1:Y:S02]  /*e6e0*/  SHFL.IDX P6, R14, R13, R12, R11 ;  /* 0x0000000c0d0e7389 */ /* 0x00006400000c000b */
[----:B01----:R-:W-:Y:S01]  /*e6f0*/  ENDCOLLECTIVE ;  /* 0x000000000000791b */ /* 0x003fe20003800000 */
.L_x_302:
[----:B------:R-:W-:-:S05]  /*e700*/  @!P2 LEA R7, P0, R8, R7, 0x1 ;  /* 0x000000070807a211 */ /* 0x000fca00078008ff */
[----:B------:R-:W-:Y:S02]  /*e710*/  @!P2 IMAD.X R6, RZ, RZ, R6, P0 ;  /* 0x000000ffff06a224 */ /* 0x000fe400000e0606 */
[----:B------:R-:W-:Y:S02]  /*e720*/  @!P2 IMAD.MOV.U32 R2, RZ, RZ, R7 ;  /* 0x000000ffff02a224 */ /* 0x000fe400078e0007 */
[----:B------:R-:W-:Y:S01]  /*e730*/  @!P2 IMAD.MOV.U32 R3, RZ, RZ, R6 ;  /* 0x000000ffff03a224 */ /* 0x000fe200078e0006 */
[----:B------:R-:W-:Y:S01]  /*e740*/  IADD3 R6, R0, 0x40, RZ ;  /* 0x0000004000067810 */ /* 0x000fe20007ffe0ff */
[----:B------:R-:W-:-:S03]  /*e750*/  IMAD.MOV.U32 R13, RZ, RZ, R4 ;  /* 0x000000ffff0d7224 */ /* 0x000fc600078e0004 */
[----:B------:R-:W-:Y:S01]  /*e760*/  @!PT LDS RZ, [RZ] ;  /* 0x00000000fffff984 */ /* 0x000fe20000000800 */
[----:B------:R-:W-:Y:S01]  /*e770*/  @!PT LDS RZ, [RZ] ;  /* 0x00000000fffff984 */ /* 0x000fe20000000800 */
[----:B------:R-:W-:Y:S01]  /*e780*/  @!PT LDS RZ, [RZ] ;  /* 0x00000000fffff984 */ /* 0x000fe20000000800 */
[----:B------:R0:W-:Y:S01]  /*e790*/  @!P2 LDGSTS.E.BYPASS.LTC128B.128 [R10+0x19c00], desc[UR48][R2.64], !P1 ;  /* 0x19c00000020aafae */ /* 0x0001e2000c901d70 */
[----:B------:R-:W-:Y:S01]  /*e7a0*/  ISETP.GE.AND P2, PT, R6, UR38, PT ;  /* 0x0000002606007c0c */ /* 0x000fe2000bf46270 */
[----:B------:R-:W-:Y:S02]  /*e7b0*/  VIADD R6, R0, 0x50 ;  /* 0x0000005000067836 */ /* 0x000fe40000000000 */
[----:B0-----:R-:W-:-:S10]  /*e7c0*/  IMAD.MOV.U32 R2, RZ, RZ, R14 ;  /* 0x000000ffff027224 */ /* 0x001fd400078e000e */
[----:B------:R-:W-:Y:S05]  /*e7d0*/  WARPSYNC.COLLECTIVE R15, `(.L_x_303) ;  /* 0x000000000f087348 */ /* 0x000fea0003c00000 */
[----:B------:R0:W1:Y:S02]  /*e7e0*/  SHFL.IDX P6, R14, R13, R12, R11 ;  /* 0x0000000c0d0e7389 */ /* 0x00006400000c000b */
[----:B01----:R-:W-:Y:S01]  /*e7f0*/  ENDCOLLECTIVE ;  /* 0x000000000000791b */ /* 0x003fe20003800000 */
.L_x_303:
[----:B------:R-:W-:-:S04]  /*e800*/  @P2 LOP3.LUT R16, R16, 0x80, RZ, 0xfc, !PT ;  /* 0x0000008010102812 */ /* 0x000fc800078efcff */
[----:B------:R-:W-:Y:S01]  /*e810*/  LOP3.LUT R16, R16, 0xffffffbf, RZ, 0xc0, !PT ;  /* 0xffffffbf10107812 */ /* 0x000fe200078ec0ff */
[----:B------:R-:W-:Y:S01]  /*e820*/  IMAD.MOV.U32 R12, RZ, RZ, 0x5 ;  /* 0x00000005ff0c7424 */ /* 0x000fe200078e00ff */
[----:B------:R-:W-:-:S05]  /*e830*/  @!P2 LEA R14, P0, R8, R14, 0x1 ;  /* 0x0000000e080ea211 */ /* 0x000fca00078008ff */
[----:B------:R-:W-:Y:S02]  /*e840*/  @!P2 IMAD.X R13, RZ, RZ, R2, P0 ;  /* 0x000000ffff0da224 */ /* 0x000fe400000e0602 */
[----:B------:R-:W-:-:S03]  /*e850*/  @!P2 IMAD.MOV.U32 R2, RZ, RZ, R14 ;  /* 0x000000ffff02a224 */ /* 0x000fc600078e000e */
[----:B------:R-:W-:Y:S01]  /*e860*/  @!P2 MOV R3, R13 ;  /* 0x0000000d0003a202 */ /* 0x000fe20000000f00 */
[----:B------:R-:W-:-:S04]  /*e870*/  IMAD.MOV.U32 R13, RZ, RZ, R5 ;  /* 0x000000ffff0d7224 */ /* 0x000fc800078e0005 */
[----:B------:R-:W-:Y:S01]  /*e880*/  @!PT LDS RZ, [RZ] ;  /* 0x00000000fffff984 */ /* 0x000fe20000000800 */
[----:B------:R-:W-:Y:S01]  /*e890*/  @!PT LDS RZ, [RZ] ;  /* 0x00000000fffff984 */ /* 0x000fe20000000800 */
[----:B------:R-:W-:Y:S01]  /*e8a0*/  @!PT LDS RZ, [RZ] ;  /* 0x00000000fffff984 */ /* 0x000fe20000000800 */
[----:B------:R0:W-:Y:S01]  /*e8b0*/  @!P2 LDGSTS.E.BYPASS.LTC128B.128 [R10+0x1a400], desc[UR48][R2.64], !P1 ;  /* 0x1a400000020aafae */ /* 0x0001e2000c901d70 */
[----:B------:R-:W-:-:S13]  /*e8c0*/  ISETP.GE.AND P2, PT, R6, UR38, PT ;  /* 0x0000002606007c0c */ /* 0x000fda000bf46270 */
[----:B0-----:R-:W-:Y:S05]  /*e8d0*/  WARPSYNC.COLLECTIVE R15, `(.L_x_304) ;  /* 0x000000000f087348 */ /* 0x001fea0003c00000 */
[----:B------:R1:W2:Y:S02]  /*e8e0*/  SHFL.IDX P6, R14, R13, R12, R11 ;  /* 0x0000000c0d0e7389 */ /* 0x0002a400000c000b */
[----:B012---:R-:W-:Y:S01]  /*e8f0*/  ENDCOLLECTIVE ;  /* 0x000000000000791b */ /* 0x007fe20003800000 */
.L_x_304:
[----:B------:R-:W-:Y:S01]  /*e900*/  @P2 LOP3.LUT R16, R16, 0x40, RZ, 0xfc, !PT ;  /* 0x0000004010102812 */ /* 0x000fe200078efcff */
[----:B------:R-:W-:-:S03]  /*e910*/  IMAD.MOV.U32 R13, RZ, RZ, R4 ;  /* 0x000000ffff0d7224 */ /* 0x000fc600078e0004 */
[----:B------:R-:W-:Y:S01]  /*e920*/  LOP3.LUT R16, R16, 0xffffffdf, RZ, 0xc0, !PT ;  /* 0xffffffdf10107812 */ /* 0x000fe200078ec0ff */
[----:B------:R-:W-:-:S07]  /*e930*/  IMAD.MOV.U32 R2, RZ, RZ, R14 ;  /* 0x000000ffff027224 */ /* 0x000fce00078e000e */
[----:B------:R-:W-:Y:S05]  /*e940*/  WARPSYNC.COLLECTIVE R15, `(.L_x_305) ;  /* 0x000000000f087348 */ /* 0x000fea0003c00000 */
[----:B------:R0:W1:Y:S02]  /*e950*/  SHFL.IDX P6, R14, R13, R12, R11 ;  /* 0x0000000c0d0e7389 */ /* 0x00006400000c000b */
[----:B01----:R-:W-:Y:S01]  /*e960*/  ENDCOLLECTIVE ;  /* 0x000000000000791b */ /* 0x003fe20003800000 */
.L_x_305:
[----:B------:R-:W-:Y:S02]  /*e970*/  IMAD.MOV.U32 R13, RZ, RZ, R5 ;  /* 0x000000ffff0d7224 */ /* 0x000fe400078e0005 */
[----:B------:R-:W-:Y:S02]  /*e980*/  IMAD.MOV.U32 R12, RZ, RZ, 0x6 ;  /* 0x00000006ff0c7424 */ /* 0x000fe400078e00ff */
[----:B------:R-:W-:-:S07]  /*e990*/  IMAD.MOV.U32 R21, RZ, RZ, R14 ;  /* 0x000000ffff157224 */ /* 0x000fce00078e000e */
[----:B------:R-:W-:Y:S05]  /*e9a0*/  WARPSYNC.COLLECTIVE R15, `(.L_x_306) ;  /* 0x000000000f087348 */ /* 0x000fea0003c00000 */
[----:B------:R0:W1:Y:S02]  /*e9b0*/  SHFL.IDX P6, R14, R13, R12, R11 ;  /* 0x0000000c0d0e7389 */ /* 0x00006400000c000b */
[----:B01----:R-:W-:Y:S01]  /*e9c0*/  ENDCOLLECTIVE ;  /* 0x000000000000791b */ /* 0x003fe20003800000 */
.L_x_306:
[----:B------:R-:W-:-:S04]  /*e9d0*/  @!P2 LEA R21, P0, R8, R21, 0x1 ;  /* 0x000000150815a211 */ /* 0x000fc800078008ff */
[----:B------:R-:W-:Y:S01]  /*e9e0*/  @!P2 IADD3.X R20, RZ, R2, RZ, P0, !PT ;  /* 0x00000002ff14a210 */ /* 0x000fe200007fe4ff */
[----:B------:R-:W-:-:S04]  /*e9f0*/  @!P2 IMAD.MOV.U32 R2, RZ, RZ, R21 ;  /* 0x000000ffff02a224 */ /* 0x000fc800078e0015 */
[----:B------:R-:W-:Y:S02]  /*ea00*/  @!P2 IMAD.MOV.U32 R3, RZ, RZ, R20 ;  /* 0x000000ffff03a224 */ /* 0x000fe400078e0014 */
[----:B------:R-:W-:-:S03]  /*ea10*/  IMAD.MOV.U32 R13, RZ, RZ, R4 ;  /* 0x000000ffff0d7224 */ /* 0x000fc600078e0004 */
[----:B------:R-:W-:Y:S01]  /*ea20*/  @!PT LDS RZ, [RZ] ;  /* 0x00000000fffff984 */ /* 0x000fe20000000800 */
[----:B------:R-:W-:Y:S01]  /*ea30*/  @!PT LDS RZ, [RZ] ;  /* 0x00000000fffff984 */ /* 0x000fe20000000800 */
[----:B------:R-:W-:Y:S01]  /*ea40*/  @!PT LDS RZ, [RZ] ;  /* 0x00000000fffff984 */ /* 0x000fe20000000800 */
[----:B------:R0:W-:Y:S02]  /*ea50*/  @!P2 LDGSTS.E.BYPASS.LTC128B.128 [R10+0x1ac00], desc[UR48][R2.64], !P1 ;  /* 0x1ac00000020aafae */ /* 0x0001e4000c901d70 */
[----:B0-----:R-:W-:-:S07]  /*ea60*/  IMAD.MOV.U32 R2, RZ, RZ, R14 ;  /* 0x000000ffff027224 */ /* 0x001fce00078e000e */
[----:B------:R-:W-:Y:S05]  /*ea70*/  WARPSYNC.COLLECTIVE R15, `(.L_x_307) ;  /* 0x000000000f087348 */ /* 0x000fea0003c00000 */
[----:B------:R0:W1:Y:S02]  /*ea80*/  SHFL.IDX P6, R14, R13, R12, R11 ;  /* 0x0000000c0d0e7389 */ /* 0x00006400000c000b */
[----:B01----:R-:W-:Y:S01]  /*ea90*/  ENDCOLLECTIVE ;  /* 0x000000000000791b */ /* 0x003fe20003800000 */
.L_x_307:
[----:B------:R-:W-:-:S05]  /*eaa0*/  VIADD R3, R0, 0x60 ;  /* 0x0000006000037836 */ /* 0x000fca0000000000 */
[----:B------:R-:W-:Y:S01]  /*eab0*/  ISETP.GE.AND P2, PT, R3, UR38, PT ;  /* 0x0000002603007c0c */ /* 0x000fe2000bf46270 */
[----:B------:R-:W-:Y:S02]  /*eac0*/  IMAD.MOV.U32 R13, RZ, RZ, R5 ;  /* 0x000000ffff0d7224 */ /* 0x000fe400078e0005 */
[----:B------:R-:W-:-:S10]  /*ead0*/  IMAD.MOV.U32 R12, RZ, RZ, 0x7 ;  /* 0x00000007ff0c7424 */ /* 0x000fd400078e00ff */
[----:B------:R-:W-:Y:S02]  /*eae0*/  @P2 LOP3.LUT R16, R16, 0x20, RZ, 0xfc, !PT ;  /* 0x0000002010102812 */ /* 0x000fe400078efcff */
[----:B------:R-:W-:-:S04]  /*eaf0*/  MOV R15, R14 ;  /* 0x0000000e000f7202 */ /* 0x000fc80000000f00 */
[----:B------:R-:W-:-:S05]  /*eb00*/  @!P2 LEA R6, P0, R8, R15, 0x1 ;  /* 0x0000000f0806a211 */ /* 0x000fca00078008ff */
[----:B------:R-:W-:Y:S02]  /*eb10*/  @!P2 IMAD.X R15, RZ, RZ, R2, P0 ;  /* 0x000000ffff0fa224 */ /* 0x000fe400000e0602 */
[----:B------:R-:W-:Y:S02]  /*eb20*/  @!P2 IMAD.MOV.U32 R2, RZ, RZ, R6 ;  /* 0x000000ffff02a224 */ /* 0x000fe400078e0006 */
[----:B------:R-:W-:Y:S01]  /*eb30*/  @!P2 IMAD.MOV.U32 R3, RZ, RZ, R15 ;  /* 0x000000ffff03a224 */ /* 0x000fe200078e000f */
[----:B------:R-:W-:-:S04]  /*eb40*/  MOV R15, 0xffffffff ;  /* 0xffffffff000f7802 */ /* 0x000fc80000000f00 */
[----:B------:R-:W-:Y:S01]  /*eb50*/  @!PT LDS RZ, [RZ] ;  /* 0x00000000fffff984 */ /* 0x000fe20000000800 */
[----:B------:R-:W-:Y:S01]  /*eb60*/  @!PT LDS RZ, [RZ] ;  /* 0x00000000fffff984 */ /* 0x000fe20000000800 */
[----:B------:R-:W-:Y:S01]  /*eb70*/  @!PT LDS RZ, [RZ] ;  /* 0x00000000fffff984 */ /* 0x000fe20000000800 */
[----:B------:R0:W-:Y:S03]  /*eb80*/  @!P2 LDGSTS.E.BYPASS.LTC128B.128 [R10+0x1b400], desc[UR48][R2.64], !P1 ;  /* 0x1b400000020aafae */ /* 0x0001e6000c901d70 */
[----:B0-----:R-:W-:Y:S05]  /*eb90*/  WARPSYNC.COLLECTIVE R15, `(.L_x_308) ;  /* 0x000000000f087348 */ /* 0x001fea0003c00000 */
[----:B------:R1:W2:Y:S02]  /*eba0*/  SHFL.IDX P6, R14, R13, R12, R11 ;  /* 0x0000000c0d0e7389 */ /* 0x0002a400000c000b */
[----:B012---:R-:W-:Y:S01]  /*ebb0*/  ENDCOLLECTIVE ;  /* 0x000000000000791b */ /* 0x007fe20003800000 */
.L_x_308:
[----:B------:R-:W-:Y:S02]  /*ebc0*/  IMAD.MOV.U32 R13, RZ, RZ, R4 ;  /* 0x000000ffff0d7224 */ /* 0x000fe400078e0004 */
[----:B------:R-:W-:-:S07]  /*ebd0*/  IMAD.MOV.U32 R5, RZ, RZ, R14 ;  /* 0x000000ffff057224 */ /* 0x000fce00078e000e */
[----:B------:R-:W-:Y:S05]  /*ebe0*/  WARPSYNC.COLLECTIVE R15, `(.L_x_309) ;  /* 0x000000000f087348 */ /* 0x000fea0003c00000 */
[----:B------:R0:W1:Y:S02]  /*ebf0*/  SHFL.IDX P6, R14, R13, R12, R11 ;  /* 0x0000000c0d0e7389 */ /* 0x00006400000c000b */
[----:B01----:R-:W-:Y:S01]  /*ec00*/  ENDCOLLECTIVE ;  /* 0x000000000000791b */ /* 0x003fe20003800000 */
.L_x_309:
[----:B------:R-:W-:Y:S05]  /*ec10*/  BRA `(.L_x_310) ;  /* 0xffffffc000887947 */ /* 0x000fea000383ffff */
.L_x_237:
[----:B------:R-:W-:Y:S01]  /*ec20*/  BSSY B0, `(.L_x_311) ;  /* 0x0000008000007945 */ /* 0x000fe20003800000 */
[----:B------:R-:W-:Y:S02]  /*ec30*/  IMAD.MOV.U32 R13, RZ, RZ, R4 ;  /* 0x000000ffff0d7224 */ /* 0x000fe400078e0004 */
[----:B------:R-:W-:Y:S02]  /*ec40*/  IMAD.MOV.U32 R12, RZ, RZ, RZ ;  /* 0x000000ffff0c7224 */ /* 0x000fe400078e00ff */
[----:B------:R-:W-:Y:S02]  /*ec50*/  IMAD.MOV.U32 R11, RZ, RZ, 0x181f ;  /* 0x0000181fff0b7424 */ /* 0x000fe400078e00ff */
[----:B------:R-:W-:-:S07]  /*ec60*/  IMAD.MOV.U32 R15, RZ, RZ, -0x1 ;  /* 0xffffffffff0f7424 */ /* 0x000fce00078e00ff */
[----:B-----5:R-:W-:Y:S05]  /*ec70*/  WARPSYNC.COLLECTIVE R15, `(.L_x_312) ;  /* 0x000000000f087348 */ /* 0x020fea0003c00000 */
[----:B------:R0:W1:Y:S02]  /*ec80*/  SHFL.IDX P6, R14, R13, R12, R11 ;  /* 0x0000000c0d0e7389 */ /* 0x00006400000c000b */
[----:B01---5:R-:W-:Y:S01]  /*ec90*/  ENDCOLLECTIVE ;  /* 0x000000000000791b */ /* 0x023fe20003800000 */
.L_x_312:
[----:B------:R-:W-:Y:S05]  /*eca0*/  BSYNC B0 ;  /* 0x0000000000007941 */ /* 0x000fea0003800000 */
.L_x_311:
[----:B------:R-:W-:Y:S01]  /*ecb0*/  IMAD.MOV.U32 R13, RZ, RZ, R0 ;  /* 0x000000ffff0d7224 */ /* 0x000fe200078e0000 */
[----:B------:R-:W-:Y:S01]  /*ecc0*/  MOV R2, R14 ;  /* 0x0000000e00027202 */ /* 0x000fe20000000f00 */
[----:B------:R-:W-:Y:S01]  /*ecd0*/  IMAD.MOV.U32 R12, RZ, RZ, RZ ;  /* 0x000000ffff0c7224 */ /* 0x000fe200078e00ff */
[----:B------:R-:W-:Y:S01]  /*ece0*/  LOP3.LUT P2, RZ, R16, 0x800, RZ, 0xc0, !PT ;  /* 0x0000080010ff7812 */ /* 0x000fe2000784c0ff */
[----:B------:R-:W-:Y:S02]  /*ecf0*/  IMAD.MOV.U32 R11, RZ, RZ, 0x181f ;  /* 0x0000181fff0b7424 */ /* 0x000fe400078e00ff */
[----:B------:R-:W-:-:S10]  /*ed00*/  IMAD.MOV.U32 R15, RZ, RZ, -0x1 ;  /* 0xffffffffff0f7424 */ /* 0x000fd400078e00ff */
[----:B------:R-:W-:Y:S05]  /*ed10*/  WARPSYNC.COLLECTIVE R15, `(.L_x_313) ;  /* 0x000000000f087348 */ /* 0x000fea0003c00000 */
[----:B------:R0:W1:Y:S02]  /*ed20*/  SHFL.IDX P6, R14, R13, R12, R11 ;  /* 0x0000000c0d0e7389 */ /* 0x00006400000c000b */
[----:B01----:R-:W-:Y:S01]  /*ed30*/  ENDCOLLECTIVE ;  /* 0x000000000000791b */ /* 0x003fe20003800000 */
.L_x_313:
[----:B------:R-:W-:Y:S01]  /*ed40*/  MOV R13, R4 ;  /* 0x00000004000d7202 */ /* 0x000fe20000000f00 */
[----:B------:R-:W-:Y:S01]  /*ed50*/  IMAD.MOV.U32 R12, RZ, RZ, 0x1 ;  /* 0x00000001ff0c7424 */ /* 0x000fe200078e00ff */
[----:B------:R-:W-:-:S05]  /*ed60*/  @!P2 LEA R14, P0, R21, R14, 0x1 ;  /* 0x0000000e150ea211 */ /* 0x000fca00078008ff */
[----:B------:R-:W-:Y:S02]  /*ed70*/  @!P2 IMAD.X R3, RZ, RZ, R2, P0 ;  /* 0x000000ffff03a224 */ /* 0x000fe400000e0602 */
[----:B------:R-:W-:-:S07]  /*ed80*/  @!P2 IMAD.MOV.U32 R2, RZ, RZ, R14 ;  /* 0x000000ffff02a224 */ /* 0x000fce00078e000e */
[----:B------:R-:W-:Y:S05]  /*ed90*/  WARPSYNC.COLLECTIVE R15, `(.L_x_314) ;  /* 0x000000000f087348 */ /* 0x000fea0003c00000 */
[----:B------:R0:W1:Y:S02]  /*eda0*/  SHFL.IDX P6, R14, R13, R12, R11 ;  /* 0x0000000c0d0e7389 */ /* 0x00006400000c000b */
[----:B01----:R-:W-:Y:S01]  /*edb0*/  ENDCOLLECTIVE ;  /* 0x000000000000791b */ /* 0x003fe20003800000 */
.L_x_314:
[----:B------:R-:W-:Y:S01]  /*edc0*/  @!PT LDS RZ, [RZ] ;  /* 0x00000000fffff984 */ /* 0x000fe20000000800 */
[----:B------:R-:W-:Y:S01]  /*edd0*/  @!PT LDS RZ, [RZ] ;  /* 0x00000000fffff984 */ /* 0x000fe20000000800 */
[----:B------:R-:W-:Y:S01]  /*ede0*/  @!PT LDS RZ, [RZ] ;  /* 0x00000000fffff984 */ /* 0x000fe20000000800 */
[----:B------:R0:W-:Y:S04]  /*edf0*/  @!P2 LDGSTS.E.BYPASS.LTC128B.128 [R20+0x22400], desc[UR48][R2.64], !P5 ;  /* 0x224000000214afae */ /* 0x0001e8000e901d70 */
[----:B------:R0:W-:Y:S04]  /*ee00*/  @!P2 LDGSTS.E.BYPASS.LTC128B.128 [R20+0x26400], desc[UR48][R2.64+0x80], !P4 ;  /* 0x264000800214afae */ /* 0x0001e8000e101d70 */
[----:B------:R0:W-:Y:S01]  /*ee10*/  @!P2 LDGSTS.E.BYPASS.LTC128B.128 [R20+0x2a400], desc[UR48][R2.64+0x100], !P3 ;  /* 0x2a4001000214afae */ /* 0x0001e2000d901d70 */
[----:B------:R-:W-:-:S03]  /*ee20*/  IMAD.MOV.U32 R13, RZ, RZ, R0 ;  /* 0x000000ffff0d7224 */ /* 0x000fc600078e0000 */
[----:B------:R0:W-:Y:S01]  /*ee30*/  @!P2 LDGSTS.E.BYPASS.LTC128B.128 [R20+0x2e400], desc[UR48][R2.64+0x180], !P1 ;  /* 0x2e4001800214afae */ /* 0x0001e2000c901d70 */
[----:B------:R-:W-:Y:S01]  /*ee40*/  LOP3.LUT P2, RZ, R16, 0x200, RZ, 0xc0, !PT ;  /* 0x0000020010ff7812 */ /* 0x000fe2000784c0ff */
[----:B------:R-:W-:-:S12]  /*ee50*/  IMAD.MOV.U32 R5, RZ, RZ, R14 ;  /* 0x000000ffff057224 */ /* 0x000fd800078e000e */
[----:B0-----:R-:W-:Y:S05]  /*ee60*/  WARPSYNC.COLLECTIVE R15, `(.L_x_315) ;  /* 0x000000000f087348 */ /* 0x001fea0003c00000 */
[----:B------:R1:W2:Y:S02]  /*ee70*/  SHFL.IDX P6, R14, R13, R12, R11 ;  /* 0x0000000c0d0e7389 */ /* 0x0002a400000c000b */
[----:B012---:R-:W-:Y:S01]  /*ee80*/  ENDCOLLECTIVE ;  /* 0x000000000000791b */ /* 0x007fe20003800000 */
.L_x_315:
[----:B------:R-:W-:Y:S01]  /*ee90*/  MOV R13, R4 ;  /* 0x00000004000d7202 */ /* 0x000fe20000000f00 */
[----:B------:R-:W-:Y:S01]  /*eea0*/  IMAD.MOV.U32 R12, RZ, RZ, 0x2 ;  /* 0x00000002ff0c7424 */ /* 0x000fe200078e00ff */
[----:B------:R-:W-:-:S13]  /*eeb0*/  LOP3.LUT P6, RZ, R16, 0x400, RZ, 0xc0, !PT ;  /* 0x0000040010ff7812 */ /* 0x000fda00078cc0ff */
[----:B------:R-:W-:-:S05]  /*eec0*/  @!P6 LEA R14, P0, R21, R14, 0x1 ;  /* 0x0000000e150ee211 */ /* 0x000fca00078008ff */
[----:B------:R-:W-:Y:S02]  /*eed0*/  @!P6 IMAD.X R5, RZ, RZ, R5, P0 ;  /* 0x000000ffff05e224 */ /* 0x000fe400000e0605 */
[----:B------:R-:W-:Y:S02]  /*eee0*/  @!P6 IMAD.MOV.U32 R2, RZ, RZ, R14 ;  /* 0x000000ffff02e224 */ /* 0x000fe400078e000e */
[----:B------:R-:W-:-:S05]  /*eef0*/  @!P6 IMAD.MOV.U32 R3, RZ, RZ, R5 ;  /* 0x000000ffff03e224 */ /* 0x000fca00078e0005 */
[----:B------:R-:W-:Y:S01]  /*ef00*/  @!PT LDS RZ, [RZ] ;  /* 0x00000000fffff984 */ /* 0x000fe20000000800 */
[----:B------:R-:W-:Y:S01]  /*ef10*/  @!PT LDS RZ, [RZ] ;  /* 0x00000000fffff984 */ /* 0x000fe20000000800 */
[----:B------:R-:W-:Y:S01]  /*ef20*/  @!PT LDS RZ, [RZ] ;  /* 0x00000000fffff984 */ /* 0x000fe20000000800 */
[----:B------:R0:W-:Y:S04]  /*ef30*/  @!P6 LDGSTS.E.BYPASS.LTC128B.128 [R20+0x22c00], desc[UR48][R2.64], !P5 ;  /* 0x22c000000214efae */ /* 0x0001e8000e901d70 */
[----:B------:R0:W-:Y:S04]  /*ef40*/  @!P6 LDGSTS.E.BYPASS.LTC128B.128 [R20+0x26c00], desc[UR48][R2.64+0x80], !P4 ;  /* 0x26c000800214efae */ /* 0x0001e8000e101d70 */
[----:B------:R0:W-:Y:S04]  /*ef50*/  @!P6 LDGSTS.E.BYPASS.LTC128B.128 [R20+0x2ac00], desc[UR48][R2.64+0x100], !P3 ;  /* 0x2ac001000214efae */ /* 0x0001e8000d901d70 */
[----:B------:R0:W-:Y:S02]  /*ef60*/  @!P6 LDGSTS.E.BYPASS.LTC128B.128 [R20+0x2ec00], desc[UR48][R2.64+0x180], !P1 ;  /* 0x2ec001800214efae */ /* 0x0001e4000c901d70 */
[----:B0-----:R-:W-:Y:S05]  /*ef70*/  WARPSYNC.COLLECTIVE R15, `(.L_x_316) ;  /* 0x000000000f087348 */ /* 0x001fea0003c00000 */
[----:B------:R1:W2:Y:S02]  /*ef80*/  SHFL.IDX P6, R14, R13, R12, R11 ;  /* 0x0000000c0d0e7389 */ /* 0x0002a400000c000b */
[----:B012---:R-:W-:Y:S01]  /*ef90*/  ENDCOLLECTIVE ;  /* 0x000000000000791b */ /* 0x007fe20003800000 */
.L_x_316:
[----:B------:R-:W-:Y:S02]  /*efa0*/  IMAD.MOV.U32 R13, RZ, RZ, R0 ;  /* 0x000000ffff0d7224 */ /* 0x000fe400078e0000 */
[----:B------:R-:W-:-:S07]  /*efb0*/  IMAD.MOV.U32 R5, RZ, RZ, R14 ;  /* 0x000000ffff057224 */ /* 0x000fce00078e000e */
[----:B------:R-:W-:Y:S05]  /*efc0*/  WARPSYNC.COLLECTIVE R15, `(.L_x_317) ;  /* 0x000000000f087348 */ /* 0x000fea0003c00000 */
[----:B------:R0:W1:Y:S02]  /*efd0*/  SHFL.IDX P6, R14, R13, R12, R11 ;  /* 0x0000000c0d0e7389 */ /* 0x00006400000c000b */
[----:B01----:R-:W-:Y:S01]  /*efe0*/  ENDCOLLECTIVE ;  /* 0x000000000000791b */ /* 0x003fe20003800000 */
.L_x_317:
[----:B------:R-:W-:Y:S01]  /*eff0*/  MOV R13, R4 ;  /* 0x00000004000d7202 */ /* 0x000fe20000000f00 */
[----:B------:R-:W-:Y:S01]  /*f000*/  IMAD.MOV.U32 R12, RZ, RZ, 0x3 ;  /* 0x00000003ff0c7424 */ /* 0x000fe200078e00ff */
[----:B------:R-:W-:-:S05]  /*f010*/  @!P2 LEA R14, P0, R21, R14, 0x1 ;  /* 0x0000000e150ea211 */ /* 0x000fca00078008ff */
[----:B------:R-:W-:-:S08]  /*f020*/  @!P2 IMAD.MOV.U32 R2, RZ, RZ, R14 ;  /* 0x000000ffff02a224 */ /* 0x000fd000078e000e */
[----:B------:R-:W-:Y:S05]  /*f030*/  WARPSYNC.COLLECTIVE R15, `(.L_x_318) ;  /* 0x000000000f087348 */ /* 0x000fea0003c00000 */
[----:B------:R0:W1:Y:S02]  /*f040*/  SHFL.IDX P6, R14, R13, R12, R11 ;  /* 0x0000000c0d0e7389 */ /* 0x00006400000c000b */
[----:B01----:R-:W-:Y:S01]  /*f050*/  ENDCOLLECTIVE ;  /* 0x000000000000791b */ /* 0x003fe20003800000 */
.L_x_318:
[----:B------:R-:W-:-:S04]  /*f060*/  @!P2 IMAD.X R5, RZ, RZ, R5, P0 ;  /* 0x000000ffff05a224 */ /* 0x000fc800000e0605 */
[----:B------:R-:W-:-:S05]  /*f070*/  @!P2 IMAD.MOV.U32 R3, RZ, RZ, R5 ;  /* 0x000000ffff03a224 */ /* 0x000fca00078e0005 */
[----:B------:R-:W-:Y:S01]  /*f080*/  @!PT LDS RZ, [RZ] ;  /* 0x00000000fffff984 */ /* 0x000fe20000000800 */
[----:B------:R-:W-:Y:S01]  /*f090*/  @!PT LDS RZ, [RZ] ;  /* 0x00000000fffff984 */ /* 0x000fe20000000800 */
[----:B------:R-:W-:Y:S01]  /*f0a0*/  @!PT LDS RZ, [RZ] ;  /* 0x00000000fffff984 */ /* 0x000fe20000000800 */
[----:B------:R0:W-:Y:S01]  /*f0b0*/  @!P2 LDGSTS.E.BYPASS.LTC128B.128 [R20+0x23400], desc[UR48][R2.64], !P5 ;  /* 0x234000000214afae */ /* 0x0001e2000e901d70 */
[----:B------:R-:W-:-:S03]  /*f0c0*/  IMAD.MOV.U32 R13, RZ, RZ, R0 ;  /* 0x000000ffff0d7224 */ /* 0x000fc600078e0000 */
[----:B------:R0:W-:Y:S04]  /*f0d0*/  @!P2 LDGSTS.E.BYPASS.LTC128B.128 [R20+0x27400], desc[UR48][R2.64+0x80], !P4 ;  /* 0x274000800214afae */ /* 0x0001e8000e101d70 */
[----:B------:R0:W-:Y:S04]  /*f0e0*/  @!P2 LDGSTS.E.BYPASS.LTC128B.128 [R20+0x2b400], desc[UR48][R2.64+0x100], !P3 ;  /* 0x2b4001000214afae */ /* 0x0001e8000d901d70 */
[----:B------:R0:W-:Y:S01]  /*f0f0*/  @!P2 LDGSTS.E.BYPASS.LTC128B.128 [R20+0x2f400], desc[UR48][R2.64+0x180], !P1 ;  /* 0x2f4001800214afae */ /* 0x0001e2000c901d70 */
[----:B------:R-:W-:Y:S01]  /*f100*/  IMAD.MOV.U32 R5, RZ, RZ, R14 ;  /* 0x000000ffff057224 */ /* 0x000fe200078e000e */
[----:B------:R-:W-:-:S13]  /*f110*/  LOP3.LUT P2, RZ, R16, 0x80, RZ, 0xc0, !PT ;  /* 0x0000008010ff7812 */ /* 0x000fda000784c0ff */
[----:B0-----:R-:W-:Y:S05]  /*f120*/  WARPSYNC.COLLECTIVE R15, `(.L_x_319) ;  /* 0x000000000f087348 */ /* 0x001fea0003c00000 */
[----:B------:R1:W2:Y:S02]  /*f130*/  SHFL.IDX P6, R14, R13, R12, R11 ;  /* 0x0000000c0d0e7389 */ /* 0x0002a400000c000b */
[----:B012---:R-:W-:Y:S01]  /*f140*/  ENDCOLLECTIVE ;  /* 0x000000000000791b */ /* 0x007fe20003800000 */
.L_x_319:
        /* <DEDUP_REMOVED lines=17> */
.L_x_320:
[----:B------:R-:W-:Y:S02]  /*f260*/  IMAD.MOV.U32 R13, RZ, RZ, R0 ;  /* 0x000000ffff0d7224 */ /* 0x000fe400078e0000 */
[----:B------:R-:W-:-:S07]  /*f270*/  IMAD.MOV.U32 R5, RZ, RZ, R14 ;  /* 0x000000ffff057224 */ /* 0x000fce00078e000e */
[----:B------:R-:W-:Y:S05]  /*f280*/  WARPSYNC.COLLECTIVE R15, `(.L_x_321) ;  /* 0x000000000f087348 */ /* 0x000fea0003c00000 */
[----:B------:R0:W1:Y:S02]  /*f290*/  SHFL.IDX P6, R14, R13, R12, R11 ;  /* 0x0000000c0d0e7389 */ /* 0x00006400000c000b */
[----:B01----:R-:W-:Y:S01]  /*f2a0*/  ENDCOLLECTIVE ;  /* 0x000000000000791b */ /* 0x003fe20003800000 */
.L_x_321:
[----:B------:R-:W-:Y:S01]  /*f2b0*/  MOV R13, R4 ;  /* 0x00000004000d7202 */ /* 0x000fe20000000f00 */
[----:B------:R-:W-:Y:S01]  /*f2c0*/  IMAD.MOV.U32 R12, RZ, RZ, 0x5 ;  /* 0x00000005ff0c7424 */ /* 0x000fe200078e00ff */
[----:B------:R-:W-:-:S05]  /*f2d0*/  @!P2 LEA R14, P0, R21, R14, 0x1 ;  /* 0x0000000e150ea211 */ /* 0x000fca00078008ff */
[----:B------:R-:W-:-:S08]  /*f2e0*/  @!P2 IMAD.MOV.U32 R2, RZ, RZ, R14 ;  /* 0x000000ffff02a224 */ /* 0x000fd000078e000e */
[----:B------:R-:W-:Y:S05]  /*f2f0*/  WARPSYNC.COLLECTIVE R15, `(.L_x_322) ;  /* 0x000000000f087348 */ /* 0x000fea0003c00000 */
[----:B------:R0:W1:Y:S02]  /*f300*/  SHFL.IDX P6, R14, R13, R12, R11 ;  /* 0x0000000c0d0e7389 */ /* 0x00006400000c000b */
[----:B01----:R-:W-:Y:S01]  /*f310*/  ENDCOLLECTIVE ;  /* 0x000000000000791b */ /* 0x003fe20003800000 */
.L_x_322:
        /* <DEDUP_REMOVED lines=15> */
.L_x_323:
        /* <DEDUP_REMOVED lines=17> */
.L_x_324:
[----:B------:R-:W-:Y:S02]  /*f520*/  IMAD.MOV.U32 R13, RZ, RZ, R0 ;  /* 0x000000ffff0d7224 */ /* 0x000fe400078e0000 */
[----:B------:R-:W-:-:S07]  /*f530*/  IMAD.MOV.U32 R5, RZ, RZ, R14 ;  /* 0x000000ffff057224 */ /* 0x000fce00078e000e */
[----:B------:R-:W-:Y:S05]  /*f540*/  WARPSYNC.COLLECTIVE R15, `(.L_x_325) ;  /* 0x000000000f087348 */ /* 0x000fea0003c00000 */
[----:B------:R0:W1:Y:S02]  /*f550*/  SHFL.IDX P6, R14, R13, R12, R11 ;  /* 0x0000000c0d0e7389 */ /* 0x00006400000c000b */
[----:B01----:R-:W-:Y:S01]  /*f560*/  ENDCOLLECTIVE ;  /* 0x000000000000791b */ /* 0x003fe20003800000 */
.L_x_325:
[----:B------:R-:W-:Y:S01]  /*f570*/  MOV R13, R4 ;  /* 0x00000004000d7202 */ /* 0x000fe20000000f00 */
[----:B------:R-:W-:Y:S01]  /*f580*/  IMAD.MOV.U32 R12, RZ, RZ, 0x7 ;  /* 0x00000007ff0c7424 */ /* 0x000fe200078e00ff */
[----:B------:R-:W-:-:S05]  /*f590*/  @!P2 LEA R14, P0, R21, R14, 0x1 ;  /* 0x0000000e150ea211 */ /* 0x000fca00078008ff */
[----:B------:R-:W-:-:S08]  /*f5a0*/  @!P2 IMAD.MOV.U32 R2, RZ, RZ, R14 ;  /* 0x000000ffff02a224 */ /* 0x000fd000078e000e */
[----:B------:R-:W-:Y:S05]  /*f5b0*/  WARPSYNC.COLLECTIVE R15, `(.L_x_326) ;  /* 0x000000000f087348 */ /* 0x000fea0003c00000 */
[----:B------:R0:W1:Y:S02]  /*f5c0*/  SHFL.IDX P6, R14, R13, R12, R11 ;  /* 0x0000000c0d0e7389 */ /* 0x00006400000c000b */
[----:B01----:R-:W-:Y:S01]  /*f5d0*/  ENDCOLLECTIVE ;  /* 0x000000000000791b */ /* 0x003fe20003800000 */
.L_x_326:
        /* <DEDUP_REMOVED lines=10> */
[----:B------:R-:W-:-:S07]  /*f680*/  IMAD.MOV.U32 R5, RZ, RZ, R14 ;  /* 0x000000ffff057224 */ /* 0x000fce00078e000e */
[----:B0-----:R-:W-:Y:S05]  /*f690*/  WARPSYNC.COLLECTIVE R15, `(.L_x_327) ;  /* 0x000000000f087348 */ /* 0x001fea0003c00000 */
[----:B------:R1:W2:Y:S02]  /*f6a0*/  SHFL.IDX P6, R14, R13, R12, R11 ;  /* 0x0000000c0d0e7389 */ /* 0x0002a400000c000b */
[----:B012---:R-:W-:Y:S01]  /*f6b0*/  ENDCOLLECTIVE ;  /* 0x000000000000791b */ /* 0x007fe20003800000 */
.L_x_327:
[----:B------:R-:W-:Y:S05]  /*f6c0*/  BRA `(.L_x_328) ;  /* 0xffffffc0007c7947 */ /* 0x000fea000383ffff */
.L_x_239:
[----:B0-----:R-:W-:-:S04]  /*f6d0*/  IMAD.U32 R3, RZ, RZ, UR37 ;  /* 0x00000025ff037e24 */ /* 0x001fc8000f8e00ff */
[----:B------:R0:W1:Y:S03]  /*f6e0*/  SYNCS.PHASECHK.TRANS64.TRYWAIT P0, [R3+URZ+0x32420], R0 ;  /* 0x03242000030075a7 */ /* 0x000066000800017f */
[----:B-1----:R-:W-:Y:S05]  /*f6f0*/  @!P0 NANOSLEEP.SYNCS 0x989680 ;  /* 0x009896800000895d */ /* 0x002fea0003900000 */
[----:B------:R-:W1:Y:S02]  /*f700*/  @!P0 SYNCS.PHASECHK.TRANS64 P0, [R3+URZ+0x32420], R0 ;  /* 0x03242000030085a7 */ /* 0x000e64000800007f */
[----:B-1----:R-:W-:Y:S05]  /*f710*/  @!P0 BRA `(.L_x_239) ;  /* 0xfffffffc00ec8947 */ /* 0x002fea000383ffff */
[----:B------:R-:W-:Y:S05]  /*f720*/  BRA `(.L_x_329) ;  /* 0xffffffc000b87947 */ /* 0x000fea000383ffff */
.L_x_242:
[----:B0-----:R0:W1:Y:S02]  /*f730*/  SYNCS.PHASECHK.TRANS64.TRYWAIT P0, [R17+URZ+0x32460], R0 ;  /* 0x03246000110075a7 */ /* 0x001064000800017f */
[----:B-1----:R-:W-:Y:S05]  /*f740*/  @!P0 NANOSLEEP.SYNCS 0x989680 ;  /* 0x009896800000895d */ /* 0x002fea0003900000 */
[----:B------:R-:W1:Y:S02]  /*f750*/  @!P0 SYNCS.PHASECHK.TRANS64 P0, [R17+URZ+0x32460], R0 ;  /* 0x03246000110085a7 */ /* 0x000e64000800007f */
[----:B-1----:R-:W-:Y:S05]  /*f760*/  @!P0 BRA `(.L_x_242) ;  /* 0xfffffffc00f08947 */ /* 0x002fea000383ffff */
[----:B------:R-:W-:Y:S05]  /*f770*/  BRA `(.L_x_330) ;  /* 0xffffffc000c87947 */ /* 0x000fea000383ffff */
.L_x_243:
[----:B------:R-:W-:Y:S01]  /*f780*/  BSSY B0, `(.L_x_331) ;  /* 0x0000008000007945 */ /* 0x000fe20003800000 */
[----:B------:R-:W-:Y:S01]  /*f790*/  IMAD.MOV.U32 R13, RZ, RZ, R7 ;  /* 0x000000ffff0d7224 */ /* 0x000fe200078e0007 */
[----:B------:R-:W-:Y:S01]  /*f7a0*/  MOV R11, 0x181f ;  /* 0x0000181f000b7802 */ /* 0x000fe20000000f00 */
[----:B------:R-:W-:Y:S02]  /*f7b0*/  IMAD.MOV.U32 R12, RZ, RZ, RZ ;  /* 0x000000ffff0c7224 */ /* 0x000fe400078e00ff */
[----:B------:R-:W-:-:S07]  /*f7c0*/  IMAD.MOV.U32 R15, RZ, RZ, -0x1 ;  /* 0xffffffffff0f7424 */ /* 0x000fce00078e00ff */
[----:B------:R-:W-:Y:S05]  /*f7d0*/  WARPSYNC.COLLECTIVE R15, `(.L_x_332) ;  /* 0x000000000f087348 */ /* 0x000fea0003c00000 */
[----:B------:R0:W1:Y:S02]  /*f7e0*/  SHFL.IDX P6, R14, R13, R12, R11 ;  /* 0x0000000c0d0e7389 */ /* 0x00006400000c000b */
[----:B01----:R-:W-:Y:S01]  /*f7f0*/  ENDCOLLECTIVE ;  /* 0x000000000000791b */ /* 0x003fe20003800000 */
.L_x_332:
[----:B------:R-:W-:Y:S05]  /*f800*/  BSYNC B0 ;  /* 0x0000000000007941 */ /* 0x000fea0003800000 */
.L_x_331:
[----:B------:R-:W0:Y:S01]  /*f810*/  S2R R4, SR_TID.X ;  /* 0x0000000000047919 */ /* 0x000e220000002100 */
[----:B------:R-:W-:Y:S01]  /*f820*/  IMAD.MOV.U32 R13, RZ, RZ, R8 ;  /* 0x000000ffff0d7224 */ /* 0x000fe200078e0008 */
[----:B------:R-:W-:Y:S01]  /*f830*/  MOV R15, 0xffffffff ;  /* 0xffffffff000f7802 */ /* 0x000fe20000000f00 */
[----:B------:R-:W-:Y:S01]  /*f840*/  IMAD.MOV.U32 R12, RZ, RZ, RZ ;  /* 0x000000ffff0c7224 */ /* 0x000fe200078e00ff */
[C---:B------:R-:W-:Y:S01]  /*f850*/  LOP3.LUT P3, RZ, R29.reuse, 0x8000, RZ, 0xc0, !PT ;  /* 0x000080001dff7812 */ /* 0x040fe2000786c0ff */
[----:B------:R-:W-:Y:S01]  /*f860*/  IMAD.MOV.U32 R11, RZ, RZ, 0x181f ;  /* 0x0000181fff0b7424 */ /* 0x000fe200078e00ff */
[C---:B------:R-:W-:Y:S01]  /*f870*/  LOP3.LUT P2, RZ, R29.reuse, 0x1000, RZ, 0xc0, !PT ;  /* 0x000010001dff7812 */ /* 0x040fe2000784c0ff */
[----:B------:R-:W-:Y:S01]  /*f880*/  IMAD.MOV.U32 R3, RZ, RZ, R14 ;  /* 0x000000ffff037224 */ /* 0x000fe200078e000e */
[----:B------:R-:W-:-:S13]  /*f890*/  LOP3.LUT P1, RZ, R29, 0x80, RZ, 0xc0, !PT ;  /* 0x000000801dff7812 */ /* 0x000fda000782c0ff */
[----:B0-----:R-:W-:Y:S05]  /*f8a0*/  WARPSYNC.COLLECTIVE R15, `(.L_x_333) ;  /* 0x000000000f087348 */ /* 0x001fea0003c00000 */
[----:B------:R1:W2:Y:S02]  /*f8b0*/  SHFL.IDX P6, R14, R13, R12, R11 ;  /* 0x0000000c0d0e7389 */ /* 0x0002a400000c000b */
[----:B012---:R-:W-:Y:S01]  /*f8c0*/  ENDCOLLECTIVE ;  /* 0x000000000000791b */ /* 0x007fe20003800000 */
.L_x_333:
[----:B------:R-:W-:Y:S02]  /*f8d0*/  LOP3.LUT P4, RZ, R29, 0x4, RZ, 0xc0, !PT ;  /* 0x000000041dff7812 */ /* 0x000fe4000788c0ff */
        /* <DEDUP_REMOVED lines=9> */
.L_x_334:
[----:B------:R-:W-:-:S05]  /*f970*/  LOP3.LUT R4, R4, 0x38, RZ, 0xc0, !PT ;  /* 0x0000003804047812 */ /* 0x000fca00078ec0ff */
[----:B------:R-:W-:-:S05]  /*f980*/  IMAD.SHL.U32 R0, R4, 0x2, RZ ;  /* 0x0000000204007824 */ /* 0x000fca00078e00ff */
[----:B------:R-:W-:Y:S02]  /*f990*/  IADD3 R2, P0, R2, R0, RZ ;  /* 0x0000000002027210 */ /* 0x000fe40007f1e0ff */
[----:B------:R-:W-:-:S03]  /*f9a0*/  MOV R13, R8 ;  /* 0x00000008000d7202 */ /* 0x000fc60000000f00 */
[----:B------:R-:W-:-:S05]  /*f9b0*/  IMAD.X R3, RZ, RZ, R3, P0 ;  /* 0x000000ffff037224 */ /* 0x000fca00000e0603 */
        /* <DEDUP_REMOVED lines=15> */
.L_x_335:
[----:B------:R-:W-:Y:S02]  /*fab0*/  IMAD.MOV.U32 R13, RZ, RZ, R7 ;  /* 0x000000ffff0d7224 */ /* 0x000fe400078e0007 */
[----:B------:R-:W-:Y:S02]  /*fac0*/  IMAD.MOV.U32 R12, RZ, RZ, 0x2 ;  /* 0x00000002ff0c7424 */ /* 0x000fe400078e00ff */
[----:B------:R-:W-:-:S07]  /*fad0*/  IMAD.MOV.U32 R2, RZ, RZ, R14 ;  /* 0x000000ffff027224 */ /* 0x000fce00078e000e */
[----:B------:R-:W-:Y:S05]  /*fae0*/  WARPSYNC.COLLECTIVE R15, `(.L_x_336) ;  /* 0x000000000f087348 */ /* 0x000fea0003c00000 */
[----:B------:R0:W1:Y:S02]  /*faf0*/  SHFL.IDX P6, R14, R13, R12, R11 ;  /* 0x0000000c0d0e7389 */ /* 0x00006400000c000b */
[----:B01----:R-:W-:Y:S01]  /*fb00*/  ENDCOLLECTIVE ;  /* 0x000000000000791b */ /* 0x003fe20003800000 */
.L_x_336:
[----:B------:R-:W-:-:S05]  /*fb10*/  IADD3 R2, P0, R2, R0, RZ ;  /* 0x0000000002027210 */ /* 0x000fca0007f1e0ff */
[----:B------:R-:W-:-:S05]  /*fb20*/  IMAD.X R3, RZ, RZ, R3, P0 ;  /* 0x000000ffff037224 */ /* 0x000fca00000e0603 */
[----:B------:R-:W-:Y:S01]  /*fb30*/  @!PT LDS RZ, [RZ] ;  /* 0x00000000fffff984 */ /* 0x000fe20000000800 */
[----:B------:R-:W-:Y:S01]  /*fb40*/  @!PT LDS RZ, [RZ] ;  /* 0x00000000fffff984 */ /* 0x000fe20000000800 */
[----:B------:R-:W-:Y:S01]  /*fb50*/  @!PT LDS RZ, [RZ] ;  /* 0x00000000fffff984 */ /* 0x000fe20000000800 */
[----:B------:R-:W-:Y:S01]  /*fb60*/  LDGSTS.E.BYPASS.LTC128B.128 [R6+0xc00], desc[UR48][R2.64], !P3 ;  /* 0x00c0000002067fae */ /* 0x000fe2000d901d70 */
[----:B------:R-:W-:Y:S01]  /*fb70*/  IMAD.MOV.U32 R13, RZ, RZ, R8 ;  /* 0x000000ffff0d7224 */ /* 0x000fe200078e0008 */
[C---:B------:R-:W-:Y:S02]  /*fb80*/  LOP3.LUT P3, RZ, R29.reuse, 0x2000, RZ, 0xc0, !PT ;  /* 0x000020001dff7812 */ /* 0x040fe4000786c0ff */
        /* <DEDUP_REMOVED lines=10> */
.L_x_337:
[----:B------:R-:W-:Y:S02]  /*fc30*/  IMAD.MOV.U32 R13, RZ, RZ, R7 ;  /* 0x000000ffff0d7224 */ /* 0x000fe400078e0007 */
[----:B------:R-:W-:Y:S01]  /*fc40*/  IMAD.MOV.U32 R12, RZ, RZ, 0x3 ;  /* 0x00000003ff0c7424 */ /* 0x000fe200078e00ff */
[----:B------:R-:W-:-:S07]  /*fc50*/  MOV R2, R14 ;  /* 0x0000000e00027202 */ /* 0x000fce0000000f00 */
[----:B------:R-:W-:Y:S05]  /*fc60*/  WARPSYNC.COLLECTIVE R15, `(.L_x_338) ;  /* 0x000000000f087348 */ /* 0x000fea0003c00000 */
[----:B------:R0:W1:Y:S02]  /*fc70*/  SHFL.IDX P6, R14, R13, R12, R11 ;  /* 0x0000000c0d0e7389 */ /* 0x00006400000c000b */
[----:B01----:R-:W-:Y:S01]  /*fc80*/  ENDCOLLECTIVE ;  /* 0x000000000000791b */ /* 0x003fe20003800000 */
.L_x_338:
        /* <DEDUP_REMOVED lines=18> */
.L_x_339:
[----:B------:R-:W-:Y:S02]  /*fdb0*/  IMAD.MOV.U32 R13, RZ, RZ, R7 ;  /* 0x000000ffff0d7224 */ /* 0x000fe400078e0007 */
[----:B------:R-:W-:Y:S01]  /*fdc0*/  IMAD.MOV.U32 R12, RZ, RZ, 0x4 ;  /* 0x00000004ff0c7424 */ /* 0x000fe200078e00ff */
[----:B------:R-:W-:-:S07]  /*fdd0*/  MOV R2, R14 ;  /* 0x0000000e00027202 */ /* 0x000fce0000000f00 */
[----:B------:R-:W-:Y:S05]  /*fde0*/  WARPSYNC.COLLECTIVE R15, `(.L_x_340) ;  /* 0x000000000f087348 */ /* 0x000fea0003c00000 */
[----:B------:R0:W1:Y:S02]  /*fdf0*/  SHFL.IDX P6, R14, R13, R12, R11 ;  /* 0x0000000c0d0e7389 */ /* 0x00006400000c000b */
[----:B01----:R-:W-:Y:S01]  /*fe00*/  ENDCOLLECTIVE ;  /* 0x000000000000791b */ /* 0x003fe20003800000 */
.L_x_340:
        /* <DEDUP_REMOVED lines=17> */
.L_x_341:
[----:B------:R-:W-:Y:S02]  /*ff20*/  IMAD.MOV.U32 R13, RZ, RZ, R7 ;  /* 0x000000ffff0d7224 */ /* 0x000fe400078e0007 */
[----:B------:R-:W-:Y:S01]  /*ff30*/  IMAD.MOV.U32 R12, RZ, RZ, 0x5 ;  /* 0x00000005ff0c7424 */ /* 0x000fe200078e00ff */
[----:B------:R-:W-:-:S07]  /*ff40*/  MOV R2, R14 ;  /* 0x0000000e00027202 */ /* 0x000fce0000000f00 */
[----:B------:R-:W-:Y:S05]  /*ff50*/  WARPSYNC.COLLECTIVE R15, `(.L_x_342) ;  /* 0x000000000f087348 */ /* 0x000fea0003c00000 */
[----:B------:R0:W1:Y:S02]  /*ff60*/  SHFL.IDX P6, R14, R13, R12, R11 ;  /* 0x0000000c0d0e7389 */ /* 0x00006400000c000b */
[----:B01----:R-:W-:Y:S01]  /*ff70*/  ENDCOLLECTIVE ;  /* 0x000000000000791b */ /* 0x003fe20003800000 */
.L_x_342:
        /* <DEDUP_REMOVED lines=14> */
.L_x_343:
[----:B------:R-:W-:Y:S05]  /*10060*/  BRA `(.L_x_344) ;  /* 0xffffffc000887947 */ /* 0x000fea000383ffff */
.L_x_249:
[----:B0-----:R0:W1:Y:S02]  /*10070*/  SYNCS.PHASECHK.TRANS64.TRYWAIT P0, [R17+URZ+0x32440], R26 ;  /* 0x0324401a110075a7 */ /* 0x001064000800017f */
[----:B-1----:R-:W-:Y:S05]  /*10080*/  @!P0 NANOSLEEP.SYNCS 0x989680 ;  /* 0x009896800000895d */ /* 0x002fea0003900000 */
[----:B------:R-:W1:Y:S02]  /*10090*/  @!P0 SYNCS.PHASECHK.TRANS64 P0, [R17+URZ+0x32440], R26 ;  /* 0x0324401a110085a7 */ /* 0x000e64000800007f */
[----:B-1----:R-:W-:Y:S05]  /*100a0*/  @!P0 BRA `(.L_x_249) ;  /* 0xfffffffc00f08947 */ /* 0x002fea000383ffff */
[----:B------:R-:W-:Y:S05]  /*100b0*/  BRA `(.L_x_345) ;  /* 0xffffffc400947947 */ /* 0x000fea000383ffff */
.L_x_250:
        /* <DEDUP_REMOVED lines=8> */
.L_x_347:
[----:B------:R-:W-:Y:S05]  /*10140*/  BSYNC B1 ;  /* 0x0000000000017941 */ /* 0x000fea0003800000 */
.L_x_346:
        /* <DEDUP_REMOVED lines=9> */
.L_x_348:
[----:B------:R-:W-:Y:S02]  /*101e0*/  IMAD.MOV.U32 R13, RZ, RZ, R24 ;  /* 0x000000ffff0d7224 */ /* 0x000fe400078e0018 */
[----:B------:R-:W-:Y:S01]  /*101f0*/  IMAD.MOV.U32 R12, RZ, RZ, 0x1 ;  /* 0x00000001ff0c7424 */ /* 0x000fe200078e00ff */
[----:B------:R-:W-:-:S13]  /*10200*/  IADD3 R2, P0, R14, R0, RZ ;  /* 0x000000000e027210 */ /* 0x000fda0007f1e0ff */
[----:B------:R-:W-:Y:S05]  /*10210*/  WARPSYNC.COLLECTIVE R15, `(.L_x_349) ;  /* 0x000000000f087348 */ /* 0x000fea0003c00000 */
[----:B------:R0:W1:Y:S02]  /*10220*/  SHFL.IDX P6, R14, R13, R12, R11 ;  /* 0x0000000c0d0e7389 */ /* 0x00006400000c000b */
[----:B01----:R-:W-:Y:S01]  /*10230*/  ENDCOLLECTIVE ;  /* 0x000000000000791b */ /* 0x003fe20003800000 */
.L_x_349:
        /* <DEDUP_REMOVED lines=10> */
.L_x_350:
[----:B------:R-:W-:Y:S02]  /*102e0*/  IMAD.MOV.U32 R13, RZ, RZ, R24 ;  /* 0x000000ffff0d7224 */ /* 0x000fe400078e0018 */
[----:B------:R-:W-:Y:S01]  /*102f0*/  IMAD.MOV.U32 R12, RZ, RZ, 0x2 ;  /* 0x00000002ff0c7424 */ /* 0x000fe200078e00ff */
[----:B------:R-:W-:-:S13]  /*10300*/  IADD3 R2, P0, R14, R0, RZ ;  /* 0x000000000e027210 */ /* 0x000fda0007f1e0ff */
[----:B------:R-:W-:Y:S05]  /*10310*/  WARPSYNC.COLLECTIVE R15, `(.L_x_351) ;  /* 0x000000000f087348 */ /* 0x000fea0003c00000 */
[----:B------:R0:W1:Y:S02]  /*10320*/  SHFL.IDX P6, R14, R13, R12, R11 ;  /* 0x0000000c0d0e7389 */ /* 0x00006400000c000b */
[----:B01----:R-:W-:Y:S01]  /*10330*/  ENDCOLLECTIVE ;  /* 0x000000000000791b */ /* 0x003fe20003800000 */
.L_x_351:
        /* <DEDUP_REMOVED lines=10> */
.L_x_352:
[----:B------:R-:W-:Y:S02]  /*103e0*/  IMAD.MOV.U32 R13, RZ, RZ, R24 ;  /* 0x000000ffff0d7224 */ /* 0x000fe400078e0018 */
[----:B------:R-:W-:Y:S02]  /*103f0*/  IMAD.MOV.U32 R12, RZ, RZ, 0x3 ;  /* 0x00000003ff0c7424 */ /* 0x000fe400078e00ff */
[----:B------:R-:W-:-:S07]  /*10400*/  IMAD.MOV.U32 R10, RZ, RZ, R14 ;  /* 0x000000ffff0a7224 */ /* 0x000fce00078e000e */
[----:B------:R-:W-:Y:S05]  /*10410*/  WARPSYNC.COLLECTIVE R15, `(.L_x_353) ;  /* 0x000000000f087348 */ /* 0x000fea0003c00000 */
[----:B------:R0:W1:Y:S02]  /*10420*/  SHFL.IDX P6, R14, R13, R12, R11 ;  /* 0x0000000c0d0e7389 */ /* 0x00006400000c000b */
[----:B01----:R-:W-:Y:S01]  /*10430*/  ENDCOLLECTIVE ;  /* 0x000000000000791b */ /* 0x003fe20003800000 */
.L_x_353:
        /* <DEDUP_REMOVED lines=11> */
.L_x_354:
[----:B------:R-:W-:Y:S02]  /*104f0*/  IMAD.MOV.U32 R13, RZ, RZ, R24 ;  /* 0x000000ffff0d7224 */ /* 0x000fe400078e0018 */
[----:B------:R-:W-:Y:S02]  /*10500*/  IMAD.MOV.U32 R12, RZ, RZ, 0x4 ;  /* 0x00000004ff0c7424 */ /* 0x000fe400078e00ff */
[----:B------:R-:W-:-:S07]  /*10510*/  IMAD.MOV.U32 R2, RZ, RZ, R14 ;  /* 0x000000ffff027224 */ /* 0x000fce00078e000e */
[----:B------:R-:W-:Y:S05]  /*10520*/  WARPSYNC.COLLECTIVE R15, `(.L_x_355) ;  /* 0x000000000f087348 */ /* 0x000fea0003c00000 */
[----:B------:R0:W1:Y:S02]  /*10530*/  SHFL.IDX P6, R14, R13, R12, R11 ;  /* 0x0000000c0d0e7389 */ /* 0x00006400000c000b */
[----:B01----:R-:W-:Y:S01]  /*10540*/  ENDCOLLECTIVE ;  /* 0x000000000000791b */ /* 0x003fe20003800000 */
.L_x_355:
        /* <DEDUP_REMOVED lines=11> */
.L_x_356:
[----:B------:R-:W-:Y:S02]  /*10600*/  IMAD.MOV.U32 R13, RZ, RZ, R24 ;  /* 0x000000ffff0d7224 */ /* 0x000fe400078e0018 */
[----:B------:R-:W-:Y:S02]  /*10610*/  IMAD.MOV.U32 R12, RZ, RZ, 0x5 ;  /* 0x00000005ff0c7424 */ /* 0x000fe400078e00ff */
[----:B------:R-:W-:-:S07]  /*10620*/  IMAD.MOV.U32 R2, RZ, RZ, R14 ;  /* 0x000000ffff027224 */ /* 0x000fce00078e000e */
[----:B------:R-:W-:Y:S05]  /*10630*/  WARPSYNC.COLLECTIVE R15, `(.L_x_357) ;  /* 0x000000000f087348 */ /* 0x000fea0003c00000 */
[----:B------:R0:W1:Y:S02]  /*10640*/  SHFL.IDX P6, R14, R13, R12, R11 ;  /* 0x0000000c0d0e7389 */ /* 0x00006400000c000b */
[----:B01----:R-:W-:Y:S01]  /*10650*/  ENDCOLLECTIVE ;  /* 0x000000000000791b */ /* 0x003fe20003800000 */
.L_x_357:
        /* <DEDUP_REMOVED lines=11> */
.L_x_358:
[----:B------:R-:W-:Y:S05]  /*10710*/  BRA `(.L_x_359) ;  /* 0xffffffc000cc7947 */ /* 0x000fea000383ffff */
.L_x_255:
[----:B--2---:R2:W3:Y:S02]  /*10720*/  SYNCS.PHASECHK.TRANS64.TRYWAIT P0, [R17+URZ+0x32460], R26 ;  /* 0x0324601a110075a7 */ /* 0x0044e4000800017f */
[----:B---3--:R-:W-:Y:S05]  /*10730*/  @!P0 NANOSLEEP.SYNCS 0x989680 ;  /* 0x009896800000895d */ /* 0x008fea0003900000 */
[----:B------:R-:W3:Y:S02]  /*10740*/  @!P0 SYNCS.PHASECHK.TRANS64 P0, [R17+URZ+0x32460], R26 ;  /* 0x0324601a110085a7 */ /* 0x000ee4000800007f */
[----:B---3--:R-:W-:Y:S05]  /*10750*/  @!P0 BRA `(.L_x_255) ;  /* 0xfffffffc00f08947 */ /* 0x008fea000383ffff */
[----:B------:R-:W-:Y:S05]  /*10760*/  BRA `(.L_x_360) ;  /* 0xffffffc4001c7947 */ /* 0x000fea000383ffff */
.L_x_256:
        /* <DEDUP_REMOVED lines=8> */
.L_x_362:
[----:B------:R-:W-:Y:S05]  /*107f0*/  BSYNC B1 ;  /* 0x0000000000017941 */ /* 0x000fea0003800000 */
.L_x_361:
        /* <DEDUP_REMOVED lines=9> */
.L_x_363:
[----:B------:R-:W-:Y:S01]  /*10890*/  IMAD.MOV.U32 R13, RZ, RZ, R23 ;  /* 0x000000ffff0d7224 */ /* 0x000fe200078e0017 */
[----:B------:R-:W-:Y:S02]  /*108a0*/  MOV R12, 0x1 ;  /* 0x00000001000c7802 */ /* 0x000fe40000000f00 */
[----:B------:R-:W-:-:S13]  /*108b0*/  IADD3 R2, P0, R14, R0, RZ ;  /* 0x000000000e027210 */ /* 0x000fda0007f1e0ff */
[----:B------:R-:W-:Y:S05]  /*108c0*/  WARPSYNC.COLLECTIVE R15, `(.L_x_364) ;  /* 0x000000000f087348 */ /* 0x000fea0003c00000 */
[----:B------:R0:W1:Y:S02]  /*108d0*/  SHFL.IDX P6, R14, R13, R12, R11 ;  /* 0x0000000c0d0e7389 */ /* 0x00006400000c000b */
[----:B01----:R-:W-:Y:S01]  /*108e0*/  ENDCOLLECTIVE ;  /* 0x000000000000791b */ /* 0x003fe20003800000 */
.L_x_364:
        /* <DEDUP_REMOVED lines=13> */
.L_x_365:
[----:B------:R-:W-:Y:S02]  /*109c0*/  IMAD.MOV.U32 R13, RZ, RZ, R23 ;  /* 0x000000ffff0d7224 */ /* 0x000fe400078e0017 */
[----:B------:R-:W-:Y:S01]  /*109d0*/  IMAD.MOV.U32 R12, RZ, RZ, 0x2 ;  /* 0x00000002ff0c7424 */ /* 0x000fe200078e00ff */
[----:B------:R-:W-:-:S13]  /*109e0*/  IADD3 R2, P0, R14, R0, RZ ;  /* 0x000000000e027210 */ /* 0x000fda0007f1e0ff */
[----:B------:R-:W-:Y:S05]  /*109f0*/  WARPSYNC.COLLECTIVE R15, `(.L_x_366) ;  /* 0x000000000f087348 */ /* 0x000fea0003c00000 */
[----:B------:R0:W1:Y:S02]  /*10a00*/  SHFL.IDX P6, R14, R13, R12, R11 ;  /* 0x0000000c0d0e7389 */ /* 0x00006400000c000b */
[----:B01----:R-:W-:Y:S01]  /*10a10*/  ENDCOLLECTIVE ;  /* 0x000000000000791b */ /* 0x003fe20003800000 */
.L_x_366:
        /* <DEDUP_REMOVED lines=13> */
.L_x_367:
[----:B------:R-:W-:Y:S02]  /*10af0*/  IMAD.MOV.U32 R13, RZ, RZ, R23 ;  /* 0x000000ffff0d7224 */ /* 0x000fe400078e0017 */
[----:B------:R-:W-:Y:S01]  /*10b00*/  IMAD.MOV.U32 R12, RZ, RZ, 0x3 ;  /* 0x00000003ff0c7424 */ /* 0x000fe200078e00ff */
[----:B------:R-:W-:-:S13]  /*10b10*/  IADD3 R2, P0, R14, R0, RZ ;  /* 0x000000000e027210 */ /* 0x000fda0007f1e0ff */
[----:B------:R-:W-:Y:S05]  /*10b20*/  WARPSYNC.COLLECTIVE R15, `(.L_x_368) ;  /* 0x000000000f087348 */ /* 0x000fea0003c00000 */
[----:B------:R0:W1:Y:S02]  /*10b30*/  SHFL.IDX P6, R14, R13, R12, R11 ;  /* 0x0000000c0d0e7389 */ /* 0x00006400000c000b */
[----:B01----:R-:W-:Y:S01]  /*10b40*/  ENDCOLLECTIVE ;  /* 0x000000000000791b */ /* 0x003fe20003800000 */
.L_x_368:
        /* <DEDUP_REMOVED lines=13> */
.L_x_369:
[----:B------:R-:W-:Y:S02]  /*10c20*/  IMAD.MOV.U32 R13, RZ, RZ, R23 ;  /* 0x000000ffff0d7224 */ /* 0x000fe400078e0017 */
[----:B------:R-:W-:Y:S01]  /*10c30*/  IMAD.MOV.U32 R12, RZ, RZ, 0x4 ;  /* 0x00000004ff0c7424 */ /* 0x000fe200078e00ff */
[----:B------:R-:W-:-:S13]  /*10c40*/  IADD3 R2, P0, R14, R0, RZ ;  /* 0x000000000e027210 */ /* 0x000fda0007f1e0ff */
[----:B------:R-:W-:Y:S05]  /*10c50*/  WARPSYNC.COLLECTIVE R15, `(.L_x_370) ;  /* 0x000000000f087348 */ /* 0x000fea0003c00000 */
[----:B------:R0:W1:Y:S02]  /*10c60*/  SHFL.IDX P6, R14, R13, R12, R11 ;  /* 0x0000000c0d0e7389 */ /* 0x00006400000c000b */
[----:B01----:R-:W-:Y:S01]  /*10c70*/  ENDCOLLECTIVE ;  /* 0x000000000000791b */ /* 0x003fe20003800000 */
.L_x_370:
        /* <DEDUP_REMOVED lines=13> */
.L_x_371:
[----:B------:R-:W-:Y:S02]  /*10d50*/  IMAD.MOV.U32 R13, RZ, RZ, R23 ;  /* 0x000000ffff0d7224 */ /* 0x000fe400078e0017 */
[----:B------:R-:W-:Y:S01]  /*10d60*/  IMAD.MOV.U32 R12, RZ, RZ, 0x5 ;  /* 0x00000005ff0c7424 */ /* 0x000fe200078e00ff */
[----:B------:R-:W-:-:S07]  /*10d70*/  MOV R2, R14 ;  /* 0x0000000e00027202 */ /* 0x000fce0000000f00 */
[----:B------:R-:W-:Y:S05]  /*10d80*/  WARPSYNC.COLLECTIVE R15, `(.L_x_372) ;  /* 0x000000000f087348 */ /* 0x000fea0003c00000 */
[----:B------:R0:W1:Y:S02]  /*10d90*/  SHFL.IDX P6, R14, R13, R12, R11 ;  /* 0x0000000c0d0e7389 */ /* 0x00006400000c000b */
[----:B01----:R-:W-:Y:S01]  /*10da0*/  ENDCOLLECTIVE ;  /* 0x000000000000791b */ /* 0x003fe20003800000 */
.L_x_372:
        /* <DEDUP_REMOVED lines=14> */
.L_x_373:
[----:B------:R-:W-:Y:S05]  /*10e90*/  BRA `(.L_x_374) ;  /* 0xffffffc000647947 */ /* 0x000fea000383ffff */
.L_x_262:
[----:B0-----:R0:W3:Y:S02]  /*10ea0*/  SYNCS.PHASECHK.TRANS64.TRYWAIT P0, [R7+URZ+0x32420], R0 ;  /* 0x03242000070075a7 */ /* 0x0010e4000800017f */
[----:B---3--:R-:W-:Y:S05]  /*10eb0*/  @!P0 NANOSLEEP.SYNCS 0x989680 ;  /* 0x009896800000895d */ /* 0x008fea0003900000 */
[----:B------:R-:W3:Y:S02]  /*10ec0*/  @!P0 SYNCS.PHASECHK.TRANS64 P0, [R7+URZ+0x32420], R0 ;  /* 0x03242000070085a7 */ /* 0x000ee4000800007f */
[----:B---3--:R-:W-:Y:S05]  /*10ed0*/  @!P0 BRA `(.L_x_262) ;  /* 0xfffffffc00f08947 */ /* 0x008fea000383ffff */
[----:B------:R-:W-:Y:S05]  /*10ee0*/  BRA `(.L_x_375) ;  /* 0xffffffc400107947 */ /* 0x000fea000383ffff */
.L_x_263:
        /* <DEDUP_REMOVED lines=11> */
.L_x_377:
[----:B------:R-:W-:Y:S05]  /*10fa0*/  BSYNC B0 ;  /* 0x0000000000007941 */ /* 0x000fea0003800000 */
.L_x_376:
[----:B------:R-:W-:Y:S05]  /*10fb0*/  BRA `(.L_x_378) ;  /* 0xffffffc000f87947 */ /* 0x000fea000383ffff */
.L_x_266:
[----:B------:R-:W-:Y:S01]  /*10fc0*/  BSSY B1, `(.L_x_379) ;  /* 0x0000006000017945 */ /* 0x000fe20003800000 */
[----:B------:R-:W-:-:S07]  /*10fd0*/  IMAD.MOV.U32 R15, RZ, RZ, -0x1 ;  /* 0xffffffffff0f7424 */ /* 0x000fce00078e00ff */
[----:B012---:R-:W-:Y:S05]  /*10fe0*/  WARPSYNC.COLLECTIVE R15, `(.L_x_380) ;  /* 0x000000000f0c7348 */ /* 0x007fea0003c00000 */
[----:B------:R-:W-:Y:S02]  /*10ff0*/  ELECT P6, UR62, PT ;  /* 0x00000000003e782f */ /* 0x000fe400038c0000 */
[----:B------:R-:W-:Y:S01]  /*11000*/  MOV R14, UR62 ;  /* 0x0000003e000e7c02 */ /* 0x000fe20008000f00 */
[----:B012---:R-:W-:Y:S10]  /*11010*/  ENDCOLLECTIVE ;  /* 0x000000000000791b */ /* 0x007ff40003800000 */
.L_x_380:
[----:B------:R-:W-:Y:S05]  /*11020*/  BSYNC B1 ;  /* 0x0000000000017941 */ /* 0x000fea0003800000 */
.L_x_379:
[----:B------:R-:W-:Y:S05]  /*11030*/  BRA `(.L_x_381) ;  /* 0xffffffc000f07947 */ /* 0x000fea000383ffff */
.L_x_268:
[----:B0-----:R0:W3:Y:S02]  /*11040*/  SYNCS.PHASECHK.TRANS64.TRYWAIT P1, [R5+URZ+0x32440], R0 ;  /* 0x03244000050075a7 */ /* 0x0010e4000802017f */
[----:B---3--:R-:W-:Y:S05]  /*11050*/  @!P1 NANOSLEEP.SYNCS 0x989680 ;  /* 0x009896800000995d */ /* 0x008fea0003900000 */
[----:B------:R-:W3:Y:S02]  /*11060*/  @!P1 SYNCS.PHASECHK.TRANS64 P1, [R5+URZ+0x32440], R0 ;  /* 0x03244000050095a7 */ /* 0x000ee4000802007f */
[----:B---3--:R-:W-:Y:S05]  /*11070*/  @!P1 BRA `(.L_x_268) ;  /* 0xfffffffc00f09947 */ /* 0x008fea000383ffff */
[----:B------:R-:W-:Y:S05]  /*11080*/  BRA `(.L_x_382) ;  /* 0xffffffc400107947 */ /* 0x000fea000383ffff */
.L_x_270:
[----:B---3--:R3:W4:Y:S02]  /*11090*/  SYNCS.PHASECHK.TRANS64.TRYWAIT P1, [R3+URZ+0x32440], R2 ;  /* 0x03244002030075a7 */ /* 0x008724000802017f */
[----:B----4-:R-:W-:Y:S05]  /*110a0*/  @!P1 NANOSLEEP.SYNCS 0x989680 ;  /* 0x009896800000995d */ /* 0x010fea0003900000 */
[----:B------:R-:W4:Y:S02]  /*110b0*/  @!P1 SYNCS.PHASECHK.TRANS64 P1, [R3+URZ+0x32440], R2 ;  /* 0x03244002030095a7 */ /* 0x000f24000802007f */
[----:B----4-:R-:W-:Y:S05]  /*110c0*/  @!P1 BRA `(.L_x_270) ;  /* 0xfffffffc00f09947 */ /* 0x010fea000383ffff */
[----:B------:R-:W-:Y:S05]  /*110d0*/  BRA `(.L_x_383) ;  /* 0xffffffc4001c7947 */ /* 0x000fea000383ffff */
.L_x_272:
[----:B----4-:R4:W0:Y:S02]  /*110e0*/  SYNCS.PHASECHK.TRANS64.TRYWAIT P1, [R5+URZ+0x32460], R0 ;  /* 0x03246000050075a7 */ /* 0x010824000802017f */
[----:B0-----:R-:W-:Y:S05]  /*110f0*/  @!P1 NANOSLEEP.SYNCS 0x989680 ;  /* 0x009896800000995d */ /* 0x001fea0003900000 */
[----:B------:R-:W0:Y:S02]  /*11100*/  @!P1 SYNCS.PHASECHK.TRANS64 P1, [R5+URZ+0x32460], R0 ;  /* 0x03246000050095a7 */ /* 0x000e24000802007f */
[----:B0-----:R-:W-:Y:S05]  /*11110*/  @!P1 BRA `(.L_x_272) ;  /* 0xfffffffc00f09947 */ /* 0x001fea000383ffff */
[----:B------:R-:W-:Y:S05]  /*11120*/  BRA `(.L_x_384) ;  /* 0xffffffc400187947 */ /* 0x000fea000383ffff */
.L_x_385:
        /* <DEDUP_REMOVED lines=13> */
.L_x_6449:


//--------------------- .text._ZN7cutlass13device_kernelIN5flash11enable_sm90INS1_16FlashAttnFwdSm90INS1_25CollectiveMainloopFwdSm90ILi2EN4cute5tupleIJNS5_1CILi1EEES8_S8_EEENS6_IJNS7_ILi128EEENS7_ILi96EEENS7_ILi64EEEEEELi256ENS_10bfloat16_tEfNS_4arch4Sm90ELb0ELb0ELb1ELb1ELb1ELb0ELb0ELb1ELb0ELb1ELb0ELb0EEENS1_21CollectiveEpilogueFwdINS6_IJSA_NS7_ILi256EEESB_EEES9_SE_SG_Li256ELb1ELb1ELb0ELb0EEENS1_36VarlenDynamicPersistentTileSchedulerILi128ELi96ELi256ELi128ELb0ELb1ELb1ELb0ELb1ELb1EEEEEEEEEvNT_6ParamsE --------------------------
	.section	.text._ZN7cutlass13device_kernelIN5flash11enable_sm90INS1_16FlashAttnFwdSm90INS1_25CollectiveMainloopFwdSm90ILi2EN4cute5tupleIJNS5_1CILi1EEES8_S8_EEENS6_IJNS7_ILi128EEENS7_ILi96EEENS7_ILi64EEEEEELi256ENS_10bfloat16_tEfNS_4arch4Sm90ELb0ELb0ELb1ELb1ELb1ELb0ELb0ELb1ELb0ELb1ELb0ELb0EEENS1_21CollectiveEpilogueFwdINS6_IJSA_NS7_ILi256EEESB_EEES9_SE_SG_Li256ELb1ELb1ELb0ELb0EEENS1_36VarlenDynamicPersistentTileSchedulerILi128ELi96ELi256ELi128ELb0ELb1ELb1ELb0ELb1ELb1EEEEEEEEEvNT_6ParamsE,"ax",@progbits
	.align	128
.text._ZN7cutlass13device_kernelIN5flash11enable_sm90INS1_16FlashAttnFwdSm90INS1_25CollectiveMainloopFwdSm90ILi2EN4cute5tupleIJNS5_1CILi1EEES8_S8_EEENS6_IJNS7_ILi128EEENS7_ILi96EEENS7_ILi64EEEEEELi256ENS_10bfloat16_tEfNS_4arch4Sm90ELb0ELb0ELb1ELb1ELb1ELb0ELb0ELb1ELb0ELb1ELb0ELb0EEENS1_21CollectiveEpilogueFwdINS6_IJSA_NS7_ILi256EEESB_EEES9_SE_SG_Li256ELb1ELb1ELb0ELb0EEENS1_36VarlenDynamicPersistentTileSchedulerILi128ELi96ELi256ELi128ELb0ELb1ELb1ELb0ELb1ELb1EEEEEEEEEvNT_6ParamsE:
        .type           _ZN7cutlass13device_kernelIN5flash11enable_sm90INS1_16FlashAttnFwdSm90INS1_25CollectiveMainloopFwdSm90ILi2EN4cute5tupleIJNS5_1CILi1EEES8_S8_EEENS6_IJNS7_ILi128EEENS7_ILi96EEENS7_ILi64EEEEEELi256ENS_10bfloat16_tEfNS_4arch4Sm90ELb0ELb0ELb1ELb1ELb1ELb0ELb0ELb1ELb0ELb1ELb0ELb0EEENS1_21CollectiveEpilogueFwdINS6_IJSA_NS7_ILi256EEESB_EEES9_SE_SG_Li256ELb1ELb1ELb0ELb0EEENS1_36VarlenDynamicPersistentTileSchedulerILi128ELi96ELi256ELi128ELb0ELb1ELb1ELb0ELb1ELb1EEEEEEEEEvNT_6ParamsE,@function
        .size           _ZN7cutlass13device_kernelIN5flash11enable_sm90INS1_16FlashAttnFwdSm90INS1_25CollectiveMainloopFwdSm90ILi2EN4cute5tupleIJNS5_1CILi1EEES8_S8_EEENS6_IJNS7_ILi128EEENS7_ILi96EEENS7_ILi64EEEEEELi256ENS_10bfloat16_tEfNS_4arch4Sm90ELb0ELb0ELb1ELb1ELb1ELb0ELb0ELb1ELb0ELb1ELb0ELb0EEENS1_21CollectiveEpilogueFwdINS6_IJSA_NS7_ILi256EEESB_EEES9_SE_SG_Li256ELb1ELb1ELb0ELb0EEENS1_36VarlenDynamicPersistentTileSchedulerILi128ELi96ELi256ELi128ELb0ELb1ELb1ELb0ELb1ELb1EEEEEEEEEvNT_6ParamsE,(.L_x_6450 - _ZN7cutlass13device_kernelIN5flash11enable_sm90INS1_16FlashAttnFwdSm90INS1_25CollectiveMainloopFwdSm90ILi2EN4cute5tupleIJNS5_1CILi1EEES8_S8_EEENS6_IJNS7_ILi128EEENS7_ILi96EEENS7_ILi64EEEEEELi256ENS_10bfloat16_tEfNS_4arch4Sm90ELb0ELb0ELb1ELb1ELb1ELb0ELb0ELb1ELb0ELb1ELb0ELb0EEENS1_21CollectiveEpilogueFwdINS6_IJSA_NS7_ILi256EEESB_EEES9_SE_SG_Li256ELb1ELb1ELb0ELb0EEENS1_36VarlenDynamicPersistentTileSchedulerILi128ELi96ELi256ELi128ELb0ELb1ELb1ELb0ELb1ELb1EEEEEEEEEvNT_6ParamsE)
        .other          _ZN7cutlass13device_kernelIN5flash11enable_sm90INS1_16FlashAttnFwdSm90INS1_25CollectiveMainloopFwdSm90ILi2EN4cute5tupleIJNS5_1CILi1EEES8_S8_EEENS6_IJNS7_ILi128EEENS7_ILi96EEENS7_ILi64EEEEEELi256ENS_10bfloat16_tEfNS_4arch4Sm90ELb0ELb0ELb1ELb1ELb1ELb0ELb0ELb1ELb0ELb1ELb0ELb0EEENS1_21CollectiveEpilogueFwdINS6_IJSA_NS7_ILi256EEESB_EEES9_SE_SG_Li256ELb1ELb1ELb0ELb0EEENS1_36VarlenDynamicPersistentTileSchedulerILi128ELi96ELi256ELi128ELb0ELb1ELb1ELb0ELb1ELb1EEEEEEEEEvNT_6ParamsE,@"STO_CUDA_ENTRY STV_DEFAULT"
_ZN7cutlass13device_kernelIN5flash11enable_sm90INS1_16FlashAttnFwdSm90INS1_25CollectiveMainloopFwdSm90ILi2EN4cute5tupleIJNS5_1CILi1EEES8_S8_EEENS6_IJNS7_ILi128EEENS7_ILi96EEENS7_ILi64EEEEEELi256ENS_10bfloat16_tEfNS_4arch4Sm90ELb0ELb0ELb1ELb1ELb1ELb0ELb0ELb1ELb0ELb1ELb0ELb0EEENS1_21CollectiveEpilogueFwdINS6_IJSA_NS7_ILi256EEESB_EEES9_SE_SG_Li256ELb1ELb1ELb0ELb0EEENS1_36VarlenDynamicPersistentTileSchedulerILi128ELi96ELi256ELi128ELb0ELb1ELb1ELb0ELb1ELb1EEEEEEEEEvNT_6ParamsE:
        /* <DEDUP_REMOVED lines=45> */
.L_x_386:
        /* <DEDUP_REMOVED lines=22> */
.L_x_387:
        /* <DEDUP_REMOVED lines=18> */
.L_x_388:
        /* <DEDUP_REMOVED lines=22> */
.L_x_389:
        /* <DEDUP_REMOVED lines=23> */
.L_x_390:
        /* <DEDUP_REMOVED lines=8> */
.L_x_392:
[----:B------:R-:W-:-:S08]  /*08a0*/  NOP ;  /* 0x0000000000007918 */ /* 0x000fd00000000000 */
[----:B------:R-:W0:Y:S02]  /*08b0*/  USETMAXREG.TRY_ALLOC.CTAPOOL UP0, 0xe8 ;  /* 0x000000e8000079c8 */ /* 0x000e240008000600 */
[----:B0-----:R-:W-:-:S13]  /*08c0*/  PLOP3.LUT P0, PT, PT, PT, UP0, 0x80, 0x0 ;  /* 0x000000000000781c */ /* 0x001fda0003f0f008 */
[----:B------:R-:W-:Y:S05]  /*08d0*/  @!P0 BRA `(.L_x_392) ;  /* 0xfffffffc00f08947 */ /* 0x000fea000383ffff */
[----:B------:R-:W0:Y:S01]  /*08e0*/  S2R R0, SR_TID.X ;  /* 0x0000000000007919 */ /* 0x000e220000002100 */
[----:B------:R-:W1:Y:S01]  /*08f0*/  S2UR UR5, SR_CgaCtaId ;  /* 0x00000000000579c3 */ /* 0x000e620000008800 */
[----:B------:R-:W-:-:S07]  /*0900*/  UMOV UR4, 0x400 ;  /* 0x0000040000047882 */ /* 0x000fce0000000000 */
[----:B------:R-:W-:Y:S06]  /*0910*/  BAR.ARV 0x8, 0x180 ;  /* 0x0206000000007b1d */ /* 0x000fec0000002000 */
[----:B-1----:R-:W-:Y:S01]  /*0920*/  ULEA UR4, UR5, UR4, 0x18 ;  /* 0x0000000405047291 */ /* 0x002fe2000f8ec03f */
[----:B0-----:R-:W-:-:S04]  /*0930*/  SHF.R.U32.HI R0, RZ, 0x7, R0 ;  /* 0x00000007ff007819 */ /* 0x001fc80000011600 */
[----:B------:R-:W-:-:S13]  /*0940*/  ISETP.NE.AND P0, PT, R0, 0x1, PT ;  /* 0x000000010000780c */ /* 0x000fda0003f05270 */
[----:B------:R-:W-:Y:S08]  /*0950*/  @!P0 BAR.ARV 0x9, 0x100 ;  /* 0x0244000000008b1d */ /* 0x000ff00000002000 */
[----:B------:R-:W-:Y:S06]  /*0960*/  BAR.SYNC.DEFER_BLOCKING 0x5, 0x180 ;  /* 0x0146000000007b1d */ /* 0x000fec0000010000 */
[----:B------:R-:W0:Y:S01]  /*0970*/  LDS.128 R12, [UR4+0x228d0] ;  /* 0x0228d004ff0c7984 */ /* 0x000e220008000c00 */
[----:B------:R-:W-:Y:S01]  /*0980*/  ULDC UR4, c[0x0][0xc3c] ;  /* 0x00030f0000047ab9 */ /* 0x000fe20000000800 */
[----:B------:R-:W-:Y:S06]  /*0990*/  BAR.ARV 0x4, 0x180 ;  /* 0x0106000000007b1d */ /* 0x000fec0000002000 */
[----:B0-----:R-:W-:-:S13]  /*09a0*/  ISETP.GE.AND P0, PT, R15, UR4, PT ;  /* 0x000000040f007c0c */ /* 0x001fda000bf06270 */
[----:B------:R-:W-:Y:S05]  /*09b0*/  @P0 EXIT ;  /* 0x000000000000094d */ /* 0x000fea0003800000 */
[----:B------:R-:W0:Y:S01]  /*09c0*/  S2R R0, SR_TID.X ;  /* 0x0000000000007919 */ /* 0x000e220000002100 */
[----:B------:R-:W-:Y:S01]  /*09d0*/  R2UR UR5, R13 ;  /* 0x000000000d0572ca */ /* 0x000fe200000e0000 */
[----:B------:R-:W-:Y:S01]  /*09e0*/  ULOP3.LUT UR48, UR37, 0x1, URZ, 0xfc, !UPT ;  /* 0x0000000125307892 */ /* 0x000fe2000f8efc3f */
[----:B------:R-:W-:Y:S01]  /*09f0*/  R2UR UR6, R14 ;  /* 0x000000000e0672ca */ /* 0x000fe200000e0000 */
[----:B------:R-:W-:Y:S01]  /*0a00*/  UMOV UR47, URZ ;  /* 0x0000003f002f7c82 */ /* 0x000fe20008000000 */
[----:B------:R-:W-:Y:S01]  /*0a10*/  UMOV UR46, URZ ;  /* 0x0000003f002e7c82 */ /* 0x000fe20008000000 */
[----:B------:R-:W-:Y:S01]  /*0a20*/  UMOV UR36, URZ ;  /* 0x0000003f00247c82 */ /* 0x000fe20008000000 */
[----:B0-----:R-:W-:-:S05]  /*0a30*/  VIADD R209, R0, 0xffffff80 ;  /* 0xffffff8000d17836 */ /* 0x001fca0000000000 */
[----:B------:R-:W-:-:S04]  /*0a40*/  SHF.R.S32.HI R0, RZ, 0x1f, R209 ;  /* 0x0000001fff007819 */ /* 0x000fc800000114d1 */
[CC--:B------:R-:W-:Y:S02]  /*0a50*/  LEA.HI R3, R0.reuse, R209.reuse, RZ, 0x7 ;  /* 0x000000d100037211 */ /* 0x0c0fe400078f38ff */
[-C--:B------:R-:W-:Y:S02]  /*0a60*/  LEA.HI R4, R0, R209.reuse, RZ, 0x5 ;  /* 0x000000d100047211 */ /* 0x080fe400078f28ff */
[----:B------:R-:W-:Y:S02]  /*0a70*/  LOP3.LUT R2, R3, 0xffffff80, RZ, 0xc0, !PT ;  /* 0xffffff8003027812 */ /* 0x000fe400078ec0ff */
[----:B------:R-:W-:Y:S01]  /*0a80*/  SHF.R.S32.HI R200, RZ, 0x7, R3 ;  /* 0x00000007ffc87819 */ /* 0x000fe20000011403 */
[----:B------:R-:W-:Y:S02]  /*0a90*/  IMAD.SHL.U32 R6, R4, 0x20, RZ ;  /* 0x0000002004067824 */ /* 0x000fe400078e00ff */
[----:B------:R-:W-:Y:S01]  /*0aa0*/  IMAD.IADD R23, R209, 0x1, -R2 ;  /* 0x00000001d1177824 */ /* 0x000fe200078e0a02 */
[----:B------:R-:W-:-:S02]  /*0ab0*/  LEA.HI R2, R0, R209, RZ, 0x4 ;  /* 0x000000d100027211 */ /* 0x000fc400078f20ff */
[----:B------:R-:W-:Y:S02]  /*0ac0*/  LOP3.LUT R7, R6, 0xfffffc00, RZ, 0xc0, !PT ;  /* 0xfffffc0006077812 */ /* 0x000fe400078ec0ff */
[----:B------:R-:W-:Y:S02]  /*0ad0*/  SHF.R.S32.HI R8, RZ, 0x1f, R23 ;  /* 0x0000001fff087819 */ /* 0x000fe40000011417 */
[----:B------:R-:W-:Y:S02]  /*0ae0*/  SHF.R.S32.HI R5, RZ, 0x4, R2 ;  /* 0x00000004ff057819 */ /* 0x000fe40000011402 */
[----:B------:R-:W-:Y:S02]  /*0af0*/  LEA.HI R9, R8, R23, RZ, 0x2 ;  /* 0x0000001708097211 */ /* 0x000fe400078f10ff */
[----:B------:R-:W-:Y:S02]  /*0b00*/  LOP3.LUT R4, R2, 0x3fffff0, RZ, 0xc0, !PT ;  /* 0x03fffff002047812 */ /* 0x000fe400078ec0ff */
[----:B------:R-:W-:-:S02]  /*0b10*/  LEA.HI R6, R0, R209, RZ, 0x2 ;  /* 0x000000d100067211 */ /* 0x000fc400078f10ff */
[--C-:B------:R-:W-:Y:S01]  /*0b20*/  SHF.R.S32.HI R10, RZ, 0x2, R9.reuse ;  /* 0x00000002ff0a7819 */ /* 0x100fe20000011409 */
[----:B------:R-:W-:Y:S01]  /*0b30*/  IMAD.IADD R4, R209, 0x1, -R4 ;  /* 0x00000001d1047824 */ /* 0x000fe200078e0a04 */
[----:B------:R-:W-:Y:S02]  /*0b40*/  SHF.R.S32.HI R11, RZ, 0x1f, R9 ;  /* 0x0000001fff0b7819 */ /* 0x000fe40000011409 */
[----:B------:R-:W-:Y:S01]  /*0b50*/  LEA.HI R2, R2, R5, RZ, 0x1 ;  /* 0x0000000502027211 */ /* 0x000fe200078f08ff */
[----:B------:R-:W-:Y:S01]  /*0b60*/  IMAD R7, R4, 0x40, R7 ;  /* 0x0000004004077824 */ /* 0x000fe200078e0207 */
[----:B------:R-:W-:Y:S02]  /*0b70*/  LOP3.LUT R6, R6, 0xfffffffc, RZ, 0xc0, !PT ;  /* 0xfffffffc06067812 */ /* 0x000fe400078ec0ff */
[----:B------:R-:W-:Y:S02]  /*0b80*/  LEA.HI R11, R11, R10, RZ, 0x3 ;  /* 0x0000000a0b0b7211 */ /* 0x000fe400078f18ff */
[----:B------:R-:W-:Y:S01]  /*0b90*/  LEA.HI R0, R0, R209, RZ, 0x3 ;  /* 0x000000d100007211 */ /* 0x000fe200078f18ff */
[----:B------:R-:W-:Y:S01]  /*0ba0*/  IMAD.IADD R6, R209, 0x1, -R6 ;  /* 0x00000001d1067824 */ /* 0x000fe200078e0a06 */
[----:B------:R-:W-:-:S02]  /*0bb0*/  LOP3.LUT R2, R2, 0x1ffffffe, RZ, 0xc0, !PT ;  /* 0x1ffffffe02027812 */ /* 0x000fc400078ec0ff */
[----:B------:R-:W-:Y:S02]  /*0bc0*/  LOP3.LUT R11, R11, 0xfffffff8, RZ, 0xc0, !PT ;  /* 0xfffffff80b0b7812 */ /* 0x000fe400078ec0ff */
[----:B------:R-:W-:Y:S01]  /*0bd0*/  LEA.HI R8, R8, R23, RZ, 0x5 ;  /* 0x0000001708087211 */ /* 0x000fe200078f28ff */
[----:B------:R-:W-:Y:S01]  /*0be0*/  IMAD.IADD R2, R5, 0x1, -R2 ;  /* 0x0000000105027824 */ /* 0x000fe200078e0a02 */
[----:B------:R-:W-:Y:S01]  /*0bf0*/  LEA.HI R3, R3, R200, RZ, 0x1 ;  /* 0x000000c803037211 */ /* 0x000fe200078f08ff */
[----:B------:R-:W-:Y:S01]  /*0c00*/  IMAD.IADD R11, R10, 0x1, -R11 ;  /* 0x000000010a0b7824 */ /* 0x000fe200078e0a0b */
[----:B------:R-:W-:Y:S01]  /*0c10*/  LOP3.LUT R4, R0, 0xfffffff8, RZ, 0xc0, !PT ;  /* 0xfffffff800047812 */ /* 0x000fe200078ec0ff */
[----:B------:R-:W-:Y:S01]  /*0c20*/  IMAD R204, R2, 0x8, R7 ;  /* 0x0000000802cc7824 */ /* 0x000fe200078e0207 */
[----:B------:R-:W-:Y:S01]  /*0c30*/  SHF.R.S32.HI R8, RZ, 0x5, R8 ;  /* 0x00000005ff087819 */ /* 0x000fe20000011408 */
[----:B------:R-:W-:Y:S01]  /*0c40*/  IMAD.MOV.U32 R7, RZ, RZ, R15 ;  /* 0x000000ffff077224 */ /* 0x000fe200078e000f */
[----:B------:R-:W-:Y:S01]  /*0c50*/  LEA.HI R5, R6, R6, RZ, 0x1 ;  /* 0x0000000606057211 */ /* 0x000fe200078f08ff */
[----:B------:R-:W-:Y:S01]  /*0c60*/  IMAD.IADD R19, R209, 0x1, -R4 ;  /* 0x00000001d1137824 */ /* 0x000fe200078e0a04 */
[----:B------:R-:W-:Y:S01]  /*0c70*/  LOP3.LUT R3, R3, 0x3fffffe, RZ, 0xc0, !PT ;  /* 0x03fffffe03037812 */ /* 0x000fe200078ec0ff */
[----:B------:R-:W-:Y:S01]  /*0c80*/  IMAD R8, R8, 0x10, R11 ;  /* 0x0000001008087824 */ /* 0x000fe200078e020b */
[----:B------:R-:W-:Y:S01]  /*0c90*/  LOP3.LUT R5, R5, 0x1ffffffe, RZ, 0xc0, !PT ;  /* 0x1ffffffe05057812 */ /* 0x000fe200078ec0ff */
[----:B------:R-:W-:Y:S01]  /*0ca0*/  IMAD.SHL.U32 R2, R19, 0x8, RZ ;  /* 0x0000000813027824 */ /* 0x000fe200078e00ff */
[----:B------:R-:W-:-:S02]  /*0cb0*/  IADD3 R3, R200, -R3, RZ ;  /* 0x80000003c8037210 */ /* 0x000fc40007ffe0ff */
[----:B------:R-:W-:Y:S01]  /*0cc0*/  LOP3.LUT R202, R9, 0x7ffffffc, RZ, 0xc0, !PT ;  /* 0x7ffffffc09ca7812 */ /* 0x000fe200078ec0ff */
[----:B------:R-:W-:Y:S01]  /*0cd0*/  IMAD.IADD R6, R6, 0x1, -R5 ;  /* 0x0000000106067824 */ /* 0x000fe200078e0a05 */
[----:B------:R-:W-:Y:S01]  /*0ce0*/  SHF.R.S32.HI R22, RZ, 0x3, R0 ;  /* 0x00000003ff167819 */ /* 0x000fe20000011400 */
[----:B------:R-:W-:Y:S01]  /*0cf0*/  IMAD R201, R3, 0x40, R8 ;  /* 0x0000004003c97824 */ /* 0x000fe200078e0208 */
[----:B------:R-:W-:Y:S01]  /*0d00*/  SHF.R.S32.HI R208, RZ, 0x1f, R2 ;  /* 0x0000001fffd07819 */ /* 0x000fe20000011402 */
[C---:B------:R-:W-:Y:S02]  /*0d10*/  VIADD R17, R2.reuse, 0x40 ;  /* 0x0000004002117836 */ /* 0x040fe40000000000 */
[----:B------:R-:W-:Y:S01]  /*0d20*/  VIADD R16, R2, 0x80 ;  /* 0x0000008002107836 */ /* 0x000fe20000000000 */
[----:B------:R-:W-:Y:S01]  /*0d30*/  LEA R203, R6, R201, 0x3 ;  /* 0x000000c906cb7211 */ /* 0x000fe200078e18ff */
[----:B------:R-:W-:Y:S01]  /*0d40*/  VIADD R18, R2, 0xc0 ;  /* 0x000000c002127836 */ /* 0x000fe20000000000 */
[----:B------:R-:W-:Y:S01]  /*0d50*/  SHF.R.S32.HI R207, RZ, 0x1f, R17 ;  /* 0x0000001fffcf7819 */ /* 0x000fe20000011411 */
[----:B------:R-:W-:Y:S01]  /*0d60*/  IMAD.IADD R202, R23, 0x1, -R202 ;  /* 0x0000000117ca7824 */ /* 0x000fe200078e0aca */
[----:B------:R-:W-:-:S02]  /*0d70*/  SHF.R.S32.HI R206, RZ, 0x1f, R16 ;  /* 0x0000001fffce7819 */ /* 0x000fc40000011410 */
[----:B------:R-:W-:-:S07]  /*0d80*/  SHF.R.S32.HI R205, RZ, 0x1f, R18 ;  /* 0x0000001fffcd7819 */ /* 0x000fce0000011412 */
.L_x_438:
[----:B012---:R-:W0:Y:S01]  /*0d90*/  LDC.64 R4, c[0x0][0xc88] ;  /* 0x00032200ff047b82 */ /* 0x007e220000000a00 */
[----:B------:R-:W-:Y:S01]  /*0da0*/  ULDC.64 UR8, c[0x0][0xa28] ;  /* 0x00028a0000087ab9 */ /* 0x000fe20000000a00 */
[----:B------:R-:W-:Y:S01]  /*0db0*/  ULDC.64 UR10, c[0x0][0xa20] ;  /* 0x00028800000a7ab9 */ /* 0x000fe20000000a00 */
[----:B------:R-:W-:Y:S01]  /*0dc0*/  ULDC UR4, c[0x0][0x424] ;  /* 0x0001090000047ab9 */ /* 0x000fe20000000800 */
[----:B0-----:R-:W-:-:S06]  /*0dd0*/  IMAD.WIDE R4, R7, 0x4, R4 ;  /* 0x0000000407047825 */ /* 0x001fcc00078e0204 */
[----:B------:R-:W2:Y:S01]  /*0de0*/  LDG.E R4, desc[UR50][R4.64] ;  /* 0x0000003204047981 */ /* 0x000ea2000c1e1900 */
[----:B------:R-:W-:Y:S02]  /*0df0*/  UISETP.NE.U32.AND UP0, UPT, UR8, URZ, UPT ;  /* 0x0000003f0800728c */ /* 0x000fe4000bf05070 */
[----:B------:R-:W-:Y:S02]  /*0e00*/  UISETP.NE.U32.AND UP1, UPT, UR10, URZ, UPT ;  /* 0x0000003f0a00728c */ /* 0x000fe4000bf25070 */
[----:B------:R-:W-:Y:S02]  /*0e10*/  UISETP.NE.AND.EX UP0, UPT, UR9, URZ, UPT, UP0 ;  /* 0x0000003f0900728c */ /* 0x000fe4000bf05300 */
[----:B------:R-:W-:-:S04]  /*0e20*/  UISETP.NE.AND.EX UP1, UPT, UR11, URZ, UPT, UP1 ;  /* 0x0000003f0b00728c */ /* 0x000fc8000bf25310 */
[----:B------:R-:W-:Y:S02]  /*0e30*/  PLOP3.LUT P0, PT, PT, PT, UP0, 0x80, 0x0 ;  /* 0x000000000000781c */ /* 0x000fe40003f0f008 */
[----:B------:R-:W-:Y:S02]  /*0e40*/  PLOP3.LUT P1, PT, PT, PT, UP1, 0x80, 0x0 ;  /* 0x000000000000781c */ /* 0x000fe40003f2f018 */
[----:B--2---:R-:W-:-:S13]  /*0e50*/  R2UR UR38, R4 ;  /* 0x00000000042672ca */ /* 0x004fda00000e0000 */
[----:B------:R-:W-:Y:S02]  /*0e60*/  USHF.R.S32.HI UR39, URZ, 0x1f, UR38 ;  /* 0x0000001f3f277899 */ /* 0x000fe40008011426 */
[----:B------:R-:W-:Y:S02]  /*0e70*/  @UP0 ULEA UR8, UP2, UR38, UR8, 0x2 ;  /* 0x0000000826080291 */ /* 0x000fe4000f84103f */
[----:B------:R-:W-:Y:S02]  /*0e80*/  @UP1 ULEA UR10, UP3, UR38, UR10, 0x2 ;  /* 0x0000000a260a1291 */ /* 0x000fe4000f86103f */
[----:B------:R-:W-:Y:S02]  /*0e90*/  @UP0 ULEA.HI.X UR9, UR38, UR9, UR39, 0x2, UP2 ;  /* 0x0000000926090291 */ /* 0x000fe400090f1427 */
[----:B------:R-:W-:Y:S01]  /*0ea0*/  @UP1 ULEA.HI.X UR11, UR38, UR11, UR39, 0x2, UP3 ;  /* 0x0000000b260b1291 */ /* 0x000fe200098f1427 */
[----:B------:R-:W-:Y:S02]  /*0eb0*/  IMAD.U32 R4, RZ, RZ, UR8 ;  /* 0x00000008ff047e24 */ /* 0x000fe4000f8e00ff */
[----:B----4-:R-:W-:-:S02]  /*0ec0*/  IMAD.U32 R6, RZ, RZ, UR10 ;  /* 0x0000000aff067e24 */ /* 0x010fc4000f8e00ff */
[----:B------:R-:W-:Y:S01]  /*0ed0*/  IMAD.U32 R5, RZ, RZ, UR9 ;  /* 0x00000009ff057e24 */ /* 0x000fe2000f8e00ff */
[----:B------:R-:W-:Y:S01]  /*0ee0*/  ULDC.64 UR8, c[0x0][0x418] ;  /* 0x0001060000087ab9 */ /* 0x000fe20000000a00 */
[----:B------:R-:W-:-:S03]  /*0ef0*/  IMAD.U32 R7, RZ, RZ, UR11 ;  /* 0x0000000bff077e24 */ /* 0x000fc6000f8e00ff */
[----:B------:R-:W2:Y:S04]  /*0f00*/  @P0 LDG.E R4, desc[UR50][R4.64] ;  /* 0x0000003204040981 */ /* 0x000ea8000c1e1900 */
[----:B---3--:R-:W3:Y:S01]  /*0f10*/  @P1 LDG.E R6, desc[UR50][R6.64] ;  /* 0x0000003206061981 */ /* 0x008ee2000c1e1900 */
[----:B------:R-:W-:Y:S01]  /*0f20*/  UISETP.NE.U32.AND UP0, UPT, UR8, URZ, UPT ;  /* 0x0000003f0800728c */ /* 0x000fe2000bf05070 */
[----:B------:R-:W-:Y:S01]  /*0f30*/  CS2R R8, SRZ ;  /* 0x0000000000087805 */ /* 0x000fe2000001ff00 */
[----:B------:R-:W-:Y:S01]  /*0f40*/  UMOV UR40, UR5 ;  /* 0x0000000500287c82 */ /* 0x000fe20008000000 */
[----:B------:R-:W-:Y:S01]  /*0f50*/  ULDC UR5, c[0x0][0x2f0] ;  /* 0x0000bc0000057ab9 */ /* 0x000fe20000000800 */
[----:B------:R-:W-:Y:S01]  /*0f60*/  UISETP.NE.AND.EX UP0, UPT, UR9, URZ, UPT, UP0 ;  /* 0x0000003f0900728c */ /* 0x000fe2000bf05300 */
[----:B------:R-:W-:Y:S01]  /*0f70*/  IMAD.MOV.U32 R0, RZ, RZ, RZ ;  /* 0x000000ffff007224 */ /* 0x000fe200078e00ff */
[----:B------:R-:W-:Y:S01]  /*0f80*/  UMOV UR42, URZ ;  /* 0x0000003f002a7c82 */ /* 0x000fe20008000000 */
[----:B------:R-:W-:Y:S01]  /*0f90*/  UMOV UR41, UR6 ;  /* 0x0000000600297c82 */ /* 0x000fe20008000000 */
[----:B------:R-:W-:Y:S01]  /*0fa0*/  USEL UR4, UR4, 0x1, UP0 ;  /* 0x0000000104047887 */ /* 0x000fe20008000000 */
[----:B------:R-:W-:Y:S01]  /*0fb0*/  IMAD.MOV.U32 R150, RZ, RZ, RZ ;  /* 0x000000ffff967224 */ /* 0x000fe200078e00ff */
[----:B------:R-:W-:-:S02]  /*0fc0*/  CS2R R148, SRZ ;  /* 0x0000000000947805 */ /* 0x000fc4000001ff00 */
[----:B------:R-:W-:Y:S01]  /*0fd0*/  CS2R R146, SRZ ;  /* 0x0000000000927805 */ /* 0x000fe2000001ff00 */
[----:B------:R-:W-:Y:S01]  /*0fe0*/  UIMAD UR4, UR4, UR5, URZ ;  /* 0x00000005040472a4 */ /* 0x000fe2000f8e023f */
[----:B------:R-:W-:Y:S02]  /*0ff0*/  CS2R R144, SRZ ;  /* 0x0000000000907805 */ /* 0x000fe4000001ff00 */
[----:B------:R-:W-:Y:S02]  /*1000*/  CS2R R142, SRZ ;  /* 0x00000000008e7805 */ /* 0x000fe4000001ff00 */
[----:B------:R-:W-:Y:S02]  /*1010*/  CS2R R140, SRZ ;  /* 0x00000000008c7805 */ /* 0x000fe4000001ff00 */
[----:B------:R-:W-:Y:S02]  /*1020*/  CS2R R138, SRZ ;  /* 0x00000000008a7805 */ /* 0x000fe4000001ff00 */
[----:B------:R-:W-:-:S02]  /*1030*/  CS2R R136, SRZ ;  /* 0x0000000000887805 */ /* 0x000fc4000001ff00 */
[----:B------:R-:W-:Y:S02]  /*1040*/  CS2R R134, SRZ ;  /* 0x0000000000867805 */ /* 0x000fe4000001ff00 */
        /* <DEDUP_REMOVED lines=8> */
[----:B------:R-:W-:Y:S01]  /*10d0*/  CS2R R116, SRZ ;  /* 0x0000000000747805 */ /* 0x000fe2000001ff00 */
[----:B------:R-:W-:Y:S01]  /*10e0*/  IMAD.MOV.U32 R174, RZ, RZ, RZ ;  /* 0x000000ffffae7224 */ /* 0x000fe200078e00ff */
        /* <DEDUP_REMOVED lines=36> */
[----:B------:R-:W-:Y:S02]  /*1330*/  IMAD.MOV.U32 R160, RZ, RZ, RZ ;  /* 0x000000ffffa07224 */ /* 0x000fe400078e00ff */
[----:B------:R-:W-:Y:S01]  /*1340*/  IMAD.MOV.U32 R41, RZ, RZ, RZ ;  /* 0x000000ffff297224 */ /* 0x000fe200078e00ff */
[----:B--2---:R-:W-:-:S02]  /*1350*/  @P0 R2UR UR42, R4 ;  /* 0x00000000042a02ca */ /* 0x004fc400000e0000 */
[----:B------:R-:W-:Y:S02]  /*1360*/  PLOP3.LUT P0, PT, PT, PT, PT, 0x80, 0x0 ;  /* 0x000000000000781c */ /* 0x000fe40003f0f070 */
[----:B---3--:R-:W-:Y:S01]  /*1370*/  @P1 R2UR UR4, R6 ;  /* 0x00000000060412ca */ /* 0x008fe200000e0000 */
[----:B------:R-:W-:-:S14]  /*1380*/  @P1 BRA `(.L_x_393) ;  /* 0x0000000000341947 */ /* 0x000fdc0003800000 */
[----:B------:R-:W-:Y:S02]  /*1390*/  ULDC.64 UR6, c[0x0][0xa08] ;  /* 0x0002820000067ab9 */ /* 0x000fe40000000a00 */
[----:B------:R-:W-:-:S04]  /*13a0*/  ISETP.NE.U32.AND P1, PT, RZ, UR6, PT ;  /* 0x00000006ff007c0c */ /* 0x000fc8000bf25070 */
[----:B------:R-:W-:-:S13]  /*13b0*/  ISETP.NE.AND.EX P1, PT, RZ, UR7, PT, P1 ;  /* 0x00000007ff007c0c */ /* 0x000fda000bf25310 */
[----:B------:R-:W-:Y:S05]  /*13c0*/  @!P1 BRA `(.L_x_393) ;  /* 0x0000000000249947 */ /* 0x000fea0003800000 */
[----:B------:R-:W-:Y:S02]  /*13d0*/  ULDC.64 UR4, c[0x0][0xa08] ;  /* 0x0002820000047ab9 */ /* 0x000fe40000000a00 */
[----:B------:R-:W-:-:S06]  /*13e0*/  UIMAD.WIDE UR4, UR38, 0x4, UR4 ;  /* 0x00000004260478a5 */ /* 0x000fcc000f8e0204 */
[----:B------:R-:W-:Y:S01]  /*13f0*/  IMAD.U32 R4, RZ, RZ, UR4 ;  /* 0x00000004ff047e24 */ /* 0x000fe2000f8e00ff */
[----:B------:R-:W-:-:S05]  /*1400*/  MOV R5, UR5 ;  /* 0x0000000500057c02 */ /* 0x000fca0008000f00 */
[----:B------:R-:W2:Y:S04]  /*1410*/  LDG.E R6, desc[UR50][R4.64] ;  /* 0x0000003204067981 */ /* 0x000ea8000c1e1900 */
[----:B------:R-:W3:Y:S01]  /*1420*/  LDG.E R3, desc[UR50][R4.64+0x4] ;  /* 0x0000043204037981 */ /* 0x000ee2000c1e1900 */
[----:B--2---:R-:W-:Y:S02]  /*1430*/  R2UR UR4, R6 ;  /* 0x00000000060472ca */ /* 0x004fe400000e0000 */
[----:B---3--:R-:W-:-:S13]  /*1440*/  R2UR UR5, R3 ;  /* 0x00000000030572ca */ /* 0x008fda00000e0000 */
[----:B------:R-:W-:-:S12]  /*1450*/  UIADD3 UR4, -UR4, UR5, URZ ;  /* 0x0000000504047290 */ /* 0x000fd8000fffe13f */
.L_x_393:
[----:B------:R-:W-:Y:S01]  /*1460*/  UIADD3 UR42, -UR42, UR4, URZ ;  /* 0x000000042a2a7290 */ /* 0x000fe2000fffe13f */
[----:B------:R-:W-:Y:S01]  /*1470*/  IMAD.MOV.U32 R40, RZ, RZ, RZ ;  /* 0x000000ffff287224 */ /* 0x000fe200078e00ff */
[----:B------:R-:W-:Y:S01]  /*1480*/  CS2R R34, SRZ ;  /* 0x0000000000227805 */ /* 0x000fe2000001ff00 */
[----:B------:R-:W-:Y:S01]  /*1490*/  IMAD.MOV.U32 R161, RZ, RZ, RZ ;  /* 0x000000ffffa17224 */ /* 0x000fe200078e00ff */
[----:B------:R-:W-:Y:S01]  /*14a0*/  UISETP.GE.AND UP0, UPT, UR42, 0x1, UPT ;  /* 0x000000012a00788c */ /* 0x000fe2000bf06270 */
[----:B------:R-:W-:Y:S01]  /*14b0*/  CS2R R36, SRZ ;  /* 0x0000000000247805 */ /* 0x000fe2000001ff00 */
[----:B------:R-:W-:Y:S01]  /*14c0*/  UIADD3 UR4, UR42, 0x5f, URZ ;  /* 0x0000005f2a047890 */ /* 0x000fe2000fffe03f */
[----:B------:R-:W-:Y:S02]  /*14d0*/  CS2R R162, SRZ ;  /* 0x0000000000a27805 */ /* 0x000fe4000001ff00 */
[----:B------:R-:W-:Y:S01]  /*14e0*/  CS2R R32, SRZ ;  /* 0x0000000000207805 */ /* 0x000fe2000001ff00 */
[----:B------:R-:W-:Y:S01]  /*14f0*/  IMAD.MOV.U32 R10, RZ, RZ, RZ ;  /* 0x000000ffff0a7224 */ /* 0x000fe200078e00ff */
[----:B------:R-:W-:Y:S01]  /*1500*/  PLOP3.LUT P1, PT, PT, PT, UP0, 0x80, 0x0 ;  /* 0x000000000000781c */ /* 0x000fe20003f2f008 */
[----:B------:R-:W-:Y:S01]  /*1510*/  UIMAD.WIDE UR4, UR4, 0x2aaaaaab, URZ ;  /* 0x2aaaaaab040478a5 */ /* 0x000fe2000f8e023f */
[----:B------:R-:W-:-:S02]  /*1520*/  CS2R R26, SRZ ;  /* 0x00000000001a7805 */ /* 0x000fc4000001ff00 */
[----:B------:R-:W-:Y:S02]  /*1530*/  CS2R R28, SRZ ;  /* 0x00000000001c7805 */ /* 0x000fe4000001ff00 */
[----:B------:R-:W-:Y:S01]  /*1540*/  CS2R R24, SRZ ;  /* 0x0000000000187805 */ /* 0x000fe2000001ff00 */
[----:B------:R-:W-:-:S04]  /*1550*/  USHF.R.U32.HI UR43, URZ, 0x1f, UR5 ;  /* 0x0000001f3f2b7899 */ /* 0x000fc80008011605 */
[----:B------:R-:W-:Y:S02]  /*1560*/  ULEA.HI.SX32 UR43, UR5, UR43, 0x1c ;  /* 0x0000002b052b7291 */ /* 0x000fe4000f8fe23f */
[----:B------:R-:W-:Y:S10]  /*1570*/  @!P1 BRA `(.L_x_394) ;  /* 0x00000050001c9947 */ /* 0x000ff40003800000 */
[----:B------:R-:W0:Y:S01]  /*1580*/  SHFL.IDX PT, R0, R200, RZ, 0x1f ;  /* 0x00001fffc8007589 */ /* 0x000e2200000e0000 */
[----:B------:R-:W1:Y:S01]  /*1590*/  S2UR UR44, SR_CgaCtaId ;  /* 0x00000000002c79c3 */ /* 0x000e620000008800 */
[----:B------:R-:W-:Y:S01]  /*15a0*/  UMOV UR45, 0x400 ;  /* 0x00000400002d7882 */ /* 0x000fe20000000000 */
[----:B0-----:R-:W-:Y:S01]  /*15b0*/  R2UR UR4, R0 ;  /* 0x00000000000472ca */ /* 0x001fe200000e0000 */
[----:B-1----:R-:W-:-:S04]  /*15c0*/  ULEA UR45, UR44, UR45, 0x18 ;  /* 0x0000002d2c2d7291 */ /* 0x002fc8000f8ec03f */
[----:B------:R-:W-:-:S04]  /*15d0*/  UIADD3 UR6, UR45, 0x18400, URZ ;  /* 0x000184002d067890 */ /* 0x000fc8000fffe03f */
[----:B------:R-:W-:-:S04]  /*15e0*/  ULOP3.LUT UP0, URZ, UR6, 0x1bf, URZ, 0xc0, !UPT ;  /* 0x000001bf063f7892 */ /* 0x000fc8000f80c03f */
[----:B------:R-:W-:Y:S02]  /*15f0*/  ULEA.HI UR5, UR4, UR4, URZ, 0x1 ;  /* 0x0000000404057291 */ /* 0x000fe4000f8f083f */
[----:B------:R-:W-:Y:S02]  /*1600*/  PLOP3.LUT P0, PT, PT, PT, UP0, 0x80, 0x0 ;  /* 0x000000000000781c */ /* 0x000fe40003f0f008 */
[----:B------:R-:W-:-:S04]  /*1610*/  ULOP3.LUT UR5, UR5, 0x1e, URZ, 0xc0, !UPT ;  /* 0x0000001e05057892 */ /* 0x000fc8000f8ec03f */
[----:B------:R-:W-:-:S04]  /*1620*/  UIADD3 UR5, UR4, -UR5, URZ ;  /* 0x8000000504057290 */ /* 0x000fc8000fffe03f */
[----:B------:R-:W-:-:S04]  /*1630*/  ULEA UR5, UR5, UR6, 0xd ;  /* 0x0000000605057291 */ /* 0x000fc8000f8e683f */
[----:B------:R-:W-:-:S04]  /*1640*/  USHF.R.U32.HI UR5, URZ, 0x4, UR5 ;  /* 0x000000043f057899 */ /* 0x000fc80008011605 */
[----:B------:R-:W-:Y:S01]  /*1650*/  ULOP3.LUT UR49, UR5, 0x3fff, URZ, 0xc0, !UPT ;  /* 0x00003fff05317892 */ /* 0x000fe2000f8ec03f */
[----:B------:R-:W-:Y:S11]  /*1660*/  @!P0 BRA `(.L_x_395) ;  /* 0x0000000000408947 */ /* 0x000ff60003800000 */
        /* <DEDUP_REMOVED lines=16> */
.L_x_395:
[----:B------:R-:W-:Y:S01]  /*1770*/  ULEA.HI UR4, UR47, UR47, URZ, 0x1 ;  /* 0x0000002f2f047291 */ /* 0x000fe2000f8f083f */
[----:B------:R-:W0:Y:S03]  /*1780*/  S2R R20, SR_TID.X ;  /* 0x0000000000147919 */ /* 0x000e260000002100 */
[----:B------:R-:W-:-:S04]  /*1790*/  ULOP3.LUT UR4, UR4, 0xfffffffe, URZ, 0xc0, !UPT ;  /* 0xfffffffe04047892 */ /* 0x000fc8000f8ec03f */
[----:B------:R-:W-:-:S06]  /*17a0*/  UIADD3 UR4, UR47, -UR4, URZ ;  /* 0x800000042f047290 */ /* 0x000fcc000fffe03f */
[----:B------:R-:W-:-:S05]  /*17b0*/  IMAD.U32 R0, RZ, RZ, UR4 ;  /* 0x00000004ff007e24 */ /* 0x000fca000f8e00ff */
[----:B------:R-:W-:-:S04]  /*17c0*/  SHF.L.U32 R0, R0, 0x1f, RZ ;  /* 0x0000001f00007819 */ /* 0x000fc800000006ff */
[----:B------:R-:W1:Y:S01]  /*17d0*/  SYNCS.PHASECHK.TRANS64.TRYWAIT P0, [UR45+0x22800], R0 ;  /* 0x02280000ff0075a7 */ /* 0x000e62000800016d */
[----:B0-----:R-:W-:-:S05]  /*17e0*/  SHF.R.U32.HI R20, RZ, 0x7, R20 ;  /* 0x00000007ff147819 */ /* 0x001fca0000011614 */
[----:B------:R-:W-:Y:S01]  /*17f0*/  VIADD R7, R20, 0x8 ;  /* 0x0000000814077836 */ /* 0x000fe20000000000 */
[----:B-1----:R-:W-:Y:S06]  /*1800*/  @!P0 BRA `(.L_x_396) ;  /* 0x000000cc00948947 */ /* 0x002fec0003800000 */
.L_x_523:
[----:B0-----:R-:W-:Y:S01]  /*1810*/  IMAD.U32 R0, RZ, RZ, UR48 ;  /* 0x00000030ff007e24 */ /* 0x001fe2000f8e00ff */
[----:B------:R-:W-:Y:S05]  /*1820*/  WARPSYNC.ALL ;  /* 0x0000000000007948 */ /* 0x000fea0003800000 */
[----:B------:R0:W-:Y:S01]  /*1830*/  BAR.SYNC.DEFER_BLOCKING R7, 0x100 ;  /* 0x000400070000751d */ /* 0x0001e20000010000 */
[----:B------:R-:W-:-:S13]  /*1840*/  ISETP.NE.AND P0, PT, R0, 0x3, PT ;  /* 0x000000030000780c */ /* 0x000fda0003f05270 */
[----:B0-----:R-:W-:Y:S05]  /*1850*/  @!P0 BRA `(.L_x_397) ;  /* 0x0000000000048947 */ /* 0x001fea0003800000 */
[----:B------:R-:W-:Y:S01]  /*1860*/  BPT.TRAP 0x1 ;  /* 0x000000040000795c */ /* 0x000fe20000300000 */
.L_x_397:
[----:B------:R-:W-:Y:S01]  /*1870*/  ULEA UR22, UR36, UR45, 0x3 ;  /* 0x0000002d24167291 */ /* 0x000fe2000f8e183f */
[----:B------:R-:W-:-:S05]  /*1880*/  IMAD.U32 R8, RZ, RZ, UR46 ;  /* 0x0000002eff087e24 */ /* 0x000fca000f8e00ff */
[----:B------:R-:W-:-:S04]  /*1890*/  SHF.L.U32 R8, R8, 0x1f, RZ ;  /* 0x0000001f08087819 */ /* 0x000fc800000006ff */
[----:B------:R0:W1:Y:S01]  /*18a0*/  SYNCS.PHASECHK.TRANS64.TRYWAIT P1, [UR22+0x22830], R8 ;  /* 0x02283008ff0075a7 */ /* 0x0000620008020156 */
[----:B------:R-:W-:Y:S05]  /*18b0*/  @!P0 BRA `(.L_x_398) ;  /* 0x0000000000048947 */ /* 0x000fea0003800000 */
[----:B------:R-:W-:Y:S01]  /*18c0*/  BPT.TRAP 0x1 ;  /* 0x000000040000795c */ /* 0x000fe20000300000 */
.L_x_398:
[----:B-1----:R-:W-:Y:S05]  /*18d0*/  @P1 BRA `(.L_x_399) ;  /* 0x0000000000081947 */ /* 0x002fea0003800000 */
[----:B------:R-:W1:Y:S02]  /*18e0*/  SYNCS.PHASECHK.TRANS64.TRYWAIT P1, [UR22+0x22830], R8 ;  /* 0x02283008ff0075a7 */ /* 0x000e640008020156 */
[----:B-1----:R-:W-:Y:S05]  /*18f0*/  @!P1 BRA `(.L_x_400) ;  /* 0x000000cc00709947 */ /* 0x002fea0003800000 */
.L_x_399:
        /* <DEDUP_REMOVED lines=38> */
.L_x_401:
        /* <DEDUP_REMOVED lines=11> */
[----:B-1----:R-:W-:-:S02]  /*1c10*/  IMAD.U32 R3, RZ, RZ, UR6 ;  /* 0x00000006ff037e24 */ /* 0x002fc4000f8e00ff */
[----:B------:R-:W-:Y:S01]  /*1c20*/  FMUL.FTZ R27, R27, UR7 ;  /* 0x000000071b1b7c20 */ /* 0x000fe20008410000 */
[----:B------:R-:W-:Y:S01]  /*1c30*/  FMUL.FTZ R36, R36, UR7 ;  /* 0x0000000724247c20 */ /* 0x000fe20008410000 */
[----:B------:R-:W-:Y:S01]  /*1c40*/  FMUL.FTZ R30, R30, UR7 ;  /* 0x000000071e1e7c20 */ /* 0x000fe20008410000 */
[----:B------:R-:W-:Y:S01]  /*1c50*/  IMAD R3, R202, -0x2, R3 ;  /* 0xfffffffeca037824 */ /* 0x000fe200078e0203 */
[----:B------:R-:W1:Y:S01]  /*1c60*/  MUFU.TANH R25, R25 ;  /* 0x0000001900197308 */ /* 0x000e620000002400 */
[----:B------:R-:W-:Y:S01]  /*1c70*/  FMUL.FTZ R37, R37, UR7 ;  /* 0x0000000725257c20 */ /* 0x000fe20008410000 */
[----:B------:R-:W-:Y:S01]  /*1c80*/  FMUL.FTZ R31, R31, UR7 ;  /* 0x000000071f1f7c20 */ /* 0x000fe20008410000 */
[----:B------:R-:W-:Y:S01]  /*1c90*/  FMUL.FTZ R40, R40, UR7 ;  /* 0x0000000728287c20 */ /* 0x000fe20008410000 */
[C---:B------:R-:W-:Y:S01]  /*1ca0*/  ISETP.GT.AND P6, PT, R3.reuse, RZ, PT ;  /* 0x000000ff0300720c */ /* 0x040fe20003fc4270 */
[----:B------:R-:W-:Y:S01]  /*1cb0*/  FMUL.FTZ R34, R34, UR7 ;  /* 0x0000000722227c20 */ /* 0x000fe20008410000 */
[----:B------:R-:W-:Y:S01]  /*1cc0*/  ISETP.GT.AND P5, PT, R3, 0x1, PT ;  /* 0x000000010300780c */ /* 0x000fe20003fa4270 */
[----:B------:R-:W-:Y:S01]  /*1cd0*/  FMUL.FTZ R41, R41, UR7 ;  /* 0x0000000729297c20 */ /* 0x000fe20008410000 */
[----:B------:R-:W4:Y:S01]  /*1ce0*/  MUFU.TANH R28, R28 ;  /* 0x0000001c001c7308 */ /* 0x000f220000002400 */
[----:B------:R-:W-:Y:S01]  /*1cf0*/  ISETP.GT.AND P4, PT, R3, 0x8, PT ;  /* 0x000000080300780c */ /* 0x000fe20003f84270 */
[----:B------:R-:W-:Y:S01]  /*1d00*/  FMUL.FTZ R35, R35, UR7 ;  /* 0x0000000723237c20 */ /* 0x000fe20008410000 */
[----:B---3--:R-:W-:Y:S01]  /*1d10*/  FSEL R24, R24, -INF , P6 ;  /* 0xff80000018187808 */ /* 0x008fe20003000000 */
[----:B------:R-:W-:Y:S01]  /*1d20*/  FMUL.FTZ R44, R44, UR7 ;  /* 0x000000072c2c7c20 */ /* 0x000fe20008410000 */
[C---:B------:R-:W-:Y:S01]  /*1d30*/  ISETP.GT.AND P3, PT, R3.reuse, 0x9, PT ;  /* 0x000000090300780c */ /* 0x040fe20003f64270 */
[----:B------:R-:W-:Y:S01]  /*1d40*/  FMUL.FTZ R38, R38, UR7 ;  /* 0x0000000726267c20 */ /* 0x000fe20008410000 */
[----:B------:R-:W-:Y:S01]  /*1d50*/  ISETP.GT.AND P2, PT, R3, 0x10, PT ;  /* 0x000000100300780c */ /* 0x000fe20003f44270 */
[----:B------:R-:W3:Y:S01]  /*1d60*/  MUFU.TANH R29, R29 ;  /* 0x0000001d001d7308 */ /* 0x000ee20000002400 */
[----:B-1----:R-:W-:Y:S01]  /*1d70*/  FSEL R25, R25, -INF , P5 ;  /* 0xff80000019197808 */ /* 0x002fe20002800000 */
[----:B------:R-:W-:Y:S01]  /*1d80*/  FMUL.FTZ R45, R45, UR7 ;  /* 0x000000072d2d7c20 */ /* 0x000fe20008410000 */
[----:B------:R-:W-:Y:S01]  /*1d90*/  ISETP.GT.AND P1, PT, R3, 0x11, PT ;  /* 0x000000110300780c */ /* 0x000fe20003f24270 */
[----:B------:R-:W-:Y:S01]  /*1da0*/  FMUL.FTZ R39, R39, UR7 ;  /* 0x0000000727277c20 */ /* 0x000fe20008410000 */
[----:B------:R-:W-:Y:S01]  /*1db0*/  FMNMX.FTZ R9, R24, R25, !PT ;  /* 0x0000001918097209 */ /* 0x000fe20007810000 */
[----:B------:R-:W-:Y:S01]  /*1dc0*/  FMUL.FTZ R48, R48, UR7 ;  /* 0x0000000730307c20 */ /* 0x000fe20008410000 */
[----:B------:R-:W-:Y:S01]  /*1dd0*/  FMUL.FTZ R42, R42, UR7 ;  /* 0x000000072a2a7c20 */ /* 0x000fe20008410000 */
        /* <DEDUP_REMOVED lines=204> */
[----:B-1----:R-:W-:Y:S01]  /*2aa0*/  FADD.FTZ R13, R24, R25 ;  /* 0x00000019180d7221 */ /* 0x002fe20000010000 */
[--C-:B------:R-:W-:Y:S01]  /*2ab0*/  FFMA.FTZ R61, R61, UR10, -R10.reuse ;  /* 0x0000000a3d3d7c23 */ /* 0x100fe2000801080a */
[----:B------:R-:W-:Y:S01]  /*2ac0*/  FMNMX.FTZ R9, R51, R4, !PT ;  /* 0x0000000433097209 */ /* 0x000fe20007810000 */
[--C-:B------:R-:W-:Y:S01]  /*2ad0*/  FFMA.FTZ R64, R64, UR10, -R10.reuse ;  /* 0x0000000a40407c23 */ /* 0x100fe2000801080a */
[--C-:B------:R-:W-:Y:S01]  /*2ae0*/  FFMA.FTZ R65, R65, UR10, -R10.reuse ;  /* 0x0000000a41417c23 */ /* 0x100fe2000801080a */
[--C-:B------:R-:W-:Y:S01]  /*2af0*/  FFMA.FTZ R68, R68, UR10, -R10.reuse ;  /* 0x0000000a44447c23 */ /* 0x100fe2000801080a */
[----:B------:R-:W-:Y:S01]  /*2b00*/  FMNMX.FTZ R4, R54, R9, !PT ;  /* 0x0000000936047209 */ /* 0x000fe20007810000 */
[----:B------:R-:W-:Y:S01]  /*2b10*/  MUFU.EX2 R32, R32 ;  /* 0x0000002000207308 */ /* 0x000fe20000000800 */
[----:B------:R-:W-:Y:S01]  /*2b20*/  FFMA.FTZ R10, R69, UR10, -R10 ;  /* 0x0000000a450a7c23 */ /* 0x000fe2000801080a */
        /* <DEDUP_REMOVED lines=52> */
[----:B------:R1:W3:Y:S01]  /*2e70*/  MUFU.EX2 R12, R6 ;  /* 0x00000006000c7308 */ /* 0x0002e20000000800 */
[--C-:B------:R-:W-:Y:S01]  /*2e80*/  FFMA.FTZ R54, R54, UR10, -R11.reuse ;  /* 0x0000000a36367c23 */ /* 0x100fe2000801080b */
[--C-:B------:R-:W-:Y:S01]  /*2e90*/  FFMA.FTZ R55, R55, UR10, -R11.reuse ;  /* 0x0000000a37377c23 */ /* 0x100fe2000801080b */
[--C-:B------:R-:W-:Y:S01]  /*2ea0*/  FFMA.FTZ R58, R58, UR10, -R11.reuse ;  /* 0x0000000a3a3a7c23 */ /* 0x100fe2000801080b */
[--C-:B------:R-:W-:Y:S01]  /*2eb0*/  FFMA.FTZ R59, R59, UR10, -R11.reuse ;  /* 0x0000000a3b3b7c23 */ /* 0x100fe2000801080b */
[--C-:B------:R-:W-:Y:S01]  /*2ec0*/  FFMA.FTZ R62, R62, UR10, -R11.reuse ;  /* 0x0000000a3e3e7c23 */ /* 0x100fe2000801080b */
[--C-:B------:R-:W-:Y:S01]  /*2ed0*/  FFMA.FTZ R63, R63, UR10, -R11.reuse ;  /* 0x0000000a3f3f7c23 */ /* 0x100fe2000801080b */
[----:B------:R-:W-:Y:S01]  /*2ee0*/  FFMA.FTZ R66, R66, UR10, -R11 ;  /* 0x0000000a42427c23 */ /* 0x000fe2000801080b */
[----:B------:R-:W4:Y:S01]  /*2ef0*/  MUFU.EX2 R30, R30 ;  /* 0x0000001e001e7308 */ /* 0x000f220000000800 */
[----:B-1----:R-:W-:Y:S01]  /*2f00*/  FADD.FTZ R6, R28, R13 ;  /* 0x0000000d1c067221 */ /* 0x002fe20000010000 */
[--C-:B------:R-:W-:Y:S01]  /*2f10*/  FFMA.FTZ R67, R67, UR10, -R11.reuse ;  /* 0x0000000a43437c23 */ /* 0x100fe2000801080b */
[--C-:B------:R-:W-:Y:S01]  /*2f20*/  FFMA.FTZ R70, R70, UR10, -R11.reuse ;  /* 0x0000000a46467c23 */ /* 0x100fe2000801080b */
[----:B------:R-:W-:Y:S01]  /*2f30*/  FFMA.FTZ R11, R71, UR10, -R11 ;  /* 0x0000000a470b7c23 */ /* 0x000fe2000801080b */
[----:B------:R-:W-:-:S03]  /*2f40*/  FADD.FTZ R13, R29, R6 ;  /* 0x000000061d0d7221 */ /* 0x000fc60000010000 */
[----:B------:R-:W1:Y:S01]  /*2f50*/  MUFU.EX2 R31, R31 ;  /* 0x0000001f001f7308 */ /* 0x000e620000000800 */
[----:B------:R-:W-:Y:S01]  /*2f60*/  FADD.FTZ R6, R32, R13 ;  /* 0x0000000d20067221 */ /* 0x000fe20000010000 */
[----:B---3--:R-:W-:Y:S01]  /*2f70*/  FADD.FTZ R13, R5, R12 ;  /* 0x0000000c050d7221 */ /* 0x008fe20000010000 */
[----:B------:R-:W-:Y:S02]  /*2f80*/  F2FP.BF16.F32.PACK_AB R153, R12, R5 ;  /* 0x000000050c99723e */ /* 0x000fe400000010ff */
[----:B------:R-:W-:-:S03]  /*2f90*/  FADD.FTZ R15, R33, R6 ;  /* 0x00000006210f7221 */ /* 0x000fc60000010000 */
[----:B------:R-:W3:Y:S01]  /*2fa0*/  MUFU.EX2 R34, R34 ;  /* 0x0000002200227308 */ /* 0x000ee20000000800 */
[----:B----4-:R-:W-:Y:S01]  /*2fb0*/  FADD.FTZ R6, R30, R13 ;  /* 0x0000000d1e067221 */ /* 0x010fe20000010000 */
[----:B------:R-:W-:-:S04]  /*2fc0*/  FADD.FTZ R10, R36, R15 ;  /* 0x0000000f240a7221 */ /* 0x000fc80000010000 */
[----:B------:R-:W-:Y:S02]  /*2fd0*/  FADD.FTZ R15, R37, R10 ;  /* 0x0000000a250f7221 */ /* 0x000fe40000010000 */
[----:B------:R-:W4:Y:S01]  /*2fe0*/  MUFU.EX2 R35, R35 ;  /* 0x0000002300237308 */ /* 0x000f220000000800 */
[C---:B-1----:R-:W-:Y:S01]  /*2ff0*/  FADD.FTZ R13, R31.reuse, R6 ;  /* 0x000000061f0d7221 */ /* 0x042fe20000010000 */
[----:B------:R-:W-:Y:S01]  /*3000*/  FADD.FTZ R10, R40, R15 ;  /* 0x0000000f280a7221 */ /* 0x000fe20000010000 */
[----:B------:R-:W-:-:S03]  /*3010*/  F2FP.BF16.F32.PACK_AB R155, R31, R30 ;  /* 0x0000001e1f9b723e */ /* 0x000fc600000010ff */
[----:B------:R-:W-:Y:S02]  /*3020*/  FADD.FTZ R15, R41, R10 ;  /* 0x0000000a290f7221 */ /* 0x000fe40000010000 */
        /* <DEDUP_REMOVED lines=58> */
[----:B-1----:R-:W-:Y:S01]  /*33d0*/  FADD.FTZ R10, R68, R15 ;  /* 0x0000000f440a7221 */ /* 0x002fe20000010000 */
[----:B------:R-:W-:-:S06]  /*33e0*/  F2FP.BF16.F32.PACK_AB R174, R9, R68 ;  /* 0x0000004409ae723e */ /* 0x000fcc00000010ff */
[----:B------:R-:W1:Y:S01]  /*33f0*/  MUFU.EX2 R67, R67 ;  /* 0x0000004300437308 */ /* 0x000e620000000800 */
[----:B---3--:R-:W-:Y:S01]  /*3400*/  FADD.FTZ R13, R63, R6 ;  /* 0x000000063f0d7221 */ /* 0x008fe20000010000 */
[----:B------:R-:W-:Y:S01]  /*3410*/  FADD.FTZ R6, R9, R10 ;  /* 0x0000000a09067221 */ /* 0x000fe20000010000 */
[----:B------:R-:W-:-:S05]  /*3420*/  F2FP.BF16.F32.PACK_AB R171, R63, R62 ;  /* 0x0000003e3fab723e */ /* 0x000fca00000010ff */
[----:B------:R-:W3:Y:S01]  /*3430*/  MUFU.EX2 R70, R70 ;  /* 0x0000004600467308 */ /* 0x000ee20000000800 */
[----:B----4-:R-:W-:-:S07]  /*3440*/  FADD.FTZ R10, R66, R13 ;  /* 0x0000000d420a7221 */ /* 0x010fce0000010000 */
[----:B------:R-:W4:Y:S01]  /*3450*/  MUFU.EX2 R11, R11 ;  /* 0x0000000b000b7308 */ /* 0x000f220000000800 */
[C---:B-1----:R-:W-:Y:S01]  /*3460*/  FADD.FTZ R5, R67.reuse, R10 ;  /* 0x0000000a43057221 */ /* 0x042fe20000010000 */
[----:B------:R-:W-:-:S03]  /*3470*/  F2FP.BF16.F32.PACK_AB R173, R67, R66 ;  /* 0x0000004243ad723e */ /* 0x000fc600000010ff */
[----:B---3--:R-:W-:-:S04]  /*3480*/  FADD.FTZ R10, R70, R5 ;  /* 0x00000005460a7221 */ /* 0x008fc80000010000 */
[C---:B----4-:R-:W-:Y:S01]  /*3490*/  FADD.FTZ R5, R11.reuse, R10 ;  /* 0x0000000a0b057221 */ /* 0x050fe20000010000 */
[----:B------:R-:W-:Y:S01]  /*34a0*/  F2FP.BF16.F32.PACK_AB R175, R11, R70 ;  /* 0x000000460baf723e */ /* 0x000fe200000010ff */
[----:B------:R-:W-:Y:S06]  /*34b0*/  @!P0 BRA `(.L_x_402) ;  /* 0x0000000000048947 */ /* 0x000fec0003800000 */
[----:B------:R-:W-:Y:S01]  /*34c0*/  BPT.TRAP 0x1 ;  /* 0x000000040000795c */ /* 0x000fe20000300000 */
.L_x_402:
[----:B------:R1:W3:Y:S01]  /*34d0*/  SYNCS.PHASECHK.TRANS64.TRYWAIT P1, [UR22+0x22850], R8 ;  /* 0x02285008ff0075a7 */ /* 0x0002e20008020156 */
[----:B------:R-:W-:Y:S05]  /*34e0*/  @!P0 BRA `(.L_x_403) ;  /* 0x0000000000048947 */ /* 0x000fea0003800000 */
[----:B------:R-:W-:Y:S01]  /*34f0*/  BPT.TRAP 0x1 ;  /* 0x000000040000795c */ /* 0x000fe20000300000 */
.L_x_403:
[----:B---3--:R-:W-:Y:S05]  /*3500*/  @P1 BRA `(.L_x_404) ;  /* 0x0000000000081947 */ /* 0x008fea0003800000 */
[----:B------:R-:W3:Y:S02]  /*3510*/  SYNCS.PHASECHK.TRANS64.TRYWAIT P1, [UR22+0x22850], R8 ;  /* 0x02285008ff0075a7 */ /* 0x000ee40008020156 */
[----:B---3--:R-:W-:Y:S05]  /*3520*/  @!P1 BRA `(.L_x_405) ;  /* 0x000000b0007c9947 */ /* 0x008fea0003800000 */
.L_x_404:
        /* <DEDUP_REMOVED lines=43> */
.L_x_406:
[----:B------:R-:W4:Y:S01]  /*37e0*/  S2UR UR6, SR_CgaCtaId ;  /* 0x00000000000679c3 */ /* 0x000f220000008800 */
[----:B------:R-:W-:Y:S02]  /*37f0*/  UISETP.GE.AND UP0, UPT, UR42, 0x61, UPT ;  /* 0x000000612a00788c */ /* 0x000fe4000bf06270 */
[----:B------:R-:W-:-:S04]  /*3800*/  UIADD3 UR22, UR22, 0x22860, URZ ;  /* 0x0002286016167890 */ /* 0x000fc8000fffe03f */
[----:B------:R-:W-:Y:S01]  /*3810*/  PLOP3.LUT P1, PT, PT, PT, UP0, 0x80, 0x0 ;  /* 0x000000000000781c */ /* 0x000fe20003f2f008 */
[----:B----4-:R-:W-:-:S09]  /*3820*/  UPRMT UR22, UR6, 0x654, UR22 ;  /* 0x0000065406167896 */ /* 0x010fd20008000016 */
[----:B------:R-:W-:Y:S03]  /*3830*/  SYNCS.ARRIVE.TRANS64.RED.A1T0 RZ, [UR22], RZ ;  /* 0x000000ffffff79a7 */ /* 0x000fe60008100416 */
[----:B------:R-:W-:Y:S05]  /*3840*/  @!P1 BRA `(.L_x_407) ;  /* 0x0000002000dc9947 */ /* 0x000fea0003800000 */
[----:B---3--:R-:W-:Y:S01]  /*3850*/  IMAD.MOV.U32 R9, RZ, RZ, R4 ;  /* 0x000000ffff097224 */ /* 0x008fe200078e0004 */
[----:B------:R-:W-:Y:S01]  /*3860*/  UIADD3 UR43, UR43, -0x2, URZ ;  /* 0xfffffffe2b2b7890 */ /* 0x000fe2000fffe03f */
[----:B01----:R-:W-:Y:S01]  /*3870*/  IMAD.MOV.U32 R8, RZ, RZ, R3 ;  /* 0x000000ffff087224 */ /* 0x003fe200078e0003 */
[----:B------:R-:W-:Y:S01]  /*3880*/  ULDC UR25, c[0x0][0x9d8] ;  /* 0x0002760000197ab9 */ /* 0x000fe20000000800 */
[----:B------:R-:W-:-:S09]  /*3890*/  ULDC UR22, c[0x0][0x988] ;  /* 0x0002620000167ab9 */ /* 0x000fd20000000800 */
.L_x_418:
        /* <DEDUP_REMOVED lines=8> */
[----:B01----:R-:W-:Y:S11]  /*3920*/  @!P0 BRA `(.L_x_408) ;  /* 0x0000000000048947 */ /* 0x003ff60003800000 */
[----:B------:R-:W-:Y:S01]  /*3930*/  BPT.TRAP 0x1 ;  /* 0x000000040000795c */ /* 0x000fe20000300000 */
.L_x_408:
        /* <DEDUP_REMOVED lines=9> */
.L_x_409:
[----:B-1----:R-:W-:Y:S05]  /*39d0*/  @P2 BRA `(.L_x_410) ;  /* 0x0000000000082947 */ /* 0x002fea0003800000 */
[----:B------:R-:W1:Y:S02]  /*39e0*/  SYNCS.PHASECHK.TRANS64.TRYWAIT P2, [UR24+0x22830], R7 ;  /* 0x02283007ff0075a7 */ /* 0x000e640008040158 */
[----:B-1----:R-:W-:Y:S05]  /*39f0*/  @!P2 BRA `(.L_x_411) ;  /* 0x000000ac0060a947 */ /* 0x002fea0003800000 */
.L_x_410:
[----:B------:R-:W-:Y:S01]  /*3a00*/  UIMAD UR6, UR36, 0x300, UR20 ;  /* 0x00000300240678a4 */ /* 0x000fe2000f8e0214 */
[----:B------:R-:W-:Y:S01]  /*3a10*/  WARPGROUP.ARRIVE ;  /* 0x00000000000079c5 */ /* 0x000fe20000000000 */
[----:B------:R-:W-:Y:S01]  /*3a20*/  UMOV UR7, 0x40000040 ;  /* 0x4000004000077882 */ /* 0x000fe20000000000 */
[----:B------:R-:W-:Y:S01]  /*3a30*/  UMOV UR11, 0x40000040 ;  /* 0x40000040000b7882 */ /* 0x000fe20000000000 */
[----:B------:R-:W-:-:S03]  /*3a40*/  UIADD3 UR10, UR6, 0x2, URZ ;  /* 0x00000002060a7890 */ /* 0x000fc6000fffe03f */
[----:B-1----:R-:W1:Y:S01]  /*3a50*/  S2R R0, SR_TID.X ;  /* 0x0000000000007919 */ /* 0x002e620000002100 */
[----:B------:R-:W-:Y:S01]  /*3a60*/  UIADD3 UR14, UR6, 0x4, URZ ;  /* 0x00000004060e7890 */ /* 0x000fe2000fffe03f */
[----:B------:R-:W-:Y:S01]  /*3a70*/  UMOV UR15, 0x40000040 ;  /* 0x40000040000f7882 */ /* 0x000fe20000000000 */
[----:B------:R-:W-:Y:S01]  /*3a80*/  HGMMA.64x96x16.F32.BF16 R152, gdesc[UR4], RZ, !UPT, gsb0 ;  /* 0x01600000049879f0 */ /* 0x000fe2000c0018ff */
[----:B------:R-:W-:Y:S01]  /*3a90*/  UIADD3 UR18, UR6, 0x6, URZ ;  /* 0x0000000606127890 */ /* 0x000fe2000fffe03f */
[----:B------:R-:W-:Y:S01]  /*3aa0*/  UMOV UR19, 0x40000040 ;  /* 0x4000004000137882 */ /* 0x000fe20000000000 */
[----:B-1----:R-:W-:-:S04]  /*3ab0*/  SHF.R.U32.HI R211, RZ, 0x7, R0 ;  /* 0x00000007ffd37819 */ /* 0x002fc80000011600 */
        /* <DEDUP_REMOVED lines=14> */
.L_x_412:
        /* <DEDUP_REMOVED lines=15> */
[----:B------:R-:W-:Y:S01]  /*3c90*/  FMUL.FTZ R154, R163, UR25 ;  /* 0x00000019a39a7c20 */ /* 0x000fe20008410000 */
[----:B------:R-:W-:Y:S01]  /*3ca0*/  FMUL.FTZ R163, R172, UR25 ;  /* 0x00000019aca37c20 */ /* 0x000fe20008410000 */
[----:B------:R-:W-:Y:S01]  /*3cb0*/  FMUL.FTZ R161, R169, UR25 ;  /* 0x00000019a9a17c20 */ /* 0x000fe20008410000 */
[----:B------:R-:W-:Y:S01]  /*3cc0*/  FMUL.FTZ R165, R173, UR25 ;  /* 0x00000019ada57c20 */ /* 0x000fe20008410000 */
[----:B------:R-:W-:Y:S01]  /*3cd0*/  FMUL.FTZ R164, R174, UR25 ;  /* 0x00000019aea47c20 */ /* 0x000fe20008410000 */
[----:B------:R-:W-:Y:S01]  /*3ce0*/  FMUL.FTZ R156, R166, UR25 ;  /* 0x00000019a69c7c20 */ /* 0x000fe20008410000 */
[----:B------:R-:W-:Y:S01]  /*3cf0*/  FMUL.FTZ R166, R176, UR25 ;  /* 0x00000019b0a67c20 */ /* 0x000fe20008410000 */
[----:B------:R-:W4:Y:S01]  /*3d00*/  MUFU.TANH R13, R13 ;  /* 0x0000000d000d7308 */ /* 0x000f220000002400 */
        /* <DEDUP_REMOVED lines=13> */
[----:B------:R-:W-:Y:S01]  /*3de0*/  UMOV UR10, UR22 ;  /* 0x00000016000a7c82 */ /* 0x000fe20008000000 */
[----:B------:R-:W-:Y:S01]  /*3df0*/  FMUL.FTZ R175, R175, UR25 ;  /* 0x00000019afaf7c20 */ /* 0x000fe20008410000 */
[----:B------:R-:W3:Y:S01]  /*3e00*/  MUFU.TANH R21, R21 ;  /* 0x0000001500157308 */ /* 0x000ee20000002400 */
[----:B----4-:R-:W-:Y:S01]  /*3e10*/  FMNMX.FTZ R3, R13, R170, !PT ;  /* 0x000000aa0d037209 */ /* 0x010fe20007810000 */
        /* <DEDUP_REMOVED lines=11> */
[----:B------:R-:W-:-:S03]  /*3ed0*/  UIADD3 UR6, UR24, 0x22840, URZ ;  /* 0x0002284018067890 */ /* 0x000fc6000fffe03f */
[----:B------:R-:W2:Y:S01]  /*3ee0*/  MUFU.TANH R155, R155 ;  /* 0x0000009b009b7308 */ /* 0x000ea20000002400 */
[----:B---3--:R-:W-:Y:S01]  /*3ef0*/  FMNMX.FTZ R172, R21, R172, !PT ;  /* 0x000000ac15ac7209 */ /* 0x008fe20007810000 */
[----:B------:R-:W-:-:S06]  /*3f00*/  UPRMT UR6, UR23, 0x654, UR6 ;  /* 0x0000065417067896 */ /* 0x000fcc0008000006 */
[----:B------:R-:W3:Y:S01]  /*3f10*/  MUFU.TANH R157, R157 ;  /* 0x0000009d009d7308 */ /* 0x000ee20000002400 */
[----:B----4-:R-:W-:Y:S02]  /*3f20*/  FMNMX.FTZ R172, R153, R172, !PT ;  /* 0x000000ac99ac7209 */ /* 0x010fe40007810000 */
[----:B------:R-:W-:Y:S05]  /*3f30*/  SYNCS.ARRIVE.TRANS64.RED.A1T0 RZ, [UR6], RZ ;  /* 0x000000ffffff79a7 */ /* 0x000fea0008100406 */
[----:B------:R-:W4:Y:S01]  /*3f40*/  MUFU.TANH R159, R159 ;  /* 0x0000009f009f7308 */ /* 0x000f220000002400 */
[----:B--2---:R-:W-:Y:S01]  /*3f50*/  FMNMX.FTZ R174, R155, R172, !PT ;  /* 0x000000ac9bae7209 */ /* 0x004fe20007810000 */
[----:B------:R-:W-:-:S06]  /*3f60*/  FMUL.FTZ R172, R188, UR25 ;  /* 0x00000019bcac7c20 */ /* 0x000fcc0008410000 */
[----:B------:R-:W2:Y:S01]  /*3f70*/  MUFU.TANH R161, R161 ;  /* 0x000000a100a17308 */ /* 0x000ea20000002400 */
[----:B---3--:R-:W-:-:S07]  /*3f80*/  FMNMX.FTZ R174, R157, R174, !PT ;  /* 0x000000ae9dae7209 */ /* 0x008fce0007810000 */
[----:B------:R-:W3:Y:S01]  /*3f90*/  MUFU.TANH R163, R163 ;  /* 0x000000a300a37308 */ /* 0x000ee20000002400 */
[----:B----4-:R-:W-:-:S07]  /*3fa0*/  FMNMX.FTZ R174, R159, R174, !PT ;  /* 0x000000ae9fae7209 */ /* 0x010fce0007810000 */
[----:B------:R-:W4:Y:S01]  /*3fb0*/  MUFU.TANH R165, R165 ;  /* 0x000000a500a57308 */ /* 0x000f220000002400 */
[----:B--2---:R-:W-:-:S07]  /*3fc0*/  FMNMX.FTZ R174, R161, R174, !PT ;  /* 0x000000aea1ae7209 */ /* 0x004fce0007810000 */
[----:B------:R-:W2:Y:S01]  /*3fd0*/  MUFU.TANH R166, R166 ;  /* 0x000000a600a67308 */ /* 0x000ea20000002400 */
[----:B---3--:R-:W-:Y:S01]  /*3fe0*/  FMNMX.FTZ R176, R163, R174, !PT ;  /* 0x000000aea3b07209 */ /* 0x008fe20007810000 */
[----:B------:R-:W-:-:S06]  /*3ff0*/  FMUL.FTZ R174, R192, UR25 ;  /* 0x00000019c0ae7c20 */ /* 0x000fcc0008410000 */
[----:B------:R-:W3:Y:S01]  /*4000*/  MUFU.TANH R167, R167 ;  /* 0x000000a700a77308 */ /* 0x000ee20000002400 */
[----:B----4-:R-:W-:Y:S01]  /*4010*/  FMNMX.FTZ R3, R165, R176, !PT ;  /* 0x000000b0a5037209 */ /* 0x010fe20007810000 */
[----:B------:R-:W-:-:S06]  /*4020*/  FMUL.FTZ R176, R193, UR25 ;  /* 0x00000019c1b07c20 */ /* 0x000fcc0008410000 */
[----:B------:R-:W4:Y:S01]  /*4030*/  MUFU.TANH R168, R168 ;  /* 0x000000a800a87308 */ /* 0x000f220000002400 */
[----:B--2---:R-:W-:-:S07]  /*4040*/  FMNMX.FTZ R180, R166, R3, !PT ;  /* 0x00000003a6b47209 */ /* 0x004fce0007810000 */
[----:B------:R-:W2:Y:S01]  /*4050*/  MUFU.TANH R169, R169 ;  /* 0x000000a900a97308 */ /* 0x000ea20000002400 */
[----:B---3--:R-:W-:-:S07]  /*4060*/  FMNMX.FTZ R3, R167, R180, !PT ;  /* 0x000000b4a7037209 */ /* 0x008fce0007810000 */
[----:B------:R-:W3:Y:S01]  /*4070*/  MUFU.TANH R170, R170 ;  /* 0x000000aa00aa7308 */ /* 0x000ee20000002400 */
[----:B----4-:R-:W-:-:S07]  /*4080*/  FMNMX.FTZ R180, R168, R3, !PT ;  /* 0x00000003a8b47209 */ /* 0x010fce0007810000 */
        /* <DEDUP_REMOVED lines=17> */
[----:B------:R-:W-:Y:S01]  /*41a0*/  FMUL.FTZ R184, R186, UR25 ;  /* 0x00000019bab87c20 */ /* 0x000fe20008410000 */
[----:B------:R-:W-:Y:S01]  /*41b0*/  FMUL.FTZ R186, R190, UR25 ;  /* 0x00000019beba7c20 */ /* 0x000fe20008410000 */
[----:B------:R-:W-:-:S04]  /*41c0*/  FMUL.FTZ R190, R198, UR25 ;  /* 0x00000019c6be7c20 */ /* 0x000fc80008410000 */
[----:B------:R-:W3:Y:S01]  /*41d0*/  MUFU.TANH R12, R12 ;  /* 0x0000000c000c7308 */ /* 0x000ee20000002400 */
[----:B----4-:R-:W-:-:S05]  /*41e0*/  FMNMX.FTZ R3, R180, R3, !PT ;  /* 0x00000003b4037209 */ /* 0x010fca0007810000 */
[----:B------:R-:W4:Y:S02]  /*41f0*/  SHFL.BFLY PT, R188, R3, 0x2, 0x1f ;  /* 0x0c401f0003bc7f89 */ /* 0x000f2400000e0000 */
[----:B------:R-:W5:Y:S01]  /*4200*/  MUFU.TANH R15, R15 ;  /* 0x0000000f000f7308 */ /* 0x000f620000002400 */
[----:B--2---:R-:W-:-:S07]  /*4210*/  FMNMX.FTZ R193, R10, R9, !PT ;  /* 0x000000090ac17209 */ /* 0x004fce0007810000 */
[----:B------:R-:W2:Y:S08]  /*4220*/  MUFU.TANH R20, R20 ;  /* 0x0000001400147308 */ /* 0x000eb00000002400 */
[----:B------:R-:W0:Y:S01]  /*4230*/  MUFU.TANH R152, R152 ;  /* 0x0000009800987308 */ /* 0x000e220000002400 */
[----:B----4-:R-:W-:Y:S01]  /*4240*/  FMNMX.FTZ R177, R3, R188, !PT ;  /* 0x000000bc03b17209 */ /* 0x010fe20007810000 */
[----:B------:R-:W-:-:S06]  /*4250*/  FMUL.FTZ R188, R194, UR25 ;  /* 0x00000019c2bc7c20 */ /* 0x000fcc0008410000 */
[----:B------:R-:W4:Y:S01]  /*4260*/  MUFU.TANH R154, R154 ;  /* 0x0000009a009a7308 */ /* 0x000f220000002400 */
[----:B------:R-:W1:Y:S07]  /*4270*/  SHFL.BFLY PT, R192, R177, 0x1, 0x1f ;  /* 0x0c201f00b1c07f89 */ /* 0x000e6e00000e0000 */
[----:B------:R-:W4:Y:S08]  /*4280*/  MUFU.TANH R156, R156 ;  /* 0x0000009c009c7308 */ /* 0x000f300000002400 */
[----:B------:R-:W4:Y:S08]  /*4290*/  MUFU.TANH R158, R158 ;  /* 0x0000009e009e7308 */ /* 0x000f300000002400 */
[----:B------:R-:W4:Y:S01]  /*42a0*/  MUFU.TANH R160, R160 ;  /* 0x000000a000a07308 */ /* 0x000f220000002400 */
[----:B-1----:R-:W-:-:S05]  /*42b0*/  FMNMX.FTZ R3, R177, R192, !PT ;  /* 0x000000c0b1037209 */ /* 0x002fca0007810000 */
[C---:B------:R-:W-:Y:S01]  /*42c0*/  FADD.FTZ R8, -R3.reuse, R8 ;  /* 0x0000000803087221 */ /* 0x040fe20000010100 */
[----:B------:R-:W-:Y:S01]  /*42d0*/  FMUL.FTZ R212, R3, UR10 ;  /* 0x0000000a03d47c20 */ /* 0x000fe20008410000 */
[----:B------:R-:W1:Y:S02]  /*42e0*/  MUFU.TANH R162, R162 ;  /* 0x000000a200a27308 */ /* 0x000e640000002400 */
[----:B------:R-:W-:Y:S01]  /*42f0*/  FMUL.FTZ R177, R8, UR10 ;  /* 0x0000000a08b17c20 */ /* 0x000fe20008410000 */
[----:B---3--:R-:W-:Y:S01]  /*4300*/  FMNMX.FTZ R8, R12, R193, !PT ;  /* 0x000000c10c087209 */ /* 0x008fe20007810000 */
[--C-:B------:R-:W-:Y:S01]  /*4310*/  FFMA.FTZ R192, R11, UR10, -R212.reuse ;  /* 0x0000000a0bc07c23 */ /* 0x100fe200080108d4 */
[--C-:B------:R-:W-:Y:S01]  /*4320*/  FFMA.FTZ R195, R4, UR10, -R212.reuse ;  /* 0x0000000a04c37c23 */ /* 0x100fe200080108d4 */
[--C-:B------:R-:W-:Y:S01]  /*4330*/  FFMA.FTZ R194, R153, UR10, -R212.reuse ;  /* 0x0000000a99c27c23 */ /* 0x100fe200080108d4 */
[----:B-----5:R-:W-:Y:S01]  /*4340*/  FMNMX.FTZ R11, R15, R8, !PT ;  /* 0x000000080f0b7209 */ /* 0x020fe20007810000 */
[----:B------:R-:W3:Y:S01]  /*4350*/  MUFU.TANH R164, R164 ;  /* 0x000000a400a47308 */ /* 0x000ee20000002400 */
[--C-:B------:R-:W-:Y:S01]  /*4360*/  FFMA.FTZ R198, R165, UR10, -R212.reuse ;  /* 0x0000000aa5c67c23 */ /* 0x100fe200080108d4 */
[--C-:B------:R-:W-:Y:S01]  /*4370*/  FFMA.FTZ R210, R14, UR10, -R212.reuse ;  /* 0x0000000a0ed27c23 */ /* 0x100fe200080108d4 */
[----:B--2---:R-:W-:Y:S01]  /*4380*/  FMNMX.FTZ R11, R20, R11, !PT ;  /* 0x0000000b140b7209 */ /* 0x004fe20007810000 */
[--C-:B------:R-:W-:Y:S01]  /*4390*/  FFMA.FTZ R165, R167, UR10, -R212.reuse ;  /* 0x0000000aa7a57c23 */ /* 0x100fe200080108d4 */
[--C-:B------:R-:W-:Y:S01]  /*43a0*/  FFMA.FTZ R14, R155, UR10, -R212.reuse ;  /* 0x0000000a9b0e7c23 */ /* 0x100fe200080108d4 */
[--C-:B------:R-:W-:Y:S01]  /*43b0*/  FFMA.FTZ R167, R169, UR10, -R212.reuse ;  /* 0x0000000aa9a77c23 */ /* 0x100fe200080108d4 */
[----:B0-----:R-:W-:Y:S01]  /*43c0*/  FMNMX.FTZ R11, R152, R11, !PT ;  /* 0x0000000b980b7209 */ /* 0x001fe20007810000 */
[----:B------:R-:W0:Y:S01]  /*43d0*/  MUFU.TANH R175, R175 ;  /* 0x000000af00af7308 */ /* 0x000e220000002400 */
[--C-:B------:R-:W-:Y:S01]  /*43e0*/  FFMA.FTZ R169, R171, UR10, -R212.reuse ;  /* 0x0000000aaba97c23 */ /* 0x100fe200080108d4 */
[--C-:B------:R-:W-:Y:S01]  /*43f0*/  FFMA.FTZ R171, R173, UR10, -R212.reuse ;  /* 0x0000000aadab7c23 */ /* 0x100fe200080108d4 */
[----:B----4-:R-:W-:Y:S01]  /*4400*/  FMNMX.FTZ R11, R154, R11, !PT ;  /* 0x0000000b9a0b7209 */ /* 0x010fe20007810000 */
[--C-:B------:R-:W-:Y:S01]  /*4410*/  FFMA.FTZ R173, R176, UR10, -R212.reuse ;  /* 0x0000000ab0ad7c23 */ /* 0x100fe200080108d4 */
[--C-:B------:R-:W-:Y:S01]  /*4420*/  FFMA.FTZ R197, R13, UR10, -R212.reuse ;  /* 0x0000000a0dc57c23 */ /* 0x100fe200080108d4 */
[--C-:B------:R-:W-:Y:S01]  /*4430*/  FFMA.FTZ R21, R21, UR10, -R212.reuse ;  /* 0x0000000a15157c23 */ /* 0x100fe200080108d4 */
[----:B------:R-:W-:Y:S01]  /*4440*/  FMNMX.FTZ R11, R156, R11, !PT ;  /* 0x0000000b9c0b7209 */ /* 0x000fe20007810000 */
[----:B------:R-:W2:Y:S01]  /*4450*/  MUFU.TANH R178, R178 ;  /* 0x000000b200b27308 */ /* 0x000ea20000002400 */
[--C-:B------:R-:W-:Y:S01]  /*4460*/  FFMA.FTZ R193, R157, UR10, -R212.reuse ;  /* 0x0000000a9dc17c23 */ /* 0x100fe200080108d4 */
[--C-:B------:R-:W-:Y:S01]  /*4470*/  FFMA.FTZ R13, R159, UR10, -R212.reuse ;  /* 0x0000000a9f0d7c23 */ /* 0x100fe200080108d4 */
[----:B------:R-:W-:Y:S01]  /*4480*/  FMNMX.FTZ R11, R158, R11, !PT ;  /* 0x0000000b9e0b7209 */ /* 0x000fe20007810000 */
[--C-:B------:R-:W-:Y:S01]  /*4490*/  FFMA.FTZ R180, R180, UR10, -R212.reuse ;  /* 0x0000000ab4b47c23 */ /* 0x100fe200080108d4 */
[--C-:B------:R-:W-:Y:S01]  /*44a0*/  FFMA.FTZ R8, R166, UR10, -R212.reuse ;  /* 0x0000000aa6087c23 */ /* 0x100fe200080108d4 */
[--C-:B------:R-:W-:Y:S01]  /*44b0*/  FFMA.FTZ R166, R168, UR10, -R212.reuse ;  /* 0x0000000aa8a67c23 */ /* 0x100fe200080108d4 */
[----:B------:R-:W-:Y:S01]  /*44c0*/  FMNMX.FTZ R11, R160, R11, !PT ;  /* 0x0000000ba00b7209 */ /* 0x000fe20007810000 */
[----:B------:R-:W4:Y:S01]  /*44d0*/  MUFU.TANH R179, R179 ;  /* 0x000000b300b37308 */ /* 0x000f220000002400 */
[--C-:B------:R-:W-:Y:S01]  /*44e0*/  FFMA.FTZ R168, R170, UR10, -R212.reuse ;  /* 0x0000000aaaa87c23 */ /* 0x100fe200080108d4 */
[--C-:B------:R-:W-:Y:S01]  /*44f0*/  FFMA.FTZ R170, R172, UR10, -R212.reuse ;  /* 0x0000000aacaa7c23 */ /* 0x100fe200080108d4 */
[----:B-1----:R-:W-:Y:S01]  /*4500*/  FMNMX.FTZ R11, R162, R11, !PT ;  /* 0x0000000ba20b7209 */ /* 0x002fe20007810000 */
[--C-:B------:R-:W-:Y:S01]  /*4510*/  FFMA.FTZ R172, R174, UR10, -R212.reuse ;  /* 0x0000000aaeac7c23 */ /* 0x100fe200080108d4 */
[--C-:B------:R-:W-:Y:S01]  /*4520*/  FFMA.FTZ R174, R181, UR10, -R212.reuse ;  /* 0x0000000ab5ae7c23 */ /* 0x100fe200080108d4 */
[----:B------:R-:W-:Y:S01]  /*4530*/  FFMA.FTZ R196, R161, UR10, -R212 ;  /* 0x0000000aa1c47c23 */ /* 0x000fe200080108d4 */
[----:B---3--:R-:W-:Y:S01]  /*4540*/  FMNMX.FTZ R4, R164, R11, !PT ;  /* 0x0000000ba4047209 */ /* 0x008fe20007810000 */
[----:B------:R-:W1:Y:S03]  /*4550*/  MUFU.TANH R182, R182 ;  /* 0x000000b600b67308 */ /* 0x000e660000002400 */
[----:B0-----:R-:W-:-:S04]  /*4560*/  FMNMX.FTZ R11, R175, R4, !PT ;  /* 0x00000004af0b7209 */ /* 0x001fc80007810000 */
[----:B--2---:R-:W-:Y:S01]  /*4570*/  FMNMX.FTZ R4, R178, R11, !PT ;  /* 0x0000000bb2047209 */ /* 0x004fe20007810000 */
[----:B------:R-:W0:Y:S03]  /*4580*/  MUFU.TANH R183, R183 ;  /* 0x000000b700b77308 */ /* 0x000e260000002400 */
[----:B----4-:R-:W-:-:S05]  /*4590*/  FMNMX.FTZ R11, R179, R4, !PT ;  /* 0x00000004b30b7209 */ /* 0x010fca0007810000 */
[----:B------:R-:W2:Y:S01]  /*45a0*/  MUFU.TANH R184, R184 ;  /* 0x000000b800b87308 */ /* 0x000ea20000002400 */
[----:B-1----:R-:W-:-:S07]  /*45b0*/  FMNMX.FTZ R4, R182, R11, !PT ;  /* 0x0000000bb6047209 */ /* 0x002fce0007810000 */
[----:B------:R-:W1:Y:S01]  /*45c0*/  MUFU.TANH R185, R185 ;  /* 0x000000b900b97308 */ /* 0x000e620000002400 */
[----:B0-----:R-:W-:-:S07]  /*45d0*/  FMNMX.FTZ R11, R183, R4, !PT ;  /* 0x00000004b70b7209 */ /* 0x001fce0007810000 */
[----:B------:R-:W0:Y:S01]  /*45e0*/  MUFU.TANH R186, R186 ;  /* 0x000000ba00ba7308 */ /* 0x000e220000002400 */
[----:B--2---:R-:W-:-:S07]  /*45f0*/  FMNMX.FTZ R4, R184, R11, !PT ;  /* 0x0000000bb8047209 */ /* 0x004fce0007810000 */
[----:B------:R-:W2:Y:S01]  /*4600*/  MUFU.TANH R187, R187 ;  /* 0x000000bb00bb7308 */ /* 0x000ea20000002400 */
[----:B-1----:R-:W-:-:S07]  /*4610*/  FMNMX.FTZ R11, R185, R4, !PT ;  /* 0x00000004b90b7209 */ /* 0x002fce0007810000 */
[----:B------:R-:W1:Y:S01]  /*4620*/  MUFU.TANH R188, R188 ;  /* 0x000000bc00bc7308 */ /* 0x000e620000002400 */
[----:B0-----:R-:W-:-:S07]  /*4630*/  FMNMX.FTZ R4, R186, R11, !PT ;  /* 0x0000000bba047209 */ /* 0x001fce0007810000 */
[----:B------:R-:W0:Y:S01]  /*4640*/  MUFU.TANH R189, R189 ;  /* 0x000000bd00bd7308 */ /* 0x000e220000002400 */
[----:B--2---:R-:W-:-:S07]  /*4650*/  FMNMX.FTZ R11, R187, R4, !PT ;  /* 0x00000004bb0b7209 */ /* 0x004fce0007810000 */
[----:B------:R-:W2:Y:S01]  /*4660*/  MUFU.TANH R190, R190 ;  /* 0x000000be00be7308 */ /* 0x000ea20000002400 */
[----:B-1----:R-:W-:Y:S01]  /*4670*/  FMNMX.FTZ R4, R188, R11, !PT ;  /* 0x0000000bbc047209 */ /* 0x002fe20007810000 */
[----:B------:R-:W-:-:S06]  /*4680*/  FFMA.FTZ R11, R163, UR10, -R212 ;  /* 0x0000000aa30b7c23 */ /* 0x000fcc00080108d4 */
[----:B------:R-:W1:Y:S01]  /*4690*/  MUFU.TANH R191, R191 ;  /* 0x000000bf00bf7308 */ /* 0x000e620000002400 */
[----:B0-----:R-:W-:-:S07]  /*46a0*/  FMNMX.FTZ R153, R189, R4, !PT ;  /* 0x00000004bd997209 */ /* 0x001fce0007810000 */
[----:B------:R-:W0:Y:S01]  /*46b0*/  MUFU.EX2 R177, R177 ;  /* 0x000000b100b17308 */ /* 0x000e220000000800 */
[----:B--2---:R-:W-:-:S07]  /*46c0*/  FMNMX.FTZ R4, R190, R153, !PT ;  /* 0x00000099be047209 */ /* 0x004fce0007810000 */
[----:B------:R-:W2:Y:S01]  /*46d0*/  MUFU.EX2 R192, R192 ;  /* 0x000000c000c07308 */ /* 0x000ea20000000800 */
[----:B-1----:R-:W-:-:S05]  /*46e0*/  FMNMX.FTZ R4, R191, R4, !PT ;  /* 0x00000004bf047209 */ /* 0x002fca0007810000 */
[----:B------:R-:W1:Y:S02]  /*46f0*/  SHFL.BFLY PT, R153, R4, 0x2, 0x1f ;  /* 0x0c401f0004997f89 */ /* 0x000e6400000e0000 */
[----:B------:R-:W3:Y:S01]  /*4700*/  MUFU.EX2 R195, R195 ;  /* 0x000000c300c37308 */ /* 0x000ee20000000800 */
[-C--:B0-----:R-:W-:Y:S01]  /*4710*/  FMUL.FTZ R24, R24, R177.reuse ;  /* 0x000000b118187220 */ /* 0x081fe20000410000 */
[-C--:B------:R-:W-:Y:S01]  /*4720*/  FMUL.FTZ R25, R25, R177.reuse ;  /* 0x000000b119197220 */ /* 0x080fe20000410000 */
[-C--:B------:R-:W-:Y:S01]  /*4730*/  FMUL.FTZ R28, R28, R177.reuse ;  /* 0x000000b11c1c7220 */ /* 0x080fe20000410000 */
[-C--:B------:R-:W-:Y:S01]  /*4740*/  FMUL.FTZ R29, R29, R177.reuse ;  /* 0x000000b11d1d7220 */ /* 0x080fe20000410000 */
[-C--:B------:R-:W-:Y:S01]  /*4750*/  FMUL.FTZ R32, R32, R177.reuse ;  /* 0x000000b120207220 */ /* 0x080fe20000410000 */
[-C--:B------:R-:W-:Y:S01]  /*4760*/  FMUL.FTZ R33, R33, R177.reuse ;  /* 0x000000b121217220 */ /* 0x080fe20000410000 */
[-C--:B------:R-:W-:Y:S01]  /*4770*/  FMUL.FTZ R36, R36, R177.reuse ;  /* 0x000000b124247220 */ /* 0x080fe20000410000 */
[----:B------:R-:W0:Y:S01]  /*4780*/  MUFU.EX2 R197, R197 ;  /* 0x000000c500c57308 */ /* 0x000e220000000800 */
[----:B--2---:R-:W-:Y:S01]  /*4790*/  FFMA.FTZ R6, R177, R6, R192 ;  /* 0x00000006b1067223 */ /* 0x004fe200000100c0 */
[-C--:B------:R-:W-:Y:S01]  /*47a0*/  FMUL.FTZ R37, R37, R177.reuse ;  /* 0x000000b125257220 */ /* 0x080fe20000410000 */
[-C--:B------:R-:W-:Y:S01]  /*47b0*/  FMUL.FTZ R40, R40, R177.reuse ;  /* 0x000000b128287220 */ /* 0x080fe20000410000 */
[-C--:B------:R-:W-:Y:S01]  /*47c0*/  FMUL.FTZ R41, R41, R177.reuse ;  /* 0x000000b129297220 */ /* 0x080fe20000410000 */
[-C--:B------:R-:W-:Y:S01]  /*47d0*/  FMUL.FTZ R44, R44, R177.reuse ;  /* 0x000000b12c2c7220 */ /* 0x080fe20000410000 */
[-C--:B------:R-:W-:Y:S01]  /*47e0*/  FMUL.FTZ R45, R45, R177.reuse ;  /* 0x000000b12d2d7220 */ /* 0x080fe20000410000 */
[-C--:B------:R-:W-:Y:S01]  /*47f0*/  FMUL.FTZ R48, R48, R177.reuse ;  /* 0x000000b130307220 */ /* 0x080fe20000410000 */
[----:B------:R-:W2:Y:S01]  /*4800*/  MUFU.EX2 R210, R210 ;  /* 0x000000d200d27308 */ /* 0x000ea20000000800 */
[----:B---3--:R-:W-:Y:S01]  /*4810*/  FADD.FTZ R6, R195, R6 ;  /* 0x00000006c3067221 */ /* 0x008fe20000010000 */
[-C--:B------:R-:W-:Y:S01]  /*4820*/  FMUL.FTZ R49, R49, R177.reuse ;  /* 0x000000b131317220 */ /* 0x080fe20000410000 */
[-C--:B------:R-:W-:Y:S01]  /*4830*/  FMUL.FTZ R52, R52, R177.reuse ;  /* 0x000000b134347220 */ /* 0x080fe20000410000 */
[-C--:B------:R-:W-:Y:S01]  /*4840*/  FMUL.FTZ R53, R53, R177.reuse ;  /* 0x000000b135357220 */ /* 0x080fe20000410000 */
[----:B------:R-:W-:Y:S01]  /*4850*/  FMUL.FTZ R56, R56, R177 ;  /* 0x000000b138387220 */ /* 0x000fe20000410000 */
[----:B-1----:R-:W-:Y:S01]  /*4860*/  FMNMX.FTZ R153, R4, R153, !PT ;  /* 0x0000009904997209 */ /* 0x002fe20007810000 */
[-C--:B------:R-:W-:Y:S01]  /*4870*/  FMUL.FTZ R57, R57, R177.reuse ;  /* 0x000000b139397220 */ /* 0x080fe20000410000 */
[----:B------:R-:W1:Y:S01]  /*4880*/  MUFU.EX2 R21, R21 ;  /* 0x0000001500157308 */ /* 0x000e620000000800 */
[----:B0-----:R-:W-:Y:S01]  /*4890*/  FADD.FTZ R181, R197, R6 ;  /* 0x00000006c5b57221 */ /* 0x001fe20000010000 */
[-C--:B------:R-:W-:Y:S01]  /*48a0*/  FMUL.FTZ R60, R60, R177.reuse ;  /* 0x000000b13c3c7220 */ /* 0x080fe20000410000 */
[----:B------:R-:W0:Y:S01]  /*48b0*/  SHFL.BFLY PT, R4, R153, 0x1, 0x1f ;  /* 0x0c201f0099047f89 */ /* 0x000e2200000e0000 */
        /* <DEDUP_REMOVED lines=23> */
[----:B0-----:R-:W-:Y:S01]  /*4a30*/  FMNMX.FTZ R4, R153, R4, !PT ;  /* 0x0000000499047209 */ /* 0x001fe20007810000 */
[-C--:B------:R-:W-:Y:S01]  /*4a40*/  FMUL.FTZ R101, R101, R177.reuse ;  /* 0x000000b165657220 */ /* 0x080fe20000410000 */
[-C--:B------:R-:W-:Y:S01]  /*4a50*/  FMUL.FTZ R104, R104, R177.reuse ;  /* 0x000000b168687220 */ /* 0x080fe20000410000 */
[-C--:B------:R-:W-:Y:S01]  /*4a60*/  FMUL.FTZ R105, R105, R177.reuse ;  /* 0x000000b169697220 */ /* 0x080fe20000410000 */
[-C--:B------:R-:W-:Y:S01]  /*4a70*/  FMUL.FTZ R108, R108, R177.reuse ;  /* 0x000000b16c6c7220 */ /* 0x080fe20000410000 */
[C---:B------:R-:W-:Y:S01]  /*4a80*/  FADD.FTZ R153, -R4.reuse, R9 ;  /* 0x0000000904997221 */ /* 0x040fe20000010100 */
[----:B------:R-:W-:Y:S01]  /*4a90*/  FMUL.FTZ R155, R4, UR10 ;  /* 0x0000000a049b7c20 */ /* 0x000fe20008410000 */
[----:B------:R0:W-:Y:S01]  /*4aa0*/  MUFU.EX2 R9, R180 ;  /* 0x000000b400097308 */ /* 0x0001e20000000800 */
[----:B------:R-:W-:Y:S01]  /*4ab0*/  FMUL.FTZ R109, R109, R177 ;  /* 0x000000b16d6d7220 */ /* 0x000fe20000410000 */
[----:B------:R-:W-:Y:S01]  /*4ac0*/  FMUL.FTZ R176, R153, UR10 ;  /* 0x0000000a99b07c20 */ /* 0x000fe20008410000 */
        /* <DEDUP_REMOVED lines=12> */
[--C-:B0-----:R-:W-:Y:S01]  /*4b90*/  FFMA.FTZ R180, R158, UR10, -R155.reuse ;  /* 0x0000000a9eb47c23 */ /* 0x101fe2000801089b */
[----:B------:R-:W0:Y:S01]  /*4ba0*/  MUFU.EX2 R153, R153 ;  /* 0x0000009900997308 */ /* 0x000e220000000800 */
[----:B------:R-:W-:Y:S01]  /*4bb0*/  FFMA.FTZ R161, R160, UR10, -R155 ;  /* 0x0000000aa0a17c23 */ /* 0x000fe2000801089b */
[----:B--2---:R-:W-:Y:S01]  /*4bc0*/  FADD.FTZ R154, R210, R181 ;  /* 0x000000b5d29a7221 */ /* 0x004fe20000010000 */
[--C-:B------:R-:W-:Y:S01]  /*4bd0*/  FFMA.FTZ R162, R162, UR10, -R155.reuse ;  /* 0x0000000aa2a27c23 */ /* 0x100fe2000801089b */
[--C-:B------:R-:W-:Y:S01]  /*4be0*/  FFMA.FTZ R6, R183, UR10, -R155.reuse ;  /* 0x0000000ab7067c23 */ /* 0x100fe2000801089b */
[--C-:B------:R-:W-:Y:S01]  /*4bf0*/  FFMA.FTZ R182, R182, UR10, -R155.reuse ;  /* 0x0000000ab6b67c23 */ /* 0x100fe2000801089b */
[----:B-1----:R-:W-:Y:S01]  /*4c00*/  FADD.FTZ R183, R21, R154 ;  /* 0x0000009a15b77221 */ /* 0x002fe20000010000 */
[--C-:B------:R-:W-:Y:S01]  /*4c10*/  FFMA.FTZ R185, R185, UR10, -R155.reuse ;  /* 0x0000000ab9b97c23 */ /* 0x100fe2000801089b */
[----:B------:R-:W1:Y:S01]  /*4c20*/  MUFU.EX2 R10, R10 ;  /* 0x0000000a000a7308 */ /* 0x000e620000000800 */
[----:B------:R-:W-:Y:S01]  /*4c30*/  FFMA.FTZ R181, R186, UR10, -R155 ;  /* 0x0000000abab57c23 */ /* 0x000fe2000801089b */
[----:B---3--:R-:W-:Y:S01]  /*4c40*/  FADD.FTZ R183, R194, R183 ;  /* 0x000000b7c2b77221 */ /* 0x008fe20000010000 */
[--C-:B------:R-:W-:Y:S01]  /*4c50*/  FFMA.FTZ R187, R187, UR10, -R155.reuse ;  /* 0x0000000abbbb7c23 */ /* 0x100fe2000801089b */
[--C-:B------:R-:W-:Y:S01]  /*4c60*/  FFMA.FTZ R188, R188, UR10, -R155.reuse ;  /* 0x0000000abcbc7c23 */ /* 0x100fe2000801089b */
[----:B------:R-:W-:Y:S01]  /*4c70*/  FFMA.FTZ R189, R189, UR10, -R155 ;  /* 0x0000000abdbd7c23 */ /* 0x000fe2000801089b */
[----:B----4-:R-:W-:Y:S01]  /*4c80*/  FADD.FTZ R154, R14, R183 ;  /* 0x000000b70e9a7221 */ /* 0x010fe20000010000 */
[----:B------:R-:W-:Y:S01]  /*4c90*/  FFMA.FTZ R190, R190, UR10, -R155 ;  /* 0x0000000abebe7c23 */ /* 0x000fe2000801089b */
[----:B------:R-:W2:Y:S01]  /*4ca0*/  MUFU.EX2 R12, R12 ;  /* 0x0000000c000c7308 */ /* 0x000ea20000000800 */
[----:B0-----:R-:W-:Y:S01]  /*4cb0*/  FFMA.FTZ R179, R176, R5, R153 ;  /* 0x00000005b0b37223 */ /* 0x001fe20000010099 */
[----:B------:R-:W-:Y:S01]  /*4cc0*/  FADD.FTZ R154, R193, R154 ;  /* 0x0000009ac19a7221 */ /* 0x000fe20000010000 */
[----:B------:R-:W-:Y:S01]  /*4cd0*/  FFMA.FTZ R191, R191, UR10, -R155 ;  /* 0x0000000abfbf7c23 */ /* 0x000fe2000801089b */
[-C--:B------:R-:W-:Y:S01]  /*4ce0*/  FMUL.FTZ R112, R112, R177.reuse ;  /* 0x000000b170707220 */ /* 0x080fe20000410000 */
[-C--:B------:R-:W-:Y:S01]  /*4cf0*/  FMUL.FTZ R113, R113, R177.reuse ;  /* 0x000000b171717220 */ /* 0x080fe20000410000 */
[-C--:B------:R-:W-:Y:S01]  /*4d00*/  FMUL.FTZ R116, R116, R177.reuse ;  /* 0x000000b174747220 */ /* 0x080fe20000410000 */
[----:B------:R-:W-:Y:S01]  /*4d10*/  FMUL.FTZ R117, R117, R177 ;  /* 0x000000b175757220 */ /* 0x000fe20000410000 */
[----:B------:R-:W0:Y:S01]  /*4d20*/  MUFU.EX2 R15, R15 ;  /* 0x0000000f000f7308 */ /* 0x000e220000000800 */
[C---:B-1----:R-:W-:Y:S01]  /*4d30*/  FADD.FTZ R179, R10.reuse, R179 ;  /* 0x000000b30ab37221 */ /* 0x042fe20000010000 */
[----:B------:R-:W-:Y:S01]  /*4d40*/  F2FP.BF16.F32.PACK_AB R153, R10, R153 ;  /* 0x000000990a99723e */ /* 0x000fe200000010ff */
[-C--:B------:R-:W-:Y:S01]  /*4d50*/  FMUL.FTZ R120, R120, R177.reuse ;  /* 0x000000b178787220 */ /* 0x080fe20000410000 */
[-C--:B------:R-:W-:Y:S01]  /*4d60*/  FMUL.FTZ R121, R121, R177.reuse ;  /* 0x000000b179797220 */ /* 0x080fe20000410000 */
[-C--:B------:R-:W-:Y:S01]  /*4d70*/  FMUL.FTZ R124, R124, R177.reuse ;  /* 0x000000b17c7c7220 */ /* 0x080fe20000410000 */
[-C--:B------:R-:W-:Y:S01]  /*4d80*/  FMUL.FTZ R125, R125, R177.reuse ;  /* 0x000000b17d7d7220 */ /* 0x080fe20000410000 */
[-C--:B------:R-:W-:Y:S01]  /*4d90*/  FMUL.FTZ R128, R128, R177.reuse ;  /* 0x000000b180807220 */ /* 0x080fe20000410000 */
[----:B------:R-:W1:Y:S01]  /*4da0*/  MUFU.EX2 R157, R157 ;  /* 0x0000009d009d7308 */ /* 0x000e620000000800 */
[----:B--2---:R-:W-:Y:S01]  /*4db0*/  FADD.FTZ R152, R12, R179 ;  /* 0x000000b30c987221 */ /* 0x004fe20000010000 */
[----:B------:R-:W-:Y:S01]  /*4dc0*/  FFMA.FTZ R179, R184, UR10, -R155 ;  /* 0x0000000ab8b37c23 */ /* 0x000fe2000801089b */
[-C--:B------:R-:W-:Y:S01]  /*4dd0*/  FMUL.FTZ R129, R129, R177.reuse ;  /* 0x000000b181817220 */ /* 0x080fe20000410000 */
[-C--:B------:R-:W-:Y:S01]  /*4de0*/  FMUL.FTZ R132, R132, R177.reuse ;  /* 0x000000b184847220 */ /* 0x080fe20000410000 */
[-C--:B------:R-:W-:Y:S01]  /*4df0*/  FMUL.FTZ R133, R133, R177.reuse ;  /* 0x000000b185857220 */ /* 0x080fe20000410000 */
[-C--:B------:R-:W-:Y:S01]  /*4e00*/  FMUL.FTZ R136, R136, R177.reuse ;  /* 0x000000b188887220 */ /* 0x080fe20000410000 */
[-C--:B------:R-:W-:Y:S01]  /*4e10*/  FMUL.FTZ R137, R137, R177.reuse ;  /* 0x000000b189897220 */ /* 0x080fe20000410000 */
[----:B------:R-:W2:Y:S01]  /*4e20*/  MUFU.EX2 R20, R20 ;  /* 0x0000001400147308 */ /* 0x000ea20000000800 */
[----:B0-----:R-:W-:Y:S01]  /*4e30*/  FADD.FTZ R152, R15, R152 ;  /* 0x000000980f987221 */ /* 0x001fe20000010000 */
[-C--:B------:R-:W-:Y:S01]  /*4e40*/  FMUL.FTZ R140, R140, R177.reuse ;  /* 0x000000b18c8c7220 */ /* 0x080fe20000410000 */
[-C--:B------:R-:W-:Y:S01]  /*4e50*/  FMUL.FTZ R141, R141, R177.reuse ;  /* 0x000000b18d8d7220 */ /* 0x080fe20000410000 */
[-C--:B------:R-:W-:Y:S01]  /*4e60*/  FMUL.FTZ R144, R144, R177.reuse ;  /* 0x000000b190907220 */ /* 0x080fe20000410000 */
[-C--:B------:R-:W-:Y:S01]  /*4e70*/  FMUL.FTZ R145, R145, R177.reuse ;  /* 0x000000b191917220 */ /* 0x080fe20000410000 */
[-C--:B------:R-:W-:Y:S01]  /*4e80*/  FMUL.FTZ R148, R148, R177.reuse ;  /* 0x000000b194947220 */ /* 0x080fe20000410000 */
[----:B------:R-:W-:Y:S01]  /*4e90*/  FMUL.FTZ R149, R149, R177 ;  /* 0x000000b195957220 */ /* 0x000fe20000410000 */
[----:B------:R-:W0:Y:S01]  /*4ea0*/  MUFU.EX2 R159, R159 ;  /* 0x0000009f009f7308 */ /* 0x000e220000000800 */
        /* <DEDUP_REMOVED lines=24> */
[C---:B-1----:R-:W-:Y:S01]  /*5030*/  FADD.FTZ R152, R180.reuse, R183 ;  /* 0x000000b7b4987221 */ /* 0x042fe20000010000 */
[----:B------:R-:W-:Y:S01]  /*5040*/  F2FP.BF16.F32.PACK_AB R159, R180, R159 ;  /* 0x0000009fb49f723e */ /* 0x000fe200000010ff */
[-C--:B------:R-:W-:Y:S01]  /*5050*/  FMUL.FTZ R59, R59, R176.reuse ;  /* 0x000000b03b3b7220 */ /* 0x080fe20000410000 */
[-C--:B------:R-:W-:Y:S01]  /*5060*/  FMUL.FTZ R62, R62, R176.reuse ;  /* 0x000000b03e3e7220 */ /* 0x080fe20000410000 */
[-C--:B------:R-:W-:Y:S01]  /*5070*/  FMUL.FTZ R63, R63, R176.reuse ;  /* 0x000000b03f3f7220 */ /* 0x080fe20000410000 */
[-C--:B------:R-:W-:Y:S01]  /*5080*/  FMUL.FTZ R66, R66, R176.reuse ;  /* 0x000000b042427220 */ /* 0x080fe20000410000 */
[----:B------:R-:W-:Y:S01]  /*5090*/  FMUL.FTZ R67, R67, R176 ;  /* 0x000000b043437220 */ /* 0x000fe20000410000 */
[----:B------:R-:W1:Y:S01]  /*50a0*/  MUFU.EX2 R162, R162 ;  /* 0x000000a200a27308 */ /* 0x000e620000000800 */
[----:B--2---:R-:W-:Y:S01]  /*50b0*/  FADD.FTZ R155, R161, R152 ;  /* 0x00000098a19b7221 */ /* 0x004fe20000010000 */
        /* <DEDUP_REMOVED lines=8> */
[----:B------:R-:W-:Y:S01]  /*5140*/  F2FP.BF16.F32.PACK_AB R154, R210, R197 ;  /* 0x000000c5d29a723e */ /* 0x000fe200000010ff */
[-C--:B------:R-:W-:Y:S01]  /*5150*/  FMUL.FTZ R79, R79, R176.reuse ;  /* 0x000000b04f4f7220 */ /* 0x080fe20000410000 */
[-C--:B------:R-:W-:Y:S01]  /*5160*/  FMUL.FTZ R82, R82, R176.reuse ;  /* 0x000000b052527220 */ /* 0x080fe20000410000 */
[-C--:B------:R-:W-:Y:S01]  /*5170*/  FMUL.FTZ R83, R83, R176.reuse ;  /* 0x000000b053537220 */ /* 0x080fe20000410000 */
[-C--:B------:R-:W-:Y:S01]  /*5180*/  FMUL.FTZ R86, R86, R176.reuse ;  /* 0x000000b056567220 */ /* 0x080fe20000410000 */
[----:B------:R-:W-:Y:S01]  /*5190*/  FMUL.FTZ R87, R87, R176 ;  /* 0x000000b057577220 */ /* 0x000fe20000410000 */
[----:B------:R-:W-:Y:S01]  /*51a0*/  MUFU.EX2 R163, R163 ;  /* 0x000000a300a37308 */ /* 0x000fe20000000800 */
[----:B-1----:R-:W-:Y:S01]  /*51b0*/  FADD.FTZ R158, R162, R155 ;  /* 0x0000009ba29e7221 */ /* 0x002fe20000010000 */
[----:B------:R-:W-:Y:S01]  /*51c0*/  F2FP.BF16.F32.PACK_AB R155, R15, R12 ;  /* 0x0000000c0f9b723e */ /* 0x000fe200000010ff */
[-C--:B------:R-:W-:Y:S01]  /*51d0*/  FMUL.FTZ R90, R90, R176.reuse ;  /* 0x000000b05a5a7220 */ /* 0x080fe20000410000 */
[----:B------:R-:W-:Y:S01]  /*51e0*/  F2FP.BF16.F32.PACK_AB R161, R162, R161 ;  /* 0x000000a1a2a1723e */ /* 0x000fe200000010ff */
        /* <DEDUP_REMOVED lines=21> */
[----:B------:R-:W-:Y:S01]  /*5340*/  F2FP.BF16.F32.PACK_AB R156, R194, R21 ;  /* 0x00000015c29c723e */ /* 0x000fe200000010ff */
        /* <DEDUP_REMOVED lines=18> */
[----:B------:R-:W-:-:S03]  /*5470*/  FMUL.FTZ R151, R151, R176 ;  /* 0x000000b097977220 */ /* 0x000fc60000410000 */
[----:B------:R-:W-:Y:S08]  /*5480*/  MUFU.EX2 R178, R178 ;  /* 0x000000b200b27308 */ /* 0x000ff00000000800 */
[----:B------:R-:W1:Y:S01]  /*5490*/  MUFU.EX2 R165, R165 ;  /* 0x000000a500a57308 */ /* 0x000e620000000800 */
[----:B0-----:R-:W-:-:S07]  /*54a0*/  FADD.FTZ R160, R8, R183 ;  /* 0x000000b708a07221 */ /* 0x001fce0000010000 */
[----:B------:R-:W0:Y:S08]  /*54b0*/  MUFU.EX2 R5, R182 ;  /* 0x000000b600057308 */ /* 0x000e300000000800 */
[----:B------:R2:W-:Y:S01]  /*54c0*/  MUFU.EX2 R182, R185 ;  /* 0x000000b900b67308 */ /* 0x0005e20000000800 */
[----:B-1----:R-:W-:Y:S01]  /*54d0*/  FADD.FTZ R21, R165, R160 ;  /* 0x000000a0a5157221 */ /* 0x002fe20000010000 */
[----:B------:R-:W-:-:S06]  /*54e0*/  F2FP.BF16.F32.PACK_AB R160, R196, R13 ;  /* 0x0000000dc4a0723e */ /* 0x000fcc00000010ff */
[----:B------:R-:W1:Y:S01]  /*54f0*/  MUFU.EX2 R166, R166 ;  /* 0x000000a600a67308 */ /* 0x000e620000000800 */
[----:B--2---:R-:W-:Y:S01]  /*5500*/  FADD.FTZ R185, R163, R158 ;  /* 0x0000009ea3b97221 */ /* 0x004fe20000010000 */
[----:B------:R-:W-:Y:S02]  /*5510*/  F2FP.BF16.F32.PACK_AB R158, R193, R14 ;  /* 0x0000000ec19e723e */ /* 0x000fe400000010ff */
[C---:B------:R-:W-:Y:S01]  /*5520*/  F2FP.BF16.F32.PACK_AB R163, R164.reuse, R163 ;  /* 0x000000a3a4a3723e */ /* 0x040fe200000010ff */
[----:B------:R-:W-:Y:S01]  /*5530*/  FADD.FTZ R12, R164, R185 ;  /* 0x000000b9a40c7221 */ /* 0x000fe20000010000 */
[----:B------:R-:W-:Y:S02]  /*5540*/  F2FP.BF16.F32.PACK_AB R164, R165, R8 ;  /* 0x00000008a5a4723e */ /* 0x000fe400000010ff */
[----:B------:R-:W2:Y:S01]  /*5550*/  MUFU.EX2 R6, R6 ;  /* 0x0000000600067308 */ /* 0x000ea20000000800 */
[----:B------:R-:W-:Y:S01]  /*5560*/  FADD.FTZ R15, R175, R12 ;  /* 0x0000000caf0f7221 */ /* 0x000fe20000010000 */
[----:B------:R-:W-:-:S03]  /*5570*/  F2FP.BF16.F32.PACK_AB R165, R178, R175 ;  /* 0x000000afb2a5723e */ /* 0x000fc600000010ff */
[----:B------:R-:W-:-:S03]  /*5580*/  FADD.FTZ R12, R178, R15 ;  /* 0x0000000fb20c7221 */ /* 0x000fc60000010000 */
[----:B------:R-:W3:Y:S01]  /*5590*/  MUFU.EX2 R167, R167 ;  /* 0x000000a700a77308 */ /* 0x000ee20000000800 */
[----:B0-----:R-:W-:Y:S01]  /*55a0*/  FADD.FTZ R13, R5, R12 ;  /* 0x0000000c050d7221 */ /* 0x001fe20000010000 */
[----:B-1----:R-:W-:-:S06]  /*55b0*/  FADD.FTZ R14, R166, R21 ;  /* 0x00000015a60e7221 */ /* 0x002fcc0000010000 */
[----:B------:R-:W0:Y:S01]  /*55c0*/  MUFU.EX2 R179, R179 ;  /* 0x000000b300b37308 */ /* 0x000e220000000800 */
[----:B--2---:R-:W-:-:S07]  /*55d0*/  FADD.FTZ R12, R6, R13 ;  /* 0x0000000d060c7221 */ /* 0x004fce0000010000 */
[----:B------:R-:W1:Y:S01]  /*55e0*/  MUFU.EX2 R168, R168 ;  /* 0x000000a800a87308 */ /* 0x000e620000000800 */
[C---:B---3--:R-:W-:Y:S01]  /*55f0*/  FADD.FTZ R15, R167.reuse, R14 ;  /* 0x0000000ea70f7221 */ /* 0x048fe20000010000 */
[----:B------:R-:W-:Y:S02]  /*5600*/  F2FP.BF16.F32.PACK_AB R166, R167, R166 ;  /* 0x000000a6a7a6723e */ /* 0x000fe400000010ff */
[----:B------:R-:W-:-:S04]  /*5610*/  F2FP.BF16.F32.PACK_AB R167, R6, R5 ;  /* 0x0000000506a7723e */ /* 0x000fc800000010ff */
[----:B------:R-:W2:Y:S01]  /*5620*/  MUFU.EX2 R169, R169 ;  /* 0x000000a900a97308 */ /* 0x000ea20000000800 */
[----:B0-----:R-:W-:-:S04]  /*5630*/  FADD.FTZ R11, R179, R12 ;  /* 0x0000000cb30b7221 */ /* 0x001fc80000010000 */
[----:B------:R-:W-:-:S03]  /*5640*/  FADD.FTZ R8, R182, R11 ;  /* 0x0000000bb6087221 */ /* 0x000fc60000010000 */
[----:B------:R-:W0:Y:S01]  /*5650*/  MUFU.EX2 R181, R181 ;  /* 0x000000b500b57308 */ /* 0x000e220000000800 */
[----:B-1----:R-:W-:-:S07]  /*5660*/  FADD.FTZ R14, R168, R15 ;  /* 0x0000000fa80e7221 */ /* 0x002fce0000010000 */
[----:B------:R-:W1:Y:S01]  /*5670*/  MUFU.EX2 R170, R170 ;  /* 0x000000aa00aa7308 */ /* 0x000e620000000800 */
[C---:B--2---:R-:W-:Y:S01]  /*5680*/  FADD.FTZ R13, R169.reuse, R14 ;  /* 0x0000000ea90d7221 */ /* 0x044fe20000010000 */
[----:B------:R-:W-:Y:S02]  /*5690*/  F2FP.BF16.F32.PACK_AB R168, R169, R168 ;  /* 0x000000a8a9a8723e */ /* 0x000fe400000010ff */
[----:B------:R-:W-:-:S04]  /*56a0*/  F2FP.BF16.F32.PACK_AB R169, R182, R179 ;  /* 0x000000b3b6a9723e */ /* 0x000fc800000010ff */
[----:B------:R-:W2:Y:S01]  /*56b0*/  MUFU.EX2 R10, R187 ;  /* 0x000000bb000a7308 */ /* 0x000ea20000000800 */
[----:B0-----:R-:W-:-:S07]  /*56c0*/  FADD.FTZ R11, R181, R8 ;  /* 0x00000008b50b7221 */ /* 0x001fce0000010000 */
[----:B------:R-:W0:Y:S01]  /*56d0*/  MUFU.EX2 R171, R171 ;  /* 0x000000ab00ab7308 */ /* 0x000e220000000800 */
[----:B-1----:R-:W-:-:S07]  /*56e0*/  FADD.FTZ R12, R170, R13 ;  /* 0x0000000daa0c7221 */ /* 0x002fce0000010000 */
[----:B------:R-:W1:Y:S01]  /*56f0*/  MUFU.EX2 R188, R188 ;  /* 0x000000bc00bc7308 */ /* 0x000e620000000800 */
[----:B--2---:R-:W-:-:S07]  /*5700*/  FADD.FTZ R11, R10, R11 ;  /* 0x0000000b0a0b7221 */ /* 0x004fce0000010000 */
[----:B------:R-:W2:Y:S01]  /*5710*/  MUFU.EX2 R172, R172 ;  /* 0x000000ac00ac7308 */ /* 0x000ea20000000800 */
[C---:B0-----:R-:W-:Y:S01]  /*5720*/  FADD.FTZ R5, R171.reuse, R12 ;  /* 0x0000000cab057221 */ /* 0x041fe20000010000 */
[----:B------:R-:W-:Y:S02]  /*5730*/  F2FP.BF16.F32.PACK_AB R170, R171, R170 ;  /* 0x000000aaabaa723e */ /* 0x000fe400000010ff */
[----:B------:R-:W-:-:S04]  /*5740*/  F2FP.BF16.F32.PACK_AB R171, R10, R181 ;  /* 0x000000b50aab723e */ /* 0x000fc800000010ff */
[----:B------:R-:W0:Y:S01]  /*5750*/  MUFU.EX2 R189, R189 ;  /* 0x000000bd00bd7308 */ /* 0x000e220000000800 */
[----:B-1----:R-:W-:-:S07]  /*5760*/  FADD.FTZ R8, R188, R11 ;  /* 0x0000000bbc087221 */ /* 0x002fce0000010000 */
[----:B------:R-:W1:Y:S01]  /*5770*/  MUFU.EX2 R173, R173 ;  /* 0x000000ad00ad7308 */ /* 0x000e620000000800 */
[----:B--2---:R-:W-:-:S07]  /*5780*/  FADD.FTZ R6, R172, R5 ;  /* 0x00000005ac067221 */ /* 0x004fce0000010000 */
[----:B------:R-:W2:Y:S01]  /*5790*/  MUFU.EX2 R190, R190 ;  /* 0x000000be00be7308 */ /* 0x000ea20000000800 */
[----:B0-----:R-:W-:-:S07]  /*57a0*/  FADD.FTZ R11, R189, R8 ;  /* 0x00000008bd0b7221 */ /* 0x001fce0000010000 */
[----:B------:R-:W0:Y:S01]  /*57b0*/  MUFU.EX2 R174, R174 ;  /* 0x000000ae00ae7308 */ /* 0x000e220000000800 */
[C---:B-1----:R-:W-:Y:S01]  /*57c0*/  FADD.FTZ R5, R173.reuse, R6 ;  /* 0x00000006ad057221 */ /* 0x042fe20000010000 */
[----:B------:R-:W-:Y:S02]  /*57d0*/  F2FP.BF16.F32.PACK_AB R172, R173, R172 ;  /* 0x000000acadac723e */ /* 0x000fe400000010ff */
[----:B------:R-:W-:-:S04]  /*57e0*/  F2FP.BF16.F32.PACK_AB R173, R189, R188 ;  /* 0x000000bcbdad723e */ /* 0x000fc800000010ff */
[----:B------:R-:W1:Y:S01]  /*57f0*/  MUFU.EX2 R175, R191 ;  /* 0x000000bf00af7308 */ /* 0x000e620000000800 */
[----:B--2---:R-:W-:Y:S01]  /*5800*/  FADD.FTZ R8, R190, R11 ;  /* 0x0000000bbe087221 */ /* 0x004fe20000010000 */
[----:B0-----:R-:W-:Y:S01]  /*5810*/  FADD.FTZ R6, R174, R5 ;  /* 0x00000005ae067221 */ /* 0x001fe20000010000 */
[----:B------:R-:W-:-:S03]  /*5820*/  F2FP.BF16.F32.PACK_AB R174, R9, R174 ;  /* 0x000000ae09ae723e */ /* 0x000fc600000010ff */
[----:B------:R-:W-:Y:S01]  /*5830*/  FADD.FTZ R6, R9, R6 ;  /* 0x0000000609067221 */ /* 0x000fe20000010000 */
[C---:B-1----:R-:W-:Y:S01]  /*5840*/  FADD.FTZ R5, R175.reuse, R8 ;  /* 0x00000008af057221 */ /* 0x042fe20000010000 */
[----:B------:R-:W-:Y:S01]  /*5850*/  F2FP.BF16.F32.PACK_AB R175, R175, R190 ;  /* 0x000000beafaf723e */ /* 0x000fe200000010ff */
[----:B------:R-:W-:Y:S06]  /*5860*/  @!P0 BRA `(.L_x_413) ;  /* 0x0000000000048947 */ /* 0x000fec0003800000 */
[----:B------:R-:W-:Y:S01]  /*5870*/  BPT.TRAP 0x1 ;  /* 0x000000040000795c */ /* 0x000fe20000300000 */
.L_x_413:
[----:B------:R0:W1:Y:S01]  /*5880*/  SYNCS.PHASECHK.TRANS64.TRYWAIT P2, [UR24+0x22850], R7 ;  /* 0x02285007ff0075a7 */ /* 0x0000620008040158 */
[----:B------:R-:W-:Y:S05]  /*5890*/  @!P0 BRA `(.L_x_414) ;  /* 0x0000000000048947 */ /* 0x000fea0003800000 */
[----:B------:R-:W-:Y:S01]  /*58a0*/  BPT.TRAP 0x1 ;  /* 0x000000040000795c */ /* 0x000fe20000300000 */
.L_x_414:
[----:B------:R-:W-:Y:S01]  /*58b0*/  IADD3 R8, R211, 0x8, RZ ;  /* 0x00000008d3087810 */ /* 0x000fe20007ffe0ff */
[----:B-1----:R-:W-:Y:S06]  /*58c0*/  @P2 BRA `(.L_x_415) ;  /* 0x0000000000082947 */ /* 0x002fec0003800000 */
[----:B------:R-:W1:Y:S02]  /*58d0*/  SYNCS.PHASECHK.TRANS64.TRYWAIT P2, [UR24+0x22850], R7 ;  /* 0x02285007ff0075a7 */ /* 0x000e640008040158 */
[----:B-1----:R-:W-:Y:S05]  /*58e0*/  @!P2 BRA `(.L_x_416) ;  /* 0x0000008c00bca947 */ /* 0x002fea0003800000 */
.L_x_415:
        /* <DEDUP_REMOVED lines=37> */
[----:B--2---:R-:W-:Y:S05]  /*5b40*/  @!P0 BRA `(.L_x_417) ;  /* 0x0000000000048947 */ /* 0x004fea0003800000 */
[----:B------:R-:W-:Y:S01]  /*5b50*/  BPT.TRAP 0x1 ;  /* 0x000000040000795c */ /* 0x000fe20000300000 */
.L_x_417:
[----:B------:R-:W-:Y:S01]  /*5b60*/  UIADD3 UR24, UR24, 0x22860, URZ ;  /* 0x0002286018187890 */ /* 0x000fe2000fffe03f */
[----:B------:R-:W-:Y:S02]  /*5b70*/  IMAD.MOV.U32 R9, RZ, RZ, R4 ;  /* 0x000000ffff097224 */ /* 0x000fe400078e0004 */
[----:B------:R-:W-:Y:S01]  /*5b80*/  IMAD.MOV.U32 R8, RZ, RZ, R3 ;  /* 0x000000ffff087224 */ /* 0x000fe200078e0003 */
[----:B------:R-:W-:-:S09]  /*5b90*/  UPRMT UR24, UR23, 0x654, UR24 ;  /* 0x0000065417187896 */ /* 0x000fd20008000018 */
[----:B------:R-:W-:Y:S01]  /*5ba0*/  SYNCS.ARRIVE.TRANS64.RED.A1T0 RZ, [UR24], RZ ;  /* 0x000000ffffff79a7 */ /* 0x000fe20008100418 */
[----:B------:R-:W-:Y:S05]  /*5bb0*/  @P1 BRA `(.L_x_418) ;  /* 0xffffffdc00381947 */ /* 0x000fea000383ffff */
.L_x_407:
[----:B01----:R-:W0:Y:S01]  /*5bc0*/  SHFL.BFLY PT, R7, R6, 0x2, 0x1f ;  /* 0x0c401f0006077f89 */ /* 0x003e2200000e0000 */
[----:B------:R-:W-:Y:S01]  /*5bd0*/  UIADD3 UR36, UR36, 0x1, URZ ;  /* 0x0000000124247890 */ /* 0x000fe2000fffe03f */
[----:B------:R-:W-:Y:S01]  /*5be0*/  IMAD.U32 R14, RZ, RZ, UR10 ;  /* 0x0000000aff0e7e24 */ /* 0x000fe2000f8e00ff */
[----:B------:R2:W-:Y:S06]  /*5bf0*/  BAR.ARV R0, 0x100 ;  /* 0x000400000000751d */ /* 0x0005ec0000002000 */
[----:B------:R-:W-:Y:S02]  /*5c00*/  UISETP.NE.AND UP0, UPT, UR36, 0x2, UPT ;  /* 0x000000022400788c */ /* 0x000fe4000bf05270 */
[----:B------:R-:W-:Y:S06]  /*5c10*/  BAR.ARV 0x8, 0x180 ;  /* 0x0206000000007b1d */ /* 0x000fec0000002000 */
[----:B--2---:R-:W-:Y:S01]  /*5c20*/  IMAD.MOV.U32 R0, RZ, RZ, RZ ;  /* 0x000000ffff007224 */ /* 0x004fe200078e00ff */
[----:B------:R-:W-:Y:S01]  /*5c30*/  USEL UR4, URZ, 0x1, UP0 ;  /* 0x000000013f047887 */ /* 0x000fe20008000000 */
[----:B------:R-:W1:Y:S01]  /*5c40*/  SHFL.BFLY PT, R10, R5, 0x2, 0x1f ;  /* 0x0c401f00050a7f89 */ /* 0x000e6200000e0000 */
[----:B------:R-:W-:Y:S01]  /*5c50*/  PLOP3.LUT P0, PT, PT, PT, PT, 0x8, 0x0 ;  /* 0x000000000000781c */ /* 0x000fe20003f0e170 */
[----:B------:R-:W-:Y:S01]  /*5c60*/  UIADD3 UR47, UR47, 0x1, URZ ;  /* 0x000000012f2f7890 */ /* 0x000fe2000fffe03f */
[----:B0-----:R-:W-:Y:S01]  /*5c70*/  FADD.FTZ R7, R7, R6 ;  /* 0x0000000607077221 */ /* 0x001fe20000010000 */
[----:B------:R-:W-:Y:S01]  /*5c80*/  IMAD.U32 R6, RZ, RZ, UR10 ;  /* 0x0000000aff067e24 */ /* 0x000fe2000f8e00ff */
[----:B------:R-:W-:-:S02]  /*5c90*/  USEL UR36, UR36, URZ, UP0 ;  /* 0x0000003f24247287 */ /* 0x000fc40008000000 */
[----:B------:R-:W-:Y:S01]  /*5ca0*/  ULOP3.LUT UR46, UR46, UR4, URZ, 0x3c, !UPT ;  /* 0x000000042e2e7292 */ /* 0x000fe2000f8e3c3f */
[----:B---3--:R-:W0:Y:S01]  /*5cb0*/  SHFL.BFLY PT, R8, R7, 0x1, 0x1f ;  /* 0x0c201f0007087f89 */ /* 0x008e2200000e0000 */
[----:B-1----:R-:W-:-:S05]  /*5cc0*/  FADD.FTZ R10, R10, R5 ;  /* 0x000000050a0a7221 */ /* 0x002fca0000010000 */
[----:B------:R-:W1:Y:S01]  /*5cd0*/  SHFL.BFLY PT, R9, R10, 0x1, 0x1f ;  /* 0x0c201f000a097f89 */ /* 0x000e6200000e0000 */
[----:B0-----:R-:W-:Y:S01]  /*5ce0*/  FADD.FTZ R11, R7, R8 ;  /* 0x00000008070b7221 */ /* 0x001fe20000010000 */
[----:B------:R-:W-:-:S04]  /*5cf0*/  IMAD.MOV.U32 R8, RZ, RZ, RZ ;  /* 0x000000ffff087224 */ /* 0x000fc800078e00ff */
[----:B------:R-:W-:-:S13]  /*5d00*/  FSETP.NE.FTZ.AND P1, PT, R11, RZ, PT ;  /* 0x000000ff0b00720b */ /* 0x000fda0003f35000 */
[----:B------:R-:W0:Y:S01]  /*5d10*/  @P1 MUFU.LG2 R5, R11 ;  /* 0x0000000b00051308 */ /* 0x000e220000000c00 */
[----:B------:R-:W-:Y:S01]  /*5d20*/  @P1 FMUL.FTZ R6, R6, 0.69314718246459960938 ;  /* 0x3f31721806061820 */ /* 0x000fe20000410000 */
[----:B-1----:R-:W-:Y:S01]  /*5d30*/  FADD.FTZ R12, R10, R9 ;  /* 0x000000090a0c7221 */ /* 0x002fe20000010000 */
[----:B------:R-:W-:-:S04]  /*5d40*/  IMAD.MOV.U32 R9, RZ, RZ, -0x800000 ;  /* 0xff800000ff097424 */ /* 0x000fc800078e00ff */
[----:B------:R-:W-:Y:S01]  /*5d50*/  FSETP.NE.FTZ.AND P2, PT, R12, RZ, PT ;  /* 0x000000ff0c00720b */ /* 0x000fe20003f55000 */
[----:B------:R-:W1:Y:S01]  /*5d60*/  @P1 MUFU.RCP R8, R11 ;  /* 0x0000000b00081308 */ /* 0x000e620000001000 */
[----:B0-----:R-:W-:-:S11]  /*5d70*/  @P1 FMUL.FTZ R5, R5, 0.69314718246459960938 ;  /* 0x3f31721805051820 */ /* 0x001fd60000410000 */
[----:B------:R-:W0:Y:S01]  /*5d80*/  @P2 MUFU.LG2 R7, R12 ;  /* 0x0000000c00072308 */ /* 0x000e220000000c00 */
[----:B------:R-:W-:Y:S01]  /*5d90*/  @P2 FMUL.FTZ R14, R14, 0.69314718246459960938 ;  /* 0x3f3172180e0e2820 */ /* 0x000fe20000410000 */
[----:B------:R-:W-:Y:S01]  /*5da0*/  @P1 FFMA.FTZ R9, R6, R3, R5 ;  /* 0x0000000306091223 */ /* 0x000fe20000010005 */
[-C--:B-1----:R-:W-:Y:S01]  /*5db0*/  FMUL.FTZ R24, R24, R8.reuse ;  /* 0x0000000818187220 */ /* 0x082fe20000410000 */
[-C--:B------:R-:W-:Y:S01]  /*5dc0*/  FMUL.FTZ R25, R25, R8.reuse ;  /* 0x0000000819197220 */ /* 0x080fe20000410000 */
[----:B------:R-:W-:-:S03]  /*5dd0*/  FMUL.FTZ R28, R28, R8 ;  /* 0x000000081c1c7220 */ /* 0x000fc60000410000 */
[----:B------:R-:W1:Y:S01]  /*5de0*/  @P2 MUFU.RCP R0, R12 ;  /* 0x0000000c00002308 */ /* 0x000e620000001000 */
        /* <DEDUP_REMOVED lines=8> */
[----:B0-----:R-:W-:Y:S01]  /*5e70*/  @P2 FMUL.FTZ R7, R7, 0.69314718246459960938 ;  /* 0x3f31721807072820 */ /* 0x001fe20000410000 */
[-C--:B------:R-:W-:Y:S01]  /*5e80*/  FMUL.FTZ R45, R45, R8.reuse ;  /* 0x000000082d2d7220 */ /* 0x080fe20000410000 */
[-C--:B------:R-:W-:Y:S01]  /*5e90*/  FMUL.FTZ R48, R48, R8.reuse ;  /* 0x0000000830307220 */ /* 0x080fe20000410000 */
[-C--:B------:R-:W-:Y:S01]  /*5ea0*/  FMUL.FTZ R49, R49, R8.reuse ;  /* 0x0000000831317220 */ /* 0x080fe20000410000 */
[-C--:B------:R-:W-:Y:S01]  /*5eb0*/  FMUL.FTZ R52, R52, R8.reuse ;  /* 0x0000000834347220 */ /* 0x080fe20000410000 */
[-C--:B------:R-:W-:Y:S01]  /*5ec0*/  FMUL.FTZ R53, R53, R8.reuse ;  /* 0x0000000835357220 */ /* 0x080fe20000410000 */
[-C--:B------:R-:W-:Y:S01]  /*5ed0*/  FMUL.FTZ R56, R56, R8.reuse ;  /* 0x0000000838387220 */ /* 0x080fe20000410000 */
[----:B------:R-:W-:Y:S01]  /*5ee0*/  FMUL.FTZ R57, R57, R8 ;  /* 0x0000000839397220 */ /* 0x000fe20000410000 */
[----:B-1----:R-:W-:Y:S01]  /*5ef0*/  FMUL.FTZ R152, R75, R0 ;  /* 0x000000004b987220 */ /* 0x002fe20000410000 */
        /* <DEDUP_REMOVED lines=46> */
[-C--:B------:R-:W-:Y:S01]  /*61e0*/  FMUL.FTZ R163, R27, R0.reuse ;  /* 0x000000001ba37220 */ /* 0x080fe20000410000 */
[-C--:B------:R-:W-:Y:S01]  /*61f0*/  FMUL.FTZ R162, R35, R0.reuse ;  /* 0x0000000023a27220 */ /* 0x080fe20000410000 */
[-C--:B------:R-:W-:Y:S01]  /*6200*/  FMUL.FTZ R160, R43, R0.reuse ;  /* 0x000000002ba07220 */ /* 0x080fe20000410000 */
[-C--:B------:R-:W-:Y:S01]  /*6210*/  FMUL.FTZ R158, R51, R0.reuse ;  /* 0x00000000339e7220 */ /* 0x080fe20000410000 */
[-C--:B------:R-:W-:Y:S01]  /*6220*/  FMUL.FTZ R156, R59, R0.reuse ;  /* 0x000000003b9c7220 */ /* 0x080fe20000410000 */
[-C--:B------:R-:W-:Y:S01]  /*6230*/  FMUL.FTZ R154, R67, R0.reuse ;  /* 0x00000000439a7220 */ /* 0x080fe20000410000 */
[----:B------:R-:W-:Y:S01]  /*6240*/  FMUL.FTZ R75, R79, R0 ;  /* 0x000000004f4b7220 */ /* 0x000fe20000410000 */
[----:B------:R-:W-:-:S02]  /*6250*/  IMAD.MOV.U32 R8, RZ, RZ, -0x800000 ;  /* 0xff800000ff087424 */ /* 0x000fc400078e00ff */
        /* <DEDUP_REMOVED lines=56> */
[----:B------:R-:W-:-:S07]  /*65e0*/  @P2 FFMA.FTZ R8, R14, R4, R7 ;  /* 0x000000040e082223 */ /* 0x000fce0000010007 */
.L_x_394:
[----:B------:R-:W0:Y:S01]  /*65f0*/  S2R R4, SR_CgaCtaId ;  /* 0x0000000000047919 */ /* 0x000e220000008800 */
[----:B------:R-:W-:Y:S01]  /*6600*/  MOV R3, 0x400 ;  /* 0x0000040000037802 */ /* 0x000fe20000000f00 */
[----:B------:R-:W-:Y:S01]  /*6610*/  BSSY B0, `(.L_x_419) ;  /* 0x00002db000007945 */ /* 0x000fe20003800000 */
[----:B------:R-:W-:Y:S02]  /*6620*/  BAR.SYNC.DEFER_BLOCKING 0x5, 0x180 ;  /* 0x0146000000007b1d */ /* 0x000fe40000010000 */
[----:B0-----:R-:W-:-:S05]  /*6630*/  LEA R3, R4, R3, 0x18 ;  /* 0x0000000304037211 */ /* 0x001fca00078ec0ff */
[----:B------:R-:W0:Y:S02]  /*6640*/  LDS.128 R4, [R3+0x228d0] ;  /* 0x0228d00003047984 */ /* 0x000e240000000c00 */
[----:B0-----:R-:W-:Y:S02]  /*6650*/  R2UR UR5, R5 ;  /* 0x00000000050572ca */ /* 0x001fe400000e0000 */
[----:B------:R-:W-:Y:S01]  /*6660*/  R2UR UR6, R6 ;  /* 0x00000000060672ca */ /* 0x000fe200000e0000 */
[----:B------:R-:W-:Y:S06]  /*6670*/  BAR.ARV 0x4, 0x180 ;  /* 0x0106000000007b1d */ /* 0x000fec0000002000 */
[----:B------:R-:W-:Y:S08]  /*6680*/  @P0 BRA `(.L_x_420) ;  /* 0x0000001c00e40947 */ /* 0x000ff00003800000 */
[----:B------:R-:W0:Y:S01]  /*6690*/  S2R R6, SR_SWINHI ;  /* 0x0000000000067919 */ /* 0x000e220000002f00 */
[----:B------:R-:W-:Y:S01]  /*66a0*/  F2FP.BF16.F32.PACK_AB R24, R25, R24 ;  /* 0x000000181918723e */ /* 0x000fe200000010ff */
[----:B------:R-:W-:Y:S01]  /*66b0*/  ULDC.64 UR8, c[0x0][0xc00] ;  /* 0x0003000000087ab9 */ /* 0x000fe20000000a00 */
[----:B------:R-:W-:Y:S01]  /*66c0*/  F2FP.BF16.F32.PACK_AB R25, R163, R26 ;  /* 0x0000001aa319723e */ /* 0x000fe200000010ff */
[----:B------:R-:W-:Y:S01]  /*66d0*/  UISETP.NE.U32.AND UP0, UPT, UR8, URZ, UPT ;  /* 0x0000003f0800728c */ /* 0x000fe2000bf05070 */
[----:B------:R-:W-:Y:S01]  /*66e0*/  F2FP.BF16.F32.PACK_AB R32, R33, R32 ;  /* 0x000000202120723e */ /* 0x000fe200000010ff */
[----:B------:R-:W-:Y:S01]  /*66f0*/  USHF.L.U32 UR10, UR38, 0x2, URZ ;  /* 0x00000002260a7899 */ /* 0x000fe2000800063f */
[----:B------:R-:W-:Y:S01]  /*6700*/  F2FP.BF16.F32.PACK_AB R26, R29, R28 ;  /* 0x0000001c1d1a723e */ /* 0x000fe200000010ff */
[----:B------:R-:W-:Y:S01]  /*6710*/  UISETP.NE.AND.EX UP0, UPT, UR9, URZ, UPT, UP0 ;  /* 0x0000003f0900728c */ /* 0x000fe2000bf05300 */
[----:B------:R-:W-:Y:S01]  /*6720*/  F2FP.BF16.F32.PACK_AB R27, R10, R27 ;  /* 0x0000001b0a1b723e */ /* 0x000fe200000010ff */
[----:B------:R-:W-:Y:S01]  /*6730*/  USHF.L.U64.HI UR11, UR38, 0x2, UR39 ;  /* 0x00000002260b7899 */ /* 0x000fe20008010227 */
[----:B------:R-:W-:Y:S01]  /*6740*/  F2FP.BF16.F32.PACK_AB R33, R162, R34 ;  /* 0x00000022a221723e */ /* 0x000fe200000010ff */
[----:B------:R-:W-:Y:S01]  /*6750*/  UIADD3 UR4, UP1, UR10, UR8, URZ ;  /* 0x000000080a047290 */ /* 0x000fe2000ff3e03f */
[----:B------:R-:W-:-:S02]  /*6760*/  F2FP.BF16.F32.PACK_AB R40, R41, R40 ;  /* 0x000000282928723e */ /* 0x000fc400000010ff */
[----:B------:R-:W-:Y:S01]  /*6770*/  F2FP.BF16.F32.PACK_AB R34, R37, R36 ;  /* 0x000000242522723e */ /* 0x000fe200000010ff */
[----:B------:R-:W-:Y:S01]  /*6780*/  UIADD3.X UR7, UR11, UR9, URZ, UP1, !UPT ;  /* 0x000000090b077290 */ /* 0x000fe20008ffe43f */
[----:B------:R-:W-:Y:S02]  /*6790*/  F2FP.BF16.F32.PACK_AB R35, R161, R35 ;  /* 0x00000023a123723e */ /* 0x000fe400000010ff */
[----:B------:R-:W-:Y:S01]  /*67a0*/  F2FP.BF16.F32.PACK_AB R41, R160, R42 ;  /* 0x0000002aa029723e */ /* 0x000fe200000010ff */
[----:B------:R-:W-:Y:S01]  /*67b0*/  ULDC.64 UR8, c[0x0][0xc08] ;  /* 0x0003020000087ab9 */ /* 0x000fe20000000a00 */
[----:B------:R-:W-:Y:S02]  /*67c0*/  F2FP.BF16.F32.PACK_AB R48, R49, R48 ;  /* 0x000000303130723e */ /* 0x000fe400000010ff */
[----:B------:R-:W-:Y:S02]  /*67d0*/  F2FP.BF16.F32.PACK_AB R42, R45, R44 ;  /* 0x0000002c2d2a723e */ /* 0x000fe400000010ff */
[----:B------:R-:W-:-:S02]  /*67e0*/  F2FP.BF16.F32.PACK_AB R43, R159, R43 ;  /* 0x0000002b9f2b723e */ /* 0x000fc400000010ff */
[----:B------:R-:W-:Y:S02]  /*67f0*/  F2FP.BF16.F32.PACK_AB R49, R158, R50 ;  /* 0x000000329e31723e */ /* 0x000fe400000010ff */
[----:B------:R-:W-:Y:S02]  /*6800*/  F2FP.BF16.F32.PACK_AB R56, R57, R56 ;  /* 0x000000383938723e */ /* 0x000fe400000010ff */
[----:B------:R-:W-:Y:S02]  /*6810*/  F2FP.BF16.F32.PACK_AB R50, R53, R52 ;  /* 0x000000343532723e */ /* 0x000fe400000010ff */
[----:B------:R-:W-:Y:S02]  /*6820*/  MOV R4, R3 ;  /* 0x0000000300047202 */ /* 0x000fe40000000f00 */
[----:B0-----:R-:W-:Y:S02]  /*6830*/  MOV R5, R6 ;  /* 0x0000000600057202 */ /* 0x001fe40000000f00 */
[----:B------:R-:W-:-:S02]  /*6840*/  F2FP.BF16.F32.PACK_AB R51, R157, R51 ;  /* 0x000000339d33723e */ /* 0x000fc400000010ff */
[----:B------:R-:W-:Y:S01]  /*6850*/  F2FP.BF16.F32.PACK_AB R57, R156, R58 ;  /* 0x0000003a9c39723e */ /* 0x000fe200000010ff */
[----:B------:R-:W-:Y:S01]  /*6860*/  IMAD.WIDE R114, R204, 0x2, R4 ;  /* 0x00000002cc727825 */ /* 0x000fe200078e0204 */
[----:B------:R-:W-:Y:S02]  /*6870*/  F2FP.BF16.F32.PACK_AB R64, R65, R64 ;  /* 0x000000404140723e */ /* 0x000fe400000010ff */
[----:B------:R-:W-:Y:S02]  /*6880*/  F2FP.BF16.F32.PACK_AB R58, R61, R60 ;  /* 0x0000003c3d3a723e */ /* 0x000fe400000010ff */
[C---:B------:R-:W-:Y:S02]  /*6890*/  IADD3 R175, P1, R114.reuse, 0x20, RZ ;  /* 0x0000002072af7810 */ /* 0x040fe40007f3e0ff */
[C---:B------:R-:W-:Y:S02]  /*68a0*/  IADD3 R177, P0, R114.reuse, 0x40, RZ ;  /* 0x0000004072b17810 */ /* 0x040fe40007f1e0ff */
[C---:B------:R-:W-:Y:S01]  /*68b0*/  IADD3 R179, P4, R114.reuse, 0x60, RZ ;  /* 0x0000006072b37810 */ /* 0x040fe20007f9e0ff */
[--C-:B------:R-:W-:Y:S01]  /*68c0*/  IMAD.X R13, RZ, RZ, R115.reuse, P1 ;  /* 0x000000ffff0d7224 */ /* 0x100fe200008e0673 */
[C---:B------:R-:W-:Y:S01]  /*68d0*/  LOP3.LUT R11, R114.reuse, 0x380, RZ, 0xc0, !PT ;  /* 0x00000380720b7812 */ /* 0x040fe200078ec0ff */
[----:B------:R-:W-:Y:S01]  /*68e0*/  IMAD.X R15, RZ, RZ, R115, P0 ;  /* 0x000000ffff0f7224 */ /* 0x000fe200000e0673 */
[----:B------:R-:W-:-:S02]  /*68f0*/  IADD3 R181, P3, R114, 0x4000, RZ ;  /* 0x0000400072b57810 */ /* 0x000fc40007f7e0ff */
[C---:B------:R-:W-:Y:S02]  /*6900*/  IADD3 R183, P6, R114.reuse, 0x4020, RZ ;  /* 0x0000402072b77810 */ /* 0x040fe40007fde0ff */
[C---:B------:R-:W-:Y:S01]  /*6910*/  IADD3 R185, P5, R114.reuse, 0x4040, RZ ;  /* 0x0000404072b97810 */ /* 0x040fe20007fbe0ff */
[--C-:B------:R-:W-:Y:S01]  /*6920*/  IMAD.X R31, RZ, RZ, R115.reuse, P3 ;  /* 0x000000ffff1f7224 */ /* 0x100fe200018e0673 */
[C---:B------:R-:W-:Y:S01]  /*6930*/  IADD3 R187, P2, R114.reuse, 0x4060, RZ ;  /* 0x0000406072bb7810 */ /* 0x040fe20007f5e0ff */
[--C-:B------:R-:W-:Y:S01]  /*6940*/  IMAD.X R39, RZ, RZ, R115.reuse, P6 ;  /* 0x000000ffff277224 */ /* 0x100fe200030e0673 */
[----:B------:R-:W-:Y:S01]  /*6950*/  IADD3 R189, P1, R114, 0x8000, RZ ;  /* 0x0000800072bd7810 */ /* 0x000fe20007f3e0ff */
[--C-:B------:R-:W-:Y:S01]  /*6960*/  IMAD.X R47, RZ, RZ, R115.reuse, P5 ;  /* 0x000000ffff2f7224 */ /* 0x100fe200028e0673 */
[----:B------:R-:W-:Y:S01]  /*6970*/  LOP3.LUT R12, R175, 0x380, RZ, 0xc0, !PT ;  /* 0x00000380af0c7812 */ /* 0x000fe200078ec0ff */
[--C-:B------:R-:W-:Y:S01]  /*6980*/  IMAD.X R55, RZ, RZ, R115.reuse, P2 ;  /* 0x000000ffff377224 */ /* 0x100fe200010e0673 */
[----:B------:R-:W-:Y:S01]  /*6990*/  LOP3.LUT R14, R177, 0x380, RZ, 0xc0, !PT ;  /* 0x00000380b10e7812 */ /* 0x000fe200078ec0ff */
[----:B------:R-:W-:Y:S01]  /*69a0*/  IMAD.X R63, RZ, RZ, R115, P1 ;  /* 0x000000ffff3f7224 */ /* 0x000fe200008e0673 */
[----:B------:R-:W-:-:S02]  /*69b0*/  LOP3.LUT R20, R179, 0x380, RZ, 0xc0, !PT ;  /* 0x00000380b3147812 */ /* 0x000fc400078ec0ff */
[----:B------:R-:W-:Y:S02]  /*69c0*/  SHF.R.U64 R11, R11, 0x3, RZ ;  /* 0x000000030b0b7819 */ /* 0x000fe400000012ff */
[----:B------:R-:W-:Y:S02]  /*69d0*/  LOP3.LUT R30, R181, 0x380, RZ, 0xc0, !PT ;  /* 0x00000380b51e7812 */ /* 0x000fe400078ec0ff */
[----:B------:R-:W-:Y:S02]  /*69e0*/  IADD3 R191, P0, R114, 0x8020, RZ ;  /* 0x0000802072bf7810 */ /* 0x000fe40007f1e0ff */
[----:B------:R-:W-:Y:S02]  /*69f0*/  IADD3.X R21, RZ, R115, RZ, P4, !PT ;  /* 0x00000073ff157210 */ /* 0x000fe400027fe4ff */
[----:B------:R-:W-:Y:S01]  /*6a00*/  SHF.R.U64 R12, R12, 0x3, RZ ;  /* 0x000000030c0c7819 */ /* 0x000fe200000012ff */
[----:B------:R-:W-:Y:S01]  /*6a10*/  IMAD.X R71, RZ, RZ, R115, P0 ;  /* 0x000000ffff477224 */ /* 0x000fe200000e0673 */
[----:B------:R-:W-:-:S02]  /*6a20*/  LOP3.LUT R38, R183, 0x380, RZ, 0xc0, !PT ;  /* 0x00000380b7267812 */ /* 0x000fc400078ec0ff */
[----:B------:R-:W-:Y:S02]  /*6a30*/  IADD3 R193, P4, R114, 0x8040, RZ ;  /* 0x0000804072c17810 */ /* 0x000fe40007f9e0ff */
[----:B------:R-:W-:Y:S02]  /*6a40*/  SHF.R.U64 R14, R14, 0x3, RZ ;  /* 0x000000030e0e7819 */ /* 0x000fe400000012ff */
[----:B------:R-:W-:Y:S01]  /*6a50*/  LOP3.LUT R46, R185, 0x380, RZ, 0xc0, !PT ;  /* 0x00000380b92e7812 */ /* 0x000fe200078ec0ff */
[--C-:B------:R-:W-:Y:S01]  /*6a60*/  IMAD.X R95, RZ, RZ, R115.reuse, P4 ;  /* 0x000000ffff5f7224 */ /* 0x100fe200020e0673 */
[C---:B------:R-:W-:Y:S02]  /*6a70*/  IADD3 R195, P3, R114.reuse, 0x8060, RZ ;  /* 0x0000806072c37810 */ /* 0x040fe40007f7e0ff */
[C---:B------:R-:W-:Y:S02]  /*6a80*/  IADD3 R197, P6, R114.reuse, 0xc000, RZ ;  /* 0x0000c00072c57810 */ /* 0x040fe40007fde0ff */
[C---:B------:R-:W-:Y:S01]  /*6a90*/  IADD3 R6, P5, R114.reuse, 0xc020, RZ ;  /* 0x0000c02072067810 */ /* 0x040fe20007fbe0ff */
[--C-:B------:R-:W-:Y:S01]  /*6aa0*/  IMAD.X R99, RZ, RZ, R115.reuse, P3 ;  /* 0x000000ffff637224 */ /* 0x100fe200018e0673 */
[C---:B------:R-:W-:Y:S01]  /*6ab0*/  IADD3 R110, P2, R114.reuse, 0xc040, RZ ;  /* 0x0000c040726e7810 */ /* 0x040fe20007f5e0ff */
[--C-:B------:R-:W-:Y:S01]  /*6ac0*/  IMAD.X R103, RZ, RZ, R115.reuse, P6 ;  /* 0x000000ffff677224 */ /* 0x100fe200030e0673 */
[----:B------:R-:W-:Y:S01]  /*6ad0*/  IADD3 R151, P1, R114, 0xc060, RZ ;  /* 0x0000c06072977810 */ /* 0x000fe20007f3e0ff */
[----:B------:R-:W-:Y:S01]  /*6ae0*/  IMAD.X R107, RZ, RZ, R115, P5 ;  /* 0x000000ffff6b7224 */ /* 0x000fe200028e0673 */
[----:B------:R-:W-:-:S02]  /*6af0*/  SHF.R.U64 R20, R20, 0x3, RZ ;  /* 0x0000000314147819 */ /* 0x000fc400000012ff */
[----:B------:R-:W-:Y:S02]  /*6b00*/  LOP3.LUT R54, R187, 0x380, RZ, 0xc0, !PT ;  /* 0x00000380bb367812 */ /* 0x000fe400078ec0ff */
[----:B------:R-:W-:Y:S01]  /*6b10*/  LOP3.LUT R114, R11, R114, RZ, 0x3c, !PT ;  /* 0x000000720b727212 */ /* 0x000fe200078e3cff */
[----:B------:R-:W-:Y:S01]  /*6b20*/  IMAD.X R11, RZ, RZ, R115, P1 ;  /* 0x000000ffff0b7224 */ /* 0x000fe200008e0673 */
[----:B------:R-:W-:Y:S02]  /*6b30*/  SHF.R.U64 R30, R30, 0x3, RZ ;  /* 0x000000031e1e7819 */ /* 0x000fe400000012ff */
[----:B------:R-:W-:Y:S02]  /*6b40*/  LOP3.LUT R62, R189, 0x380, RZ, 0xc0, !PT ;  /* 0x00000380bd3e7812 */ /* 0x000fe400078ec0ff */
[----:B------:R-:W-:Y:S02]  /*6b50*/  LOP3.LUT R12, R12, R175, RZ, 0x3c, !PT ;  /* 0x000000af0c0c7212 */ /* 0x000fe400078e3cff */
[----:B------:R-:W-:-:S02]  /*6b60*/  SHF.R.U64 R38, R38, 0x3, RZ ;  /* 0x0000000326267819 */ /* 0x000fc400000012ff */
[----:B------:R-:W-:Y:S02]  /*6b70*/  LOP3.LUT R70, R191, 0x380, RZ, 0xc0, !PT ;  /* 0x00000380bf467812 */ /* 0x000fe400078ec0ff */
[----:B------:R-:W-:Y:S02]  /*6b80*/  LOP3.LUT R14, R14, R177, RZ, 0x3c, !PT ;  /* 0x000000b10e0e7212 */ /* 0x000fe400078e3cff */
        /* <DEDUP_REMOVED lines=8> */
[----:B------:R-:W-:Y:S01]  /*6c10*/  MOV R114, R114 ;  /* 0x0000007200727202 */ /* 0x000fe20000000f00 */
[----:B------:R-:W-:Y:S01]  /*6c20*/  BAR.SYNC.DEFER_BLOCKING 0x1, 0x100 ;  /* 0x0044000000007b1d */ /* 0x000fe20000010000 */
[----:B------:R-:W-:-:S02]  /*6c30*/  IADD3.X R111, RZ, R115, RZ, P2, !PT ;  /* 0x00000073ff6f7210 */ /* 0x000fc400017fe4ff */
[----:B------:R-:W-:Y:S02]  /*6c40*/  LOP3.LUT R38, R38, R183, RZ, 0x3c, !PT ;  /* 0x000000b726267212 */ /* 0x000fe400078e3cff */
[----:B------:R-:W-:Y:S02]  /*6c50*/  SHF.R.U64 R70, R70, 0x3, RZ ;  /* 0x0000000346467819 */ /* 0x000fe400000012ff */
[----:B------:R-:W-:Y:S02]  /*6c60*/  LOP3.LUT R106, R6, 0x380, RZ, 0xc0, !PT ;  /* 0x00000380066a7812 */ /* 0x000fe400078ec0ff */
[----:B------:R-:W-:Y:S02]  /*6c70*/  MOV R12, R12 ;  /* 0x0000000c000c7202 */ /* 0x000fe40000000f00 */
[----:B------:R-:W-:Y:S02]  /*6c80*/  LOP3.LUT R46, R46, R185, RZ, 0x3c, !PT ;  /* 0x000000b92e2e7212 */ /* 0x000fe400078e3cff */
[----:B------:R-:W-:-:S02]  /*6c90*/  SHF.R.U64 R94, R94, 0x3, RZ ;  /* 0x000000035e5e7819 */ /* 0x000fc400000012ff */
[----:B------:R-:W-:Y:S02]  /*6ca0*/  LOP3.LUT R115, R110, 0x380, RZ, 0xc0, !PT ;  /* 0x000003806e737812 */ /* 0x000fe400078ec0ff */
[----:B------:R-:W-:Y:S02]  /*6cb0*/  MOV R14, R14 ;  /* 0x0000000e000e7202 */ /* 0x000fe40000000f00 */
[----:B------:R-:W-:Y:S02]  /*6cc0*/  LOP3.LUT R54, R54, R187, RZ, 0x3c, !PT ;  /* 0x000000bb36367212 */ /* 0x000fe400078e3cff */
[----:B------:R-:W-:Y:S02]  /*6cd0*/  SHF.R.U64 R98, R98, 0x3, RZ ;  /* 0x0000000362627819 */ /* 0x000fe400000012ff */
[----:B------:R-:W-:Y:S01]  /*6ce0*/  LOP3.LUT R163, R151, 0x380, RZ, 0xc0, !PT ;  /* 0x0000038097a37812 */ /* 0x000fe200078ec0ff */
[----:B------:R-:W-:Y:S01]  /*6cf0*/  STSM.16.M88.4 [R114], R24 ;  /* 0x0000001872007844 */ /* 0x000fe20000000200 */
[----:B------:R-:W-:-:S02]  /*6d00*/  MOV R20, R20 ;  /* 0x0000001400147202 */ /* 0x000fc40000000f00 */
[----:B------:R-:W-:Y:S01]  /*6d10*/  LOP3.LUT R62, R62, R189, RZ, 0x3c, !PT ;  /* 0x000000bd3e3e7212 */ /* 0x000fe200078e3cff */
[----:B------:R-:W-:Y:S01]  /*6d20*/  STSM.16.M88.4 [R12], R32 ;  /* 0x000000200c007844 */ /* 0x000fe20000000200 */
[----:B------:R-:W-:Y:S02]  /*6d30*/  SHF.R.U64 R102, R102, 0x3, RZ ;  /* 0x0000000366667819 */ /* 0x000fe400000012ff */
[----:B------:R-:W-:Y:S01]  /*6d40*/  MOV R30, R30 ;  /* 0x0000001e001e7202 */ /* 0x000fe20000000f00 */
[----:B------:R-:W-:Y:S01]  /*6d50*/  STSM.16.M88.4 [R14], R40 ;  /* 0x000000280e007844 */ /* 0x000fe20000000200 */
[----:B------:R-:W-:Y:S02]  /*6d60*/  F2FP.BF16.F32.PACK_AB R59, R155, R59 ;  /* 0x0000003b9b3b723e */ /* 0x000fe400000010ff */
[----:B------:R-:W-:Y:S01]  /*6d70*/  F2FP.BF16.F32.PACK_AB R65, R154, R66 ;  /* 0x000000429a41723e */ /* 0x000fe200000010ff */
[----:B------:R-:W-:Y:S01]  /*6d80*/  STSM.16.M88.4 [R20], R48 ;  /* 0x0000003014007844 */ /* 0x000fe20000000200 */
[----:B------:R-:W-:-:S02]  /*6d90*/  F2FP.BF16.F32.PACK_AB R72, R73, R72 ;  /* 0x000000484948723e */ /* 0x000fc400000010ff */
[----:B------:R-:W-:Y:S01]  /*6da0*/  LOP3.LUT R70, R70, R191, RZ, 0x3c, !PT ;  /* 0x000000bf46467212 */ /* 0x000fe200078e3cff */
[----:B------:R-:W-:Y:S01]  /*6db0*/  STSM.16.M88.4 [R30], R56 ;  /* 0x000000381e007844 */ /* 0x000fe20000000200 */
[----:B------:R-:W-:Y:S02]  /*6dc0*/  SHF.R.U64 R29, R106, 0x3, RZ ;  /* 0x000000036a1d7819 */ /* 0x000fe400000012ff */
[----:B------:R-:W-:Y:S02]  /*6dd0*/  MOV R38, R38 ;  /* 0x0000002600267202 */ /* 0x000fe40000000f00 */
[----:B------:R-:W-:Y:S02]  /*6de0*/  F2FP.BF16.F32.PACK_AB R66, R69, R68 ;  /* 0x000000444542723e */ /* 0x000fe400000010ff */
[----:B------:R-:W-:Y:S02]  /*6df0*/  F2FP.BF16.F32.PACK_AB R67, R153, R67 ;  /* 0x000000439943723e */ /* 0x000fe400000010ff */
[----:B------:R-:W-:-:S02]  /*6e00*/  F2FP.BF16.F32.PACK_AB R73, R152, R74 ;  /* 0x0000004a9849723e */ /* 0x000fc400000010ff */
[----:B------:R-:W-:Y:S01]  /*6e10*/  F2FP.BF16.F32.PACK_AB R80, R81, R80 ;  /* 0x000000505150723e */ /* 0x000fe200000010ff */
[----:B------:R-:W-:Y:S01]  /*6e20*/  STSM.16.M88.4 [R38], R64 ;  /* 0x0000004026007844 */ /* 0x000fe20000000200 */
[----:B------:R-:W-:Y:S02]  /*6e30*/  LOP3.LUT R94, R94, R193, RZ, 0x3c, !PT ;  /* 0x000000c15e5e7212 */ /* 0x000fe400078e3cff */
[----:B------:R-:W-:Y:S02]  /*6e40*/  SHF.R.U64 R115, R115, 0x3, RZ ;  /* 0x0000000373737819 */ /* 0x000fe400000012ff */
[----:B------:R-:W-:Y:S02]  /*6e50*/  MOV R46, R46 ;  /* 0x0000002e002e7202 */ /* 0x000fe40000000f00 */
[----:B------:R-:W-:Y:S02]  /*6e60*/  F2FP.BF16.F32.PACK_AB R74, R77, R76 ;  /* 0x0000004c4d4a723e */ /* 0x000fe400000010ff */
[----:B------:R-:W-:-:S02]  /*6e70*/  F2FP.BF16.F32.PACK_AB R75, R75, R78 ;  /* 0x0000004e4b4b723e */ /* 0x000fc400000010ff */
[----:B------:R-:W-:Y:S02]  /*6e80*/  F2FP.BF16.F32.PACK_AB R81, R83, R82 ;  /* 0x000000525351723e */ /* 0x000fe400000010ff */
[----:B------:R-:W-:Y:S01]  /*6e90*/  LOP3.LUT R98, R98, R195, RZ, 0x3c, !PT ;  /* 0x000000c362627212 */ /* 0x000fe200078e3cff */
[----:B------:R-:W-:Y:S01]  /*6ea0*/  STSM.16.M88.4 [R46], R72 ;  /* 0x000000482e007844 */ /* 0x000fe20000000200 */
[----:B------:R-:W-:Y:S02]  /*6eb0*/  SHF.R.U64 R28, R163, 0x3, RZ ;  /* 0x00000003a31c7819 */ /* 0x000fe400000012ff */
[----:B------:R-:W-:Y:S02]  /*6ec0*/  MOV R54, R54 ;  /* 0x0000003600367202 */ /* 0x000fe40000000f00 */
[----:B------:R-:W-:Y:S02]  /*6ed0*/  F2FP.BF16.F32.PACK_AB R82, R85, R84 ;  /* 0x000000545552723e */ /* 0x000fe400000010ff */
[----:B------:R-:W-:-:S02]  /*6ee0*/  F2FP.BF16.F32.PACK_AB R83, R87, R86 ;  /* 0x000000565753723e */ /* 0x000fc400000010ff */
[----:B------:R-:W-:Y:S02]  /*6ef0*/  LOP3.LUT R102, R102, R197, RZ, 0x3c, !PT ;  /* 0x000000c566667212 */ /* 0x000fe400078e3cff */
[----:B------:R-:W-:Y:S01]  /*6f00*/  MOV R62, R62 ;  /* 0x0000003e003e7202 */ /* 0x000fe20000000f00 */
[----:B------:R0:W-:Y:S01]  /*6f10*/  STSM.16.M88.4 [R54], R80 ;  /* 0x0000005036007844 */ /* 0x0001e20000000200 */
[----:B------:R-:W-:Y:S02]  /*6f20*/  F2FP.BF16.F32.PACK_AB R76, R89, R88 ;  /* 0x00000058594c723e */ /* 0x000fe400000010ff */
[----:B------:R-:W-:Y:S02]  /*6f30*/  F2FP.BF16.F32.PACK_AB R77, R91, R90 ;  /* 0x0000005a5b4d723e */ /* 0x000fe400000010ff */
[----:B------:R-:W-:Y:S02]  /*6f40*/  F2FP.BF16.F32.PACK_AB R78, R93, R92 ;  /* 0x0000005c5d4e723e */ /* 0x000fe400000010ff */
[----:B------:R-:W-:-:S02]  /*6f50*/  F2FP.BF16.F32.PACK_AB R79, R164, R79 ;  /* 0x0000004fa44f723e */ /* 0x000fc400000010ff */
[----:B------:R-:W-:Y:S02]  /*6f60*/  F2FP.BF16.F32.PACK_AB R165, R166, R165 ;  /* 0x000000a5a6a5723e */ /* 0x000fe400000010ff */
[----:B------:R-:W-:Y:S01]  /*6f70*/  LOP3.LUT R106, R29, R6, RZ, 0x3c, !PT ;  /* 0x000000061d6a7212 */ /* 0x000fe200078e3cff */
[----:B------:R-:W-:Y:S01]  /*6f80*/  STSM.16.M88.4 [R62], R76 ;  /* 0x0000004c3e007844 */ /* 0x000fe20000000200 */
[----:B------:R-:W-:Y:S02]  /*6f90*/  MOV R70, R70 ;  /* 0x0000004600467202 */ /* 0x000fe40000000f00 */
[----:B------:R-:W-:Y:S02]  /*6fa0*/  F2FP.BF16.F32.PACK_AB R164, R97, R96 ;  /* 0x0000006061a4723e */ /* 0x000fe400000010ff */
[----:B------:R-:W-:Y:S02]  /*6fb0*/  F2FP.BF16.F32.PACK_AB R167, R168, R167 ;  /* 0x000000a7a8a7723e */ /* 0x000fe400000010ff */
[----:B------:R-:W-:-:S02]  /*6fc0*/  F2FP.BF16.F32.PACK_AB R169, R170, R169 ;  /* 0x000000a9aaa9723e */ /* 0x000fc400000010ff */
[----:B------:R-:W-:Y:S02]  /*6fd0*/  F2FP.BF16.F32.PACK_AB R171, R172, R171 ;  /* 0x000000abacab723e */ /* 0x000fe400000010ff */
[----:B------:R-:W-:Y:S02]  /*6fe0*/  F2FP.BF16.F32.PACK_AB R112, R113, R112 ;  /* 0x000000707170723e */ /* 0x000fe400000010ff */
[----:B------:R-:W-:Y:S02]  /*6ff0*/  F2FP.BF16.F32.PACK_AB R120, R121, R120 ;  /* 0x000000787978723e */ /* 0x000fe400000010ff */
[----:B------:R-:W-:Y:S02]  /*7000*/  F2FP.BF16.F32.PACK_AB R128, R129, R128 ;  /* 0x000000808180723e */ /* 0x000fe400000010ff */
[----:B------:R-:W-:Y:S02]  /*7010*/  F2FP.BF16.F32.PACK_AB R136, R137, R136 ;  /* 0x000000888988723e */ /* 0x000fe400000010ff */
[----:B------:R-:W-:Y:S01]  /*7020*/  F2FP.BF16.F32.PACK_AB R144, R145, R144 ;  /* 0x000000909190723e */ /* 0x000fe200000010ff */
[----:B------:R-:W-:Y:S01]  /*7030*/  UISETP.NE.U32.AND UP1, UPT, UR8, URZ, UPT ;  /* 0x0000003f0800728c */ /* 0x000fe2000bf25070 */
[----:B------:R-:W-:Y:S01]  /*7040*/  F2FP.BF16.F32.PACK_AB R166, R101, R100 ;  /* 0x0000006465a6723e */ /* 0x000fe200000010ff */
[----:B0-----:R-:W0:Y:S01]  /*7050*/  LDC R81, c[0x0][0xbe8] ;  /* 0x0002fa00ff517b82 */ /* 0x001e220000000800 */
[----:B------:R-:W-:-:S02]  /*7060*/  LOP3.LUT R110, R115, R110, RZ, 0x3c, !PT ;  /* 0x0000006e736e7212 */ /* 0x000fc400078e3cff */
[----:B------:R-:W-:Y:S01]  /*7070*/  MOV R94, R94 ;  /* 0x0000005e005e7202 */ /* 0x000fe20000000f00 */
[----:B------:R-:W-:Y:S01]  /*7080*/  STSM.16.M88.4 [R70], R164 ;  /* 0x000000a446007844 */ /* 0x000fe20000000200 */
[----:B------:R-:W-:Y:S02]  /*7090*/  F2FP.BF16.F32.PACK_AB R168, R105, R104 ;  /* 0x0000006869a8723e */ /* 0x000fe400000010ff */
[----:B------:R-:W-:Y:S02]  /*70a0*/  F2FP.BF16.F32.PACK_AB R170, R109, R108 ;  /* 0x0000006c6daa723e */ /* 0x000fe400000010ff */
[----:B------:R-:W-:Y:S02]  /*70b0*/  LOP3.LUT R10, R28, R151, RZ, 0x3c, !PT ;  /* 0x000000971c0a7212 */ /* 0x000fe400078e3cff */
[----:B------:R-:W-:Y:S01]  /*70c0*/  MOV R98, R98 ;  /* 0x0000006200627202 */ /* 0x000fe20000000f00 */
[----:B------:R-:W-:Y:S01]  /*70d0*/  STSM.16.M88.4 [R94], R168 ;  /* 0x000000a85e007844 */ /* 0x000fe20000000200 */
[----:B------:R-:W-:-:S02]  /*70e0*/  F2FP.BF16.F32.PACK_AB R113, R174, R173 ;  /* 0x000000adae71723e */ /* 0x000fc400000010ff */
[----:B------:R-:W-:Y:S02]  /*70f0*/  F2FP.BF16.F32.PACK_AB R114, R117, R116 ;  /* 0x000000747572723e */ /* 0x000fe400000010ff */
[----:B------:R-:W-:Y:S02]  /*7100*/  F2FP.BF16.F32.PACK_AB R115, R119, R118 ;  /* 0x000000767773723e */ /* 0x000fe400000010ff */
[----:B------:R-:W-:Y:S02]  /*7110*/  F2FP.BF16.F32.PACK_AB R121, R123, R122 ;  /* 0x0000007a7b79723e */ /* 0x000fe400000010ff */
[----:B------:R-:W-:Y:S01]  /*7120*/  MOV R102, R102 ;  /* 0x0000006600667202 */ /* 0x000fe20000000f00 */
[----:B------:R-:W-:Y:S01]  /*7130*/  STSM.16.M88.4 [R98], R112 ;  /* 0x0000007062007844 */ /* 0x000fe20000000200 */
[----:B------:R-:W-:Y:S02]  /*7140*/  F2FP.BF16.F32.PACK_AB R122, R125, R124 ;  /* 0x0000007c7d7a723e */ /* 0x000fe400000010ff */
[----:B------:R-:W-:-:S02]  /*7150*/  F2FP.BF16.F32.PACK_AB R123, R127, R126 ;  /* 0x0000007e7f7b723e */ /* 0x000fc400000010ff */
[----:B------:R-:W-:Y:S02]  /*7160*/  F2FP.BF16.F32.PACK_AB R129, R131, R130 ;  /* 0x000000828381723e */ /* 0x000fe400000010ff */
[----:B------:R-:W-:Y:S01]  /*7170*/  MOV R106, R106 ;  /* 0x0000006a006a7202 */ /* 0x000fe20000000f00 */
[----:B------:R-:W-:Y:S01]  /*7180*/  STSM.16.M88.4 [R102], R120 ;  /* 0x0000007866007844 */ /* 0x000fe20000000200 */
[----:B------:R-:W-:Y:S02]  /*7190*/  F2FP.BF16.F32.PACK_AB R130, R133, R132 ;  /* 0x000000848582723e */ /* 0x000fe400000010ff */
[----:B------:R-:W-:Y:S02]  /*71a0*/  F2FP.BF16.F32.PACK_AB R131, R135, R134 ;  /* 0x000000868783723e */ /* 0x000fe400000010ff */
[----:B------:R-:W-:Y:S02]  /*71b0*/  F2FP.BF16.F32.PACK_AB R137, R139, R138 ;  /* 0x0000008a8b89723e */ /* 0x000fe400000010ff */
[----:B------:R-:W-:Y:S01]  /*71c0*/  MOV R110, R110 ;  /* 0x0000006e006e7202 */ /* 0x000fe20000000f00 */
[----:B------:R-:W-:Y:S01]  /*71d0*/  STSM.16.M88.4 [R106], R128 ;  /* 0x000000806a007844 */ /* 0x000fe20000000200 */
[----:B------:R-:W-:-:S02]  /*71e0*/  F2FP.BF16.F32.PACK_AB R138, R141, R140 ;  /* 0x0000008c8d8a723e */ /* 0x000fc400000010ff */
[----:B------:R-:W-:Y:S02]  /*71f0*/  F2FP.BF16.F32.PACK_AB R139, R143, R142 ;  /* 0x0000008e8f8b723e */ /* 0x000fe400000010ff */
[----:B------:R-:W-:Y:S02]  /*7200*/  F2FP.BF16.F32.PACK_AB R145, R147, R146 ;  /* 0x000000929391723e */ /* 0x000fe400000010ff */
[----:B------:R-:W-:Y:S01]  /*7210*/  MOV R6, R10 ;  /* 0x0000000a00067202 */ /* 0x000fe20000000f00 */
[----:B------:R-:W-:Y:S01]  /*7220*/  STSM.16.M88.4 [R110], R136 ;  /* 0x000000886e007844 */ /* 0x000fe20000000200 */
[----:B------:R-:W-:Y:S01]  /*7230*/  F2FP.BF16.F32.PACK_AB R146, R149, R148 ;  /* 0x000000949592723e */ /* 0x000fe200000010ff */
[----:B------:R-:W-:Y:S01]  /*7240*/  IMAD.U32 R10, RZ, RZ, UR4 ;  /* 0x00000004ff0a7e24 */ /* 0x000fe2000f8e00ff */
[----:B------:R-:W-:Y:S01]  /*7250*/  F2FP.BF16.F32.PACK_AB R147, R0, R150 ;  /* 0x000000960093723e */ /* 0x000fe200000010ff */
[----:B------:R-:W-:Y:S01]  /*7260*/  IMAD.U32 R11, RZ, RZ, UR7 ;  /* 0x00000007ff0b7e24 */ /* 0x000fe2000f8e00ff */
[----:B------:R-:W-:-:S03]  /*7270*/  PLOP3.LUT P0, PT, PT, PT, UP0, 0x80, 0x0 ;  /* 0x000000000000781c */ /* 0x000fc60003f0f008 */
[----:B------:R1:W-:Y:S01]  /*7280*/  STSM.16.M88.4 [R6], R144 ;  /* 0x0000009006007844 */ /* 0x0003e20000000200 */
[----:B------:R-:W-:Y:S09]  /*7290*/  BAR.SYNC.DEFER_BLOCKING 0x1, 0x100 ;  /* 0x0044000000007b1d */ /* 0x000ff20000010000 */
[----:B------:R-:W2:Y:S01]  /*72a0*/  @P0 LDG.E R0, desc[UR50][R10.64] ;  /* 0x000000320a000981 */ /* 0x000ea2000c1e1900 */
[----:B------:R-:W-:Y:S01]  /*72b0*/  UISETP.NE.AND.EX UP1, UPT, UR9, URZ, UPT, UP1 ;  /* 0x0000003f0900728c */ /* 0x000fe2000bf25310 */
[----:B0-----:R-:W-:Y:S01]  /*72c0*/  ISETP.NE.AND P1, PT, R81, 0x1, PT ;  /* 0x000000015100780c */ /* 0x001fe20003f25270 */
[----:B------:R-:W-:Y:S01]  /*72d0*/  ULDC UR7, c[0x0][0xa88] ;  /* 0x0002a20000077ab9 */ /* 0x000fe20000000800 */
[----:B------:R-:W-:Y:S01]  /*72e0*/  UMOV UR4, URZ ;  /* 0x0000003f00047c82 */ /* 0x000fe20008000000 */
[----:B-1----:R-:W-:-:S02]  /*72f0*/  IMAD.U32 R6, RZ, RZ, UR40 ;  /* 0x00000028ff067e24 */ /* 0x002fc4000f8e00ff */
[----:B------:R-:W-:-:S05]  /*7300*/  PLOP3.LUT P2, PT, PT, PT, UP1, 0x80, 0x0 ;  /* 0x000000000000781c */ /* 0x000fca0003f4f018 */
[----:B------:R-:W-:-:S03]  /*7310*/  @UP1 UIADD3 UR8, UP2, UR10, UR8, URZ ;  /* 0x000000080a081290 */ /* 0x000fc6000ff5e03f */
[----:B------:R-:W0:Y:S01]  /*7320*/  @P1 LDC R12, c[0x0][0xbec] ;  /* 0x0002fb00ff0c1b82 */ /* 0x000e220000000800 */
[----:B------:R-:W-:Y:S02]  /*7330*/  @UP1 UIADD3.X UR9, UR11, UR9, URZ, UP2, !UPT ;  /* 0x000000090b091290 */ /* 0x000fe400097fe43f */
[----:B------:R-:W-:-:S04]  /*7340*/  IMAD.U32 R14, RZ, RZ, UR8 ;  /* 0x00000008ff0e7e24 */ /* 0x000fc8000f8e00ff */
[----:B------:R-:W-:Y:S01]  /*7350*/  IMAD.U32 R15, RZ, RZ, UR9 ;  /* 0x00000009ff0f7e24 */ /* 0x000fe2000f8e00ff */
[----:B------:R-:W1:Y:S01]  /*7360*/  @P1 LDC R13, c[0x0][0xbf0] ;  /* 0x0002fc00ff0d1b82 */ /* 0x000e620000000800 */
[----:B--2---:R-:W-:Y:S01]  /*7370*/  @P0 R2UR UR4, R0 ;  /* 0x00000000000402ca */ /* 0x004fe200000e0000 */
[----:B------:R-:W-:-:S06]  /*7380*/  IMAD.U32 R0, RZ, RZ, UR7 ;  /* 0x00000007ff007e24 */ /* 0x000fcc000f8e00ff */
[----:B------:R2:W5:Y:S01]  /*7390*/  @P2 LDG.E R0, desc[UR50][R14.64] ;  /* 0x000000320e002981 */ /* 0x000562000c1e1900 */
[----:B01----:R-:W-:Y:S07]  /*73a0*/  @P2 BRA `(.L_x_421) ;  /* 0x0000000000102947 */ /* 0x003fee0003800000 */
[----:B------:R-:W-:Y:S05]  /*73b0*/  @!P0 BRA `(.L_x_421) ;  /* 0x00000000000c8947 */ /* 0x000fea0003800000 */
[----:B--2---:R-:W2:Y:S04]  /*73c0*/  LDG.E R15, desc[UR50][R10.64] ;  /* 0x000000320a0f7981 */ /* 0x004ea8000c1e1900 */
[----:B-----5:R-:W2:Y:S02]  /*73d0*/  LDG.E R0, desc[UR50][R10.64+0x4] ;  /* 0x000004320a007981 */ /* 0x020ea4000c1e1900 */
[----:B--2---:R-:W-:-:S07]  /*73e0*/  IMAD.IADD R0, R0, 0x1, -R15 ;  /* 0x0000000100007824 */ /* 0x004fce00078e0a0f */
.L_x_421:
[----:B------:R-:W-:Y:S01]  /*73f0*/  USHF.R.S32.HI UR14, URZ, 0x1f, UR41 ;  /* 0x0000001f3f0e7899 */ /* 0x000fe20008011429 */
[----:B--2---:R-:W-:Y:S01]  /*7400*/  IMAD R15, R6, 0x80, R203 ;  /* 0x00000080060f7824 */ /* 0x004fe200078e02cb */
[----:B------:R-:W-:Y:S01]  /*7410*/  ULDC.64 UR12, c[0x0][0xb90] ;  /* 0x0002e400000c7ab9 */ /* 0x000fe20000000a00 */
[----:B------:R-:W-:Y:S01]  /*7420*/  USHF.R.S32.HI UR11, URZ, 0x1f, UR4 ;  /* 0x0000001f3f0b7899 */ /* 0x000fe20008011404 */
[----:B------:R-:W-:Y:S01]  /*7430*/  LEA R11, R22, R2, 0x6 ;  /* 0x00000002160b7211 */ /* 0x000fe200078e30ff */
[----:B------:R-:W-:Y:S01]  /*7440*/  UIMAD UR7, UR14, UR12, URZ ;  /* 0x0000000c0e0772a4 */ /* 0x000fe2000f8e023f */
[----:B------:R-:W-:Y:S01]  /*7450*/  @P1 IMAD.HI.U32 R6, R15, R12, RZ ;  /* 0x0000000c0f061227 */ /* 0x000fe200078e00ff */
[----:B------:R-:W-:Y:S01]  /*7460*/  UMOV UR10, UR4 ;  /* 0x00000004000a7c82 */ /* 0x000fe20008000000 */
[----:B------:R-:W-:Y:S01]  /*7470*/  USEL UR39, UR39, URZ, !UP0 ;  /* 0x0000003f27277287 */ /* 0x000fe2000c000000 */
[----:B------:R-:W0:Y:S01]  /*7480*/  @P1 LDC R83, c[0x0][0xbf0] ;  /* 0x0002fc00ff531b82 */ /* 0x000e220000000800 */
[----:B------:R-:W-:Y:S01]  /*7490*/  UIMAD.WIDE.U32 UR8, UR41, UR12, UR10 ;  /* 0x0000000c290872a5 */ /* 0x000fe2000f8e000a */
[----:B------:R-:W-:Y:S01]  /*74a0*/  IMAD.MOV.U32 R10, RZ, RZ, R15 ;  /* 0x000000ffff0a7224 */ /* 0x000fe200078e000f */
[----:B------:R-:W-:Y:S01]  /*74b0*/  UIMAD UR7, UR41, UR13, UR7 ;  /* 0x0000000d290772a4 */ /* 0x000fe2000f8e0207 */
[----:B------:R-:W-:Y:S01]  /*74c0*/  @P1 SHF.R.U32.HI R10, RZ, R13, R6 ;  /* 0x0000000dff0a1219 */ /* 0x000fe20000011606 */
[----:B------:R-:W-:Y:S01]  /*74d0*/  USEL UR38, UR38, URZ, !UP0 ;  /* 0x0000003f26267287 */ /* 0x000fe2000c000000 */
[----:B------:R-:W-:Y:S01]  /*74e0*/  IMAD.WIDE R4, R11, 0x2, R4 ;  /* 0x000000020b047825 */ /* 0x000fe200078e0204 */
[----:B------:R-:W-:Y:S01]  /*74f0*/  ULDC.64 UR12, c[0x0][0xb98] ;  /* 0x0002e600000c7ab9 */ /* 0x000fe20000000a00 */
[----:B------:R-:W-:-:S02]  /*7500*/  UIADD3 UR9, UR9, UR7, URZ ;  /* 0x0000000709097290 */ /* 0x000fc4000fffe03f */
[----:B------:R-:W-:Y:S01]  /*7510*/  UIMAD UR7, UR39, UR12, URZ ;  /* 0x0000000c270772a4 */ /* 0x000fe2000f8e023f */
[--C-:B------:R-:W-:Y:S01]  /*7520*/  IMAD.MOV R6, RZ, RZ, -R10.reuse ;  /* 0x000000ffff067224 */ /* 0x100fe200078e0a0a */
[----:B------:R-:W-:Y:S01]  /*7530*/  UIMAD.WIDE.U32 UR8, UR38, UR12, UR8 ;  /* 0x0000000c260872a5 */ /* 0x000fe2000f8e0008 */
[----:B------:R-:W-:Y:S01]  /*7540*/  IADD3 R37, P2, R4, 0x5000, RZ ;  /* 0x0000500004257810 */ /* 0x000fe20007f5e0ff */
[----:B------:R-:W-:Y:S01]  /*7550*/  UIMAD UR7, UR38, UR13, UR7 ;  /* 0x0000000d260772a4 */ /* 0x000fe2000f8e0207 */
[----:B------:R-:W-:Y:S01]  /*7560*/  IMAD R13, R81, R6, R15 ;  /* 0x00000006510d7224 */ /* 0x000fe200078e020f */
[----:B------:R-:W-:Y:S01]  /*7570*/  SHF.R.S32.HI R6, RZ, 0x1f, R10 ;  /* 0x0000001fff067819 */ /* 0x000fe2000001140a */
[----:B------:R-:W-:Y:S01]  /*7580*/  IMAD.U32 R26, RZ, RZ, UR40 ;  /* 0x00000028ff1a7e24 */ /* 0x000fe2000f8e00ff */
[----:B------:R-:W-:Y:S01]  /*7590*/  IADD3 R10, P0, R10, UR8, RZ ;  /* 0x000000080a0a7c10 */ /* 0x000fe2000ff1e0ff */
[----:B-----5:R-:W-:Y:S01]  /*75a0*/  IMAD R85, R0, R81, RZ ;  /* 0x0000005100557224 */ /* 0x020fe200078e02ff */
[C---:B------:R-:W-:Y:S01]  /*75b0*/  IADD3 R25, P5, R4.reuse, 0x1000, RZ ;  /* 0x0000100004197810 */ /* 0x040fe20007fbe0ff */
[----:B------:R-:W-:Y:S01]  /*75c0*/  IMAD.U32 R11, RZ, RZ, UR7 ;  /* 0x00000007ff0b7e24 */ /* 0x000fe2000f8e00ff */
[----:B------:R-:W-:Y:S01]  /*75d0*/  IADD3 R29, P4, R4, 0x2000, RZ ;  /* 0x00002000041d7810 */ /* 0x000fe20007f9e0ff */
[----:B------:R-:W-:Y:S01]  /*75e0*/  IMAD R26, R26, 0x80, R201 ;  /* 0x000000801a1a7824 */ /* 0x000fe200078e02c9 */
[----:B------:R-:W-:Y:S01]  /*75f0*/  IADD3 R57, P3, R4, 0x4000, RZ ;  /* 0x0000400004397810 */ /* 0x000fe20007f7e0ff */
[----:B------:R-:W-:Y:S01]  /*7600*/  ULDC.64 UR12, c[0x0][0xaa0] ;  /* 0x0002a800000c7ab9 */ /* 0x000fe20000000a00 */
[----:B------:R-:W-:Y:S01]  /*7610*/  IADD3.X R11, R6, UR9, R11, P0, !PT ;  /* 0x00000009060b7c10 */ /* 0x000fe200087fe40b */
[----:B------:R-:W-:Y:S01]  /*7620*/  ULDC.64 UR8, c[0x0][0xb88] ;  /* 0x0002e20000087ab9 */ /* 0x000fe20000000a00 */
[----:B------:R-:W-:-:S02]  /*7630*/  SHF.R.S32.HI R6, RZ, 0x1f, R13 ;  /* 0x0000001fff067819 */ /* 0x000fc4000001140d */
[----:B------:R-:W-:Y:S01]  /*7640*/  IADD3 R33, P0, R4, 0x3000, RZ ;  /* 0x0000300004217810 */ /* 0x000fe20007f1e0ff */
[----:B------:R-:W-:Y:S01]  /*7650*/  IMAD.WIDE.U32 R10, R13, UR8, R10 ;  /* 0x000000080d0a7c25 */ /* 0x000fe2000f8e000a */
[----:B------:R-:W-:Y:S02]  /*7660*/  LOP3.LUT R36, R37, 0x380, RZ, 0xc0, !PT ;  /* 0x0000038025247812 */ /* 0x000fe400078ec0ff */
[----:B------:R-:W-:Y:S01]  /*7670*/  LOP3.LUT R32, R33, 0x380, RZ, 0xc0, !PT ;  /* 0x0000038021207812 */ /* 0x000fe200078ec0ff */
[----:B------:R-:W-:Y:S01]  /*7680*/  IMAD R6, R6, UR8, RZ ;  /* 0x0000000806067c24 */ /* 0x000fe2000f8e02ff */
[----:B------:R-:W-:Y:S02]  /*7690*/  LOP3.LUT R24, R25, 0x380, RZ, 0xc0, !PT ;  /* 0x0000038019187812 */ /* 0x000fe400078ec0ff */
[----:B------:R-:W-:Y:S01]  /*76a0*/  SHF.R.U64 R32, R32, 0x3, RZ ;  /* 0x0000000320207819 */ /* 0x000fe200000012ff */
[----:B------:R-:W-:Y:S01]  /*76b0*/  IMAD R15, R13, UR9, R6 ;  /* 0x000000090d0f7c24 */ /* 0x000fe2000f8e0206 */
[----:B------:R-:W-:Y:S01]  /*76c0*/  LOP3.LUT R28, R29, 0x380, RZ, 0xc0, !PT ;  /* 0x000003801d1c7812 */ /* 0x000fe200078ec0ff */
[----:B------:R-:W-:Y:S01]  /*76d0*/  ULDC.64 UR8, c[0x0][0xb50] ;  /* 0x0002d40000087ab9 */ /* 0x000fe20000000a00 */
[----:B------:R-:W-:Y:S01]  /*76e0*/  LOP3.LUT R56, R57, 0x380, RZ, 0xc0, !PT ;  /* 0x0000038039387812 */ /* 0x000fe200078ec0ff */
[----:B------:R-:W-:Y:S01]  /*76f0*/  IMAD.IADD R11, R11, 0x1, R15 ;  /* 0x000000010b0b7824 */ /* 0x000fe200078e020f */
[----:B------:R-:W-:Y:S01]  /*7700*/  LEA R12, P6, R10, UR8, 0x2 ;  /* 0x000000080a0c7c11 */ /* 0x000fe2000f8c10ff */
[----:B------:R-:W-:Y:S01]  /*7710*/  VIADD R6, R26, 0x8 ;  /* 0x000000081a067836 */ /* 0x000fe20000000000 */
[----:B------:R-:W-:Y:S01]  /*7720*/  LOP3.LUT R32, R32, R33, RZ, 0x3c, !PT ;  /* 0x0000002120207212 */ /* 0x000fe200078e3cff */
[----:B------:R-:W-:Y:S01]  /*7730*/  IMAD.X R33, RZ, RZ, R5, P0 ;  /* 0x000000ffff217224 */ /* 0x000fe200000e0605 */
[----:B------:R-:W-:Y:S01]  /*7740*/  SHF.R.U64 R36, R36, 0x3, RZ ;  /* 0x0000000324247819 */ /* 0x000fe200000012ff */
[----:B------:R-:W-:Y:S01]  /*7750*/  SHFL.IDX PT, R20, R12, RZ, 0x1c1f ;  /* 0x001c1fff0c147589 */ /* 0x000fe200000e0000 */
[----:B------:R-:W-:-:S02]  /*7760*/  SHF.R.U64 R24, R24, 0x3, RZ ;  /* 0x0000000318187819 */ /* 0x000fc400000012ff */
[----:B------:R-:W-:Y:S01]  /*7770*/  SHF.R.U64 R28, R28, 0x3, RZ ;  /* 0x000000031c1c7819 */ /* 0x000fe200000012ff */
[----:B------:R-:W-:Y:S01]  /*7780*/  SHFL.IDX PT, R50, R12, 0x1, 0x1c1f ;  /* 0x003c1f000c327f89 */ /* 0x000fe200000e0000 */
[----:B------:R-:W-:Y:S02]  /*7790*/  SHF.R.U64 R56, R56, 0x3, RZ ;  /* 0x0000000338387819 */ /* 0x000fe400000012ff */
[----:B------:R-:W-:Y:S02]  /*77a0*/  IADD3 R61, P0, R4, 0x9000, RZ ;  /* 0x00009000043d7810 */ /* 0x000fe40007f1e0ff */
[----:B------:R-:W-:Y:S02]  /*77b0*/  LEA.HI.X R14, R10, UR9, R11, 0x2, P6 ;  /* 0x000000090a0e7c11 */ /* 0x000fe4000b0f140b */
        /* <DEDUP_REMOVED lines=8> */
[----:B------:R-:W-:Y:S01]  /*7840*/  LOP3.LUT R60, R61, 0x380, RZ, 0xc0, !PT ;  /* 0x000003803d3c7812 */ /* 0x000fe200078ec0ff */
[----:B------:R-:W1:Y:S01]  /*7850*/  SHFL.IDX PT, R21, R14, RZ, 0x1c1f ;  /* 0x001c1fff0e157589 */ /* 0x000e6200000e0000 */
[----:B------:R-:W-:-:S02]  /*7860*/  IADD3 R49, P2, R4, 0xb000, RZ ;  /* 0x0000b00004317810 */ /* 0x000fc40007f5e0ff */
[C---:B------:R-:W-:Y:S01]  /*7870*/  IADD3 R41, P6, R4.reuse, 0x6000, RZ ;  /* 0x0000600004297810 */ /* 0x040fe20007fde0ff */
[----:B------:R-:W2:Y:S01]  /*7880*/  SHFL.IDX PT, R51, R14, 0x1, 0x1c1f ;  /* 0x003c1f000e337f89 */ /* 0x000ea200000e0000 */
[C---:B------:R-:W-:Y:S02]  /*7890*/  IADD3 R45, P5, R4.reuse, 0x7000, RZ ;  /* 0x00007000042d7810 */ /* 0x040fe40007fbe0ff */
[C---:B------:R-:W-:Y:S02]  /*78a0*/  IADD3 R69, P4, R4.reuse, 0x8000, RZ ;  /* 0x0000800004457810 */ /* 0x040fe40007f9e0ff */
[----:B------:R-:W-:Y:S02]  /*78b0*/  IADD3 R11, P3, R4, 0xa000, RZ ;  /* 0x0000a000040b7810 */ /* 0x000fe40007f7e0ff */
[----:B------:R-:W-:Y:S02]  /*78c0*/  SHF.R.U64 R60, R60, 0x3, RZ ;  /* 0x000000033c3c7819 */ /* 0x000fe400000012ff */
[----:B------:R-:W-:-:S02]  /*78d0*/  LOP3.LUT R48, R49, 0x380, RZ, 0xc0, !PT ;  /* 0x0000038031307812 */ /* 0x000fc400078ec0ff */
[----:B------:R-:W-:Y:S02]  /*78e0*/  LOP3.LUT R40, R41, 0x380, RZ, 0xc0, !PT ;  /* 0x0000038029287812 */ /* 0x000fe400078ec0ff */
[----:B------:R-:W-:Y:S02]  /*78f0*/  LOP3.LUT R44, R45, 0x380, RZ, 0xc0, !PT ;  /* 0x000003802d2c7812 */ /* 0x000fe400078ec0ff */
[----:B------:R-:W-:Y:S02]  /*7900*/  LOP3.LUT R68, R69, 0x380, RZ, 0xc0, !PT ;  /* 0x0000038045447812 */ /* 0x000fe400078ec0ff */
[----:B------:R-:W-:Y:S02]  /*7910*/  LOP3.LUT R10, R11, 0x380, RZ, 0xc0, !PT ;  /* 0x000003800b0a7812 */ /* 0x000fe400078ec0ff */
[----:B------:R-:W-:Y:S01]  /*7920*/  LOP3.LUT R60, R60, R61, RZ, 0x3c, !PT ;  /* 0x0000003d3c3c7212 */ /* 0x000fe200078e3cff */
[----:B------:R-:W-:Y:S01]  /*7930*/  IMAD.X R61, RZ, RZ, R5, P0 ;  /* 0x000000ffff3d7224 */ /* 0x000fe200000e0605 */
[----:B------:R-:W-:-:S02]  /*7940*/  SHF.R.U64 R48, R48, 0x3, RZ ;  /* 0x0000000330307819 */ /* 0x000fc400000012ff */
[----:B------:R-:W-:Y:S02]  /*7950*/  SHF.R.U64 R40, R40, 0x3, RZ ;  /* 0x0000000328287819 */ /* 0x000fe400000012ff */
[----:B------:R-:W-:Y:S02]  /*7960*/  SHF.R.U64 R44, R44, 0x3, RZ ;  /* 0x000000032c2c7819 */ /* 0x000fe400000012ff */
[----:B------:R-:W-:Y:S02]  /*7970*/  SHF.R.U64 R68, R68, 0x3, RZ ;  /* 0x0000000344447819 */ /* 0x000fe400000012ff */
[----:B------:R-:W-:Y:S02]  /*7980*/  SHF.R.U64 R10, R10, 0x3, RZ ;  /* 0x000000030a0a7819 */ /* 0x000fe400000012ff */
[----:B------:R-:W-:Y:S02]  /*7990*/  LOP3.LUT P0, RZ, R23, 0x3, RZ, 0xc0, !PT ;  /* 0x0000000317ff7812 */ /* 0x000fe4000780c0ff */
[----:B------:R-:W-:Y:S01]  /*79a0*/  LOP3.LUT R48, R48, R49, RZ, 0x3c, !PT ;  /* 0x0000003130307212 */ /* 0x000fe200078e3cff */
[--C-:B------:R-:W-:Y:S01]  /*79b0*/  IMAD.X R49, RZ, RZ, R5.reuse, P2 ;  /* 0x000000ffff317224 */ /* 0x100fe200010e0605 */
[----:B------:R-:W-:Y:S01]  /*79c0*/  LOP3.LUT R40, R40, R41, RZ, 0x3c, !PT ;  /* 0x0000002928287212 */ /* 0x000fe200078e3cff */
[--C-:B------:R-:W-:Y:S01]  /*79d0*/  IMAD.X R41, RZ, RZ, R5.reuse, P6 ;  /* 0x000000ffff297224 */ /* 0x100fe200030e0605 */
[----:B------:R-:W-:Y:S01]  /*79e0*/  LOP3.LUT R44, R44, R45, RZ, 0x3c, !PT ;  /* 0x0000002d2c2c7212 */ /* 0x000fe200078e3cff */
[----:B------:R-:W-:Y:S01]  /*79f0*/  IMAD.X R45, RZ, RZ, R5, P5 ;  /* 0x000000ffff2d7224 */ /* 0x000fe200028e0605 */
[----:B------:R-:W-:-:S02]  /*7a00*/  LOP3.LUT R68, R68, R69, RZ, 0x3c, !PT ;  /* 0x0000004544447212 */ /* 0x000fc400078e3cff */
[----:B------:R-:W-:Y:S01]  /*7a10*/  LOP3.LUT R10, R10, R11, RZ, 0x3c, !PT ;  /* 0x0000000b0a0a7212 */ /* 0x000fe200078e3cff */
[----:B------:R-:W-:Y:S01]  /*7a20*/  IMAD.X R11, RZ, RZ, R5, P3 ;  /* 0x000000ffff0b7224 */ /* 0x000fe200018e0605 */
[----:B------:R-:W-:Y:S02]  /*7a30*/  ISETP.GE.OR P2, PT, R26, R85, P0 ;  /* 0x000000551a00720c */ /* 0x000fe40000746670 */
[----:B------:R-:W-:Y:S02]  /*7a40*/  IADD3.X R69, RZ, R5, RZ, P4, !PT ;  /* 0x00000005ff457210 */ /* 0x000fe400027fe4ff */
[----:B------:R-:W-:Y:S02]  /*7a50*/  ISETP.GE.OR P0, PT, R6, R85, P0 ;  /* 0x000000550600720c */ /* 0x000fe40000706670 */
[C---:B------:R-:W-:Y:S02]  /*7a60*/  IADD3 R77, P6, R4.reuse, 0xc000, RZ ;  /* 0x0000c000044d7810 */ /* 0x040fe40007fde0ff */
[----:B------:R-:W-:-:S02]  /*7a70*/  IADD3 R73, P5, R4, 0xd000, RZ ;  /* 0x0000d00004497810 */ /* 0x000fc40007fbe0ff */
[C---:B------:R-:W-:Y:S02]  /*7a80*/  IADD3 R65, P4, R4.reuse, 0xe000, RZ ;  /* 0x0000e00004417810 */ /* 0x040fe40007f9e0ff */
[C---:B------:R-:W-:Y:S01]  /*7a90*/  LOP3.LUT R15, R4.reuse, 0x380, RZ, 0xc0, !PT ;  /* 0x00000380040f7812 */ /* 0x040fe200078ec0ff */
[----:B-1----:R1:W-:Y:S01]  /*7aa0*/  @!P2 ST.E desc[UR50][R20.64], R9 ;  /* 0x000000091400a985 */ /* 0x0023e2000c101932 */
[----:B------:R-:W-:Y:S02]  /*7ab0*/  IADD3 R13, P3, R4, 0xf000, RZ ;  /* 0x0000f000040d7810 */ /* 0x000fe40007f7e0ff */
[----:B------:R-:W-:Y:S01]  /*7ac0*/  LOP3.LUT R76, R77, 0x380, RZ, 0xc0, !PT ;  /* 0x000003804d4c7812 */ /* 0x000fe200078ec0ff */
[----:B--2---:R2:W-:Y:S01]  /*7ad0*/  @!P0 ST.E desc[UR50][R50.64], R8 ;  /* 0x0000000832008985 */ /* 0x0045e2000c101932 */
[----:B------:R-:W-:Y:S01]  /*7ae0*/  LOP3.LUT R72, R73, 0x380, RZ, 0xc0, !PT ;  /* 0x0000038049487812 */ /* 0x000fe200078ec0ff */
[----:B------:R-:W-:Y:S01]  /*7af0*/  IMAD.X R53, RZ, RZ, R5, P3 ;  /* 0x000000ffff357224 */ /* 0x000fe200018e0605 */
[----:B------:R-:W-:Y:S01]  /*7b00*/  LOP3.LUT R64, R65, 0x380, RZ, 0xc0, !PT ;  /* 0x0000038041407812 */ /* 0x000fe200078ec0ff */
[----:B------:R-:W-:Y:S01]  /*7b10*/  UIMAD UR7, UR11, UR12, URZ ;  /* 0x0000000c0b0772a4 */ /* 0x000fe2000f8e023f */
[----:B------:R-:W-:Y:S01]  /*7b20*/  SHF.R.U64 R15, R15, 0x3, RZ ;  /* 0x000000030f0f7819 */ /* 0x000fe200000012ff */
[----:B------:R-:W-:Y:S01]  /*7b30*/  UIMAD.WIDE.U32 UR8, UR4, UR12, URZ ;  /* 0x0000000c040872a5 */ /* 0x000fe2000f8e003f */
[----:B------:R-:W-:Y:S01]  /*7b40*/  LOP3.LUT R0, R13, 0x380, RZ, 0xc0, !PT ;  /* 0x000003800d007812 */ /* 0x000fe200078ec0ff */
[----:B------:R-:W-:Y:S01]  /*7b50*/  ULDC.64 UR10, c[0x0][0xae8] ;  /* 0x0002ba00000a7ab9 */ /* 0x000fe20000000a00 */
[----:B------:R-:W-:Y:S01]  /*7b60*/  SHF.R.U64 R76, R76, 0x3, RZ ;  /* 0x000000034c4c7819 */ /* 0x000fe200000012ff */
[----:B-1----:R-:W-:Y:S01]  /*7b70*/  IMAD.U32 R21, RZ, RZ, UR40 ;  /* 0x00000028ff157e24 */ /* 0x002fe2000f8e00ff */
[----:B------:R-:W-:Y:S01]  /*7b80*/  SHF.R.U64 R72, R72, 0x3, RZ ;  /* 0x0000000348487819 */ /* 0x000fe200000012ff */
[----:B------:R-:W5:Y:S01]  /*7b90*/  LD.E.128 R24, desc[UR50][R24.64] ;  /* 0x0000003218187980 */ /* 0x000f62000c101d00 */
[----:B------:R-:W-:-:S02]  /*7ba0*/  SHF.R.U64 R64, R64, 0x3, RZ ;  /* 0x0000000340407819 */ /* 0x000fc400000012ff */
[----:B------:R-:W-:Y:S01]  /*7bb0*/  LOP3.LUT R4, R15, R4, RZ, 0x3c, !PT ;  /* 0x000000040f047212 */ /* 0x000fe200078e3cff */
[----:B------:R-:W5:Y:S01]  /*7bc0*/  LD.E.128 R28, desc[UR50][R28.64] ;  /* 0x000000321c1c7980 */ /* 0x000f62000c101d00 */
[----:B------:R-:W-:Y:S02]  /*7bd0*/  SHF.R.U64 R0, R0, 0x3, RZ ;  /* 0x0000000300007819 */ /* 0x000fe400000012ff */
[----:B------:R-:W-:Y:S01]  /*7be0*/  LOP3.LUT R76, R76, R77, RZ, 0x3c, !PT ;  /* 0x0000004d4c4c7212 */ /* 0x000fe200078e3cff */
[--C-:B------:R-:W-:Y:S01]  /*7bf0*/  IMAD.X R77, RZ, RZ, R5.reuse, P6 ;  /* 0x000000ffff4d7224 */ /* 0x100fe200030e0605 */
[----:B------:R-:W-:Y:S01]  /*7c00*/  LOP3.LUT R72, R72, R73, RZ, 0x3c, !PT ;  /* 0x0000004948487212 */ /* 0x000fe200078e3cff */
[--C-:B------:R-:W-:Y:S01]  /*7c10*/  IMAD.X R73, RZ, RZ, R5.reuse, P5 ;  /* 0x000000ffff497224 */ /* 0x100fe200028e0605 */
[----:B------:R-:W-:Y:S01]  /*7c20*/  LOP3.LUT R64, R64, R65, RZ, 0x3c, !PT ;  /* 0x0000004140407212 */ /* 0x000fe200078e3cff */
[----:B------:R-:W-:Y:S01]  /*7c30*/  IMAD.X R65, RZ, RZ, R5, P4 ;  /* 0x000000ffff417224 */ /* 0x000fe200020e0605 */
[----:B------:R-:W-:Y:S01]  /*7c40*/  LOP3.LUT R52, R0, R13, RZ, 0x3c, !PT ;  /* 0x0000000d00347212 */ /* 0x000fe200078e3cff */
[----:B------:R-:W-:Y:S01]  /*7c50*/  UIMAD UR7, UR4, UR13, UR7 ;  /* 0x0000000d040772a4 */ /* 0x000fe2000f8e0207 */
[----:B------:R1:W5:Y:S01]  /*7c60*/  LD.E.128 R12, desc[UR50][R4.64] ;  /* 0x00000032040c7980 */ /* 0x000362000c101d00 */
[----:B------:R-:W-:-:S03]  /*7c70*/  LEA R0, R19, R22, 0x5 ;  /* 0x0000001613007211 */ /* 0x000fc600078e28ff */
[----:B------:R-:W5:Y:S04]  /*7c80*/  LD.E.128 R32, desc[UR50][R32.64] ;  /* 0x0000003220207980 */ /* 0x000f68000c101d00 */
[----:B------:R-:W5:Y:S01]  /*7c90*/  LD.E.128 R56, desc[UR50][R56.64] ;  /* 0x0000003238387980 */ /* 0x000f62000c101d00 */
[----:B-1----:R-:W1:Y:S01]  /*7ca0*/  @P1 LDC R5, c[0x0][0xbec] ;  /* 0x0002fb00ff051b82 */ /* 0x002e620000000800 */
[----:B------:R-:W-:Y:S02]  /*7cb0*/  UIADD3 UR9, UR9, UR7, URZ ;  /* 0x0000000709097290 */ /* 0x000fe4000fffe03f */
[----:B------:R-:W5:Y:S01]  /*7cc0*/  LD.E.128 R36, desc[UR50][R36.64] ;  /* 0x0000003224247980 */ /* 0x000f62000c101d00 */
[----:B------:R-:W-:Y:S01]  /*7cd0*/  UIMAD UR4, UR14, UR10, URZ ;  /* 0x0000000a0e0472a4 */ /* 0x000fe2000f8e023f */
[----:B------:R-:W-:Y:S01]  /*7ce0*/  IMAD R20, R21, 0x80, R0 ;  /* 0x0000008015147824 */ /* 0x000fe200078e0200 */
[----:B------:R-:W-:Y:S01]  /*7cf0*/  UIMAD.WIDE.U32 UR8, UR41, UR10, UR8 ;  /* 0x0000000a290872a5 */ /* 0x000fe2000f8e0008 */
[----:B------:R-:W5:Y:S01]  /*7d00*/  LD.E.128 R40, desc[UR50][R40.64] ;  /* 0x0000003228287980 */ /* 0x000f62000c101d00 */
[----:B------:R-:W-:-:S03]  /*7d10*/  UIMAD UR4, UR41, UR11, UR4 ;  /* 0x0000000b290472a4 */ /* 0x000fc6000f8e0204 */
[----:B------:R-:W-:Y:S01]  /*7d20*/  ULDC.64 UR10, c[0x0][0xaf0] ;  /* 0x0002bc00000a7ab9 */ /* 0x000fe20000000a00 */
[----:B------:R-:W-:Y:S01]  /*7d30*/  UIADD3 UR9, UR9, UR4, URZ ;  /* 0x0000000409097290 */ /* 0x000fe2000fffe03f */
[----:B------:R-:W5:Y:S01]  /*7d40*/  LD.E.128 R44, desc[UR50][R44.64] ;  /* 0x000000322c2c7980 */ /* 0x000f62000c101d00 */
[----:B------:R-:W-:Y:S01]  /*7d50*/  UIMAD UR4, UR39, UR10, URZ ;  /* 0x0000000a270472a4 */ /* 0x000fe2000f8e023f */
[----:B------:R-:W-:Y:S01]  /*7d60*/  IMAD.MOV.U32 R21, RZ, RZ, R20 ;  /* 0x000000ffff157224 */ /* 0x000fe200078e0014 */
[----:B------:R-:W-:Y:S01]  /*7d70*/  UIMAD.WIDE.U32 UR8, UR38, UR10, UR8 ;  /* 0x0000000a260872a5 */ /* 0x000fe2000f8e0008 */
[----:B------:R-:W5:Y:S01]  /*7d80*/  LD.E.128 R68, desc[UR50][R68.64] ;  /* 0x0000003244447980 */ /* 0x000f62000c101d00 */
[----:B------:R-:W-:-:S03]  /*7d90*/  UIMAD UR4, UR38, UR11, UR4 ;  /* 0x0000000b260472a4 */ /* 0x000fc6000f8e0204 */
[----:B------:R-:W5:Y:S01]  /*7da0*/  LD.E.128 R60, desc[UR50][R60.64] ;  /* 0x000000323c3c7980 */ /* 0x000f62000c101d00 */
[----:B-1----:R-:W-:-:S03]  /*7db0*/  @P1 IMAD.HI.U32 R0, R20, R5, RZ ;  /* 0x0000000514001227 */ /* 0x002fc600078e00ff */
[----:B--2---:R-:W5:Y:S02]  /*7dc0*/  LD.E.128 R8, desc[UR50][R10.64] ;  /* 0x000000320a087980 */ /* 0x004f64000c101d00 */
[----:B0-----:R-:W-:Y:S01]  /*7dd0*/  @P1 SHF.R.U32.HI R21, RZ, R83, R0 ;  /* 0x00000053ff151219 */ /* 0x001fe20000011600 */
[----:B------:R-:W-:Y:S01]  /*7de0*/  UIADD3 UR4, UR9, UR4, URZ ;  /* 0x0000000409047290 */ /* 0x000fe2000fffe03f */
[----:B------:R-:W-:Y:S01]  /*7df0*/  IMAD.U32 R4, RZ, RZ, UR8 ;  /* 0x00000008ff047e24 */ /* 0x000fe2000f8e00ff */
[----:B------:R-:W5:Y:S01]  /*7e00*/  LD.E.128 R48, desc[UR50][R48.64] ;  /* 0x0000003230307980 */ /* 0x000f62000c101d00 */
[--C-:B------:R-:W-:Y:S01]  /*7e10*/  SHF.R.S32.HI R0, RZ, 0x1f, R21.reuse ;  /* 0x0000001fff007819 */ /* 0x100fe20000011415 */
[----:B------:R-:W-:Y:S02]  /*7e20*/  IMAD.MOV R6, RZ, RZ, -R21 ;  /* 0x000000ffff067224 */ /* 0x000fe400078e0a15 */
[----:B------:R-:W-:Y:S01]  /*7e30*/  IMAD.U32 R5, RZ, RZ, UR9 ;  /* 0x00000009ff057e24 */ /* 0x000fe2000f8e00ff */
[----:B------:R-:W-:Y:S01]  /*7e40*/  ULDC.64 UR8, c[0x0][0xae0] ;  /* 0x0002b80000087ab9 */ /* 0x000fe20000000a00 */
[----:B------:R-:W-:Y:S01]  /*7e50*/  IMAD R81, R81, R6, R20 ;  /* 0x0000000651517224 */ /* 0x000fe200078e0214 */
[----:B------:R-:W5:Y:S01]  /*7e60*/  LD.E.128 R76, desc[UR50][R76.64] ;  /* 0x000000324c4c7980 */ /* 0x000f62000c101d00 */
[----:B------:R-:W-:-:S02]  /*7e70*/  IMAD R0, R0, UR8, RZ ;  /* 0x0000000800007c24 */ /* 0x000fc4000f8e02ff */
[----:B------:R-:W-:Y:S01]  /*7e80*/  IMAD.U32 R5, RZ, RZ, UR4 ;  /* 0x00000004ff057e24 */ /* 0x000fe2000f8e00ff */
[----:B------:R-:W5:Y:S01]  /*7e90*/  LD.E.128 R72, desc[UR50][R72.64] ;  /* 0x0000003248487980 */ /* 0x000f62000c101d00 */
[----:B------:R-:W-:-:S03]  /*7ea0*/  IMAD R83, R21, UR9, R0 ;  /* 0x0000000915537c24 */ /* 0x000fc6000f8e0200 */
[----:B------:R-:W5:Y:S01]  /*7eb0*/  LD.E.128 R64, desc[UR50][R64.64] ;  /* 0x0000003240407980 */ /* 0x000f62000c101d00 */
[----:B------:R-:W-:-:S03]  /*7ec0*/  SHF.R.S32.HI R0, RZ, 0x1f, R81 ;  /* 0x0000001fff007819 */ /* 0x000fc60000011451 */
[----:B------:R-:W5:Y:S01]  /*7ed0*/  LD.E.128 R52, desc[UR50][R52.64] ;  /* 0x0000003234347980 */ /* 0x000f62000c101d00 */
[----:B------:R-:W-:Y:S01]  /*7ee0*/  IMAD.WIDE.U32 R4, R21, UR8, R4 ;  /* 0x0000000815047c25 */ /* 0x000fe2000f8e0004 */
[----:B------:R-:W-:Y:S01]  /*7ef0*/  ULDC.64 UR8, c[0x0][0xad8] ;  /* 0x0002b60000087ab9 */ /* 0x000fe20000000a00 */
[----:B------:R-:W-:Y:S01]  /*7f00*/  @!PT LDS RZ, [RZ] ;  /* 0x00000000fffff984 */ /* 0x000fe20000000800 */
[----:B------:R-:W-:Y:S01]  /*7f10*/  @!PT LDS RZ, [RZ] ;  /* 0x00000000fffff984 */ /* 0x000fe20000000800 */
[----:B------:R-:W-:Y:S01]  /*7f20*/  @!PT LDS RZ, [RZ] ;  /* 0x00000000fffff984 */ /* 0x000fe20000000800 */
[----:B------:R-:W-:Y:S01]  /*7f30*/  @!PT LDS RZ, [RZ] ;  /* 0x00000000fffff984 */ /* 0x000fe20000000800 */
[----:B------:R0:W-:Y:S06]  /*7f40*/  MEMBAR.ALL.CTA ;  /* 0x0000000000007992 */ /* 0x0001ec0000008000 */
[----:B0-----:R-:W0:Y:S01]  /*7f50*/  FENCE.VIEW.ASYNC.S ;  /* 0x00000000000073c6 */ /* 0x001e220000000000 */
[----:B------:R-:W-:-:S02]  /*7f60*/  IMAD.U32 R87, RZ, RZ, UR40 ;  /* 0x00000028ff577e24 */ /* 0x000fc4000f8e00ff */
[----:B------:R-:W-:Y:S02]  /*7f70*/  IMAD.IADD R5, R5, 0x1, R83 ;  /* 0x0000000105057824 */ /* 0x000fe400078e0253 */
[----:B------:R-:W-:Y:S02]  /*7f80*/  IMAD R6, R0, UR8, RZ ;  /* 0x0000000800067c24 */ /* 0x000fe4000f8e02ff */
[----:B------:R-:W-:Y:S02]  /*7f90*/  IMAD R86, R87, 0x80, R22 ;  /* 0x0000008057567824 */ /* 0x000fe400078e0216 */
[C---:B------:R-:W-:Y:S02]  /*7fa0*/  IMAD R21, R81.reuse, UR9, R6 ;  /* 0x0000000951157c24 */ /* 0x040fe4000f8e0206 */
[----:B------:R-:W-:Y:S01]  /*7fb0*/  IMAD.WIDE.U32 R4, R81, UR8, R4 ;  /* 0x0000000851047c25 */ /* 0x000fe2000f8e0004 */
[----:B------:R-:W-:Y:S01]  /*7fc0*/  ISETP.GE.AND P2, PT, R86, R85, PT ;  /* 0x000000555600720c */ /* 0x000fe20003f46270 */
[----:B------:R-:W-:-:S02]  /*7fd0*/  ULDC.64 UR8, c[0x0][0xa80] ;  /* 0x0002a00000087ab9 */ /* 0x000fc40000000a00 */
[----:B------:R-:W-:Y:S01]  /*7fe0*/  VIADD R3, R3, 0x22820 ;  /* 0x0002282003037836 */ /* 0x000fe20000000000 */
[----:B------:R-:W-:Y:S01]  /*7ff0*/  LEA R6, P3, R4, UR8, 0x1 ;  /* 0x0000000804067c11 */ /* 0x000fe2000f8608ff */
[----:B------:R-:W-:Y:S01]  /*8000*/  IMAD.IADD R5, R5, 0x1, R21 ;  /* 0x0000000105057824 */ /* 0x000fe200078e0215 */
[----:B------:R-:W-:Y:S02]  /*8010*/  IADD3 R0, R86, 0x20, RZ ;  /* 0x0000002056007810 */ /* 0x000fe40007ffe0ff */
[----:B------:R-:W-:Y:S02]  /*8020*/  PRMT R3, RZ, 0x654, R3 ;  /* 0x00000654ff037816 */ /* 0x000fe40000000003 */
[----:B------:R-:W-:Y:S02]  /*8030*/  LEA.HI.X R84, R4, UR9, R5, 0x1, P3 ;  /* 0x0000000904547c11 */ /* 0x000fe400098f0c05 */
[-C--:B------:R-:W-:Y:S01]  /*8040*/  ISETP.GE.AND P1, PT, R0, R85.reuse, PT ;  /* 0x000000550000720c */ /* 0x080fe20003f26270 */
[----:B------:R-:W-:Y:S01]  /*8050*/  VIADD R0, R86, 0x40 ;  /* 0x0000004056007836 */ /* 0x000fe20000000000 */
[----:B0-----:R0:W-:Y:S01]  /*8060*/  SYNCS.ARRIVE.TRANS64.RED.A1T0 RZ, [R3+URZ], RZ ;  /* 0x000000ff03ff79a7 */ /* 0x0011e2000810043f */
[----:B------:R1:W2:Y:S01]  /*8070*/  SHFL.IDX PT, R83, R6, RZ, 0x181f ;  /* 0x00181fff06537589 */ /* 0x0002a200000e0000 */
[----:B------:R-:W-:Y:S02]  /*8080*/  BSSY B1, `(.L_x_422) ;  /* 0x0000015000017945 */ /* 0x000fe40003800000 */
[----:B------:R-:W-:Y:S01]  /*8090*/  ISETP.GE.AND P0, PT, R0, R85, PT ;  /* 0x000000550000720c */ /* 0x000fe20003f06270 */
[----:B0-----:R1:W0:Y:S01]  /*80a0*/  SHFL.IDX PT, R3, R84, RZ, 0x181f ;  /* 0x00181fff54037589 */ /* 0x00122200000e0000 */
[----:B------:R-:W-:Y:S11]  /*80b0*/  @P2 BRA `(.L_x_423) ;  /* 0x0000000000442947 */ /* 0x000ff60003800000 */
[----:B------:R-:W-:Y:S02]  /*80c0*/  ULDC UR4, c[0x0][0xac8] ;  /* 0x0002b20000047ab9 */ /* 0x000fe40000000800 */
[----:B------:R-:W-:Y:S02]  /*80d0*/  ISETP.GE.AND P5, PT, R2, UR4, PT ;  /* 0x0000000402007c0c */ /* 0x000fe4000bfa6270 */
[----:B------:R-:W-:Y:S02]  /*80e0*/  ISETP.GE.AND P4, PT, R17, UR4, PT ;  /* 0x0000000411007c0c */ /* 0x000fe4000bf86270 */
[----:B------:R-:W-:Y:S02]  /*80f0*/  ISETP.GE.AND P3, PT, R16, UR4, PT ;  /* 0x0000000410007c0c */ /* 0x000fe4000bf66270 */
[----:B------:R-:W-:-:S07]  /*8100*/  ISETP.GE.AND P2, PT, R18, UR4, PT ;  /* 0x0000000412007c0c */ /* 0x000fce000bf46270 */
[----:B--2---:R-:W-:-:S04]  /*8110*/  @!P5 LEA R4, P6, R2, R83, 0x1 ;  /* 0x000000530204d211 */ /* 0x004fc800078c08ff */
[----:B0-----:R-:W-:Y:S02]  /*8120*/  @!P5 LEA.HI.X R5, R2, R3, R208, 0x1, P6 ;  /* 0x000000030205d211 */ /* 0x001fe400030f0cd0 */
[----:B------:R-:W-:-:S03]  /*8130*/  @!P4 LEA R20, P6, R17, R83, 0x1 ;  /* 0x000000531114c211 */ /* 0x000fc600078c08ff */
[----:B-----5:R3:W-:Y:S01]  /*8140*/  @!P5 ST.E.128 desc[UR50][R4.64], R12 ;  /* 0x0000000c0400d985 */ /* 0x0207e2000c101d32 */
[----:B------:R-:W-:Y:S02]  /*8150*/  @!P4 LEA.HI.X R21, R17, R3, R207, 0x1, P6 ;  /* 0x000000031115c211 */ /* 0x000fe400030f0ccf */
[----:B------:R-:W-:-:S03]  /*8160*/  @!P3 LEA R80, P6, R16, R83, 0x1 ;  /* 0x000000531050b211 */ /* 0x000fc600078c08ff */
[----:B------:R3:W-:Y:S01]  /*8170*/  @!P4 ST.E.128 desc[UR50][R20.64], R56 ;  /* 0x000000381400c985 */ /* 0x0007e2000c101d32 */
[----:B------:R-:W-:Y:S02]  /*8180*/  @!P3 LEA.HI.X R81, R16, R3, R206, 0x1, P6 ;  /* 0x000000031051b211 */ /* 0x000fe400030f0cce */
[----:B------:R-:W-:-:S03]  /*8190*/  @!P2 LEA R82, P6, R18, R83, 0x1 ;  /* 0x000000531252a211 */ /* 0x000fc600078c08ff */
[----:B------:R3:W-:Y:S01]  /*81a0*/  @!P3 ST.E.128 desc[UR50][R80.64], R68 ;  /* 0x000000445000b985 */ /* 0x0007e2000c101d32 */
[----:B------:R-:W-:-:S05]  /*81b0*/  @!P2 LEA.HI.X R83, R18, R3, R205, 0x1, P6 ;  /* 0x000000031253a211 */ /* 0x000fca00030f0ccd */
[----:B------:R3:W-:Y:S04]  /*81c0*/  @!P2 ST.E.128 desc[UR50][R82.64], R76 ;  /* 0x0000004c5200a985 */ /* 0x0007e8000c101d32 */
.L_x_423:
[----:B------:R-:W-:Y:S05]  /*81d0*/  BSYNC B1 ;  /* 0x0000000000017941 */ /* 0x000fea0003800000 */
.L_x_422:
[----:B0-----:R0:W4:Y:S01]  /*81e0*/  SHFL.IDX PT, R3, R84, 0x1, 0x181f ;  /* 0x00381f0054037f89 */ /* 0x00112200000e0000 */
[----:B------:R-:W-:Y:S03]  /*81f0*/  BSSY B1, `(.L_x_424) ;  /* 0x0000014000017945 */ /* 0x000fe60003800000 */
[----:B---3--:R0:W3:Y:S01]  /*8200*/  SHFL.IDX PT, R21, R6, 0x1, 0x181f ;  /* 0x00381f0006157f89 */ /* 0x0080e200000e0000 */
[----:B------:R-:W-:Y:S05]  /*8210*/  @P1 BRA `(.L_x_425) ;  /* 0x0000000000441947 */ /* 0x000fea0003800000 */
[----:B------:R-:W-:Y:S02]  /*8220*/  ULDC UR4, c[0x0][0xac8] ;  /* 0x0002b20000047ab9 */ /* 0x000fe40000000800 */
[----:B------:R-:W-:Y:S02]  /*8230*/  ISETP.GE.AND P4, PT, R2, UR4, PT ;  /* 0x0000000402007c0c */ /* 0x000fe4000bf86270 */
[----:B------:R-:W-:Y:S02]  /*8240*/  ISETP.GE.AND P3, PT, R17, UR4, PT ;  /* 0x0000000411007c0c */ /* 0x000fe4000bf66270 */
[----:B------:R-:W-:Y:S02]  /*8250*/  ISETP.GE.AND P2, PT, R16, UR4, PT ;  /* 0x0000000410007c0c */ /* 0x000fe4000bf46270 */
[----:B------:R-:W-:-:S07]  /*8260*/  ISETP.GE.AND P1, PT, R18, UR4, PT ;  /* 0x0000000412007c0c */ /* 0x000fce000bf26270 */
[CC--:B---3--:R-:W-:Y:S02]  /*8270*/  @!P4 LEA R4, P6, R2.reuse, R21.reuse, 0x1 ;  /* 0x000000150204c211 */ /* 0x0c8fe400078c08ff */
[C---:B-----5:R-:W-:Y:S02]  /*8280*/  @!P3 LEA R12, P5, R17.reuse, R21, 0x1 ;  /* 0x00000015110cb211 */ /* 0x060fe400078a08ff */
[----:B----4-:R-:W-:Y:S02]  /*8290*/  @!P4 LEA.HI.X R5, R2, R3, R208, 0x1, P6 ;  /* 0x000000030205c211 */ /* 0x010fe400030f0cd0 */
[----:B------:R-:W-:Y:S02]  /*82a0*/  @!P2 LEA R14, P6, R16, R21, 0x1 ;  /* 0x00000015100ea211 */ /* 0x000fe400078c08ff */
[----:B------:R-:W-:Y:S01]  /*82b0*/  @!P3 LEA.HI.X R13, R17, R3, R207, 0x1, P5 ;  /* 0x00000003110db211 */ /* 0x000fe200028f0ccf */
[----:B------:R3:W-:Y:S01]  /*82c0*/  @!P4 ST.E.128 desc[UR50][R4.64], R24 ;  /* 0x000000180400c985 */ /* 0x0007e2000c101d32 */
[----:B------:R-:W-:-:S02]  /*82d0*/  @!P1 LEA R20, P5, R18, R21, 0x1 ;  /* 0x0000001512149211 */ /* 0x000fc400078a08ff */
[-C--:B------:R-:W-:Y:S01]  /*82e0*/  @!P2 LEA.HI.X R15, R16, R3.reuse, R206, 0x1, P6 ;  /* 0x00000003100fa211 */ /* 0x080fe200030f0cce */
[----:B------:R3:W-:Y:S01]  /*82f0*/  @!P3 ST.E.128 desc[UR50][R12.64], R36 ;  /* 0x000000240c00b985 */ /* 0x0007e2000c101d32 */
[----:B------:R-:W-:-:S03]  /*8300*/  @!P1 LEA.HI.X R21, R18, R3, R205, 0x1, P5 ;  /* 0x0000000312159211 */ /* 0x000fc600028f0ccd */
[----:B------:R3:W-:Y:S04]  /*8310*/  @!P2 ST.E.128 desc[UR50][R14.64], R60 ;  /* 0x0000003c0e00a985 */ /* 0x0007e8000c101d32 */
[----:B------:R3:W-:Y:S02]  /*8320*/  @!P1 ST.E.128 desc[UR50][R20.64], R72 ;  /* 0x0000004814009985 */ /* 0x0007e4000c101d32 */
.L_x_425:
[----:B------:R-:W-:Y:S05]  /*8330*/  BSYNC B1 ;  /* 0x0000000000017941 */ /* 0x000fea0003800000 */
.L_x_424:
[----:B----4-:R4:W0:Y:S01]  /*8340*/  SHFL.IDX PT, R3, R84, 0x2, 0x181f ;  /* 0x00581f0054037f89 */ /* 0x01082200000e0000 */
        /* <DEDUP_REMOVED lines=8> */
[-C--:B---3--:R-:W-:Y:S02]  /*83d0*/  @!P3 LEA R4, P6, R2, R21.reuse, 0x1 ;  /* 0x000000150204b211 */ /* 0x088fe400078c08ff */
[CC--:B-----5:R-:W-:Y:S02]  /*83e0*/  @!P2 LEA R12, P5, R17.reuse, R21.reuse, 0x1 ;  /* 0x00000015110ca211 */ /* 0x0e0fe400078a08ff */
[----:B------:R-:W-:Y:S02]  /*83f0*/  @!P1 LEA R14, P4, R16, R21, 0x1 ;  /* 0x00000015100e9211 */ /* 0x000fe400078808ff */
[----:B0-----:R-:W-:Y:S02]  /*8400*/  @!P3 LEA.HI.X R5, R2, R3, R208, 0x1, P6 ;  /* 0x000000030205b211 */ /* 0x001fe400030f0cd0 */
[----:B------:R-:W-:Y:S02]  /*8410*/  @!P0 LEA R20, P6, R18, R21, 0x1 ;  /* 0x0000001512148211 */ /* 0x000fe400078c08ff */
[-C--:B------:R-:W-:Y:S01]  /*8420*/  @!P2 LEA.HI.X R13, R17, R3.reuse, R207, 0x1, P5 ;  /* 0x00000003110da211 */ /* 0x080fe200028f0ccf */
[----:B------:R0:W-:Y:S01]  /*8430*/  @!P3 ST.E.128 desc[UR50][R4.64], R28 ;  /* 0x0000001c0400b985 */ /* 0x0001e2000c101d32 */
[----:B------:R-:W-:-:S02]  /*8440*/  @!P1 LEA.HI.X R15, R16, R3, R206, 0x1, P4 ;  /* 0x00000003100f9211 */ /* 0x000fc400020f0cce */
[----:B------:R-:W-:Y:S01]  /*8450*/  @!P0 LEA.HI.X R21, R18, R3, R205, 0x1, P6 ;  /* 0x0000000312158211 */ /* 0x000fe200030f0ccd */
[----:B------:R0:W-:Y:S04]  /*8460*/  @!P2 ST.E.128 desc[UR50][R12.64], R40 ;  /* 0x000000280c00a985 */ /* 0x0001e8000c101d32 */
[----:B------:R0:W-:Y:S04]  /*8470*/  @!P1 ST.E.128 desc[UR50][R14.64], R8 ;  /* 0x000000080e009985 */ /* 0x0001e8000c101d32 */
[----:B------:R0:W-:Y:S02]  /*8480*/  @!P0 ST.E.128 desc[UR50][R20.64], R64 ;  /* 0x0000004014008985 */ /* 0x0001e4000c101d32 */
.L_x_427:
[----:B------:R-:W-:Y:S05]  /*8490*/  BSYNC B1 ;  /* 0x0000000000017941 */ /* 0x000fea0003800000 */
.L_x_426:
[----:B------:R-:W-:Y:S01]  /*84a0*/  VIADD R0, R86, 0x60 ;  /* 0x0000006056007836 */ /* 0x000fe20000000000 */
[----:B0-----:R0:W0:Y:S04]  /*84b0*/  SHFL.IDX PT, R3, R84, 0x3, 0x181f ;  /* 0x00781f0054037f89 */ /* 0x00102800000e0000 */
[----:B------:R-:W-:Y:S01]  /*84c0*/  ISETP.GE.AND P0, PT, R0, R85, PT ;  /* 0x000000550000720c */ /* 0x000fe20003f06270 */
[----:B-----5:R0:W0:-:S12]  /*84d0*/  SHFL.IDX PT, R13, R6, 0x3, 0x181f ;  /* 0x00781f00060d7f89 */ /* 0x02001800000e0000 */
[----:B------:R-:W-:Y:S05]  /*84e0*/  @P0 BRA `(.L_x_428) ;  /* 0x0000000c00b40947 */ /* 0x000fea0003800000 */
[----:B------:R-:W-:Y:S02]  /*84f0*/  ULDC UR4, c[0x0][0xac8] ;  /* 0x0002b20000047ab9 */ /* 0x000fe40000000800 */
[----:B------:R-:W-:Y:S02]  /*8500*/  ISETP.GE.AND P3, PT, R2, UR4, PT ;  /* 0x0000000402007c0c */ /* 0x000fe4000bf66270 */
[----:B------:R-:W-:Y:S02]  /*8510*/  ISETP.GE.AND P4, PT, R17, UR4, PT ;  /* 0x0000000411007c0c */ /* 0x000fe4000bf86270 */
[----:B------:R-:W-:-:S09]  /*8520*/  ISETP.GE.AND P5, PT, R16, UR4, PT ;  /* 0x0000000410007c0c */ /* 0x000fd2000bfa6270 */
[-C--:B0-----:R-:W-:Y:S02]  /*8530*/  @!P3 LEA R4, P0, R2, R13.reuse, 0x1 ;  /* 0x0000000d0204b211 */ /* 0x081fe400078008ff */
[CC--:B------:R-:W-:Y:S02]  /*8540*/  @!P4 LEA R8, P1, R17.reuse, R13.reuse, 0x1 ;  /* 0x0000000d1108c211 */ /* 0x0c0fe400078208ff */
[----:B------:R-:W-:Y:S02]  /*8550*/  @!P5 LEA R10, P2, R16, R13, 0x1 ;  /* 0x0000000d100ad211 */ /* 0x000fe400078408ff */
[-C--:B------:R-:W-:Y:S02]  /*8560*/  @!P3 LEA.HI.X R5, R2, R3.reuse, R208, 0x1, P0 ;  /* 0x000000030205b211 */ /* 0x080fe400000f0cd0 */
[-C--:B------:R-:W-:Y:S02]  /*8570*/  @!P4 LEA.HI.X R9, R17, R3.reuse, R207, 0x1, P1 ;  /* 0x000000031109c211 */ /* 0x080fe400008f0ccf */
[----:B------:R-:W-:Y:S01]  /*8580*/  @!P5 LEA.HI.X R11, R16, R3, R206, 0x1, P2 ;  /* 0x00000003100bd211 */ /* 0x000fe200010f0cce */
[----:B------:R0:W-:Y:S01]  /*8590*/  @!P3 ST.E.128 desc[UR50][R4.64], R32 ;  /* 0x000000200400b985 */ /* 0x0001e2000c101d32 */
[----:B------:R-:W-:-:S03]  /*85a0*/  ISETP.GE.AND P0, PT, R18, UR4, PT ;  /* 0x0000000412007c0c */ /* 0x000fc6000bf06270 */
[----:B------:R0:W-:Y:S04]  /*85b0*/  @!P4 ST.E.128 desc[UR50][R8.64], R44 ;  /* 0x0000002c0800c985 */ /* 0x0001e8000c101d32 */
[----:B------:R0:W-:Y:S06]  /*85c0*/  @!P5 ST.E.128 desc[UR50][R10.64], R48 ;  /* 0x000000300a00d985 */ /* 0x0001ec000c101d32 */
[----:B------:R-:W-:Y:S05]  /*85d0*/  @P0 BRA `(.L_x_428) ;  /* 0x0000000c00780947 */ /* 0x000fea0003800000 */
[----:B0-----:R-:W-:-:S04]  /*85e0*/  LEA R4, P0, R18, R13, 0x1 ;  /* 0x0000000d12047211 */ /* 0x001fc800078008ff */
[----:B------:R-:W-:-:S05]  /*85f0*/  LEA.HI.X R5, R18, R3, R205, 0x1, P0 ;  /* 0x0000000312057211 */ /* 0x000fca00000f0ccd */
[----:B------:R0:W-:Y:S01]  /*8600*/  ST.E.128 desc[UR50][R4.64], R52 ;  /* 0x0000003404007985 */ /* 0x0001e2000c101d32 */
[----:B------:R-:W-:Y:S05]  /*8610*/  BRA `(.L_x_428) ;  /* 0x0000000c00687947 */ /* 0x000fea0003800000 */
.L_x_420:
[----:B------:R-:W-:Y:S01]  /*8620*/  ULDC.64 UR8, c[0x0][0xc00] ;  /* 0x0003000000087ab9 */ /* 0x000fe20000000a00 */
[----:B------:R-:W-:Y:S01]  /*8630*/  ULDC UR4, c[0x0][0xa88] ;  /* 0x0002a20000047ab9 */ /* 0x000fe20000000800 */
[----:B------:R-:W-:Y:S01]  /*8640*/  UISETP.NE.U32.AND UP0, UPT, UR8, URZ, UPT ;  /* 0x0000003f0800728c */ /* 0x000fe2000bf05070 */
[----:B------:R-:W0:Y:S03]  /*8650*/  LDC R13, c[0x0][0xbe8] ;  /* 0x0002fa00ff0d7b82 */ /* 0x000e260000000800 */
[----:B------:R-:W-:-:S03]  /*8660*/  UISETP.NE.AND.EX UP0, UPT, UR9, URZ, UPT, UP0 ;  /* 0x0000003f0900728c */ /* 0x000fc6000bf05300 */
[----:B------:R-:W-:Y:S02]  /*8670*/  ULDC.64 UR8, c[0x0][0xc00] ;  /* 0x0003000000087ab9 */ /* 0x000fe40000000a00 */
[----:B------:R-:W-:Y:S01]  /*8680*/  UIMAD.WIDE UR8, UR38, 0x4, UR8 ;  /* 0x00000004260878a5 */ /* 0x000fe2000f8e0208 */
[----:B------:R-:W-:-:S05]  /*8690*/  PLOP3.LUT P2, PT, PT, PT, UP0, 0x80, 0x0 ;  /* 0x000000000000781c */ /* 0x000fca0003f4f008 */
[----:B------:R-:W-:Y:S02]  /*86a0*/  IMAD.U32 R4, RZ, RZ, UR8 ;  /* 0x00000008ff047e24 */ /* 0x000fe4000f8e00ff */
[----:B------:R-:W-:Y:S01]  /*86b0*/  IMAD.U32 R5, RZ, RZ, UR9 ;  /* 0x00000009ff057e24 */ /* 0x000fe2000f8e00ff */
[----:B------:R-:W-:Y:S02]  /*86c0*/  ULDC.64 UR8, c[0x0][0xc08] ;  /* 0x0003020000087ab9 */ /* 0x000fe40000000a00 */
[----:B------:R-:W-:-:S03]  /*86d0*/  UISETP.NE.U32.AND UP1, UPT, UR8, URZ, UPT ;  /* 0x0000003f0800728c */ /* 0x000fc6000bf25070 */
[----:B------:R-:W2:Y:S01]  /*86e0*/  @P2 LDG.E R3, desc[UR50][R4.64] ;  /* 0x0000003204032981 */ /* 0x000ea2000c1e1900 */
[----:B------:R-:W-:Y:S01]  /*86f0*/  UISETP.NE.AND.EX UP1, UPT, UR9, URZ, UPT, UP1 ;  /* 0x0000003f0900728c */ /* 0x000fe2000bf25310 */
[----:B------:R-:W-:-:S05]  /*8700*/  IMAD.U32 R0, RZ, RZ, UR4 ;  /* 0x00000004ff007e24 */ /* 0x000fca000f8e00ff */
[----:B------:R-:W-:-:S05]  /*8710*/  PLOP3.LUT P3, PT, PT, PT, UP1, 0x80, 0x0 ;  /* 0x000000000000781c */ /* 0x000fca0003f6f018 */
[----:B------:R-:W-:Y:S02]  /*8720*/  @UP1 ULDC.64 UR8, c[0x0][0xc08] ;  /* 0x0003020000081ab9 */ /* 0x000fe40000000a00 */
[----:B------:R-:W-:-:S06]  /*8730*/  @UP1 UIMAD.WIDE UR8, UR38, 0x4, UR8 ;  /* 0x00000004260818a5 */ /* 0x000fcc000f8e0208 */
[----:B------:R-:W-:Y:S02]  /*8740*/  IMAD.U32 R8, RZ, RZ, UR8 ;  /* 0x00000008ff087e24 */ /* 0x000fe4000f8e00ff */
[----:B------:R-:W-:-:S05]  /*8750*/  IMAD.U32 R9, RZ, RZ, UR9 ;  /* 0x00000009ff097e24 */ /* 0x000fca000f8e00ff */
[----:B------:R1:W5:Y:S01]  /*8760*/  @P3 LDG.E R0, desc[UR50][R8.64] ;  /* 0x0000003208003981 */ /* 0x000362000c1e1900 */
[----:B0-----:R-:W-:Y:S01]  /*8770*/  ISETP.NE.AND P0, PT, R13, 0x1, PT ;  /* 0x000000010d00780c */ /* 0x001fe20003f05270 */
[----:B------:R-:W-:Y:S01]  /*8780*/  UMOV UR4, URZ ;  /* 0x0000003f00047c82 */ /* 0x000fe20008000000 */
[----:B------:R-:W-:Y:S01]  /*8790*/  USHF.R.S32.HI UR11, URZ, 0x1f, UR41 ;  /* 0x0000001f3f0b7899 */ /* 0x000fe20008011429 */
[----:B------:R-:W-:-:S10]  /*87a0*/  ISETP.GE.AND P1, PT, R209, 0x80, PT ;  /* 0x00000080d100780c */ /* 0x000fd40003f26270 */
[----:B------:R-:W0:Y:S01]  /*87b0*/  @P0 LDC R11, c[0x0][0xbec] ;  /* 0x0002fb00ff0b0b82 */ /* 0x000e220000000800 */
[----:B--2---:R-:W-:-:S13]  /*87c0*/  @P2 R2UR UR4, R3 ;  /* 0x00000000030422ca */ /* 0x004fda00000e0000 */
[----:B------:R-:W-:Y:S01]  /*87d0*/  USHF.R.S32.HI UR10, URZ, 0x1f, UR4 ;  /* 0x0000001f3f0a7899 */ /* 0x000fe20008011404 */
[----:B01----:R-:W-:Y:S11]  /*87e0*/  @P3 BRA `(.L_x_429) ;  /* 0x0000000000103947 */ /* 0x003ff60003800000 */
[----:B------:R-:W-:Y:S05]  /*87f0*/  @!P2 BRA `(.L_x_429) ;  /* 0x00000000000ca947 */ /* 0x000fea0003800000 */
[----:B------:R-:W2:Y:S04]  /*8800*/  LDG.E R3, desc[UR50][R4.64] ;  /* 0x0000003204037981 */ /* 0x000ea8000c1e1900 */
[----:B-----5:R-:W2:Y:S02]  /*8810*/  LDG.E R0, desc[UR50][R4.64+0x4] ;  /* 0x0000043204007981 */ /* 0x020ea4000c1e1900 */
[----:B--2---:R-:W-:-:S07]  /*8820*/  IMAD.IADD R0, R0, 0x1, -R3 ;  /* 0x0000000100007824 */ /* 0x004fce00078e0a03 */
.L_x_429:
[----:B------:R-:W-:Y:S01]  /*8830*/  USEL UR38, UR38, URZ, !UP0 ;  /* 0x0000003f26267287 */ /* 0x000fe2000c000000 */
[----:B------:R-:W-:Y:S01]  /*8840*/  BSSY B1, `(.L_x_430) ;  /* 0x000002d000017945 */ /* 0x000fe20003800000 */
[----:B------:R-:W-:-:S03]  /*8850*/  USEL UR39, UR39, URZ, !UP0 ;  /* 0x0000003f27277287 */ /* 0x000fc6000c000000 */
[----:B------:R-:W-:Y:S09]  /*8860*/  @P1 BRA `(.L_x_431) ;  /* 0x0000000000a81947 */ /* 0x000ff20003800000 */
[----:B------:R-:W0:Y:S01]  /*8870*/  S2R R4, SR_TID.X ;  /* 0x0000000000047919 */ /* 0x000e220000002100 */
[----:B------:R-:W1:Y:S01]  /*8880*/  LDC R6, c[0x0][0xbe8] ;  /* 0x0002fa00ff067b82 */ /* 0x000e620000000800 */
[----:B------:R-:W-:-:S05]  /*8890*/  MOV R3, UR40 ;  /* 0x0000002800037c02 */ /* 0x000fca0008000f00 */
[----:B0-----:R-:W-:Y:S02]  /*88a0*/  IMAD R3, R3, 0x80, R4 ;  /* 0x0000008003037824 */ /* 0x001fe400078e0204 */
[----:B-1---5:R-:W-:Y:S02]  /*88b0*/  IMAD R4, R0, R6, RZ ;  /* 0x0000000600047224 */ /* 0x022fe400078e02ff */
[----:B------:R-:W-:-:S05]  /*88c0*/  VIADD R5, R3, 0xffffff80 ;  /* 0xffffff8003057836 */ /* 0x000fca0000000000 */
[----:B------:R-:W-:-:S13]  /*88d0*/  ISETP.GE.AND P1, PT, R5, R4, PT ;  /* 0x000000040500720c */ /* 0x000fda0003f26270 */
[----:B------:R-:W-:Y:S05]  /*88e0*/  @P1 BRA `(.L_x_431) ;  /* 0x0000000000881947 */ /* 0x000fea0003800000 */
[----:B------:R-:W-:Y:S01]  /*88f0*/  ISETP.NE.AND P1, PT, R6, 0x1, PT ;  /* 0x000000010600780c */ /* 0x000fe20003f25270 */
[----:B------:R-:W-:Y:S01]  /*8900*/  ULDC.64 UR12, c[0x0][0xb90] ;  /* 0x0002e400000c7ab9 */ /* 0x000fe20000000a00 */
[----:B------:R-:W-:Y:S01]  /*8910*/  UMOV UR8, UR4 ;  /* 0x0000000400087c82 */ /* 0x000fe20008000000 */
[----:B------:R-:W-:Y:S01]  /*8920*/  UIMAD UR7, UR11, UR12, URZ ;  /* 0x0000000c0b0772a4 */ /* 0x000fe2000f8e023f */
[----:B------:R-:W-:Y:S02]  /*8930*/  UMOV UR9, UR10 ;  /* 0x0000000a00097c82 */ /* 0x000fe40008000000 */
[----:B------:R-:W-:Y:S02]  /*8940*/  UIMAD.WIDE.U32 UR8, UR41, UR12, UR8 ;  /* 0x0000000c290872a5 */ /* 0x000fe4000f8e0008 */
[----:B------:R-:W-:-:S03]  /*8950*/  UIMAD UR7, UR41, UR13, UR7 ;  /* 0x0000000d290772a4 */ /* 0x000fc6000f8e0207 */
[----:B------:R-:W-:Y:S02]  /*8960*/  ULDC.64 UR12, c[0x0][0xb98] ;  /* 0x0002e600000c7ab9 */ /* 0x000fe40000000a00 */
[----:B------:R-:W0:Y:S01]  /*8970*/  @P1 LDC R4, c[0x0][0xbec] ;  /* 0x0002fb00ff041b82 */ /* 0x000e220000000800 */
[----:B------:R-:W-:Y:S02]  /*8980*/  UIADD3 UR9, UR9, UR7, URZ ;  /* 0x0000000709097290 */ /* 0x000fe4000fffe03f */
[----:B------:R-:W-:Y:S02]  /*8990*/  UIMAD UR7, UR39, UR12, URZ ;  /* 0x0000000c270772a4 */ /* 0x000fe4000f8e023f */
[----:B------:R-:W-:Y:S02]  /*89a0*/  UIMAD.WIDE.U32 UR8, UR38, UR12, UR8 ;  /* 0x0000000c260872a5 */ /* 0x000fe4000f8e0008 */
[----:B------:R-:W-:Y:S01]  /*89b0*/  UIMAD UR7, UR38, UR13, UR7 ;  /* 0x0000000d260772a4 */ /* 0x000fe2000f8e0207 */
[----:B------:R-:W1:Y:S02]  /*89c0*/  @P1 LDC R8, c[0x0][0xbf0] ;  /* 0x0002fc00ff081b82 */ /* 0x000e640000000800 */
[----:B------:R-:W-:Y:S01]  /*89d0*/  ULDC.64 UR12, c[0x0][0xb88] ;  /* 0x0002e200000c7ab9 */ /* 0x000fe20000000a00 */
[----:B0-----:R-:W-:-:S04]  /*89e0*/  @P1 IMAD.HI.U32 R3, R5, R4, RZ ;  /* 0x0000000405031227 */ /* 0x001fc800078e00ff */
[----:B------:R-:W-:Y:S01]  /*89f0*/  IMAD.MOV.U32 R4, RZ, RZ, R5 ;  /* 0x000000ffff047224 */ /* 0x000fe200078e0005 */
[----:B-1----:R-:W-:Y:S01]  /*8a00*/  @P1 SHF.R.U32.HI R4, RZ, R8, R3 ;  /* 0x00000008ff041219 */ /* 0x002fe20000011603 */
[----:B------:R-:W-:-:S04]  /*8a10*/  IMAD.U32 R8, RZ, RZ, UR7 ;  /* 0x00000007ff087e24 */ /* 0x000fc8000f8e00ff */
[----:B------:R-:W-:-:S04]  /*8a20*/  IMAD.MOV R3, RZ, RZ, -R4 ;  /* 0x000000ffff037224 */ /* 0x000fc800078e0a04 */
[----:B------:R-:W-:Y:S01]  /*8a30*/  IMAD R3, R6, R3, R5 ;  /* 0x0000000306037224 */ /* 0x000fe200078e0205 */
[----:B------:R-:W-:Y:S02]  /*8a40*/  SHF.R.S32.HI R5, RZ, 0x1f, R4 ;  /* 0x0000001fff057819 */ /* 0x000fe40000011404 */
[----:B------:R-:W-:Y:S02]  /*8a50*/  IADD3 R4, P1, R4, UR8, RZ ;  /* 0x0000000804047c10 */ /* 0x000fe4000ff3e0ff */
[----:B------:R-:W-:Y:S02]  /*8a60*/  SHF.R.S32.HI R6, RZ, 0x1f, R3 ;  /* 0x0000001fff067819 */ /* 0x000fe40000011403 */
[----:B------:R-:W-:Y:S01]  /*8a70*/  IADD3.X R5, R5, UR9, R8, P1, !PT ;  /* 0x0000000905057c10 */ /* 0x000fe20008ffe408 */
[----:B------:R-:W-:Y:S02]  /*8a80*/  ULDC.64 UR8, c[0x0][0xb50] ;  /* 0x0002d40000087ab9 */ /* 0x000fe40000000a00 */
[----:B------:R-:W-:-:S02]  /*8a90*/  IMAD R6, R6, UR12, RZ ;  /* 0x0000000c06067c24 */ /* 0x000fc4000f8e02ff */
[----:B------:R-:W-:-:S04]  /*8aa0*/  IMAD.WIDE.U32 R4, R3, UR12, R4 ;  /* 0x0000000c03047c25 */ /* 0x000fc8000f8e0004 */
[----:B------:R-:W-:Y:S01]  /*8ab0*/  IMAD R9, R3, UR13, R6 ;  /* 0x0000000d03097c24 */ /* 0x000fe2000f8e0206 */
[----:B------:R-:W-:-:S03]  /*8ac0*/  LEA R8, P1, R4, UR8, 0x2 ;  /* 0x0000000804087c11 */ /* 0x000fc6000f8210ff */
[----:B------:R-:W-:-:S05]  /*8ad0*/  IMAD.IADD R3, R5, 0x1, R9 ;  /* 0x0000000105037824 */ /* 0x000fca00078e0209 */
[----:B------:R-:W-:Y:S01]  /*8ae0*/  LEA.HI.X R9, R4, UR9, R3, 0x2, P1 ;  /* 0x0000000904097c11 */ /* 0x000fe200088f1403 */
[----:B------:R-:W-:-:S05]  /*8af0*/  IMAD.MOV.U32 R3, RZ, RZ, -0x800000 ;  /* 0xff800000ff037424 */ /* 0x000fca00078e00ff */
[----:B------:R0:W-:Y:S02]  /*8b00*/  STG.E desc[UR50][R8.64], R3 ;  /* 0x0000000308007986 */ /* 0x0001e4000c101932 */
.L_x_431:
[----:B------:R-:W-:Y:S05]  /*8b10*/  BSYNC B1 ;  /* 0x0000000000017941 */ /* 0x000fea0003800000 */
.L_x_430:
[----:B------:R-:W1:Y:S01]  /*8b20*/  @P0 LDC R5, c[0x0][0xbf0] ;  /* 0x0002fc00ff050b82 */ /* 0x000e620000000800 */
[----:B------:R-:W-:Y:S01]  /*8b30*/  ULDC.64 UR12, c[0x0][0xaa0] ;  /* 0x0002a800000c7ab9 */ /* 0x000fe20000000a00 */
[----:B0-----:R-:W-:Y:S01]  /*8b40*/  IMAD R3, R19, 0x20, R22 ;  /* 0x0000002013037824 */ /* 0x001fe200078e0216 */
[----:B------:R-:W-:Y:S01]  /*8b50*/  UIMAD UR7, UR10, UR12, URZ ;  /* 0x0000000c0a0772a4 */ /* 0x000fe2000f8e023f */
[----:B------:R-:W-:Y:S01]  /*8b60*/  IMAD.U32 R8, RZ, RZ, UR40 ;  /* 0x00000028ff087e24 */ /* 0x000fe2000f8e00ff */
[----:B------:R-:W-:Y:S01]  /*8b70*/  UIMAD.WIDE.U32 UR8, UR4, UR12, URZ ;  /* 0x0000000c040872a5 */ /* 0x000fe2000f8e003f */
[----:B------:R-:W-:Y:S01]  /*8b80*/  IMAD.U32 R15, RZ, RZ, UR40 ;  /* 0x00000028ff0f7e24 */ /* 0x000fe2000f8e00ff */
[----:B------:R-:W-:Y:S01]  /*8b90*/  UIMAD UR7, UR4, UR13, UR7 ;  /* 0x0000000d040772a4 */ /* 0x000fe2000f8e0207 */
[----:B------:R-:W-:Y:S01]  /*8ba0*/  IMAD R8, R8, 0x80, R3 ;  /* 0x0000008008087824 */ /* 0x000fe200078e0203 */
[----:B------:R-:W-:Y:S01]  /*8bb0*/  BSSY B1, `(.L_x_432) ;  /* 0x000003e000017945 */ /* 0x000fe20003800000 */
[----:B------:R-:W-:Y:S01]  /*8bc0*/  ULDC.64 UR12, c[0x0][0xae8] ;  /* 0x0002ba00000c7ab9 */ /* 0x000fe20000000a00 */
[----:B------:R-:W-:Y:S01]  /*8bd0*/  UIADD3 UR9, UR9, UR7, URZ ;  /* 0x0000000709097290 */ /* 0x000fe2000fffe03f */
[----:B------:R-:W-:Y:S01]  /*8be0*/  @P0 IMAD.HI.U32 R4, R8, R11, RZ ;  /* 0x0000000b08040227 */ /* 0x000fe200078e00ff */
[----:B------:R-:W-:Y:S01]  /*8bf0*/  UIMAD UR4, UR11, UR12, URZ ;  /* 0x0000000c0b0472a4 */ /* 0x000fe2000f8e023f */
[----:B------:R-:W-:Y:S01]  /*8c00*/  MOV R3, R8 ;  /* 0x0000000800037202 */ /* 0x000fe20000000f00 */
[----:B------:R-:W-:-:S02]  /*8c10*/  UIMAD.WIDE.U32 UR8, UR41, UR12, UR8 ;  /* 0x0000000c290872a5 */ /* 0x000fc4000f8e0008 */
[----:B------:R-:W-:Y:S01]  /*8c20*/  UIMAD UR4, UR41, UR13, UR4 ;  /* 0x0000000d290472a4 */ /* 0x000fe2000f8e0204 */
[----:B------:R-:W-:-:S03]  /*8c30*/  ULDC.64 UR10, c[0x0][0xaf0] ;  /* 0x0002bc00000a7ab9 */ /* 0x000fc60000000a00 */
[----:B------:R-:W-:Y:S02]  /*8c40*/  UIADD3 UR9, UR9, UR4, URZ ;  /* 0x0000000409097290 */ /* 0x000fe4000fffe03f */
[----:B------:R-:W-:Y:S01]  /*8c50*/  UIMAD UR4, UR39, UR10, URZ ;  /* 0x0000000a270472a4 */ /* 0x000fe2000f8e023f */
[----:B-1----:R-:W-:Y:S01]  /*8c60*/  @P0 SHF.R.U32.HI R3, RZ, R5, R4 ;  /* 0x00000005ff030219 */ /* 0x002fe20000011604 */
[----:B------:R-:W-:Y:S02]  /*8c70*/  UIMAD.WIDE.U32 UR8, UR38, UR10, UR8 ;  /* 0x0000000a260872a5 */ /* 0x000fe4000f8e0008 */
[----:B------:R-:W-:Y:S01]  /*8c80*/  UIMAD UR4, UR38, UR11, UR4 ;  /* 0x0000000b260472a4 */ /* 0x000fe2000f8e0204 */
[--C-:B------:R-:W-:Y:S01]  /*8c90*/  SHF.R.S32.HI R4, RZ, 0x1f, R3.reuse ;  /* 0x0000001fff047819 */ /* 0x100fe20000011403 */
[----:B------:R-:W-:Y:S01]  /*8ca0*/  IMAD.MOV R9, RZ, RZ, -R3 ;  /* 0x000000ffff097224 */ /* 0x000fe200078e0a03 */
[----:B------:R-:W-:Y:S01]  /*8cb0*/  ULDC.64 UR10, c[0x0][0xae0] ;  /* 0x0002b800000a7ab9 */ /* 0x000fe20000000a00 */
[----:B------:R-:W-:-:S02]  /*8cc0*/  UIADD3 UR4, UR9, UR4, URZ ;  /* 0x0000000409047290 */ /* 0x000fc4000fffe03f */
[----:B------:R-:W-:Y:S02]  /*8cd0*/  IMAD.U32 R5, RZ, RZ, UR9 ;  /* 0x00000009ff057e24 */ /* 0x000fe4000f8e00ff */
[----:B------:R-:W-:Y:S02]  /*8ce0*/  IMAD R6, R4, UR10, RZ ;  /* 0x0000000a04067c24 */ /* 0x000fe4000f8e02ff */
[----:B------:R-:W-:Y:S01]  /*8cf0*/  IMAD.U32 R4, RZ, RZ, UR8 ;  /* 0x00000008ff047e24 */ /* 0x000fe2000f8e00ff */
[----:B------:R-:W-:Y:S01]  /*8d00*/  ULDC.64 UR8, c[0x0][0xad8] ;  /* 0x0002b60000087ab9 */ /* 0x000fe20000000a00 */
[----:B------:R-:W-:Y:S02]  /*8d10*/  IMAD.U32 R5, RZ, RZ, UR4 ;  /* 0x00000004ff057e24 */ /* 0x000fe4000f8e00ff */
[----:B------:R-:W-:Y:S02]  /*8d20*/  IMAD R9, R13, R9, R8 ;  /* 0x000000090d097224 */ /* 0x000fe400078e0208 */
[----:B------:R-:W-:-:S02]  /*8d30*/  IMAD R11, R3, UR11, R6 ;  /* 0x0000000b030b7c24 */ /* 0x000fc4000f8e0206 */
[----:B------:R-:W-:Y:S01]  /*8d40*/  IMAD.WIDE.U32 R4, R3, UR10, R4 ;  /* 0x0000000a03047c25 */ /* 0x000fe2000f8e0004 */
[----:B------:R-:W-:-:S03]  /*8d50*/  SHF.R.S32.HI R3, RZ, 0x1f, R9 ;  /* 0x0000001fff037819 */ /* 0x000fc60000011409 */
[----:B------:R-:W-:Y:S02]  /*8d60*/  IMAD.IADD R5, R5, 0x1, R11 ;  /* 0x0000000105057824 */ /* 0x000fe400078e020b */
[----:B------:R-:W-:Y:S02]  /*8d70*/  IMAD R6, R3, UR8, RZ ;  /* 0x0000000803067c24 */ /* 0x000fe4000f8e02ff */
[----:B------:R-:W-:Y:S02]  /*8d80*/  IMAD R8, R15, 0x80, R22 ;  /* 0x000000800f087824 */ /* 0x000fe400078e0216 */
[----:B-----5:R-:W-:Y:S02]  /*8d90*/  IMAD R13, R0, R13, RZ ;  /* 0x0000000d000d7224 */ /* 0x020fe400078e02ff */
[C---:B------:R-:W-:Y:S02]  /*8da0*/  IMAD R3, R9.reuse, UR9, R6 ;  /* 0x0000000909037c24 */ /* 0x040fe4000f8e0206 */
[----:B------:R-:W-:Y:S01]  /*8db0*/  IMAD.WIDE.U32 R4, R9, UR8, R4 ;  /* 0x0000000809047c25 */ /* 0x000fe2000f8e0004 */
[----:B------:R-:W-:Y:S01]  /*8dc0*/  ISETP.GE.AND P2, PT, R8, R13, PT ;  /* 0x0000000d0800720c */ /* 0x000fe20003f46270 */
[----:B------:R-:W-:-:S02]  /*8dd0*/  ULDC.64 UR8, c[0x0][0xa80] ;  /* 0x0002a00000087ab9 */ /* 0x000fc40000000a00 */
[----:B------:R-:W-:Y:S01]  /*8de0*/  IMAD.IADD R3, R5, 0x1, R3 ;  /* 0x0000000105037824 */ /* 0x000fe200078e0203 */
[----:B------:R-:W-:Y:S01]  /*8df0*/  LEA R6, P3, R4, UR8, 0x1 ;  /* 0x0000000804067c11 */ /* 0x000fe2000f8608ff */
[----:B------:R-:W-:-:S03]  /*8e00*/  VIADD R0, R8, 0x20 ;  /* 0x0000002008007836 */ /* 0x000fc60000000000 */
[----:B------:R-:W-:Y:S01]  /*8e10*/  LEA.HI.X R3, R4, UR9, R3, 0x1, P3 ;  /* 0x0000000904037c11 */ /* 0x000fe200098f0c03 */
[----:B------:R0:W1:Y:S01]  /*8e20*/  SHFL.IDX PT, R9, R6, RZ, 0x181f ;  /* 0x00181fff06097589 */ /* 0x00006200000e0000 */
[-C--:B------:R-:W-:Y:S01]  /*8e30*/  ISETP.GE.AND P1, PT, R0, R13.reuse, PT ;  /* 0x0000000d0000720c */ /* 0x080fe20003f26270 */
[----:B------:R-:W-:Y:S02]  /*8e40*/  VIADD R0, R8, 0x40 ;  /* 0x0000004008007836 */ /* 0x000fe40000000000 */
[----:B------:R0:W2:Y:S03]  /*8e50*/  SHFL.IDX PT, R5, R3, RZ, 0x181f ;  /* 0x00181fff03057589 */ /* 0x0000a600000e0000 */
[----:B------:R-:W-:Y:S01]  /*8e60*/  ISETP.GE.AND P0, PT, R0, R13, PT ;  /* 0x0000000d0000720c */ /* 0x000fe20003f06270 */
[----:B------:R-:W-:-:S12]  /*8e70*/  @P2 BRA `(.L_x_433) ;  /* 0x0000000000442947 */ /* 0x000fd80003800000 */
[----:B------:R-:W-:Y:S02]  /*8e80*/  ULDC UR4, c[0x0][0xac8] ;  /* 0x0002b20000047ab9 */ /* 0x000fe40000000800 */
[----:B------:R-:W-:Y:S02]  /*8e90*/  ISETP.GE.AND P5, PT, R2, UR4, PT ;  /* 0x0000000402007c0c */ /* 0x000fe4000bfa6270 */
[----:B------:R-:W-:Y:S02]  /*8ea0*/  ISETP.GE.AND P4, PT, R17, UR4, PT ;  /* 0x0000000411007c0c */ /* 0x000fe4000bf86270 */
[----:B------:R-:W-:Y:S02]  /*8eb0*/  ISETP.GE.AND P3, PT, R16, UR4, PT ;  /* 0x0000000410007c0c */ /* 0x000fe4000bf66270 */
[----:B------:R-:W-:-:S07]  /*8ec0*/  ISETP.GE.AND P2, PT, R18, UR4, PT ;  /* 0x0000000412007c0c */ /* 0x000fce000bf46270 */
[----:B-1----:R-:W-:-:S04]  /*8ed0*/  @!P5 LEA R10, P6, R2, R9, 0x1 ;  /* 0x00000009020ad211 */ /* 0x002fc800078c08ff */
[----:B--2---:R-:W-:Y:S02]  /*8ee0*/  @!P5 LEA.HI.X R11, R2, R5, R208, 0x1, P6 ;  /* 0x00000005020bd211 */ /* 0x004fe400030f0cd0 */
[----:B------:R-:W-:-:S03]  /*8ef0*/  @!P4 LEA R14, P6, R17, R9, 0x1 ;  /* 0x00000009110ec211 */ /* 0x000fc600078c08ff */
[----:B------:R3:W-:Y:S01]  /*8f00*/  @!P5 ST.E.128 desc[UR50][R10.64], RZ ;  /* 0x000000ff0a00d985 */ /* 0x0007e2000c101d32 */
[----:B------:R-:W-:Y:S02]  /*8f10*/  @!P4 LEA.HI.X R15, R17, R5, R207, 0x1, P6 ;  /* 0x00000005110fc211 */ /* 0x000fe400030f0ccf */
[----:B------:R-:W-:-:S03]  /*8f20*/  @!P3 LEA R20, P6, R16, R9, 0x1 ;  /* 0x000000091014b211 */ /* 0x000fc600078c08ff */
[----:B------:R3:W-:Y:S01]  /*8f30*/  @!P4 ST.E.128 desc[UR50][R14.64], RZ ;  /* 0x000000ff0e00c985 */ /* 0x0007e2000c101d32 */
[----:B------:R-:W-:Y:S02]  /*8f40*/  @!P3 LEA.HI.X R21, R16, R5, R206, 0x1, P6 ;  /* 0x000000051015b211 */ /* 0x000fe400030f0cce */
[----:B------:R-:W-:-:S03]  /*8f50*/  @!P2 LEA R4, P6, R18, R9, 0x1 ;  /* 0x000000091204a211 */ /* 0x000fc600078c08ff */
[----:B------:R3:W-:Y:S01]  /*8f60*/  @!P3 ST.E.128 desc[UR50][R20.64], RZ ;  /* 0x000000ff1400b985 */ /* 0x0007e2000c101d32 */
[----:B------:R-:W-:-:S05]  /*8f70*/  @!P2 LEA.HI.X R5, R18, R5, R205, 0x1, P6 ;  /* 0x000000051205a211 */ /* 0x000fca00030f0ccd */
[----:B------:R3:W-:Y:S04]  /*8f80*/  @!P2 ST.E.128 desc[UR50][R4.64], RZ ;  /* 0x000000ff0400a985 */ /* 0x0007e8000c101d32 */
.L_x_433:
[----:B------:R-:W-:Y:S05]  /*8f90*/  BSYNC B1 ;  /* 0x0000000000017941 */ /* 0x000fea0003800000 */
.L_x_432:
[----:B--23--:R2:W3:Y:S01]  /*8fa0*/  SHFL.IDX PT, R5, R3, 0x1, 0x181f ;  /* 0x00381f0003057f89 */ /* 0x00c4e200000e0000 */
[----:B------:R-:W-:Y:S03]  /*8fb0*/  BSSY B1, `(.L_x_434) ;  /* 0x0000014000017945 */ /* 0x000fe60003800000 */
[----:B-1----:R2:W1:Y:S01]  /*8fc0*/  SHFL.IDX PT, R9, R6, 0x1, 0x181f ;  /* 0x00381f0006097f89 */ /* 0x00246200000e0000 */
[----:B------:R-:W-:Y:S05]  /*8fd0*/  @P1 BRA `(.L_x_435) ;  /* 0x0000000000441947 */ /* 0x000fea0003800000 */
[----:B------:R-:W-:Y:S02]  /*8fe0*/  ULDC UR4, c[0x0][0xac8] ;  /* 0x0002b20000047ab9 */ /* 0x000fe40000000800 */
[----:B------:R-:W-:Y:S02]  /*8ff0*/  ISETP.GE.AND P4, PT, R2, UR4, PT ;  /* 0x0000000402007c0c */ /* 0x000fe4000bf86270 */
[----:B------:R-:W-:Y:S02]  /*9000*/  ISETP.GE.AND P3, PT, R17, UR4, PT ;  /* 0x0000000411007c0c */ /* 0x000fe4000bf66270 */
[----:B------:R-:W-:Y:S02]  /*9010*/  ISETP.GE.AND P2, PT, R16, UR4, PT ;  /* 0x0000000410007c0c */ /* 0x000fe4000bf46270 */
[----:B------:R-:W-:-:S07]  /*9020*/  ISETP.GE.AND P1, PT, R18, UR4, PT ;  /* 0x0000000412007c0c */ /* 0x000fce000bf26270 */
[CC--:B-1----:R-:W-:Y:S02]  /*9030*/  @!P4 LEA R10, P6, R2.reuse, R9.reuse, 0x1 ;  /* 0x00000009020ac211 */ /* 0x0c2fe400078c08ff */
[C---:B------:R-:W-:Y:S02]  /*9040*/  @!P3 LEA R14, P5, R17.reuse, R9, 0x1 ;  /* 0x00000009110eb211 */ /* 0x040fe400078a08ff */
[----:B---3--:R-:W-:Y:S02]  /*9050*/  @!P4 LEA.HI.X R11, R2, R5, R208, 0x1, P6 ;  /* 0x00000005020bc211 */ /* 0x008fe400030f0cd0 */
[----:B------:R-:W-:Y:S02]  /*9060*/  @!P2 LEA R20, P6, R16, R9, 0x1 ;  /* 0x000000091014a211 */ /* 0x000fe400078c08ff */
[----:B------:R-:W-:Y:S01]  /*9070*/  @!P3 LEA.HI.X R15, R17, R5, R207, 0x1, P5 ;  /* 0x00000005110fb211 */ /* 0x000fe200028f0ccf */
[----:B------:R4:W-:Y:S01]  /*9080*/  @!P4 ST.E.128 desc[UR50][R10.64], RZ ;  /* 0x000000ff0a00c985 */ /* 0x0009e2000c101d32 */
[----:B------:R-:W-:-:S02]  /*9090*/  @!P1 LEA R4, P5, R18, R9, 0x1 ;  /* 0x0000000912049211 */ /* 0x000fc400078a08ff */
[-C--:B------:R-:W-:Y:S01]  /*90a0*/  @!P2 LEA.HI.X R21, R16, R5.reuse, R206, 0x1, P6 ;  /* 0x000000051015a211 */ /* 0x080fe200030f0cce */
[----:B------:R4:W-:Y:S01]  /*90b0*/  @!P3 ST.E.128 desc[UR50][R14.64], RZ ;  /* 0x000000ff0e00b985 */ /* 0x0009e2000c101d32 */
[----:B------:R-:W-:-:S03]  /*90c0*/  @!P1 LEA.HI.X R5, R18, R5, R205, 0x1, P5 ;  /* 0x0000000512059211 */ /* 0x000fc600028f0ccd */
[----:B------:R4:W-:Y:S04]  /*90d0*/  @!P2 ST.E.128 desc[UR50][R20.64], RZ ;  /* 0x000000ff1400a985 */ /* 0x0009e8000c101d32 */
[----:B------:R4:W-:Y:S02]  /*90e0*/  @!P1 ST.E.128 desc[UR50][R4.64], RZ ;  /* 0x000000ff04009985 */ /* 0x0009e4000c101d32 */
.L_x_435:
[----:B------:R-:W-:Y:S05]  /*90f0*/  BSYNC B1 ;  /* 0x0000000000017941 */ /* 0x000fea0003800000 */
.L_x_434:
[----:B---34-:R3:W4:Y:S01]  /*9100*/  SHFL.IDX PT, R5, R3, 0x2, 0x181f ;  /* 0x00581f0003057f89 */ /* 0x01872200000e0000 */
        /* <DEDUP_REMOVED lines=8> */
[-C--:B-1----:R-:W-:Y:S02]  /*9190*/  @!P3 LEA R10, P6, R2, R9.reuse, 0x1 ;  /* 0x00000009020ab211 */ /* 0x082fe400078c08ff */
[CC--:B------:R-:W-:Y:S02]  /*91a0*/  @!P2 LEA R14, P5, R17.reuse, R9.reuse, 0x1 ;  /* 0x00000009110ea211 */ /* 0x0c0fe400078a08ff */
[----:B------:R-:W-:Y:S02]  /*91b0*/  @!P1 LEA R20, P4, R16, R9, 0x1 ;  /* 0x0000000910149211 */ /* 0x000fe400078808ff */
[----:B----4-:R-:W-:Y:S02]  /*91c0*/  @!P3 LEA.HI.X R11, R2, R5, R208, 0x1, P6 ;  /* 0x00000005020bb211 */ /* 0x010fe400030f0cd0 */
[----:B------:R-:W-:Y:S02]  /*91d0*/  @!P0 LEA R4, P6, R18, R9, 0x1 ;  /* 0x0000000912048211 */ /* 0x000fe400078c08ff */
[-C--:B------:R-:W-:Y:S01]  /*91e0*/  @!P2 LEA.HI.X R15, R17, R5.reuse, R207, 0x1, P5 ;  /* 0x00000005110fa211 */ /* 0x080fe200028f0ccf */
[----:B------:R1:W-:Y:S01]  /*91f0*/  @!P3 ST.E.128 desc[UR50][R10.64], RZ ;  /* 0x000000ff0a00b985 */ /* 0x0003e2000c101d32 */
[----:B------:R-:W-:-:S02]  /*9200*/  @!P1 LEA.HI.X R21, R16, R5, R206, 0x1, P4 ;  /* 0x0000000510159211 */ /* 0x000fc400020f0cce */
[----:B------:R-:W-:Y:S01]  /*9210*/  @!P0 LEA.HI.X R5, R18, R5, R205, 0x1, P6 ;  /* 0x0000000512058211 */ /* 0x000fe200030f0ccd */
[----:B------:R1:W-:Y:S04]  /*9220*/  @!P2 ST.E.128 desc[UR50][R14.64], RZ ;  /* 0x000000ff0e00a985 */ /* 0x0003e8000c101d32 */
[----:B------:R1:W-:Y:S04]  /*9230*/  @!P1 ST.E.128 desc[UR50][R20.64], RZ ;  /* 0x000000ff14009985 */ /* 0x0003e8000c101d32 */
[----:B------:R1:W-:Y:S02]  /*9240*/  @!P0 ST.E.128 desc[UR50][R4.64], RZ ;  /* 0x000000ff04008985 */ /* 0x0003e4000c101d32 */
.L_x_437:
[----:B------:R-:W-:Y:S05]  /*9250*/  BSYNC B1 ;  /* 0x0000000000017941 */ /* 0x000fea0003800000 */
.L_x_436:
[----:B------:R-:W-:Y:S01]  /*9260*/  IADD3 R0, R8, 0x60, RZ ;  /* 0x0000006008007810 */ /* 0x000fe20007ffe0ff */
[----:B0-23--:R-:W0:Y:S03]  /*9270*/  SHFL.IDX PT, R3, R3, 0x3, 0x181f ;  /* 0x00781f0003037f89 */ /* 0x00de2600000e0000 */
[----:B------:R-:W-:Y:S01]  /*9280*/  ISETP.GE.AND P0, PT, R0, R13, PT ;  /* 0x0000000d0000720c */ /* 0x000fe20003f06270 */
[----:B-1--4-:R1:W2:-:S12]  /*9290*/  SHFL.IDX PT, R5, R6, 0x3, 0x181f ;  /* 0x00781f0006057f89 */ /* 0x01229800000e0000 */
[----:B-1----:R-:W-:Y:S05]  /*92a0*/  @P0 BRA `(.L_x_428) ;  /* 0x0000000000440947 */ /* 0x002fea0003800000 */
[----:B------:R-:W-:Y:S02]  /*92b0*/  ULDC UR4, c[0x0][0xac8] ;  /* 0x0002b20000047ab9 */ /* 0x000fe40000000800 */
[----:B------:R-:W-:Y:S02]  /*92c0*/  ISETP.GE.AND P3, PT, R2, UR4, PT ;  /* 0x0000000402007c0c */ /* 0x000fe4000bf66270 */
[----:B------:R-:W-:Y:S02]  /*92d0*/  ISETP.GE.AND P2, PT, R17, UR4, PT ;  /* 0x0000000411007c0c */ /* 0x000fe4000bf46270 */
[----:B------:R-:W-:Y:S02]  /*92e0*/  ISETP.GE.AND P1, PT, R16, UR4, PT ;  /* 0x0000000410007c0c */ /* 0x000fe4000bf26270 */
[----:B------:R-:W-:-:S07]  /*92f0*/  ISETP.GE.AND P0, PT, R18, UR4, PT ;  /* 0x0000000412007c0c */ /* 0x000fce000bf06270 */
[-C--:B--2---:R-:W-:Y:S02]  /*9300*/  @!P3 LEA R8, P6, R2, R5.reuse, 0x1 ;  /* 0x000000050208b211 */ /* 0x084fe400078c08ff */
[CC--:B------:R-:W-:Y:S02]  /*9310*/  @!P2 LEA R10, P5, R17.reuse, R5.reuse, 0x1 ;  /* 0x00000005110aa211 */ /* 0x0c0fe400078a08ff */
[----:B------:R-:W-:Y:S02]  /*9320*/  @!P1 LEA R12, P4, R16, R5, 0x1 ;  /* 0x00000005100c9211 */ /* 0x000fe400078808ff */
[----:B0-----:R-:W-:Y:S02]  /*9330*/  @!P3 LEA.HI.X R9, R2, R3, R208, 0x1, P6 ;  /* 0x000000030209b211 */ /* 0x001fe400030f0cd0 */
        /* <DEDUP_REMOVED lines=8> */
.L_x_428:
[----:B------:R-:W-:Y:S05]  /*93c0*/  BSYNC B0 ;  /* 0x0000000000007941 */ /* 0x000fea0003800000 */
.L_x_419:
[----:B------:R-:W-:Y:S02]  /*93d0*/  ULDC UR4, c[0x0][0xc3c] ;  /* 0x00030f0000047ab9 */ /* 0x000fe40000000800 */
[----:B------:R-:W-:-:S13]  /*93e0*/  ISETP.GE.AND P0, PT, R7, UR4, PT ;  /* 0x0000000407007c0c */ /* 0x000fda000bf06270 */
[----:B------:R-:W-:Y:S05]  /*93f0*/  @!P0 BRA `(.L_x_438) ;  /* 0xffffff7800648947 */ /* 0x000fea000383ffff */
[----:B------:R-:W-:Y:S05]  /*9400*/  EXIT ;  /* 0x000000000000794d */ /* 0x000fea0003800000 */
.L_x_391:
[----:B------:R-:W-:-:S08]  /*9410*/  NOP ;  /* 0x0000000000007918 */ /* 0x000fd00000000000 */
[----:B------:R-:W0:-:S00]  /*9420*/  USETMAXREG.DEALLOC.CTAPOOL 0x28 ;  /* 0x00000028000079c8 */ /* 0x000e0000080e0500 */
[----:B0-----:R-:W-:Y:S02]  /*9430*/  LOP3.LUT R0, R0, 0x3, RZ, 0xc0, !PT ;  /* 0x0000000300007812 */ /* 0x001fe400078ec0ff */
[----:B------:R-:W-:-:S04]  /*9440*/  LOP3.LUT R23, R23, 0xfffffdff, RZ, 0xc0, !PT ;  /* 0xfffffdff17177812 */ /* 0x000fc800078ec0ff */
[----:B------:R-:W0:Y:S02]  /*9450*/  SHFL.IDX PT, R0, R0, RZ, 0x1f ;  /* 0x00001fff00007589 */ /* 0x000e2400000e0000 */
[----:B0-----:R-:W-:Y:S01]  /*9460*/  ISETP.NE.AND P0, PT, R0, RZ, PT ;  /* 0x000000ff0000720c */ /* 0x001fe20003f05270 */
[----:B------:R-:W-:-:S12]  /*9470*/  IMAD.MOV.U32 R0, RZ, RZ, RZ ;  /* 0x000000ffff007224 */ /* 0x000fd800078e00ff */
[----:B------:R-:W-:Y:S01]  /*9480*/  @P0 LOP3.LUT R23, R23, 0x200, RZ, 0xfc, !PT ;  /* 0x0000020017170812 */ /* 0x000fe200078efcff */
[----:B------:R-:W-:Y:S06]  /*9490*/  @!P0 BRA `(.L_x_439) ;  /* 0x00000000001c8947 */ /* 0x000fec0003800000 */
[----:B------:R-:W0:Y:S08]  /*94a0*/  S2UR UR5, SR_CgaCtaId ;  /* 0x00000000000579c3 */ /* 0x000e300000008800 */
[----:B------:R-:W-:Y:S06]  /*94b0*/  BAR.SYNC.DEFER_BLOCKING 0x5, 0x180 ;  /* 0x0146000000007b1d */ /* 0x000fec0000010000 */
[----:B------:R-:W-:-:S02]  /*94c0*/  UMOV UR4, 0x400 ;  /* 0x0000040000047882 */ /* 0x000fc40000000000 */
[----:B0-----:R-:W-:-:S09]  /*94d0*/  ULEA UR4, UR5, UR4, 0x18 ;  /* 0x0000000405047291 */ /* 0x001fd2000f8ec03f */
[----:B------:R-:W1:Y:S01]  /*94e0*/  LDS.128 R16, [UR4+0x228d0] ;  /* 0x0228d004ff107984 */ /* 0x000e620008000c00 */
[----:B------:R-:W-:Y:S06]  /*94f0*/  BAR.ARV 0x4, 0x180 ;  /* 0x0106000000007b1d */ /* 0x000fec0000002000 */
[----:B------:R-:W-:Y:S05]  /*9500*/  BRA `(.L_x_440) ;  /* 0x0000000800007947 */ /* 0x000fea0003800000 */
.L_x_439:
[----:B------:R-:W0:Y:S01]  /*9510*/  S2R R2, SR_TID.X ;  /* 0x0000000000027919 */ /* 0x000e220000002100 */
[----:B------:R-:W-:Y:S01]  /*9520*/  ULDC UR4, c[0x0][0xc3c] ;  /* 0x00030f0000047ab9 */ /* 0x000fe20000000800 */
[----:B------:R-:W1:Y:S01]  /*9530*/  S2UR UR6, SR_CTAID.X ;  /* 0x00000000000679c3 */ /* 0x000e620000002500 */
[----:B------:R-:W-:Y:S01]  /*9540*/  ULDC UR5, c[0x0][0xc38] ;  /* 0x00030e0000057ab9 */ /* 0x000fe20000000800 */
[----:B0-----:R-:W-:-:S04]  /*9550*/  LOP3.LUT R5, R2, 0x1f, RZ, 0xc0, !PT ;  /* 0x0000001f02057812 */ /* 0x001fc800078ec0ff */
[----:B------:R-:W-:-:S04]  /*9560*/  ISETP.NE.AND P0, PT, R5, 0x1f, PT ;  /* 0x0000001f0500780c */ /* 0x000fc80003f05270 */
[----:B------:R-:W-:-:S13]  /*9570*/  ISETP.GE.OR P1, PT, R5, UR4, !P0 ;  /* 0x0000000405007c0c */ /* 0x000fda000c726670 */
[----:B------:R-:W0:Y:S02]  /*9580*/  @!P1 LDC.64 R2, c[0x0][0xc80] ;  /* 0x00032000ff029b82 */ /* 0x000e240000000a00 */
[----:B0-----:R-:W-:-:S05]  /*9590*/  @!P1 IMAD.WIDE.U32 R2, R5, 0x4, R2 ;  /* 0x0000000405029825 */ /* 0x001fca00078e0002 */
[----:B------:R-:W2:Y:S01]  /*95a0*/  @!P1 LDG.E R0, desc[UR50][R2.64] ;  /* 0x0000003202009981 */ /* 0x000ea2000c1e1900 */
[C---:B------:R-:W-:Y:S01]  /*95b0*/  ISETP.NE.AND P1, PT, R5.reuse, RZ, PT ;  /* 0x000000ff0500720c */ /* 0x040fe20003f25270 */
[----:B------:R-:W-:Y:S01]  /*95c0*/  UMOV UR4, URZ ;  /* 0x0000003f00047c82 */ /* 0x000fe20008000000 */
[C---:B------:R-:W-:Y:S01]  /*95d0*/  ISETP.GE.U32.AND P2, PT, R5.reuse, 0x2, PT ;  /* 0x000000020500780c */ /* 0x040fe20003f46070 */
[----:B------:R-:W-:Y:S01]  /*95e0*/  IMAD.MOV.U32 R16, RZ, RZ, RZ ;  /* 0x000000ffff107224 */ /* 0x000fe200078e00ff */
[C---:B------:R-:W-:Y:S02]  /*95f0*/  ISETP.GE.U32.AND P3, PT, R5.reuse, 0x4, PT ;  /* 0x000000040500780c */ /* 0x040fe40003f66070 */
[C---:B------:R-:W-:Y:S02]  /*9600*/  ISETP.GE.U32.AND P4, PT, R5.reuse, 0x8, PT ;  /* 0x000000080500780c */ /* 0x040fe40003f86070 */
[----:B------:R-:W-:Y:S01]  /*9610*/  ISETP.GE.U32.AND P5, PT, R5, 0x10, PT ;  /* 0x000000100500780c */ /* 0x000fe20003fa6070 */
[----:B--2---:R-:W0:Y:S02]  /*9620*/  SHFL.UP PT, R4, R0, 0x1, RZ ;  /* 0x0420000000047989 */ /* 0x004e2400000e00ff */
[----:B0-----:R-:W-:-:S05]  /*9630*/  SEL R7, R4, RZ, P1 ;  /* 0x000000ff04077207 */ /* 0x001fca0000800000 */
[----:B------:R-:W-:-:S05]  /*9640*/  IMAD.IADD R7, R0, 0x1, R7 ;  /* 0x0000000100077824 */ /* 0x000fca00078e0207 */
[----:B------:R-:W0:Y:S02]  /*9650*/  SHFL.UP PT, R4, R7, 0x2, RZ ;  /* 0x0440000007047989 */ /* 0x000e2400000e00ff */
        /* <DEDUP_REMOVED lines=11> */
[----:B------:R-:W0:Y:S02]  /*9710*/  SHFL.IDX PT, R4, R7, 0x1f, 0x1f ;  /* 0x03e01f0007047f89 */ /* 0x000e2400000e0000 */
[----:B0-----:R-:W-:-:S04]  /*9720*/  IMAD R4, R4, UR5, RZ ;  /* 0x0000000504047c24 */ /* 0x001fc8000f8e02ff */
[----:B------:R-:W-:Y:S01]  /*9730*/  IMAD.MOV.U32 R3, RZ, RZ, R4 ;  /* 0x000000ffff037224 */ /* 0x000fe200078e0004 */
[----:B-1----:R-:W-:-:S13]  /*9740*/  ISETP.GT.AND P6, PT, R4, UR6, PT ;  /* 0x0000000604007c0c */ /* 0x002fda000bfc4270 */
[----:B------:R-:W-:Y:S05]  /*9750*/  @P6 BRA `(.L_x_441) ;  /* 0x0000000000946947 */ /* 0x000fea0003800000 */
[----:B------:R-:W-:Y:S01]  /*9760*/  IMAD.MOV.U32 R4, RZ, RZ, R3 ;  /* 0x000000ffff047224 */ /* 0x000fe200078e0003 */
[----:B------:R-:W-:Y:S01]  /*9770*/  UMOV UR4, URZ ;  /* 0x0000003f00047c82 */ /* 0x000fe20008000000 */
[----:B------:R-:W-:-:S05]  /*9780*/  ULDC UR5, c[0x0][0xc38] ;  /* 0x00030e0000057ab9 */ /* 0x000fca0000000800 */
.L_x_445:
[----:B------:R-:W0:Y:S01]  /*9790*/  LDC R2, c[0x0][0xc3c] ;  /* 0x00030f00ff027b82 */ /* 0x000e220000000800 */
[----:B------:R-:W-:-:S06]  /*97a0*/  UIADD3 UR4, UR4, 0x1f, URZ ;  /* 0x0000001f04047890 */ /* 0x000fcc000fffe03f */
[----:B0-----:R-:W-:-:S13]  /*97b0*/  ISETP.LE.AND P6, PT, R2, UR4, PT ;  /* 0x0000000402007c0c */ /* 0x001fda000bfc3270 */
[----:B------:R-:W-:Y:S05]  /*97c0*/  @P6 BRA `(.L_x_442) ;  /* 0x0000000400246947 */ /* 0x000fea0003800000 */
[----:B------:R-:W-:Y:S01]  /*97d0*/  VIADD R7, R5, UR4 ;  /* 0x0000000405077c36 */ /* 0x000fe20008000000 */
[----:B------:R-:W-:Y:S01]  /*97e0*/  BSSY B0, `(.L_x_443) ;  /* 0x0000007000007945 */ /* 0x000fe20003800000 */
[----:B------:R-:W-:-:S03]  /*97f0*/  MOV R0, RZ ;  /* 0x000000ff00007202 */ /* 0x000fc60000000f00 */
[----:B------:R-:W-:-:S13]  /*9800*/  ISETP.GE.OR P6, PT, R7, R2, !P0 ;  /* 0x000000020700720c */ /* 0x000fda00047c6670 */
[----:B------:R-:W-:Y:S05]  /*9810*/  @P6 BRA `(.L_x_444) ;  /* 0x00000000000c6947 */ /* 0x000fea0003800000 */
[----:B------:R-:W0:Y:S02]  /*9820*/  LDC.64 R2, c[0x0][0xc80] ;  /* 0x00032000ff027b82 */ /* 0x000e240000000a00 */
[----:B0-----:R-:W-:-:S05]  /*9830*/  IMAD.WIDE R2, R7, 0x4, R2 ;  /* 0x0000000407027825 */ /* 0x001fca00078e0202 */
[----:B------:R0:W5:Y:S02]  /*9840*/  LDG.E R0, desc[UR50][R2.64] ;  /* 0x0000003202007981 */ /* 0x000164000c1e1900 */
.L_x_444:
[----:B------:R-:W-:Y:S05]  /*9850*/  BSYNC B0 ;  /* 0x0000000000007941 */ /* 0x000fea0003800000 */
.L_x_443:
[----:B0----5:R-:W0:Y:S02]  /*9860*/  SHFL.UP PT, R2, R0, 0x1, RZ ;  /* 0x0420000000027989 */ /* 0x021e2400000e00ff */
        /* <DEDUP_REMOVED lines=16> */
[----:B------:R-:W-:-:S05]  /*9970*/  IMAD.IADD R4, R3, 0x1, R4 ;  /* 0x0000000103047824 */ /* 0x000fca00078e0204 */
[----:B------:R-:W-:-:S13]  /*9980*/  ISETP.GT.AND P6, PT, R4, UR6, PT ;  /* 0x0000000604007c0c */ /* 0x000fda000bfc4270 */
[----:B------:R-:W-:Y:S05]  /*9990*/  @!P6 BRA `(.L_x_445) ;  /* 0xfffffffc007ce947 */ /* 0x000fea000383ffff */
[----:B------:R-:W-:-:S07]  /*99a0*/  IMAD.MOV.U32 R7, RZ, RZ, R9 ;  /* 0x000000ffff077224 */ /* 0x000fce00078e0009 */
.L_x_441:
[----:B------:R-:W-:-:S04]  /*99b0*/  IMAD.IADD R8, R4, 0x1, -R3 ;  /* 0x0000000104087824 */ /* 0x000fc800078e0a03 */
[----:B------:R-:W-:-:S05]  /*99c0*/  IMAD R2, R7, UR5, R8 ;  /* 0x0000000507027c24 */ /* 0x000fca000f8e0208 */
[----:B------:R-:W-:-:S13]  /*99d0*/  ISETP.GT.AND P0, PT, R2, UR6, PT ;  /* 0x0000000602007c0c */ /* 0x000fda000bf04270 */
[----:B------:R-:W-:-:S04]  /*99e0*/  VOTE.ANY R4, PT, !P0 ;  /* 0x0000000000047806 */ /* 0x000fc800040e0100 */
[----:B------:R-:W0:Y:S01]  /*99f0*/  POPC R19, R4 ;  /* 0x0000000400137309 */ /* 0x000e220000000000 */
[----:B------:R-:W-:Y:S01]  /*9a00*/  ISETP.NE.AND P0, PT, R4, RZ, PT ;  /* 0x000000ff0400720c */ /* 0x000fe20003f05270 */
[----:B0-----:R-:W0:Y:S02]  /*9a10*/  SHFL.IDX PT, R10, R0, R19, 0x1f ;  /* 0x00001f13000a7589 */ /* 0x001e2400000e0000 */
[----:B0-----:R-:W-:-:S04]  /*9a20*/  IABS R9, R10 ;  /* 0x0000000a00097213 */ /* 0x001fc80000000000 */
[----:B------:R-:W0:Y:S08]  /*9a30*/  I2F.RP R6, R9 ;  /* 0x0000000900067306 */ /* 0x000e300000209400 */
[----:B0-----:R-:W0:Y:S02]  /*9a40*/  MUFU.RCP R6, R6 ;  /* 0x0000000600067308 */ /* 0x001e240000001000 */
[----:B0-----:R-:W-:-:S06]  /*9a50*/  VIADD R2, R6, 0xffffffe ;  /* 0x0ffffffe06027836 */ /* 0x001fcc0000000000 */
[----:B------:R0:W1:Y:S01]  /*9a60*/  F2I.FTZ.U32.TRUNC.NTZ R3, R2 ;  /* 0x0000000200037305 */ /* 0x000062000021f000 */
[----:B------:R-:W-:Y:S05]  /*9a70*/  @!P0 BRA `(.L_x_446) ;  /* 0x0000000000088947 */ /* 0x000fea0003800000 */
[----:B------:R-:W-:-:S06]  /*9a80*/  IADD3 R16, R19, -0x1, RZ ;  /* 0xffffffff13107810 */ /* 0x000fcc0007ffe0ff */
[----:B------:R2:W3:Y:S02]  /*9a90*/  SHFL.IDX PT, R16, R7, R16, 0x1f ;  /* 0x00001f1007107589 */ /* 0x0004e400000e0000 */
.L_x_446:
[----:B---3--:R-:W-:Y:S01]  /*9aa0*/  IMAD R16, R16, UR5, R8 ;  /* 0x0000000510107c24 */ /* 0x008fe2000f8e0208 */
[----:B0-----:R-:W-:Y:S01]  /*9ab0*/  IABS R2, R10 ;  /* 0x0000000a00027213 */ /* 0x001fe20000000000 */
[----:B-1----:R-:W-:Y:S02]  /*9ac0*/  IMAD.MOV R0, RZ, RZ, -R3 ;  /* 0x000000ffff007224 */ /* 0x002fe400078e0a03 */
[----:B------:R-:W-:Y:S01]  /*9ad0*/  VIADD R19, R19, UR4 ;  /* 0x0000000413137c36 */ /* 0x000fe20008000000 */
[----:B------:R-:W-:Y:S01]  /*9ae0*/  IADD3 R11, -R16, UR6, RZ ;  /* 0x00000006100b7c10 */ /* 0x000fe2000fffe1ff */
[----:B------:R-:W-:Y:S02]  /*9af0*/  IMAD.MOV R4, RZ, RZ, -R2 ;  /* 0x000000ffff047224 */ /* 0x000fe400078e0a02 */
[----:B--2---:R-:W-:Y:S01]  /*9b00*/  IMAD R7, R0, R9, RZ ;  /* 0x0000000900077224 */ /* 0x004fe200078e02ff */
[----:B------:R-:W-:Y:S01]  /*9b10*/  IABS R0, R11 ;  /* 0x0000000b00007213 */ /* 0x000fe20000000000 */
[----:B------:R-:W-:-:S04]  /*9b20*/  IMAD.MOV.U32 R2, RZ, RZ, RZ ;  /* 0x000000ffff027224 */ /* 0x000fc800078e00ff */
[----:B------:R-:W-:-:S04]  /*9b30*/  IMAD.HI.U32 R2, R3, R7, R2 ;  /* 0x0000000703027227 */ /* 0x000fc800078e0002 */
[----:B------:R-:W-:Y:S02]  /*9b40*/  IMAD.MOV.U32 R3, RZ, RZ, R0 ;  /* 0x000000ffff037224 */ /* 0x000fe400078e0000 */
[----:B------:R-:W-:Y:S02]  /*9b50*/  IMAD.MOV.U32 R0, RZ, RZ, R4 ;  /* 0x000000ffff007224 */ /* 0x000fe400078e0004 */
[----:B------:R-:W-:-:S04]  /*9b60*/  IMAD.HI.U32 R2, R2, R3, RZ ;  /* 0x0000000302027227 */ /* 0x000fc800078e00ff */
[----:B------:R-:W-:-:S05]  /*9b70*/  IMAD R0, R2, R0, R3 ;  /* 0x0000000002007224 */ /* 0x000fca00078e0203 */
[----:B------:R-:W-:-:S13]  /*9b80*/  ISETP.GT.U32.AND P1, PT, R9, R0, PT ;  /* 0x000000000900720c */ /* 0x000fda0003f24070 */
[----:B------:R-:W-:Y:S02]  /*9b90*/  @!P1 IMAD.IADD R0, R0, 0x1, -R9 ;  /* 0x0000000100009824 */ /* 0x000fe400078e0a09 */
[----:B------:R-:W-:Y:S01]  /*9ba0*/  @!P1 VIADD R2, R2, 0x1 ;  /* 0x0000000102029836 */ /* 0x000fe20000000000 */
[----:B------:R-:W-:Y:S02]  /*9bb0*/  ISETP.NE.AND P1, PT, R10, RZ, PT ;  /* 0x000000ff0a00720c */ /* 0x000fe40003f25270 */
[----:B------:R-:W-:Y:S02]  /*9bc0*/  ISETP.GE.U32.AND P0, PT, R0, R9, PT ;  /* 0x000000090000720c */ /* 0x000fe40003f06070 */
[----:B------:R-:W-:-:S04]  /*9bd0*/  LOP3.LUT R0, R11, R10, RZ, 0x3c, !PT ;  /* 0x0000000a0b007212 */ /* 0x000fc800078e3cff */
[----:B------:R-:W-:-:S07]  /*9be0*/  ISETP.GE.AND P2, PT, R0, RZ, PT ;  /* 0x000000ff0000720c */ /* 0x000fce0003f46270 */
[----:B------:R-:W-:-:S06]  /*9bf0*/  @P0 VIADD R2, R2, 0x1 ;  /* 0x0000000102020836 */ /* 0x000fcc0000000000 */
[----:B------:R-:W-:Y:S01]  /*9c00*/  @!P2 IMAD.MOV R2, RZ, RZ, -R2 ;  /* 0x000000ffff02a224 */ /* 0x000fe200078e0a02 */
[----:B------:R-:W-:-:S04]  /*9c10*/  @!P1 LOP3.LUT R2, RZ, R10, RZ, 0x33, !PT ;  /* 0x0000000aff029212 */ /* 0x000fc800078e33ff */
[----:B------:R-:W-:Y:S01]  /*9c20*/  IADD3 R17, -R2, RZ, RZ ;  /* 0x000000ff02117210 */ /* 0x000fe20007ffe1ff */
[----:B------:R-:W-:-:S04]  /*9c30*/  IMAD.MOV.U32 R18, RZ, RZ, R2 ;  /* 0x000000ffff127224 */ /* 0x000fc800078e0002 */
[----:B------:R-:W-:Y:S01]  /*9c40*/  IMAD R17, R10, R17, R11 ;  /* 0x000000110a117224 */ /* 0x000fe200078e020b */
[----:B------:R-:W-:Y:S06]  /*9c50*/  BRA `(.L_x_447) ;  /* 0x0000000000147947 */ /* 0x000fec0003800000 */
.L_x_442:
[----:B------:R-:W-:Y:S01]  /*9c60*/  ULDC UR4, c[0x0][0xc3c] ;  /* 0x00030f0000047ab9 */ /* 0x000fe20000000800 */
[----:B------:R-:W-:Y:S02]  /*9c70*/  IMAD.MOV.U32 R17, RZ, RZ, RZ ;  /* 0x000000ffff117224 */ /* 0x000fe400078e00ff */
[----:B------:R-:W-:Y:S02]  /*9c80*/  IMAD.U32 R16, RZ, RZ, UR6 ;  /* 0x00000006ff107e24 */ /* 0x000fe4000f8e00ff */
[----:B------:R-:W-:Y:S02]  /*9c90*/  IMAD.MOV.U32 R18, RZ, RZ, RZ ;  /* 0x000000ffff127224 */ /* 0x000fe400078e00ff */
[----:B------:R-:W-:-:S07]  /*9ca0*/  IMAD.U32 R19, RZ, RZ, UR4 ;  /* 0x00000004ff137e24 */ /* 0x000fce000f8e00ff */
.L_x_447:
[----:B------:R-:W-:-:S13]  /*9cb0*/  ISETP.NE.AND P0, PT, R5, RZ, PT ;  /* 0x000000ff0500720c */ /* 0x000fda0003f05270 */
[----:B------:R-:W0:Y:S01]  /*9cc0*/  @!P0 S2R R3, SR_CgaCtaId ;  /* 0x0000000000038919 */ /* 0x000e220000008800 */
[----:B------:R-:W-:-:S04]  /*9cd0*/  @!P0 MOV R0, 0x400 ;  /* 0x0000040000008802 */ /* 0x000fc80000000f00 */
[----:B0-----:R-:W-:-:S05]  /*9ce0*/  @!P0 LEA R0, R3, R0, 0x18 ;  /* 0x0000000003008211 */ /* 0x001fca00078ec0ff */
[----:B------:R0:W-:Y:S01]  /*9cf0*/  @!P0 STS.128 [R0+0x228d0], R16 ;  /* 0x0228d01000008388 */ /* 0x0001e20000000c00 */
[----:B------:R-:W-:Y:S06]  /*9d00*/  BAR.ARV 0x5, 0x180 ;  /* 0x0146000000007b1d */ /* 0x000fec0000002000 */
.L_x_440:
[----:B------:R2:W-:Y:S01]  /*9d10*/  STL [R1+0x24], RZ ;  /* 0x000024ff01007387 */ /* 0x0005e20000100800 */
[----:B------:R-:W-:Y:S01]  /*9d20*/  ULDC UR4, c[0x0][0xc3c] ;  /* 0x00030f0000047ab9 */ /* 0x000fe20000000800 */
[----:B------:R-:W-:Y:S01]  /*9d30*/  IMAD.MOV.U32 R26, RZ, RZ, 0x1 ;  /* 0x00000001ff1a7424 */ /* 0x000fe200078e00ff */
[----:B-1----:R-:W-:Y:S01]  /*9d40*/  ISETP.GE.AND P0, PT, R19, UR4, PT ;  /* 0x0000000413007c0c */ /* 0x002fe2000bf06270 */
[----:B------:R-:W-:-:S12]  /*9d50*/  IMAD.MOV.U32 R24, RZ, RZ, RZ ;  /* 0x000000ffff187224 */ /* 0x000fd800078e00ff */
[----:B--2---:R-:W-:Y:S05]  /*9d60*/  @P0 BRA `(.L_x_448) ;  /* 0x0000004400540947 */ /* 0x004fea0003800000 */
[----:B------:R-:W1:Y:S01]  /*9d70*/  S2R R4, SR_TID.X ;  /* 0x0000000000047919 */ /* 0x000e620000002100 */
[----:B------:R-:W2:Y:S01]  /*9d80*/  S2UR UR5, SR_CgaCtaId ;  /* 0x00000000000579c3 */ /* 0x000ea20000008800 */
[----:B------:R-:W-:Y:S01]  /*9d90*/  UMOV UR4, 0x400 ;  /* 0x0000040000047882 */ /* 0x000fe20000000000 */
[----:B------:R-:W-:Y:S01]  /*9da0*/  BSSY B8, `(.L_x_448) ;  /* 0x0000451000087945 */ /* 0x000fe20003800000 */
[----:B------:R3:W-:Y:S01]  /*9db0*/  STL [R1+0x24], RZ ;  /* 0x000024ff01007387 */ /* 0x0007e20000100800 */
[----:B------:R-:W-:Y:S01]  /*9dc0*/  IMAD.MOV.U32 R26, RZ, RZ, 0x1 ;  /* 0x00000001ff1a7424 */ /* 0x000fe200078e00ff */
[----:B------:R-:W-:Y:S01]  /*9dd0*/  ULOP3.LUT UR36, UR37, 0x2, URZ, 0xfc, !UPT ;  /* 0x0000000225247892 */ /* 0x000fe2000f8efc3f */
[----:B------:R-:W-:Y:S01]  /*9de0*/  IMAD.MOV.U32 R24, RZ, RZ, RZ ;  /* 0x000000ffff187224 */ /* 0x000fe200078e00ff */
[----:B------:R-:W-:Y:S01]  /*9df0*/  ULDC UR38, c[0x0][0xc] ;  /* 0x0000030000267ab9 */ /* 0x000fe20000000800 */
[----:B--2---:R-:W-:-:S06]  /*9e00*/  ULEA UR4, UR5, UR4, 0x18 ;  /* 0x0000000405047291 */ /* 0x004fcc000f8ec03f */
[----:B------:R-:W-:Y:S01]  /*9e10*/  IMAD.U32 R22, RZ, RZ, UR4 ;  /* 0x00000004ff167e24 */ /* 0x000fe2000f8e00ff */
[C---:B-1----:R-:W-:Y:S01]  /*9e20*/  LOP3.LUT R3, R4.reuse, 0x7f, RZ, 0xc0, !PT ;  /* 0x0000007f04037812 */ /* 0x042fe200078ec0ff */
[----:B0-----:R-:W-:-:S05]  /*9e30*/  IMAD.SHL.U32 R0, R4, 0x8, RZ ;  /* 0x0000000804007824 */ /* 0x001fca00078e00ff */
[----:B------:R-:W-:-:S04]  /*9e40*/  LOP3.LUT R2, R0, 0x1f8, RZ, 0xc0, !PT ;  /* 0x000001f800027812 */ /* 0x000fc800078ec0ff */
[----:B------:R-:W-:Y:S02]  /*9e50*/  LOP3.LUT R29, R2, 0x38, R4, 0x78, !PT ;  /* 0x00000038021d7812 */ /* 0x000fe400078e7804 */
[----:B------:R-:W-:Y:S02]  /*9e60*/  SHF.L.U32 R2, R4, 0x4, RZ ;  /* 0x0000000404027819 */ /* 0x000fe400000006ff */
[----:B------:R-:W-:Y:S02]  /*9e70*/  SHF.R.U32.HI R4, RZ, 0x3, R3 ;  /* 0x00000003ff047819 */ /* 0x000fe40000011603 */
[----:B------:R-:W-:Y:S02]  /*9e80*/  LOP3.LUT R29, R29, 0x200, R0, 0xf8, !PT ;  /* 0x000002001d1d7812 */ /* 0x000fe400078ef800 */
[----:B------:R-:W-:Y:S02]  /*9e90*/  LOP3.LUT R3, R0, 0x38, RZ, 0xc0, !PT ;  /* 0x0000003800037812 */ /* 0x000fe400078ec0ff */
[----:B------:R-:W-:Y:S01]  /*9ea0*/  LOP3.LUT R0, R4, 0x70, R2, 0xf8, !PT ;  /* 0x0000007004007812 */ /* 0x000fe200078ef802 */
[----:B------:R-:W-:Y:S01]  /*9eb0*/  IMAD R37, R29, 0x2, R22 ;  /* 0x000000021d257824 */ /* 0x000fe200078e0216 */
[----:B------:R-:W-:-:S02]  /*9ec0*/  LOP3.LUT R4, R3, 0x40, RZ, 0xfc, !PT ;  /* 0x0000004003047812 */ /* 0x000fc400078efcff */
[C---:B------:R-:W-:Y:S02]  /*9ed0*/  LOP3.LUT R2, R3.reuse, 0x80, RZ, 0xfc, !PT ;  /* 0x0000008003027812 */ /* 0x040fe400078efcff */
[----:B---3--:R-:W-:-:S07]  /*9ee0*/  LOP3.LUT R0, R3, 0xc0, RZ, 0xfc, !PT ;  /* 0x000000c003007812 */ /* 0x008fce00078efcff */
.L_x_509:
[----:B0-----:R-:W0:Y:S02]  /*9ef0*/  LDC.64 R2, c[0x0][0xc88] ;  /* 0x00032200ff027b82 */ /* 0x001e240000000a00 */
[----:B0-----:R-:W-:-:S05]  /*9f00*/  IMAD.WIDE R2, R19, 0x4, R2 ;  /* 0x0000000413027825 */ /* 0x001fca00078e0202 */
[----:B--2---:R-:W2:Y:S01]  /*9f10*/  LDG.E R25, desc[UR50][R2.64] ;  /* 0x0000003202197981 */ /* 0x004ea2000c1e1900 */
[----:B------:R-:W-:Y:S05]  /*9f20*/  YIELD ;  /* 0x0000000000007946 */ /* 0x000fea0003800000 */
[----:B------:R-:W-:Y:S01]  /*9f30*/  ULDC.64 UR4, c[0x0][0xa28] ;  /* 0x00028a0000047ab9 */ /* 0x000fe20000000a00 */
[----:B------:R-:W-:Y:S01]  /*9f40*/  IMAD.MOV.U32 R30, RZ, RZ, RZ ;  /* 0x000000ffff1e7224 */ /* 0x000fe200078e00ff */
[----:B------:R-:W-:Y:S01]  /*9f50*/  ISETP.NE.U32.AND P0, PT, RZ, UR4, PT ;  /* 0x00000004ff007c0c */ /* 0x000fe2000bf05070 */
[----:B------:R-:W-:-:S03]  /*9f60*/  ULDC.64 UR6, c[0x0][0xa18] ;  /* 0x0002860000067ab9 */ /* 0x000fc60000000a00 */
[----:B------:R-:W-:Y:S02]  /*9f70*/  ISETP.NE.AND.EX P0, PT, RZ, UR5, PT, P0 ;  /* 0x00000005ff007c0c */ /* 0x000fe4000bf05300 */
[----:B--2---:R-:W-:-:S11]  /*9f80*/  SHF.R.S32.HI R0, RZ, 0x1f, R25 ;  /* 0x0000001fff007819 */ /* 0x004fd60000011419 */
[C---:B------:R-:W-:Y:S01]  /*9f90*/  @P0 LEA R2, P1, R25.reuse, UR4, 0x2 ;  /* 0x0000000419020c11 */ /* 0x040fe2000f8210ff */
[C---:B------:R-:W-:Y:S01]  /*9fa0*/  IMAD.SHL.U32 R27, R25.reuse, 0x4, RZ ;  /* 0x00000004191b7824 */ /* 0x040fe200078e00ff */
[C-C-:B------:R-:W-:Y:S01]  /*9fb0*/  SHF.L.U64.HI R31, R25.reuse, 0x2, R0.reuse ;  /* 0x00000002191f7819 */ /* 0x140fe20000010200 */
[----:B------:R0:W-:Y:S01]  /*9fc0*/  STL [R1+0x4], R0 ;  /* 0x0000040001007387 */ /* 0x0001e20000100800 */
[----:B------:R-:W-:Y:S01]  /*9fd0*/  @P0 LEA.HI.X R3, R25, UR5, R0, 0x2, P1 ;  /* 0x0000000519030c11 */ /* 0x000fe200088f1400 */
[----:B------:R-:W-:-:S04]  /*9fe0*/  ULDC.64 UR4, c[0x0][0xa00] ;  /* 0x0002800000047ab9 */ /* 0x000fc80000000a00 */
[----:B-1----:R1:W5:Y:S01]  /*9ff0*/  @P0 LDG.E R30, desc[UR50][R2.64] ;  /* 0x00000032021e0981 */ /* 0x002362000c1e1900 */
[----:B------:R-:W-:Y:S02]  /*a000*/  ISETP.NE.U32.AND P0, PT, RZ, UR4, PT ;  /* 0x00000004ff007c0c */ /* 0x000fe4000bf05070 */
[----:B------:R-:W-:Y:S01]  /*a010*/  LOP3.LUT R23, R23, 0xfffffeff, RZ, 0xc0, !PT ;  /* 0xfffffeff17177812 */ /* 0x000fe200078ec0ff */
[----:B0-----:R-:W-:Y:S01]  /*a020*/  IMAD.MOV.U32 R0, RZ, RZ, RZ ;  /* 0x000000ffff007224 */ /* 0x001fe200078e00ff */
[----:B------:R-:W-:Y:S02]  /*a030*/  ISETP.NE.AND.EX P2, PT, RZ, UR5, PT, P0 ;  /* 0x00000005ff007c0c */ /* 0x000fe4000bf45300 */
[----:B------:R-:W-:Y:S02]  /*a040*/  ISETP.NE.U32.AND P0, PT, RZ, UR6, PT ;  /* 0x00000006ff007c0c */ /* 0x000fe4000bf05070 */
[----:B-1----:R-:W-:Y:S02]  /*a050*/  IADD3 R2, P1, R27, UR4, RZ ;  /* 0x000000041b027c10 */ /* 0x002fe4000ff3e0ff */
[----:B------:R-:W-:-:S02]  /*a060*/  ISETP.NE.AND.EX P0, PT, RZ, UR7, PT, P0 ;  /* 0x00000007ff007c0c */ /* 0x000fc4000bf05300 */
[----:B------:R-:W-:Y:S01]  /*a070*/  IADD3.X R3, R31, UR5, RZ, P1, !PT ;  /* 0x000000051f037c10 */ /* 0x000fe20008ffe4ff */
[----:B------:R-:W-:-:S04]  /*a080*/  ULDC.64 UR4, c[0x0][0x418] ;  /* 0x0001060000047ab9 */ /* 0x000fc80000000a00 */
[----:B------:R-:W-:Y:S01]  /*a090*/  @P2 LOP3.LUT R23, R23, 0x100, RZ, 0xfc, !PT ;  /* 0x0000010017172812 */ /* 0x000fe200078efcff */
[----:B------:R-:W2:Y:S05]  /*a0a0*/  @P2 LDG.E R0, desc[UR50][R2.64] ;  /* 0x0000003202002981 */ /* 0x000eaa000c1e1900 */
[----:B------:R-:W-:-:S04]  /*a0b0*/  @P0 IADD3 R4, P1, R27, UR6, RZ ;  /* 0x000000061b040c10 */ /* 0x000fc8000ff3e0ff */
[----:B------:R-:W-:Y:S01]  /*a0c0*/  @P0 IADD3.X R5, R31, UR7, RZ, P1, !PT ;  /* 0x000000071f050c10 */ /* 0x000fe20008ffe4ff */
[----:B--2---:R0:W-:Y:S04]  /*a0d0*/  STL [R1], R0 ;  /* 0x0000000001007387 */ /* 0x0041e80000100800 */
[----:B0-----:R-:W2:Y:S01]  /*a0e0*/  @P0 LDG.E R0, desc[UR50][R4.64] ;  /* 0x0000003204000981 */ /* 0x001ea2000c1e1900 */
[----:B------:R-:W-:-:S03]  /*a0f0*/  UISETP.NE.U32.AND UP0, UPT, UR4, URZ, UPT ;  /* 0x0000003f0400728c */ /* 0x000fc6000bf05070 */
[----:B------:R-:W-:Y:S01]  /*a100*/  ULDC UR4, c[0x0][0x424] ;  /* 0x0001090000047ab9 */ /* 0x000fe20000000800 */
[----:B------:R-:W-:-:S03]  /*a110*/  UISETP.NE.AND.EX UP0, UPT, UR5, URZ, UPT, UP0 ;  /* 0x0000003f0500728c */ /* 0x000fc6000bf05300 */
[----:B------:R-:W-:Y:S01]  /*a120*/  ULDC UR5, c[0x0][0x2f0] ;  /* 0x0000bc0000057ab9 */ /* 0x000fe20000000800 */
[----:B------:R-:W-:-:S04]  /*a130*/  USEL UR4, UR4, 0x1, UP0 ;  /* 0x0000000104047887 */ /* 0x000fc80008000000 */
[----:B------:R-:W-:-:S06]  /*a140*/  UIMAD UR4, UR4, UR5, URZ ;  /* 0x00000005040472a4 */ /* 0x000fcc000f8e023f */
[----:B------:R-:W-:Y:S01]  /*a150*/  IMAD.U32 R7, RZ, RZ, UR4 ;  /* 0x00000004ff077e24 */ /* 0x000fe2000f8e00ff */
[----:B--2---:R0:W-:Y:S01]  /*a160*/  @P0 STL [R1+0x8], R0 ;  /* 0x0000080001000387 */ /* 0x0041e20000100800 */
[----:B---3--:R-:W-:Y:S05]  /*a170*/  @P0 BRA `(.L_x_449) ;  /* 0x0000000000200947 */ /* 0x008fea0003800000 */
[----:B------:R-:W-:Y:S02]  /*a180*/  ULDC UR4, c[0x0][0x288] ;  /* 0x0000a20000047ab9 */ /* 0x000fe40000000800 */
[----:B0-----:R-:W-:-:S05]  /*a190*/  IMAD.U32 R0, RZ, RZ, UR4 ;  /* 0x00000004ff007e24 */ /* 0x001fca000f8e00ff */
[----:B------:R1:W-:Y:S01]  /*a1a0*/  STL [R1+0x8], R0 ;  /* 0x0000080001007387 */ /* 0x0003e20000100800 */
[----:B------:R-:W-:Y:S05]  /*a1b0*/  @!P2 BRA `(.L_x_449) ;  /* 0x000000000010a947 */ /* 0x000fea0003800000 */
[----:B------:R-:W2:Y:S04]  /*a1c0*/  LDG.E R5, desc[UR50][R2.64] ;  /* 0x0000003202057981 */ /* 0x000ea8000c1e1900 */
[----:B-1----:R-:W2:Y:S02]  /*a1d0*/  LDG.E R0, desc[UR50][R2.64+0x4] ;  /* 0x0000043202007981 */ /* 0x002ea4000c1e1900 */
[----:B--2---:R-:W-:-:S05]  /*a1e0*/  IADD3 R0, -R5, R0, RZ ;  /* 0x0000000005007210 */ /* 0x004fca0007ffe1ff */
[----:B------:R2:W-:Y:S02]  /*a1f0*/  STL [R1+0x8], R0 ;  /* 0x0000080001007387 */ /* 0x0005e40000100800 */
.L_x_449:
[----:B------:R-:W-:Y:S01]  /*a200*/  ULDC.64 UR4, c[0x0][0xa20] ;  /* 0x0002880000047ab9 */ /* 0x000fe20000000a00 */
[----:B------:R-:W-:Y:S01]  /*a210*/  IMAD.MOV.U32 R28, RZ, RZ, R25 ;  /* 0x000000ffff1c7224 */ /* 0x000fe200078e0019 */
[----:B------:R-:W-:-:S04]  /*a220*/  ISETP.NE.U32.AND P0, PT, RZ, UR4, PT ;  /* 0x00000004ff007c0c */ /* 0x000fc8000bf05070 */
[----:B------:R-:W-:-:S13]  /*a230*/  ISETP.NE.AND.EX P0, PT, RZ, UR5, PT, P0 ;  /* 0x00000005ff007c0c */ /* 0x000fda000bf05300 */
[----:B------:R-:W-:Y:S05]  /*a240*/  @!P0 BRA `(.L_x_450) ;  /* 0x0000000000108947 */ /* 0x000fea0003800000 */
[----:B------:R-:W-:-:S04]  /*a250*/  IADD3 R2, P0, R27, UR4, RZ ;  /* 0x000000041b027c10 */ /* 0x000fc8000ff1e0ff */
[----:B------:R-:W-:-:S05]  /*a260*/  IADD3.X R3, R31, UR5, RZ, P0, !PT ;  /* 0x000000051f037c10 */ /* 0x000fca00087fe4ff */
[----:B------:R3:W5:Y:S01]  /*a270*/  LDG.E R7, desc[UR50][R2.64] ;  /* 0x0000003202077981 */ /* 0x000762000c1e1900 */
[----:B------:R-:W-:Y:S05]  /*a280*/  BRA `(.L_x_451) ;  /* 0x0000000000247947 */ /* 0x000fea0003800000 */
.L_x_450:
[----:B------:R-:W-:Y:S02]  /*a290*/  ULDC.64 UR4, c[0x0][0xa08] ;  /* 0x0002820000047ab9 */ /* 0x000fe40000000a00 */
[----:B------:R-:W-:-:S04]  /*a2a0*/  ISETP.NE.U32.AND P0, PT, RZ, UR4, PT ;  /* 0x00000004ff007c0c */ /* 0x000fc8000bf05070 */
[----:B------:R-:W-:-:S13]  /*a2b0*/  ISETP.NE.AND.EX P0, PT, RZ, UR5, PT, P0 ;  /* 0x00000005ff007c0c */ /* 0x000fda000bf05300 */
[----:B------:R-:W-:Y:S05]  /*a2c0*/  @!P0 BRA `(.L_x_451) ;  /* 0x0000000000148947 */ /* 0x000fea0003800000 */
[----:B------:R-:W3:Y:S02]  /*a2d0*/  LDC.64 R2, c[0x0][0xa08] ;  /* 0x00028200ff027b82 */ /* 0x000ee40000000a00 */
[----:B---3--:R-:W-:-:S05]  /*a2e0*/  IMAD.WIDE R2, R28, 0x4, R2 ;  /* 0x000000041c027825 */ /* 0x008fca00078e0202 */
[----:B------:R-:W3:Y:S04]  /*a2f0*/  LDG.E R7, desc[UR50][R2.64] ;  /* 0x0000003202077981 */ /* 0x000ee8000c1e1900 */
[----:B012---:R-:W3:Y:S02]  /*a300*/  LDG.E R0, desc[UR50][R2.64+0x4] ;  /* 0x0000043202007981 */ /* 0x007ee4000c1e1900 */
[----:B---3--:R-:W-:-:S07]  /*a310*/  IMAD.IADD R7, R0, 0x1, -R7 ;  /* 0x0000000100077824 */ /* 0x008fce00078e0a07 */
.L_x_451:
[----:B-----5:R-:W-:Y:S01]  /*a320*/  IMAD.IADD R36, R7, 0x1, -R30 ;  /* 0x0000000107247824 */ /* 0x020fe200078e0a1e */
[----:B------:R-:W-:Y:S03]  /*a330*/  BSSY B7, `(.L_x_452) ;  /* 0x0000359000077945 */ /* 0x000fe60003800000 */
[C---:B012---:R-:W-:Y:S01]  /*a340*/  VIADD R0, R36.reuse, 0x5f ;  /* 0x0000005f24007836 */ /* 0x047fe20000000000 */
[----:B------:R-:W-:-:S03]  /*a350*/  ISETP.GT.AND P0, PT, R36, RZ, PT ;  /* 0x000000ff2400720c */ /* 0x000fc60003f04270 */
[----:B------:R-:W-:-:S05]  /*a360*/  IMAD.HI R0, R0, 0x2aaaaaab, RZ ;  /* 0x2aaaaaab00007827 */ /* 0x000fca00078e02ff */
[----:B---3--:R-:W-:-:S04]  /*a370*/  SHF.R.U32.HI R3, RZ, 0x1f, R0 ;  /* 0x0000001fff037819 */ /* 0x008fc80000011600 */
[----:B------:R-:W-:-:S05]  /*a380*/  LEA.HI.SX32 R33, R0, R3, 0x1c ;  /* 0x0000000300217211 */ /* 0x000fca00078fe2ff */
[----:B------:R0:W-:Y:S01]  /*a390*/  STL [R1+0x28], R33 ;  /* 0x0000282101007387 */ /* 0x0001e20000100800 */
[----:B------:R-:W-:Y:S05]  /*a3a0*/  @P0 BRA `(.L_x_453) ;  /* 0x0000000000440947 */ /* 0x000fea0003800000 */
[----:B------:R-:W1:Y:S02]  /*a3b0*/  S2R R2, SR_TID.X ;  /* 0x0000000000027919 */ /* 0x000e640000002100 */
[----:B-1----:R-:W-:-:S04]  /*a3c0*/  LOP3.LUT R2, R2, 0x7f, RZ, 0xc0, !PT ;  /* 0x0000007f02027812 */ /* 0x002fc800078ec0ff */
[----:B------:R-:W-:-:S13]  /*a3d0*/  ISETP.NE.AND P0, PT, R2, RZ, PT ;  /* 0x000000ff0200720c */ /* 0x000fda0003f05270 */
[----:B------:R-:W-:Y:S05]  /*a3e0*/  @P0 BRA `(.L_x_454) ;  /* 0x0000003400340947 */ /* 0x000fea0003800000 */
[----:B------:R-:W1:Y:S01]  /*a3f0*/  S2R R5, SR_LANEID ;  /* 0x0000000000057919 */ /* 0x000e620000000000 */
[----:B------:R-:W-:Y:S01]  /*a400*/  VOTEU.ANY UR4, UPT, PT ;  /* 0x0000000000047886 */ /* 0x000fe200038e0100 */
[----:B------:R-:W2:Y:S01]  /*a410*/  LDC.64 R2, c[0x0][0xc60] ;  /* 0x00031800ff027b82 */ /* 0x000ea20000000a00 */
[----:B------:R-:W1:Y:S02]  /*a420*/  FLO.U32 R0, UR4 ;  /* 0x0000000400007d00 */ /* 0x000e6400080e0000 */
[----:B-1----:R-:W-:-:S06]  /*a430*/  ISETP.EQ.U32.AND P0, PT, R0, R5, PT ;  /* 0x000000050000720c */ /* 0x002fcc0003f02070 */
[----:B------:R-:W2:Y:S07]  /*a440*/  POPC R5, UR4 ;  /* 0x0000000400057d09 */ /* 0x000eae0008000000 */
[----:B--2---:R-:W2:Y:S01]  /*a450*/  @P0 ATOMG.E.ADD.STRONG.GPU PT, R3, desc[UR50][R2.64], R5 ;  /* 0x00000005020309a8 */ /* 0x004ea200081ee1f2 */
[----:B------:R-:W1:Y:S02]  /*a460*/  S2R R4, SR_LTMASK ;  /* 0x0000000000047919 */ /* 0x000e640000003900 */
[----:B-1----:R-:W-:-:S04]  /*a470*/  LOP3.LUT R4, R4, UR4, RZ, 0xc0, !PT ;  /* 0x0000000404047c12 */ /* 0x002fc8000f8ec0ff */
[----:B------:R-:W1:Y:S01]  /*a480*/  POPC R7, R4 ;  /* 0x0000000400077309 */ /* 0x000e620000000000 */
[----:B--2---:R-:W1:Y:S02]  /*a490*/  SHFL.IDX PT, R0, R3, R0, 0x1f ;  /* 0x00001f0003007589 */ /* 0x004e6400000e0000 */
[----:B-1----:R-:W-:Y:S01]  /*a4a0*/  IADD3 R16, R0, UR38, R7 ;  /* 0x0000002600107c10 */ /* 0x002fe2000fffe007 */
[----:B------:R-:W-:Y:S06]  /*a4b0*/  BRA `(.L_x_454) ;  /* 0x0000003400007947 */ /* 0x000fec0003800000 */
.L_x_453:
[----:B------:R-:W-:Y:S01]  /*a4c0*/  VIADD R0, R22, 0x1c400 ;  /* 0x0001c40016007836 */ /* 0x000fe20000000000 */
[----:B------:R-:W-:Y:S04]  /*a4d0*/  BSSY B6, `(.L_x_455) ;  /* 0x0000013000067945 */ /* 0x000fe80003800000 */
[----:B------:R-:W-:-:S13]  /*a4e0*/  LOP3.LUT P0, RZ, R0, 0x3ff, RZ, 0xc0, !PT ;  /* 0x000003ff00ff7812 */ /* 0x000fda000780c0ff */
[----:B------:R-:W-:Y:S05]  /*a4f0*/  @!P0 BRA `(.L_x_456) ;  /* 0x0000000000408947 */ /* 0x000fea0003800000 */
[----:B------:R-:W-:Y:S01]  /*a500*/  MOV R2, 0x0 ;  /* 0x0000000000027802 */ /* 0x000fe20000000f00 */
[----:B------:R-:W-:Y:S01]  /*a510*/  ULDC.64 UR6, c[0x4][0x98] ;  /* 0x0100260000067ab9 */ /* 0x000fe20000000a00 */
[----:B------:R-:W-:Y:S01]  /*a520*/  ULDC.64 UR8, c[0x4][0xa0] ;  /* 0x0100280000087ab9 */ /* 0x000fe20000000a00 */
[----:B------:R-:W-:Y:S01]  /*a530*/  ULDC.64 UR4, c[0x4][0x8] ;  /* 0x0100020000047ab9 */ /* 0x000fe20000000a00 */
[----:B------:R-:W-:Y:S01]  /*a540*/  IMAD.U32 R4, RZ, RZ, UR6 ;  /* 0x00000006ff047e24 */ /* 0x000fe2000f8e00ff */
[----:B------:R-:W-:Y:S01]  /*a550*/  MOV R10, UR4 ;  /* 0x00000004000a7c02 */ /* 0x000fe20008000f00 */
[----:B------:R-:W1:Y:S01]  /*a560*/  LDC.64 R2, c[0x4][R2] ;  /* 0x0100000002027b82 */ /* 0x000e620000000a00 */
        /* <DEDUP_REMOVED lines=9> */
.L_x_456:
[----:B------:R-:W-:Y:S05]  /*a600*/  BSYNC B6 ;  /* 0x0000000000067941 */ /* 0x000fea0003800000 */
.L_x_455:
        /* <DEDUP_REMOVED lines=8> */
[----:B------:R1:W2:Y:S01]  /*a690*/  LDC.64 R2, c[0x4][R32] ;  /* 0x0100000020027b82 */ /* 0x0002a20000000a00 */
[----:B------:R-:W-:Y:S01]  /*a6a0*/  IMAD.U32 R4, RZ, RZ, UR6 ;  /* 0x00000006ff047e24 */ /* 0x000fe2000f8e00ff */
[----:B------:R-:W-:Y:S01]  /*a6b0*/  MOV R10, UR4 ;  /* 0x00000004000a7c02 */ /* 0x000fe20008000f00 */
[----:B------:R-:W-:Y:S02]  /*a6c0*/  IMAD.U32 R5, RZ, RZ, UR7 ;  /* 0x00000007ff057e24 */ /* 0x000fe4000f8e00ff */
[----:B------:R-:W-:Y:S02]  /*a6d0*/  IMAD.U32 R6, RZ, RZ, UR8 ;  /* 0x00000008ff067e24 */ /* 0x000fe4000f8e00ff */
[----:B------:R-:W-:-:S02]  /*a6e0*/  IMAD.U32 R7, RZ, RZ, UR9 ;  /* 0x00000009ff077e24 */ /* 0x000fc4000f8e00ff */
[----:B------:R-:W-:Y:S02]  /*a6f0*/  IMAD.U32 R11, RZ, RZ, UR5 ;  /* 0x00000005ff0b7e24 */ /* 0x000fe4000f8e00ff */
[----:B------:R-:W-:Y:S02]  /*a700*/  IMAD.MOV.U32 R8, RZ, RZ, 0x70 ;  /* 0x00000070ff087424 */ /* 0x000fe400078e00ff */
[----:B------:R-:W-:Y:S02]  /*a710*/  IMAD.MOV.U32 R12, RZ, RZ, 0x1 ;  /* 0x00000001ff0c7424 */ /* 0x000fe400078e00ff */
[----:B-1----:R-:W-:-:S07]  /*a720*/  IMAD.MOV.U32 R13, RZ, RZ, RZ ;  /* 0x000000ffff0d7224 */ /* 0x002fce00078e00ff */
[----:B------:R-:W-:-:S07]  /*a730*/  LEPC R20, `(.L_x_459) ;  /* 0x000000001014794e */ /* 0x000fce0000000000 */
[----:B0-2---:R-:W-:Y:S05]  /*a740*/  CALL.ABS.NOINC R2 ;  /* 0x0000000002007343 */ /* 0x005fea0003c00000 */
.L_x_459:
[----:B------:R0:W1:Y:S01]  /*a750*/  LDC.64 R2, c[0x4][R32] ;  /* 0x0100000020027b82 */ /* 0x0000620000000a00 */
[----:B------:R-:W-:Y:S01]  /*a760*/  ULDC.64 UR6, c[0x4][0x98] ;  /* 0x0100260000067ab9 */ /* 0x000fe20000000a00 */
[----:B------:R-:W-:Y:S01]  /*a770*/  ULDC.64 UR8, c[0x4][0xa0] ;  /* 0x0100280000087ab9 */ /* 0x000fe20000000a00 */
[----:B------:R-:W-:Y:S01]  /*a780*/  ULDC.64 UR4, c[0x4][0x18] ;  /* 0x0100060000047ab9 */ /* 0x000fe20000000a00 */
        /* <DEDUP_REMOVED lines=8> */
[----:B0-----:R-:W-:-:S07]  /*a810*/  IMAD.MOV.U32 R13, RZ, RZ, RZ ;  /* 0x000000ffff0d7224 */ /* 0x001fce00078e00ff */
[----:B------:R-:W-:-:S07]  /*a820*/  LEPC R20, `(.L_x_458) ;  /* 0x000000001014794e */ /* 0x000fce0000000000 */
[----:B-1----:R-:W-:Y:S05]  /*a830*/  CALL.ABS.NOINC R2 ;  /* 0x0000000002007343 */ /* 0x002fea0003c00000 */
.L_x_458:
[----:B------:R-:W-:Y:S05]  /*a840*/  BSYNC B6 ;  /* 0x0000000000067941 */ /* 0x000fea0003800000 */
.L_x_457:
[----:B------:R-:W-:Y:S01]  /*a850*/  ULDC.64 UR4, c[0x0][0x9f8] ;  /* 0x00027e0000047ab9 */ /* 0x000fe20000000a00 */
[----:B------:R-:W1:Y:S01]  /*a860*/  S2R R20, SR_TID.X ;  /* 0x0000000000147919 */ /* 0x000e620000002100 */
[----:B------:R-:W-:Y:S01]  /*a870*/  ISETP.NE.U32.AND P0, PT, RZ, UR4, PT ;  /* 0x00000004ff007c0c */ /* 0x000fe2000bf05070 */
[----:B------:R-:W2:Y:S03]  /*a880*/  LDC R9, c[0x0][0x430] ;  /* 0x00010c00ff097b82 */ /* 0x000ea60000000800 */
[----:B------:R-:W-:-:S13]  /*a890*/  ISETP.NE.AND.EX P0, PT, RZ, UR5, PT, P0 ;  /* 0x00000005ff007c0c */ /* 0x000fda000bf05300 */
[----:B------:R-:W-:Y:S01]  /*a8a0*/  @P0 IADD3 R2, P1, R27, UR4, RZ ;  /* 0x000000041b020c10 */ /* 0x000fe2000ff3e0ff */
[----:B------:R-:W3:Y:S01]  /*a8b0*/  S2R R21, SR_TID.X ;  /* 0x0000000000157919 */ /* 0x000ee20000002100 */
[----:B------:R-:W-:Y:S01]  /*a8c0*/  VIADD R8, R33, 0xffffffff ;  /* 0xffffffff21087836 */ /* 0x000fe20000000000 */
[----:B------:R-:W-:Y:S01]  /*a8d0*/  ULDC UR4, c[0x0][0x320] ;  /* 0x0000c80000047ab9 */ /* 0x000fe20000000800 */
[----:B------:R-:W-:-:S05]  /*a8e0*/  @P0 IADD3.X R3, R31, UR5, RZ, P1, !PT ;  /* 0x000000051f030c10 */ /* 0x000fca0008ffe4ff */
[----:B------:R4:W4:Y:S01]  /*a8f0*/  @P0 LDG.E R28, desc[UR50][R2.64] ;  /* 0x00000032021c0981 */ /* 0x000922000c1e1900 */
[----:B--2---:R-:W-:Y:S02]  /*a900*/  ISETP.NE.AND P2, PT, R9, 0x1, PT ;  /* 0x000000010900780c */ /* 0x004fe40003f45270 */
[----:B------:R-:W-:Y:S02]  /*a910*/  LOP3.LUT R23, R23, 0xffffff7f, RZ, 0xc0, !PT ;  /* 0xffffff7f17177812 */ /* 0x000fe400078ec0ff */
[----:B-1----:R-:W-:Y:S02]  /*a920*/  LOP3.LUT R20, R20, 0x7f, RZ, 0xc0, !PT ;  /* 0x0000007f14147812 */ /* 0x002fe400078ec0ff */
[----:B------:R-:W-:Y:S02]  /*a930*/  MOV R34, RZ ;  /* 0x000000ff00227202 */ /* 0x000fe40000000f00 */
[----:B------:R-:W-:-:S05]  /*a940*/  SHF.R.U32.HI R32, RZ, 0x3, R20 ;  /* 0x00000003ff207819 */ /* 0x000fca0000011614 */
[----:B------:R-:W1:Y:S01]  /*a950*/  @P2 LDC R4, c[0x0][0x434] ;  /* 0x00010d00ff042b82 */ /* 0x000e620000000800 */
[----:B------:R-:W-:-:S07]  /*a960*/  @P2 LOP3.LUT R23, R23, 0x80, RZ, 0xfc, !PT ;  /* 0x0000008017172812 */ /* 0x000fce00078efcff */
[----:B------:R-:W2:Y:S01]  /*a970*/  @P2 LDC R5, c[0x0][0x438] ;  /* 0x00010e00ff052b82 */ /* 0x000ea20000000800 */
[----:B---3--:R-:W-:-:S05]  /*a980*/  IMAD.SHL.U32 R20, R21, 0x10, RZ ;  /* 0x0000001015147824 */ /* 0x008fca00078e00ff */
[----:B------:R-:W-:Y:S02]  /*a990*/  LOP3.LUT R20, R32, 0x70, R20, 0xf8, !PT ;  /* 0x0000007020147812 */ /* 0x000fe400078ef814 */
[----:B------:R-:W3:Y:S03]  /*a9a0*/  S2R R32, SR_TID.X ;  /* 0x0000000000207919 */ /* 0x000ee60000002100 */
[----:B------:R-:W-:-:S05]  /*a9b0*/  IMAD R35, R8, 0x60, R20 ;  /* 0x0000006008237824 */ /* 0x000fca00078e0214 */
[C---:B------:R-:W-:Y:S01]  /*a9c0*/  ISETP.GE.AND P0, PT, R35.reuse, R36, PT ;  /* 0x000000242300720c */ /* 0x040fe20003f06270 */
[----:B------:R-:W-:-:S03]  /*a9d0*/  IMAD.IADD R35, R35, 0x1, R30 ;  /* 0x0000000123237824 */ /* 0x000fc600078e021e */
[----:B------:R-:W-:Y:S01]  /*a9e0*/  ISETP.GT.U32.OR P0, PT, R20, 0x5f, P0 ;  /* 0x0000005f1400780c */ /* 0x000fe20000704470 */
[----:B-1----:R-:W-:-:S04]  /*a9f0*/  @P2 IMAD.HI.U32 R4, R35, R4, RZ ;  /* 0x0000000423042227 */ /* 0x002fc800078e00ff */
[----:B------:R-:W-:Y:S01]  /*aa00*/  IMAD.MOV.U32 R0, RZ, RZ, R35 ;  /* 0x000000ffff007224 */ /* 0x000fe200078e0023 */
[----:B--2---:R-:W-:-:S07]  /*aa10*/  @P2 SHF.R.U32.HI R0, RZ, R5, R4 ;  /* 0x00000005ff002219 */ /* 0x004fce0000011604 */
[----:B------:R-:W1:Y:S01]  /*aa20*/  @!P0 LDC.64 R4, c[0x0][0x428] ;  /* 0x00010a00ff048b82 */ /* 0x000e620000000a00 */
[--C-:B----4-:R-:W-:Y:S01]  /*aa30*/  @!P0 SHF.R.S32.HI R3, RZ, 0x1f, R0.reuse ;  /* 0x0000001fff038819 */ /* 0x110fe20000011400 */
[----:B------:R-:W-:-:S06]  /*aa40*/  @!P0 IMAD.MOV.U32 R2, RZ, RZ, R0 ;  /* 0x000000ffff028224 */ /* 0x000fcc00078e0000 */
[----:B------:R-:W2:Y:S01]  /*aa50*/  @!P0 LDC.64 R6, c[0x0][0x418] ;  /* 0x00010600ff068b82 */ /* 0x000ea20000000a00 */
[----:B---3--:R-:W-:-:S05]  /*aa60*/  IMAD.SHL.U32 R32, R32, 0x8, RZ ;  /* 0x0000000820207824 */ /* 0x008fca00078e00ff */
[----:B------:R-:W-:-:S04]  /*aa70*/  LOP3.LUT R32, R32, 0x38, RZ, 0xc0, !PT ;  /* 0x0000003820207812 */ /* 0x000fc800078ec0ff */
[----:B------:R-:W-:-:S04]  /*aa80*/  LOP3.LUT R11, R32, 0x40, RZ, 0xfc, !PT ;  /* 0x00000040200b7812 */ /* 0x000fc800078efcff */
[----:B------:R-:W-:Y:S02]  /*aa90*/  ISETP.GE.AND P3, PT, R11, UR4, PT ;  /* 0x000000040b007c0c */ /* 0x000fe4000bf66270 */
[C---:B------:R-:W-:Y:S02]  /*aaa0*/  LOP3.LUT R10, R32.reuse, 0x80, RZ, 0xfc, !PT ;  /* 0x00000080200a7812 */ /* 0x040fe400078efcff */
[----:B------:R-:W-:Y:S01]  /*aab0*/  LOP3.LUT R23, R23, 0xfffffff7, RZ, 0xc0, !PT ;  /* 0xfffffff717177812 */ /* 0x000fe200078ec0ff */
[----:B------:R-:W-:Y:S01]  /*aac0*/  IMAD.MOV R0, RZ, RZ, -R0 ;  /* 0x000000ffff007224 */ /* 0x000fe200078e0a00 */
[----:B------:R-:W-:-:S07]  /*aad0*/  ISETP.GE.AND P2, PT, R32, UR4, PT ;  /* 0x0000000420007c0c */ /* 0x000fce000bf46270 */
[----:B------:R-:W-:Y:S01]  /*aae0*/  @P3 LOP3.LUT R23, R23, 0x8, RZ, 0xfc, !PT ;  /* 0x0000000817173812 */ /* 0x000fe200078efcff */
[----:B------:R-:W-:-:S03]  /*aaf0*/  IMAD R35, R9, R0, R35 ;  /* 0x0000000009237224 */ /* 0x000fc600078e0223 */
[----:B------:R-:W-:Y:S02]  /*ab00*/  LOP3.LUT R23, R23, 0xffffffef, RZ, 0xc0, !PT ;  /* 0xffffffef17177812 */ /* 0x000fe400078ec0ff */
[----:B------:R-:W-:Y:S02]  /*ab10*/  LOP3.LUT R9, R32, 0xc0, RZ, 0xfc, !PT ;  /* 0x000000c020097812 */ /* 0x000fe400078efcff */
[----:B------:R-:W-:Y:S01]  /*ab20*/  LOP3.LUT R23, R23, 0xfffffffb, RZ, 0xc0, !PT ;  /* 0xfffffffb17177812 */ /* 0x000fe200078ec0ff */
[----:B------:R-:W-:Y:S01]  /*ab30*/  UMOV UR5, 0xffffffff ;  /* 0xffffffff00057882 */ /* 0x000fe20000000000 */
[----:B------:R-:W-:Y:S01]  /*ab40*/  SHF.R.S32.HI R31, RZ, 0x1f, R28 ;  /* 0x0000001fff1f7819 */ /* 0x000fe2000001141c */
[----:B-1----:R-:W-:-:S04]  /*ab50*/  @!P0 IMAD.WIDE.U32 R2, R28, R4, R2 ;  /* 0x000000041c028225 */ /* 0x002fc800078e0002 */
[----:B------:R-:W-:Y:S01]  /*ab60*/  @!P0 IMAD R4, R31, R4, RZ ;  /* 0x000000041f048224 */ /* 0x000fe200078e02ff */
[----:B--2---:R-:W-:-:S03]  /*ab70*/  @!P0 LEA R6, P1, R2, R6, 0x2 ;  /* 0x0000000602068211 */ /* 0x004fc600078210ff */
[----:B------:R-:W-:-:S04]  /*ab80*/  @!P0 IMAD R5, R28, R5, R4 ;  /* 0x000000051c058224 */ /* 0x000fc800078e0204 */
[----:B------:R-:W-:-:S05]  /*ab90*/  @!P0 IMAD.IADD R5, R3, 0x1, R5 ;  /* 0x0000000103058824 */ /* 0x000fca00078e0205 */
[----:B------:R-:W-:Y:S02]  /*aba0*/  @!P0 LEA.HI.X R7, R2, R7, R5, 0x2, P1 ;  /* 0x0000000702078211 */ /* 0x000fe400008f1405 */
[----:B------:R-:W-:-:S03]  /*abb0*/  ISETP.GE.AND P1, PT, R10, UR4, PT ;  /* 0x000000040a007c0c */ /* 0x000fc6000bf26270 */
[----:B------:R1:W5:Y:S01]  /*abc0*/  @!P0 LDG.E R34, desc[UR50][R6.64] ;  /* 0x0000003206228981 */ /* 0x000362000c1e1900 */
[----:B------:R-:W-:-:S09]  /*abd0*/  ISETP.GE.AND P0, PT, R9, UR4, PT ;  /* 0x0000000409007c0c */ /* 0x000fd2000bf06270 */
[----:B------:R-:W-:-:S04]  /*abe0*/  @P1 LOP3.LUT R23, R23, 0x4, RZ, 0xfc, !PT ;  /* 0x0000000417171812 */ /* 0x000fc800078efcff */
[----:B------:R-:W-:-:S04]  /*abf0*/  @P2 LOP3.LUT R23, R23, 0x10, RZ, 0xfc, !PT ;  /* 0x0000001017172812 */ /* 0x000fc800078efcff */
[----:B------:R-:W-:-:S04]  /*ac00*/  LOP3.LUT R23, R23, 0xfffffffd, RZ, 0xc0, !PT ;  /* 0xfffffffd17177812 */ /* 0x000fc800078ec0ff */
[----:B------:R-:W-:Y:S01]  /*ac10*/  @P0 LOP3.LUT R23, R23, 0x2, RZ, 0xfc, !PT ;  /* 0x0000000217170812 */ /* 0x000fe200078efcff */
[----:B-1----:R-:W-:Y:S06]  /*ac20*/  BRA.DIV UR5, `(.L_x_460) ;  /* 0x0000003e05047947 */ /* 0x002fec000b800000 */
.L_x_526:
[----:B------:R-:W-:Y:S01]  /*ac30*/  IMAD.U32 R0, RZ, RZ, UR36 ;  /* 0x00000024ff007e24 */ /* 0x000fe2000f8e00ff */
[----:B------:R-:W-:Y:S02]  /*ac40*/  ISETP.GT.U32.AND P1, PT, R20, 0x5f, PT ;  /* 0x0000005f1400780c */ /* 0x000fe40003f24070 */
[----:B------:R-:W-:Y:S02]  /*ac50*/  LOP3.LUT R23, R23, 0xffffffbf, RZ, 0xc0, !PT ;  /* 0xffffffbf17177812 */ /* 0x000fe400078ec0ff */
[----:B------:R-:W-:Y:S02]  /*ac60*/  ISETP.NE.AND P0, PT, R0, 0x3, PT ;  /* 0x000000030000780c */ /* 0x000fe40003f05270 */
[----:B------:R-:W-:Y:S02]  /*ac70*/  SHF.R.S32.HI R27, RZ, 0x1f, R18 ;  /* 0x0000001fff1b7819 */ /* 0x000fe40000011412 */
[----:B------:R-:W-:-:S09]  /*ac80*/  SEL R6, RZ, 0x1, P2 ;  /* 0x00000001ff067807 */ /* 0x000fd20001000000 */
[----:B------:R-:W-:-:S04]  /*ac90*/  @P0 LOP3.LUT R23, R23, 0x40, RZ, 0xfc, !PT ;  /* 0x0000004017170812 */ /* 0x000fc800078efcff */
[----:B------:R-:W-:-:S04]  /*aca0*/  LOP3.LUT R23, R23, 0xffffffdf, RZ, 0xc0, !PT ;  /* 0xffffffdf17177812 */ /* 0x000fc800078ec0ff */
[----:B------:R-:W-:Y:S01]  /*acb0*/  @P1 LOP3.LUT R23, R23, 0x20, RZ, 0xfc, !PT ;  /* 0x0000002017171812 */ /* 0x000fe200078efcff */
[----:B------:R-:W-:Y:S06]  /*acc0*/  @!P0 BRA `(.L_x_461) ;  /* 0x0000000000048947 */ /* 0x000fec0003800000 */
[----:B------:R-:W-:Y:S01]  /*acd0*/  BPT.TRAP 0x1 ;  /* 0x000000040000795c */ /* 0x000fe20000300000 */
.L_x_461:
[----:B0-----:R-:W-:Y:S01]  /*ace0*/  IMAD R33, R24, 0x8, R22 ;  /* 0x0000000818217824 */ /* 0x001fe200078e0216 */
[----:B------:R-:W-:Y:S01]  /*acf0*/  SHF.L.U32 R0, R26, 0x1f, RZ ;  /* 0x0000001f1a007819 */ /* 0x000fe200000006ff */
[----:B------:R-:W-:Y:S03]  /*ad00*/  BSSY B0, `(.L_x_462) ;  /* 0x0000003000007945 */ /* 0x000fe60003800000 */
[----:B------:R-:W0:Y:S02]  /*ad10*/  SYNCS.PHASECHK.TRANS64.TRYWAIT P0, [R33+URZ+0x22840], R0 ;  /* 0x02284000210075a7 */ /* 0x000e24000800017f */
[----:B0-----:R-:W-:Y:S05]  /*ad20*/  @!P0 BRA `(.L_x_463) ;  /* 0x0000003800f48947 */ /* 0x001fea0003800000 */
.L_x_527:
[----:B------:R-:W-:Y:S05]  /*ad30*/  BSYNC B0 ;  /* 0x0000000000007941 */ /* 0x000fea0003800000 */
.L_x_462:
[----:B0-----:R-:W-:Y:S01]  /*ad40*/  SHF.R.S32.HI R0, RZ, 0x1f, R35 ;  /* 0x0000001fff007819 */ /* 0x001fe20000011423 */
[----:B------:R-:W-:Y:S01]  /*ad50*/  ULDC.64 UR4, c[0x0][0x300] ;  /* 0x0000c00000047ab9 */ /* 0x000fe20000000a00 */
[----:B-----5:R-:W-:Y:S01]  /*ad60*/  SHF.R.S32.HI R4, RZ, 0x1f, R34 ;  /* 0x0000001fff047819 */ /* 0x020fe20000011422 */
[----:B------:R-:W-:Y:S01]  /*ad70*/  IMAD.WIDE.U32 R2, R35, UR4, RZ ;  /* 0x0000000423027c25 */ /* 0x000fe2000f8e00ff */
[----:B------:R-:W-:Y:S01]  /*ad80*/  LOP3.LUT R23, R23, 0xfffffffe, RZ, 0xc0, !PT ;  /* 0xfffffffe17177812 */ /* 0x000fe200078ec0ff */
[----:B------:R0:W-:Y:S02]  /*ad90*/  STL [R1+0x1c], R0 ;  /* 0x00001c0001007387 */ /* 0x0001e40000100800 */
[----:B------:R-:W-:Y:S02]  /*ada0*/  IMAD R32, R8, -0x60, R36 ;  /* 0xffffffa008207824 */ /* 0x000fe400078e0224 */
[----:B------:R1:W-:Y:S01]  /*adb0*/  STL [R1+0x20], R4 ;  /* 0x0000200401007387 */ /* 0x0003e20000100800 */
[----:B0-----:R-:W-:-:S04]  /*adc0*/  IMAD R0, R0, UR4, RZ ;  /* 0x0000000400007c24 */ /* 0x001fc8000f8e02ff */
[----:B------:R-:W-:Y:S01]  /*add0*/  IMAD R0, R35, UR5, R0 ;  /* 0x0000000523007c24 */ /* 0x000fe2000f8e0200 */
[----:B------:R-:W-:-:S03]  /*ade0*/  ULDC.64 UR4, c[0x0][0x310] ;  /* 0x0000c40000047ab9 */ /* 0x000fc60000000a00 */
[----:B------:R-:W-:Y:S02]  /*adf0*/  IMAD.IADD R3, R3, 0x1, R0 ;  /* 0x0000000103037824 */ /* 0x000fe400078e0200 */
[----:B------:R-:W-:Y:S02]  /*ae00*/  IMAD R0, R4, UR4, RZ ;  /* 0x0000000404007c24 */ /* 0x000fe4000f8e02ff */
[----:B-1----:R-:W0:Y:S01]  /*ae10*/  S2R R4, SR_TID.X ;  /* 0x0000000000047919 */ /* 0x002e220000002100 */
[----:B------:R-:W-:-:S04]  /*ae20*/  IMAD.WIDE.U32 R2, R34, UR4, R2 ;  /* 0x0000000422027c25 */ /* 0x000fc8000f8e0002 */
[----:B------:R-:W-:Y:S01]  /*ae30*/  IMAD R0, R34, UR5, R0 ;  /* 0x0000000522007c24 */ /* 0x000fe2000f8e0200 */
[----:B------:R-:W-:-:S03]  /*ae40*/  ULDC.64 UR4, c[0x0][0x308] ;  /* 0x0000c20000047ab9 */ /* 0x000fc60000000a00 */
[----:B------:R-:W-:Y:S02]  /*ae50*/  IMAD.IADD R3, R3, 0x1, R0 ;  /* 0x0000000103037824 */ /* 0x000fe400078e0200 */
[----:B------:R-:W-:Y:S02]  /*ae60*/  IMAD R0, R27, UR4, RZ ;  /* 0x000000041b007c24 */ /* 0x000fe4000f8e02ff */
[----:B------:R-:W-:-:S04]  /*ae70*/  IMAD.WIDE.U32 R2, R18, UR4, R2 ;  /* 0x0000000412027c25 */ /* 0x000fc8000f8e0002 */
[----:B------:R-:W-:Y:S01]  /*ae80*/  IMAD R0, R18, UR5, R0 ;  /* 0x0000000512007c24 */ /* 0x000fe2000f8e0200 */
[----:B------:R-:W-:Y:S01]  /*ae90*/  ULDC.64 UR4, c[0x0][0x2e8] ;  /* 0x0000ba0000047ab9 */ /* 0x000fe20000000a00 */
[----:B0-----:R-:W-:Y:S02]  /*aea0*/  LOP3.LUT R5, R4, 0x7f, RZ, 0xc0, !PT ;  /* 0x0000007f04057812 */ /* 0x001fe400078ec0ff */
[----:B------:R-:W-:Y:S01]  /*aeb0*/  IMAD.IADD R4, R3, 0x1, R0 ;  /* 0x0000000103047824 */ /* 0x000fe200078e0200 */
[C---:B------:R-:W-:Y:S01]  /*aec0*/  LEA R0, P0, R2.reuse, UR4, 0x1 ;  /* 0x0000000402007c11 */ /* 0x040fe2000f8008ff */
[----:B------:R-:W-:Y:S01]  /*aed0*/  ULDC UR4, c[0x0][0x2f4] ;  /* 0x0000bd0000047ab9 */ /* 0x000fe20000000800 */
[----:B------:R-:W-:Y:S02]  /*aee0*/  SHF.R.U32.HI R7, RZ, 0x3, R5 ;  /* 0x00000003ff077819 */ /* 0x000fe40000011605 */
[----:B------:R-:W0:Y:S01]  /*aef0*/  S2R R5, SR_TID.X ;  /* 0x0000000000057919 */ /* 0x000e220000002100 */
[----:B------:R-:W-:Y:S01]  /*af00*/  LEA.HI.X R4, R2, UR5, R4, 0x1, P0 ;  /* 0x0000000502047c11 */ /* 0x000fe200080f0c04 */
[----:B------:R-:W-:Y:S01]  /*af10*/  UMOV UR5, 0xffffffff ;  /* 0xffffffff00057882 */ /* 0x000fe20000000000 */
[----:B------:R-:W-:-:S05]  /*af20*/  IMAD.IADD R32, R32, 0x1, -R7 ;  /* 0x0000000120207824 */ /* 0x000fca00078e0a07 */
[----:B------:R-:W-:Y:S01]  /*af30*/  ISETP.GE.AND P0, PT, R32, 0x1, PT ;  /* 0x000000012000780c */ /* 0x000fe20003f06270 */
[----:B0-----:R-:W-:Y:S02]  /*af40*/  IMAD.SHL.U32 R9, R5, 0x8, RZ ;  /* 0x0000000805097824 */ /* 0x001fe400078e00ff */
[----:B------:R-:W-:-:S03]  /*af50*/  IMAD R5, R24, 0x1800, R29 ;  /* 0x0000180018057824 */ /* 0x000fc600078e021d */
[----:B------:R-:W-:-:S04]  /*af60*/  LOP3.LUT R9, R9, 0x38, RZ, 0xc0, !PT ;  /* 0x0000003809097812 */ /* 0x000fc800078ec0ff */
[----:B------:R-:W-:-:S13]  /*af70*/  ISETP.GE.AND P2, PT, R9, UR4, PT ;  /* 0x0000000409007c0c */ /* 0x000fda000bf46270 */
[----:B------:R-:W-:Y:S01]  /*af80*/  @P2 LOP3.LUT R23, R23, 0x1, RZ, 0xfc, !PT ;  /* 0x0000000117172812 */ /* 0x000fe200078efcff */
[----:B------:R-:W-:Y:S06]  /*af90*/  BRA.DIV UR5, `(.L_x_464) ;  /* 0x0000003a056c7947 */ /* 0x000fec000b800000 */
[----:B------:R-:W0:Y:S01]  /*afa0*/  SHFL.IDX PT, R3, R0, RZ, 0x181f ;  /* 0x00181fff00037589 */ /* 0x000e2200000e0000 */
[----:B------:R-:W-:-:S03]  /*afb0*/  @P0 IMAD R7, R5, 0x2, R22 ;  /* 0x0000000205070824 */ /* 0x000fc600078e0216 */
[----:B------:R-:W1:Y:S01]  /*afc0*/  SHFL.IDX PT, R2, R4, RZ, 0x181f ;  /* 0x00181fff04027589 */ /* 0x000e6200000e0000 */
[----:B0-----:R-:W-:-:S04]  /*afd0*/  @P0 LEA R3, P1, R9, R3, 0x1 ;  /* 0x0000000309030211 */ /* 0x001fc800078208ff */
[----:B-1----:R-:W-:-:S04]  /*afe0*/  @P0 IADD3.X R2, RZ, R2, RZ, P1, !PT ;  /* 0x00000002ff020210 */ /* 0x002fc80000ffe4ff */
[----:B------:R-:W-:-:S04]  /*aff0*/  @P0 LOP3.LUT R3, R3, R2, RZ, 0x3c, !PT ;  /* 0x0000000203030212 */ /* 0x000fc800078e3cff */
[----:B------:R-:W-:-:S04]  /*b000*/  @P0 LOP3.LUT R2, R3, R2, RZ, 0x3c, !PT ;  /* 0x0000000203020212 */ /* 0x000fc800078e3cff */
[----:B------:R-:W-:-:S05]  /*b010*/  @P0 LOP3.LUT R3, R3, R2, RZ, 0x3c, !PT ;  /* 0x0000000203030212 */ /* 0x000fca00078e3cff */
[----:B------:R-:W-:Y:S01]  /*b020*/  @!PT LDS RZ, [RZ] ;  /* 0x00000000fffff984 */ /* 0x000fe20000000800 */
[----:B------:R0:W-:Y:S01]  /*b030*/  @P0 LDGSTS.E.BYPASS.LTC128B.128 [R7+0x1c400], desc[UR50][R2.64], !P2 ;  /* 0x1c40000002070fae */ /* 0x0001e2000d101d72 */
[----:B------:R-:W-:-:S03]  /*b040*/  ISETP.GE.AND P0, PT, R32, 0x11, PT ;  /* 0x000000112000780c */ /* 0x000fc60003f06270 */
[----:B0-----:R-:W0:Y:S10]  /*b050*/  SHFL.IDX PT, R3, R0, 0x1, 0x181f ;  /* 0x00381f0000037f89 */ /* 0x001e3400000e0000 */
[----:B------:R-:W-:Y:S01]  /*b060*/  @P0 IMAD R7, R5, 0x2, R22 ;  /* 0x0000000205070824 */ /* 0x000fe200078e0216 */
[----:B------:R-:W1:Y:S01]  /*b070*/  SHFL.IDX PT, R2, R4, 0x1, 0x181f ;  /* 0x00381f0004027f89 */ /* 0x000e6200000e0000 */
[----:B0-----:R-:W-:-:S05]  /*b080*/  @P0 LEA R3, P1, R9, R3, 0x1 ;  /* 0x0000000309030211 */ /* 0x001fca00078208ff */
[----:B-1----:R-:W-:-:S05]  /*b090*/  @P0 IMAD.X R2, RZ, RZ, R2, P1 ;  /* 0x000000ffff020224 */ /* 0x002fca00008e0602 */
[----:B------:R-:W-:-:S04]  /*b0a0*/  @P0 LOP3.LUT R3, R3, R2, RZ, 0x3c, !PT ;  /* 0x0000000203030212 */ /* 0x000fc800078e3cff */
[----:B------:R-:W-:-:S04]  /*b0b0*/  @P0 LOP3.LUT R2, R3, R2, RZ, 0x3c, !PT ;  /* 0x0000000203020212 */ /* 0x000fc800078e3cff */
[----:B------:R-:W-:-:S05]  /*b0c0*/  @P0 LOP3.LUT R3, R3, R2, RZ, 0x3c, !PT ;  /* 0x0000000203030212 */ /* 0x000fca00078e3cff */
        /* <DEDUP_REMOVED lines=24> */
[----:B------:R-:W1:Y:S04]  /*b250*/  SHFL.IDX PT, R2, R4, 0x4, 0x181f ;  /* 0x00981f0004027f89 */ /* 0x000e6800000e0000 */
[----:B------:R-:W2:Y:S04]  /*b260*/  SHFL.IDX PT, R4, R4, 0x5, 0x181f ;  /* 0x00b81f0004047f89 */ /* 0x000ea800000e0000 */
[----:B------:R-:W3:Y:S01]  /*b270*/  SHFL.IDX PT, R0, R0, 0x5, 0x181f ;  /* 0x00b81f0000007f89 */ /* 0x000ee200000e0000 */
[----:B0-----:R-:W-:-:S05]  /*b280*/  @P0 LEA R3, P1, R9, R3, 0x1 ;  /* 0x0000000309030211 */ /* 0x001fca00078208ff */
[----:B-1----:R-:W-:-:S05]  /*b290*/  @P0 IMAD.X R2, RZ, RZ, R2, P1 ;  /* 0x000000ffff020224 */ /* 0x002fca00008e0602 */
[----:B------:R-:W-:-:S04]  /*b2a0*/  @P0 LOP3.LUT R3, R3, R2, RZ, 0x3c, !PT ;  /* 0x0000000203030212 */ /* 0x000fc800078e3cff */
[----:B------:R-:W-:-:S04]  /*b2b0*/  @P0 LOP3.LUT R2, R3, R2, RZ, 0x3c, !PT ;  /* 0x0000000203020212 */ /* 0x000fc800078e3cff */
[----:B------:R-:W-:-:S05]  /*b2c0*/  @P0 LOP3.LUT R3, R3, R2, RZ, 0x3c, !PT ;  /* 0x0000000203030212 */ /* 0x000fca00078e3cff */
[----:B--23--:R1:W-:Y:S02]  /*b2d0*/  @P0 LDGSTS.E.BYPASS.LTC128B.128 [R7+0x1e400], desc[UR50][R2.64], !P2 ;  /* 0x1e40000002070fae */ /* 0x00c3e4000d101d72 */
.L_x_541:
[----:B------:R-:W-:-:S13]  /*b2e0*/  ISETP.GE.AND P0, PT, R32, 0x51, PT ;  /* 0x000000512000780c */ /* 0x000fda0003f06270 */
[----:B01----:R-:W-:Y:S01]  /*b2f0*/  @P0 LEA R2, P1, R9, R0, 0x1 ;  /* 0x0000000009020211 */ /* 0x003fe200078208ff */
[----:B------:R-:W-:-:S03]  /*b300*/  @P0 IMAD R5, R5, 0x2, R22 ;  /* 0x0000000205050824 */ /* 0x000fc600078e0216 */
[----:B------:R-:W-:-:S05]  /*b310*/  @P0 IADD3.X R3, RZ, R4, RZ, P1, !PT ;  /* 0x00000004ff030210 */ /* 0x000fca0000ffe4ff */
[----:B------:R-:W-:Y:S01]  /*b320*/  @!PT LDS RZ, [RZ] ;  /* 0x00000000fffff984 */ /* 0x000fe20000000800 */
[----:B------:R-:W-:Y:S01]  /*b330*/  @!PT LDS RZ, [RZ] ;  /* 0x00000000fffff984 */ /* 0x000fe20000000800 */
[----:B------:R-:W-:Y:S01]  /*b340*/  @!PT LDS RZ, [RZ] ;  /* 0x00000000fffff984 */ /* 0x000fe20000000800 */
[----:B------:R0:W-:Y:S01]  /*b350*/  @P0 LDGSTS.E.BYPASS.LTC128B.128 [R5+0x1ec00], desc[UR50][R2.64], !P2 ;  /* 0x1ec0000002050fae */ /* 0x0001e2000d101d72 */
[----:B------:R-:W-:Y:S01]  /*b360*/  PLOP3.LUT P0, PT, PT, PT, PT, 0x80, 0x0 ;  /* 0x000000000000781c */ /* 0x000fe20003f0f070 */
[----:B------:R-:W-:-:S12]  /*b370*/  NOP ;  /* 0x0000000000007918 */ /* 0x000fd80000000000 */
.L_x_465:
        /* <DEDUP_REMOVED lines=11> */
.L_x_466:
[----:B------:R1:W5:Y:S01]  /*b430*/  LDL.LU R4, [R1+0x4] ;  /* 0x0000040001047983 */ /* 0x0003620000300800 */
[C---:B------:R-:W-:Y:S01]  /*b440*/  LOP3.LUT P3, RZ, R23.reuse, 0x8, RZ, 0xc0, !PT ;  /* 0x0000000817ff7812 */ /* 0x040fe2000786c0ff */
[----:B------:R1:W-:Y:S02]  /*b450*/  SYNCS.ARRIVE.TRANS64.A1T0 RZ, [R33+URZ+0x22830], RZ ;  /* 0x022830ff21ff79a7 */ /* 0x0003e4000810003f */
[----:B0-----:R1:W5:Y:S01]  /*b460*/  LDL.LU R3, [R1] ;  /* 0x0000000001037983 */ /* 0x0013620000300800 */
[----:B------:R-:W-:-:S13]  /*b470*/  LOP3.LUT P2, RZ, R23, 0x4, RZ, 0xc0, !PT ;  /* 0x0000000417ff7812 */ /* 0x000fda000784c0ff */
[----:B------:R-:W-:Y:S05]  /*b480*/  WARPSYNC.ALL ;  /* 0x0000000000007948 */ /* 0x000fea0003800000 */
[----:B------:R-:W-:Y:S01]  /*b490*/  BAR.SYNC.DEFER_BLOCKING 0x8, 0x180 ;  /* 0x0206000000007b1d */ /* 0x000fe20000010000 */
[C---:B------:R-:W-:Y:S02]  /*b4a0*/  LOP3.LUT P1, RZ, R23.reuse, 0x100, RZ, 0xc0, !PT ;  /* 0x0000010017ff7812 */ /* 0x040fe4000782c0ff */
[----:B------:R-:W-:Y:S02]  /*b4b0*/  LOP3.LUT P0, RZ, R23, 0x2, RZ, 0xc0, !PT ;  /* 0x0000000217ff7812 */ /* 0x000fe4000780c0ff */
[----:B------:R-:W-:Y:S01]  /*b4c0*/  SEL R0, RZ, 0x2, P3 ;  /* 0x00000002ff007807 */ /* 0x000fe20001800000 */
[----:B------:R-:W-:Y:S01]  /*b4d0*/  ULDC.64 UR4, c[0x0][0x298] ;  /* 0x0000a60000047ab9 */ /* 0x000fe20000000a00 */
[----:B------:R-:W-:Y:S01]  /*b4e0*/  SEL R2, RZ, 0x4, P2 ;  /* 0x00000004ff027807 */ /* 0x000fe20001000000 */
[----:B------:R-:W-:Y:S01]  /*b4f0*/  BSSY B6, `(.L_x_467) ;  /* 0x0000022000067945 */ /* 0x000fe20003800000 */
[----:B------:R-:W-:-:S02]  /*b500*/  SEL R5, R25, RZ, !P1 ;  /* 0x000000ff19057207 */ /* 0x000fc40004800000 */
[----:B------:R-:W-:Y:S02]  /*b510*/  IADD3 R0, R2, R0, R6 ;  /* 0x0000000002007210 */ /* 0x000fe40007ffe006 */
[----:B------:R-:W-:Y:S01]  /*b520*/  SEL R25, RZ, 0x8, P0 ;  /* 0x00000008ff197807 */ /* 0x000fe20000000000 */
[----:B------:R0:W-:Y:S04]  /*b530*/  STL [R1+0x18], R5 ;  /* 0x0000180501007387 */ /* 0x0001e80000100800 */
[----:B------:R-:W-:Y:S01]  /*b540*/  IMAD.IADD R25, R0, 0x1, R25 ;  /* 0x0000000100197824 */ /* 0x000fe200078e0219 */
[----:B-----5:R-:W-:Y:S02]  /*b550*/  SEL R2, R4, RZ, !P1 ;  /* 0x000000ff04027207 */ /* 0x020fe40004800000 */
[----:B------:R-:W-:Y:S01]  /*b560*/  SHF.R.S32.HI R0, RZ, 0x1f, R3 ;  /* 0x0000001fff007819 */ /* 0x000fe20000011403 */
[----:B0-----:R-:W-:-:S02]  /*b570*/  IMAD.WIDE.U32 R4, R3, UR4, RZ ;  /* 0x0000000403047c25 */ /* 0x001fc4000f8e00ff */
[----:B------:R0:W-:Y:S02]  /*b580*/  STL [R1+0x4], R2 ;  /* 0x0000040201007387 */ /* 0x0001e40000100800 */
[----:B------:R-:W-:Y:S02]  /*b590*/  IMAD R0, R0, UR4, RZ ;  /* 0x0000000400007c24 */ /* 0x000fe4000f8e02ff */
[----:B------:R2:W-:Y:S02]  /*b5a0*/  STL.64 [R1+0x10], R4 ;  /* 0x0000100401007387 */ /* 0x0005e40000100a00 */
[----:B------:R-:W-:Y:S02]  /*b5b0*/  IMAD R0, R3, UR5, R0 ;  /* 0x0000000503007c24 */ /* 0x000fe4000f8e0200 */
[----:B0-----:R-:W-:Y:S02]  /*b5c0*/  VIADD R2, R22, 0x18400 ;  /* 0x0001840016027836 */ /* 0x001fe40000000000 */
[----:B------:R-:W-:-:S03]  /*b5d0*/  IMAD.IADD R0, R5, 0x1, R0 ;  /* 0x0000000105007824 */ /* 0x000fc600078e0200 */
[----:B------:R-:W-:Y:S02]  /*b5e0*/  LOP3.LUT P0, RZ, R2, 0x3ff, RZ, 0xc0, !PT ;  /* 0x000003ff02ff7812 */ /* 0x000fe4000780c0ff */
[----:B------:R2:W-:Y:S11]  /*b5f0*/  STL [R1], R0 ;  /* 0x0000000001007387 */ /* 0x0005f60000100800 */
[----:B--2---:R-:W-:Y:S05]  /*b600*/  @!P0 BRA `(.L_x_468) ;  /* 0x0000000000408947 */ /* 0x004fea0003800000 */
[----:B------:R-:W-:Y:S01]  /*b610*/  MOV R2, 0x0 ;  /* 0x0000000000027802 */ /* 0x000fe20000000f00 */
        /* <DEDUP_REMOVED lines=15> */
.L_x_468:
[----:B------:R-:W-:Y:S05]  /*b710*/  BSYNC B6 ;  /* 0x0000000000067941 */ /* 0x000fea0003800000 */
.L_x_467:
[----:B------:R-:W2:Y:S01]  /*b720*/  LDL.LU R20, [R1] ;  /* 0x0000000001147983 */ /* 0x000ea20000300800 */
[----:B------:R-:W0:Y:S01]  /*b730*/  LDC R7, c[0x0][0x448] ;  /* 0x00011200ff077b82 */ /* 0x000e220000000800 */
[----:B------:R-:W-:Y:S02]  /*b740*/  ULDC.64 UR4, c[0x0][0x2d8] ;  /* 0x0000b60000047ab9 */ /* 0x000fe40000000a00 */
[----:B------:R-:W2:Y:S04]  /*b750*/  LDL.LU.64 R2, [R1+0x10] ;  /* 0x0000100001027983 */ /* 0x000ea80000300a00 */
[----:B------:R-:W3:Y:S04]  /*b760*/  LDL.LU R4, [R1+0x4] ;  /* 0x0000040001047983 */ /* 0x000ee80000300800 */
[----:B------:R-:W4:Y:S01]  /*b770*/  LDL.LU R21, [R1+0x18] ;  /* 0x0000180001157983 */ /* 0x000f220000300800 */
[----:B------:R-:W-:-:S02]  /*b780*/  IMAD R0, R27, UR4, RZ ;  /* 0x000000041b007c24 */ /* 0x000fc4000f8e02ff */
[----:B------:R-:W-:Y:S01]  /*b790*/  IMAD.SHL.U32 R17, R17, 0x80, RZ ;  /* 0x0000008011117824 */ /* 0x000fe200078e00ff */
[----:B------:R0:W5:Y:S01]  /*b7a0*/  LDL R10, [R1+0x8] ;  /* 0x00000800010a7983 */ /* 0x0001620000100800 */
[----:B------:R-:W-:Y:S01]  /*b7b0*/  IMAD R0, R18, UR5, R0 ;  /* 0x0000000512007c24 */ /* 0x000fe2000f8e0200 */
[----:B0-----:R-:W-:Y:S01]  /*b7c0*/  ISETP.NE.AND P0, PT, R7, 0x1, PT ;  /* 0x000000010700780c */ /* 0x001fe20003f05270 */
[----:B------:R-:W0:Y:S02]  /*b7d0*/  S2R R9, SR_TID.X ;  /* 0x0000000000097919 */ /* 0x000e240000002100 */
[----:B0-----:R-:W-:-:S05]  /*b7e0*/  IMAD.SHL.U32 R8, R9, 0x8, RZ ;  /* 0x0000000809087824 */ /* 0x001fca00078e00ff */
[----:B------:R-:W-:Y:S01]  /*b7f0*/  LOP3.LUT R8, R8, 0x38, RZ, 0xc0, !PT ;  /* 0x0000003808087812 */ /* 0x000fe200078ec0ff */
[----:B--2---:R-:W-:Y:S02]  /*b800*/  IMAD.MOV.U32 R3, RZ, RZ, R20 ;  /* 0x000000ffff037224 */ /* 0x004fe400078e0014 */
[----:B------:R-:W0:Y:S01]  /*b810*/  S2R R20, SR_TID.X ;  /* 0x0000000000147919 */ /* 0x000e220000002100 */
[----:B------:R-:W-:Y:S01]  /*b820*/  IMAD.WIDE.U32 R2, R18, UR4, R2 ;  /* 0x0000000412027c25 */ /* 0x000fe2000f8e0002 */
[----:B------:R-:W-:-:S03]  /*b830*/  ULDC.64 UR4, c[0x0][0x2e0] ;  /* 0x0000b80000047ab9 */ /* 0x000fc60000000a00 */
[----:B------:R-:W-:Y:S02]  /*b840*/  IMAD.IADD R3, R3, 0x1, R0 ;  /* 0x0000000103037824 */ /* 0x000fe400078e0200 */
[----:B---3--:R-:W-:Y:S02]  /*b850*/  IMAD R0, R4, UR4, RZ ;  /* 0x0000000404007c24 */ /* 0x008fe4000f8e02ff */
[C---:B----4-:R-:W-:Y:S01]  /*b860*/  IMAD.WIDE.U32 R2, R21.reuse, UR4, R2 ;  /* 0x0000000415027c25 */ /* 0x050fe2000f8e0002 */
[----:B------:R-:W2:Y:S03]  /*b870*/  @P0 LDC R4, c[0x0][0x44c] ;  /* 0x00011300ff040b82 */ /* 0x000ea60000000800 */
[----:B------:R-:W-:Y:S01]  /*b880*/  IMAD R0, R21, UR5, R0 ;  /* 0x0000000515007c24 */ /* 0x000fe2000f8e0200 */
[----:B------:R-:W-:-:S03]  /*b890*/  ULDC.64 UR4, c[0x0][0x2d0] ;  /* 0x0000b40000047ab9 */ /* 0x000fc60000000a00 */
[----:B------:R-:W-:Y:S02]  /*b8a0*/  IMAD.IADD R3, R3, 0x1, R0 ;  /* 0x0000000103037824 */ /* 0x000fe400078e0200 */
[----:B------:R-:W3:Y:S01]  /*b8b0*/  @P0 LDC R0, c[0x0][0x450] ;  /* 0x00011400ff000b82 */ /* 0x000ee20000000800 */
[C---:B0-----:R-:W-:Y:S01]  /*b8c0*/  LOP3.LUT R21, R20.reuse, 0x7f, RZ, 0xc0, !PT ;  /* 0x0000007f14157812 */ /* 0x041fe200078ec0ff */
[----:B------:R-:W-:-:S03]  /*b8d0*/  IMAD.SHL.U32 R20, R20, 0x10, RZ ;  /* 0x0000001014147824 */ /* 0x000fc600078e00ff */
[----:B------:R-:W-:-:S04]  /*b8e0*/  SHF.R.U32.HI R21, RZ, 0x3, R21 ;  /* 0x00000003ff157819 */ /* 0x000fc80000011615 */
[----:B------:R-:W-:-:S04]  /*b8f0*/  LOP3.LUT R20, R21, 0x70, R20, 0xf8, !PT ;  /* 0x0000007015147812 */ /* 0x000fc800078ef814 */
[----:B------:R-:W-:-:S05]  /*b900*/  LOP3.LUT R5, R20, R17, RZ, 0xfc, !PT ;  /* 0x0000001114057212 */ /* 0x000fca00078efcff */
[----:B--2---:R-:W-:Y:S01]  /*b910*/  @P0 IMAD.HI.U32 R6, R5, R4, RZ ;  /* 0x0000000405060227 */ /* 0x004fe200078e00ff */
[----:B------:R-:W-:-:S04]  /*b920*/  MOV R4, R5 ;  /* 0x0000000500047202 */ /* 0x000fc80000000f00 */
[----:B---3--:R-:W-:-:S05]  /*b930*/  @P0 SHF.R.U32.HI R4, RZ, R0, R6 ;  /* 0x00000000ff040219 */ /* 0x008fca0000011606 */
[----:B------:R-:W-:-:S04]  /*b940*/  IMAD.MOV R0, RZ, RZ, -R4 ;  /* 0x000000ffff007224 */ /* 0x000fc800078e0a04 */
[----:B------:R-:W-:Y:S01]  /*b950*/  IMAD R0, R7, R0, R5 ;  /* 0x0000000007007224 */ /* 0x000fe200078e0205 */
[----:B------:R-:W-:Y:S01]  /*b960*/  SHF.R.S32.HI R5, RZ, 0x1f, R4 ;  /* 0x0000001fff057819 */ /* 0x000fe20000011404 */
[----:B------:R-:W-:-:S04]  /*b970*/  IMAD.WIDE.U32 R2, R4, UR4, R2 ;  /* 0x0000000404027c25 */ /* 0x000fc8000f8e0002 */
        /* <DEDUP_REMOVED lines=11> */
[----:B------:R-:W-:Y:S01]  /*ba30*/  ULDC UR4, c[0x0][0x2b8] ;  /* 0x0000ae0000047ab9 */ /* 0x000fe20000000800 */
[----:B------:R-:W-:-:S03]  /*ba40*/  LOP3.LUT R20, R9, 0x7f, RZ, 0xc0, !PT ;  /* 0x0000007f09147812 */ /* 0x000fc600078ec0ff */
[----:B------:R-:W-:Y:S01]  /*ba50*/  LEA.HI.X R4, R2, UR5, R4, 0x1, P0 ;  /* 0x0000000502047c11 */ /* 0x000fe200080f0c04 */
[----:B------:R-:W-:Y:S01]  /*ba60*/  UMOV UR5, 0xffffffff ;  /* 0xffffffff00057882 */ /* 0x000fe20000000000 */
[----:B------:R-:W-:Y:S02]  /*ba70*/  ISETP.GE.AND P1, PT, R8, UR4, PT ;  /* 0x0000000408007c0c */ /* 0x000fe4000bf26270 */
[----:B------:R-:W-:Y:S01]  /*ba80*/  SHF.R.U32.HI R9, RZ, 0x3, R20 ;  /* 0x00000003ff097819 */ /* 0x000fe20000011614 */
[----:B------:R-:W-:Y:S10]  /*ba90*/  BRA.DIV UR5, `(.L_x_469) ;  /* 0x0000003605ac7947 */ /* 0x000ff4000b800000 */
[----:B------:R-:W0:Y:S01]  /*baa0*/  SHFL.IDX PT, R3, R0, RZ, 0x181f ;  /* 0x00181fff00037589 */ /* 0x000e2200000e0000 */
[----:B-----5:R-:W-:Y:S02]  /*bab0*/  IMAD R5, R10, R7, RZ ;  /* 0x000000070a057224 */ /* 0x020fe400078e02ff */
[----:B------:R-:W-:Y:S01]  /*bac0*/  IMAD.IADD R17, R9, 0x1, R17 ;  /* 0x0000000109117824 */ /* 0x000fe200078e0211 */
[----:B------:R-:W2:Y:S03]  /*bad0*/  SHFL.IDX PT, R2, R4, RZ, 0x181f ;  /* 0x00181fff04027589 */ /* 0x000ea600000e0000 */
[C---:B------:R-:W-:Y:S01]  /*bae0*/  VIADD R6, R17.reuse, 0x10 ;  /* 0x0000001011067836 */ /* 0x040fe20000000000 */
[----:B------:R-:W-:-:S13]  /*baf0*/  ISETP.GE.AND P0, PT, R17, R5, PT ;  /* 0x000000051100720c */ /* 0x000fda0003f06270 */
[----:B0-----:R-:W-:-:S05]  /*bb00*/  @!P0 LEA R3, P2, R8, R3, 0x1 ;  /* 0x0000000308038211 */ /* 0x001fca00078408ff */
[----:B--2---:R-:W-:-:S05]  /*bb10*/  @!P0 IMAD.X R2, RZ, RZ, R2, P2 ;  /* 0x000000ffff028224 */ /* 0x004fca00010e0602 */
[----:B------:R-:W-:-:S04]  /*bb20*/  @!P0 LOP3.LUT R3, R3, R2, RZ, 0x3c, !PT ;  /* 0x0000000203038212 */ /* 0x000fc800078e3cff */
[----:B------:R-:W-:-:S04]  /*bb30*/  @!P0 LOP3.LUT R2, R3, R2, RZ, 0x3c, !PT ;  /* 0x0000000203028212 */ /* 0x000fc800078e3cff */
[----:B------:R-:W-:-:S05]  /*bb40*/  @!P0 LOP3.LUT R3, R3, R2, RZ, 0x3c, !PT ;  /* 0x0000000203038212 */ /* 0x000fca00078e3cff */
[----:B------:R-:W-:Y:S01]  /*bb50*/  @!PT LDS RZ, [RZ] ;  /* 0x00000000fffff984 */ /* 0x000fe20000000800 */
[----:B------:R0:W-:Y:S01]  /*bb60*/  @!P0 LDGSTS.E.BYPASS.LTC128B.128 [R37+0x18400], desc[UR50][R2.64], !P1 ;  /* 0x1840000002258fae */ /* 0x0001e2000c901d72 */
[----:B------:R-:W-:Y:S01]  /*bb70*/  ISETP.GE.AND P0, PT, R6, R5, PT ;  /* 0x000000050600720c */ /* 0x000fe20003f06270 */
[----:B------:R-:W-:Y:S02]  /*bb80*/  VIADD R6, R17, 0x20 ;  /* 0x0000002011067836 */ /* 0x000fe40000000000 */
[----:B0-----:R-:W0:Y:S04]  /*bb90*/  SHFL.IDX PT, R3, R0, 0x1, 0x181f ;  /* 0x00381f0000037f89 */ /* 0x001e2800000e0000 */
[----:B------:R-:W2:Y:S06]  /*bba0*/  SHFL.IDX PT, R2, R4, 0x1, 0x181f ;  /* 0x00381f0004027f89 */ /* 0x000eac00000e0000 */
[----:B0-----:R-:W-:-:S05]  /*bbb0*/  @!P0 LEA R3, P2, R8, R3, 0x1 ;  /* 0x0000000308038211 */ /* 0x001fca00078408ff */
[----:B--2---:R-:W-:-:S05]  /*bbc0*/  @!P0 IMAD.X R2, RZ, RZ, R2, P2 ;  /* 0x000000ffff028224 */ /* 0x004fca00010e0602 */
[----:B------:R-:W-:-:S04]  /*bbd0*/  @!P0 LOP3.LUT R3, R3, R2, RZ, 0x3c, !PT ;  /* 0x0000000203038212 */ /* 0x000fc800078e3cff */
[----:B------:R-:W-:-:S04]  /*bbe0*/  @!P0 LOP3.LUT R2, R3, R2, RZ, 0x3c, !PT ;  /* 0x0000000203028212 */ /* 0x000fc800078e3cff */
[----:B------:R-:W-:-:S05]  /*bbf0*/  @!P0 LOP3.LUT R3, R3, R2, RZ, 0x3c, !PT ;  /* 0x0000000203038212 */ /* 0x000fca00078e3cff */
[----:B------:R0:W-:Y:S01]  /*bc00*/  @!P0 LDGSTS.E.BYPASS.LTC128B.128 [R37+0x18c00], desc[UR50][R2.64], !P1 ;  /* 0x18c0000002258fae */ /* 0x0001e2000c901d72 */
[----:B------:R-:W-:Y:S01]  /*bc10*/  ISETP.GE.AND P0, PT, R6, R5, PT ;  /* 0x000000050600720c */ /* 0x000fe20003f06270 */
[----:B------:R-:W-:Y:S02]  /*bc20*/  VIADD R6, R17, 0x30 ;  /* 0x0000003011067836 */ /* 0x000fe40000000000 */
[----:B0-----:R-:W0:Y:S04]  /*bc30*/  SHFL.IDX PT, R3, R0, 0x2, 0x181f ;  /* 0x00581f0000037f89 */ /* 0x001e2800000e0000 */
[----:B------:R-:W2:Y:S06]  /*bc40*/  SHFL.IDX PT, R2, R4, 0x2, 0x181f ;  /* 0x00581f0004027f89 */ /* 0x000eac00000e0000 */
[----:B0-----:R-:W-:-:S04]  /*bc50*/  @!P0 LEA R3, P2, R8, R3, 0x1 ;  /* 0x0000000308038211 */ /* 0x001fc800078408ff */
[----:B--2---:R-:W-:-:S04]  /*bc60*/  @!P0 IADD3.X R2, RZ, R2, RZ, P2, !PT ;  /* 0x00000002ff028210 */ /* 0x004fc800017fe4ff */
        /* <DEDUP_REMOVED lines=34> */
[----:B------:R-:W-:-:S03]  /*be90*/  ISETP.GE.AND P0, PT, R6, R5, PT ;  /* 0x000000050600720c */ /* 0x000fc60003f06270 */
[----:B0-----:R-:W0:Y:S04]  /*bea0*/  SHFL.IDX PT, R3, R0, 0x6, 0x181f ;  /* 0x00d81f0000037f89 */ /* 0x001e2800000e0000 */
[----:B------:R-:W2:Y:S04]  /*beb0*/  SHFL.IDX PT, R2, R4, 0x6, 0x181f ;  /* 0x00d81f0004027f89 */ /* 0x000ea800000e0000 */
[----:B------:R-:W3:Y:S04]  /*bec0*/  SHFL.IDX PT, R4, R4, 0x7, 0x181f ;  /* 0x00f81f0004047f89 */ /* 0x000ee800000e0000 */
[----:B------:R-:W4:Y:S01]  /*bed0*/  SHFL.IDX PT, R0, R0, 0x7, 0x181f ;  /* 0x00f81f0000007f89 */ /* 0x000f2200000e0000 */
[----:B0-----:R-:W-:-:S05]  /*bee0*/  @!P0 LEA R3, P2, R8, R3, 0x1 ;  /* 0x0000000308038211 */ /* 0x001fca00078408ff */
[----:B--2---:R-:W-:-:S05]  /*bef0*/  @!P0 IMAD.X R2, RZ, RZ, R2, P2 ;  /* 0x000000ffff028224 */ /* 0x004fca00010e0602 */
[----:B------:R-:W-:-:S04]  /*bf00*/  @!P0 LOP3.LUT R3, R3, R2, RZ, 0x3c, !PT ;  /* 0x0000000203038212 */ /* 0x000fc800078e3cff */
[----:B------:R-:W-:-:S04]  /*bf10*/  @!P0 LOP3.LUT R2, R3, R2, RZ, 0x3c, !PT ;  /* 0x0000000203028212 */ /* 0x000fc800078e3cff */
[----:B------:R-:W-:-:S05]  /*bf20*/  @!P0 LOP3.LUT R3, R3, R2, RZ, 0x3c, !PT ;  /* 0x0000000203038212 */ /* 0x000fca00078e3cff */
[----:B---34-:R0:W-:Y:S02]  /*bf30*/  @!P0 LDGSTS.E.BYPASS.LTC128B.128 [R37+0x1b400], desc[UR50][R2.64], !P1 ;  /* 0x1b40000002258fae */ /* 0x0181e4000c901d72 */
.L_x_558:
[----:B------:R-:W-:-:S05]  /*bf40*/  VIADD R17, R17, 0x70 ;  /* 0x0000007011117836 */ /* 0x000fca0000000000 */
[----:B------:R-:W-:-:S13]  /*bf50*/  ISETP.GE.AND P0, PT, R17, R5, PT ;  /* 0x000000051100720c */ /* 0x000fda0003f06270 */
[----:B0-2---:R-:W-:-:S04]  /*bf60*/  @!P0 LEA R2, P2, R8, R0, 0x1 ;  /* 0x0000000008028211 */ /* 0x005fc800078408ff */
[----:B------:R-:W-:-:S05]  /*bf70*/  @!P0 IADD3.X R3, RZ, R4, RZ, P2, !PT ;  /* 0x00000004ff038210 */ /* 0x000fca00017fe4ff */
[----:B------:R-:W-:Y:S01]  /*bf80*/  @!PT LDS RZ, [RZ] ;  /* 0x00000000fffff984 */ /* 0x000fe20000000800 */
[----:B------:R-:W-:Y:S01]  /*bf90*/  @!PT LDS RZ, [RZ] ;  /* 0x00000000fffff984 */ /* 0x000fe20000000800 */
[----:B------:R-:W-:Y:S01]  /*bfa0*/  @!PT LDS RZ, [RZ] ;  /* 0x00000000fffff984 */ /* 0x000fe20000000800 */
[----:B------:R0:W-:Y:S01]  /*bfb0*/  @!P0 LDGSTS.E.BYPASS.LTC128B.128 [R37+0x1bc00], desc[UR50][R2.64], !P1 ;  /* 0x1bc0000002258fae */ /* 0x0001e2000c901d72 */
[----:B------:R-:W-:Y:S01]  /*bfc0*/  PLOP3.LUT P0, PT, PT, PT, PT, 0x80, 0x0 ;  /* 0x000000000000781c */ /* 0x000fe20003f0f070 */
[----:B------:R-:W-:-:S12]  /*bfd0*/  NOP ;  /* 0x0000000000007918 */ /* 0x000fd80000000000 */
.L_x_470:
[----:B------:R-:W-:Y:S02]  /*bfe0*/  PLOP3.LUT P1, PT, P1, P0, PT, 0xa2, 0x0 ;  /* 0x000000000000781c */ /* 0x000fe40000f21472 */
[----:B------:R-:W-:-:S08]  /*bff0*/  @P0 R2UR P1, UR4, R22 ;  /* 0x00000000160402ca */ /* 0x000fd00000020000 */
[----:B------:R-:W-:-:S05]  /*c000*/  @P0 PLOP3.LUT P0, PT, P1, PT, PT, 0x80, 0x0 ;  /* 0x000000000000081c */ /* 0x000fca0000f0f070 */
[----:B------:R-:W-:Y:S01]  /*c010*/  @!P1 SYNCS.ARRIVE.TRANS64.RED.A0T1 RZ, [UR4+0x22800], RZ ;  /* 0x022800ffffff99a7 */ /* 0x000fe20008200404 */
[----:B------:R-:W-:Y:S07]  /*c020*/  @!P1 ARRIVES.LDGSTSBAR.64.TRANSCNT [UR4+0x22800] ;  /* 0x02280000ff0099b0 */ /* 0x000fee0008000a84 */
[----:B------:R-:W-:Y:S05]  /*c030*/  @P0 BRA.U.ANY `(.L_x_470) ;  /* 0xfffffffd00e80947 */ /* 0x000fea000393ffff */
[----:B0-----:R-:W2:Y:S02]  /*c040*/  LDL.LU R2, [R1+0x24] ;  /* 0x0000240001027983 */ /* 0x001ea40000300800 */
[----:B--2---:R-:W-:-:S05]  /*c050*/  VIADD R2, R2, 0x1 ;  /* 0x0000000102027836 */ /* 0x004fca0000000000 */
[----:B------:R0:W-:Y:S01]  /*c060*/  STL [R1+0x24], R2 ;  /* 0x0000240201007387 */ /* 0x0001e20000100800 */
[----:B------:R-:W-:-:S04]  /*c070*/  LEA.HI R0, R2, R2, RZ, 0x1 ;  /* 0x0000000202007211 */ /* 0x000fc800078f08ff */
[----:B------:R-:W-:-:S05]  /*c080*/  LOP3.LUT R0, R0, 0xfffffffe, RZ, 0xc0, !PT ;  /* 0xfffffffe00007812 */ /* 0x000fca00078ec0ff */
[----:B------:R-:W-:-:S05]  /*c090*/  IMAD.IADD R0, R2, 0x1, -R0 ;  /* 0x0000000102007824 */ /* 0x000fca00078e0a00 */
[----:B------:R-:W-:Y:S01]  /*c0a0*/  SHF.L.U32 R3, R0, 0x1f, RZ ;  /* 0x0000001f00037819 */ /* 0x000fe200000006ff */
[----:B------:R-:W-:Y:S01]  /*c0b0*/  NOP ;  /* 0x0000000000007918 */ /* 0x000fe20000000000 */
[----:B------:R0:W-:Y:S01]  /*c0c0*/  SYNCS.ARRIVE.TRANS64.A1T0 RZ, [R22+URZ+0x22800], RZ ;  /* 0x022800ff16ff79a7 */ /* 0x0001e2000810003f */
[----:B------:R-:W-:Y:S01]  /*c0d0*/  BSSY B0, `(.L_x_471) ;  /* 0x0000003000007945 */ /* 0x000fe20003800000 */
[----:B------:R-:W2:Y:S03]  /*c0e0*/  SYNCS.PHASECHK.TRANS64.TRYWAIT P0, [R22+URZ+0x22820], R3 ;  /* 0x02282003160075a7 */ /* 0x000ea6000800017f */
[----:B0-2---:R-:W-:Y:S05]  /*c0f0*/  @!P0 BRA `(.L_x_472) ;  /* 0x0000003800b88947 */ /* 0x005fea0003800000 */
.L_x_559:
[----:B------:R-:W-:Y:S05]  /*c100*/  BSYNC B0 ;  /* 0x0000000000007941 */ /* 0x000fea0003800000 */
.L_x_471:
[----:B------:R-:W-:-:S05]  /*c110*/  IMAD.U32 R0, RZ, RZ, UR36 ;  /* 0x00000024ff007e24 */ /* 0x000fca000f8e00ff */
[----:B------:R-:W-:-:S13]  /*c120*/  ISETP.NE.AND P0, PT, R0, 0x3, PT ;  /* 0x000000030000780c */ /* 0x000fda0003f05270 */
[----:B------:R-:W-:Y:S05]  /*c130*/  @!P0 BRA `(.L_x_473) ;  /* 0x0000000000048947 */ /* 0x000fea0003800000 */
[----:B------:R-:W-:Y:S01]  /*c140*/  BPT.TRAP 0x1 ;  /* 0x000000040000795c */ /* 0x000fe20000300000 */
.L_x_473:
[----:B------:R-:W-:Y:S01]  /*c150*/  SHF.L.U32 R0, R26, 0x1f, RZ ;  /* 0x0000001f1a007819 */ /* 0x000fe200000006ff */
[----:B------:R-:W-:Y:S03]  /*c160*/  BSSY B0, `(.L_x_474) ;  /* 0x0000003000007945 */ /* 0x000fe60003800000 */
[----:B------:R-:W2:Y:S02]  /*c170*/  SYNCS.PHASECHK.TRANS64.TRYWAIT P0, [R33+URZ+0x22860], R0 ;  /* 0x02286000210075a7 */ /* 0x000ea4000800017f */
[----:B--2---:R-:W-:Y:S05]  /*c180*/  @!P0 BRA `(.L_x_475) ;  /* 0x0000003800a88947 */ /* 0x004fea0003800000 */
.L_x_560:
[----:B------:R-:W-:Y:S05]  /*c190*/  BSYNC B0 ;  /* 0x0000000000007941 */ /* 0x000fea0003800000 */
.L_x_474:
[----:B------:R-:W2:Y:S01]  /*c1a0*/  LDL.LU R2, [R1+0x1c] ;  /* 0x00001c0001027983 */ /* 0x000ea20000300800 */
[----:B------:R-:W-:-:S03]  /*c1b0*/  ULDC.64 UR4, c[0x0][0x328] ;  /* 0x0000ca0000047ab9 */ /* 0x000fc60000000a00 */
[----:B------:R-:W3:Y:S01]  /*c1c0*/  LDL.LU R4, [R1+0x20] ;  /* 0x0000200001047983 */ /* 0x000ee20000300800 */
[----:B--2---:R-:W-:Y:S02]  /*c1d0*/  IMAD R0, R2, UR4, RZ ;  /* 0x0000000402007c24 */ /* 0x004fe4000f8e02ff */
[----:B0-----:R-:W-:-:S04]  /*c1e0*/  IMAD.WIDE.U32 R2, R35, UR4, RZ ;  /* 0x0000000423027c25 */ /* 0x001fc8000f8e00ff */
[----:B------:R-:W-:Y:S01]  /*c1f0*/  IMAD R5, R35, UR5, R0 ;  /* 0x0000000523057c24 */ /* 0x000fe2000f8e0200 */
[----:B------:R-:W-:-:S03]  /*c200*/  ULDC.64 UR4, c[0x0][0x338] ;  /* 0x0000ce0000047ab9 */ /* 0x000fc60000000a00 */
[----:B------:R-:W-:Y:S02]  /*c210*/  IMAD.IADD R3, R3, 0x1, R5 ;  /* 0x0000000103037824 */ /* 0x000fe400078e0205 */
[----:B---3--:R-:W-:Y:S02]  /*c220*/  IMAD R5, R4, UR4, RZ ;  /* 0x0000000404057c24 */ /* 0x008fe4000f8e02ff */
[----:B------:R-:W-:-:S04]  /*c230*/  IMAD.WIDE.U32 R2, R34, UR4, R2 ;  /* 0x0000000422027c25 */ /* 0x000fc8000f8e0002 */
[----:B------:R-:W-:Y:S01]  /*c240*/  IMAD R5, R34, UR5, R5 ;  /* 0x0000000522057c24 */ /* 0x000fe2000f8e0205 */
[----:B------:R-:W-:Y:S01]  /*c250*/  ULDC.64 UR4, c[0x0][0x330] ;  /* 0x0000cc0000047ab9 */ /* 0x000fe20000000a00 */
[----:B------:R-:W-:Y:S02]  /*c260*/  IMAD R4, R24, 0x6000, R29 ;  /* 0x0000600018047824 */ /* 0x000fe400078e021d */
[----:B------:R-:W-:Y:S02]  /*c270*/  IMAD.IADD R3, R3, 0x1, R5 ;  /* 0x0000000103037824 */ /* 0x000fe400078e0205 */
[----:B------:R-:W-:Y:S02]  /*c280*/  IMAD R5, R27, UR4, RZ ;  /* 0x000000041b057c24 */ /* 0x000fe4000f8e02ff */
[----:B------:R-:W-:-:S04]  /*c290*/  IMAD.WIDE.U32 R2, R18, UR4, R2 ;  /* 0x0000000412027c25 */ /* 0x000fc8000f8e0002 */
[----:B------:R-:W-:Y:S01]  /*c2a0*/  IMAD R5, R18, UR5, R5 ;  /* 0x0000000512057c24 */ /* 0x000fe2000f8e0205 */
[----:B------:R-:W-:-:S03]  /*c2b0*/  ULDC.64 UR4, c[0x0][0x318] ;  /* 0x0000c60000047ab9 */ /* 0x000fc60000000a00 */
[----:B------:R-:W-:Y:S01]  /*c2c0*/  IMAD.IADD R3, R3, 0x1, R5 ;  /* 0x0000000103037824 */ /* 0x000fe200078e0205 */
[----:B------:R-:W-:Y:S01]  /*c2d0*/  LEA R5, P0, R2, UR4, 0x1 ;  /* 0x0000000402057c11 */ /* 0x000fe2000f8008ff */
[----:B------:R-:W-:-:S03]  /*c2e0*/  UMOV UR4, 0xffffffff ;  /* 0xffffffff00047882 */ /* 0x000fc60000000000 */
[----:B------:R-:W-:Y:S01]  /*c2f0*/  LEA.HI.X R6, R2, UR5, R3, 0x1, P0 ;  /* 0x0000000502067c11 */ /* 0x000fe200080f0c03 */
[----:B------:R-:W-:Y:S08]  /*c300*/  BRA.DIV UR4, `(.L_x_476) ;  /* 0x0000003a045c7947 */ /* 0x000ff0000b800000 */
[----:B------:R-:W0:Y:S01]  /*c310*/  S2R R2, SR_TID.X ;  /* 0x0000000000027919 */ /* 0x000e220000002100 */
[----:B------:R-:W-:Y:S02]  /*c320*/  LOP3.LUT R7, R25, 0x1, RZ, 0xc0, !PT ;  /* 0x0000000119077812 */ /* 0x000fe400078ec0ff */
[----:B------:R-:W-:Y:S01]  /*c330*/  LEA R4, R4, R22, 0x1 ;  /* 0x0000001604047211 */ /* 0x000fe200078e08ff */
[----:B------:R-:W2:Y:S01]  /*c340*/  SHFL.IDX PT, R14, R5, RZ, 0x181f ;  /* 0x00181fff050e7589 */ /* 0x000ea200000e0000 */
[----:B------:R-:W-:Y:S02]  /*c350*/  ISETP.NE.U32.AND P3, PT, R7, 0x1, PT ;  /* 0x000000010700780c */ /* 0x000fe40003f65070 */
[C---:B------:R-:W-:Y:S01]  /*c360*/  LOP3.LUT P2, RZ, R25.reuse, 0x2, RZ, 0xc0, !PT ;  /* 0x0000000219ff7812 */ /* 0x040fe2000784c0ff */
[----:B------:R-:W3:Y:S01]  /*c370*/  SHFL.IDX PT, R3, R6, RZ, 0x181f ;  /* 0x00181fff06037589 */ /* 0x000ee200000e0000 */
[----:B------:R-:W-:Y:S01]  /*c380*/  LOP3.LUT P1, RZ, R25, 0x4, RZ, 0xc0, !PT ;  /* 0x0000000419ff7812 */ /* 0x000fe2000782c0ff */
[----:B0-----:R-:W-:-:S05]  /*c390*/  IMAD.SHL.U32 R2, R2, 0x8, RZ ;  /* 0x0000000802027824 */ /* 0x001fca00078e00ff */
[----:B------:R-:W-:-:S05]  /*c3a0*/  LOP3.LUT R2, R2, 0x38, RZ, 0xc0, !PT ;  /* 0x0000003802027812 */ /* 0x000fca00078ec0ff */
[----:B------:R-:W-:-:S05]  /*c3b0*/  IMAD.SHL.U32 R0, R2, 0x2, RZ ;  /* 0x0000000202007824 */ /* 0x000fca00078e00ff */
[----:B--2---:R-:W-:Y:S02]  /*c3c0*/  IADD3 R2, P0, R14, R0, RZ ;  /* 0x000000000e027210 */ /* 0x004fe40007f1e0ff */
[----:B------:R-:W0:Y:S03]  /*c3d0*/  SHFL.IDX PT, R14, R5, 0x1, 0x181f ;  /* 0x00381f00050e7f89 */ /* 0x000e2600000e0000 */
[----:B---3--:R-:W-:Y:S01]  /*c3e0*/  IMAD.X R3, RZ, RZ, R3, P0 ;  /* 0x000000ffff037224 */ /* 0x008fe200000e0603 */
[----:B------:R-:W-:-:S13]  /*c3f0*/  ISETP.LT.OR P0, PT, R32, 0x1, P3 ;  /* 0x000000012000780c */ /* 0x000fda0001f01670 */
[----:B------:R-:W-:Y:S01]  /*c400*/  LDGSTS.E.BYPASS.LTC128B.128 [R4+0x400], desc[UR50][R2.64], !P0 ;  /* 0x0040000002047fae */ /* 0x000fe2000c101d72 */
[----:B------:R-:W-:-:S13]  /*c410*/  ISETP.LT.OR P0, PT, R32, 0x1, !P2 ;  /* 0x000000012000780c */ /* 0x000fda0005701670 */
[----:B------:R-:W-:Y:S01]  /*c420*/  LDGSTS.E.BYPASS.LTC128B.128 [R4+0x3400], desc[UR50][R2.64+0x80], !P0 ;  /* 0x0340008002047fae */ /* 0x000fe2000c101d72 */
[----:B------:R-:W-:-:S13]  /*c430*/  ISETP.LT.OR P0, PT, R32, 0x1, !P1 ;  /* 0x000000012000780c */ /* 0x000fda0004f01670 */
[----:B------:R-:W-:Y:S01]  /*c440*/  LDGSTS.E.BYPASS.LTC128B.128 [R4+0x6400], desc[UR50][R2.64+0x100], !P0 ;  /* 0x0640010002047fae */ /* 0x000fe2000c101d72 */
[----:B------:R-:W-:-:S04]  /*c450*/  LOP3.LUT P0, RZ, R25, 0x8, RZ, 0xc0, !PT ;  /* 0x0000000819ff7812 */ /* 0x000fc8000780c0ff */
[----:B------:R-:W-:-:S13]  /*c460*/  ISETP.LT.OR P4, PT, R32, 0x1, !P0 ;  /* 0x000000012000780c */ /* 0x000fda0004781670 */
[----:B------:R2:W-:Y:S04]  /*c470*/  LDGSTS.E.BYPASS.LTC128B.128 [R4+0x9400], desc[UR50][R2.64+0x180], !P4 ;  /* 0x0940018002047fae */ /* 0x0005e8000e101d72 */
[----:B--2---:R-:W2:Y:S01]  /*c480*/  SHFL.IDX PT, R3, R6, 0x1, 0x181f ;  /* 0x00381f0006037f89 */ /* 0x004ea200000e0000 */
[----:B0-----:R-:W-:-:S03]  /*c490*/  IADD3 R2, P4, R14, R0, RZ ;  /* 0x000000000e027210 */ /* 0x001fc60007f9e0ff */
[----:B------:R-:W0:Y:S02]  /*c4a0*/  SHFL.IDX PT, R14, R5, 0x2, 0x181f ;  /* 0x00581f00050e7f89 */ /* 0x000e2400000e0000 */
[----:B--2---:R-:W-:Y:S01]  /*c4b0*/  IMAD.X R3, RZ, RZ, R3, P4 ;  /* 0x000000ffff037224 */ /* 0x004fe200020e0603 */
[----:B------:R-:W-:-:S13]  /*c4c0*/  ISETP.LT.OR P4, PT, R32, 0x11, P3 ;  /* 0x000000112000780c */ /* 0x000fda0001f81670 */
[----:B------:R-:W-:Y:S01]  /*c4d0*/  LDGSTS.E.BYPASS.LTC128B.128 [R4+0xc00], desc[UR50][R2.64], !P4 ;  /* 0x00c0000002047fae */ /* 0x000fe2000e101d72 */
[----:B------:R-:W-:-:S13]  /*c4e0*/  ISETP.LT.OR P4, PT, R32, 0x11, !P2 ;  /* 0x000000112000780c */ /* 0x000fda0005781670 */
[----:B------:R-:W-:Y:S01]  /*c4f0*/  LDGSTS.E.BYPASS.LTC128B.128 [R4+0x3c00], desc[UR50][R2.64+0x80], !P4 ;  /* 0x03c0008002047fae */ /* 0x000fe2000e101d72 */
[----:B------:R-:W-:-:S13]  /*c500*/  ISETP.LT.OR P4, PT, R32, 0x11, !P1 ;  /* 0x000000112000780c */ /* 0x000fda0004f81670 */
[----:B------:R-:W-:Y:S01]  /*c510*/  LDGSTS.E.BYPASS.LTC128B.128 [R4+0x6c00], desc[UR50][R2.64+0x100], !P4 ;  /* 0x06c0010002047fae */ /* 0x000fe2000e101d72 */
[----:B------:R-:W-:-:S13]  /*c520*/  ISETP.LT.OR P4, PT, R32, 0x11, !P0 ;  /* 0x000000112000780c */ /* 0x000fda0004781670 */
[----:B------:R2:W-:Y:S01]  /*c530*/  LDGSTS.E.BYPASS.LTC128B.128 [R4+0x9c00], desc[UR50][R2.64+0x180], !P4 ;  /* 0x09c0018002047fae */ /* 0x0005e2000e101d72 */
[----:B0-----:R-:W-:-:S03]  /*c540*/  IADD3 R8, P4, R14, R0, RZ ;  /* 0x000000000e087210 */ /* 0x001fc60007f9e0ff */
[----:B------:R-:W-:Y:S04]  /*c550*/  SHFL.IDX PT, R14, R5, 0x3, 0x181f ;  /* 0x00781f00050e7f89 */ /* 0x000fe800000e0000 */
[----:B--2---:R-:W0:Y:S02]  /*c560*/  SHFL.IDX PT, R3, R6, 0x2, 0x181f ;  /* 0x00581f0006037f89 */ /* 0x004e2400000e0000 */
[----:B0-----:R-:W-:Y:S01]  /*c570*/  IMAD.X R9, RZ, RZ, R3, P4 ;  /* 0x000000ffff097224 */ /* 0x001fe200020e0603 */
[----:B------:R-:W-:Y:S01]  /*c580*/  ISETP.LT.OR P4, PT, R32, 0x21, P3 ;  /* 0x000000212000780c */ /* 0x000fe20001f81670 */
[----:B------:R-:W0:-:S12]  /*c590*/  SHFL.IDX PT, R3, R6, 0x3, 0x181f ;  /* 0x00781f0006037f89 */ /* 0x000e1800000e0000 */
[----:B------:R-:W-:Y:S01]  /*c5a0*/  LDGSTS.E.BYPASS.LTC128B.128 [R4+0x1400], desc[UR50][R8.64], !P4 ;  /* 0x0140000008047fae */ /* 0x000fe2000e101d72 */
[----:B------:R-:W-:-:S13]  /*c5b0*/  ISETP.LT.OR P4, PT, R32, 0x21, !P2 ;  /* 0x000000212000780c */ /* 0x000fda0005781670 */
[----:B------:R-:W-:Y:S01]  /*c5c0*/  LDGSTS.E.BYPASS.LTC128B.128 [R4+0x4400], desc[UR50][R8.64+0x80], !P4 ;  /* 0x0440008008047fae */ /* 0x000fe2000e101d72 */
[----:B------:R-:W-:-:S13]  /*c5d0*/  ISETP.LT.OR P4, PT, R32, 0x21, !P1 ;  /* 0x000000212000780c */ /* 0x000fda0004f81670 */
[----:B------:R-:W-:Y:S01]  /*c5e0*/  LDGSTS.E.BYPASS.LTC128B.128 [R4+0x7400], desc[UR50][R8.64+0x100], !P4 ;  /* 0x0740010008047fae */ /* 0x000fe2000e101d72 */
[----:B------:R-:W-:-:S13]  /*c5f0*/  ISETP.LT.OR P4, PT, R32, 0x21, !P0 ;  /* 0x000000212000780c */ /* 0x000fda0004781670 */
[----:B------:R-:W-:Y:S01]  /*c600*/  LDGSTS.E.BYPASS.LTC128B.128 [R4+0xa400], desc[UR50][R8.64+0x180], !P4 ;  /* 0x0a40018008047fae */ /* 0x000fe2000e101d72 */
[----:B------:R-:W-:-:S03]  /*c610*/  IADD3 R2, P4, R14, R0, RZ ;  /* 0x000000000e027210 */ /* 0x000fc60007f9e0ff */
[----:B------:R-:W2:Y:S02]  /*c620*/  SHFL.IDX PT, R14, R5, 0x4, 0x181f ;  /* 0x00981f00050e7f89 */ /* 0x000ea400000e0000 */
[----:B0-----:R-:W-:Y:S01]  /*c630*/  IMAD.X R3, RZ, RZ, R3, P4 ;  /* 0x000000ffff037224 */ /* 0x001fe200020e0603 */
[----:B------:R-:W-:-:S13]  /*c640*/  ISETP.LT.OR P4, PT, R32, 0x31, P3 ;  /* 0x000000312000780c */ /* 0x000fda0001f81670 */
[----:B------:R-:W-:Y:S01]  /*c650*/  LDGSTS.E.BYPASS.LTC128B.128 [R4+0x1c00], desc[UR50][R2.64], !P4 ;  /* 0x01c0000002047fae */ /* 0x000fe2000e101d72 */
[----:B------:R-:W-:-:S13]  /*c660*/  ISETP.LT.OR P4, PT, R32, 0x31, !P2 ;  /* 0x000000312000780c */ /* 0x000fda0005781670 */
[----:B------:R-:W-:Y:S01]  /*c670*/  LDGSTS.E.BYPASS.LTC128B.128 [R4+0x4c00], desc[UR50][R2.64+0x80], !P4 ;  /* 0x04c0008002047fae */ /* 0x000fe2000e101d72 */
[----:B------:R-:W-:-:S13]  /*c680*/  ISETP.LT.OR P4, PT, R32, 0x31, !P1 ;  /* 0x000000312000780c */ /* 0x000fda0004f81670 */
[----:B------:R-:W-:Y:S01]  /*c690*/  LDGSTS.E.BYPASS.LTC128B.128 [R4+0x7c00], desc[UR50][R2.64+0x100], !P4 ;  /* 0x07c0010002047fae */ /* 0x000fe2000e101d72 */
[----:B------:R-:W-:-:S13]  /*c6a0*/  ISETP.LT.OR P4, PT, R32, 0x31, !P0 ;  /* 0x000000312000780c */ /* 0x000fda0004781670 */
[----:B------:R0:W-:Y:S04]  /*c6b0*/  LDGSTS.E.BYPASS.LTC128B.128 [R4+0xac00], desc[UR50][R2.64+0x180], !P4 ;  /* 0x0ac0018002047fae */ /* 0x0001e8000e101d72 */
[----:B0-----:R-:W0:Y:S01]  /*c6c0*/  SHFL.IDX PT, R3, R6, 0x4, 0x181f ;  /* 0x00981f0006037f89 */ /* 0x001e2200000e0000 */
[----:B--2---:R-:W-:-:S03]  /*c6d0*/  IADD3 R2, P4, R14, R0, RZ ;  /* 0x000000000e027210 */ /* 0x004fc60007f9e0ff */
[----:B------:R-:W2:Y:S04]  /*c6e0*/  SHFL.IDX PT, R6, R6, 0x5, 0x181f ;  /* 0x00b81f0006067f89 */ /* 0x000ea800000e0000 */
[----:B------:R3:W4:Y:S01]  /*c6f0*/  SHFL.IDX PT, R14, R5, 0x5, 0x181f ;  /* 0x00b81f00050e7f89 */ /* 0x00072200000e0000 */
[----:B0-----:R-:W-:Y:S01]  /*c700*/  IMAD.X R3, RZ, RZ, R3, P4 ;  /* 0x000000ffff037224 */ /* 0x001fe200020e0603 */
[----:B------:R-:W-:-:S13]  /*c710*/  ISETP.LT.OR P4, PT, R32, 0x41, P3 ;  /* 0x000000412000780c */ /* 0x000fda0001f81670 */
[----:B------:R3:W-:Y:S01]  /*c720*/  LDGSTS.E.BYPASS.LTC128B.128 [R4+0x2400], desc[UR50][R2.64], !P4 ;  /* 0x0240000002047fae */ /* 0x0007e2000e101d72 */
[----:B------:R-:W-:-:S13]  /*c730*/  ISETP.LT.OR P4, PT, R32, 0x41, !P2 ;  /* 0x000000412000780c */ /* 0x000fda0005781670 */
[----:B------:R3:W-:Y:S01]  /*c740*/  LDGSTS.E.BYPASS.LTC128B.128 [R4+0x5400], desc[UR50][R2.64+0x80], !P4 ;  /* 0x0540008002047fae */ /* 0x0007e2000e101d72 */
[----:B------:R-:W-:-:S13]  /*c750*/  ISETP.LT.OR P4, PT, R32, 0x41, !P1 ;  /* 0x000000412000780c */ /* 0x000fda0004f81670 */
[----:B------:R3:W-:Y:S01]  /*c760*/  LDGSTS.E.BYPASS.LTC128B.128 [R4+0x8400], desc[UR50][R2.64+0x100], !P4 ;  /* 0x0840010002047fae */ /* 0x0007e2000e101d72 */
[----:B------:R-:W-:-:S13]  /*c770*/  ISETP.LT.OR P4, PT, R32, 0x41, !P0 ;  /* 0x000000412000780c */ /* 0x000fda0004781670 */
[----:B--2-4-:R3:W-:Y:S02]  /*c780*/  LDGSTS.E.BYPASS.LTC128B.128 [R4+0xb400], desc[UR50][R2.64+0x180], !P4 ;  /* 0x0b40018002047fae */ /* 0x0147e4000e101d72 */
.L_x_574:
[C---:B------:R-:W-:Y:S02]  /*c790*/  ISETP.LT.OR P3, PT, R32.reuse, 0x51, P3 ;  /* 0x000000512000780c */ /* 0x040fe40001f61670 */
[C---:B------:R-:W-:Y:S02]  /*c7a0*/  ISETP.LT.OR P2, PT, R32.reuse, 0x51, !P2 ;  /* 0x000000512000780c */ /* 0x040fe40005741670 */
[----:B------:R-:W-:Y:S02]  /*c7b0*/  ISETP.LT.OR P1, PT, R32, 0x51, !P1 ;  /* 0x000000512000780c */ /* 0x000fe40004f21670 */
[----:B0--3--:R-:W-:Y:S02]  /*c7c0*/  IADD3 R2, P4, R14, R0, RZ ;  /* 0x000000000e027210 */ /* 0x009fe40007f9e0ff */
[----:B------:R-:W-:-:S03]  /*c7d0*/  ISETP.LT.OR P0, PT, R32, 0x51, !P0 ;  /* 0x000000512000780c */ /* 0x000fc60004701670 */
[----:B------:R-:W-:-:S05]  /*c7e0*/  IMAD.X R3, RZ, RZ, R6, P4 ;  /* 0x000000ffff037224 */ /* 0x000fca00020e0606 */
[----:B------:R-:W-:Y:S01]  /*c7f0*/  @!PT LDS RZ, [RZ] ;  /* 0x00000000fffff984 */ /* 0x000fe20000000800 */
[----:B------:R-:W-:Y:S01]  /*c800*/  @!PT LDS RZ, [RZ] ;  /* 0x00000000fffff984 */ /* 0x000fe20000000800 */
[----:B------:R-:W-:Y:S01]  /*c810*/  @!PT LDS RZ, [RZ] ;  /* 0x00000000fffff984 */ /* 0x000fe20000000800 */
[----:B------:R0:W-:Y:S04]  /*c820*/  LDGSTS.E.BYPASS.LTC128B.128 [R4+0x2c00], desc[UR50][R2.64], !P3 ;  /* 0x02c0000002047fae */ /* 0x0001e8000d901d72 */
[----:B------:R0:W-:Y:S04]  /*c830*/  LDGSTS.E.BYPASS.LTC128B.128 [R4+0x5c00], desc[UR50][R2.64+0x80], !P2 ;  /* 0x05c0008002047fae */ /* 0x0001e8000d101d72 */
[----:B------:R0:W-:Y:S04]  /*c840*/  LDGSTS.E.BYPASS.LTC128B.128 [R4+0x8c00], desc[UR50][R2.64+0x100], !P1 ;  /* 0x08c0010002047fae */ /* 0x0001e8000c901d72 */
[----:B------:R0:W-:Y:S01]  /*c850*/  LDGSTS.E.BYPASS.LTC128B.128 [R4+0xbc00], desc[UR50][R2.64+0x180], !P0 ;  /* 0x0bc0018002047fae */ /* 0x0001e2000c101d72 */
[----:B------:R-:W-:Y:S01]  /*c860*/  PLOP3.LUT P0, PT, PT, PT, PT, 0x80, 0x0 ;  /* 0x000000000000781c */ /* 0x000fe20003f0f070 */
[----:B------:R-:W-:-:S12]  /*c870*/  NOP ;  /* 0x0000000000007918 */ /* 0x000fd80000000000 */
.L_x_477:
        /* <DEDUP_REMOVED lines=11> */
.L_x_478:
[----:B------:R-:W-:Y:S01]  /*c930*/  ISETP.GE.AND P0, PT, R36, 0x61, PT ;  /* 0x000000612400780c */ /* 0x000fe20003f06270 */
[----:B------:R0:W-:Y:S01]  /*c940*/  SYNCS.ARRIVE.TRANS64.A1T0 RZ, [R33+URZ+0x22850], RZ ;  /* 0x022850ff21ff79a7 */ /* 0x0001e2000810003f */
[----:B------:R-:W-:Y:S11]  /*c950*/  BSSY B0, `(.L_x_479) ;  /* 0x00000df000007945 */ /* 0x000ff60003800000 */
[----:B0-----:R-:W-:Y:S05]  /*c960*/  @!P0 BRA `(.L_x_480) ;  /* 0x0000000c00748947 */ /* 0x001fea0003800000 */
[----:B------:R-:W2:Y:S02]  /*c970*/  LDL.LU R2, [R1+0x28] ;  /* 0x0000280001027983 */ /* 0x000ea40000300800 */
[----:B--2---:R-:W-:-:S07]  /*c980*/  VIADD R21, R2, 0xfffffffe ;  /* 0xfffffffe02157836 */ /* 0x004fce0000000000 */
.L_x_493:
[----:B0-----:R-:W0:Y:S01]  /*c990*/  S2R R2, SR_TID.X ;  /* 0x0000000000027919 */ /* 0x001e220000002100 */
[----:B------:R-:W-:Y:S02]  /*c9a0*/  IMAD R8, R21, 0x60, R30 ;  /* 0x0000006015087824 */ /* 0x000fe400078e021e */
[----:B------:R-:W-:Y:S01]  /*c9b0*/  VIADD R24, R24, 0x1 ;  /* 0x0000000118187836 */ /* 0x000fe20000000000 */
[C---:B0-----:R-:W-:Y:S01]  /*c9c0*/  LOP3.LUT R3, R2.reuse, 0x7f, RZ, 0xc0, !PT ;  /* 0x0000007f02037812 */ /* 0x041fe200078ec0ff */
[----:B------:R-:W-:-:S03]  /*c9d0*/  IMAD.SHL.U32 R2, R2, 0x10, RZ ;  /* 0x0000001002027824 */ /* 0x000fc600078e00ff */
[----:B------:R-:W-:Y:S02]  /*c9e0*/  SHF.R.U32.HI R4, RZ, 0x3, R3 ;  /* 0x00000003ff047819 */ /* 0x000fe40000011603 */
[----:B------:R-:W0:Y:S02]  /*c9f0*/  LDC R3, c[0x0][0x430] ;  /* 0x00010c00ff037b82 */ /* 0x000e240000000800 */
[----:B------:R-:W-:-:S04]  /*ca00*/  LOP3.LUT R2, R4, 0x70, R2, 0xf8, !PT ;  /* 0x0000007004027812 */ /* 0x000fc800078ef802 */
[C---:B------:R-:W-:Y:S01]  /*ca10*/  ISETP.GT.U32.AND P1, PT, R2.reuse, 0x5f, PT ;  /* 0x0000005f0200780c */ /* 0x040fe20003f24070 */
[----:B------:R-:W-:-:S05]  /*ca20*/  IMAD.IADD R8, R2, 0x1, R8 ;  /* 0x0000000102087824 */ /* 0x000fca00078e0208 */
[----:B------:R-:W-:-:S07]  /*ca30*/  MOV R9, R8 ;  /* 0x0000000800097202 */ /* 0x000fce0000000f00 */
[----:B--2---:R-:W2:Y:S01]  /*ca40*/  @!P1 LDC.64 R4, c[0x0][0x428] ;  /* 0x00010a00ff049b82 */ /* 0x004ea20000000a00 */
[----:B0-----:R-:W-:-:S13]  /*ca50*/  ISETP.NE.AND P0, PT, R3, 0x1, PT ;  /* 0x000000010300780c */ /* 0x001fda0003f05270 */
[----:B------:R-:W0:Y:S08]  /*ca60*/  @P0 LDC R3, c[0x0][0x434] ;  /* 0x00010d00ff030b82 */ /* 0x000e300000000800 */
[----:B------:R-:W3:Y:S01]  /*ca70*/  @P0 LDC R7, c[0x0][0x438] ;  /* 0x00010e00ff070b82 */ /* 0x000ee20000000800 */
[----:B0-----:R-:W-:-:S05]  /*ca80*/  @P0 IMAD.HI.U32 R2, R8, R3, RZ ;  /* 0x0000000308020227 */ /* 0x001fca00078e00ff */
[----:B---3--:R-:W-:Y:S01]  /*ca90*/  @P0 SHF.R.U32.HI R9, RZ, R7, R2 ;  /* 0x00000007ff090219 */ /* 0x008fe20000011602 */
[----:B--2---:R-:W-:Y:S01]  /*caa0*/  @!P1 IMAD R2, R31, R4, RZ ;  /* 0x000000041f029224 */ /* 0x004fe200078e02ff */
[----:B------:R-:W0:Y:S02]  /*cab0*/  @!P1 LDC.64 R6, c[0x0][0x418] ;  /* 0x00010600ff069b82 */ /* 0x000e240000000a00 */
[--C-:B------:R-:W-:Y:S01]  /*cac0*/  @!P1 SHF.R.S32.HI R3, RZ, 0x1f, R9.reuse ;  /* 0x0000001fff039819 */ /* 0x100fe20000011409 */
[----:B------:R-:W-:Y:S02]  /*cad0*/  @!P1 IMAD R5, R28, R5, R2 ;  /* 0x000000051c059224 */ /* 0x000fe400078e0202 */
[----:B------:R-:W-:-:S04]  /*cae0*/  @!P1 IMAD.MOV.U32 R2, RZ, RZ, R9 ;  /* 0x000000ffff029224 */ /* 0x000fc800078e0009 */
[----:B------:R-:W-:-:S04]  /*caf0*/  @!P1 IMAD.WIDE.U32 R2, R28, R4, R2 ;  /* 0x000000041c029225 */ /* 0x000fc800078e0002 */
[----:B------:R-:W-:Y:S02]  /*cb00*/  @!P1 IMAD.IADD R3, R5, 0x1, R3 ;  /* 0x0000000105039824 */ /* 0x000fe400078e0203 */
[----:B------:R-:W-:Y:S02]  /*cb10*/  IMAD.MOV.U32 R4, RZ, RZ, RZ ;  /* 0x000000ffff047224 */ /* 0x000fe400078e00ff */
[----:B------:R-:W-:Y:S01]  /*cb20*/  IMAD.U32 R10, RZ, RZ, UR36 ;  /* 0x00000024ff0a7e24 */ /* 0x000fe2000f8e00ff */
[----:B0-----:R-:W-:-:S04]  /*cb30*/  @!P1 LEA R6, P0, R2, R6, 0x2 ;  /* 0x0000000602069211 */ /* 0x001fc800078010ff */
[----:B------:R-:W-:Y:S01]  /*cb40*/  @!P1 LEA.HI.X R7, R2, R7, R3, 0x2, P0 ;  /* 0x0000000702079211 */ /* 0x000fe200000f1403 */
[----:B------:R-:W-:Y:S01]  /*cb50*/  IMAD.MOV R5, RZ, RZ, -R9 ;  /* 0x000000ffff057224 */ /* 0x000fe200078e0a09 */
[----:B------:R-:W-:-:S03]  /*cb60*/  ISETP.NE.AND P0, PT, R24, 0x2, PT ;  /* 0x000000021800780c */ /* 0x000fc60003f05270 */
[----:B------:R0:W5:Y:S01]  /*cb70*/  @!P1 LDG.E R4, desc[UR50][R6.64] ;  /* 0x0000003206049981 */ /* 0x000162000c1e1900 */
[----:B------:R-:W-:Y:S01]  /*cb80*/  ISETP.NE.AND P1, PT, R10, 0x3, PT ;  /* 0x000000030a00780c */ /* 0x000fe20003f25270 */
[----:B------:R-:W-:Y:S05]  /*cb90*/  YIELD ;  /* 0x0000000000007946 */ /* 0x000fea0003800000 */
[----:B------:R-:W-:Y:S01]  /*cba0*/  ULDC UR4, c[0x0][0x430] ;  /* 0x00010c0000047ab9 */ /* 0x000fe20000000800 */
[----:B------:R-:W-:Y:S01]  /*cbb0*/  IMAD.MOV.U32 R2, RZ, RZ, R21 ;  /* 0x000000ffff027224 */ /* 0x000fe200078e0015 */
[----:B------:R-:W-:Y:S01]  /*cbc0*/  SEL R3, RZ, 0x1, P0 ;  /* 0x00000001ff037807 */ /* 0x000fe20000000000 */
[----:B------:R-:W-:Y:S01]  /*cbd0*/  IMAD R5, R5, UR4, R8 ;  /* 0x0000000405057c24 */ /* 0x000fe2000f8e0208 */
[----:B------:R-:W-:Y:S01]  /*cbe0*/  SEL R24, R24, RZ, P0 ;  /* 0x000000ff18187207 */ /* 0x000fe20000000000 */
[----:B------:R-:W-:Y:S01]  /*cbf0*/  VIADD R21, R21, 0xffffffff ;  /* 0xffffffff15157836 */ /* 0x000fe20000000000 */
[----:B------:R-:W-:-:S02]  /*cc00*/  LOP3.LUT R26, R26, R3, RZ, 0x3c, !PT ;  /* 0x000000031a1a7212 */ /* 0x000fc400078e3cff */
[----:B------:R-:W-:Y:S01]  /*cc10*/  ISETP.GT.AND P2, PT, R2, RZ, PT ;  /* 0x000000ff0200720c */ /* 0x000fe20003f44270 */
[----:B0-----:R-:W-:-:S12]  /*cc20*/  @!P1 BRA `(.L_x_481) ;  /* 0x0000000000049947 */ /* 0x001fd80003800000 */
[----:B------:R-:W-:Y:S01]  /*cc30*/  BPT.TRAP 0x1 ;  /* 0x000000040000795c */ /* 0x000fe20000300000 */
.L_x_481:
[----:B------:R-:W-:Y:S01]  /*cc40*/  IMAD R10, R24, 0x8, R22 ;  /* 0x00000008180a7824 */ /* 0x000fe200078e0216 */
[----:B------:R-:W-:Y:S01]  /*cc50*/  SHF.L.U32 R20, R26, 0x1f, RZ ;  /* 0x0000001f1a147819 */ /* 0x000fe200000006ff */
[----:B------:R-:W-:Y:S01]  /*cc60*/  BSSY B1, `(.L_x_482) ;  /* 0x0000004000017945 */ /* 0x000fe20003800000 */
[----:B------:R-:W-:Y:S02]  /*cc70*/  SHF.R.S32.HI R9, RZ, 0x1f, R5 ;  /* 0x0000001fff097819 */ /* 0x000fe40000011405 */
[----:B------:R-:W0:Y:S02]  /*cc80*/  SYNCS.PHASECHK.TRANS64.TRYWAIT P0, [R10+URZ+0x22840], R20 ;  /* 0x022840140a0075a7 */ /* 0x000e24000800017f */
[----:B0-----:R-:W-:Y:S05]  /*cc90*/  @!P0 BRA `(.L_x_483) ;  /* 0x0000003800408947 */ /* 0x001fea0003800000 */
.L_x_575:
[----:B------:R-:W-:Y:S05]  /*cca0*/  BSYNC B1 ;  /* 0x0000000000017941 */ /* 0x000fea0003800000 */
.L_x_482:
[----:B------:R-:W-:Y:S01]  /*ccb0*/  ULDC.64 UR4, c[0x0][0x300] ;  /* 0x0000c00000047ab9 */ /* 0x000fe20000000a00 */
[----:B-----5:R-:W-:Y:S01]  /*ccc0*/  SHF.R.S32.HI R17, RZ, 0x1f, R4 ;  /* 0x0000001fff117819 */ /* 0x020fe20000011404 */
[----:B------:R-:W-:Y:S01]  /*ccd0*/  IMAD R2, R9, UR4, RZ ;  /* 0x0000000409027c24 */ /* 0x000fe2000f8e02ff */
[----:B------:R-:W-:-:S03]  /*cce0*/  LOP3.LUT P1, RZ, R23, 0x1, RZ, 0xc0, !PT ;  /* 0x0000000117ff7812 */ /* 0x000fc6000782c0ff */
        /* <DEDUP_REMOVED lines=9> */
[----:B------:R-:W-:Y:S02]  /*cd80*/  IMAD R7, R27, UR4, RZ ;  /* 0x000000041b077c24 */ /* 0x000fe4000f8e02ff */
[----:B------:R-:W-:-:S04]  /*cd90*/  IMAD.WIDE.U32 R2, R18, UR4, R2 ;  /* 0x0000000412027c25 */ /* 0x000fc8000f8e0002 */
[----:B------:R-:W-:Y:S01]  /*cda0*/  IMAD R6, R18, UR5, R7 ;  /* 0x0000000512067c24 */ /* 0x000fe2000f8e0207 */
[----:B------:R-:W-:Y:S01]  /*cdb0*/  ULDC.64 UR4, c[0x0][0x2e8] ;  /* 0x0000ba0000047ab9 */ /* 0x000fe20000000a00 */
[----:B------:R-:W-:Y:S02]  /*cdc0*/  IMAD R7, R24, 0x1800, R29 ;  /* 0x0000180018077824 */ /* 0x000fe400078e021d */
[----:B------:R-:W-:Y:S01]  /*cdd0*/  IMAD.IADD R3, R6, 0x1, R3 ;  /* 0x0000000106037824 */ /* 0x000fe200078e0203 */
[----:B------:R-:W-:Y:S01]  /*cde0*/  LEA R6, P0, R2, UR4, 0x1 ;  /* 0x0000000402067c11 */ /* 0x000fe2000f8008ff */
[----:B------:R-:W-:-:S03]  /*cdf0*/  UMOV UR4, 0xffffffff ;  /* 0xffffffff00047882 */ /* 0x000fc60000000000 */
[----:B------:R-:W-:Y:S01]  /*ce00*/  LEA.HI.X R8, R2, UR5, R3, 0x1, P0 ;  /* 0x0000000502087c11 */ /* 0x000fe200080f0c03 */
[----:B------:R-:W-:Y:S08]  /*ce10*/  BRA.DIV UR4, `(.L_x_484) ;  /* 0x0000003604f47947 */ /* 0x000ff0000b800000 */
[----:B------:R-:W2:Y:S01]  /*ce20*/  SHFL.IDX PT, R2, R6, RZ, 0x181f ;  /* 0x00181fff06027589 */ /* 0x000ea200000e0000 */
[----:B------:R-:W-:-:S03]  /*ce30*/  IMAD R7, R7, 0x2, R22 ;  /* 0x0000000207077824 */ /* 0x000fc600078e0216 */
[----:B------:R-:W3:Y:S04]  /*ce40*/  SHFL.IDX PT, R3, R8, RZ, 0x181f ;  /* 0x00181fff08037589 */ /* 0x000ee800000e0000 */
[----:B------:R-:W-:Y:S01]  /*ce50*/  SHFL.IDX PT, R14, R6, 0x5, 0x181f ;  /* 0x00b81f00060e7f89 */ /* 0x000fe200000e0000 */
[----:B--2---:R-:W-:-:S05]  /*ce60*/  IADD3 R2, P0, R2, R0, RZ ;  /* 0x0000000002027210 */ /* 0x004fca0007f1e0ff */
[----:B---3--:R-:W-:-:S05]  /*ce70*/  IMAD.X R3, RZ, RZ, R3, P0 ;  /* 0x000000ffff037224 */ /* 0x008fca00000e0603 */
[----:B------:R2:W-:Y:S04]  /*ce80*/  LDGSTS.E.BYPASS.LTC128B.128 [R7+0x1c400], desc[UR50][R2.64], !P1 ;  /* 0x1c40000002077fae */ /* 0x0005e8000c901d72 */
[----:B--2---:R-:W2:Y:S04]  /*ce90*/  SHFL.IDX PT, R2, R6, 0x1, 0x181f ;  /* 0x00381f0006027f89 */ /* 0x004ea800000e0000 */
[----:B------:R-:W3:Y:S01]  /*cea0*/  SHFL.IDX PT, R3, R8, 0x1, 0x181f ;  /* 0x00381f0008037f89 */ /* 0x000ee200000e0000 */
        /* <DEDUP_REMOVED lines=14> */
[----:B------:R-:W3:Y:S04]  /*cf90*/  SHFL.IDX PT, R3, R8, 0x4, 0x181f ;  /* 0x00981f0008037f89 */ /* 0x000ee800000e0000 */
[----:B------:R-:W4:Y:S01]  /*cfa0*/  SHFL.IDX PT, R8, R8, 0x5, 0x181f ;  /* 0x00b81f0008087f89 */ /* 0x000f2200000e0000 */
[----:B--2---:R-:W-:-:S05]  /*cfb0*/  IADD3 R2, P0, R2, R0, RZ ;  /* 0x0000000002027210 */ /* 0x004fca0007f1e0ff */
[----:B---3--:R-:W-:-:S05]  /*cfc0*/  IMAD.X R3, RZ, RZ, R3, P0 ;  /* 0x000000ffff037224 */ /* 0x008fca00000e0603 */
[----:B----4-:R2:W-:Y:S03]  /*cfd0*/  LDGSTS.E.BYPASS.LTC128B.128 [R7+0x1e400], desc[UR50][R2.64], !P1 ;  /* 0x1e40000002077fae */ /* 0x0105e6000c901d72 */
.L_x_589:
[----:B--2---:R-:W-:-:S05]  /*cfe0*/  IADD3 R2, P0, R14, R0, RZ ;  /* 0x000000000e027210 */ /* 0x004fca0007f1e0ff */
[----:B------:R-:W-:Y:S01]  /*cff0*/  IMAD.X R3, RZ, RZ, R8, P0 ;  /* 0x000000ffff037224 */ /* 0x000fe200000e0608 */
[----:B------:R-:W-:-:S04]  /*d000*/  PLOP3.LUT P0, PT, PT, PT, PT, 0x80, 0x0 ;  /* 0x000000000000781c */ /* 0x000fc80003f0f070 */
[----:B------:R-:W-:Y:S01]  /*d010*/  @!PT LDS RZ, [RZ] ;  /* 0x00000000fffff984 */ /* 0x000fe20000000800 */
[----:B------:R-:W-:Y:S01]  /*d020*/  @!PT LDS RZ, [RZ] ;  /* 0x00000000fffff984 */ /* 0x000fe20000000800 */
[----:B------:R-:W-:Y:S01]  /*d030*/  @!PT LDS RZ, [RZ] ;  /* 0x00000000fffff984 */ /* 0x000fe20000000800 */
[----:B------:R2:W-:Y:S01]  /*d040*/  LDGSTS.E.BYPASS.LTC128B.128 [R7+0x1ec00], desc[UR50][R2.64], !P1 ;  /* 0x1ec0000002077fae */ /* 0x0005e2000c901d72 */
[----:B------:R-:W-:-:S08]  /*d050*/  NOP ;  /* 0x0000000000007918 */ /* 0x000fd00000000000 */
.L_x_485:
[----:B------:R-:W-:Y:S02]  /*d060*/  PLOP3.LUT P1, PT, P1, P0, PT, 0xa2, 0x0 ;  /* 0x000000000000781c */ /* 0x000fe40000f21472 */
[----:B------:R-:W-:-:S08]  /*d070*/  @P0 R2UR P1, UR4, R10 ;  /* 0x000000000a0402ca */ /* 0x000fd00000020000 */
[----:B------:R-:W-:-:S05]  /*d080*/  @P0 PLOP3.LUT P0, PT, P1, PT, PT, 0x80, 0x0 ;  /* 0x000000000000081c */ /* 0x000fca0000f0f070 */
[----:B------:R-:W-:Y:S01]  /*d090*/  @!P1 SYNCS.ARRIVE.TRANS64.RED.A0T1 RZ, [UR4+0x22830], RZ ;  /* 0x022830ffffff99a7 */ /* 0x000fe20008200404 */
[----:B------:R-:W-:Y:S07]  /*d0a0*/  @!P1 ARRIVES.LDGSTSBAR.64.TRANSCNT [UR4+0x22830] ;  /* 0x02283000ff0099b0 */ /* 0x000fee0008000a84 */
[----:B------:R-:W-:Y:S05]  /*d0b0*/  @P0 BRA.U.ANY `(.L_x_485) ;  /* 0xfffffffd00e80947 */ /* 0x000fea000393ffff */
[----:B------:R-:W-:Y:S01]  /*d0c0*/  NOP ;  /* 0x0000000000007918 */ /* 0x000fe20000000000 */
[----:B--2---:R-:W-:-:S04]  /*d0d0*/  MOV R2, UR36 ;  /* 0x0000002400027c02 */ /* 0x004fc80008000f00 */
[----:B------:R-:W-:-:S13]  /*d0e0*/  ISETP.NE.AND P3, PT, R2, 0x3, PT ;  /* 0x000000030200780c */ /* 0x000fda0003f65270 */
[----:B------:R-:W-:Y:S05]  /*d0f0*/  @!P3 BRA `(.L_x_486) ;  /* 0x000000000004b947 */ /* 0x000fea0003800000 */
[----:B------:R-:W-:Y:S01]  /*d100*/  BPT.TRAP 0x1 ;  /* 0x000000040000795c */ /* 0x000fe20000300000 */
.L_x_486:
[----:B------:R2:W-:Y:S01]  /*d110*/  SYNCS.ARRIVE.TRANS64.A1T0 RZ, [R10+URZ+0x22830], RZ ;  /* 0x022830ff0aff79a7 */ /* 0x0005e2000810003f */
[----:B------:R-:W-:Y:S05]  /*d120*/  @!P3 BRA `(.L_x_487) ;  /* 0x000000000004b947 */ /* 0x000fea0003800000 */
[----:B------:R-:W-:Y:S01]  /*d130*/  BPT.TRAP 0x1 ;  /* 0x000000040000795c */ /* 0x000fe20000300000 */
.L_x_487:
[----:B------:R-:W3:Y:S01]  /*d140*/  SYNCS.PHASECHK.TRANS64.TRYWAIT P0, [R10+URZ+0x22860], R20 ;  /* 0x022860140a0075a7 */ /* 0x000ee2000800017f */
[----:B------:R-:W-:Y:S04]  /*d150*/  BSSY B1, `(.L_x_488) ;  /* 0x0000002000017945 */ /* 0x000fe80003800000 */
[----:B---3--:R-:W-:Y:S05]  /*d160*/  @!P0 BRA `(.L_x_489) ;  /* 0x0000003800c08947 */ /* 0x008fea0003800000 */
.L_x_590:
[----:B------:R-:W-:Y:S05]  /*d170*/  BSYNC B1 ;  /* 0x0000000000017941 */ /* 0x000fea0003800000 */
.L_x_488:
[----:B------:R-:W-:Y:S01]  /*d180*/  ULDC.64 UR4, c[0x0][0x328] ;  /* 0x0000ca0000047ab9 */ /* 0x000fe20000000a00 */
[----:B------:R-:W-:Y:S01]  /*d190*/  LOP3.LUT P5, RZ, R23, 0x10, RZ, 0xc0, !PT ;  /* 0x0000001017ff7812 */ /* 0x000fe200078ac0ff */
[----:B------:R-:W-:Y:S01]  /*d1a0*/  IMAD R2, R9, UR4, RZ ;  /* 0x0000000409027c24 */ /* 0x000fe2000f8e02ff */
[C---:B------:R-:W-:Y:S01]  /*d1b0*/  LOP3.LUT P4, RZ, R23.reuse, 0x8, RZ, 0xc0, !PT ;  /* 0x0000000817ff7812 */ /* 0x040fe2000788c0ff */
[----:B0--3--:R-:W-:Y:S01]  /*d1c0*/  IMAD R20, R24, 0x6000, R29 ;  /* 0x0000600018147824 */ /* 0x009fe200078e021d */
[----:B------:R-:W-:Y:S01]  /*d1d0*/  LOP3.LUT P3, RZ, R23, 0x4, RZ, 0xc0, !PT ;  /* 0x0000000417ff7812 */ /* 0x000fe2000786c0ff */
[----:B------:R-:W-:Y:S01]  /*d1e0*/  IMAD R7, R5, UR5, R2 ;  /* 0x0000000505077c24 */ /* 0x000fe2000f8e0202 */
        /* <DEDUP_REMOVED lines=18> */
[----:B------:R-:W0:Y:S01]  /*d310*/  SHFL.IDX PT, R14, R17, RZ, 0x181f ;  /* 0x00181fff110e7589 */ /* 0x000e2200000e0000 */
[----:B------:R-:W-:-:S03]  /*d320*/  IMAD R20, R20, 0x2, R22 ;  /* 0x0000000214147824 */ /* 0x000fc600078e0216 */
[----:B------:R-:W3:Y:S04]  /*d330*/  SHFL.IDX PT, R3, R25, RZ, 0x181f ;  /* 0x00181fff19037589 */ /* 0x000ee800000e0000 */
[----:B------:R-:W-:Y:S04]  /*d340*/  SHFL.IDX PT, R4, R25, 0x1, 0x181f ;  /* 0x00381f0019047f89 */ /* 0x000fe800000e0000 */
[----:B------:R-:W-:Y:S04]  /*d350*/  SHFL.IDX PT, R8, R17, 0x2, 0x181f ;  /* 0x00581f0011087f89 */ /* 0x000fe800000e0000 */
[----:B------:R-:W-:Y:S01]  /*d360*/  SHFL.IDX PT, R5, R25, 0x3, 0x181f ;  /* 0x00781f0019057f89 */ /* 0x000fe200000e0000 */
[----:B0-----:R-:W-:-:S03]  /*d370*/  IADD3 R2, P0, R14, R0, RZ ;  /* 0x000000000e027210 */ /* 0x001fc60007f1e0ff */
[----:B------:R-:W0:Y:S02]  /*d380*/  SHFL.IDX PT, R14, R17, 0x1, 0x181f ;  /* 0x00381f00110e7f89 */ /* 0x000e2400000e0000 */
[----:B---3--:R-:W-:-:S05]  /*d390*/  IMAD.X R3, RZ, RZ, R3, P0 ;  /* 0x000000ffff037224 */ /* 0x008fca00000e0603 */
[----:B------:R-:W-:Y:S04]  /*d3a0*/  LDGSTS.E.BYPASS.LTC128B.128 [R20+0x400], desc[UR50][R2.64], !P5 ;  /* 0x0040000002147fae */ /* 0x000fe8000e901d72 */
[----:B------:R-:W-:Y:S04]  /*d3b0*/  LDGSTS.E.BYPASS.LTC128B.128 [R20+0x3400], desc[UR50][R2.64+0x80], !P4 ;  /* 0x0340008002147fae */ /* 0x000fe8000e101d72 */
[----:B------:R-:W-:Y:S04]  /*d3c0*/  LDGSTS.E.BYPASS.LTC128B.128 [R20+0x6400], desc[UR50][R2.64+0x100], !P3 ;  /* 0x0640010002147fae */ /* 0x000fe8000d901d72 */
[----:B------:R3:W-:Y:S01]  /*d3d0*/  LDGSTS.E.BYPASS.LTC128B.128 [R20+0x9400], desc[UR50][R2.64+0x180], !P1 ;  /* 0x0940018002147fae */ /* 0x0007e2000c901d72 */
[----:B0-----:R-:W-:-:S03]  /*d3e0*/  IADD3 R6, P0, R14, R0, RZ ;  /* 0x000000000e067210 */ /* 0x001fc60007f1e0ff */
[----:B------:R-:W-:Y:S02]  /*d3f0*/  SHFL.IDX PT, R14, R17, 0x3, 0x181f ;  /* 0x00781f00110e7f89 */ /* 0x000fe400000e0000 */
[----:B------:R-:W-:Y:S01]  /*d400*/  IMAD.X R7, RZ, RZ, R4, P0 ;  /* 0x000000ffff077224 */ /* 0x000fe200000e0604 */
[-C--:B------:R-:W-:Y:S01]  /*d410*/  IADD3 R8, P0, R8, R0.reuse, RZ ;  /* 0x0000000008087210 */ /* 0x080fe20007f1e0ff */
[----:B------:R-:W0:Y:S04]  /*d420*/  SHFL.IDX PT, R4, R25, 0x2, 0x181f ;  /* 0x00581f0019047f89 */ /* 0x000e2800000e0000 */
[----:B---3--:R-:W-:Y:S04]  /*d430*/  SHFL.IDX PT, R3, R25, 0x4, 0x181f ;  /* 0x00981f0019037f89 */ /* 0x008fe800000e0000 */
[----:B------:R3:W-:Y:S04]  /*d440*/  LDGSTS.E.BYPASS.LTC128B.128 [R20+0xc00], desc[UR50][R6.64], !P5 ;  /* 0x00c0000006147fae */ /* 0x0007e8000e901d72 */
[----:B------:R3:W-:Y:S04]  /*d450*/  LDGSTS.E.BYPASS.LTC128B.128 [R20+0x3c00], desc[UR50][R6.64+0x80], !P4 ;  /* 0x03c0008006147fae */ /* 0x0007e8000e101d72 */
[----:B------:R3:W-:Y:S04]  /*d460*/  LDGSTS.E.BYPASS.LTC128B.128 [R20+0x6c00], desc[UR50][R6.64+0x100], !P3 ;  /* 0x06c0010006147fae */ /* 0x0007e8000d901d72 */
[----:B------:R3:W-:Y:S01]  /*d470*/  LDGSTS.E.BYPASS.LTC128B.128 [R20+0x9c00], desc[UR50][R6.64+0x180], !P1 ;  /* 0x09c0018006147fae */ /* 0x0007e2000c901d72 */
[----:B0-----:R-:W-:Y:S01]  /*d480*/  IMAD.X R9, RZ, RZ, R4, P0 ;  /* 0x000000ffff097224 */ /* 0x001fe200000e0604 */
[----:B------:R-:W-:-:S02]  /*d490*/  IADD3 R4, P0, R14, R0, RZ ;  /* 0x000000000e047210 */ /* 0x000fc40007f1e0ff */
[----:B------:R-:W-:Y:S04]  /*d4a0*/  SHFL.IDX PT, R25, R25, 0x5, 0x181f ;  /* 0x00b81f0019197f89 */ /* 0x000fe800000e0000 */
[----:B------:R-:W0:Y:S01]  /*d4b0*/  SHFL.IDX PT, R14, R17, 0x4, 0x181f ;  /* 0x00981f00110e7f89 */ /* 0x000e2200000e0000 */
[----:B------:R-:W-:-:S03]  /*d4c0*/  IMAD.X R5, RZ, RZ, R5, P0 ;  /* 0x000000ffff057224 */ /* 0x000fc600000e0605 */
[----:B------:R3:W-:Y:S04]  /*d4d0*/  LDGSTS.E.BYPASS.LTC128B.128 [R20+0x1400], desc[UR50][R8.64], !P5 ;  /* 0x0140000008147fae */ /* 0x0007e8000e901d72 */
[----:B------:R3:W-:Y:S04]  /*d4e0*/  LDGSTS.E.BYPASS.LTC128B.128 [R20+0x4400], desc[UR50][R8.64+0x80], !P4 ;  /* 0x0440008008147fae */ /* 0x0007e8000e101d72 */
[----:B------:R3:W-:Y:S04]  /*d4f0*/  LDGSTS.E.BYPASS.LTC128B.128 [R20+0x7400], desc[UR50][R8.64+0x100], !P3 ;  /* 0x0740010008147fae */ /* 0x0007e8000d901d72 */
[----:B------:R3:W-:Y:S04]  /*d500*/  LDGSTS.E.BYPASS.LTC128B.128 [R20+0xa400], desc[UR50][R8.64+0x180], !P1 ;  /* 0x0a40018008147fae */ /* 0x0007e8000c901d72 */
[----:B------:R3:W-:Y:S01]  /*d510*/  LDGSTS.E.BYPASS.LTC128B.128 [R20+0x1c00], desc[UR50][R4.64], !P5 ;  /* 0x01c0000004147fae */ /* 0x0007e2000e901d72 */
[----:B0-----:R-:W-:-:S03]  /*d520*/  IADD3 R2, P0, R14, R0, RZ ;  /* 0x000000000e027210 */ /* 0x001fc60007f1e0ff */
[----:B------:R3:W-:Y:S02]  /*d530*/  LDGSTS.E.BYPASS.LTC128B.128 [R20+0x4c00], desc[UR50][R4.64+0x80], !P4 ;  /* 0x04c0008004147fae */ /* 0x0007e4000e101d72 */
[----:B------:R-:W-:Y:S02]  /*d540*/  IMAD.X R3, RZ, RZ, R3, P0 ;  /* 0x000000ffff037224 */ /* 0x000fe400000e0603 */
[----:B------:R3:W-:Y:S04]  /*d550*/  LDGSTS.E.BYPASS.LTC128B.128 [R20+0x7c00], desc[UR50][R4.64+0x100], !P3 ;  /* 0x07c0010004147fae */ /* 0x0007e8000d901d72 */
[----:B------:R3:W-:Y:S04]  /*d560*/  LDGSTS.E.BYPASS.LTC128B.128 [R20+0xac00], desc[UR50][R4.64+0x180], !P1 ;  /* 0x0ac0018004147fae */ /* 0x0007e8000c901d72 */
[----:B------:R3:W-:Y:S04]  /*d570*/  LDGSTS.E.BYPASS.LTC128B.128 [R20+0x2400], desc[UR50][R2.64], !P5 ;  /* 0x0240000002147fae */ /* 0x0007e8000e901d72 */
[----:B------:R3:W-:Y:S04]  /*d580*/  LDGSTS.E.BYPASS.LTC128B.128 [R20+0x5400], desc[UR50][R2.64+0x80], !P4 ;  /* 0x0540008002147fae */ /* 0x0007e8000e101d72 */
[----:B------:R3:W-:Y:S04]  /*d590*/  LDGSTS.E.BYPASS.LTC128B.128 [R20+0x8400], desc[UR50][R2.64+0x100], !P3 ;  /* 0x0840010002147fae */ /* 0x0007e8000d901d72 */
[----:B------:R3:W-:Y:S04]  /*d5a0*/  LDGSTS.E.BYPASS.LTC128B.128 [R20+0xb400], desc[UR50][R2.64+0x180], !P1 ;  /* 0x0b40018002147fae */ /* 0x0007e8000c901d72 */
[----:B------:R3:W0:Y:S02]  /*d5b0*/  SHFL.IDX PT, R14, R17, 0x5, 0x181f ;  /* 0x00b81f00110e7f89 */ /* 0x00062400000e0000 */
.L_x_604:
[----:B0--3--:R-:W-:-:S04]  /*d5c0*/  IADD3 R2, P0, R14, R0, RZ ;  /* 0x000000000e027210 */ /* 0x009fc80007f1e0ff */
        /* <DEDUP_REMOVED lines=10> */
.L_x_491:
        /* <DEDUP_REMOVED lines=11> */
.L_x_492:
[----:B------:R0:W-:Y:S01]  /*d720*/  SYNCS.ARRIVE.TRANS64.A1T0 RZ, [R10+URZ+0x22850], RZ ;  /* 0x022850ff0aff79a7 */ /* 0x0001e2000810003f */
[----:B------:R-:W-:Y:S05]  /*d730*/  @P2 BRA `(.L_x_493) ;  /* 0xfffffff000942947 */ /* 0x000fea000383ffff */
.L_x_480:
[----:B------:R-:W-:Y:S05]  /*d740*/  BSYNC B0 ;  /* 0x0000000000007941 */ /* 0x000fea0003800000 */
.L_x_479:
[----:B------:R-:W3:Y:S01]  /*d750*/  S2R R2, SR_TID.X ;  /* 0x0000000000027919 */ /* 0x000ee20000002100 */
[----:B------:R-:W-:Y:S01]  /*d760*/  VIADD R24, R24, 0x1 ;  /* 0x0000000118187836 */ /* 0x000fe20000000000 */
[----:B------:R-:W-:Y:S04]  /*d770*/  BSSY B0, `(.L_x_494) ;  /* 0x0000012000007945 */ /* 0x000fe80003800000 */
[----:B------:R-:W-:-:S04]  /*d780*/  ISETP.NE.AND P0, PT, R24, 0x2, PT ;  /* 0x000000021800780c */ /* 0x000fc80003f05270 */
[----:B------:R-:W-:Y:S02]  /*d790*/  SEL R5, RZ, 0x1, P0 ;  /* 0x00000001ff057807 */ /* 0x000fe40000000000 */
[----:B---3--:R-:W-:-:S04]  /*d7a0*/  LOP3.LUT R2, R2, 0x7f, RZ, 0xc0, !PT ;  /* 0x0000007f02027812 */ /* 0x008fc800078ec0ff */
[----:B------:R-:W-:-:S13]  /*d7b0*/  ISETP.NE.AND P1, PT, R2, RZ, PT ;  /* 0x000000ff0200720c */ /* 0x000fda0003f25270 */
[----:B------:R-:W-:Y:S05]  /*d7c0*/  @P1 BRA `(.L_x_495) ;  /* 0x0000000000301947 */ /* 0x000fea0003800000 */
[----:B------:R-:W3:Y:S01]  /*d7d0*/  S2R R7, SR_LANEID ;  /* 0x0000000000077919 */ /* 0x000ee20000000000 */
[----:B------:R-:W-:Y:S01]  /*d7e0*/  VOTEU.ANY UR4, UPT, PT ;  /* 0x0000000000047886 */ /* 0x000fe200038e0100 */
[----:B------:R-:W4:Y:S01]  /*d7f0*/  LDC.64 R2, c[0x0][0xc60] ;  /* 0x00031800ff027b82 */ /* 0x000f220000000a00 */
[----:B------:R-:W3:Y:S02]  /*d800*/  FLO.U32 R0, UR4 ;  /* 0x0000000400007d00 */ /* 0x000ee400080e0000 */
[----:B---3--:R-:W-:-:S06]  /*d810*/  ISETP.EQ.U32.AND P1, PT, R0, R7, PT ;  /* 0x000000070000720c */ /* 0x008fcc0003f22070 */
[----:B------:R-:W4:Y:S07]  /*d820*/  POPC R7, UR4 ;  /* 0x0000000400077d09 */ /* 0x000f2e0008000000 */
[----:B----4-:R-:W3:Y:S01]  /*d830*/  @P1 ATOMG.E.ADD.STRONG.GPU PT, R3, desc[UR50][R2.64], R7 ;  /* 0x00000007020319a8 */ /* 0x010ee200081ee1f2 */
[----:B------:R-:W4:Y:S02]  /*d840*/  S2R R4, SR_LTMASK ;  /* 0x0000000000047919 */ /* 0x000f240000003900 */
[----:B----4-:R-:W-:-:S04]  /*d850*/  LOP3.LUT R4, R4, UR4, RZ, 0xc0, !PT ;  /* 0x0000000404047c12 */ /* 0x010fc8000f8ec0ff */
[----:B------:R-:W4:Y:S01]  /*d860*/  POPC R9, R4 ;  /* 0x0000000400097309 */ /* 0x000f220000000000 */
[----:B---3--:R-:W4:Y:S02]  /*d870*/  SHFL.IDX PT, R0, R3, R0, 0x1f ;  /* 0x00001f0003007589 */ /* 0x008f2400000e0000 */
[----:B----4-:R-:W-:-:S07]  /*d880*/  IADD3 R16, R0, UR38, R9 ;  /* 0x0000002600107c10 */ /* 0x010fce000fffe009 */
.L_x_495:
[----:B------:R-:W-:Y:S05]  /*d890*/  BSYNC B0 ;  /* 0x0000000000007941 */ /* 0x000fea0003800000 */
.L_x_494:
[----:B------:R-:W-:Y:S02]  /*d8a0*/  SEL R24, R24, RZ, P0 ;  /* 0x000000ff18187207 */ /* 0x000fe40000000000 */
[----:B------:R-:W-:-:S07]  /*d8b0*/  LOP3.LUT R26, R26, R5, RZ, 0x3c, !PT ;  /* 0x000000051a1a7212 */ /* 0x000fce00078e3cff */
.L_x_454:
[----:B------:R-:W-:Y:S05]  /*d8c0*/  BSYNC B7 ;  /* 0x0000000000077941 */ /* 0x000fea0003800000 */
.L_x_452:
[----:B------:R-:W-:-:S13]  /*d8d0*/  LOP3.LUT P0, RZ, R23, 0x200, RZ, 0xc0, !PT ;  /* 0x0000020017ff7812 */ /* 0x000fda000780c0ff */
[----:B------:R-:W-:Y:S05]  /*d8e0*/  @!P0 BRA `(.L_x_496) ;  /* 0x0000000000248947 */ /* 0x000fea0003800000 */
[----:B------:R-:W-:Y:S05]  /*d8f0*/  WARPSYNC.ALL ;  /* 0x0000000000007948 */ /* 0x000fea0003800000 */
[----:B------:R-:W3:Y:S08]  /*d900*/  S2UR UR5, SR_CgaCtaId ;  /* 0x00000000000579c3 */ /* 0x000ef00000008800 */
[----:B------:R-:W-:Y:S06]  /*d910*/  BAR.SYNC.DEFER_BLOCKING 0x5, 0x180 ;  /* 0x0146000000007b1d */ /* 0x000fec0000010000 */
[----:B------:R-:W-:-:S02]  /*d920*/  UMOV UR4, 0x400 ;  /* 0x0000040000047882 */ /* 0x000fc40000000000 */
[----:B---3--:R-:W-:-:S06]  /*d930*/  ULEA UR4, UR5, UR4, 0x18 ;  /* 0x0000000405047291 */ /* 0x008fcc000f8ec03f */
[----:B------:R-:W-:-:S05]  /*d940*/  IMAD.U32 R22, RZ, RZ, UR4 ;  /* 0x00000004ff167e24 */ /* 0x000fca000f8e00ff */
[----:B------:R3:W4:Y:S01]  /*d950*/  LDS.128 R16, [R22+0x228d0] ;  /* 0x0228d00016107984 */ /* 0x0007220000000c00 */
[----:B------:R-:W-:Y:S06]  /*d960*/  BAR.ARV 0x4, 0x180 ;  /* 0x0106000000007b1d */ /* 0x000fec0000002000 */
[----:B------:R-:W-:Y:S05]  /*d970*/  BRA `(.L_x_497) ;  /* 0x0000000800407947 */ /* 0x000fea0003800000 */
.L_x_496:
[----:B------:R-:W3:Y:S01]  /*d980*/  S2R R0, SR_TID.X ;  /* 0x0000000000007919 */ /* 0x000ee20000002100 */
[----:B------:R-:W-:Y:S01]  /*d990*/  UMOV UR4, 0xffffffff ;  /* 0xffffffff00047882 */ /* 0x000fe20000000000 */
[----:B---3--:R-:W-:-:S04]  /*d9a0*/  LOP3.LUT R8, R0, 0x1f, RZ, 0xc0, !PT ;  /* 0x0000001f00087812 */ /* 0x008fc800078ec0ff */
[----:B------:R-:W-:Y:S01]  /*d9b0*/  ISETP.NE.AND P0, PT, R8, 0x1f, PT ;  /* 0x0000001f0800780c */ /* 0x000fe20003f05270 */
[----:B------:R-:W-:-:S12]  /*d9c0*/  BRA.DIV UR4, `(.L_x_498) ;  /* 0x0000003a04887947 */ /* 0x000fd8000b800000 */
[----:B------:R-:W-:Y:S01]  /*d9d0*/  IMAD.IADD R5, R19, 0x1, R8 ;  /* 0x0000000113057824 */ /* 0x000fe200078e0208 */
[----:B------:R-:W-:-:S04]  /*d9e0*/  ULDC UR4, c[0x0][0xc3c] ;  /* 0x00030f0000047ab9 */ /* 0x000fc80000000800 */
[----:B------:R-:W-:-:S13]  /*d9f0*/  ISETP.GE.OR P1, PT, R5, UR4, !P0 ;  /* 0x0000000405007c0c */ /* 0x000fda000c726670 */
[----:B------:R-:W3:Y:S02]  /*da00*/  @!P1 LDC.64 R2, c[0x0][0xc80] ;  /* 0x00032000ff029b82 */ /* 0x000ee40000000a00 */
[----:B---3--:R-:W-:-:S06]  /*da10*/  @!P1 IMAD.WIDE R2, R5, 0x4, R2 ;  /* 0x0000000405029825 */ /* 0x008fcc00078e0202 */
[----:B------:R-:W3:Y:S01]  /*da20*/  @!P1 LDG.E R2, desc[UR50][R2.64] ;  /* 0x0000003202029981 */ /* 0x000ee2000c1e1900 */
[----:B------:R-:W-:Y:S01]  /*da30*/  IMAD.MOV.U32 R4, RZ, RZ, RZ ;  /* 0x000000ffff047224 */ /* 0x000fe200078e00ff */
[C---:B------:R-:W-:Y:S02]  /*da40*/  ISETP.GE.U32.AND P2, PT, R8.reuse, 0x2, PT ;  /* 0x000000020800780c */ /* 0x040fe40003f46070 */
[C---:B------:R-:W-:Y:S01]  /*da50*/  ISETP.GE.U32.AND P3, PT, R8.reuse, 0x4, PT ;  /* 0x000000040800780c */ /* 0x040fe20003f66070 */
[----:B------:R-:W-:Y:S01]  /*da60*/  SHFL.IDX PT, R0, R16, 0x1, 0x1f ;  /* 0x00201f0010007f89 */ /* 0x000fe200000e0000 */
[C---:B------:R-:W-:Y:S02]  /*da70*/  ISETP.GE.U32.AND P4, PT, R8.reuse, 0x8, PT ;  /* 0x000000080800780c */ /* 0x040fe40003f86070 */
[C---:B------:R-:W-:Y:S01]  /*da80*/  ISETP.GE.U32.AND P5, PT, R8.reuse, 0x10, PT ;  /* 0x000000100800780c */ /* 0x040fe20003fa6070 */
[----:B---3--:R-:W-:Y:S01]  /*da90*/  @!P1 IMAD.MOV.U32 R4, RZ, RZ, R2 ;  /* 0x000000ffff049224 */ /* 0x008fe200078e0002 */
[----:B------:R-:W-:-:S04]  /*daa0*/  ISETP.NE.AND P1, PT, R8, RZ, PT ;  /* 0x000000ff0800720c */ /* 0x000fc80003f25270 */
[----:B------:R-:W3:Y:S02]  /*dab0*/  SHFL.UP PT, R14, R4, 0x1, RZ ;  /* 0x04200000040e7989 */ /* 0x000ee400000e00ff */
[----:B---3--:R-:W-:-:S05]  /*dac0*/  SEL R5, R14, RZ, P1 ;  /* 0x000000ff0e057207 */ /* 0x008fca0000800000 */
[----:B------:R-:W-:Y:S02]  /*dad0*/  IMAD.IADD R6, R4, 0x1, R5 ;  /* 0x0000000104067824 */ /* 0x000fe400078e0205 */
[----:B------:R-:W-:Y:S04]  /*dae0*/  SHFL.IDX PT, R5, R16, RZ, 0x1f ;  /* 0x00001fff10057589 */ /* 0x000fe800000e0000 */
[----:B------:R-:W3:Y:S02]  /*daf0*/  SHFL.UP PT, R14, R6, 0x2, RZ ;  /* 0x04400000060e7989 */ /* 0x000ee400000e00ff */
[----:B---3--:R-:W-:-:S05]  /*db00*/  SEL R7, R14, RZ, P2 ;  /* 0x000000ff0e077207 */ /* 0x008fca0001000000 */
[----:B------:R-:W-:-:S05]  /*db10*/  IMAD.IADD R7, R6, 0x1, R7 ;  /* 0x0000000106077824 */ /* 0x000fca00078e0207 */
[----:B------:R-:W3:Y:S02]  /*db20*/  SHFL.UP PT, R14, R7, 0x4, RZ ;  /* 0x04800000070e7989 */ /* 0x000ee400000e00ff */
[----:B---3--:R-:W-:-:S05]  /*db30*/  SEL R2, R14, RZ, P3 ;  /* 0x000000ff0e027207 */ /* 0x008fca0001800000 */
[----:B------:R-:W-:-:S05]  /*db40*/  IMAD.IADD R2, R7, 0x1, R2 ;  /* 0x0000000107027824 */ /* 0x000fca00078e0202 */
[----:B------:R-:W3:Y:S02]  /*db50*/  SHFL.UP PT, R14, R2, 0x8, RZ ;  /* 0x05000000020e7989 */ /* 0x000ee400000e00ff */
[----:B---3--:R-:W-:-:S04]  /*db60*/  SEL R3, R14, RZ, P4 ;  /* 0x000000ff0e037207 */ /* 0x008fc80002000000 */
[----:B------:R-:W-:-:S05]  /*db70*/  IADD3 R3, R2, R3, RZ ;  /* 0x0000000302037210 */ /* 0x000fca0007ffe0ff */
[----:B------:R-:W3:Y:S02]  /*db80*/  SHFL.UP PT, R14, R3, 0x10, RZ ;  /* 0x06000000030e7989 */ /* 0x000ee400000e00ff */
[----:B---3--:R-:W-:-:S05]  /*db90*/  SEL R6, R14, RZ, P5 ;  /* 0x000000ff0e067207 */ /* 0x008fca0002800000 */
[----:B------:R-:W-:-:S05]  /*dba0*/  IMAD.IADD R6, R3, 0x1, R6 ;  /* 0x0000000103067824 */ /* 0x000fca00078e0206 */
[----:B------:R3:W4:Y:S02]  /*dbb0*/  SHFL.IDX PT, R14, R6, 0x1f, 0x1f ;  /* 0x03e01f00060e7f89 */ /* 0x00072400000e0000 */
.L_x_614:
[----:B------:R-:W-:Y:S02]  /*dbc0*/  ULDC UR4, c[0x0][0xc38] ;  /* 0x00030e0000047ab9 */ /* 0x000fe40000000800 */
[----:B------:R-:W-:-:S04]  /*dbd0*/  IMAD.U32 R7, RZ, RZ, UR4 ;  /* 0x00000004ff077e24 */ /* 0x000fc8000f8e00ff */
[----:B----4-:R-:W-:-:S04]  /*dbe0*/  IMAD R3, R14, R7, RZ ;  /* 0x000000070e037224 */ /* 0x010fc800078e02ff */
[----:B------:R-:W-:-:S05]  /*dbf0*/  IMAD.IADD R8, R0, 0x1, R3 ;  /* 0x0000000100087824 */ /* 0x000fca00078e0203 */
[----:B------:R-:W-:-:S13]  /*dc00*/  ISETP.GT.AND P6, PT, R8, R5, PT ;  /* 0x000000050800720c */ /* 0x000fda0003fc4270 */
[----:B------:R-:W-:Y:S05]  /*dc10*/  @P6 BRA `(.L_x_499) ;  /* 0x00000000009c6947 */ /* 0x000fea0003800000 */
.L_x_504:
[----:B------:R-:W4:Y:S01]  /*dc20*/  LDC R0, c[0x0][0xc3c] ;  /* 0x00030f00ff007b82 */ /* 0x000f220000000800 */
[----:B------:R-:W-:-:S05]  /*dc30*/  VIADD R19, R19, 0x1f ;  /* 0x0000001f13137836 */ /* 0x000fca0000000000 */
[----:B----4-:R-:W-:-:S13]  /*dc40*/  ISETP.GE.AND P6, PT, R19, R0, PT ;  /* 0x000000001300720c */ /* 0x010fda0003fc6270 */
[----:B0-----:R-:W-:Y:S05]  /*dc50*/  @P6 BRA `(.L_x_500) ;  /* 0x0000000400446947 */ /* 0x001fea0003800000 */
[----:B------:R-:W4:Y:S01]  /*dc60*/  S2R R2, SR_TID.X ;  /* 0x0000000000027919 */ /* 0x000f220000002100 */
[----:B------:R-:W-:Y:S01]  /*dc70*/  BSSY B0, `(.L_x_501) ;  /* 0x0000009000007945 */ /* 0x000fe20003800000 */
[----:B------:R-:W-:Y:S01]  /*dc80*/  IMAD.MOV.U32 R4, RZ, RZ, RZ ;  /* 0x000000ffff047224 */ /* 0x000fe200078e00ff */
[----:B----4-:R-:W-:-:S05]  /*dc90*/  LOP3.LUT R2, R2, 0x1f, RZ, 0xc0, !PT ;  /* 0x0000001f02027812 */ /* 0x010fca00078ec0ff */
[----:B------:R-:W-:-:S05]  /*dca0*/  IMAD.IADD R7, R19, 0x1, R2 ;  /* 0x0000000113077824 */ /* 0x000fca00078e0202 */
[----:B------:R-:W-:-:S13]  /*dcb0*/  ISETP.GE.OR P6, PT, R7, R0, !P0 ;  /* 0x000000000700720c */ /* 0x000fda00047c6670 */
[----:B------:R-:W-:Y:S05]  /*dcc0*/  @P6 BRA `(.L_x_502) ;  /* 0x00000000000c6947 */ /* 0x000fea0003800000 */
[----:B------:R-:W4:Y:S02]  /*dcd0*/  LDC.64 R2, c[0x0][0xc80] ;  /* 0x00032000ff027b82 */ /* 0x000f240000000a00 */
[----:B----4-:R-:W-:-:S05]  /*dce0*/  IMAD.WIDE R2, R7, 0x4, R2 ;  /* 0x0000000407027825 */ /* 0x010fca00078e0202 */
[----:B------:R4:W5:Y:S02]  /*dcf0*/  LDG.E R4, desc[UR50][R2.64] ;  /* 0x0000003202047981 */ /* 0x000964000c1e1900 */
.L_x_502:
[----:B------:R-:W-:Y:S05]  /*dd00*/  BSYNC B0 ;  /* 0x0000000000007941 */ /* 0x000fea0003800000 */
.L_x_501:
[----:B------:R-:W-:-:S03]  /*dd10*/  UMOV UR4, 0xffffffff ;  /* 0xffffffff00047882 */ /* 0x000fc60000000000 */
[----:B------:R-:W-:Y:S05]  /*dd20*/  BRA.DIV UR4, `(.L_x_503) ;  /* 0x0000003a04d47947 */ /* 0x000fea000b800000 */
[----:B-----5:R-:W0:Y:S02]  /*dd30*/  SHFL.UP PT, R14, R4, 0x1, RZ ;  /* 0x04200000040e7989 */ /* 0x020e2400000e00ff */
[----:B0-----:R-:W-:-:S05]  /*dd40*/  SEL R13, R14, RZ, P1 ;  /* 0x000000ff0e0d7207 */ /* 0x001fca0000800000 */
[----:B------:R-:W-:-:S05]  /*dd50*/  IMAD.IADD R13, R4, 0x1, R13 ;  /* 0x00000001040d7824 */ /* 0x000fca00078e020d */
[----:B------:R-:W0:Y:S02]  /*dd60*/  SHFL.UP PT, R14, R13, 0x2, RZ ;  /* 0x044000000d0e7989 */ /* 0x000e2400000e00ff */
[----:B0-----:R-:W-:-:S05]  /*dd70*/  SEL R0, R14, RZ, P2 ;  /* 0x000000ff0e007207 */ /* 0x001fca0001000000 */
[----:B------:R-:W-:-:S05]  /*dd80*/  IMAD.IADD R0, R13, 0x1, R0 ;  /* 0x000000010d007824 */ /* 0x000fca00078e0200 */
[----:B------:R-:W4:Y:S02]  /*dd90*/  SHFL.UP PT, R14, R0, 0x4, RZ ;  /* 0x04800000000e7989 */ /* 0x000f2400000e00ff */
[----:B----4-:R-:W-:-:S05]  /*dda0*/  SEL R3, R14, RZ, P3 ;  /* 0x000000ff0e037207 */ /* 0x010fca0001800000 */
[----:B------:R-:W-:-:S05]  /*ddb0*/  IMAD.IADD R2, R0, 0x1, R3 ;  /* 0x0000000100027824 */ /* 0x000fca00078e0203 */
[----:B------:R-:W0:Y:S02]  /*ddc0*/  SHFL.UP PT, R14, R2, 0x8, RZ ;  /* 0x05000000020e7989 */ /* 0x000e2400000e00ff */
[----:B0-----:R-:W-:-:S04]  /*ddd0*/  SEL R3, R14, RZ, P4 ;  /* 0x000000ff0e037207 */ /* 0x001fc80002000000 */
[----:B------:R-:W-:-:S05]  /*dde0*/  IADD3 R3, R2, R3, RZ ;  /* 0x0000000302037210 */ /* 0x000fca0007ffe0ff */
[----:B------:R-:W3:Y:S02]  /*ddf0*/  SHFL.UP PT, R14, R3, 0x10, RZ ;  /* 0x06000000030e7989 */ /* 0x000ee400000e00ff */
[----:B---3--:R-:W-:-:S05]  /*de00*/  SEL R6, R14, RZ, P5 ;  /* 0x000000ff0e067207 */ /* 0x008fca0002800000 */
[----:B------:R-:W-:-:S05]  /*de10*/  IMAD.IADD R6, R3, 0x1, R6 ;  /* 0x0000000103067824 */ /* 0x000fca00078e0206 */
[----:B------:R0:W3:Y:S02]  /*de20*/  SHFL.IDX PT, R14, R6, 0x1f, 0x1f ;  /* 0x03e01f00060e7f89 */ /* 0x0000e400000e0000 */
.L_x_622:
[----:B------:R-:W-:Y:S02]  /*de30*/  ULDC UR4, c[0x0][0xc38] ;  /* 0x00030e0000047ab9 */ /* 0x000fe40000000800 */
[----:B------:R-:W-:-:S04]  /*de40*/  IMAD.U32 R7, RZ, RZ, UR4 ;  /* 0x00000004ff077e24 */ /* 0x000fc8000f8e00ff */
[----:B---3--:R-:W-:-:S04]  /*de50*/  IMAD R3, R14, R7, RZ ;  /* 0x000000070e037224 */ /* 0x008fc800078e02ff */
[----:B------:R-:W-:-:S05]  /*de60*/  IMAD.IADD R8, R3, 0x1, R8 ;  /* 0x0000000103087824 */ /* 0x000fca00078e0208 */
[----:B------:R-:W-:-:S13]  /*de70*/  ISETP.GT.AND P6, PT, R8, R5, PT ;  /* 0x000000050800720c */ /* 0x000fda0003fc4270 */
[----:B------:R-:W-:Y:S05]  /*de80*/  @!P6 BRA `(.L_x_504) ;  /* 0xfffffffc0064e947 */ /* 0x000fea000383ffff */
.L_x_499:
[----:B------:R-:W-:Y:S01]  /*de90*/  IMAD.IADD R8, R8, 0x1, -R3 ;  /* 0x0000000108087824 */ /* 0x000fe200078e0a03 */
[----:B------:R-:W-:-:S03]  /*dea0*/  UMOV UR4, 0xffffffff ;  /* 0xffffffff00047882 */ /* 0x000fc60000000000 */
[----:B------:R-:W-:-:S05]  /*deb0*/  IMAD R0, R6, R7, R8 ;  /* 0x0000000706007224 */ /* 0x000fca00078e0208 */
[----:B------:R-:W-:Y:S01]  /*dec0*/  ISETP.GT.AND P6, PT, R0, R5, PT ;  /* 0x000000050000720c */ /* 0x000fe20003fc4270 */
[----:B------:R-:W-:-:S12]  /*ded0*/  BRA.DIV UR4, `(.L_x_505) ;  /* 0x0000003e04247947 */ /* 0x000fd8000b800000 */
[----:B------:R-:W-:-:S04]  /*dee0*/  VOTE.ANY R2, PT, !P6 ;  /* 0x0000000000027806 */ /* 0x000fc800070e0100 */
[----:B------:R-:W4:Y:S02]  /*def0*/  POPC R0, R2 ;  /* 0x0000000200007309 */ /* 0x000f240000000000 */
[----:B----4-:R4:W0:Y:S02]  /*df00*/  SHFL.IDX PT, R4, R4, R0, 0x1f ;  /* 0x00001f0004047589 */ /* 0x01082400000e0000 */
.L_x_626:
[----:B------:R-:W-:Y:S01]  /*df10*/  ISETP.NE.AND P0, PT, R2, RZ, PT ;  /* 0x000000ff0200720c */ /* 0x000fe20003f05270 */
[----:B------:R-:W-:-:S12]  /*df20*/  IMAD.MOV.U32 R14, RZ, RZ, RZ ;  /* 0x000000ffff0e7224 */ /* 0x000fd800078e00ff */
[----:B------:R-:W-:Y:S05]  /*df30*/  @!P0 BRA `(.L_x_506) ;  /* 0x0000000000108947 */ /* 0x000fea0003800000 */
[----:B------:R-:W-:Y:S01]  /*df40*/  UMOV UR4, 0xffffffff ;  /* 0xffffffff00047882 */ /* 0x000fe20000000000 */
[----:B------:R-:W-:Y:S02]  /*df50*/  VIADD R12, R0, 0xffffffff ;  /* 0xffffffff000c7836 */ /* 0x000fe40000000000 */
[----:B------:R-:W-:Y:S05]  /*df60*/  BRA.DIV UR4, `(.L_x_507) ;  /* 0x0000003e04487947 */ /* 0x000fea000b800000 */
[----:B------:R0:W0:Y:S02]  /*df70*/  SHFL.IDX PT, R14, R6, R12, 0x1f ;  /* 0x00001f0c060e7589 */ /* 0x00002400000e0000 */
.L_x_506:
[----:B0--3--:R-:W-:Y:S01]  /*df80*/  IABS R6, R4 ;  /* 0x0000000400067213 */ /* 0x009fe20000000000 */
[----:B------:R-:W-:Y:S02]  /*df90*/  IMAD R16, R14, R7, R8 ;  /* 0x000000070e107224 */ /* 0x000fe400078e0208 */
[----:B------:R-:W-:Y:S01]  /*dfa0*/  IMAD.IADD R19, R0, 0x1, R19 ;  /* 0x0000000100137824 */ /* 0x000fe200078e0213 */
[----:B------:R-:W0:Y:S08]  /*dfb0*/  I2F.RP R9, R6 ;  /* 0x0000000600097306 */ /* 0x000e300000209400 */
[----:B0-----:R-:W0:Y:S02]  /*dfc0*/  MUFU.RCP R9, R9 ;  /* 0x0000000900097308 */ /* 0x001e240000001000 */
[----:B0-----:R-:W-:-:S06]  /*dfd0*/  VIADD R2, R9, 0xffffffe ;  /* 0x0ffffffe09027836 */ /* 0x001fcc0000000000 */
[----:B------:R0:W3:Y:S02]  /*dfe0*/  F2I.FTZ.U32.TRUNC.NTZ R3, R2 ;  /* 0x0000000200037305 */ /* 0x0000e4000021f000 */
[----:B0-----:R-:W-:Y:S02]  /*dff0*/  IMAD.MOV.U32 R2, RZ, RZ, RZ ;  /* 0x000000ffff027224 */ /* 0x001fe400078e00ff */
[----:B---3--:R-:W-:-:S04]  /*e000*/  IMAD.MOV R7, RZ, RZ, -R3 ;  /* 0x000000ffff077224 */ /* 0x008fc800078e0a03 */
[----:B------:R-:W-:-:S04]  /*e010*/  IMAD R7, R7, R6, RZ ;  /* 0x0000000607077224 */ /* 0x000fc800078e02ff */
[----:B------:R-:W-:Y:S01]  /*e020*/  IMAD.HI.U32 R3, R3, R7, R2 ;  /* 0x0000000703037227 */ /* 0x000fe200078e0002 */
[----:B------:R-:W-:Y:S02]  /*e030*/  IADD3 R7, R5, -R16, RZ ;  /* 0x8000001005077210 */ /* 0x000fe40007ffe0ff */
[----:B------:R-:W-:Y:S02]  /*e040*/  IABS R5, R4 ;  /* 0x0000000400057213 */ /* 0x000fe40000000000 */
[----:B------:R-:W-:-:S03]  /*e050*/  IABS R2, R7 ;  /* 0x0000000700027213 */ /* 0x000fc60000000000 */
[----:B------:R-:W-:Y:S02]  /*e060*/  IMAD.MOV R5, RZ, RZ, -R5 ;  /* 0x000000ffff057224 */ /* 0x000fe400078e0a05 */
[----:B------:R-:W-:-:S04]  /*e070*/  IMAD.HI.U32 R3, R3, R2, RZ ;  /* 0x0000000203037227 */ /* 0x000fc800078e00ff */
[----:B------:R-:W-:Y:S01]  /*e080*/  IMAD R5, R3, R5, R2 ;  /* 0x0000000503057224 */ /* 0x000fe200078e0202 */
[----:B------:R-:W-:-:S04]  /*e090*/  LOP3.LUT R2, R7, R4, RZ, 0x3c, !PT ;  /* 0x0000000407027212 */ /* 0x000fc800078e3cff */
[----:B------:R-:W-:Y:S02]  /*e0a0*/  ISETP.GT.U32.AND P1, PT, R6, R5, PT ;  /* 0x000000050600720c */ /* 0x000fe40003f24070 */
[----:B------:R-:W-:-:S11]  /*e0b0*/  ISETP.GE.AND P2, PT, R2, RZ, PT ;  /* 0x000000ff0200720c */ /* 0x000fd60003f46270 */
[----:B------:R-:W-:Y:S02]  /*e0c0*/  @!P1 IMAD.IADD R5, R5, 0x1, -R6 ;  /* 0x0000000105059824 */ /* 0x000fe400078e0a06 */
[----:B------:R-:W-:Y:S01]  /*e0d0*/  @!P1 VIADD R3, R3, 0x1 ;  /* 0x0000000103039836 */ /* 0x000fe20000000000 */
[----:B------:R-:W-:Y:S02]  /*e0e0*/  ISETP.NE.AND P1, PT, R4, RZ, PT ;  /* 0x000000ff0400720c */ /* 0x000fe40003f25270 */
[----:B------:R-:W-:-:S13]  /*e0f0*/  ISETP.GE.U32.AND P0, PT, R5, R6, PT ;  /* 0x000000060500720c */ /* 0x000fda0003f06070 */
[----:B------:R-:W-:-:S04]  /*e100*/  @P0 VIADD R3, R3, 0x1 ;  /* 0x0000000103030836 */ /* 0x000fc80000000000 */
[----:B------:R-:W-:Y:S01]  /*e110*/  @!P2 IMAD.MOV R3, RZ, RZ, -R3 ;  /* 0x000000ffff03a224 */ /* 0x000fe200078e0a03 */
[----:B------:R-:W-:-:S05]  /*e120*/  @!P1 LOP3.LUT R3, RZ, R4, RZ, 0x33, !PT ;  /* 0x00000004ff039212 */ /* 0x000fca00078e33ff */
[--C-:B------:R-:W-:Y:S02]  /*e130*/  IMAD.MOV R17, RZ, RZ, -R3.reuse ;  /* 0x000000ffff117224 */ /* 0x100fe400078e0a03 */
[----:B------:R-:W-:Y:S02]  /*e140*/  IMAD.MOV.U32 R18, RZ, RZ, R3 ;  /* 0x000000ffff127224 */ /* 0x000fe400078e0003 */
[----:B------:R-:W-:Y:S01]  /*e150*/  IMAD R17, R4, R17, R7 ;  /* 0x0000001104117224 */ /* 0x000fe200078e0207 */
[----:B------:R-:W-:Y:S06]  /*e160*/  BRA `(.L_x_508) ;  /* 0x00000000001c7947 */ /* 0x000fec0003800000 */
.L_x_500:
[----:B------:R-:W-:Y:S01]  /*e170*/  UMOV UR4, URZ ;  /* 0x0000003f00047c82 */ /* 0x000fe20008000000 */
[----:B------:R-:W-:Y:S01]  /*e180*/  UMOV UR5, URZ ;  /* 0x0000003f00057c82 */ /* 0x000fe20008000000 */
[----:B------:R-:W-:Y:S01]  /*e190*/  ULDC UR6, c[0x0][0xc3c] ;  /* 0x00030f0000067ab9 */ /* 0x000fe20000000800 */
[----:B------:R-:W-:Y:S01]  /*e1a0*/  IMAD.MOV.U32 R16, RZ, RZ, R5 ;  /* 0x000000ffff107224 */ /* 0x000fe200078e0005 */
[----:B------:R-:W-:Y:S01]  /*e1b0*/  MOV R17, UR4 ;  /* 0x0000000400117c02 */ /* 0x000fe20008000f00 */
[----:B------:R-:W-:Y:S02]  /*e1c0*/  IMAD.U32 R18, RZ, RZ, UR5 ;  /* 0x00000005ff127e24 */ /* 0x000fe4000f8e00ff */
[----:B------:R-:W-:-:S07]  /*e1d0*/  IMAD.U32 R19, RZ, RZ, UR6 ;  /* 0x00000006ff137e24 */ /* 0x000fce000f8e00ff */
.L_x_508:
[----:B----4-:R-:W4:Y:S01]  /*e1e0*/  S2R R0, SR_TID.X ;  /* 0x0000000000007919 */ /* 0x010f220000002100 */
[----:B------:R-:W-:Y:S05]  /*e1f0*/  WARPSYNC.ALL ;  /* 0x0000000000007948 */ /* 0x000fea0003800000 */
[----:B------:R-:W-:Y:S01]  /*e200*/  BAR.SYNC.DEFER_BLOCKING 0x4, 0x180 ;  /* 0x0106000000007b1d */ /* 0x000fe20000010000 */
[----:B----4-:R-:W-:-:S04]  /*e210*/  LOP3.LUT R0, R0, 0x1f, RZ, 0xc0, !PT ;  /* 0x0000001f00007812 */ /* 0x010fc800078ec0ff */
[----:B------:R-:W-:-:S13]  /*e220*/  ISETP.NE.AND P0, PT, R0, RZ, PT ;  /* 0x000000ff0000720c */ /* 0x000fda0003f05270 */
[----:B------:R-:W4:Y:S01]  /*e230*/  @!P0 S2R R3, SR_CgaCtaId ;  /* 0x0000000000038919 */ /* 0x000f220000008800 */
[----:B------:R-:W-:-:S04]  /*e240*/  @!P0 MOV R0, 0x400 ;  /* 0x0000040000008802 */ /* 0x000fc80000000f00 */
[----:B----4-:R-:W-:-:S05]  /*e250*/  @!P0 LEA R22, R3, R0, 0x18 ;  /* 0x0000000003168211 */ /* 0x010fca00078ec0ff */
[----:B------:R4:W-:Y:S01]  /*e260*/  @!P0 STS.128 [R22+0x228d0], R16 ;  /* 0x0228d01016008388 */ /* 0x0009e20000000c00 */
[----:B------:R-:W-:Y:S06]  /*e270*/  BAR.ARV 0x5, 0x180 ;  /* 0x0146000000007b1d */ /* 0x000fec0000002000 */
.L_x_497:
[----:B------:R-:W-:Y:S02]  /*e280*/  ULDC UR4, c[0x0][0xc3c] ;  /* 0x00030f0000047ab9 */ /* 0x000fe40000000800 */
[----:B----4-:R-:W-:-:S13]  /*e290*/  ISETP.GE.AND P0, PT, R19, UR4, PT ;  /* 0x0000000413007c0c */ /* 0x010fda000bf06270 */
[----:B------:R-:W-:Y:S05]  /*e2a0*/  @!P0 BRA `(.L_x_509) ;  /* 0xffffffbc00108947 */ /* 0x000fea000383ffff */
[----:B------:R-:W-:Y:S05]  /*e2b0*/  BSYNC B8 ;  /* 0x0000000000087941 */ /* 0x000fea0003800000 */
.L_x_448:
[----:B0-----:R-:W4:Y:S01]  /*e2c0*/  LDL.LU R0, [R1+0x24] ;  /* 0x0000240001007983 */ /* 0x001f220000300800 */
[----:B------:R-:W-:Y:S01]  /*e2d0*/  BSSY B0, `(.L_x_510) ;  /* 0x000000b000007945 */ /* 0x000fe20003800000 */
[----:B------:R-:W0:Y:S01]  /*e2e0*/  S2R R5, SR_CgaCtaId ;  /* 0x0000000000057919 */ /* 0x000e220000008800 */
[----:B----4-:R-:W-:-:S05]  /*e2f0*/  VIADD R0, R0, 0x1 ;  /* 0x0000000100007836 */ /* 0x010fca0000000000 */
[----:B------:R-:W-:-:S04]  /*e300*/  LEA.HI R2, R0, R0, RZ, 0x1 ;  /* 0x0000000000027211 */ /* 0x000fc800078f08ff */
[----:B------:R-:W-:Y:S02]  /*e310*/  LOP3.LUT R3, R2, 0xfffffffe, RZ, 0xc0, !PT ;  /* 0xfffffffe02037812 */ /* 0x000fe400078ec0ff */
[----:B------:R-:W-:-:S03]  /*e320*/  MOV R2, 0x400 ;  /* 0x0000040000027802 */ /* 0x000fc60000000f00 */
[----:B------:R-:W-:Y:S01]  /*e330*/  IMAD.IADD R0, R0, 0x1, -R3 ;  /* 0x0000000100007824 */ /* 0x000fe200078e0a03 */
[----:B0-----:R-:W-:-:S04]  /*e340*/  LEA R7, R5, R2, 0x18 ;  /* 0x0000000205077211 */ /* 0x001fc800078ec0ff */
[----:B------:R-:W-:-:S04]  /*e350*/  SHF.L.U32 R0, R0, 0x1f, RZ ;  /* 0x0000001f00007819 */ /* 0x000fc800000006ff */
[----:B------:R-:W0:Y:S02]  /*e360*/  SYNCS.PHASECHK.TRANS64.TRYWAIT P0, [R7+URZ+0x22820], R0 ;  /* 0x02282000070075a7 */ /* 0x000e24000800017f */
[----:B0-----:R-:W-:Y:S05]  /*e370*/  @!P0 BRA `(.L_x_511) ;  /* 0x0000003800688947 */ /* 0x001fea0003800000 */
.L_x_629:
[----:B------:R-:W-:Y:S05]  /*e380*/  BSYNC B0 ;  /* 0x0000000000007941 */ /* 0x000fea0003800000 */
.L_x_510:
[----:B------:R-:W-:-:S03]  /*e390*/  UMOV UR4, 0xffffffff ;  /* 0xffffffff00047882 */ /* 0x000fc60000000000 */
[----:B------:R-:W-:Y:S05]  /*e3a0*/  BRA.DIV UR4, `(.L_x_512) ;  /* 0x0000003a04707947 */ /* 0x000fea000b800000 */
[----:B0-----:R-:W0:Y:S02]  /*e3b0*/  S2R R0, SR_TID.X ;  /* 0x0000000000007919 */ /* 0x001e240000002100 */
[----:B0-----:R-:W-:-:S04]  /*e3c0*/  SHF.R.U32.HI R0, RZ, 0x5, R0 ;  /* 0x00000005ff007819 */ /* 0x001fc80000011600 */
[----:B------:R-:W-:-:S05]  /*e3d0*/  LOP3.LUT R0, R0, 0x3, RZ, 0xc0, !PT ;  /* 0x0000000300007812 */ /* 0x000fca00078ec0ff */
[----:B------:R0:W4:Y:S02]  /*e3e0*/  SHFL.IDX PT, R14, R0, RZ, 0x1f ;  /* 0x00001fff000e7589 */ /* 0x00012400000e0000 */
.L_x_632:
[----:B----4-:R-:W-:Y:S01]  /*e3f0*/  ISETP.NE.AND P0, PT, R14, RZ, PT ;  /* 0x000000ff0e00720c */ /* 0x010fe20003f05270 */
[----:B------:R-:W-:-:S12]  /*e400*/  BSSY B0, `(.L_x_513) ;  /* 0x0000024000007945 */ /* 0x000fd80003800000 */
[----:B------:R-:W-:Y:S05]  /*e410*/  @P0 BRA `(.L_x_514) ;  /* 0x0000000000880947 */ /* 0x000fea0003800000 */
[----:B------:R-:W-:-:S03]  /*e420*/  UMOV UR4, 0xffffffff ;  /* 0xffffffff00047882 */ /* 0x000fc60000000000 */
[----:B------:R-:W-:Y:S05]  /*e430*/  BRA.DIV UR4, `(.L_x_515) ;  /* 0x0000003a04807947 */ /* 0x000fea000b800000 */
[----:B------:R-:W-:-:S13]  /*e440*/  ELECT P6, URZ, PT ;  /* 0x00000000003f782f */ /* 0x000fda00038c0000 */
.L_x_635:
[----:B------:R-:W-:Y:S05]  /*e450*/  @!P6 BRA `(.L_x_514) ;  /* 0x000000000078e947 */ /* 0x000fea0003800000 */
[----:B------:R-:W-:-:S06]  /*e460*/  ULOP3.LUT UR4, UR37, 0x2, URZ, 0xfc, !UPT ;  /* 0x0000000225047892 */ /* 0x000fcc000f8efc3f */
[----:B0-----:R-:W-:-:S05]  /*e470*/  IMAD.U32 R0, RZ, RZ, UR4 ;  /* 0x00000004ff007e24 */ /* 0x001fca000f8e00ff */
[----:B------:R-:W-:-:S13]  /*e480*/  ISETP.NE.AND P0, PT, R0, 0x3, PT ;  /* 0x000000030000780c */ /* 0x000fda0003f05270 */
[----:B------:R-:W-:Y:S05]  /*e490*/  @!P0 BRA `(.L_x_516) ;  /* 0x0000000000048947 */ /* 0x000fea0003800000 */
[----:B------:R-:W-:Y:S01]  /*e4a0*/  BPT.TRAP 0x1 ;  /* 0x000000040000795c */ /* 0x000fe20000300000 */
.L_x_516:
[----:B------:R-:W-:Y:S01]  /*e4b0*/  IMAD R5, R24, 0x8, R7 ;  /* 0x0000000818057824 */ /* 0x000fe200078e0207 */
[----:B------:R-:W-:Y:S01]  /*e4c0*/  SHF.L.U32 R0, R26, 0x1f, RZ ;  /* 0x0000001f1a007819 */ /* 0x000fe200000006ff */
[----:B------:R-:W-:-:S03]  /*e4d0*/  VIADD R24, R24, 0x1 ;  /* 0x0000000118187836 */ /* 0x000fc60000000000 */
[----:B------:R-:W0:Y:S02]  /*e4e0*/  SYNCS.PHASECHK.TRANS64.TRYWAIT P1, [R5+URZ+0x22840], R0 ;  /* 0x02284000050075a7 */ /* 0x000e24000802017f */
[----:B------:R-:W-:-:S04]  /*e4f0*/  ISETP.NE.AND P2, PT, R24, 0x2, PT ;  /* 0x000000021800780c */ /* 0x000fc80003f45270 */
[----:B------:R-:W-:Y:S01]  /*e500*/  SEL R3, RZ, 0x1, P2 ;  /* 0x00000001ff037807 */ /* 0x000fe20001000000 */
[----:B0-----:R-:W-:Y:S08]  /*e510*/  @!P1 BRA `(.L_x_517) ;  /* 0x0000003800689947 */ /* 0x001ff00003800000 */
.L_x_636:
[----:B------:R-:W-:Y:S02]  /*e520*/  SEL R24, R24, RZ, P2 ;  /* 0x000000ff18187207 */ /* 0x000fe40001000000 */
[----:B------:R-:W-:Y:S01]  /*e530*/  LOP3.LUT R2, R26, R3, RZ, 0x3c, !PT ;  /* 0x000000031a027212 */ /* 0x000fe200078e3cff */
[----:B------:R-:W-:Y:S06]  /*e540*/  @!P0 BRA `(.L_x_518) ;  /* 0x0000000000048947 */ /* 0x000fec0003800000 */
[----:B------:R-:W-:Y:S01]  /*e550*/  BPT.TRAP 0x1 ;  /* 0x000000040000795c */ /* 0x000fe20000300000 */
.L_x_518:
[----:B------:R-:W-:Y:S01]  /*e560*/  IMAD R3, R24, 0x8, R7 ;  /* 0x0000000818037824 */ /* 0x000fe200078e0207 */
[----:B------:R-:W-:-:S04]  /*e570*/  SHF.L.U32 R2, R2, 0x1f, RZ ;  /* 0x0000001f02027819 */ /* 0x000fc800000006ff */
[----:B------:R-:W4:Y:S02]  /*e580*/  SYNCS.PHASECHK.TRANS64.TRYWAIT P1, [R3+URZ+0x22840], R2 ;  /* 0x02284002030075a7 */ /* 0x000f24000802017f */
[----:B----4-:R-:W-:Y:S05]  /*e590*/  @!P1 BRA `(.L_x_519) ;  /* 0x00000038005c9947 */ /* 0x010fea0003800000 */
.L_x_637:
[----:B------:R-:W-:Y:S05]  /*e5a0*/  @!P0 BRA `(.L_x_520) ;  /* 0x0000000000048947 */ /* 0x000fea0003800000 */
[----:B------:R-:W-:Y:S01]  /*e5b0*/  BPT.TRAP 0x1 ;  /* 0x000000040000795c */ /* 0x000fe20000300000 */
.L_x_520:
[----:B------:R-:W5:Y:S02]  /*e5c0*/  SYNCS.PHASECHK.TRANS64.TRYWAIT P1, [R5+URZ+0x22860], R0 ;  /* 0x02286000050075a7 */ /* 0x000f64000802017f */
[----:B-----5:R-:W-:Y:S05]  /*e5d0*/  @!P1 BRA `(.L_x_521) ;  /* 0x0000003800609947 */ /* 0x020fea0003800000 */
.L_x_638:
[----:B------:R-:W-:Y:S05]  /*e5e0*/  @!P0 BRA `(.L_x_522) ;  /* 0x0000000000048947 */ /* 0x000fea0003800000 */
[----:B------:R-:W-:Y:S01]  /*e5f0*/  BPT.TRAP 0x1 ;  /* 0x000000040000795c */ /* 0x000fe20000300000 */
.L_x_522:
[----:B------:R0:W0:Y:S02]  /*e600*/  SYNCS.PHASECHK.TRANS64.TRYWAIT P0, [R3+URZ+0x22860], R2 ;  /* 0x02286002030075a7 */ /* 0x000024000800017f */
[----:B0-----:R-:W-:Y:S05]  /*e610*/  @!P0 NANOSLEEP.SYNCS 0x989680 ;  /* 0x009896800000895d */ /* 0x001fea0003900000 */
[----:B------:R-:W0:Y:S02]  /*e620*/  @!P0 SYNCS.PHASECHK.TRANS64 P0, [R3+URZ+0x22860], R2 ;  /* 0x02286002030085a7 */ /* 0x000e24000800007f */
[----:B0-----:R-:W-:Y:S05]  /*e630*/  @!P0 BRA `(.L_x_522) ;  /* 0xfffffffc00f08947 */ /* 0x001fea000383ffff */
.L_x_514:
[----:B------:R-:W-:Y:S05]  /*e640*/  BSYNC B0 ;  /* 0x0000000000007941 */ /* 0x000fea0003800000 */
.L_x_513:
[----:B------:R-:W-:Y:S05]  /*e650*/  EXIT ;  /* 0x000000000000794d */ /* 0x000fea0003800000 */
.L_x_396:
[----:B0-----:R-:W-:-:S04]  /*e660*/  IMAD.U32 R3, RZ, RZ, UR45 ;  /* 0x0000002dff037e24 */ /* 0x001fc8000f8e00ff */
[----:B------:R0:W1:Y:S03]  /*e670*/  SYNCS.PHASECHK.TRANS64.TRYWAIT P0, [R3+URZ+0x22800], R0 ;  /* 0x02280000030075a7 */ /* 0x000066000800017f */
[----:B-1----:R-:W-:Y:S05]  /*e680*/  @!P0 NANOSLEEP.SYNCS 0x989680 ;  /* 0x009896800000895d */ /* 0x002fea0003900000 */
[----:B------:R-:W1:Y:S02]  /*e690*/  @!P0 SYNCS.PHASECHK.TRANS64 P0, [R3+URZ+0x22800], R0 ;  /* 0x02280000030085a7 */ /* 0x000e64000800007f */
[----:B-1----:R-:W-:Y:S05]  /*e6a0*/  @!P0 BRA `(.L_x_396) ;  /* 0xfffffffc00ec8947 */ /* 0x002fea000383ffff */
[----:B------:R-:W-:Y:S05]  /*e6b0*/  BRA `(.L_x_523) ;  /* 0xffffff3000547947 */ /* 0x000fea000383ffff */
.L_x_400:
[----:B-1----:R-:W-:-:S04]  /*e6c0*/  MOV R3, UR22 ;  /* 0x0000001600037c02 */ /* 0x002fc80008000f00 */
[----:B------:R1:W2:Y:S03]  /*e6d0*/  SYNCS.PHASECHK.TRANS64.TRYWAIT P1, [R3+URZ+0x22830], R8 ;  /* 0x02283008030075a7 */ /* 0x0002a6000802017f */
[----:B--2---:R-:W-:Y:S05]  /*e6e0*/  @!P1 NANOSLEEP.SYNCS 0x989680 ;  /* 0x009896800000995d */ /* 0x004fea0003900000 */
[----:B------:R-:W2:Y:S02]  /*e6f0*/  @!P1 SYNCS.PHASECHK.TRANS64 P1, [R3+URZ+0x22830], R8 ;  /* 0x02283008030095a7 */ /* 0x000ea4000802007f */
[----:B--2---:R-:W-:Y:S05]  /*e700*/  @!P1 BRA `(.L_x_400) ;  /* 0xfffffffc00ec9947 */ /* 0x004fea000383ffff */
[----:B------:R-:W-:Y:S05]  /*e710*/  BRA `(.L_x_399) ;  /* 0xffffff3000787947 */ /* 0x000fea000383ffff */
.L_x_405:
[----:B---3--:R-:W-:-:S04]  /*e720*/  IMAD.U32 R9, RZ, RZ, UR22 ;  /* 0x00000016ff097e24 */ /* 0x008fc8000f8e00ff */
[----:B------:R3:W4:Y:S03]  /*e730*/  SYNCS.PHASECHK.TRANS64.TRYWAIT P1, [R9+URZ+0x22850], R8 ;  /* 0x02285008090075a7 */ /* 0x000726000802017f */
[----:B----4-:R-:W-:Y:S05]  /*e740*/  @!P1 NANOSLEEP.SYNCS 0x989680 ;  /* 0x009896800000995d */ /* 0x010fea0003900000 */
[----:B------:R-:W4:Y:S02]  /*e750*/  @!P1 SYNCS.PHASECHK.TRANS64 P1, [R9+URZ+0x22850], R8 ;  /* 0x02285008090095a7 */ /* 0x000f24000802007f */
[----:B----4-:R-:W-:Y:S05]  /*e760*/  @!P1 BRA `(.L_x_405) ;  /* 0xfffffffc00ec9947 */ /* 0x010fea000383ffff */
[----:B------:R-:W-:Y:S05]  /*e770*/  BRA `(.L_x_404) ;  /* 0xffffff4c006c7947 */ /* 0x000fea000383ffff */
.L_x_411:
[----:B-1----:R-:W-:-:S04]  /*e780*/  IMAD.U32 R0, RZ, RZ, UR24 ;  /* 0x00000018ff007e24 */ /* 0x002fc8000f8e00ff */
[----:B------:R1:W2:Y:S03]  /*e790*/  SYNCS.PHASECHK.TRANS64.TRYWAIT P2, [R0+URZ+0x22830], R7 ;  /* 0x02283007000075a7 */ /* 0x0002a6000804017f */
[----:B--2---:R-:W-:Y:S05]  /*e7a0*/  @!P2 NANOSLEEP.SYNCS 0x989680 ;  /* 0x009896800000a95d */ /* 0x004fea0003900000 */
[----:B------:R-:W2:Y:S02]  /*e7b0*/  @!P2 SYNCS.PHASECHK.TRANS64 P2, [R0+URZ+0x22830], R7 ;  /* 0x022830070000a5a7 */ /* 0x000ea4000804007f */
[----:B--2---:R-:W-:Y:S05]  /*e7c0*/  @!P2 BRA `(.L_x_411) ;  /* 0xfffffffc00eca947 */ /* 0x004fea000383ffff */
[----:B------:R-:W-:Y:S05]  /*e7d0*/  BRA `(.L_x_410) ;  /* 0xffffff5000887947 */ /* 0x000fea000383ffff */
.L_x_416:
[----:B-1----:R-:W-:-:S04]  /*e7e0*/  IMAD.U32 R10, RZ, RZ, UR24 ;  /* 0x00000018ff0a7e24 */ /* 0x002fc8000f8e00ff */
[----:B------:R1:W2:Y:S03]  /*e7f0*/  SYNCS.PHASECHK.TRANS64.TRYWAIT P2, [R10+URZ+0x22850], R7 ;  /* 0x022850070a0075a7 */ /* 0x0002a6000804017f */
[----:B--2---:R-:W-:Y:S05]  /*e800*/  @!P2 NANOSLEEP.SYNCS 0x989680 ;  /* 0x009896800000a95d */ /* 0x004fea0003900000 */
[----:B------:R-:W2:Y:S02]  /*e810*/  @!P2 SYNCS.PHASECHK.TRANS64 P2, [R10+URZ+0x22850], R7 ;  /* 0x022850070a00a5a7 */ /* 0x000ea4000804007f */
[----:B--2---:R-:W-:Y:S05]  /*e820*/  @!P2 BRA `(.L_x_416) ;  /* 0xfffffffc00eca947 */ /* 0x004fea000383ffff */
[----:B------:R-:W-:Y:S05]  /*e830*/  BRA `(.L_x_415) ;  /* 0xffffff70002c7947 */ /* 0x000fea000383ffff */
.L_x_460:
[----:B------:R-:W-:Y:S01]  /*e840*/  SHF.R.U32.HI R9, RZ, 0x5, R21 ;  /* 0x00000005ff097819 */ /* 0x000fe20000011615 */
[----:B------:R-:W-:Y:S01]  /*e850*/  BSSY B0, `(.L_x_524) ;  /* 0x0000009000007945 */ /* 0x000fe20003800000 */
[----:B------:R-:W-:Y:S02]  /*e860*/  IMAD.MOV.U32 R12, RZ, RZ, RZ ;  /* 0x000000ffff0c7224 */ /* 0x000fe400078e00ff */
[----:B------:R-:W-:Y:S01]  /*e870*/  LOP3.LUT R9, R9, 0x3, RZ, 0xc0, !PT ;  /* 0x0000000309097812 */ /* 0x000fe200078ec0ff */
[----:B------:R-:W-:Y:S02]  /*e880*/  IMAD.MOV.U32 R11, RZ, RZ, 0x1f ;  /* 0x0000001fff0b7424 */ /* 0x000fe400078e00ff */
[----:B------:R-:W-:Y:S02]  /*e890*/  IMAD.MOV.U32 R15, RZ, RZ, -0x1 ;  /* 0xffffffffff0f7424 */ /* 0x000fe400078e00ff */
[----:B------:R-:W-:-:S07]  /*e8a0*/  IMAD.MOV.U32 R13, RZ, RZ, R9 ;  /* 0x000000ffff0d7224 */ /* 0x000fce00078e0009 */
[----:B0----5:R-:W-:Y:S05]  /*e8b0*/  WARPSYNC.COLLECTIVE R15, `(.L_x_525) ;  /* 0x000000000f087348 */ /* 0x021fea0003c00000 */
[----:B------:R1:W2:Y:S02]  /*e8c0*/  SHFL.IDX P6, R14, R13, R12, R11 ;  /* 0x0000000c0d0e7389 */ /* 0x0002a400000c000b */
[----:B012--5:R-:W-:Y:S01]  /*e8d0*/  ENDCOLLECTIVE ;  /* 0x000000000000791b */ /* 0x027fe20003800000 */
.L_x_525:
[----:B------:R-:W-:Y:S05]  /*e8e0*/  BSYNC B0 ;  /* 0x0000000000007941 */ /* 0x000fea0003800000 */
.L_x_524:
[----:B------:R-:W-:Y:S05]  /*e8f0*/  BRA `(.L_x_526) ;  /* 0xffffffc000cc7947 */ /* 0x000fea000383ffff */
.L_x_463:
[----:B0-----:R0:W1:Y:S02]  /*e900*/  SYNCS.PHASECHK.TRANS64.TRYWAIT P0, [R33+URZ+0x22840], R0 ;  /* 0x02284000210075a7 */ /* 0x001064000800017f */
[----:B-1----:R-:W-:Y:S05]  /*e910*/  @!P0 NANOSLEEP.SYNCS 0x989680 ;  /* 0x009896800000895d */ /* 0x002fea0003900000 */
[----:B------:R-:W1:Y:S02]  /*e920*/  @!P0 SYNCS.PHASECHK.TRANS64 P0, [R33+URZ+0x22840], R0 ;  /* 0x02284000210085a7 */ /* 0x000e64000800007f */
[----:B-1----:R-:W-:Y:S05]  /*e930*/  @!P0 BRA `(.L_x_463) ;  /* 0xfffffffc00f08947 */ /* 0x002fea000383ffff */
[----:B------:R-:W-:Y:S05]  /*e940*/  BRA `(.L_x_527) ;  /* 0xffffffc000f87947 */ /* 0x000fea000383ffff */
.L_x_464:
        /* <DEDUP_REMOVED lines=8> */
.L_x_529:
[----:B------:R-:W-:Y:S05]  /*e9d0*/  BSYNC B0 ;  /* 0x0000000000007941 */ /* 0x000fea0003800000 */
.L_x_528:
[----:B------:R-:W-:Y:S02]  /*e9e0*/  IMAD.MOV.U32 R13, RZ, RZ, R0 ;  /* 0x000000ffff0d7224 */ /* 0x000fe400078e0000 */
[----:B------:R-:W-:Y:S02]  /*e9f0*/  IMAD.MOV.U32 R12, RZ, RZ, RZ ;  /* 0x000000ffff0c7224 */ /* 0x000fe400078e00ff */
[----:B------:R-:W-:Y:S02]  /*ea00*/  IMAD.MOV.U32 R11, RZ, RZ, 0x181f ;  /* 0x0000181fff0b7424 */ /* 0x000fe400078e00ff */
[----:B------:R-:W-:Y:S02]  /*ea10*/  IMAD.MOV.U32 R15, RZ, RZ, -0x1 ;  /* 0xffffffffff0f7424 */ /* 0x000fe400078e00ff */
[----:B------:R-:W-:Y:S02]  /*ea20*/  IMAD.MOV.U32 R2, RZ, RZ, R14 ;  /* 0x000000ffff027224 */ /* 0x000fe400078e000e */
[----:B------:R-:W-:-:S07]  /*ea30*/  @P0 IMAD R7, R5, 0x2, R22 ;  /* 0x0000000205070824 */ /* 0x000fce00078e0216 */
[----:B------:R-:W-:Y:S05]  /*ea40*/  WARPSYNC.COLLECTIVE R15, `(.L_x_530) ;  /* 0x000000000f087348 */ /* 0x000fea0003c00000 */
[----:B------:R0:W1:Y:S02]  /*ea50*/  SHFL.IDX P6, R14, R13, R12, R11 ;  /* 0x0000000c0d0e7389 */ /* 0x00006400000c000b */
[----:B01----:R-:W-:Y:S01]  /*ea60*/  ENDCOLLECTIVE ;  /* 0x000000000000791b */ /* 0x003fe20003800000 */
.L_x_530:
[----:B------:R-:W-:Y:S01]  /*ea70*/  MOV R13, R4 ;  /* 0x00000004000d7202 */ /* 0x000fe20000000f00 */
[----:B------:R-:W-:Y:S02]  /*ea80*/  IMAD.MOV.U32 R12, RZ, RZ, 0x1 ;  /* 0x00000001ff0c7424 */ /* 0x000fe400078e00ff */
[----:B------:R-:W-:-:S07]  /*ea90*/  IMAD.MOV.U32 R3, RZ, RZ, R14 ;  /* 0x000000ffff037224 */ /* 0x000fce00078e000e */
[----:B------:R-:W-:Y:S05]  /*eaa0*/  WARPSYNC.COLLECTIVE R15, `(.L_x_531) ;  /* 0x000000000f087348 */ /* 0x000fea0003c00000 */
[----:B------:R0:W1:Y:S02]  /*eab0*/  SHFL.IDX P6, R14, R13, R12, R11 ;  /* 0x0000000c0d0e7389 */ /* 0x00006400000c000b */
[----:B01----:R-:W-:Y:S01]  /*eac0*/  ENDCOLLECTIVE ;  /* 0x000000000000791b */ /* 0x003fe20003800000 */
.L_x_531:
[----:B------:R-:W-:-:S05]  /*ead0*/  @P0 LEA R3, P1, R9, R3, 0x1 ;  /* 0x0000000309030211 */ /* 0x000fca00078208ff */
[----:B------:R-:W-:-:S05]  /*eae0*/  @P0 IMAD.X R2, RZ, RZ, R2, P1 ;  /* 0x000000ffff020224 */ /* 0x000fca00008e0602 */
[----:B------:R-:W-:Y:S01]  /*eaf0*/  @P0 LOP3.LUT R3, R3, R2, RZ, 0x3c, !PT ;  /* 0x0000000203030212 */ /* 0x000fe200078e3cff */
[----:B------:R-:W-:-:S03]  /*eb00*/  IMAD.MOV.U32 R13, RZ, RZ, R0 ;  /* 0x000000ffff0d7224 */ /* 0x000fc600078e0000 */
[----:B------:R-:W-:-:S04]  /*eb10*/  @P0 LOP3.LUT R2, R3, R2, RZ, 0x3c, !PT ;  /* 0x0000000203020212 */ /* 0x000fc800078e3cff */
[----:B------:R-:W-:-:S05]  /*eb20*/  @P0 LOP3.LUT R3, R3, R2, RZ, 0x3c, !PT ;  /* 0x0000000203030212 */ /* 0x000fca00078e3cff */
[----:B------:R-:W-:Y:S01]  /*eb30*/  @!PT LDS RZ, [RZ] ;  /* 0x00000000fffff984 */ /* 0x000fe20000000800 */
[----:B------:R-:W-:Y:S01]  /*eb40*/  @!PT LDS RZ, [RZ] ;  /* 0x00000000fffff984 */ /* 0x000fe20000000800 */
[----:B------:R-:W-:Y:S01]  /*eb50*/  @!PT LDS RZ, [RZ] ;  /* 0x00000000fffff984 */ /* 0x000fe20000000800 */
[----:B------:R0:W-:Y:S01]  /*eb60*/  @P0 LDGSTS.E.BYPASS.LTC128B.128 [R7+0x1c400], desc[UR50][R2.64], !P2 ;  /* 0x1c40000002070fae */ /* 0x0001e2000d101d72 */
[----:B------:R-:W-:Y:S01]  /*eb70*/  ISETP.GE.AND P0, PT, R32, 0x11, PT ;  /* 0x000000112000780c */ /* 0x000fe20003f06270 */
[----:B0-----:R-:W-:-:S12]  /*eb80*/  IMAD.MOV.U32 R2, RZ, RZ, R14 ;  /* 0x000000ffff027224 */ /* 0x001fd800078e000e */
[----:B------:R-:W-:Y:S05]  /*eb90*/  WARPSYNC.COLLECTIVE R15, `(.L_x_532) ;  /* 0x000000000f087348 */ /* 0x000fea0003c00000 */
[----:B------:R0:W1:Y:S02]  /*eba0*/  SHFL.IDX P6, R14, R13, R12, R11 ;  /* 0x0000000c0d0e7389 */ /* 0x00006400000c000b */
[----:B01----:R-:W-:Y:S01]  /*ebb0*/  ENDCOLLECTIVE ;  /* 0x000000000000791b */ /* 0x003fe20003800000 */
.L_x_532:
[----:B------:R-:W-:Y:S02]  /*ebc0*/  @P0 IMAD R7, R5, 0x2, R22 ;  /* 0x0000000205070824 */ /* 0x000fe400078e0216 */
[----:B------:R-:W-:Y:S02]  /*ebd0*/  IMAD.MOV.U32 R13, RZ, RZ, R4 ;  /* 0x000000ffff0d7224 */ /* 0x000fe400078e0004 */
[----:B------:R-:W-:Y:S02]  /*ebe0*/  IMAD.MOV.U32 R12, RZ, RZ, 0x2 ;  /* 0x00000002ff0c7424 */ /* 0x000fe400078e00ff */
[----:B------:R-:W-:-:S07]  /*ebf0*/  IMAD.MOV.U32 R3, RZ, RZ, R14 ;  /* 0x000000ffff037224 */ /* 0x000fce00078e000e */
[----:B------:R-:W-:Y:S05]  /*ec00*/  WARPSYNC.COLLECTIVE R15, `(.L_x_533) ;  /* 0x000000000f087348 */ /* 0x000fea0003c00000 */
[----:B------:R0:W1:Y:S02]  /*ec10*/  SHFL.IDX P6, R14, R13, R12, R11 ;  /* 0x0000000c0d0e7389 */ /* 0x00006400000c000b */
[----:B01----:R-:W-:Y:S01]  /*ec20*/  ENDCOLLECTIVE ;  /* 0x000000000000791b */ /* 0x003fe20003800000 */
.L_x_533:
[----:B------:R-:W-:-:S05]  /*ec30*/  @P0 LEA R3, P1, R9, R3, 0x1 ;  /* 0x0000000309030211 */ /* 0x000fca00078208ff */
[----:B------:R-:W-:-:S05]  /*ec40*/  @P0 IMAD.X R2, RZ, RZ, R2, P1 ;  /* 0x000000ffff020224 */ /* 0x000fca00008e0602 */
[----:B------:R-:W-:Y:S02]  /*ec50*/  @P0 LOP3.LUT R3, R3, R2, RZ, 0x3c, !PT ;  /* 0x0000000203030212 */ /* 0x000fe400078e3cff */
[----:B------:R-:W-:Y:S02]  /*ec60*/  MOV R13, R0 ;  /* 0x00000000000d7202 */ /* 0x000fe40000000f00 */
        /* <DEDUP_REMOVED lines=11> */
.L_x_534:
[----:B------:R-:W-:Y:S02]  /*ed20*/  @P0 IMAD R7, R5, 0x2, R22 ;  /* 0x0000000205070824 */ /* 0x000fe400078e0216 */
[----:B------:R-:W-:Y:S02]  /*ed30*/  IMAD.MOV.U32 R13, RZ, RZ, R4 ;  /* 0x000000ffff0d7224 */ /* 0x000fe400078e0004 */
[----:B------:R-:W-:Y:S02]  /*ed40*/  IMAD.MOV.U32 R12, RZ, RZ, 0x3 ;  /* 0x00000003ff0c7424 */ /* 0x000fe400078e00ff */
[----:B------:R-:W-:-:S07]  /*ed50*/  IMAD.MOV.U32 R3, RZ, RZ, R14 ;  /* 0x000000ffff037224 */ /* 0x000fce00078e000e */
[----:B------:R-:W-:Y:S05]  /*ed60*/  WARPSYNC.COLLECTIVE R15, `(.L_x_535) ;  /* 0x000000000f087348 */ /* 0x000fea0003c00000 */
[----:B------:R0:W1:Y:S02]  /*ed70*/  SHFL.IDX P6, R14, R13, R12, R11 ;  /* 0x0000000c0d0e7389 */ /* 0x00006400000c000b */
[----:B01----:R-:W-:Y:S01]  /*ed80*/  ENDCOLLECTIVE ;  /* 0x000000000000791b */ /* 0x003fe20003800000 */
.L_x_535:
        /* <DEDUP_REMOVED lines=15> */
.L_x_536:
[----:B------:R-:W-:Y:S01]  /*ee80*/  @P0 LEA R7, R5, R22, 0x1 ;  /* 0x0000001605070211 */ /* 0x000fe200078e08ff */
[----:B------:R-:W-:Y:S02]  /*ee90*/  IMAD.MOV.U32 R13, RZ, RZ, R4 ;  /* 0x000000ffff0d7224 */ /* 0x000fe400078e0004 */
[----:B------:R-:W-:Y:S02]  /*eea0*/  IMAD.MOV.U32 R12, RZ, RZ, 0x4 ;  /* 0x00000004ff0c7424 */ /* 0x000fe400078e00ff */
[----:B------:R-:W-:-:S07]  /*eeb0*/  IMAD.MOV.U32 R3, RZ, RZ, R14 ;  /* 0x000000ffff037224 */ /* 0x000fce00078e000e */
[----:B------:R-:W-:Y:S05]  /*eec0*/  WARPSYNC.COLLECTIVE R15, `(.L_x_537) ;  /* 0x000000000f087348 */ /* 0x000fea0003c00000 */
[----:B------:R0:W1:Y:S02]  /*eed0*/  SHFL.IDX P6, R14, R13, R12, R11 ;  /* 0x0000000c0d0e7389 */ /* 0x00006400000c000b */
[----:B01----:R-:W-:Y:S01]  /*eee0*/  ENDCOLLECTIVE ;  /* 0x000000000000791b */ /* 0x003fe20003800000 */
.L_x_537:
        /* <DEDUP_REMOVED lines=15> */
.L_x_538:
[----:B------:R-:W-:Y:S02]  /*efe0*/  @P0 IMAD R7, R5, 0x2, R22 ;  /* 0x0000000205070824 */ /* 0x000fe400078e0216 */
[----:B------:R-:W-:Y:S02]  /*eff0*/  IMAD.MOV.U32 R13, RZ, RZ, R4 ;  /* 0x000000ffff0d7224 */ /* 0x000fe400078e0004 */
[----:B------:R-:W-:Y:S02]  /*f000*/  IMAD.MOV.U32 R12, RZ, RZ, 0x5 ;  /* 0x00000005ff0c7424 */ /* 0x000fe400078e00ff */
[----:B------:R-:W-:-:S07]  /*f010*/  IMAD.MOV.U32 R3, RZ, RZ, R14 ;  /* 0x000000ffff037224 */ /* 0x000fce00078e000e */
[----:B------:R-:W-:Y:S05]  /*f020*/  WARPSYNC.COLLECTIVE R15, `(.L_x_539) ;  /* 0x000000000f087348 */ /* 0x000fea0003c00000 */
[----:B------:R0:W1:Y:S02]  /*f030*/  SHFL.IDX P6, R14, R13, R12, R11 ;  /* 0x0000000c0d0e7389 */ /* 0x00006400000c000b */
[----:B01----:R-:W-:Y:S01]  /*f040*/  ENDCOLLECTIVE ;  /* 0x000000000000791b */ /* 0x003fe20003800000 */
.L_x_539:
[----:B------:R-:W-:-:S05]  /*f050*/  @P0 LEA R3, P1, R9, R3, 0x1 ;  /* 0x0000000309030211 */ /* 0x000fca00078208ff */
[----:B------:R-:W-:-:S05]  /*f060*/  @P0 IMAD.X R2, RZ, RZ, R2, P1 ;  /* 0x000000ffff020224 */ /* 0x000fca00008e0602 */
[----:B------:R-:W-:Y:S01]  /*f070*/  @P0 LOP3.LUT R3, R3, R2, RZ, 0x3c, !PT ;  /* 0x0000000203030212 */ /* 0x000fe200078e3cff */
[----:B------:R-:W-:-:S03]  /*f080*/  IMAD.MOV.U32 R13, RZ, RZ, R0 ;  /* 0x000000ffff0d7224 */ /* 0x000fc600078e0000 */
[----:B------:R-:W-:-:S04]  /*f090*/  @P0 LOP3.LUT R2, R3, R2, RZ, 0x3c, !PT ;  /* 0x0000000203020212 */ /* 0x000fc800078e3cff */
[----:B------:R-:W-:Y:S02]  /*f0a0*/  @P0 LOP3.LUT R3, R3, R2, RZ, 0x3c, !PT ;  /* 0x0000000203030212 */ /* 0x000fe400078e3cff */
[----:B------:R-:W-:-:S07]  /*f0b0*/  MOV R4, R14 ;  /* 0x0000000e00047202 */ /* 0x000fce0000000f00 */
[----:B------:R-:W-:Y:S05]  /*f0c0*/  WARPSYNC.COLLECTIVE R15, `(.L_x_540) ;  /* 0x000000000f087348 */ /* 0x000fea0003c00000 */
[----:B------:R0:W1:Y:S02]  /*f0d0*/  SHFL.IDX P6, R14, R13, R12, R11 ;  /* 0x0000000c0d0e7389 */ /* 0x00006400000c000b */
[----:B01----:R-:W-:Y:S01]  /*f0e0*/  ENDCOLLECTIVE ;  /* 0x000000000000791b */ /* 0x003fe20003800000 */
.L_x_540:
[----:B------:R-:W-:Y:S01]  /*f0f0*/  @!PT LDS RZ, [RZ] ;  /* 0x00000000fffff984 */ /* 0x000fe20000000800 */
[----:B------:R-:W-:Y:S01]  /*f100*/  @!PT LDS RZ, [RZ] ;  /* 0x00000000fffff984 */ /* 0x000fe20000000800 */
[----:B------:R-:W-:Y:S01]  /*f110*/  @!PT LDS RZ, [RZ] ;  /* 0x00000000fffff984 */ /* 0x000fe20000000800 */
[----:B------:R0:W-:Y:S01]  /*f120*/  @P0 LDGSTS.E.BYPASS.LTC128B.128 [R7+0x1e400], desc[UR50][R2.64], !P2 ;  /* 0x1e40000002070fae */ /* 0x0001e2000d101d72 */
[----:B------:R-:W-:Y:S01]  /*f130*/  IMAD.MOV.U32 R0, RZ, RZ, R14 ;  /* 0x000000ffff007224 */ /* 0x000fe200078e000e */
[----:B------:R-:W-:Y:S06]  /*f140*/  BRA `(.L_x_541) ;  /* 0xffffffc000647947 */ /* 0x000fec000383ffff */
.L_x_469:
[----:B------:R-:W-:Y:S01]  /*f150*/  IMAD.MOV.U32 R13, RZ, RZ, R4 ;  /* 0x000000ffff0d7224 */ /* 0x000fe200078e0004 */
[----:B------:R-:W-:Y:S01]  /*f160*/  IADD3 R17, R9, R17, RZ ;  /* 0x0000001109117210 */ /* 0x000fe20007ffe0ff */
[----:B------:R-:W-:Y:S02]  /*f170*/  IMAD.MOV.U32 R12, RZ, RZ, RZ ;  /* 0x000000ffff0c7224 */ /* 0x000fe400078e00ff */
[----:B------:R-:W-:Y:S02]  /*f180*/  IMAD.MOV.U32 R11, RZ, RZ, 0x181f ;  /* 0x0000181fff0b7424 */ /* 0x000fe400078e00ff */
[----:B------:R-:W-:Y:S02]  /*f190*/  IMAD.MOV.U32 R15, RZ, RZ, -0x1 ;  /* 0xffffffffff0f7424 */ /* 0x000fe400078e00ff */
[----:B-----5:R-:W-:Y:S02]  /*f1a0*/  IMAD R5, R10, R7, RZ ;  /* 0x000000070a057224 */ /* 0x020fe400078e02ff */
[----:B------:R-:W-:-:S07]  /*f1b0*/  VIADD R6, R17, 0x10 ;  /* 0x0000001011067836 */ /* 0x000fce0000000000 */
[----:B-1----:R-:W-:Y:S05]  /*f1c0*/  WARPSYNC.COLLECTIVE R15, `(.L_x_542) ;  /* 0x000000000f087348 */ /* 0x002fea0003c00000 */
[----:B------:R0:W2:Y:S02]  /*f1d0*/  SHFL.IDX P6, R14, R13, R12, R11 ;  /* 0x0000000c0d0e7389 */ /* 0x0000a400000c000b */
[----:B012---:R-:W-:Y:S01]  /*f1e0*/  ENDCOLLECTIVE ;  /* 0x000000000000791b */ /* 0x007fe20003800000 */
.L_x_542:
[----:B------:R-:W-:Y:S01]  /*f1f0*/  ISETP.GE.AND P0, PT, R17, R5, PT ;  /* 0x000000051100720c */ /* 0x000fe20003f06270 */
[----:B------:R-:W-:Y:S02]  /*f200*/  IMAD.MOV.U32 R13, RZ, RZ, R0 ;  /* 0x000000ffff0d7224 */ /* 0x000fe400078e0000 */
[----:B------:R-:W-:-:S10]  /*f210*/  IMAD.MOV.U32 R2, RZ, RZ, R14 ;  /* 0x000000ffff027224 */ /* 0x000fd400078e000e */
[----:B------:R-:W-:Y:S05]  /*f220*/  WARPSYNC.COLLECTIVE R15, `(.L_x_543) ;  /* 0x000000000f087348 */ /* 0x000fea0003c00000 */
[----:B------:R0:W1:Y:S02]  /*f230*/  SHFL.IDX P6, R14, R13, R12, R11 ;  /* 0x0000000c0d0e7389 */ /* 0x00006400000c000b */
[----:B01----:R-:W-:Y:S01]  /*f240*/  ENDCOLLECTIVE ;  /* 0x000000000000791b */ /* 0x003fe20003800000 */
.L_x_543:
[----:B------:R-:W-:Y:S02]  /*f250*/  IMAD.MOV.U32 R13, RZ, RZ, R4 ;  /* 0x000000ffff0d7224 */ /* 0x000fe400078e0004 */
[----:B------:R-:W-:Y:S02]  /*f260*/  IMAD.MOV.U32 R12, RZ, RZ, 0x1 ;  /* 0x00000001ff0c7424 */ /* 0x000fe400078e00ff */
[----:B------:R-:W-:-:S07]  /*f270*/  IMAD.MOV.U32 R3, RZ, RZ, R14 ;  /* 0x000000ffff037224 */ /* 0x000fce00078e000e */
[----:B------:R-:W-:Y:S05]  /*f280*/  WARPSYNC.COLLECTIVE R15, `(.L_x_544) ;  /* 0x000000000f087348 */ /* 0x000fea0003c00000 */
[----:B------:R0:W1:Y:S02]  /*f290*/  SHFL.IDX P6, R14, R13, R12, R11 ;  /* 0x0000000c0d0e7389 */ /* 0x00006400000c000b */
[----:B01----:R-:W-:Y:S01]  /*f2a0*/  ENDCOLLECTIVE ;  /* 0x000000000000791b */ /* 0x003fe20003800000 */
.L_x_544:
[----:B------:R-:W-:-:S05]  /*f2b0*/  @!P0 LEA R3, P2, R8, R3, 0x1 ;  /* 0x0000000308038211 */ /* 0x000fca00078408ff */
[----:B------:R-:W-:-:S05]  /*f2c0*/  @!P0 IMAD.X R2, RZ, RZ, R2, P2 ;  /* 0x000000ffff028224 */ /* 0x000fca00010e0602 */
[----:B------:R-:W-:Y:S01]  /*f2d0*/  @!P0 LOP3.LUT R3, R3, R2, RZ, 0x3c, !PT ;  /* 0x0000000203038212 */ /* 0x000fe200078e3cff */
[----:B------:R-:W-:-:S03]  /*f2e0*/  IMAD.MOV.U32 R13, RZ, RZ, R0 ;  /* 0x000000ffff0d7224 */ /* 0x000fc600078e0000 */
[----:B------:R-:W-:-:S04]  /*f2f0*/  @!P0 LOP3.LUT R2, R3, R2, RZ, 0x3c, !PT ;  /* 0x0000000203028212 */ /* 0x000fc800078e3cff */
[----:B------:R-:W-:-:S05]  /*f300*/  @!P0 LOP3.LUT R3, R3, R2, RZ, 0x3c, !PT ;  /* 0x0000000203038212 */ /* 0x000fca00078e3cff */
[----:B------:R-:W-:Y:S01]  /*f310*/  @!PT LDS RZ, [RZ] ;  /* 0x00000000fffff984 */ /* 0x000fe20000000800 */
[----:B------:R-:W-:Y:S01]  /*f320*/  @!PT LDS RZ, [RZ] ;  /* 0x00000000fffff984 */ /* 0x000fe20000000800 */
[----:B------:R-:W-:Y:S01]  /*f330*/  @!PT LDS RZ, [RZ] ;  /* 0x00000000fffff984 */ /* 0x000fe20000000800 */
[----:B------:R0:W-:Y:S01]  /*f340*/  @!P0 LDGSTS.E.BYPASS.LTC128B.128 [R37+0x18400], desc[UR50][R2.64], !P1 ;  /* 0x1840000002258fae */ /* 0x0001e2000c901d72 */
[----:B------:R-:W-:Y:S01]  /*f350*/  ISETP.GE.AND P0, PT, R6, R5, PT ;  /* 0x000000050600720c */ /* 0x000fe20003f06270 */
[----:B0-----:R-:W-:-:S12]  /*f360*/  IMAD.MOV.U32 R2, RZ, RZ, R14 ;  /* 0x000000ffff027224 */ /* 0x001fd800078e000e */
[----:B------:R-:W-:Y:S05]  /*f370*/  WARPSYNC.COLLECTIVE R15, `(.L_x_545) ;  /* 0x000000000f087348 */ /* 0x000fea0003c00000 */
[----:B------:R0:W1:Y:S02]  /*f380*/  SHFL.IDX P6, R14, R13, R12, R11 ;  /* 0x0000000c0d0e7389 */ /* 0x00006400000c000b */
[----:B01----:R-:W-:Y:S01]  /*f390*/  ENDCOLLECTIVE ;  /* 0x000000000000791b */ /* 0x003fe20003800000 */
.L_x_545:
[----:B------:R-:W-:Y:S01]  /*f3a0*/  MOV R13, R4 ;  /* 0x00000004000d7202 */ /* 0x000fe20000000f00 */
[----:B------:R-:W-:Y:S02]  /*f3b0*/  IMAD.MOV.U32 R12, RZ, RZ, 0x2 ;  /* 0x00000002ff0c7424 */ /* 0x000fe400078e00ff */
[----:B------:R-:W-:-:S07]  /*f3c0*/  IMAD.MOV.U32 R3, RZ, RZ, R14 ;  /* 0x000000ffff037224 */ /* 0x000fce00078e000e */
[----:B------:R-:W-:Y:S05]  /*f3d0*/  WARPSYNC.COLLECTIVE R15, `(.L_x_546) ;  /* 0x000000000f087348 */ /* 0x000fea0003c00000 */
[----:B------:R0:W1:Y:S02]  /*f3e0*/  SHFL.IDX P6, R14, R13, R12, R11 ;  /* 0x0000000c0d0e7389 */ /* 0x00006400000c000b */
[----:B01----:R-:W-:Y:S01]  /*f3f0*/  ENDCOLLECTIVE ;  /* 0x000000000000791b */ /* 0x003fe20003800000 */
.L_x_546:
        /* <DEDUP_REMOVED lines=9> */
[----:B------:R0:W-:Y:S02]  /*f490*/  @!P0 LDGSTS.E.BYPASS.LTC128B.128 [R37+0x18c00], desc[UR50][R2.64], !P1 ;  /* 0x18c0000002258fae */ /* 0x0001e4000c901d72 */
[----:B0-----:R-:W-:-:S05]  /*f4a0*/  VIADD R2, R17, 0x20 ;  /* 0x0000002011027836 */ /* 0x001fca0000000000 */
[----:B------:R-:W-:Y:S01]  /*f4b0*/  ISETP.GE.AND P0, PT, R2, R5, PT ;  /* 0x000000050200720c */ /* 0x000fe20003f06270 */
[----:B------:R-:W-:-:S12]  /*f4c0*/  IMAD.MOV.U32 R2, RZ, RZ, R14 ;  /* 0x000000ffff027224 */ /* 0x000fd800078e000e */
[----:B------:R-:W-:Y:S05]  /*f4d0*/  WARPSYNC.COLLECTIVE R15, `(.L_x_547) ;  /* 0x000000000f087348 */ /* 0x000fea0003c00000 */
[----:B------:R0:W1:Y:S02]  /*f4e0*/  SHFL.IDX P6, R14, R13, R12, R11 ;  /* 0x0000000c0d0e7389 */ /* 0x00006400000c000b */
[----:B01----:R-:W-:Y:S01]  /*f4f0*/  ENDCOLLECTIVE ;  /* 0x000000000000791b */ /* 0x003fe20003800000 */
.L_x_547:
[----:B------:R-:W-:Y:S02]  /*f500*/  IMAD.MOV.U32 R13, RZ, RZ, R4 ;  /* 0x000000ffff0d7224 */ /* 0x000fe400078e0004 */
[----:B------:R-:W-:Y:S02]  /*f510*/  IMAD.MOV.U32 R12, RZ, RZ, 0x3 ;  /* 0x00000003ff0c7424 */ /* 0x000fe400078e00ff */
[----:B------:R-:W-:-:S07]  /*f520*/  IMAD.MOV.U32 R3, RZ, RZ, R14 ;  /* 0x000000ffff037224 */ /* 0x000fce00078e000e */
[----:B------:R-:W-:Y:S05]  /*f530*/  WARPSYNC.COLLECTIVE R15, `(.L_x_548) ;  /* 0x000000000f087348 */ /* 0x000fea0003c00000 */
[----:B------:R0:W1:Y:S02]  /*f540*/  SHFL.IDX P6, R14, R13, R12, R11 ;  /* 0x0000000c0d0e7389 */ /* 0x00006400000c000b */
[----:B01----:R-:W-:Y:S01]  /*f550*/  ENDCOLLECTIVE ;  /* 0x000000000000791b */ /* 0x003fe20003800000 */
.L_x_548:
[----:B------:R-:W-:-:S05]  /*f560*/  @!P0 LEA R3, P2, R8, R3, 0x1 ;  /* 0x0000000308038211 */ /* 0x000fca00078408ff */
[----:B------:R-:W-:-:S05]  /*f570*/  @!P0 IMAD.X R2, RZ, RZ, R2, P2 ;  /* 0x000000ffff028224 */ /* 0x000fca00010e0602 */
[----:B------:R-:W-:Y:S02]  /*f580*/  @!P0 LOP3.LUT R3, R3, R2, RZ, 0x3c, !PT ;  /* 0x0000000203038212 */ /* 0x000fe400078e3cff */
[----:B------:R-:W-:Y:S02]  /*f590*/  MOV R13, R0 ;  /* 0x00000000000d7202 */ /* 0x000fe40000000f00 */
        /* <DEDUP_REMOVED lines=12> */
.L_x_549:
[----:B------:R-:W-:Y:S02]  /*f660*/  IMAD.MOV.U32 R13, RZ, RZ, R4 ;  /* 0x000000ffff0d7224 */ /* 0x000fe400078e0004 */
[----:B------:R-:W-:Y:S02]  /*f670*/  IMAD.MOV.U32 R12, RZ, RZ, 0x4 ;  /* 0x00000004ff0c7424 */ /* 0x000fe400078e00ff */
[----:B------:R-:W-:-:S07]  /*f680*/  IMAD.MOV.U32 R3, RZ, RZ, R14 ;  /* 0x000000ffff037224 */ /* 0x000fce00078e000e */
[----:B------:R-:W-:Y:S05]  /*f690*/  WARPSYNC.COLLECTIVE R15, `(.L_x_550) ;  /* 0x000000000f087348 */ /* 0x000fea0003c00000 */
[----:B------:R0:W1:Y:S02]  /*f6a0*/  SHFL.IDX P6, R14, R13, R12, R11 ;  /* 0x0000000c0d0e7389 */ /* 0x00006400000c000b */
[----:B01----:R-:W-:Y:S01]  /*f6b0*/  ENDCOLLECTIVE ;  /* 0x000000000000791b */ /* 0x003fe20003800000 */
.L_x_550:
        /* <DEDUP_REMOVED lines=16> */
.L_x_551:
[----:B------:R-:W-:Y:S02]  /*f7c0*/  IMAD.MOV.U32 R13, RZ, RZ, R4 ;  /* 0x000000ffff0d7224 */ /* 0x000fe400078e0004 */
[----:B------:R-:W-:Y:S02]  /*f7d0*/  IMAD.MOV.U32 R12, RZ, RZ, 0x5 ;  /* 0x00000005ff0c7424 */ /* 0x000fe400078e00ff */
[----:B------:R-:W-:-:S07]  /*f7e0*/  IMAD.MOV.U32 R3, RZ, RZ, R14 ;  /* 0x000000ffff037224 */ /* 0x000fce00078e000e */
[----:B------:R-:W-:Y:S05]  /*f7f0*/  WARPSYNC.COLLECTIVE R15, `(.L_x_552) ;  /* 0x000000000f087348 */ /* 0x000fea0003c00000 */
[----:B------:R0:W1:Y:S02]  /*f800*/  SHFL.IDX P6, R14, R13, R12, R11 ;  /* 0x0000000c0d0e7389 */ /* 0x00006400000c000b */
[----:B01----:R-:W-:Y:S01]  /*f810*/  ENDCOLLECTIVE ;  /* 0x000000000000791b */ /* 0x003fe20003800000 */
.L_x_552:
        /* <DEDUP_REMOVED lines=10> */
[----:B0-----:R-:W-:-:S04]  /*f8c0*/  IADD3 R2, R17, 0x50, RZ ;  /* 0x0000005011027810 */ /* 0x001fc80007ffe0ff */
[----:B------:R-:W-:Y:S01]  /*f8d0*/  ISETP.GE.AND P0, PT, R2, R5, PT ;  /* 0x000000050200720c */ /* 0x000fe20003f06270 */
[----:B------:R-:W-:-:S12]  /*f8e0*/  IMAD.MOV.U32 R2, RZ, RZ, R14 ;  /* 0x000000ffff027224 */ /* 0x000fd800078e000e */
[----:B------:R-:W-:Y:S05]  /*f8f0*/  WARPSYNC.COLLECTIVE R15, `(.L_x_553) ;  /* 0x000000000f087348 */ /* 0x000fea0003c00000 */
[----:B------:R0:W1:Y:S02]  /*f900*/  SHFL.IDX P6, R14, R13, R12, R11 ;  /* 0x0000000c0d0e7389 */ /* 0x00006400000c000b */
[----:B01----:R-:W-:Y:S01]  /*f910*/  ENDCOLLECTIVE ;  /* 0x000000000000791b */ /* 0x003fe20003800000 */
.L_x_553:
[----:B------:R-:W-:Y:S02]  /*f920*/  IMAD.MOV.U32 R13, RZ, RZ, R4 ;  /* 0x000000ffff0d7224 */ /* 0x000fe400078e0004 */
[----:B------:R-:W-:Y:S02]  /*f930*/  IMAD.MOV.U32 R12, RZ, RZ, 0x6 ;  /* 0x00000006ff0c7424 */ /* 0x000fe400078e00ff */
[----:B------:R-:W-:-:S07]  /*f940*/  IMAD.MOV.U32 R3, RZ, RZ, R14 ;  /* 0x000000ffff037224 */ /* 0x000fce00078e000e */
[----:B------:R-:W-:Y:S05]  /*f950*/  WARPSYNC.COLLECTIVE R15, `(.L_x_554) ;  /* 0x000000000f087348 */ /* 0x000fea0003c00000 */
[----:B------:R0:W1:Y:S02]  /*f960*/  SHFL.IDX P6, R14, R13, R12, R11 ;  /* 0x0000000c0d0e7389 */ /* 0x00006400000c000b */
[----:B01----:R-:W-:Y:S01]  /*f970*/  ENDCOLLECTIVE ;  /* 0x000000000000791b */ /* 0x003fe20003800000 */
.L_x_554:
        /* <DEDUP_REMOVED lines=11> */
[----:B------:R-:W-:Y:S02]  /*fa30*/  ISETP.GE.AND P0, PT, R2, R5, PT ;  /* 0x000000050200720c */ /* 0x000fe40003f06270 */
[----:B------:R-:W-:-:S11]  /*fa40*/  MOV R2, R14 ;  /* 0x0000000e00027202 */ /* 0x000fd60000000f00 */
[----:B------:R-:W-:Y:S05]  /*fa50*/  WARPSYNC.COLLECTIVE R15, `(.L_x_555) ;  /* 0x000000000f087348 */ /* 0x000fea0003c00000 */
[----:B------:R0:W1:Y:S02]  /*fa60*/  SHFL.IDX P6, R14, R13, R12, R11 ;  /* 0x0000000c0d0e7389 */ /* 0x00006400000c000b */
[----:B01----:R-:W-:Y:S01]  /*fa70*/  ENDCOLLECTIVE ;  /* 0x000000000000791b */ /* 0x003fe20003800000 */
.L_x_555:
[----:B------:R-:W-:Y:S02]  /*fa80*/  IMAD.MOV.U32 R13, RZ, RZ, R4 ;  /* 0x000000ffff0d7224 */ /* 0x000fe400078e0004 */
[----:B------:R-:W-:Y:S02]  /*fa90*/  IMAD.MOV.U32 R12, RZ, RZ, 0x7 ;  /* 0x00000007ff0c7424 */ /* 0x000fe400078e00ff */
[----:B------:R-:W-:-:S07]  /*faa0*/  IMAD.MOV.U32 R3, RZ, RZ, R14 ;  /* 0x000000ffff037224 */ /* 0x000fce00078e000e */
[----:B------:R-:W-:Y:S05]  /*fab0*/  WARPSYNC.COLLECTIVE R15, `(.L_x_556) ;  /* 0x000000000f087348 */ /* 0x000fea0003c00000 */
[----:B------:R0:W1:Y:S02]  /*fac0*/  SHFL.IDX P6, R14, R13, R12, R11 ;  /* 0x0000000c0d0e7389 */ /* 0x00006400000c000b */
[----:B01----:R-:W-:Y:S01]  /*fad0*/  ENDCOLLECTIVE ;  /* 0x000000000000791b */ /* 0x003fe20003800000 */
.L_x_556:
[----:B------:R-:W-:-:S05]  /*fae0*/  @!P0 LEA R3, P2, R8, R3, 0x1 ;  /* 0x0000000308038211 */ /* 0x000fca00078408ff */
[----:B------:R-:W-:-:S05]  /*faf0*/  @!P0 IMAD.X R2, RZ, RZ, R2, P2 ;  /* 0x000000ffff028224 */ /* 0x000fca00010e0602 */
[----:B------:R-:W-:Y:S01]  /*fb00*/  @!P0 LOP3.LUT R3, R3, R2, RZ, 0x3c, !PT ;  /* 0x0000000203038212 */ /* 0x000fe200078e3cff */
[----:B------:R-:W-:-:S03]  /*fb10*/  IMAD.MOV.U32 R13, RZ, RZ, R0 ;  /* 0x000000ffff0d7224 */ /* 0x000fc600078e0000 */
[----:B------:R-:W-:-:S04]  /*fb20*/  @!P0 LOP3.LUT R2, R3, R2, RZ, 0x3c, !PT ;  /* 0x0000000203028212 */ /* 0x000fc800078e3cff */
[----:B------:R-:W-:Y:S01]  /*fb30*/  @!P0 LOP3.LUT R3, R3, R2, RZ, 0x3c, !PT ;  /* 0x0000000203038212 */ /* 0x000fe200078e3cff */
[----:B------:R-:W-:-:S07]  /*fb40*/  IMAD.MOV.U32 R4, RZ, RZ, R14 ;  /* 0x000000ffff047224 */ /* 0x000fce00078e000e */
[----:B------:R-:W-:Y:S05]  /*fb50*/  WARPSYNC.COLLECTIVE R15, `(.L_x_557) ;  /* 0x000000000f087348 */ /* 0x000fea0003c00000 */
[----:B------:R0:W1:Y:S02]  /*fb60*/  SHFL.IDX P6, R14, R13, R12, R11 ;  /* 0x0000000c0d0e7389 */ /* 0x00006400000c000b */
[----:B01----:R-:W-:Y:S01]  /*fb70*/  ENDCOLLECTIVE ;  /* 0x000000000000791b */ /* 0x003fe20003800000 */
.L_x_557:
[----:B------:R-:W-:Y:S01]  /*fb80*/  @!PT LDS RZ, [RZ] ;  /* 0x00000000fffff984 */ /* 0x000fe20000000800 */
[----:B------:R-:W-:Y:S01]  /*fb90*/  @!PT LDS RZ, [RZ] ;  /* 0x00000000fffff984 */ /* 0x000fe20000000800 */
[----:B------:R-:W-:Y:S01]  /*fba0*/  @!PT LDS RZ, [RZ] ;  /* 0x00000000fffff984 */ /* 0x000fe20000000800 */
[----:B------:R2:W-:Y:S01]  /*fbb0*/  @!P0 LDGSTS.E.BYPASS.LTC128B.128 [R37+0x1b400], desc[UR50][R2.64], !P1 ;  /* 0x1b40000002258fae */ /* 0x0005e2000c901d72 */
[----:B------:R-:W-:Y:S01]  /*fbc0*/  IMAD.MOV.U32 R0, RZ, RZ, R14 ;  /* 0x000000ffff007224 */ /* 0x000fe200078e000e */
[----:B------:R-:W-:Y:S06]  /*fbd0*/  BRA `(.L_x_558) ;  /* 0xffffffc000d87947 */ /* 0x000fec000383ffff */
.L_x_472:
[----:B0-----:R0:W2:Y:S02]  /*fbe0*/  SYNCS.PHASECHK.TRANS64.TRYWAIT P0, [R22+URZ+0x22820], R3 ;  /* 0x02282003160075a7 */ /* 0x0010a4000800017f */
[----:B--2---:R-:W-:Y:S05]  /*fbf0*/  @!P0 NANOSLEEP.SYNCS 0x989680 ;  /* 0x009896800000895d */ /* 0x004fea0003900000 */
[----:B------:R-:W2:Y:S02]  /*fc00*/  @!P0 SYNCS.PHASECHK.TRANS64 P0, [R22+URZ+0x22820], R3 ;  /* 0x02282003160085a7 */ /* 0x000ea4000800007f */
[----:B--2---:R-:W-:Y:S05]  /*fc10*/  @!P0 BRA `(.L_x_472) ;  /* 0xfffffffc00f08947 */ /* 0x004fea000383ffff */
[----:B------:R-:W-:Y:S05]  /*fc20*/  BRA `(.L_x_559) ;  /* 0xffffffc400347947 */ /* 0x000fea000383ffff */
.L_x_475:
[----:B--2---:R2:W3:Y:S02]  /*fc30*/  SYNCS.PHASECHK.TRANS64.TRYWAIT P0, [R33+URZ+0x22860], R0 ;  /* 0x02286000210075a7 */ /* 0x0044e4000800017f */
[----:B---3--:R-:W-:Y:S05]  /*fc40*/  @!P0 NANOSLEEP.SYNCS 0x989680 ;  /* 0x009896800000895d */ /* 0x008fea0003900000 */
[----:B------:R-:W3:Y:S02]  /*fc50*/  @!P0 SYNCS.PHASECHK.TRANS64 P0, [R33+URZ+0x22860], R0 ;  /* 0x02286000210085a7 */ /* 0x000ee4000800007f */
[----:B---3--:R-:W-:Y:S05]  /*fc60*/  @!P0 BRA `(.L_x_475) ;  /* 0xfffffffc00f08947 */ /* 0x008fea000383ffff */
[----:B------:R-:W-:Y:S05]  /*fc70*/  BRA `(.L_x_560) ;  /* 0xffffffc400447947 */ /* 0x000fea000383ffff */
.L_x_476:
[----:B------:R-:W-:Y:S01]  /*fc80*/  BSSY B0, `(.L_x_561) ;  /* 0x0000008000007945 */ /* 0x000fe20003800000 */
[----:B------:R-:W-:Y:S01]  /*fc90*/  IMAD.MOV.U32 R13, RZ, RZ, R6 ;  /* 0x000000ffff0d7224 */ /* 0x000fe200078e0006 */
[----:B------:R-:W-:Y:S01]  /*fca0*/  MOV R12, RZ ;  /* 0x000000ff000c7202 */ /* 0x000fe20000000f00 */
[----:B------:R-:W-:Y:S02]  /*fcb0*/  IMAD.MOV.U32 R11, RZ, RZ, 0x181f ;  /* 0x0000181fff0b7424 */ /* 0x000fe400078e00ff */
[----:B------:R-:W-:-:S07]  /*fcc0*/  IMAD.MOV.U32 R15, RZ, RZ, -0x1 ;  /* 0xffffffffff0f7424 */ /* 0x000fce00078e00ff */
[----:B-1----:R-:W-:Y:S05]  /*fcd0*/  WARPSYNC.COLLECTIVE R15, `(.L_x_562) ;  /* 0x000000000f087348 */ /* 0x002fea0003c00000 */
[----:B------:R0:W2:Y:S02]  /*fce0*/  SHFL.IDX P6, R14, R13, R12, R11 ;  /* 0x0000000c0d0e7389 */ /* 0x0000a400000c000b */
[----:B012---:R-:W-:Y:S01]  /*fcf0*/  ENDCOLLECTIVE ;  /* 0x000000000000791b */ /* 0x007fe20003800000 */
.L_x_562:
[----:B------:R-:W-:Y:S05]  /*fd00*/  BSYNC B0 ;  /* 0x0000000000007941 */ /* 0x000fea0003800000 */
.L_x_561:
[----:B------:R-:W0:Y:S01]  /*fd10*/  S2R R7, SR_TID.X ;  /* 0x0000000000077919 */ /* 0x000e220000002100 */
[----:B------:R-:W-:Y:S01]  /*fd20*/  IMAD.MOV.U32 R13, RZ, RZ, R5 ;  /* 0x000000ffff0d7224 */ /* 0x000fe200078e0005 */
[C---:B------:R-:W-:Y:S01]  /*fd30*/  LOP3.LUT P2, RZ, R25.reuse, 0x2, RZ, 0xc0, !PT ;  /* 0x0000000219ff7812 */ /* 0x040fe2000784c0ff */
[----:B------:R-:W-:Y:S01]  /*fd40*/  IMAD.MOV.U32 R12, RZ, RZ, RZ ;  /* 0x000000ffff0c7224 */ /* 0x000fe200078e00ff */
[----:B------:R-:W-:Y:S01]  /*fd50*/  LOP3.LUT P1, RZ, R25, 0x4, RZ, 0xc0, !PT ;  /* 0x0000000419ff7812 */ /* 0x000fe2000782c0ff */
[----:B------:R-:W-:Y:S02]  /*fd60*/  IMAD.MOV.U32 R11, RZ, RZ, 0x181f ;  /* 0x0000181fff0b7424 */ /* 0x000fe400078e00ff */
[----:B------:R-:W-:Y:S01]  /*fd70*/  IMAD.MOV.U32 R15, RZ, RZ, -0x1 ;  /* 0xffffffffff0f7424 */ /* 0x000fe200078e00ff */
[----:B------:R-:W-:Y:S01]  /*fd80*/  ISETP.LT.OR P4, PT, R32, 0x1, !P1 ;  /* 0x000000012000780c */ /* 0x000fe20004f81670 */
[----:B------:R-:W-:Y:S02]  /*fd90*/  IMAD.MOV.U32 R3, RZ, RZ, R14 ;  /* 0x000000ffff037224 */ /* 0x000fe400078e000e */
[----:B------:R-:W-:-:S10]  /*fda0*/  IMAD R4, R4, 0x2, R22 ;  /* 0x0000000204047824 */ /* 0x000fd400078e0216 */
[----:B0-----:R-:W-:Y:S05]  /*fdb0*/  WARPSYNC.COLLECTIVE R15, `(.L_x_563) ;  /* 0x000000000f087348 */ /* 0x001fea0003c00000 */
[----:B------:R1:W2:Y:S02]  /*fdc0*/  SHFL.IDX P6, R14, R13, R12, R11 ;  /* 0x0000000c0d0e7389 */ /* 0x0002a400000c000b */
[----:B012---:R-:W-:Y:S01]  /*fdd0*/  ENDCOLLECTIVE ;  /* 0x000000000000791b */ /* 0x007fe20003800000 */
.L_x_563:
[----:B------:R-:W-:Y:S02]  /*fde0*/  IMAD.MOV.U32 R13, RZ, RZ, R6 ;  /* 0x000000ffff0d7224 */ /* 0x000fe400078e0006 */
[----:B------:R-:W-:Y:S02]  /*fdf0*/  IMAD.MOV.U32 R12, RZ, RZ, 0x1 ;  /* 0x00000001ff0c7424 */ /* 0x000fe400078e00ff */
[----:B------:R-:W-:Y:S01]  /*fe00*/  IMAD.SHL.U32 R0, R7, 0x8, RZ ;  /* 0x0000000807007824 */ /* 0x000fe200078e00ff */
[----:B------:R-:W-:-:S04]  /*fe10*/  LOP3.LUT R7, R25, 0x1, RZ, 0xc0, !PT ;  /* 0x0000000119077812 */ /* 0x000fc800078ec0ff */
[----:B------:R-:W-:Y:S02]  /*fe20*/  LOP3.LUT R0, R0, 0x38, RZ, 0xc0, !PT ;  /* 0x0000003800007812 */ /* 0x000fe400078ec0ff */
[----:B------:R-:W-:-:S03]  /*fe30*/  ISETP.NE.U32.AND P3, PT, R7, 0x1, PT ;  /* 0x000000010700780c */ /* 0x000fc60003f65070 */
[----:B------:R-:W-:-:S05]  /*fe40*/  IMAD.SHL.U32 R0, R0, 0x2, RZ ;  /* 0x0000000200007824 */ /* 0x000fca00078e00ff */
[----:B------:R-:W-:-:S13]  /*fe50*/  IADD3 R2, P0, R14, R0, RZ ;  /* 0x000000000e027210 */ /* 0x000fda0007f1e0ff */
[----:B------:R-:W-:Y:S05]  /*fe60*/  WARPSYNC.COLLECTIVE R15, `(.L_x_564) ;  /* 0x000000000f087348 */ /* 0x000fea0003c00000 */
[----:B------:R0:W1:Y:S02]  /*fe70*/  SHFL.IDX P6, R14, R13, R12, R11 ;  /* 0x0000000c0d0e7389 */ /* 0x00006400000c000b */
[----:B01----:R-:W-:Y:S01]  /*fe80*/  ENDCOLLECTIVE ;  /* 0x000000000000791b */ /* 0x003fe20003800000 */
.L_x_564:
[----:B------:R-:W-:Y:S02]  /*fe90*/  IADD3.X R3, RZ, R3, RZ, P0, !PT ;  /* 0x00000003ff037210 */ /* 0x000fe400007fe4ff */
[----:B------:R-:W-:Y:S01]  /*fea0*/  ISETP.LT.OR P0, PT, R32, 0x1, P3 ;  /* 0x000000012000780c */ /* 0x000fe20001f01670 */
[----:B------:R-:W-:-:S12]  /*feb0*/  IMAD.MOV.U32 R13, RZ, RZ, R5 ;  /* 0x000000ffff0d7224 */ /* 0x000fd800078e0005 */
[----:B------:R-:W-:Y:S01]  /*fec0*/  @!PT LDS RZ, [RZ] ;  /* 0x00000000fffff984 */ /* 0x000fe20000000800 */
[----:B------:R-:W-:Y:S01]  /*fed0*/  @!PT LDS RZ, [RZ] ;  /* 0x00000000fffff984 */ /* 0x000fe20000000800 */
[----:B------:R-:W-:Y:S01]  /*fee0*/  @!PT LDS RZ, [RZ] ;  /* 0x00000000fffff984 */ /* 0x000fe20000000800 */
[----:B------:R-:W-:Y:S01]  /*fef0*/  LDGSTS.E.BYPASS.LTC128B.128 [R4+0x400], desc[UR50][R2.64], !P0 ;  /* 0x0040000002047fae */ /* 0x000fe2000c101d72 */
[----:B------:R-:W-:-:S13]  /*ff00*/  ISETP.LT.OR P0, PT, R32, 0x1, !P2 ;  /* 0x000000012000780c */ /* 0x000fda0005701670 */
[----:B------:R-:W-:Y:S01]  /*ff10*/  LDGSTS.E.BYPASS.LTC128B.128 [R4+0x3400], desc[UR50][R2.64+0x80], !P0 ;  /* 0x0340008002047fae */ /* 0x000fe2000c101d72 */
[----:B------:R-:W-:-:S03]  /*ff20*/  LOP3.LUT P0, RZ, R25, 0x8, RZ, 0xc0, !PT ;  /* 0x0000000819ff7812 */ /* 0x000fc6000780c0ff */
[----:B------:R-:W-:Y:S01]  /*ff30*/  LDGSTS.E.BYPASS.LTC128B.128 [R4+0x6400], desc[UR50][R2.64+0x100], !P4 ;  /* 0x0640010002047fae */ /* 0x000fe2000e101d72 */
[----:B------:R-:W-:-:S13]  /*ff40*/  ISETP.LT.OR P4, PT, R32, 0x1, !P0 ;  /* 0x000000012000780c */ /* 0x000fda0004781670 */
[----:B------:R0:W-:Y:S02]  /*ff50*/  LDGSTS.E.BYPASS.LTC128B.128 [R4+0x9400], desc[UR50][R2.64+0x180], !P4 ;  /* 0x0940018002047fae */ /* 0x0001e4000e101d72 */
[----:B0-----:R-:W-:-:S07]  /*ff60*/  IMAD.MOV.U32 R3, RZ, RZ, R14 ;  /* 0x000000ffff037224 */ /* 0x001fce00078e000e */
[----:B------:R-:W-:Y:S05]  /*ff70*/  WARPSYNC.COLLECTIVE R15, `(.L_x_565) ;  /* 0x000000000f087348 */ /* 0x000fea0003c00000 */
[----:B------:R0:W1:Y:S02]  /*ff80*/  SHFL.IDX P6, R14, R13, R12, R11 ;  /* 0x0000000c0d0e7389 */ /* 0x00006400000c000b */
[----:B01----:R-:W-:Y:S01]  /*ff90*/  ENDCOLLECTIVE ;  /* 0x000000000000791b */ /* 0x003fe20003800000 */
.L_x_565:
[----:B------:R-:W-:Y:S02]  /*ffa0*/  IMAD.MOV.U32 R13, RZ, RZ, R6 ;  /* 0x000000ffff0d7224 */ /* 0x000fe400078e0006 */
[----:B------:R-:W-:Y:S01]  /*ffb0*/  IMAD.MOV.U32 R12, RZ, RZ, 0x2 ;  /* 0x00000002ff0c7424 */ /* 0x000fe200078e00ff */
[----:B------:R-:W-:-:S13]  /*ffc0*/  IADD3 R2, P4, R14, R0, RZ ;  /* 0x000000000e027210 */ /* 0x000fda0007f9e0ff */
[----:B------:R-:W-:Y:S05]  /*ffd0*/  WARPSYNC.COLLECTIVE R15, `(.L_x_566) ;  /* 0x000000000f087348 */ /* 0x000fea0003c00000 */
[----:B------:R0:W1:Y:S02]  /*ffe0*/  SHFL.IDX P6, R14, R13, R12, R11 ;  /* 0x0000000c0d0e7389 */ /* 0x00006400000c000b */
[----:B01----:R-:W-:Y:S01]  /*fff0*/  ENDCOLLECTIVE ;  /* 0x000000000000791b */ /* 0x003fe20003800000 */
.L_x_566:
[----:B------:R-:W-:Y:S01]  /*10000*/  IMAD.X R3, RZ, RZ, R3, P4 ;  /* 0x000000ffff037224 */ /* 0x000fe200020e0603 */
[----:B------:R-:W-:Y:S02]  /*10010*/  ISETP.LT.OR P4, PT, R32, 0x11, P3 ;  /* 0x000000112000780c */ /* 0x000fe40001f81670 */
[----:B------:R-:W-:-:S11]  /*10020*/  MOV R13, R5 ;  /* 0x00000005000d7202 */ /* 0x000fd60000000f00 */
[----:B------:R-:W-:Y:S01]  /*10030*/  @!PT LDS RZ, [RZ] ;  /* 0x00000000fffff984 */ /* 0x000fe20000000800 */
[----:B------:R-:W-:Y:S01]  /*10040*/  @!PT LDS RZ, [RZ] ;  /* 0x00000000fffff984 */ /* 0x000fe20000000800 */
[----:B------:R-:W-:Y:S01]  /*10050*/  @!PT LDS RZ, [RZ] ;  /* 0x00000000fffff984 */ /* 0x000fe20000000800 */
[----:B------:R-:W-:Y:S01]  /*10060*/  LDGSTS.E.BYPASS.LTC128B.128 [R4+0xc00], desc[UR50][R2.64], !P4 ;  /* 0x00c0000002047fae */ /* 0x000fe2000e101d72 */
[----:B------:R-:W-:-:S13]  /*10070*/  ISETP.LT.OR P4, PT, R32, 0x11, !P2 ;  /* 0x000000112000780c */ /* 0x000fda0005781670 */
[----:B------:R-:W-:Y:S01]  /*10080*/  LDGSTS.E.BYPASS.LTC128B.128 [R4+0x3c00], desc[UR50][R2.64+0x80], !P4 ;  /* 0x03c0008002047fae */ /* 0x000fe2000e101d72 */
[----:B------:R-:W-:-:S13]  /*10090*/  ISETP.LT.OR P4, PT, R32, 0x11, !P1 ;  /* 0x000000112000780c */ /* 0x000fda0004f81670 */
[----:B------:R-:W-:Y:S01]  /*100a0*/  LDGSTS.E.BYPASS.LTC128B.128 [R4+0x6c00], desc[UR50][R2.64+0x100], !P4 ;  /* 0x06c0010002047fae */ /* 0x000fe2000e101d72 */
[----:B------:R-:W-:-:S13]  /*100b0*/  ISETP.LT.OR P4, PT, R32, 0x11, !P0 ;  /* 0x000000112000780c */ /* 0x000fda0004781670 */
[----:B------:R0:W-:Y:S02]  /*100c0*/  LDGSTS.E.BYPASS.LTC128B.128 [R4+0x9c00], desc[UR50][R2.64+0x180], !P4 ;  /* 0x09c0018002047fae */ /* 0x0001e4000e101d72 */
[----:B0-----:R-:W-:-:S07]  /*100d0*/  IMAD.MOV.U32 R3, RZ, RZ, R14 ;  /* 0x000000ffff037224 */ /* 0x001fce00078e000e */
[----:B------:R-:W-:Y:S05]  /*100e0*/  WARPSYNC.COLLECTIVE R15, `(.L_x_567) ;  /* 0x000000000f087348 */ /* 0x000fea0003c00000 */
[----:B------:R0:W1:Y:S02]  /*100f0*/  SHFL.IDX P6, R14, R13, R12, R11 ;  /* 0x0000000c0d0e7389 */ /* 0x00006400000c000b */
[----:B01----:R-:W-:Y:S01]  /*10100*/  ENDCOLLECTIVE ;  /* 0x000000000000791b */ /* 0x003fe20003800000 */
.L_x_567:
[----:B------:R-:W-:Y:S02]  /*10110*/  IMAD.MOV.U32 R13, RZ, RZ, R6 ;  /* 0x000000ffff0d7224 */ /* 0x000fe400078e0006 */
[----:B------:R-:W-:Y:S01]  /*10120*/  IMAD.MOV.U32 R12, RZ, RZ, 0x3 ;  /* 0x00000003ff0c7424 */ /* 0x000fe200078e00ff */
[----:B------:R-:W-:-:S13]  /*10130*/  IADD3 R2, P4, R14, R0, RZ ;  /* 0x000000000e027210 */ /* 0x000fda0007f9e0ff */
[----:B------:R-:W-:Y:S05]  /*10140*/  WARPSYNC.COLLECTIVE R15, `(.L_x_568) ;  /* 0x000000000f087348 */ /* 0x000fea0003c00000 */
[----:B------:R0:W1:Y:S02]  /*10150*/  SHFL.IDX P6, R14, R13, R12, R11 ;  /* 0x0000000c0d0e7389 */ /* 0x00006400000c000b */
[----:B01----:R-:W-:Y:S01]  /*10160*/  ENDCOLLECTIVE ;  /* 0x000000000000791b */ /* 0x003fe20003800000 */
.L_x_568:
[----:B------:R-:W-:Y:S01]  /*10170*/  IMAD.X R3, RZ, RZ, R3, P4 ;  /* 0x000000ffff037224 */ /* 0x000fe200020e0603 */
        /* <DEDUP_REMOVED lines=16> */
.L_x_569:
[----:B------:R-:W-:Y:S02]  /*10280*/  IMAD.MOV.U32 R13, RZ, RZ, R6 ;  /* 0x000000ffff0d7224 */ /* 0x000fe400078e0006 */
[----:B------:R-:W-:Y:S01]  /*10290*/  IMAD.MOV.U32 R12, RZ, RZ, 0x4 ;  /* 0x00000004ff0c7424 */ /* 0x000fe200078e00ff */
[----:B------:R-:W-:-:S13]  /*102a0*/  IADD3 R2, P4, R14, R0, RZ ;  /* 0x000000000e027210 */ /* 0x000fda0007f9e0ff */
[----:B------:R-:W-:Y:S05]  /*102b0*/  WARPSYNC.COLLECTIVE R15, `(.L_x_570) ;  /* 0x000000000f087348 */ /* 0x000fea0003c00000 */
[----:B------:R0:W1:Y:S02]  /*102c0*/  SHFL.IDX P6, R14, R13, R12, R11 ;  /* 0x0000000c0d0e7389 */ /* 0x00006400000c000b */
[----:B01----:R-:W-:Y:S01]  /*102d0*/  ENDCOLLECTIVE ;  /* 0x000000000000791b */ /* 0x003fe20003800000 */
.L_x_570:
        /* <DEDUP_REMOVED lines=17> */
.L_x_571:
[----:B------:R-:W-:Y:S02]  /*103f0*/  IMAD.MOV.U32 R13, RZ, RZ, R6 ;  /* 0x000000ffff0d7224 */ /* 0x000fe400078e0006 */
[----:B------:R-:W-:Y:S01]  /*10400*/  IMAD.MOV.U32 R12, RZ, RZ, 0x5 ;  /* 0x00000005ff0c7424 */ /* 0x000fe200078e00ff */
[----:B------:R-:W-:-:S13]  /*10410*/  IADD3 R2, P4, R14, R0, RZ ;  /* 0x000000000e027210 */ /* 0x000fda0007f9e0ff */
[----:B------:R-:W-:Y:S05]  /*10420*/  WARPSYNC.COLLECTIVE R15, `(.L_x_572) ;  /* 0x000000000f087348 */ /* 0x000fea0003c00000 */
[----:B------:R0:W1:Y:S02]  /*10430*/  SHFL.IDX P6, R14, R13, R12, R11 ;  /* 0x0000000c0d0e7389 */ /* 0x00006400000c000b */
[----:B01----:R-:W-:Y:S01]  /*10440*/  ENDCOLLECTIVE ;  /* 0x000000000000791b */ /* 0x003fe20003800000 */
.L_x_572:
[----:B------:R-:W-:Y:S01]  /*10450*/  IMAD.X R3, RZ, RZ, R3, P4 ;  /* 0x000000ffff037224 */ /* 0x000fe200020e0603 */
[----:B------:R-:W-:Y:S01]  /*10460*/  ISETP.LT.OR P4, PT, R32, 0x41, P3 ;  /* 0x000000412000780c */ /* 0x000fe20001f81670 */
[----:B------:R-:W-:-:S12]  /*10470*/  IMAD.MOV.U32 R13, RZ, RZ, R5 ;  /* 0x000000ffff0d7224 */ /* 0x000fd800078e0005 */
[----:B------:R-:W-:Y:S01]  /*10480*/  @!PT LDS RZ, [RZ] ;  /* 0x00000000fffff984 */ /* 0x000fe20000000800 */
[----:B------:R-:W-:Y:S01]  /*10490*/  @!PT LDS RZ, [RZ] ;  /* 0x00000000fffff984 */ /* 0x000fe20000000800 */
[----:B------:R-:W-:Y:S01]  /*104a0*/  @!PT LDS RZ, [RZ] ;  /* 0x00000000fffff984 */ /* 0x000fe20000000800 */
[----:B------:R0:W-:Y:S01]  /*104b0*/  LDGSTS.E.BYPASS.LTC128B.128 [R4+0x2400], desc[UR50][R2.64], !P4 ;  /* 0x0240000002047fae */ /* 0x0001e2000e101d72 */
[----:B------:R-:W-:Y:S01]  /*104c0*/  ISETP.LT.OR P4, PT, R32, 0x41, !P2 ;  /* 0x000000412000780c */ /* 0x000fe20005781670 */
[----:B------:R-:W-:-:S12]  /*104d0*/  IMAD.MOV.U32 R6, RZ, RZ, R14 ;  /* 0x000000ffff067224 */ /* 0x000fd800078e000e */
[----:B0-----:R-:W-:Y:S05]  /*104e0*/  WARPSYNC.COLLECTIVE R15, `(.L_x_573) ;  /* 0x000000000f087348 */ /* 0x001fea0003c00000 */
[----:B------:R1:W2:Y:S02]  /*104f0*/  SHFL.IDX P6, R14, R13, R12, R11 ;  /* 0x0000000c0d0e7389 */ /* 0x0002a400000c000b */
[----:B012---:R-:W-:Y:S01]  /*10500*/  ENDCOLLECTIVE ;  /* 0x000000000000791b */ /* 0x007fe20003800000 */
.L_x_573:
[----:B------:R-:W-:Y:S01]  /*10510*/  @!PT LDS RZ, [RZ] ;  /* 0x00000000fffff984 */ /* 0x000fe20000000800 */
[----:B------:R-:W-:Y:S01]  /*10520*/  @!PT LDS RZ, [RZ] ;  /* 0x00000000fffff984 */ /* 0x000fe20000000800 */
[----:B------:R-:W-:Y:S01]  /*10530*/  @!PT LDS RZ, [RZ] ;  /* 0x00000000fffff984 */ /* 0x000fe20000000800 */
[----:B------:R0:W-:Y:S01]  /*10540*/  LDGSTS.E.BYPASS.LTC128B.128 [R4+0x5400], desc[UR50][R2.64+0x80], !P4 ;  /* 0x0540008002047fae */ /* 0x0001e2000e101d72 */
[----:B------:R-:W-:-:S13]  /*10550*/  ISETP.LT.OR P4, PT, R32, 0x41, !P1 ;  /* 0x000000412000780c */ /* 0x000fda0004f81670 */
[----:B------:R0:W-:Y:S01]  /*10560*/  LDGSTS.E.BYPASS.LTC128B.128 [R4+0x8400], desc[UR50][R2.64+0x100], !P4 ;  /* 0x0840010002047fae */ /* 0x0001e2000e101d72 */
[----:B------:R-:W-:-:S13]  /*10570*/  ISETP.LT.OR P4, PT, R32, 0x41, !P0 ;  /* 0x000000412000780c */ /* 0x000fda0004781670 */
[----:B------:R0:W-:Y:S01]  /*10580*/  LDGSTS.E.BYPASS.LTC128B.128 [R4+0xb400], desc[UR50][R2.64+0x180], !P4 ;  /* 0x0b40018002047fae */ /* 0x0001e2000e101d72 */
[----:B------:R-:W-:Y:S05]  /*10590*/  BRA `(.L_x_574) ;  /* 0xffffffc0007c7947 */ /* 0x000fea000383ffff */
.L_x_483:
[----:B0-----:R0:W2:Y:S02]  /*105a0*/  SYNCS.PHASECHK.TRANS64.TRYWAIT P0, [R10+URZ+0x22840], R20 ;  /* 0x022840140a0075a7 */ /* 0x0010a4000800017f */
[----:B--2---:R-:W-:Y:S05]  /*105b0*/  @!P0 NANOSLEEP.SYNCS 0x989680 ;  /* 0x009896800000895d */ /* 0x004fea0003900000 */
[----:B------:R-:W2:Y:S02]  /*105c0*/  @!P0 SYNCS.PHASECHK.TRANS64 P0, [R10+URZ+0x22840], R20 ;  /* 0x022840140a0085a7 */ /* 0x000ea4000800007f */
[----:B--2---:R-:W-:Y:S05]  /*105d0*/  @!P0 BRA `(.L_x_483) ;  /* 0xfffffffc00f08947 */ /* 0x004fea000383ffff */
[----:B------:R-:W-:Y:S05]  /*105e0*/  BRA `(.L_x_575) ;  /* 0xffffffc400ac7947 */ /* 0x000fea000383ffff */
.L_x_484:
[----:B------:R-:W-:Y:S01]  /*105f0*/  BSSY B1, `(.L_x_576) ;  /* 0x0000008000017945 */ /* 0x000fe20003800000 */
[----:B------:R-:W-:Y:S02]  /*10600*/  IMAD.MOV.U32 R13, RZ, RZ, R8 ;  /* 0x000000ffff0d7224 */ /* 0x000fe400078e0008 */
[----:B------:R-:W-:Y:S02]  /*10610*/  IMAD.MOV.U32 R12, RZ, RZ, RZ ;  /* 0x000000ffff0c7224 */ /* 0x000fe400078e00ff */
[----:B------:R-:W-:Y:S02]  /*10620*/  IMAD.MOV.U32 R11, RZ, RZ, 0x181f ;  /* 0x0000181fff0b7424 */ /* 0x000fe400078e00ff */
[----:B------:R-:W-:-:S07]  /*10630*/  IMAD.MOV.U32 R15, RZ, RZ, -0x1 ;  /* 0xffffffffff0f7424 */ /* 0x000fce00078e00ff */
[----:B01----:R-:W-:Y:S05]  /*10640*/  WARPSYNC.COLLECTIVE R15, `(.L_x_577) ;  /* 0x000000000f087348 */ /* 0x003fea0003c00000 */
[----:B------:R2:W3:Y:S02]  /*10650*/  SHFL.IDX P6, R14, R13, R12, R11 ;  /* 0x0000000c0d0e7389 */ /* 0x0004e400000c000b */
[----:B0123--:R-:W-:Y:S01]  /*10660*/  ENDCOLLECTIVE ;  /* 0x000000000000791b */ /* 0x00ffe20003800000 */
.L_x_577:
[----:B------:R-:W-:Y:S05]  /*10670*/  BSYNC B1 ;  /* 0x0000000000017941 */ /* 0x000fea0003800000 */
.L_x_576:
[----:B------:R-:W-:Y:S01]  /*10680*/  IMAD.MOV.U32 R13, RZ, RZ, R6 ;  /* 0x000000ffff0d7224 */ /* 0x000fe200078e0006 */
[----:B------:R-:W-:Y:S01]  /*10690*/  MOV R3, R14 ;  /* 0x0000000e00037202 */ /* 0x000fe20000000f00 */
[----:B------:R-:W-:Y:S02]  /*106a0*/  IMAD.MOV.U32 R12, RZ, RZ, RZ ;  /* 0x000000ffff0c7224 */ /* 0x000fe400078e00ff */
[----:B------:R-:W-:Y:S02]  /*106b0*/  IMAD.MOV.U32 R11, RZ, RZ, 0x181f ;  /* 0x0000181fff0b7424 */ /* 0x000fe400078e00ff */
[----:B------:R-:W-:Y:S02]  /*106c0*/  IMAD.MOV.U32 R15, RZ, RZ, -0x1 ;  /* 0xffffffffff0f7424 */ /* 0x000fe400078e00ff */
[----:B------:R-:W-:-:S07]  /*106d0*/  IMAD R7, R7, 0x2, R22 ;  /* 0x0000000207077824 */ /* 0x000fce00078e0216 */
[----:B------:R-:W-:Y:S05]  /*106e0*/  WARPSYNC.COLLECTIVE R15, `(.L_x_578) ;  /* 0x000000000f087348 */ /* 0x000fea0003c00000 */
[----:B------:R0:W1:Y:S02]  /*106f0*/  SHFL.IDX P6, R14, R13, R12, R11 ;  /* 0x0000000c0d0e7389 */ /* 0x00006400000c000b */
[----:B01----:R-:W-:Y:S01]  /*10700*/  ENDCOLLECTIVE ;  /* 0x000000000000791b */ /* 0x003fe20003800000 */
.L_x_578:
[----:B------:R-:W-:Y:S02]  /*10710*/  IMAD.MOV.U32 R13, RZ, RZ, R8 ;  /* 0x000000ffff0d7224 */ /* 0x000fe400078e0008 */
[----:B------:R-:W-:Y:S02]  /*10720*/  IMAD.MOV.U32 R12, RZ, RZ, 0x1 ;  /* 0x00000001ff0c7424 */ /* 0x000fe400078e00ff */
[----:B------:R-:W-:-:S07]  /*10730*/  IMAD.MOV.U32 R2, RZ, RZ, R14 ;  /* 0x000000ffff027224 */ /* 0x000fce00078e000e */
[----:B------:R-:W-:Y:S05]  /*10740*/  WARPSYNC.COLLECTIVE R15, `(.L_x_579) ;  /* 0x000000000f087348 */ /* 0x000fea0003c00000 */
[----:B------:R0:W1:Y:S02]  /*10750*/  SHFL.IDX P6, R14, R13, R12, R11 ;  /* 0x0000000c0d0e7389 */ /* 0x00006400000c000b */
[----:B01----:R-:W-:Y:S01]  /*10760*/  ENDCOLLECTIVE ;  /* 0x000000000000791b */ /* 0x003fe20003800000 */
.L_x_579:
[----:B------:R-:W-:-:S05]  /*10770*/  IADD3 R2, P0, R2, R0, RZ ;  /* 0x0000000002027210 */ /* 0x000fca0007f1e0ff */
[----:B------:R-:W-:-:S05]  /*10780*/  IMAD.X R3, RZ, RZ, R3, P0 ;  /* 0x000000ffff037224 */ /* 0x000fca00000e0603 */
[----:B------:R-:W-:Y:S01]  /*10790*/  @!PT LDS RZ, [RZ] ;  /* 0x00000000fffff984 */ /* 0x000fe20000000800 */
[----:B------:R-:W-:Y:S01]  /*107a0*/  @!PT LDS RZ, [RZ] ;  /* 0x00000000fffff984 */ /* 0x000fe20000000800 */
[----:B------:R-:W-:Y:S01]  /*107b0*/  @!PT LDS RZ, [RZ] ;  /* 0x00000000fffff984 */ /* 0x000fe20000000800 */
[----:B------:R0:W-:Y:S01]  /*107c0*/  LDGSTS.E.BYPASS.LTC128B.128 [R7+0x1c400], desc[UR50][R2.64], !P1 ;  /* 0x1c40000002077fae */ /* 0x0001e2000c901d72 */
[----:B------:R-:W-:Y:S01]  /*107d0*/  IMAD.MOV.U32 R13, RZ, RZ, R6 ;  /* 0x000000ffff0d7224 */ /* 0x000fe200078e0006 */
[----:B0-----:R-:W-:-:S07]  /*107e0*/  MOV R3, R14 ;  /* 0x0000000e00037202 */ /* 0x001fce0000000f00 */
[----:B------:R-:W-:Y:S05]  /*107f0*/  WARPSYNC.COLLECTIVE R15, `(.L_x_580) ;  /* 0x000000000f087348 */ /* 0x000fea0003c00000 */
[----:B------:R0:W1:Y:S02]  /*10800*/  SHFL.IDX P6, R14, R13, R12, R11 ;  /* 0x0000000c0d0e7389 */ /* 0x00006400000c000b */
[----:B01----:R-:W-:Y:S01]  /*10810*/  ENDCOLLECTIVE ;  /* 0x000000000000791b */ /* 0x003fe20003800000 */
.L_x_580:
[----:B------:R-:W-:Y:S02]  /*10820*/  IMAD.MOV.U32 R13, RZ, RZ, R8 ;  /* 0x000000ffff0d7224 */ /* 0x000fe400078e0008 */
[----:B------:R-:W-:Y:S02]  /*10830*/  IMAD.MOV.U32 R12, RZ, RZ, 0x2 ;  /* 0x00000002ff0c7424 */ /* 0x000fe400078e00ff */
[----:B------:R-:W-:-:S07]  /*10840*/  IMAD.MOV.U32 R2, RZ, RZ, R14 ;  /* 0x000000ffff027224 */ /* 0x000fce00078e000e */
[----:B------:R-:W-:Y:S05]  /*10850*/  WARPSYNC.COLLECTIVE R15, `(.L_x_581) ;  /* 0x000000000f087348 */ /* 0x000fea0003c00000 */
[----:B------:R0:W1:Y:S02]  /*10860*/  SHFL.IDX P6, R14, R13, R12, R11 ;  /* 0x0000000c0d0e7389 */ /* 0x00006400000c000b */
[----:B01----:R-:W-:Y:S01]  /*10870*/  ENDCOLLECTIVE ;  /* 0x000000000000791b */ /* 0x003fe20003800000 */
.L_x_581:
[----:B------:R-:W-:-:S05]  /*10880*/  IADD3 R2, P0, R2, R0, RZ ;  /* 0x0000000002027210 */ /* 0x000fca0007f1e0ff */
[----:B------:R-:W-:-:S05]  /*10890*/  IMAD.X R3, RZ, RZ, R3, P0 ;  /* 0x000000ffff037224 */ /* 0x000fca00000e0603 */
[----:B------:R-:W-:Y:S01]  /*108a0*/  @!PT LDS RZ, [RZ] ;  /* 0x00000000fffff984 */ /* 0x000fe20000000800 */
[----:B------:R-:W-:Y:S01]  /*108b0*/  @!PT LDS RZ, [RZ] ;  /* 0x00000000fffff984 */ /* 0x000fe20000000800 */
[----:B------:R-:W-:Y:S01]  /*108c0*/  @!PT LDS RZ, [RZ] ;  /* 0x00000000fffff984 */ /* 0x000fe20000000800 */
[----:B------:R0:W-:Y:S01]  /*108d0*/  LDGSTS.E.BYPASS.LTC128B.128 [R7+0x1cc00], desc[UR50][R2.64], !P1 ;  /* 0x1cc0000002077fae */ /* 0x0001e2000c901d72 */
[----:B------:R-:W-:Y:S02]  /*108e0*/  IMAD.MOV.U32 R13, RZ, RZ, R6 ;  /* 0x000000ffff0d7224 */ /* 0x000fe400078e0006 */
[----:B0-----:R-:W-:-:S07]  /*108f0*/  IMAD.MOV.U32 R3, RZ, RZ, R14 ;  /* 0x000000ffff037224 */ /* 0x001fce00078e000e */
[----:B------:R-:W-:Y:S05]  /*10900*/  WARPSYNC.COLLECTIVE R15, `(.L_x_582) ;  /* 0x000000000f087348 */ /* 0x000fea0003c00000 */
[----:B------:R0:W1:Y:S02]  /*10910*/  SHFL.IDX P6, R14, R13, R12, R11 ;  /* 0x0000000c0d0e7389 */ /* 0x00006400000c000b */
[----:B01----:R-:W-:Y:S01]  /*10920*/  ENDCOLLECTIVE ;  /* 0x000000000000791b */ /* 0x003fe20003800000 */
.L_x_582:
[----:B------:R-:W-:Y:S01]  /*10930*/  MOV R13, R8 ;  /* 0x00000008000d7202 */ /* 0x000fe20000000f00 */
[----:B------:R-:W-:Y:S02]  /*10940*/  IMAD.MOV.U32 R12, RZ, RZ, 0x3 ;  /* 0x00000003ff0c7424 */ /* 0x000fe400078e00ff */
[----:B------:R-:W-:-:S07]  /*10950*/  IMAD.MOV.U32 R2, RZ, RZ, R14 ;  /* 0x000000ffff027224 */ /* 0x000fce00078e000e */
[----:B------:R-:W-:Y:S05]  /*10960*/  WARPSYNC.COLLECTIVE R15, `(.L_x_583) ;  /* 0x000000000f087348 */ /* 0x000fea0003c00000 */
[----:B------:R0:W1:Y:S02]  /*10970*/  SHFL.IDX P6, R14, R13, R12, R11 ;  /* 0x0000000c0d0e7389 */ /* 0x00006400000c000b */
[----:B01----:R-:W-:Y:S01]  /*10980*/  ENDCOLLECTIVE ;  /* 0x000000000000791b */ /* 0x003fe20003800000 */
.L_x_583:
        /* <DEDUP_REMOVED lines=11> */
.L_x_584:
[----:B------:R-:W-:Y:S02]  /*10a40*/  IMAD.MOV.U32 R13, RZ, RZ, R8 ;  /* 0x000000ffff0d7224 */ /* 0x000fe400078e0008 */
[----:B------:R-:W-:Y:S02]  /*10a50*/  IMAD.MOV.U32 R12, RZ, RZ, 0x4 ;  /* 0x00000004ff0c7424 */ /* 0x000fe400078e00ff */
[----:B------:R-:W-:-:S07]  /*10a60*/  IMAD.MOV.U32 R2, RZ, RZ, R14 ;  /* 0x000000ffff027224 */ /* 0x000fce00078e000e */
[----:B------:R-:W-:Y:S05]  /*10a70*/  WARPSYNC.COLLECTIVE R15, `(.L_x_585) ;  /* 0x000000000f087348 */ /* 0x000fea0003c00000 */
[----:B------:R0:W1:Y:S02]  /*10a80*/  SHFL.IDX P6, R14, R13, R12, R11 ;  /* 0x0000000c0d0e7389 */ /* 0x00006400000c000b */
[----:B01----:R-:W-:Y:S01]  /*10a90*/  ENDCOLLECTIVE ;  /* 0x000000000000791b */ /* 0x003fe20003800000 */
.L_x_585:
        /* <DEDUP_REMOVED lines=11> */
.L_x_586:
[----:B------:R-:W-:Y:S02]  /*10b50*/  IMAD.MOV.U32 R13, RZ, RZ, R8 ;  /* 0x000000ffff0d7224 */ /* 0x000fe400078e0008 */
[----:B------:R-:W-:Y:S01]  /*10b60*/  IMAD.MOV.U32 R12, RZ, RZ, 0x5 ;  /* 0x00000005ff0c7424 */ /* 0x000fe200078e00ff */
[----:B------:R-:W-:-:S07]  /*10b70*/  MOV R2, R14 ;  /* 0x0000000e00027202 */ /* 0x000fce0000000f00 */
[----:B------:R-:W-:Y:S05]  /*10b80*/  WARPSYNC.COLLECTIVE R15, `(.L_x_587) ;  /* 0x000000000f087348 */ /* 0x000fea0003c00000 */
[----:B------:R0:W1:Y:S02]  /*10b90*/  SHFL.IDX P6, R14, R13, R12, R11 ;  /* 0x0000000c0d0e7389 */ /* 0x00006400000c000b */
[----:B01----:R-:W-:Y:S01]  /*10ba0*/  ENDCOLLECTIVE ;  /* 0x000000000000791b */ /* 0x003fe20003800000 */
.L_x_587:
[----:B------:R-:W-:-:S05]  /*10bb0*/  IADD3 R2, P0, R2, R0, RZ ;  /* 0x0000000002027210 */ /* 0x000fca0007f1e0ff */
[----:B------:R-:W-:-:S05]  /*10bc0*/  IMAD.X R3, RZ, RZ, R3, P0 ;  /* 0x000000ffff037224 */ /* 0x000fca00000e0603 */
[----:B------:R-:W-:Y:S01]  /*10bd0*/  @!PT LDS RZ, [RZ] ;  /* 0x00000000fffff984 */ /* 0x000fe20000000800 */
[----:B------:R-:W-:Y:S01]  /*10be0*/  @!PT LDS RZ, [RZ] ;  /* 0x00000000fffff984 */ /* 0x000fe20000000800 */
[----:B------:R-:W-:Y:S01]  /*10bf0*/  @!PT LDS RZ, [RZ] ;  /* 0x00000000fffff984 */ /* 0x000fe20000000800 */
[----:B------:R0:W-:Y:S01]  /*10c00*/  LDGSTS.E.BYPASS.LTC128B.128 [R7+0x1e400], desc[UR50][R2.64], !P1 ;  /* 0x1e40000002077fae */ /* 0x0001e2000c901d72 */
[----:B------:R-:W-:Y:S02]  /*10c10*/  IMAD.MOV.U32 R13, RZ, RZ, R6 ;  /* 0x000000ffff0d7224 */ /* 0x000fe400078e0006 */
[----:B------:R-:W-:-:S07]  /*10c20*/  IMAD.MOV.U32 R8, RZ, RZ, R14 ;  /* 0x000000ffff087224 */ /* 0x000fce00078e000e */
[----:B0-----:R-:W-:Y:S05]  /*10c30*/  WARPSYNC.COLLECTIVE R15, `(.L_x_588) ;  /* 0x000000000f087348 */ /* 0x001fea0003c00000 */
[----:B------:R1:W2:Y:S02]  /*10c40*/  SHFL.IDX P6, R14, R13, R12, R11 ;  /* 0x0000000c0d0e7389 */ /* 0x0002a400000c000b */
[----:B012---:R-:W-:Y:S01]  /*10c50*/  ENDCOLLECTIVE ;  /* 0x000000000000791b */ /* 0x007fe20003800000 */
.L_x_588:
[----:B------:R-:W-:Y:S05]  /*10c60*/  BRA `(.L_x_589) ;  /* 0xffffffc000dc7947 */ /* 0x000fea000383ffff */
.L_x_489:
[----:B---3--:R3:W4:Y:S02]  /*10c70*/  SYNCS.PHASECHK.TRANS64.TRYWAIT P0, [R10+URZ+0x22860], R20 ;  /* 0x022860140a0075a7 */ /* 0x008724000800017f */
[----:B----4-:R-:W-:Y:S05]  /*10c80*/  @!P0 NANOSLEEP.SYNCS 0x989680 ;  /* 0x009896800000895d */ /* 0x010fea0003900000 */
[----:B------:R-:W4:Y:S02]  /*10c90*/  @!P0 SYNCS.PHASECHK.TRANS64 P0, [R10+URZ+0x22860], R20 ;  /* 0x022860140a0085a7 */ /* 0x000f24000800007f */
[----:B----4-:R-:W-:Y:S05]  /*10ca0*/  @!P0 BRA `(.L_x_489) ;  /* 0xfffffffc00f08947 */ /* 0x010fea000383ffff */
[----:B------:R-:W-:Y:S05]  /*10cb0*/  BRA `(.L_x_590) ;  /* 0xffffffc4002c7947 */ /* 0x000fea000383ffff */
.L_x_490:
[----:B------:R-:W-:Y:S01]  /*10cc0*/  BSSY B1, `(.L_x_591) ;  /* 0x0000008000017945 */ /* 0x000fe20003800000 */
[----:B------:R-:W-:Y:S02]  /*10cd0*/  IMAD.MOV.U32 R13, RZ, RZ, R25 ;  /* 0x000000ffff0d7224 */ /* 0x000fe400078e0019 */
[----:B------:R-:W-:Y:S02]  /*10ce0*/  IMAD.MOV.U32 R12, RZ, RZ, RZ ;  /* 0x000000ffff0c7224 */ /* 0x000fe400078e00ff */
[----:B------:R-:W-:Y:S02]  /*10cf0*/  IMAD.MOV.U32 R11, RZ, RZ, 0x181f ;  /* 0x0000181fff0b7424 */ /* 0x000fe400078e00ff */
[----:B------:R-:W-:-:S07]  /*10d00*/  IMAD.MOV.U32 R15, RZ, RZ, -0x1 ;  /* 0xffffffffff0f7424 */ /* 0x000fce00078e00ff */
[----:B-12---:R-:W-:Y:S05]  /*10d10*/  WARPSYNC.COLLECTIVE R15, `(.L_x_592) ;  /* 0x000000000f087348 */ /* 0x006fea0003c00000 */
[----:B------:R0:W3:Y:S02]  /*10d20*/  SHFL.IDX P6, R14, R13, R12, R11 ;  /* 0x0000000c0d0e7389 */ /* 0x0000e400000c000b */
[----:B0123--:R-:W-:Y:S01]  /*10d30*/  ENDCOLLECTIVE ;  /* 0x000000000000791b */ /* 0x00ffe20003800000 */
.L_x_592:
[----:B------:R-:W-:Y:S05]  /*10d40*/  BSYNC B1 ;  /* 0x0000000000017941 */ /* 0x000fea0003800000 */
.L_x_591:
        /* <DEDUP_REMOVED lines=9> */
.L_x_593:
[----:B------:R-:W-:Y:S02]  /*10de0*/  IMAD.MOV.U32 R13, RZ, RZ, R25 ;  /* 0x000000ffff0d7224 */ /* 0x000fe400078e0019 */
[----:B------:R-:W-:Y:S01]  /*10df0*/  IMAD.MOV.U32 R12, RZ, RZ, 0x1 ;  /* 0x00000001ff0c7424 */ /* 0x000fe200078e00ff */
[----:B------:R-:W-:-:S13]  /*10e00*/  IADD3 R2, P0, R14, R0, RZ ;  /* 0x000000000e027210 */ /* 0x000fda0007f1e0ff */
[----:B------:R-:W-:Y:S05]  /*10e10*/  WARPSYNC.COLLECTIVE R15, `(.L_x_594) ;  /* 0x000000000f087348 */ /* 0x000fea0003c00000 */
[----:B------:R0:W1:Y:S02]  /*10e20*/  SHFL.IDX P6, R14, R13, R12, R11 ;  /* 0x0000000c0d0e7389 */ /* 0x00006400000c000b */
[----:B01----:R-:W-:Y:S01]  /*10e30*/  ENDCOLLECTIVE ;  /* 0x000000000000791b */ /* 0x003fe20003800000 */
.L_x_594:
[----:B------:R-:W-:-:S05]  /*10e40*/  IMAD.X R3, RZ, RZ, R3, P0 ;  /* 0x000000ffff037224 */ /* 0x000fca00000e0603 */
[----:B------:R-:W-:Y:S01]  /*10e50*/  @!PT LDS RZ, [RZ] ;  /* 0x00000000fffff984 */ /* 0x000fe20000000800 */
[----:B------:R-:W-:Y:S01]  /*10e60*/  @!PT LDS RZ, [RZ] ;  /* 0x00000000fffff984 */ /* 0x000fe20000000800 */
[----:B------:R-:W-:Y:S01]  /*10e70*/  @!PT LDS RZ, [RZ] ;  /* 0x00000000fffff984 */ /* 0x000fe20000000800 */
[----:B------:R0:W-:Y:S04]  /*10e80*/  LDGSTS.E.BYPASS.LTC128B.128 [R20+0x400], desc[UR50][R2.64], !P5 ;  /* 0x0040000002147fae */ /* 0x0001e8000e901d72 */
[----:B------:R0:W-:Y:S01]  /*10e90*/  LDGSTS.E.BYPASS.LTC128B.128 [R20+0x3400], desc[UR50][R2.64+0x80], !P4 ;  /* 0x0340008002147fae */ /* 0x0001e2000e101d72 */
[----:B------:R-:W-:-:S03]  /*10ea0*/  MOV R13, R17 ;  /* 0x00000011000d7202 */ /* 0x000fc60000000f00 */
[----:B------:R0:W-:Y:S04]  /*10eb0*/  LDGSTS.E.BYPASS.LTC128B.128 [R20+0x6400], desc[UR50][R2.64+0x100], !P3 ;  /* 0x0640010002147fae */ /* 0x0001e8000d901d72 */
[----:B------:R0:W-:Y:S01]  /*10ec0*/  LDGSTS.E.BYPASS.LTC128B.128 [R20+0x9400], desc[UR50][R2.64+0x180], !P1 ;  /* 0x0940018002147fae */ /* 0x0001e2000c901d72 */
[----:B------:R-:W-:-:S07]  /*10ed0*/  IMAD.MOV.U32 R4, RZ, RZ, R14 ;  /* 0x000000ffff047224 */ /* 0x000fce00078e000e */
[----:B0-----:R-:W-:Y:S05]  /*10ee0*/  WARPSYNC.COLLECTIVE R15, `(.L_x_595) ;  /* 0x000000000f087348 */ /* 0x001fea0003c00000 */
[----:B------:R1:W2:Y:S02]  /*10ef0*/  SHFL.IDX P6, R14, R13, R12, R11 ;  /* 0x0000000c0d0e7389 */ /* 0x0002a400000c000b */
[----:B012---:R-:W-:Y:S01]  /*10f00*/  ENDCOLLECTIVE ;  /* 0x000000000000791b */ /* 0x007fe20003800000 */
.L_x_595:
[----:B------:R-:W-:Y:S02]  /*10f10*/  IMAD.MOV.U32 R13, RZ, RZ, R25 ;  /* 0x000000ffff0d7224 */ /* 0x000fe400078e0019 */
[----:B------:R-:W-:Y:S01]  /*10f20*/  IMAD.MOV.U32 R12, RZ, RZ, 0x2 ;  /* 0x00000002ff0c7424 */ /* 0x000fe200078e00ff */
[----:B------:R-:W-:-:S13]  /*10f30*/  IADD3 R2, P0, R14, R0, RZ ;  /* 0x000000000e027210 */ /* 0x000fda0007f1e0ff */
[----:B------:R-:W-:Y:S05]  /*10f40*/  WARPSYNC.COLLECTIVE R15, `(.L_x_596) ;  /* 0x000000000f087348 */ /* 0x000fea0003c00000 */
[----:B------:R0:W1:Y:S02]  /*10f50*/  SHFL.IDX P6, R14, R13, R12, R11 ;  /* 0x0000000c0d0e7389 */ /* 0x00006400000c000b */
[----:B01----:R-:W-:Y:S01]  /*10f60*/  ENDCOLLECTIVE ;  /* 0x000000000000791b */ /* 0x003fe20003800000 */
.L_x_596:
[----:B------:R-:W-:-:S05]  /*10f70*/  IMAD.X R3, RZ, RZ, R4, P0 ;  /* 0x000000ffff037224 */ /* 0x000fca00000e0604 */
[----:B------:R-:W-:Y:S01]  /*10f80*/  @!PT LDS RZ, [RZ] ;  /* 0x00000000fffff984 */ /* 0x000fe20000000800 */
[----:B------:R-:W-:Y:S01]  /*10f90*/  @!PT LDS RZ, [RZ] ;  /* 0x00000000fffff984 */ /* 0x000fe20000000800 */
[----:B------:R-:W-:Y:S01]  /*10fa0*/  @!PT LDS RZ, [RZ] ;  /* 0x00000000fffff984 */ /* 0x000fe20000000800 */
[----:B------:R0:W-:Y:S04]  /*10fb0*/  LDGSTS.E.BYPASS.LTC128B.128 [R20+0xc00], desc[UR50][R2.64], !P5 ;  /* 0x00c0000002147fae */ /* 0x0001e8000e901d72 */
[----:B------:R0:W-:Y:S01]  /*10fc0*/  LDGSTS.E.BYPASS.LTC128B.128 [R20+0x3c00], desc[UR50][R2.64+0x80], !P4 ;  /* 0x03c0008002147fae */ /* 0x0001e2000e101d72 */
[----:B------:R-:W-:-:S03]  /*10fd0*/  IMAD.MOV.U32 R13, RZ, RZ, R17 ;  /* 0x000000ffff0d7224 */ /* 0x000fc600078e0011 */
[----:B------:R0:W-:Y:S04]  /*10fe0*/  LDGSTS.E.BYPASS.LTC128B.128 [R20+0x6c00], desc[UR50][R2.64+0x100], !P3 ;  /* 0x06c0010002147fae */ /* 0x0001e8000d901d72 */
[----:B------:R0:W-:Y:S01]  /*10ff0*/  LDGSTS.E.BYPASS.LTC128B.128 [R20+0x9c00], desc[UR50][R2.64+0x180], !P1 ;  /* 0x09c0018002147fae */ /* 0x0001e2000c901d72 */
[----:B------:R-:W-:-:S07]  /*11000*/  IMAD.MOV.U32 R4, RZ, RZ, R14 ;  /* 0x000000ffff047224 */ /* 0x000fce00078e000e */
[----:B0-----:R-:W-:Y:S05]  /*11010*/  WARPSYNC.COLLECTIVE R15, `(.L_x_597) ;  /* 0x000000000f087348 */ /* 0x001fea0003c00000 */
[----:B------:R1:W2:Y:S02]  /*11020*/  SHFL.IDX P6, R14, R13, R12, R11 ;  /* 0x0000000c0d0e7389 */ /* 0x0002a400000c000b */
[----:B012---:R-:W-:Y:S01]  /*11030*/  ENDCOLLECTIVE ;  /* 0x000000000000791b */ /* 0x007fe20003800000 */
.L_x_597:
[----:B------:R-:W-:Y:S02]  /*11040*/  IMAD.MOV.U32 R13, RZ, RZ, R25 ;  /* 0x000000ffff0d7224 */ /* 0x000fe400078e0019 */
[----:B------:R-:W-:Y:S02]  /*11050*/  IMAD.MOV.U32 R12, RZ, RZ, 0x3 ;  /* 0x00000003ff0c7424 */ /* 0x000fe400078e00ff */
[----:B------:R-:W-:-:S07]  /*11060*/  IMAD.MOV.U32 R8, RZ, RZ, R14 ;  /* 0x000000ffff087224 */ /* 0x000fce00078e000e */
[----:B------:R-:W-:Y:S05]  /*11070*/  WARPSYNC.COLLECTIVE R15, `(.L_x_598) ;  /* 0x000000000f087348 */ /* 0x000fea0003c00000 */
[----:B------:R0:W1:Y:S02]  /*11080*/  SHFL.IDX P6, R14, R13, R12, R11 ;  /* 0x0000000c0d0e7389 */ /* 0x00006400000c000b */
[----:B01----:R-:W-:Y:S01]  /*11090*/  ENDCOLLECTIVE ;  /* 0x000000000000791b */ /* 0x003fe20003800000 */
.L_x_598:
        /* <DEDUP_REMOVED lines=9> */
[----:B------:R-:W-:-:S03]  /*11130*/  MOV R5, R14 ;  /* 0x0000000e00057202 */ /* 0x000fc60000000f00 */
[----:B------:R0:W-:Y:S04]  /*11140*/  LDGSTS.E.BYPASS.LTC128B.128 [R20+0xa400], desc[UR50][R2.64+0x180], !P1 ;  /* 0x0a40018002147fae */ /* 0x0001e8000c901d72 */
[----:B0-----:R-:W-:Y:S05]  /*11150*/  WARPSYNC.COLLECTIVE R15, `(.L_x_599) ;  /* 0x000000000f087348 */ /* 0x001fea0003c00000 */
[----:B------:R1:W2:Y:S02]  /*11160*/  SHFL.IDX P6, R14, R13, R12, R11 ;  /* 0x0000000c0d0e7389 */ /* 0x0002a400000c000b */
[----:B012---:R-:W-:Y:S01]  /*11170*/  ENDCOLLECTIVE ;  /* 0x000000000000791b */ /* 0x007fe20003800000 */
.L_x_599:
[----:B------:R-:W-:Y:S02]  /*11180*/  IMAD.MOV.U32 R13, RZ, RZ, R25 ;  /* 0x000000ffff0d7224 */ /* 0x000fe400078e0019 */
[----:B------:R-:W-:Y:S01]  /*11190*/  IMAD.MOV.U32 R12, RZ, RZ, 0x4 ;  /* 0x00000004ff0c7424 */ /* 0x000fe200078e00ff */
[----:B------:R-:W-:-:S13]  /*111a0*/  IADD3 R2, P0, R14, R0, RZ ;  /* 0x000000000e027210 */ /* 0x000fda0007f1e0ff */
[----:B------:R-:W-:Y:S05]  /*111b0*/  WARPSYNC.COLLECTIVE R15, `(.L_x_600) ;  /* 0x000000000f087348 */ /* 0x000fea0003c00000 */
[----:B------:R0:W1:Y:S02]  /*111c0*/  SHFL.IDX P6, R14, R13, R12, R11 ;  /* 0x0000000c0d0e7389 */ /* 0x00006400000c000b */
[----:B01----:R-:W-:Y:S01]  /*111d0*/  ENDCOLLECTIVE ;  /* 0x000000000000791b */ /* 0x003fe20003800000 */
.L_x_600:
        /* <DEDUP_REMOVED lines=13> */
.L_x_601:
[----:B------:R-:W-:Y:S02]  /*112b0*/  IMAD.MOV.U32 R13, RZ, RZ, R25 ;  /* 0x000000ffff0d7224 */ /* 0x000fe400078e0019 */
[----:B------:R-:W-:Y:S01]  /*112c0*/  IMAD.MOV.U32 R12, RZ, RZ, 0x5 ;  /* 0x00000005ff0c7424 */ /* 0x000fe200078e00ff */
[----:B------:R-:W-:-:S13]  /*112d0*/  IADD3 R2, P0, R14, R0, RZ ;  /* 0x000000000e027210 */ /* 0x000fda0007f1e0ff */
[----:B------:R-:W-:Y:S05]  /*112e0*/  WARPSYNC.COLLECTIVE R15, `(.L_x_602) ;  /* 0x000000000f087348 */ /* 0x000fea0003c00000 */
[----:B------:R0:W1:Y:S02]  /*112f0*/  SHFL.IDX P6, R14, R13, R12, R11 ;  /* 0x0000000c0d0e7389 */ /* 0x00006400000c000b */
[----:B01----:R-:W-:Y:S01]  /*11300*/  ENDCOLLECTIVE ;  /* 0x000000000000791b */ /* 0x003fe20003800000 */
.L_x_602:
        /* <DEDUP_REMOVED lines=9> */
[----:B------:R-:W-:-:S07]  /*113a0*/  MOV R25, R14 ;  /* 0x0000000e00197202 */ /* 0x000fce0000000f00 */
[----:B0-----:R-:W-:Y:S05]  /*113b0*/  WARPSYNC.COLLECTIVE R15, `(.L_x_603) ;  /* 0x000000000f087348 */ /* 0x001fea0003c00000 */
[----:B------:R1:W2:Y:S02]  /*113c0*/  SHFL.IDX P6, R14, R13, R12, R11 ;  /* 0x0000000c0d0e7389 */ /* 0x0002a400000c000b */
[----:B012---:R-:W-:Y:S01]  /*113d0*/  ENDCOLLECTIVE ;  /* 0x000000000000791b */ /* 0x007fe20003800000 */
.L_x_603:
[----:B------:R-:W-:Y:S05]  /*113e0*/  BRA `(.L_x_604) ;  /* 0xffffffc000747947 */ /* 0x000fea000383ffff */
.L_x_498:
        /* <DEDUP_REMOVED lines=8> */
.L_x_606:
[----:B------:R-:W-:Y:S05]  /*11470*/  BSYNC B0 ;  /* 0x0000000000007941 */ /* 0x000fea0003800000 */
.L_x_605:
[----:B------:R-:W-:Y:S01]  /*11480*/  IMAD.MOV.U32 R13, RZ, RZ, R16 ;  /* 0x000000ffff0d7224 */ /* 0x000fe200078e0010 */
[----:B------:R-:W-:Y:S01]  /*11490*/  MOV R15, 0xffffffff ;  /* 0xffffffff000f7802 */ /* 0x000fe20000000f00 */
[----:B------:R-:W-:Y:S02]  /*114a0*/  IMAD.MOV.U32 R12, RZ, RZ, 0x1 ;  /* 0x00000001ff0c7424 */ /* 0x000fe400078e00ff */
[----:B------:R-:W-:Y:S02]  /*114b0*/  IMAD.MOV.U32 R11, RZ, RZ, 0x1f ;  /* 0x0000001fff0b7424 */ /* 0x000fe400078e00ff */
[----:B------:R-:W-:Y:S02]  /*114c0*/  IMAD.IADD R7, R19, 0x1, R8 ;  /* 0x0000000113077824 */ /* 0x000fe400078e0208 */
[----:B------:R-:W-:-:S07]  /*114d0*/  IMAD.MOV.U32 R5, RZ, RZ, R14 ;  /* 0x000000ffff057224 */ /* 0x000fce00078e000e */
[----:B------:R-:W-:Y:S05]  /*114e0*/  WARPSYNC.COLLECTIVE R15, `(.L_x_607) ;  /* 0x000000000f087348 */ /* 0x000fea0003c00000 */
[----:B------:R0:W1:Y:S02]  /*114f0*/  SHFL.IDX P6, R14, R13, R12, R11 ;  /* 0x0000000c0d0e7389 */ /* 0x00006400000c000b */
[----:B01----:R-:W-:Y:S01]  /*11500*/  ENDCOLLECTIVE ;  /* 0x000000000000791b */ /* 0x003fe20003800000 */
.L_x_607:
[----:B------:R-:W-:Y:S02]  /*11510*/  ULDC UR4, c[0x0][0xc3c] ;  /* 0x00030f0000047ab9 */ /* 0x000fe40000000800 */
[----:B------:R-:W-:-:S13]  /*11520*/  ISETP.GE.OR P1, PT, R7, UR4, !P0 ;  /* 0x0000000407007c0c */ /* 0x000fda000c726670 */
[----:B------:R-:W0:Y:S01]  /*11530*/  @!P1 LDC.64 R2, c[0x0][0xc80] ;  /* 0x00032000ff029b82 */ /* 0x000e220000000a00 */
[----:B------:R-:W-:Y:S02]  /*11540*/  IMAD.MOV.U32 R4, RZ, RZ, RZ ;  /* 0x000000ffff047224 */ /* 0x000fe400078e00ff */
[----:B------:R-:W-:Y:S02]  /*11550*/  IMAD.MOV.U32 R11, RZ, RZ, RZ ;  /* 0x000000ffff0b7224 */ /* 0x000fe400078e00ff */
[----:B------:R-:W-:Y:S02]  /*11560*/  IMAD.MOV.U32 R0, RZ, RZ, R14 ;  /* 0x000000ffff007224 */ /* 0x000fe400078e000e */
[----:B0-----:R-:W-:-:S06]  /*11570*/  @!P1 IMAD.WIDE R2, R7, 0x4, R2 ;  /* 0x0000000407029825 */ /* 0x001fcc00078e0202 */
[----:B------:R-:W2:Y:S01]  /*11580*/  @!P1 LDG.E R2, desc[UR50][R2.64] ;  /* 0x0000003202029981 */ /* 0x000ea2000c1e1900 */
[C---:B------:R-:W-:Y:S02]  /*11590*/  ISETP.GE.U32.AND P2, PT, R8.reuse, 0x2, PT ;  /* 0x000000020800780c */ /* 0x040fe40003f46070 */
[C---:B------:R-:W-:Y:S02]  /*115a0*/  ISETP.GE.U32.AND P3, PT, R8.reuse, 0x4, PT ;  /* 0x000000040800780c */ /* 0x040fe40003f66070 */
[C---:B------:R-:W-:Y:S02]  /*115b0*/  ISETP.GE.U32.AND P4, PT, R8.reuse, 0x8, PT ;  /* 0x000000080800780c */ /* 0x040fe40003f86070 */
[C---:B------:R-:W-:Y:S01]  /*115c0*/  ISETP.GE.U32.AND P5, PT, R8.reuse, 0x10, PT ;  /* 0x000000100800780c */ /* 0x040fe20003fa6070 */
[----:B--2---:R-:W-:Y:S01]  /*115d0*/  @!P1 IMAD.MOV.U32 R4, RZ, RZ, R2 ;  /* 0x000000ffff049224 */ /* 0x004fe200078e0002 */
[----:B------:R-:W-:-:S03]  /*115e0*/  ISETP.NE.AND P1, PT, R8, RZ, PT ;  /* 0x000000ff0800720c */ /* 0x000fc60003f25270 */
[----:B------:R-:W-:-:S10]  /*115f0*/  IMAD.MOV.U32 R13, RZ, RZ, R4 ;  /* 0x000000ffff0d7224 */ /* 0x000fd400078e0004 */
[----:B------:R-:W-:Y:S05]  /*11600*/  WARPSYNC.COLLECTIVE R15, `(.L_x_608) ;  /* 0x000000000f087348 */ /* 0x000fea0003c00000 */
[----:B------:R0:W1:Y:S02]  /*11610*/  SHFL.UP P6, R14, R13, R12, R11 ;  /* 0x0400000c0d0e7389 */ /* 0x00006400000c000b */
[----:B01----:R-:W-:Y:S01]  /*11620*/  ENDCOLLECTIVE ;  /* 0x000000000000791b */ /* 0x003fe20003800000 */
.L_x_608:
[----:B------:R-:W-:Y:S01]  /*11630*/  IMAD.MOV.U32 R12, RZ, RZ, 0x2 ;  /* 0x00000002ff0c7424 */ /* 0x000fe200078e00ff */
[----:B------:R-:W-:-:S05]  /*11640*/  SEL R7, R14, RZ, P1 ;  /* 0x000000ff0e077207 */ /* 0x000fca0000800000 */
[----:B------:R-:W-:-:S04]  /*11650*/  IMAD.IADD R6, R4, 0x1, R7 ;  /* 0x0000000104067824 */ /* 0x000fc800078e0207 */
[----:B------:R-:W-:-:S07]  /*11660*/  IMAD.MOV.U32 R13, RZ, RZ, R6 ;  /* 0x000000ffff0d7224 */ /* 0x000fce00078e0006 */
[----:B------:R-:W-:Y:S05]  /*11670*/  WARPSYNC.COLLECTIVE R15, `(.L_x_609) ;  /* 0x000000000f087348 */ /* 0x000fea0003c00000 */
[----:B------:R0:W1:Y:S02]  /*11680*/  SHFL.UP P6, R14, R13, R12, R11 ;  /* 0x0400000c0d0e7389 */ /* 0x00006400000c000b */
[----:B01----:R-:W-:Y:S01]  /*11690*/  ENDCOLLECTIVE ;  /* 0x000000000000791b */ /* 0x003fe20003800000 */
.L_x_609:
[----:B------:R-:W-:Y:S01]  /*116a0*/  IMAD.MOV.U32 R12, RZ, RZ, 0x4 ;  /* 0x00000004ff0c7424 */ /* 0x000fe200078e00ff */
[----:B------:R-:W-:-:S04]  /*116b0*/  SEL R7, R14, RZ, P2 ;  /* 0x000000ff0e077207 */ /* 0x000fc80001000000 */
[----:B------:R-:W-:-:S05]  /*116c0*/  IADD3 R7, R6, R7, RZ ;  /* 0x0000000706077210 */ /* 0x000fca0007ffe0ff */
[----:B------:R-:W-:-:S07]  /*116d0*/  IMAD.MOV.U32 R13, RZ, RZ, R7 ;  /* 0x000000ffff0d7224 */ /* 0x000fce00078e0007 */
[----:B------:R-:W-:Y:S05]  /*116e0*/  WARPSYNC.COLLECTIVE R15, `(.L_x_610) ;  /* 0x000000000f087348 */ /* 0x000fea0003c00000 */
[----:B------:R0:W1:Y:S02]  /*116f0*/  SHFL.UP P6, R14, R13, R12, R11 ;  /* 0x0400000c0d0e7389 */ /* 0x00006400000c000b */
[----:B01----:R-:W-:Y:S01]  /*11700*/  ENDCOLLECTIVE ;  /* 0x000000000000791b */ /* 0x003fe20003800000 */
.L_x_610:
[----:B------:R-:W-:Y:S01]  /*11710*/  IMAD.MOV.U32 R12, RZ, RZ, 0x8 ;  /* 0x00000008ff0c7424 */ /* 0x000fe200078e00ff */
[----:B------:R-:W-:-:S05]  /*11720*/  SEL R2, R14, RZ, P3 ;  /* 0x000000ff0e027207 */ /* 0x000fca0001800000 */
[----:B------:R-:W-:-:S04]  /*11730*/  IMAD.IADD R2, R7, 0x1, R2 ;  /* 0x0000000107027824 */ /* 0x000fc800078e0202 */
[----:B------:R-:W-:-:S07]  /*11740*/  IMAD.MOV.U32 R13, RZ, RZ, R2 ;  /* 0x000000ffff0d7224 */ /* 0x000fce00078e0002 */
[----:B------:R-:W-:Y:S05]  /*11750*/  WARPSYNC.COLLECTIVE R15, `(.L_x_611) ;  /* 0x000000000f087348 */ /* 0x000fea0003c00000 */
[----:B------:R0:W1:Y:S02]  /*11760*/  SHFL.UP P6, R14, R13, R12, R11 ;  /* 0x0400000c0d0e7389 */ /* 0x00006400000c000b */
[----:B01----:R-:W-:Y:S01]  /*11770*/  ENDCOLLECTIVE ;  /* 0x000000000000791b */ /* 0x003fe20003800000 */
.L_x_611:
[----:B------:R-:W-:Y:S01]  /*11780*/  IMAD.MOV.U32 R12, RZ, RZ, 0x10 ;  /* 0x00000010ff0c7424 */ /* 0x000fe200078e00ff */
[----:B------:R-:W-:-:S05]  /*11790*/  SEL R3, R14, RZ, P4 ;  /* 0x000000ff0e037207 */ /* 0x000fca0002000000 */
[----:B------:R-:W-:-:S04]  /*117a0*/  IMAD.IADD R3, R2, 0x1, R3 ;  /* 0x0000000102037824 */ /* 0x000fc800078e0203 */
[----:B------:R-:W-:-:S07]  /*117b0*/  IMAD.MOV.U32 R13, RZ, RZ, R3 ;  /* 0x000000ffff0d7224 */ /* 0x000fce00078e0003 */
[----:B------:R-:W-:Y:S05]  /*117c0*/  WARPSYNC.COLLECTIVE R15, `(.L_x_612) ;  /* 0x000000000f087348 */ /* 0x000fea0003c00000 */
[----:B------:R0:W1:Y:S02]  /*117d0*/  SHFL.UP P6, R14, R13, R12, R11 ;  /* 0x0400000c0d0e7389 */ /* 0x00006400000c000b */
[----:B01----:R-:W-:Y:S01]  /*117e0*/  ENDCOLLECTIVE ;  /* 0x000000000000791b */ /* 0x003fe20003800000 */
.L_x_612:
[----:B------:R-:W-:Y:S02]  /*117f0*/  IMAD.MOV.U32 R12, RZ, RZ, 0x1f ;  /* 0x0000001fff0c7424 */ /* 0x000fe400078e00ff */
[----:B------:R-:W-:Y:S01]  /*11800*/  IMAD.MOV.U32 R11, RZ, RZ, 0x1f ;  /* 0x0000001fff0b7424 */ /* 0x000fe200078e00ff */
[----:B------:R-:W-:-:S05]  /*11810*/  SEL R6, R14, RZ, P5 ;  /* 0x000000ff0e067207 */ /* 0x000fca0002800000 */
[----:B------:R-:W-:-:S05]  /*11820*/  IMAD.IADD R6, R3, 0x1, R6 ;  /* 0x0000000103067824 */ /* 0x000fca00078e0206 */
[----:B------:R-:W-:-:S07]  /*11830*/  MOV R13, R6 ;  /* 0x00000006000d7202 */ /* 0x000fce0000000f00 */
[----:B------:R-:W-:Y:S05]  /*11840*/  WARPSYNC.COLLECTIVE R15, `(.L_x_613) ;  /* 0x000000000f087348 */ /* 0x000fea0003c00000 */
[----:B------:R0:W1:Y:S02]  /*11850*/  SHFL.IDX P6, R14, R13, R12, R11 ;  /* 0x0000000c0d0e7389 */ /* 0x00006400000c000b */
[----:B01----:R-:W-:Y:S01]  /*11860*/  ENDCOLLECTIVE ;  /* 0x000000000000791b */ /* 0x003fe20003800000 */
.L_x_613:
[----:B------:R-:W-:Y:S05]  /*11870*/  BRA `(.L_x_614) ;  /* 0xffffffc000d07947 */ /* 0x000fea000383ffff */
.L_x_503:
[----:B------:R-:W-:Y:S01]  /*11880*/  BSSY B0, `(.L_x_615) ;  /* 0x0000008000007945 */ /* 0x000fe20003800000 */
[----:B-----5:R-:W-:Y:S02]  /*11890*/  IMAD.MOV.U32 R13, RZ, RZ, R4 ;  /* 0x000000ffff0d7224 */ /* 0x020fe400078e0004 */
[----:B------:R-:W-:Y:S02]  /*118a0*/  IMAD.MOV.U32 R12, RZ, RZ, 0x1 ;  /* 0x00000001ff0c7424 */ /* 0x000fe400078e00ff */
[----:B------:R-:W-:Y:S02]  /*118b0*/  IMAD.MOV.U32 R11, RZ, RZ, RZ ;  /* 0x000000ffff0b7224 */ /* 0x000fe400078e00ff */
[----:B------:R-:W-:-:S07]  /*118c0*/  IMAD.MOV.U32 R15, RZ, RZ, -0x1 ;  /* 0xffffffffff0f7424 */ /* 0x000fce00078e00ff */
[----:B01234-:R-:W-:Y:S05]  /*118d0*/  WARPSYNC.COLLECTIVE R15, `(.L_x_616) ;  /* 0x000000000f087348 */ /* 0x01ffea0003c00000 */
[----:B------:R0:W0:Y:S02]  /*118e0*/  SHFL.UP P6, R14, R13, R12, R11 ;  /* 0x0400000c0d0e7389 */ /* 0x00002400000c000b */
[----:B01234-:R-:W-:Y:S01]  /*118f0*/  ENDCOLLECTIVE ;  /* 0x000000000000791b */ /* 0x01ffe20003800000 */
.L_x_616:
[----:B------:R-:W-:Y:S05]  /*11900*/  BSYNC B0 ;  /* 0x0000000000007941 */ /* 0x000fea0003800000 */
.L_x_615:
[----:B------:R-:W-:Y:S01]  /*11910*/  SEL R13, R14, RZ, P1 ;  /* 0x000000ff0e0d7207 */ /* 0x000fe20000800000 */
[----:B------:R-:W-:Y:S01]  /*11920*/  IMAD.MOV.U32 R12, RZ, RZ, 0x2 ;  /* 0x00000002ff0c7424 */ /* 0x000fe200078e00ff */
[----:B------:R-:W-:Y:S01]  /*11930*/  MOV R15, 0xffffffff ;  /* 0xffffffff000f7802 */ /* 0x000fe20000000f00 */
[----:B------:R-:W-:Y:S02]  /*11940*/  IMAD.MOV.U32 R11, RZ, RZ, RZ ;  /* 0x000000ffff0b7224 */ /* 0x000fe400078e00ff */
[----:B------:R-:W-:-:S07]  /*11950*/  IMAD.IADD R13, R4, 0x1, R13 ;  /* 0x00000001040d7824 */ /* 0x000fce00078e020d */
[----:B------:R-:W-:Y:S05]  /*11960*/  WARPSYNC.COLLECTIVE R15, `(.L_x_617) ;  /* 0x000000000f087348 */ /* 0x000fea0003c00000 */
[----:B------:R0:W1:Y:S02]  /*11970*/  SHFL.UP P6, R14, R13, R12, R11 ;  /* 0x0400000c0d0e7389 */ /* 0x00006400000c000b */
[----:B01----:R-:W-:Y:S01]  /*11980*/  ENDCOLLECTIVE ;  /* 0x000000000000791b */ /* 0x003fe20003800000 */
.L_x_617:
[----:B------:R-:W-:Y:S01]  /*11990*/  IMAD.MOV.U32 R12, RZ, RZ, 0x4 ;  /* 0x00000004ff0c7424 */ /* 0x000fe200078e00ff */
[----:B------:R-:W-:-:S05]  /*119a0*/  SEL R0, R14, RZ, P2 ;  /* 0x000000ff0e007207 */ /* 0x000fca0001000000 */
[----:B------:R-:W-:-:S04]  /*119b0*/  IMAD.IADD R0, R13, 0x1, R0 ;  /* 0x000000010d007824 */ /* 0x000fc800078e0200 */
[----:B------:R-:W-:-:S07]  /*119c0*/  IMAD.MOV.U32 R13, RZ, RZ, R0 ;  /* 0x000000ffff0d7224 */ /* 0x000fce00078e0000 */
[----:B------:R-:W-:Y:S05]  /*119d0*/  WARPSYNC.COLLECTIVE R15, `(.L_x_618) ;  /* 0x000000000f087348 */ /* 0x000fea0003c00000 */
[----:B------:R0:W1:Y:S02]  /*119e0*/  SHFL.UP P6, R14, R13, R12, R11 ;  /* 0x0400000c0d0e7389 */ /* 0x00006400000c000b */
[----:B01----:R-:W-:Y:S01]  /*119f0*/  ENDCOLLECTIVE ;  /* 0x000000000000791b */ /* 0x003fe20003800000 */
.L_x_618:
[----:B------:R-:W-:Y:S01]  /*11a00*/  IMAD.MOV.U32 R12, RZ, RZ, 0x8 ;  /* 0x00000008ff0c7424 */ /* 0x000fe200078e00ff */
[----:B------:R-:W-:-:S05]  /*11a10*/  SEL R3, R14, RZ, P3 ;  /* 0x000000ff0e037207 */ /* 0x000fca0001800000 */
[----:B------:R-:W-:-:S04]  /*11a20*/  IMAD.IADD R2, R0, 0x1, R3 ;  /* 0x0000000100027824 */ /* 0x000fc800078e0203 */
[----:B------:R-:W-:-:S07]  /*11a30*/  IMAD.MOV.U32 R13, RZ, RZ, R2 ;  /* 0x000000ffff0d7224 */ /* 0x000fce00078e0002 */
[----:B------:R-:W-:Y:S05]  /*11a40*/  WARPSYNC.COLLECTIVE R15, `(.L_x_619) ;  /* 0x000000000f087348 */ /* 0x000fea0003c00000 */
[----:B------:R0:W1:Y:S02]  /*11a50*/  SHFL.UP P6, R14, R13, R12, R11 ;  /* 0x0400000c0d0e7389 */ /* 0x00006400000c000b */
[----:B01----:R-:W-:Y:S01]  /*11a60*/  ENDCOLLECTIVE ;  /* 0x000000000000791b */ /* 0x003fe20003800000 */
.L_x_619:
[----:B------:R-:W-:Y:S01]  /*11a70*/  IMAD.MOV.U32 R12, RZ, RZ, 0x10 ;  /* 0x00000010ff0c7424 */ /* 0x000fe200078e00ff */
[----:B------:R-:W-:-:S05]  /*11a80*/  SEL R3, R14, RZ, P4 ;  /* 0x000000ff0e037207 */ /* 0x000fca0002000000 */
[----:B------:R-:W-:-:S04]  /*11a90*/  IMAD.IADD R3, R2, 0x1, R3 ;  /* 0x0000000102037824 */ /* 0x000fc800078e0203 */
[----:B------:R-:W-:-:S07]  /*11aa0*/  IMAD.MOV.U32 R13, RZ, RZ, R3 ;  /* 0x000000ffff0d7224 */ /* 0x000fce00078e0003 */
[----:B------:R-:W-:Y:S05]  /*11ab0*/  WARPSYNC.COLLECTIVE R15, `(.L_x_620) ;  /* 0x000000000f087348 */ /* 0x000fea0003c00000 */
[----:B------:R0:W1:Y:S02]  /*11ac0*/  SHFL.UP P6, R14, R13, R12, R11 ;  /* 0x0400000c0d0e7389 */ /* 0x00006400000c000b */
[----:B01----:R-:W-:Y:S01]  /*11ad0*/  ENDCOLLECTIVE ;  /* 0x000000000000791b */ /* 0x003fe20003800000 */
.L_x_620:
[----:B------:R-:W-:Y:S02]  /*11ae0*/  IMAD.MOV.U32 R12, RZ, RZ, 0x1f ;  /* 0x0000001fff0c7424 */ /* 0x000fe400078e00ff */
[----:B------:R-:W-:Y:S01]  /*11af0*/  IMAD.MOV.U32 R11, RZ, RZ, 0x1f ;  /* 0x0000001fff0b7424 */ /* 0x000fe200078e00ff */
[----:B------:R-:W-:-:S04]  /*11b00*/  SEL R6, R14, RZ, P5 ;  /* 0x000000ff0e067207 */ /* 0x000fc80002800000 */
[----:B------:R-:W-:-:S05]  /*11b10*/  IADD3 R6, R3, R6, RZ ;  /* 0x0000000603067210 */ /* 0x000fca0007ffe0ff */
[----:B------:R-:W-:-:S07]  /*11b20*/  IMAD.MOV.U32 R13, RZ, RZ, R6 ;  /* 0x000000ffff0d7224 */ /* 0x000fce00078e0006 */
[----:B------:R-:W-:Y:S05]  /*11b30*/  WARPSYNC.COLLECTIVE R15, `(.L_x_621) ;  /* 0x000000000f087348 */ /* 0x000fea0003c00000 */
[----:B------:R0:W1:Y:S02]  /*11b40*/  SHFL.IDX P6, R14, R13, R12, R11 ;  /* 0x0000000c0d0e7389 */ /* 0x00006400000c000b */
[----:B01----:R-:W-:Y:S01]  /*11b50*/  ENDCOLLECTIVE ;  /* 0x000000000000791b */ /* 0x003fe20003800000 */
.L_x_621:
[----:B------:R-:W-:Y:S05]  /*11b60*/  BRA `(.L_x_622) ;  /* 0xffffffc000b07947 */ /* 0x000fea000383ffff */
.L_x_505:
[----:B------:R-:W-:Y:S01]  /*11b70*/  BSSY B0, `(.L_x_623) ;  /* 0x0000006000007945 */ /* 0x000fe20003800000 */
[----:B------:R-:W-:Y:S01]  /*11b80*/  PLOP3.LUT P6, PT, P6, PT, PT, 0x8, 0x0 ;  /* 0x000000000000781c */ /* 0x000fe200037ce170 */
[----:B------:R-:W-:-:S12]  /*11b90*/  IMAD.MOV.U32 R15, RZ, RZ, -0x1 ;  /* 0xffffffffff0f7424 */ /* 0x000fd800078e00ff */
[----:B0123--:R-:W-:Y:S05]  /*11ba0*/  WARPSYNC.COLLECTIVE R15, `(.L_x_624) ;  /* 0x000000000f087348 */ /* 0x00ffea0003c00000 */
[----:B------:R-:W-:Y:S01]  /*11bb0*/  VOTE.ANY R14, PT, P6 ;  /* 0x00000000000e7806 */ /* 0x000fe200030e0100 */
[----:B0123--:R-:W-:Y:S06]  /*11bc0*/  ENDCOLLECTIVE ;  /* 0x000000000000791b */ /* 0x00ffec0003800000 */
.L_x_624:
[----:B------:R-:W-:Y:S05]  /*11bd0*/  BSYNC B0 ;  /* 0x0000000000007941 */ /* 0x000fea0003800000 */
.L_x_623:
[----:B------:R-:W-:Y:S02]  /*11be0*/  IMAD.MOV.U32 R2, RZ, RZ, R14 ;  /* 0x000000ffff027224 */ /* 0x000fe400078e000e */
[----:B------:R-:W-:Y:S02]  /*11bf0*/  IMAD.MOV.U32 R13, RZ, RZ, R4 ;  /* 0x000000ffff0d7224 */ /* 0x000fe400078e0004 */
[----:B------:R-:W0:Y:S01]  /*11c00*/  POPC R0, R2 ;  /* 0x0000000200007309 */ /* 0x000e220000000000 */
[----:B------:R-:W-:Y:S02]  /*11c10*/  IMAD.MOV.U32 R11, RZ, RZ, 0x1f ;  /* 0x0000001fff0b7424 */ /* 0x000fe400078e00ff */
[----:B------:R-:W-:Y:S02]  /*11c20*/  IMAD.MOV.U32 R15, RZ, RZ, -0x1 ;  /* 0xffffffffff0f7424 */ /* 0x000fe400078e00ff */
[----:B0-----:R-:W-:-:S07]  /*11c30*/  IMAD.MOV.U32 R12, RZ, RZ, R0 ;  /* 0x000000ffff0c7224 */ /* 0x001fce00078e0000 */
[----:B------:R-:W-:Y:S05]  /*11c40*/  WARPSYNC.COLLECTIVE R15, `(.L_x_625) ;  /* 0x000000000f087348 */ /* 0x000fea0003c00000 */
[----:B------:R0:W1:Y:S02]  /*11c50*/  SHFL.IDX P6, R14, R13, R12, R11 ;  /* 0x0000000c0d0e7389 */ /* 0x00006400000c000b */
[----:B01----:R-:W-:Y:S01]  /*11c60*/  ENDCOLLECTIVE ;  /* 0x000000000000791b */ /* 0x003fe20003800000 */
.L_x_625:
[----:B------:R-:W-:Y:S01]  /*11c70*/  MOV R4, R14 ;  /* 0x0000000e00047202 */ /* 0x000fe20000000f00 */
[----:B------:R-:W-:Y:S06]  /*11c80*/  BRA `(.L_x_626) ;  /* 0xffffffc000a07947 */ /* 0x000fec000383ffff */
.L_x_507:
[----:B------:R-:W-:Y:S01]  /*11c90*/  BSSY B0, `(.L_x_627) ;  /* 0x0000007000007945 */ /* 0x000fe20003800000 */
[----:B------:R-:W-:Y:S02]  /*11ca0*/  IMAD.MOV.U32 R13, RZ, RZ, R6 ;  /* 0x000000ffff0d7224 */ /* 0x000fe400078e0006 */
[----:B------:R-:W-:Y:S02]  /*11cb0*/  IMAD.MOV.U32 R11, RZ, RZ, 0x1f ;  /* 0x0000001fff0b7424 */ /* 0x000fe400078e00ff */
[----:B------:R-:W-:-:S07]  /*11cc0*/  IMAD.MOV.U32 R15, RZ, RZ, -0x1 ;  /* 0xffffffffff0f7424 */ /* 0x000fce00078e00ff */
[----:B01234-:R-:W-:Y:S05]  /*11cd0*/  WARPSYNC.COLLECTIVE R15, `(.L_x_628) ;  /* 0x000000000f087348 */ /* 0x01ffea0003c00000 */
[----:B------:R0:W0:Y:S02]  /*11ce0*/  SHFL.IDX P6, R14, R13, R12, R11 ;  /* 0x0000000c0d0e7389 */ /* 0x00002400000c000b */
[----:B01234-:R-:W-:Y:S01]  /*11cf0*/  ENDCOLLECTIVE ;  /* 0x000000000000791b */ /* 0x01ffe20003800000 */
.L_x_628:
[----:B------:R-:W-:Y:S05]  /*11d00*/  BSYNC B0 ;  /* 0x0000000000007941 */ /* 0x000fea0003800000 */
.L_x_627:
[----:B------:R-:W-:Y:S05]  /*11d10*/  BRA `(.L_x_506) ;  /* 0xffffffc000987947 */ /* 0x000fea000383ffff */
.L_x_511:
[----:B0-----:R0:W4:Y:S02]  /*11d20*/  SYNCS.PHASECHK.TRANS64.TRYWAIT P0, [R7+URZ+0x22820], R0 ;  /* 0x02282000070075a7 */ /* 0x001124000800017f */
[----:B----4-:R-:W-:Y:S05]  /*11d30*/  @!P0 NANOSLEEP.SYNCS 0x989680 ;  /* 0x009896800000895d */ /* 0x010fea0003900000 */
[----:B------:R-:W4:Y:S02]  /*11d40*/  @!P0 SYNCS.PHASECHK.TRANS64 P0, [R7+URZ+0x22820], R0 ;  /* 0x02282000070085a7 */ /* 0x000f24000800007f */
[----:B----4-:R-:W-:Y:S05]  /*11d50*/  @!P0 BRA `(.L_x_511) ;  /* 0xfffffffc00f08947 */ /* 0x010fea000383ffff */
[----:B------:R-:W-:Y:S05]  /*11d60*/  BRA `(.L_x_629) ;  /* 0xffffffc400847947 */ /* 0x000fea000383ffff */
.L_x_512:
[----:B------:R-:W4:Y:S01]  /*11d70*/  S2R R2, SR_TID.X ;  /* 0x0000000000027919 */ /* 0x000f220000002100 */
[----:B------:R-:W-:Y:S01]  /*11d80*/  BSSY B0, `(.L_x_630) ;  /* 0x000000a000007945 */ /* 0x000fe20003800000 */
[----:B------:R-:W-:Y:S02]  /*11d90*/  IMAD.MOV.U32 R12, RZ, RZ, RZ ;  /* 0x000000ffff0c7224 */ /* 0x000fe400078e00ff */
[----:B------:R-:W-:Y:S02]  /*11da0*/  IMAD.MOV.U32 R11, RZ, RZ, 0x1f ;  /* 0x0000001fff0b7424 */ /* 0x000fe400078e00ff */
[----:B------:R-:W-:Y:S01]  /*11db0*/  IMAD.MOV.U32 R15, RZ, RZ, -0x1 ;  /* 0xffffffffff0f7424 */ /* 0x000fe200078e00ff */
[----:B----4-:R-:W-:-:S04]  /*11dc0*/  SHF.R.U32.HI R2, RZ, 0x5, R2 ;  /* 0x00000005ff027819 */ /* 0x010fc80000011602 */
[----:B------:R-:W-:-:S05]  /*11dd0*/  LOP3.LUT R2, R2, 0x3, RZ, 0xc0, !PT ;  /* 0x0000000302027812 */ /* 0x000fca00078ec0ff */
[----:B------:R-:W-:-:S07]  /*11de0*/  IMAD.MOV.U32 R13, RZ, RZ, R2 ;  /* 0x000000ffff0d7224 */ /* 0x000fce00078e0002 */
[----:B0123--:R-:W-:Y:S05]  /*11df0*/  WARPSYNC.COLLECTIVE R15, `(.L_x_631) ;  /* 0x000000000f087348 */ /* 0x00ffea0003c00000 */
[----:B------:R4:W0:Y:S02]  /*11e00*/  SHFL.IDX P6, R14, R13, R12, R11 ;  /* 0x0000000c0d0e7389 */ /* 0x00082400000c000b */
[----:B01234-:R-:W-:Y:S01]  /*11e10*/  ENDCOLLECTIVE ;  /* 0x000000000000791b */ /* 0x01ffe20003800000 */
.L_x_631:
[----:B------:R-:W-:Y:S05]  /*11e20*/  BSYNC B0 ;  /* 0x0000000000007941 */ /* 0x000fea0003800000 */
.L_x_630:
[----:B------:R-:W-:Y:S05]  /*11e30*/  BRA `(.L_x_632) ;  /* 0xffffffc4006c7947 */ /* 0x000fea000383ffff */
.L_x_515:
[----:B------:R-:W-:Y:S01]  /*11e40*/  BSSY B1, `(.L_x_633) ;  /* 0x0000006000017945 */ /* 0x000fe20003800000 */
[----:B------:R-:W-:-:S07]  /*11e50*/  IMAD.MOV.U32 R15, RZ, RZ, -0x1 ;  /* 0xffffffffff0f7424 */ /* 0x000fce00078e00ff */
[----:B0123--:R-:W-:Y:S05]  /*11e60*/  WARPSYNC.COLLECTIVE R15, `(.L_x_634) ;  /* 0x000000000f0c7348 */ /* 0x00ffea0003c00000 */
[----:B------:R-:W-:Y:S02]  /*11e70*/  ELECT P6, UR62, PT ;  /* 0x00000000003e782f */ /* 0x000fe400038c0000 */
[----:B------:R-:W-:Y:S01]  /*11e80*/  MOV R14, UR62 ;  /* 0x0000003e000e7c02 */ /* 0x000fe20008000f00 */
[----:B0123--:R-:W-:Y:S10]  /*11e90*/  ENDCOLLECTIVE ;  /* 0x000000000000791b */ /* 0x00fff40003800000 */
.L_x_634:
[----:B------:R-:W-:Y:S05]  /*11ea0*/  BSYNC B1 ;  /* 0x0000000000017941 */ /* 0x000fea0003800000 */
.L_x_633:
[----:B------:R-:W-:Y:S05]  /*11eb0*/  BRA `(.L_x_635) ;  /* 0xffffffc400647947 */ /* 0x000fea000383ffff */
.L_x_517:
[----:B0-----:R0:W4:Y:S02]  /*11ec0*/  SYNCS.PHASECHK.TRANS64.TRYWAIT P1, [R5+URZ+0x22840], R0 ;  /* 0x02284000050075a7 */ /* 0x001124000802017f */
[----:B----4-:R-:W-:Y:S05]  /*11ed0*/  @!P1 NANOSLEEP.SYNCS 0x989680 ;  /* 0x009896800000995d */ /* 0x010fea0003900000 */
[----:B------:R-:W4:Y:S02]  /*11ee0*/  @!P1 SYNCS.PHASECHK.TRANS64 P1, [R5+URZ+0x22840], R0 ;  /* 0x02284000050095a7 */ /* 0x000f24000802007f */
[----:B----4-:R-:W-:Y:S05]  /*11ef0*/  @!P1 BRA `(.L_x_517) ;  /* 0xfffffffc00f09947 */ /* 0x010fea000383ffff */
[----:B------:R-:W-:Y:S05]  /*11f00*/  BRA `(.L_x_636) ;  /* 0xffffffc400847947 */ /* 0x000fea000383ffff */
.L_x_519:
[----:B----4-:R4:W0:Y:S02]  /*11f10*/  SYNCS.PHASECHK.TRANS64.TRYWAIT P1, [R3+URZ+0x22840], R2 ;  /* 0x02284002030075a7 */ /* 0x010824000802017f */
[----:B0-----:R-:W-:Y:S05]  /*11f20*/  @!P1 NANOSLEEP.SYNCS 0x989680 ;  /* 0x009896800000995d */ /* 0x001fea0003900000 */
[----:B------:R-:W0:Y:S02]  /*11f30*/  @!P1 SYNCS.PHASECHK.TRANS64 P1, [R3+URZ+0x22840], R2 ;  /* 0x02284002030095a7 */ /* 0x000e24000802007f */
[----:B0-----:R-:W-:Y:S05]  /*11f40*/  @!P1 BRA `(.L_x_519) ;  /* 0xfffffffc00f09947 */ /* 0x001fea000383ffff */
[----:B------:R-:W-:Y:S05]  /*11f50*/  BRA `(.L_x_637) ;  /* 0xffffffc400907947 */ /* 0x000fea000383ffff */
.L_x_521:
[----:B------:R0:W0:Y:S02]  /*11f60*/  SYNCS.PHASECHK.TRANS64.TRYWAIT P1, [R5+URZ+0x22860], R0 ;  /* 0x02286000050075a7 */ /* 0x000024000802017f */
[----:B0-----:R-:W-:Y:S05]  /*11f70*/  @!P1 NANOSLEEP.SYNCS 0x989680 ;  /* 0x009896800000995d */ /* 0x001fea0003900000 */
[----:B------:R-:W0:Y:S02]  /*11f80*/  @!P1 SYNCS.PHASECHK.TRANS64 P1, [R5+URZ+0x22860], R0 ;  /* 0x02286000050095a7 */ /* 0x000e24000802007f */
[----:B0-----:R-:W-:Y:S05]  /*11f90*/  @!P1 BRA `(.L_x_521) ;  /* 0xfffffffc00f09947 */ /* 0x001fea000383ffff */
[----:B------:R-:W-:Y:S05]  /*11fa0*/  BRA `(.L_x_638) ;  /* 0xffffffc4008c7947 */ /* 0x000fea000383ffff */
.L_x_639:
        /* <DEDUP_REMOVED lines=13> */
.L_x_6450:


//--------------------- .text._ZN7cutlass13device_kernelIN5flash11enable_sm90INS1_16FlashAttnFwdSm90INS1_25CollectiveMainloopFwdSm90ILi2EN4cute5tupleIJNS5_1CILi1EEES8_S8_EEENS6_IJNS7_ILi128EEENS7_ILi96EEENS7_ILi64EEEEEELi256ENS_10bfloat16_tEfNS_4arch4Sm90ELb0ELb0ELb1ELb1ELb1ELb1ELb0ELb1ELb0ELb1ELb0ELb0EEENS1_21CollectiveEpilogueFwdINS6_IJSA_NS7_ILi256EEESB_EEES9_SE_SG_Li256ELb1ELb1ELb0ELb0EEENS1_36VarlenDynamicPersistentTileSchedulerILi128ELi96ELi256ELi128ELb0ELb1ELb1ELb0ELb1ELb1EEEEEEEEEvNT_6ParamsE --------------------------
	.section	.text._ZN7cutlass13device_kernelIN5flash11enable_sm90INS1_16FlashAttnFwdSm90INS1_25CollectiveMainloopFwdSm90ILi2EN4cute5tupleIJNS5_1CILi1EEES8_S8_EEENS6_IJNS7_ILi128EEENS7_ILi96EEENS7_ILi64EEEEEELi256ENS_10bfloat16_tEfNS_4arch4Sm90ELb0ELb0ELb1ELb1ELb1ELb1ELb0ELb1ELb0ELb1ELb0ELb0EEENS1_21CollectiveEpilogueFwdINS6_IJSA_NS7_ILi256EEESB_EEES9_SE_SG_Li256ELb1ELb1ELb0ELb0EEENS1_36VarlenDynamicPersistentTileSchedulerILi128ELi96ELi256ELi128ELb0ELb1ELb1ELb0ELb1ELb1EEEEEEEEEvNT_6ParamsE,"ax",@progbits
	.align	128
.text._ZN7cutlass13device_kernelIN5flash11enable_sm90INS1_16FlashAttnFwdSm90INS1_25CollectiveMainloopFwdSm90ILi2EN4cute5tupleIJNS5_1CILi1EEES8_S8_EEENS6_IJNS7_ILi128EEENS7_ILi96EEENS7_ILi64EEEEEELi256ENS_10bfloat16_tEfNS_4arch4Sm90ELb0ELb0ELb1ELb1ELb1ELb1ELb0ELb1ELb0ELb1ELb0ELb0EEENS1_21CollectiveEpilogueFwdINS6_IJSA_NS7_ILi256EEESB_EEES9_SE_SG_Li256ELb1ELb1ELb0ELb0EEENS1_36VarlenDynamicPersistentTileSchedulerILi128ELi96ELi256ELi128ELb0ELb1ELb1ELb0ELb1ELb1EEEEEEEEEvNT_6ParamsE:
        .type           _ZN7cutlass13device_kernelIN5flash11enable_sm90INS1_16FlashAttnFwdSm90INS1_25CollectiveMainloopFwdSm90ILi2EN4cute5tupleIJNS5_1CILi1EEES8_S8_EEENS6_IJNS7_ILi128EEENS7_ILi96EEENS7_ILi64EEEEEELi256ENS_10bfloat16_tEfNS_4arch4Sm90ELb0ELb0ELb1ELb1ELb1ELb1ELb0ELb1ELb0ELb1ELb0ELb0EEENS1_21CollectiveEpilogueFwdINS6_IJSA_NS7_ILi256EEESB_EEES9_SE_SG_Li256ELb1ELb1ELb0ELb0EEENS1_36VarlenDynamicPersistentTileSchedulerILi128ELi96ELi256ELi128ELb0ELb1ELb1ELb0ELb1ELb1EEEEEEEEEvNT_6ParamsE,@function
        .size           _ZN7cutlass13device_kernelIN5flash11enable_sm90INS1_16FlashAttnFwdSm90INS1_25CollectiveMainloopFwdSm90ILi2EN4cute5tupleIJNS5_1CILi1EEES8_S8_EEENS6_IJNS7_ILi128EEENS7_ILi96EEENS7_ILi64EEEEEELi256ENS_10bfloat16_tEfNS_4arch4Sm90ELb0ELb0ELb1ELb1ELb1ELb1ELb0ELb1ELb0ELb1ELb0ELb0EEENS1_21CollectiveEpilogueFwdINS6_IJSA_NS7_ILi256EEESB_EEES9_SE_SG_Li256ELb1ELb1ELb0ELb0EEENS1_36VarlenDynamicPersistentTileSchedulerILi128ELi96ELi256ELi128ELb0ELb1ELb1ELb0ELb1ELb1EEEEEEEEEvNT_6ParamsE,(.L_x_6451 - _ZN7cutlass13device_kernelIN5flash11enable_sm90INS1_16FlashAttnFwdSm90INS1_25CollectiveMainloopFwdSm90ILi2EN4cute5tupleIJNS5_1CILi1EEES8_S8_EEENS6_IJNS7_ILi128EEENS7_ILi96EEENS7_ILi64EEEEEELi256ENS_10bfloat16_tEfNS_4arch4Sm90ELb0ELb0ELb1ELb1ELb1ELb1ELb0ELb1ELb0ELb1ELb0ELb0EEENS1_21CollectiveEpilogueFwdINS6_IJSA_NS7_ILi256EEESB_EEES9_SE_SG_Li256ELb1ELb1ELb0ELb0EEENS1_36VarlenDynamicPersistentTileSchedulerILi128ELi96ELi256ELi128ELb0ELb1ELb1ELb0ELb1ELb1EEEEEEEEEvNT_6ParamsE)
        .other          _ZN7cutlass13device_kernelIN5flash11enable_sm90INS1_16FlashAttnFwdSm90INS1_25CollectiveMainloopFwdSm90ILi2EN4cute5tupleIJNS5_1CILi1EEES8_S8_EEENS6_IJNS7_ILi128EEENS7_ILi96EEENS7_ILi64EEEEEELi256ENS_10bfloat16_tEfNS_4arch4Sm90ELb0ELb0ELb1ELb1ELb1ELb1ELb0ELb1ELb0ELb1ELb0ELb0EEENS1_21CollectiveEpilogueFwdINS6_IJSA_NS7_ILi256EEESB_EEES9_SE_SG_Li256ELb1ELb1ELb0ELb0EEENS1_36VarlenDynamicPersistentTileSchedulerILi128ELi96ELi256ELi128ELb0ELb1ELb1ELb0ELb1ELb1EEEEEEEEEvNT_6ParamsE,@"STO_CUDA_ENTRY STV_DEFAULT"
_ZN7cutlass13device_kernelIN5flash11enable_sm90INS1_16FlashAttnFwdSm90INS1_25CollectiveMainloopFwdSm90ILi2EN4cute5tupleIJNS5_1CILi1EEES8_S8_EEENS6_IJNS7_ILi128EEENS7_ILi96EEENS7_ILi64EEEEEELi256ENS_10bfloat16_tEfNS_4arch4Sm90ELb0ELb0ELb1ELb1ELb1ELb1ELb0ELb1ELb0ELb1ELb0ELb0EEENS1_21CollectiveEpilogueFwdINS6_IJSA_NS7_ILi256EEESB_EEES9_SE_SG_Li256ELb1ELb1ELb0ELb0EEENS1_36VarlenDynamicPersistentTileSchedulerILi128ELi96ELi256ELi128ELb0ELb1ELb1ELb0ELb1ELb1EEEEEEEEEvNT_6ParamsE:
[----:B------:R-:W0:Y:S02]  /*0000*/  LDC R1, c[0x0][0x28] ;  /* 0x00000a00ff017b82 */ /* 0x000e240000000800 */
[----:B0-----:R-:W-:Y:S01]  /*0010*/  VIADD R1, R1, 0xffffffa0 ;  /* 0xffffffa001017836 */ /* 0x001fe20000000000 */
[----:B------:R-:W0:Y:S01]  /*0020*/  S2R R0, SR_TID.X ;  /* 0x0000000000007919 */ /* 0x000e220000002100 */
[----:B------:R-:W-:Y:S01]  /*0030*/  ELECT P0, URZ, PT ;  /* 0x00000000003f782f */ /* 0x000fe20003800000 */
[----:B------:R-:W-:Y:S01]  /*0040*/  BSSY B0, `(.L_x_640) ;  /* 0x000000d000007945 */ /* 0x000fe20003800000 */
[----:B0-----:R-:W-:-:S05]  /*0050*/  SHF.R.U32.HI R2, RZ, 0x5, R0 ;  /* 0x00000005ff027819 */ /* 0x001fca0000011600 */
[----:B------:R-:W0:Y:S02]  /*0060*/  SHFL.IDX PT, R3, R2, RZ, 0x1f ;  /* 0x00001fff02037589 */ /* 0x000e2400000e0000 */
[----:B0-----:R-:W-:-:S13]  /*0070*/  ISETP.EQ.AND P0, PT, R3, RZ, P0 ;  /* 0x000000ff0300720c */ /* 0x001fda0000702270 */
[----:B------:R-:W-:Y:S05]  /*0080*/  @!P0 BRA `(.L_x_641) ;  /* 0x0000000000208947 */ /* 0x000fea0003800000 */
[----:B------:R-:W-:Y:S02]  /*0090*/  ULDC.64 UR4, c[0x0][0x198] ;  /* 0x0000660000047ab9 */ /* 0x000fe40000000a00 */
[----:B------:R-:W-:Y:S02]  /*00a0*/  UIADD3 UR6, UP0, UR4, 0x570, URZ ;  /* 0x0000057004067890 */ /* 0x000fe4000ff1e03f */
[----:B------:R-:W-:Y:S02]  /*00b0*/  UIADD3 UR4, UP1, UR4, 0x670, URZ ;  /* 0x0000067004047890 */ /* 0x000fe4000ff3e03f */
[----:B------:R-:W-:Y:S02]  /*00c0*/  UIADD3.X UR7, URZ, UR5, URZ, UP0, !UPT ;  /* 0x000000053f077290 */ /* 0x000fe400087fe43f */
[----:B------:R-:W-:-:S07]  /*00d0*/  UIADD3.X UR5, URZ, UR5, URZ, UP1, !UPT ;  /* 0x000000053f057290 */ /* 0x000fce0008ffe43f */
[----:B------:R0:W-:Y:S02]  /*00e0*/  UTMACCTL.PF [UR6] ;  /* 0x00000000060079b9 */ /* 0x0001e40008040000 */
[----:B------:R0:W-:Y:S02]  /*00f0*/  UTMACCTL.PF [UR4] ;  /* 0x00000000040079b9 */ /* 0x0001e40008040000 */
[----:B0-----:R-:W-:Y:S01]  /*0100*/  NOP ;  /* 0x0000000000007918 */ /* 0x001fe20000000000 */
.L_x_641:
[----:B------:R-:W-:Y:S05]  /*0110*/  BSYNC B0 ;  /* 0x0000000000007941 */ /* 0x000fea0003800000 */
.L_x_640:
[----:B------:R-:W-:Y:S01]  /*0120*/  VOTEU.ANY UP0, P0 ;  /* 0x00000000003f7886 */ /* 0x000fe20000000100 */
[----:B------:R-:W0:Y:S01]  /*0130*/  SHFL.IDX PT, R3, R2, RZ, 0x1f ;  /* 0x00001fff02037589 */ /* 0x000e2200000e0000 */
[----:B------:R-:W-:Y:S01]  /*0140*/  UMOV UR4, 0x80 ;  /* 0x0000008000047882 */ /* 0x000fe20000000000 */
[----:B------:R-:W-:Y:S01]  /*0150*/  UMOV UR7, 0x100 ;  /* 0x0000010000077882 */ /* 0x000fe20000000000 */
[----:B------:R-:W-:Y:S01]  /*0160*/  SHF.R.U32.HI R4, RZ, 0x7, R0 ;  /* 0x00000007ff047819 */ /* 0x000fe20000011600 */
[----:B------:R-:W1:Y:S01]  /*0170*/  @UP0 S2UR UR8, SR_CgaCtaId ;  /* 0x00000000000809c3 */ /* 0x000e620000008800 */
[----:B------:R-:W-:Y:S01]  /*0180*/  @UP0 UMOV UR6, 0x400 ;  /* 0x0000040000060882 */ /* 0x000fe20000000000 */
[----:B------:R-:W-:-:S04]  /*0190*/  @UP0 UIADD3 UR4, -UR4, 0x100000, URZ ;  /* 0x0010000004040890 */ /* 0x000fc8000fffe13f */
[----:B------:R-:W-:Y:S02]  /*01a0*/  @UP0 USHF.L.U32 UR5, UR4, 0xb, URZ ;  /* 0x0000000b04050899 */ /* 0x000fe4000800063f */
[----:B------:R-:W-:Y:S01]  /*01b0*/  @UP0 USHF.L.U32 UR4, UR4, 0x1, URZ ;  /* 0x0000000104040899 */ /* 0x000fe2000800063f */
[----:B------:R-:W-:Y:S01]  /*01c0*/  VOTEU.ANY UP1, P0 ;  /* 0x00000000003f7886 */ /* 0x000fe20000020100 */
[----:B0-----:R-:W-:Y:S02]  /*01d0*/  ISETP.NE.AND P1, PT, R3, RZ, PT ;  /* 0x000000ff0300720c */ /* 0x001fe40003f25270 */
[----:B------:R0:W2:Y:S01]  /*01e0*/  SHFL.IDX PT, R3, R4, RZ, 0x1f ;  /* 0x00001fff04037589 */ /* 0x0000a200000e0000 */
[----:B-1----:R-:W-:Y:S02]  /*01f0*/  @UP0 ULEA UR8, UR8, UR6, 0x18 ;  /* 0x0000000608080291 */ /* 0x002fe4000f8ec03f */
[----:B------:R-:W-:-:S04]  /*0200*/  @UP0 UIADD3 UR6, -UR7, 0x100000, URZ ;  /* 0x0010000007060890 */ /* 0x000fc8000fffe13f */
[----:B------:R-:W-:Y:S02]  /*0210*/  @UP0 USHF.L.U32 UR7, UR6, 0xb, URZ ;  /* 0x0000000b06070899 */ /* 0x000fe4000800063f */
[----:B------:R-:W-:Y:S01]  /*0220*/  @UP0 USHF.L.U32 UR6, UR6, 0x1, URZ ;  /* 0x0000000106060899 */ /* 0x000fe2000800063f */
[----:B------:R-:W-:Y:S01]  /*0230*/  VOTEU.ANY UP0, P0 ;  /* 0x00000000003f7886 */ /* 0x000fe20000000100 */
[----:B------:R-:W1:Y:S04]  /*0240*/  FENCE.VIEW.ASYNC.S ;  /* 0x00000000000073c6 */ /* 0x000e680000000000 */
[----:B-1----:R0:W1:Y:S06]  /*0250*/  @UP0 SYNCS.EXCH.64 URZ, [UR8+0x22800], UR4 ;  /* 0x02280004083f05b2 */ /* 0x00206c0008000100 */
[----:B------:R0:W3:Y:S02]  /*0260*/  @UP1 SYNCS.EXCH.64 URZ, [UR8+0x22820], UR6 ;  /* 0x02282006083f15b2 */ /* 0x0000e40008000100 */
[----:B0-----:R-:W-:Y:S05]  /*0270*/  @P1 BRA `(.L_x_642) ;  /* 0x0000000000481947 */ /* 0x001fea0003800000 */
        /* <DEDUP_REMOVED lines=13> */
[----:B0-----:R0:W4:Y:S08]  /*0350*/  SYNCS.EXCH.64 URZ, [UR8+0x22830], UR4 ;  /* 0x02283004083f75b2 */ /* 0x0011300008000100 */
[----:B------:R0:W0:Y:S01]  /*0360*/  SYNCS.EXCH.64 URZ, [UR8+0x22840], UR6 ;  /* 0x02284006083f75b2 */ /* 0x0000220008000100 */
[----:B------:R0:W0:Y:S01]  /*0370*/  SYNCS.EXCH.64 URZ, [UR8+0x22838], UR4 ;  /* 0x02283804083f75b2 */ /* 0x0000220008000100 */
[----:B------:R0:W0:Y:S01]  /*0380*/  SYNCS.EXCH.64 URZ, [UR8+0x22848], UR6 ;  /* 0x02284806083f75b2 */ /* 0x0000220008000100 */
[----:B------:R-:W-:Y:S01]  /*0390*/  NOP ;  /* 0x0000000000007918 */ /* 0x000fe20000000000 */
.L_x_642:
        /* <DEDUP_REMOVED lines=22> */
.L_x_643:
        /* <DEDUP_REMOVED lines=18> */
.L_x_644:
        /* <DEDUP_REMOVED lines=22> */
.L_x_645:
        /* <DEDUP_REMOVED lines=22> */
.L_x_646:
[----:B--2---:R-:W-:Y:S01]  /*08e0*/  ISETP.NE.AND P0, PT, R3, RZ, PT ;  /* 0x000000ff0300720c */ /* 0x004fe20003f05270 */
[----:B------:R-:W-:Y:S01]  /*08f0*/  IMAD.MOV.U32 R3, RZ, RZ, 0x1 ;  /* 0x00000001ff037424 */ /* 0x000fe200078e00ff */
[----:B------:R-:W-:Y:S01]  /*0900*/  NOP ;  /* 0x0000000000007918 */ /* 0x000fe20000000000 */
[----:B------:R-:W-:Y:S01]  /*0910*/  ULDC.64 UR40, c[0x0][0x208] ;  /* 0x0000820000287ab9 */ /* 0x000fe20000000a00 */
[----:B------:R-:W-:Y:S02]  /*0920*/  BSSY B9, `(.L_x_647) ;  /* 0x00016c7000097945 */ /* 0x000fe40003800000 */
[----:B------:R-:W-:-:S05]  /*0930*/  SEL R3, R3, 0x2, !P0 ;  /* 0x0000000203037807 */ /* 0x000fca0004000000 */
[----:B------:R2:W-:Y:S01]  /*0940*/  STL [R1], R3 ;  /* 0x0000000301007387 */ /* 0x0005e20000100800 */
[----:B01-34-:R-:W-:Y:S06]  /*0950*/  BAR.SYNC.DEFER_BLOCKING 0x0 ;  /* 0x0000000000007b1d */ /* 0x01bfec0000010000 */
[----:B------:R-:W-:Y:S05]  /*0960*/  @!P0 BRA `(.L_x_648) ;  /* 0x00000104004c8947 */ /* 0x000fea0003800000 */
.L_x_649:
[----:B------:R-:W-:-:S08]  /*0970*/  NOP ;  /* 0x0000000000007918 */ /* 0x000fd00000000000 */
[----:B------:R-:W0:Y:S02]  /*0980*/  USETMAXREG.TRY_ALLOC.CTAPOOL UP0, 0xe8 ;  /* 0x000000e8000079c8 */ /* 0x000e240008000600 */
[----:B0-----:R-:W-:-:S13]  /*0990*/  PLOP3.LUT P0, PT, PT, PT, UP0, 0x80, 0x0 ;  /* 0x000000000000781c */ /* 0x001fda0003f0f008 */
[----:B------:R-:W-:Y:S05]  /*09a0*/  @!P0 BRA `(.L_x_649) ;  /* 0xfffffffc00f08947 */ /* 0x000fea000383ffff */
[----:B--2---:R-:W-:Y:S01]  /*09b0*/  SHF.R.U32.HI R3, RZ, 0x7, R0 ;  /* 0x00000007ff037819 */ /* 0x004fe20000011600 */
[----:B------:R-:W0:Y:S01]  /*09c0*/  S2R R2, SR_CgaCtaId ;  /* 0x0000000000027919 */ /* 0x000e220000008800 */
[----:B------:R-:W-:Y:S01]  /*09d0*/  MOV R19, 0x400 ;  /* 0x0000040000137802 */ /* 0x000fe20000000f00 */
[----:B------:R-:W-:Y:S01]  /*09e0*/  ULDC UR4, c[0x0][0xc3c] ;  /* 0x00030f0000047ab9 */ /* 0x000fe20000000800 */
[----:B------:R-:W-:Y:S06]  /*09f0*/  BAR.ARV 0x8, 0x180 ;  /* 0x0206000000007b1d */ /* 0x000fec0000002000 */
[----:B------:R-:W-:-:S13]  /*0a00*/  ISETP.NE.AND P0, PT, R3, 0x1, PT ;  /* 0x000000010300780c */ /* 0x000fda0003f05270 */
[----:B------:R-:W-:Y:S08]  /*0a10*/  @!P0 BAR.ARV 0x9, 0x100 ;  /* 0x0244000000008b1d */ /* 0x000ff00000002000 */
[----:B------:R-:W-:Y:S01]  /*0a20*/  BAR.SYNC.DEFER_BLOCKING 0x5, 0x180 ;  /* 0x0146000000007b1d */ /* 0x000fe20000010000 */
[----:B0-----:R-:W-:-:S05]  /*0a30*/  LEA R19, R2, R19, 0x18 ;  /* 0x0000001302137211 */ /* 0x001fca00078ec0ff */
[----:B------:R-:W0:Y:S02]  /*0a40*/  LDS.128 R72, [R19+0x228d0] ;  /* 0x0228d00013487984 */ /* 0x000e240000000c00 */
[----:B------:R-:W-:Y:S06]  /*0a50*/  BAR.ARV 0x4, 0x180 ;  /* 0x0106000000007b1d */ /* 0x000fec0000002000 */
[----:B0-----:R-:W-:-:S13]  /*0a60*/  ISETP.GE.AND P0, PT, R75, UR4, PT ;  /* 0x000000044b007c0c */ /* 0x001fda000bf06270 */
[----:B------:R-:W-:Y:S05]  /*0a70*/  @P0 BRA `(.L_x_650) ;  /* 0x0000016800c40947 */ /* 0x000fea0003800000 */
[----:B------:R-:W2:Y:S01]  /*0a80*/  LDL.LU R13, [R1] ;  /* 0x00000000010d7983 */ /* 0x000ea20000300800 */
[----:B------:R-:W-:Y:S01]  /*0a90*/  VIADD R12, R0, 0xffffff80 ;  /* 0xffffff80000c7836 */ /* 0x000fe20000000000 */
[----:B------:R-:W-:Y:S01]  /*0aa0*/  CS2R R202, SRZ ;  /* 0x0000000000ca7805 */ /* 0x000fe2000001ff00 */
[----:B------:R-:W-:Y:S02]  /*0ab0*/  IMAD.MOV.U32 R18, RZ, RZ, RZ ;  /* 0x000000ffff127224 */ /* 0x000fe400078e00ff */
[----:B------:R-:W-:Y:S01]  /*0ac0*/  IMAD.MOV.U32 R212, RZ, RZ, RZ ;  /* 0x000000ffffd47224 */ /* 0x000fe200078e00ff */
[----:B------:R-:W-:-:S04]  /*0ad0*/  SHF.R.S32.HI R0, RZ, 0x1f, R12 ;  /* 0x0000001fff007819 */ /* 0x000fc8000001140c */
[----:B------:R-:W-:-:S04]  /*0ae0*/  LEA.HI R2, R0, R12, RZ, 0x7 ;  /* 0x0000000c00027211 */ /* 0x000fc800078f38ff */
[----:B------:R-:W-:Y:S02]  /*0af0*/  LOP3.LUT R3, R2, 0xffffff80, RZ, 0xc0, !PT ;  /* 0xffffff8002037812 */ /* 0x000fe400078ec0ff */
[----:B------:R-:W-:-:S03]  /*0b00*/  SHF.R.S32.HI R14, RZ, 0x7, R2 ;  /* 0x00000007ff0e7819 */ /* 0x000fc60000011402 */
[----:B------:R-:W-:Y:S01]  /*0b10*/  IMAD.IADD R11, R12, 0x1, -R3 ;  /* 0x000000010c0b7824 */ /* 0x000fe200078e0a03 */
[----:B------:R-:W-:-:S04]  /*0b20*/  LEA.HI R2, R2, R14, RZ, 0x1 ;  /* 0x0000000e02027211 */ /* 0x000fc800078f08ff */
[----:B------:R-:W-:Y:S02]  /*0b30*/  SHF.R.S32.HI R7, RZ, 0x1f, R11 ;  /* 0x0000001fff077819 */ /* 0x000fe4000001140b */
[----:B------:R-:W-:Y:S02]  /*0b40*/  LOP3.LUT R2, R2, 0x3fffffe, RZ, 0xc0, !PT ;  /* 0x03fffffe02027812 */ /* 0x000fe400078ec0ff */
[CC--:B------:R-:W-:Y:S02]  /*0b50*/  LEA.HI R8, R7.reuse, R11.reuse, RZ, 0x2 ;  /* 0x0000000b07087211 */ /* 0x0c0fe400078f10ff */
[----:B------:R-:W-:Y:S01]  /*0b60*/  LEA.HI R7, R7, R11, RZ, 0x5 ;  /* 0x0000000b07077211 */ /* 0x000fe200078f28ff */
[----:B------:R-:W-:Y:S01]  /*0b70*/  IMAD.IADD R2, R14, 0x1, -R2 ;  /* 0x000000010e027824 */ /* 0x000fe200078e0a02 */
[--C-:B------:R-:W-:Y:S02]  /*0b80*/  SHF.R.S32.HI R4, RZ, 0x2, R8.reuse ;  /* 0x00000002ff047819 */ /* 0x100fe40000011408 */
[----:B------:R-:W-:-:S02]  /*0b90*/  SHF.R.S32.HI R3, RZ, 0x1f, R8 ;  /* 0x0000001fff037819 */ /* 0x000fc40000011408 */
[----:B------:R-:W-:Y:S02]  /*0ba0*/  SHF.R.S32.HI R7, RZ, 0x5, R7 ;  /* 0x00000005ff077819 */ /* 0x000fe40000011407 */
[----:B------:R-:W-:Y:S02]  /*0bb0*/  LEA.HI R5, R3, R4, RZ, 0x3 ;  /* 0x0000000403057211 */ /* 0x000fe400078f18ff */
[CC--:B------:R-:W-:Y:S02]  /*0bc0*/  LEA.HI R3, R0.reuse, R12.reuse, RZ, 0x4 ;  /* 0x0000000c00037211 */ /* 0x0c0fe400078f20ff */
[----:B------:R-:W-:Y:S02]  /*0bd0*/  LOP3.LUT R9, R5, 0xfffffff8, RZ, 0xc0, !PT ;  /* 0xfffffff805097812 */ /* 0x000fe400078ec0ff */
[----:B------:R-:W-:Y:S02]  /*0be0*/  SHF.R.S32.HI R6, RZ, 0x4, R3 ;  /* 0x00000004ff067819 */ /* 0x000fe40000011403 */
[----:B------:R-:W-:Y:S01]  /*0bf0*/  LEA.HI R5, R0, R12, RZ, 0x5 ;  /* 0x0000000c00057211 */ /* 0x000fe200078f28ff */
[----:B------:R-:W-:Y:S01]  /*0c00*/  IMAD.IADD R10, R4, 0x1, -R9 ;  /* 0x00000001040a7824 */ /* 0x000fe200078e0a09 */
[----:B------:R-:W-:-:S02]  /*0c10*/  LOP3.LUT R4, R3, 0x3fffff0, RZ, 0xc0, !PT ;  /* 0x03fffff003047812 */ /* 0x000fc400078ec0ff */
[----:B------:R-:W-:Y:S01]  /*0c20*/  LEA.HI R3, R3, R6, RZ, 0x1 ;  /* 0x0000000603037211 */ /* 0x000fe200078f08ff */
[----:B------:R-:W-:Y:S01]  /*0c30*/  IMAD R7, R7, 0x10, R10 ;  /* 0x0000001007077824 */ /* 0x000fe200078e020a */
[----:B------:R-:W-:Y:S01]  /*0c40*/  SHF.R.S32.HI R15, RZ, 0x5, R5 ;  /* 0x00000005ff0f7819 */ /* 0x000fe20000011405 */
[----:B------:R-:W-:Y:S01]  /*0c50*/  IMAD.IADD R4, R12, 0x1, -R4 ;  /* 0x000000010c047824 */ /* 0x000fe200078e0a04 */
[----:B------:R-:W-:Y:S02]  /*0c60*/  LOP3.LUT R3, R3, 0x1ffffffe, RZ, 0xc0, !PT ;  /* 0x1ffffffe03037812 */ /* 0x000fe400078ec0ff */
[----:B------:R-:W-:Y:S01]  /*0c70*/  LOP3.LUT R8, R8, 0x7ffffffc, RZ, 0xc0, !PT ;  /* 0x7ffffffc08087812 */ /* 0x000fe200078ec0ff */
[----:B------:R-:W-:Y:S02]  /*0c80*/  IMAD R4, R15, 0x10, R4 ;  /* 0x000000100f047824 */ /* 0x000fe400078e0204 */
[----:B------:R-:W-:Y:S02]  /*0c90*/  IMAD.IADD R3, R6, 0x1, -R3 ;  /* 0x0000000106037824 */ /* 0x000fe400078e0a03 */
[----:B------:R-:W-:Y:S01]  /*0ca0*/  IMAD R6, R2, 0x40, R7 ;  /* 0x0000004002067824 */ /* 0x000fe200078e0207 */
[-C--:B------:R-:W-:Y:S01]  /*0cb0*/  LEA.HI R2, R0, R12.reuse, RZ, 0x2 ;  /* 0x0000000c00027211 */ /* 0x080fe200078f10ff */
[----:B------:R-:W-:Y:S01]  /*0cc0*/  IMAD R5, R4, 0x8, R3 ;  /* 0x0000000804057824 */ /* 0x000fe200078e0203 */
[----:B------:R-:W-:-:S02]  /*0cd0*/  LEA.HI R0, R0, R12, RZ, 0x3 ;  /* 0x0000000c00007211 */ /* 0x000fc400078f18ff */
[--C-:B------:R-:W-:Y:S01]  /*0ce0*/  SHF.R.S32.HI R200, RZ, 0x2, R2.reuse ;  /* 0x00000002ffc87819 */ /* 0x100fe20000011402 */
[----:B------:R-:W-:Y:S01]  /*0cf0*/  STL [R1+0x50], R6 ;  /* 0x0000500601007387 */ /* 0x000fe20000100800 */
[----:B------:R-:W-:Y:S02]  /*0d00*/  SHF.R.S32.HI R3, RZ, 0x1f, R2 ;  /* 0x0000001fff037819 */ /* 0x000fe40000011402 */
[----:B------:R-:W-:Y:S01]  /*0d10*/  SHF.R.S32.HI R4, RZ, 0x3, R0 ;  /* 0x00000003ff047819 */ /* 0x000fe20000011400 */
[----:B------:R-:W-:Y:S01]  /*0d20*/  VIADD R7, R200, 0x40 ;  /* 0x00000040c8077836 */ /* 0x000fe20000000000 */
[----:B------:R-:W-:Y:S01]  /*0d30*/  LOP3.LUT R0, R0, 0xfffffff8, RZ, 0xc0, !PT ;  /* 0xfffffff800007812 */ /* 0x000fe200078ec0ff */
[----:B------:R-:W-:Y:S01]  /*0d40*/  STL [R1+0x30], RZ ;  /* 0x000030ff01007387 */ /* 0x000fe20000100800 */
[----:B------:R-:W-:Y:S01]  /*0d50*/  LOP3.LUT R2, R2, 0xfffffffc, RZ, 0xc0, !PT ;  /* 0xfffffffc02027812 */ /* 0x000fe200078ec0ff */
[----:B------:R-:W-:Y:S01]  /*0d60*/  IMAD.SHL.U32 R229, R7, 0x40, RZ ;  /* 0x0000004007e57824 */ /* 0x000fe200078e00ff */
[----:B------:R-:W-:Y:S01]  /*0d70*/  LEA.HI R3, R3, R200, RZ, 0x3 ;  /* 0x000000c803037211 */ /* 0x000fe200078f18ff */
[----:B------:R-:W-:-:S02]  /*0d80*/  IMAD.IADD R9, R12, 0x1, -R0 ;  /* 0x000000010c097824 */ /* 0x000fc400078e0a00 */
[----:B------:R-:W-:Y:S01]  /*0d90*/  IMAD.IADD R4, R12, 0x1, -R2 ;  /* 0x000000010c047824 */ /* 0x000fe200078e0a02 */
[----:B------:R-:W-:Y:S01]  /*0da0*/  LOP3.LUT R3, R3, 0xfffffff8, RZ, 0xc0, !PT ;  /* 0xfffffff803037812 */ /* 0x000fe200078ec0ff */
[----:B------:R-:W-:Y:S01]  /*0db0*/  IMAD.SHL.U32 R213, R9, 0x8, RZ ;  /* 0x0000000809d57824 */ /* 0x000fe200078e00ff */
[----:B------:R-:W-:Y:S01]  /*0dc0*/  SHF.R.S32.HI R2, RZ, 0x1f, R7 ;  /* 0x0000001fff027819 */ /* 0x000fe20000011407 */
[C---:B------:R-:W-:Y:S01]  /*0dd0*/  IMAD.SHL.U32 R16, R4.reuse, 0x8, RZ ;  /* 0x0000000804107824 */ /* 0x040fe200078e00ff */
[----:B------:R-:W-:Y:S01]  /*0de0*/  LEA.HI R0, R4, R4, RZ, 0x1 ;  /* 0x0000000404007211 */ /* 0x000fe200078f08ff */
[----:B------:R-:W-:Y:S01]  /*0df0*/  IMAD.IADD R9, R200, 0x1, -R3 ;  /* 0x00000001c8097824 */ /* 0x000fe200078e0a03 */
[----:B------:R-:W-:Y:S01]  /*0e00*/  LEA.HI R3, R2, R7, RZ, 0x3 ;  /* 0x0000000702037211 */ /* 0x000fe200078f18ff */
[----:B------:R-:W-:Y:S01]  /*0e10*/  IMAD.SHL.U32 R22, R4, 0x4, RZ ;  /* 0x0000000404167824 */ /* 0x000fe200078e00ff */
[----:B------:R-:W-:Y:S01]  /*0e20*/  LOP3.LUT R0, R0, 0x1ffffffe, RZ, 0xc0, !PT ;  /* 0x1ffffffe00007812 */ /* 0x000fe200078ec0ff */
[----:B------:R-:W-:Y:S01]  /*0e30*/  VIADD R12, R213, 0x80 ;  /* 0x00000080d50c7836 */ /* 0x000fe20000000000 */
[----:B------:R-:W-:Y:S01]  /*0e40*/  LOP3.LUT R229, R229, 0x1c0, RZ, 0xc0, !PT ;  /* 0x000001c0e5e57812 */ /* 0x000fe200078ec0ff */
[----:B------:R-:W-:Y:S01]  /*0e50*/  IMAD.SHL.U32 R3, R3, 0x40, RZ ;  /* 0x0000004003037824 */ /* 0x000fe200078e00ff */
[----:B------:R0:W-:Y:S01]  /*0e60*/  STL [R1+0x38], R9 ;  /* 0x0000380901007387 */ /* 0x0001e20000100800 */
[----:B------:R-:W-:Y:S01]  /*0e70*/  VIADD R10, R213, 0xc0 ;  /* 0x000000c0d50a7836 */ /* 0x000fe20000000000 */
[----:B------:R-:W-:Y:S01]  /*0e80*/  SHF.R.S32.HI R7, RZ, 0x1f, R213 ;  /* 0x0000001fff077819 */ /* 0x000fe200000114d5 */
[----:B------:R-:W-:Y:S01]  /*0e90*/  IMAD.IADD R0, R4, 0x1, -R0 ;  /* 0x0000000104007824 */ /* 0x000fe200078e0a00 */
[----:B------:R-:W-:Y:S01]  /*0ea0*/  LOP3.LUT R3, R3, 0xfffffe00, RZ, 0xc0, !PT ;  /* 0xfffffe0003037812 */ /* 0x000fe200078ec0ff */
[----:B------:R-:W-:Y:S01]  /*0eb0*/  VIADD R204, R22, 0x10 ;  /* 0x0000001016cc7836 */ /* 0x000fe20000000000 */
[----:B------:R-:W-:Y:S01]  /*0ec0*/  LOP3.LUT R4, R229, 0x38, R16, 0xf8, !PT ;  /* 0x00000038e5047812 */ /* 0x000fe200078ef810 */
[----:B------:R-:W-:Y:S01]  /*0ed0*/  IMAD R0, R0, 0x8, R6 ;  /* 0x0000000800007824 */ /* 0x000fe200078e0206 */
[C---:B------:R-:W-:Y:S01]  /*0ee0*/  IADD3 R207, R16.reuse, 0x80, RZ ;  /* 0x0000008010cf7810 */ /* 0x040fe20007ffe0ff */
[----:B------:R1:W-:Y:S01]  /*0ef0*/  STL [R1+0xc], R3 ;  /* 0x00000c0301007387 */ /* 0x0003e20000100800 */
[----:B0-----:R-:W-:Y:S01]  /*0f00*/  SHF.R.U32.HI R9, RZ, 0x3, R229 ;  /* 0x00000003ff097819 */ /* 0x001fe200000116e5 */
[C---:B------:R-:W-:Y:S01]  /*0f10*/  VIADD R2, R16.reuse, 0x20 ;  /* 0x0000002010027836 */ /* 0x040fe20000000000 */
[----:B------:R-:W-:Y:S01]  /*0f20*/  SHF.R.S32.HI R7, RZ, 0x1f, R204 ;  /* 0x0000001fff077819 */ /* 0x000fe200000114cc */
[C---:B------:R-:W-:Y:S01]  /*0f30*/  VIADD R209, R16.reuse, 0x40 ;  /* 0x0000004010d17836 */ /* 0x040fe20000000000 */
[----:B------:R-:W-:Y:S01]  /*0f40*/  LOP3.LUT R4, R3, R4, R9, 0xf6, !PT ;  /* 0x0000000403047212 */ /* 0x000fe200078ef609 */
[C---:B------:R-:W-:Y:S01]  /*0f50*/  VIADD R208, R16.reuse, 0x60 ;  /* 0x0000006010d07836 */ /* 0x040fe20000000000 */
[----:B------:R-:W-:Y:S01]  /*0f60*/  SHF.R.S32.HI R17, RZ, 0x1f, R16 ;  /* 0x0000001fff117819 */ /* 0x000fe20000011410 */
[----:B------:R-:W-:Y:S01]  /*0f70*/  VIADD R206, R16, 0xa0 ;  /* 0x000000a010ce7836 */ /* 0x000fe20000000000 */
[----:B------:R-:W-:Y:S01]  /*0f80*/  SHF.R.S32.HI R201, RZ, 0x1f, R2 ;  /* 0x0000001fffc97819 */ /* 0x000fe20000011402 */
[----:B-1----:R-:W-:Y:S01]  /*0f90*/  IMAD.IADD R3, R11, 0x1, -R8 ;  /* 0x000000010b037824 */ /* 0x002fe200078e0a08 */
[----:B------:R-:W-:Y:S01]  /*0fa0*/  SHF.R.S32.HI R222, RZ, 0x1f, R209 ;  /* 0x0000001fffde7819 */ /* 0x000fe200000114d1 */
[----:B------:R-:W-:Y:S01]  /*0fb0*/  IMAD.SHL.U32 R8, R5, 0x8, RZ ;  /* 0x0000000805087824 */ /* 0x000fe200078e00ff */
[----:B------:R-:W-:Y:S01]  /*0fc0*/  SHF.L.U64.HI R5, R204, 0x1, R7 ;  /* 0x00000001cc057819 */ /* 0x000fe20000010207 */
[C---:B------:R-:W-:Y:S01]  /*0fd0*/  VIADD R211, R16.reuse, 0xc0 ;  /* 0x000000c010d37836 */ /* 0x040fe20000000000 */
[----:B------:R-:W-:Y:S01]  /*0fe0*/  SHF.R.S32.HI R221, RZ, 0x1f, R208 ;  /* 0x0000001fffdd7819 */ /* 0x000fe200000114d0 */
[----:B------:R-:W-:Y:S01]  /*0ff0*/  VIADD R210, R16, 0xe0 ;  /* 0x000000e010d27836 */ /* 0x000fe20000000000 */
[----:B------:R-:W-:-:S02]  /*1000*/  SHF.R.S32.HI R220, RZ, 0x1f, R207 ;  /* 0x0000001fffdc7819 */ /* 0x000fc400000114cf */
[----:B------:R-:W-:Y:S02]  /*1010*/  SHF.R.S32.HI R219, RZ, 0x1f, R206 ;  /* 0x0000001fffdb7819 */ /* 0x000fe400000114ce */
[----:B------:R-:W-:Y:S02]  /*1020*/  SHF.R.S32.HI R218, RZ, 0x1f, R211 ;  /* 0x0000001fffda7819 */ /* 0x000fe400000114d3 */
[----:B------:R-:W-:Y:S02]  /*1030*/  SHF.R.S32.HI R217, RZ, 0x1f, R210 ;  /* 0x0000001fffd97819 */ /* 0x000fe400000114d2 */
[----:B--2---:R-:W-:Y:S01]  /*1040*/  LOP3.LUT R205, R13, 0x1, RZ, 0xfc, !PT ;  /* 0x000000010dcd7812 */ /* 0x004fe200078efcff */
[----:B------:R-:W-:-:S05]  /*1050*/  VIADD R13, R213, 0x40 ;  /* 0x00000040d50d7836 */ /* 0x000fca0000000000 */
[----:B------:R-:W-:Y:S02]  /*1060*/  SHF.R.S32.HI R14, RZ, 0x1f, R13 ;  /* 0x0000001fff0e7819 */ /* 0x000fe4000001140d */
[----:B------:R-:W-:Y:S02]  /*1070*/  SHF.R.S32.HI R13, RZ, 0x1f, R12 ;  /* 0x0000001fff0d7819 */ /* 0x000fe4000001140c */
[----:B------:R-:W-:Y:S01]  /*1080*/  SHF.R.S32.HI R12, RZ, 0x1f, R10 ;  /* 0x0000001fff0c7819 */ /* 0x000fe2000001140a */
[----:B------:R-:W-:-:S05]  /*1090*/  IMAD.SHL.U32 R10, R204, 0x2, RZ ;  /* 0x00000002cc0a7824 */ /* 0x000fca00078e00ff */
[----:B------:R-:W-:Y:S04]  /*10a0*/  STL [R1+0x48], R10 ;  /* 0x0000480a01007387 */ /* 0x000fe80000100800 */
[----:B------:R0:W-:Y:S04]  /*10b0*/  STL [R1+0x54], R3 ;  /* 0x0000540301007387 */ /* 0x0001e80000100800 */
[----:B------:R1:W-:Y:S04]  /*10c0*/  STL [R1+0x5c], R8 ;  /* 0x00005c0801007387 */ /* 0x0003e80000100800 */
[----:B------:R1:W-:Y:S01]  /*10d0*/  STL [R1+0x44], R5 ;  /* 0x0000440501007387 */ /* 0x0003e20000100800 */
[----:B0-----:R-:W-:-:S03]  /*10e0*/  IMAD R3, R4, 0x2, R19 ;  /* 0x0000000204037824 */ /* 0x001fc600078e0213 */
[----:B------:R1:W-:Y:S04]  /*10f0*/  STL [R1+0x58], R0 ;  /* 0x0000580001007387 */ /* 0x0003e80000100800 */
[----:B------:R1:W-:Y:S02]  /*1100*/  STL [R1+0x4c], R3 ;  /* 0x00004c0301007387 */ /* 0x0003e40000100800 */
.L_x_793:
[----:B012---:R-:W0:Y:S02]  /*1110*/  LDC.64 R4, c[0x0][0xc88] ;  /* 0x00032200ff047b82 */ /* 0x007e240000000a00 */
[----:B0-----:R-:W-:-:S05]  /*1120*/  IMAD.WIDE R4, R75, 0x4, R4 ;  /* 0x000000044b047825 */ /* 0x001fca00078e0204 */
[----:B------:R-:W2:Y:S01]  /*1130*/  LDG.E R0, desc[UR40][R4.64] ;  /* 0x0000002804007981 */ /* 0x000ea2000c1e1900 */
[----:B------:R-:W-:Y:S05]  /*1140*/  YIELD ;  /* 0x0000000000007946 */ /* 0x000fea0003800000 */
[----:B------:R-:W-:Y:S01]  /*1150*/  ULDC.64 UR4, c[0x0][0xa28] ;  /* 0x00028a0000047ab9 */ /* 0x000fe20000000a00 */
[----:B------:R-:W-:Y:S01]  /*1160*/  ULDC.64 UR8, c[0x0][0xa18] ;  /* 0x0002860000087ab9 */ /* 0x000fe20000000a00 */
[----:B------:R-:W-:Y:S01]  /*1170*/  ISETP.NE.U32.AND P1, PT, RZ, UR4, PT ;  /* 0x00000004ff007c0c */ /* 0x000fe2000bf25070 */
[----:B------:R-:W-:Y:S01]  /*1180*/  ULDC.64 UR6, c[0x0][0xa08] ;  /* 0x0002820000067ab9 */ /* 0x000fe20000000a00 */
[----:B------:R-:W-:Y:S01]  /*1190*/  IMAD.MOV.U32 R33, RZ, RZ, RZ ;  /* 0x000000ffff217224 */ /* 0x000fe200078e00ff */
[----:B------:R-:W-:-:S02]  /*11a0*/  ISETP.NE.U32.AND P0, PT, RZ, UR6, PT ;  /* 0x00000006ff007c0c */ /* 0x000fc4000bf05070 */
[----:B------:R-:W-:Y:S02]  /*11b0*/  ISETP.NE.AND.EX P1, PT, RZ, UR5, PT, P1 ;  /* 0x00000005ff007c0c */ /* 0x000fe4000bf25310 */
[----:B------:R-:W-:Y:S02]  /*11c0*/  ISETP.NE.AND.EX P0, PT, RZ, UR7, PT, P0 ;  /* 0x00000007ff007c0c */ /* 0x000fe4000bf05300 */
[----:B--2---:R-:W-:Y:S01]  /*11d0*/  SHF.R.S32.HI R3, RZ, 0x1f, R0 ;  /* 0x0000001fff037819 */ /* 0x004fe20000011400 */
[----:B------:R-:W-:Y:S08]  /*11e0*/  STL [R1+0x2c], R0 ;  /* 0x00002c0001007387 */ /* 0x000ff00000100800 */
[C---:B------:R-:W-:Y:S01]  /*11f0*/  @P1 LEA R6, P2, R0.reuse, UR4, 0x2 ;  /* 0x0000000400061c11 */ /* 0x040fe2000f8410ff */
[C---:B------:R-:W-:Y:S01]  /*1200*/  IMAD.SHL.U32 R35, R0.reuse, 0x4, RZ ;  /* 0x0000000400237824 */ /* 0x040fe200078e00ff */
[C-C-:B------:R-:W-:Y:S01]  /*1210*/  SHF.L.U64.HI R34, R0.reuse, 0x2, R3.reuse ;  /* 0x0000000200227819 */ /* 0x140fe20000010203 */
[----:B------:R0:W-:Y:S01]  /*1220*/  STL [R1+0x3c], R3 ;  /* 0x00003c0301007387 */ /* 0x0001e20000100800 */
[----:B------:R-:W-:-:S02]  /*1230*/  @P1 LEA.HI.X R7, R0, UR5, R3, 0x2, P2 ;  /* 0x0000000500071c11 */ /* 0x000fc400090f1403 */
[----:B------:R-:W-:Y:S01]  /*1240*/  ISETP.NE.U32.AND P2, PT, RZ, UR8, PT ;  /* 0x00000008ff007c0c */ /* 0x000fe2000bf45070 */
[----:B------:R-:W-:Y:S01]  /*1250*/  ULDC UR4, c[0x0][0x288] ;  /* 0x0000a20000047ab9 */ /* 0x000fe20000000800 */
[C---:B------:R-:W-:Y:S01]  /*1260*/  IADD3 R8, P3, R35.reuse, UR6, RZ ;  /* 0x0000000623087c10 */ /* 0x040fe2000ff7e0ff */
[----:B------:R1:W-:Y:S01]  /*1270*/  STL [R1+0x24], R35 ;  /* 0x0000242301007387 */ /* 0x0003e20000100800 */
[----:B------:R-:W-:Y:S01]  /*1280*/  ISETP.NE.AND.EX P2, PT, RZ, UR9, PT, P2 ;  /* 0x00000009ff007c0c */ /* 0x000fe2000bf45320 */
[----:B0-----:R-:W-:Y:S01]  /*1290*/  IMAD.MOV.U32 R3, RZ, RZ, RZ ;  /* 0x000000ffff037224 */ /* 0x001fe200078e00ff */
[C---:B------:R-:W-:Y:S01]  /*12a0*/  IADD3.X R9, R34.reuse, UR7, RZ, P3, !PT ;  /* 0x0000000722097c10 */ /* 0x040fe20009ffe4ff */
[----:B------:R-:W-:Y:S01]  /*12b0*/  IMAD.U32 R27, RZ, RZ, UR4 ;  /* 0x00000004ff1b7e24 */ /* 0x000fe2000f8e00ff */
[----:B------:R-:W-:Y:S01]  /*12c0*/  ULDC.64 UR4, c[0x0][0x418] ;  /* 0x0001060000047ab9 */ /* 0x000fe20000000a00 */
[----:B------:R1:W-:Y:S04]  /*12d0*/  STL [R1+0x28], R34 ;  /* 0x0000282201007387 */ /* 0x0003e80000100800 */
[----:B------:R1:W5:Y:S04]  /*12e0*/  @P1 LDG.E R3, desc[UR40][R6.64] ;  /* 0x0000002806031981 */ /* 0x000368000c1e1900 */
[----:B------:R-:W-:Y:S01]  /*12f0*/  @P2 IADD3 R4, P1, R35, UR8, RZ ;  /* 0x0000000823042c10 */ /* 0x000fe2000ff3e0ff */
[----:B------:R1:W5:Y:S03]  /*1300*/  @P0 LDG.E R33, desc[UR40][R8.64] ;  /* 0x0000002808210981 */ /* 0x000366000c1e1900 */
[----:B------:R-:W-:-:S05]  /*1310*/  @P2 IADD3.X R5, R34, UR9, RZ, P1, !PT ;  /* 0x0000000922052c10 */ /* 0x000fca0008ffe4ff */
[----:B------:R1:W5:Y:S01]  /*1320*/  @P2 LDG.E R27, desc[UR40][R4.64] ;  /* 0x00000028041b2981 */ /* 0x000362000c1e1900 */
[----:B------:R-:W-:Y:S01]  /*1330*/  UISETP.NE.U32.AND UP0, UPT, UR4, URZ, UPT ;  /* 0x0000003f0400728c */ /* 0x000fe2000bf05070 */
[----:B----4-:R-:W-:Y:S02]  /*1340*/  IMAD.MOV.U32 R30, RZ, RZ, R0 ;  /* 0x000000ffff1e7224 */ /* 0x010fe400078e0000 */
[----:B------:R-:W-:Y:S01]  /*1350*/  ULDC UR4, c[0x0][0x424] ;  /* 0x0001090000047ab9 */ /* 0x000fe20000000800 */
[----:B------:R-:W-:-:S03]  /*1360*/  UISETP.NE.AND.EX UP0, UPT, UR5, URZ, UPT, UP0 ;  /* 0x0000003f0500728c */ /* 0x000fc6000bf05300 */
[----:B------:R-:W-:Y:S01]  /*1370*/  ULDC UR5, c[0x0][0x2f0] ;  /* 0x0000bc0000057ab9 */ /* 0x000fe20000000800 */
[----:B------:R-:W-:-:S04]  /*1380*/  USEL UR4, UR4, 0x1, UP0 ;  /* 0x0000000104047887 */ /* 0x000fc80008000000 */
[----:B------:R-:W-:-:S03]  /*1390*/  UIMAD UR4, UR4, UR5, URZ ;  /* 0x00000005040472a4 */ /* 0x000fc6000f8e023f */
[----:B------:R-:W-:Y:S02]  /*13a0*/  ULDC UR5, c[0x0][0x348] ;  /* 0x0000d20000057ab9 */ /* 0x000fe40000000800 */
[----:B------:R-:W-:Y:S02]  /*13b0*/  IMAD.U32 R31, RZ, RZ, UR5 ;  /* 0x00000005ff1f7e24 */ /* 0x000fe4000f8e00ff */
[----:B------:R-:W-:Y:S01]  /*13c0*/  IMAD.U32 R32, RZ, RZ, UR4 ;  /* 0x00000004ff207e24 */ /* 0x000fe2000f8e00ff */
[----:B-1-3--:R-:W-:Y:S06]  /*13d0*/  @P2 BRA `(.L_x_651) ;  /* 0x0000000000242947 */ /* 0x00afec0003800000 */
[----:B------:R-:W-:Y:S02]  /*13e0*/  ULDC.64 UR4, c[0x0][0xa00] ;  /* 0x0002800000047ab9 */ /* 0x000fe40000000a00 */
[----:B------:R-:W-:-:S04]  /*13f0*/  ISETP.NE.U32.AND P1, PT, RZ, UR4, PT ;  /* 0x00000004ff007c0c */ /* 0x000fc8000bf25070 */
[----:B------:R-:W-:-:S13]  /*1400*/  ISETP.NE.AND.EX P1, PT, RZ, UR5, PT, P1 ;  /* 0x00000005ff007c0c */ /* 0x000fda000bf25310 */
[----:B------:R-:W-:Y:S05]  /*1410*/  @!P1 BRA `(.L_x_651) ;  /* 0x0000000000149947 */ /* 0x000fea0003800000 */
[----:B------:R-:W0:Y:S02]  /*1420*/  LDC.64 R4, c[0x0][0xa00] ;  /* 0x00028000ff047b82 */ /* 0x000e240000000a00 */
[----:B0-----:R-:W-:-:S05]  /*1430*/  IMAD.WIDE R4, R30, 0x4, R4 ;  /* 0x000000041e047825 */ /* 0x001fca00078e0204 */
[----:B-----5:R-:W2:Y:S04]  /*1440*/  LDG.E R27, desc[UR40][R4.64] ;  /* 0x00000028041b7981 */ /* 0x020ea8000c1e1900 */
[----:B------:R-:W2:Y:S02]  /*1450*/  LDG.E R0, desc[UR40][R4.64+0x4] ;  /* 0x0000042804007981 */ /* 0x000ea4000c1e1900 */
[----:B--2---:R-:W-:-:S07]  /*1460*/  IMAD.IADD R27, R0, 0x1, -R27 ;  /* 0x00000001001b7824 */ /* 0x004fce00078e0a1b */
.L_x_651:
[----:B------:R-:W-:Y:S01]  /*1470*/  ULDC.64 UR4, c[0x0][0xa20] ;  /* 0x0002880000047ab9 */ /* 0x000fe20000000a00 */
[----:B------:R0:W-:Y:S01]  /*1480*/  STL [R1+0x34], R73 ;  /* 0x0000344901007387 */ /* 0x0001e20000100800 */
[----:B------:R-:W-:-:S03]  /*1490*/  ISETP.NE.U32.AND P1, PT, RZ, UR4, PT ;  /* 0x00000004ff007c0c */ /* 0x000fc6000bf25070 */
[----:B------:R0:W-:Y:S01]  /*14a0*/  STL [R1+0x20], R74 ;  /* 0x0000204a01007387 */ /* 0x0001e20000100800 */
[----:B------:R-:W-:-:S13]  /*14b0*/  ISETP.NE.AND.EX P1, PT, RZ, UR5, PT, P1 ;  /* 0x00000005ff007c0c */ /* 0x000fda000bf25310 */
[----:B0-----:R-:W-:Y:S05]  /*14c0*/  @!P1 BRA `(.L_x_652) ;  /* 0x0000000000109947 */ /* 0x001fea0003800000 */
[----:B------:R-:W-:-:S04]  /*14d0*/  IADD3 R4, P0, R35, UR4, RZ ;  /* 0x0000000423047c10 */ /* 0x000fc8000ff1e0ff */
[----:B------:R-:W-:-:S05]  /*14e0*/  IADD3.X R5, R34, UR5, RZ, P0, !PT ;  /* 0x0000000522057c10 */ /* 0x000fca00087fe4ff */
[----:B------:R0:W5:Y:S01]  /*14f0*/  LDG.E R32, desc[UR40][R4.64] ;  /* 0x0000002804207981 */ /* 0x000162000c1e1900 */
[----:B------:R-:W-:Y:S05]  /*1500*/  BRA `(.L_x_653) ;  /* 0x0000000000107947 */ /* 0x000fea0003800000 */
.L_x_652:
[----:B------:R-:W-:Y:S05]  /*1510*/  @!P0 BRA `(.L_x_653) ;  /* 0x00000000000c8947 */ /* 0x000fea0003800000 */
[----:B------:R-:W2:Y:S04]  /*1520*/  LDG.E R5, desc[UR40][R8.64] ;  /* 0x0000002808057981 */ /* 0x000ea8000c1e1900 */
[----:B------:R-:W2:Y:S02]  /*1530*/  LDG.E R32, desc[UR40][R8.64+0x4] ;  /* 0x0000042808207981 */ /* 0x000ea4000c1e1900 */
[----:B--2---:R-:W-:-:S07]  /*1540*/  IMAD.IADD R32, R32, 0x1, -R5 ;  /* 0x0000000120207824 */ /* 0x004fce00078e0a05 */
.L_x_653:
[----:B------:R-:W-:Y:S02]  /*1550*/  ULDC.64 UR4, c[0x0][0xa10] ;  /* 0x0002840000047ab9 */ /* 0x000fe40000000a00 */
[----:B------:R-:W-:-:S04]  /*1560*/  ISETP.NE.U32.AND P0, PT, RZ, UR4, PT ;  /* 0x00000004ff007c0c */ /* 0x000fc8000bf05070 */
[----:B------:R-:W-:Y:S01]  /*1570*/  ISETP.NE.AND.EX P0, PT, RZ, UR5, PT, P0 ;  /* 0x00000005ff007c0c */ /* 0x000fe2000bf05300 */
[----:B-----5:R-:W-:Y:S01]  /*1580*/  IMAD.IADD R8, R32, 0x1, -R3 ;  /* 0x0000000120087824 */ /* 0x020fe200078e0a03 */
[----:B------:R-:W-:-:S11]  /*1590*/  ULDC.64 UR4, c[0x0][0xa30] ;  /* 0x00028c0000047ab9 */ /* 0x000fd60000000a00 */
[----:B0-----:R-:W0:Y:S02]  /*15a0*/  @P0 LDC.64 R4, c[0x0][0xa10] ;  /* 0x00028400ff040b82 */ /* 0x001e240000000a00 */
[----:B0-----:R-:W-:-:S05]  /*15b0*/  @P0 IMAD.WIDE R4, R30, 0x4, R4 ;  /* 0x000000041e040825 */ /* 0x001fca00078e0204 */
[----:B------:R-:W2:Y:S04]  /*15c0*/  @P0 LDG.E R0, desc[UR40][R4.64] ;  /* 0x0000002804000981 */ /* 0x000ea8000c1e1900 */
[----:B------:R0:W2:Y:S01]  /*15d0*/  @P0 LDG.E R9, desc[UR40][R4.64+0x4] ;  /* 0x0000042804090981 */ /* 0x0000a2000c1e1900 */
[----:B------:R-:W-:Y:S01]  /*15e0*/  ISETP.NE.U32.AND P1, PT, RZ, UR4, PT ;  /* 0x00000004ff007c0c */ /* 0x000fe2000bf25070 */
[----:B------:R-:W-:-:S03]  /*15f0*/  IMAD.MOV.U32 R26, RZ, RZ, R32 ;  /* 0x000000ffff1a7224 */ /* 0x000fc600078e0020 */
[----:B------:R-:W-:Y:S01]  /*1600*/  ISETP.NE.AND.EX P1, PT, RZ, UR5, PT, P1 ;  /* 0x00000005ff007c0c */ /* 0x000fe2000bf25310 */
[----:B0-----:R-:W-:-:S05]  /*1610*/  IMAD.MOV R4, RZ, RZ, -R8 ;  /* 0x000000ffff047224 */ /* 0x001fca00078e0a08 */
[----:B------:R-:W-:-:S07]  /*1620*/  VIMNMX R4, RZ, R4, !PT ;  /* 0x00000004ff047248 */ /* 0x000fce0007fe0100 */
[----:B------:R-:W-:-:S04]  /*1630*/  @P1 IADD3 R6, P2, R35, UR4, RZ ;  /* 0x0000000423061c10 */ /* 0x000fc8000ff5e0ff */
[----:B------:R-:W-:-:S05]  /*1640*/  @P1 IADD3.X R7, R34, UR5, RZ, P2, !PT ;  /* 0x0000000522071c10 */ /* 0x000fca00097fe4ff */
[----:B------:R0:W5:Y:S01]  /*1650*/  @P1 LDG.E R26, desc[UR40][R6.64] ;  /* 0x00000028061a1981 */ /* 0x000162000c1e1900 */
[----:B--2---:R-:W-:-:S04]  /*1660*/  @P0 IMAD.IADD R31, R9, 0x1, -R0 ;  /* 0x00000001091f0824 */ /* 0x004fc800078e0a00 */
[----:B------:R-:W-:-:S05]  /*1670*/  IMAD.IADD R176, R8, 0x1, R31 ;  /* 0x0000000108b07824 */ /* 0x000fca00078e021f */
[----:B------:R-:W-:-:S05]  /*1680*/  IADD3 R0, R176, 0x5f, RZ ;  /* 0x0000005fb0007810 */ /* 0x000fca0007ffe0ff */
[----:B------:R-:W-:-:S05]  /*1690*/  IMAD.HI R0, R0, 0x2aaaaaab, RZ ;  /* 0x2aaaaaab00007827 */ /* 0x000fca00078e02ff */
[----:B------:R-:W-:-:S04]  /*16a0*/  SHF.R.U32.HI R3, RZ, 0x1f, R0 ;  /* 0x0000001fff037819 */ /* 0x000fc80000011600 */
[----:B------:R-:W-:-:S05]  /*16b0*/  LEA.HI.SX32 R178, R0, R3, 0x1c ;  /* 0x0000000300b27211 */ /* 0x000fca00078fe2ff */
[----:B------:R-:W-:-:S05]  /*16c0*/  IMAD R0, R178, 0x60, -R8 ;  /* 0x00000060b2007824 */ /* 0x000fca00078e0a08 */
[----:B------:R-:W-:-:S04]  /*16d0*/  VIMNMX R3, R0, R31, PT ;  /* 0x0000001f00037248 */ /* 0x000fc80003fe0100 */
[----:B------:R-:W-:Y:S01]  /*16e0*/  ISETP.GT.AND P0, PT, R3, R4, PT ;  /* 0x000000040300720c */ /* 0x000fe20003f04270 */
[----:B------:R-:W-:-:S05]  /*16f0*/  IMAD.WIDE.U32 R4, R4, -0x55555555, RZ ;  /* 0xaaaaaaab04047825 */ /* 0x000fca00078e00ff */
[----:B------:R-:W-:-:S05]  /*1700*/  SHF.R.U32.HI R29, RZ, 0x6, R5 ;  /* 0x00000006ff1d7819 */ /* 0x000fca0000011605 */
[----:B------:R-:W-:Y:S02]  /*1710*/  IMAD.MOV.U32 R28, RZ, RZ, R29 ;  /* 0x000000ffff1c7224 */ /* 0x000fe400078e001d */
[----:B------:R-:W-:-:S04]  /*1720*/  @P0 VIADD R0, R3, 0x5f ;  /* 0x0000005f03000836 */ /* 0x000fc80000000000 */
[----:B------:R-:W-:-:S05]  /*1730*/  @P0 IMAD.HI R0, R0, 0x2aaaaaab, RZ ;  /* 0x2aaaaaab00000827 */ /* 0x000fca00078e02ff */
[----:B------:R-:W-:-:S04]  /*1740*/  @P0 SHF.R.U32.HI R3, RZ, 0x1f, R0 ;  /* 0x0000001fff030819 */ /* 0x000fc80000011600 */
[----:B------:R-:W-:Y:S02]  /*1750*/  @P0 LEA.HI.SX32 R28, R0, R3, 0x1c ;  /* 0x00000003001c0211 */ /* 0x000fe400078fe2ff */
[----:B------:R-:W-:Y:S02]  /*1760*/  PLOP3.LUT P0, PT, PT, PT, PT, 0x80, 0x0 ;  /* 0x000000000000781c */ /* 0x000fe40003f0f070 */
[----:B------:R-:W-:-:S13]  /*1770*/  ISETP.GT.AND P1, PT, R28, R29, PT ;  /* 0x0000001d1c00720c */ /* 0x000fda0003f24270 */
[----:B0-----:R-:W-:Y:S05]  /*1780*/  @!P1 BRA `(.L_x_654) ;  /* 0x0000004400ec9947 */ /* 0x001fea0003800000 */
[----:B------:R-:W-:Y:S01]  /*1790*/  VIADD R25, R19, 0x1c400 ;  /* 0x0001c40013197836 */ /* 0x000fe20000000000 */
[----:B------:R-:W-:Y:S04]  /*17a0*/  BSSY B6, `(.L_x_655) ;  /* 0x0000013000067945 */ /* 0x000fe80003800000 */
[----:B------:R-:W-:-:S13]  /*17b0*/  LOP3.LUT P0, RZ, R25, 0x3ff, RZ, 0xc0, !PT ;  /* 0x000003ff19ff7812 */ /* 0x000fda000780c0ff */
        /* <DEDUP_REMOVED lines=17> */
.L_x_656:
[----:B------:R-:W-:Y:S05]  /*18d0*/  BSYNC B6 ;  /* 0x0000000000067941 */ /* 0x000fea0003800000 */
.L_x_655:
        /* <DEDUP_REMOVED lines=20> */
.L_x_658:
[----:B------:R-:W-:Y:S05]  /*1a20*/  BSYNC B6 ;  /* 0x0000000000067941 */ /* 0x000fea0003800000 */
.L_x_657:
[----:B------:R-:W-:Y:S01]  /*1a30*/  ULDC.64 UR4, c[0x0][0x9f8] ;  /* 0x00027e0000047ab9 */ /* 0x000fe20000000a00 */
[----:B------:R-:W0:Y:S01]  /*1a40*/  LDC.64 R52, c[0x0][0x3f8] ;  /* 0x0000fe00ff347b82 */ /* 0x000e220000000a00 */
[----:B------:R-:W-:Y:S01]  /*1a50*/  ISETP.NE.U32.AND P0, PT, RZ, UR4, PT ;  /* 0x00000004ff007c0c */ /* 0x000fe2000bf05070 */
[----:B------:R-:W2:Y:S03]  /*1a60*/  LDL R14, [R1+0x38] ;  /* 0x00003800010e7983 */ /* 0x000ea60000100800 */
[----:B------:R-:W-:-:S03]  /*1a70*/  ISETP.NE.AND.EX P0, PT, RZ, UR5, PT, P0 ;  /* 0x00000005ff007c0c */ /* 0x000fc6000bf05300 */
[----:B------:R-:W1:Y:S08]  /*1a80*/  LDC R65, c[0x0][0x3f4] ;  /* 0x0000fd00ff417b82 */ /* 0x000e700000000800 */
[----:B------:R-:W3:Y:S02]  /*1a90*/  LDC.64 R58, c[0x0][0x408] ;  /* 0x00010200ff3a7b82 */ /* 0x000ee40000000a00 */
[----:B------:R-:W-:Y:S01]  /*1aa0*/  @P0 IADD3 R4, P1, R35, UR4, RZ ;  /* 0x0000000423040c10 */ /* 0x000fe2000ff3e0ff */
[----:B------:R-:W-:-:S03]  /*1ab0*/  ULDC UR4, c[0x0][0x320] ;  /* 0x0000c80000047ab9 */ /* 0x000fc60000000800 */
[----:B------:R-:W-:Y:S02]  /*1ac0*/  @P0 IADD3.X R5, R34, UR5, RZ, P1, !PT ;  /* 0x0000000522050c10 */ /* 0x000fe40008ffe4ff */
[----:B------:R-:W-:-:S03]  /*1ad0*/  ISETP.GE.AND P1, PT, R2, UR4, PT ;  /* 0x0000000402007c0c */ /* 0x000fc6000bf26270 */
[----:B------:R4:W2:Y:S01]  /*1ae0*/  @P0 LDG.E R30, desc[UR40][R4.64] ;  /* 0x00000028041e0981 */ /* 0x0008a2000c1e1900 */
[----:B------:R-:W-:Y:S02]  /*1af0*/  SEL R3, RZ, 0xffffffff, P1 ;  /* 0xffffffffff037807 */ /* 0x000fe40000800000 */
[----:B------:R-:W-:-:S03]  /*1b00*/  ISETP.GE.AND P0, PT, R16, UR4, PT ;  /* 0x0000000410007c0c */ /* 0x000fc6000bf06270 */
[----:B------:R-:W-:Y:S01]  /*1b10*/  IMAD.SHL.U32 R3, R3, 0x2, RZ ;  /* 0x0000000203037824 */ /* 0x000fe200078e00ff */
[----:B------:R-:W-:Y:S02]  /*1b20*/  SEL R0, RZ, 0x1, P0 ;  /* 0x00000001ff007807 */ /* 0x000fe40000000000 */
[----:B------:R-:W-:Y:S02]  /*1b30*/  ISETP.GE.AND P0, PT, R209, UR4, PT ;  /* 0x00000004d1007c0c */ /* 0x000fe4000bf06270 */
[----:B------:R-:W-:Y:S02]  /*1b40*/  ISETP.GE.AND P1, PT, R208, UR4, PT ;  /* 0x00000004d0007c0c */ /* 0x000fe4000bf26270 */
[----:B------:R-:W-:Y:S02]  /*1b50*/  LOP3.LUT R0, R3, 0x2, R0, 0xe2, !PT ;  /* 0x0000000203007812 */ /* 0x000fe400078ee200 */
[----:B------:R-:W-:Y:S02]  /*1b60*/  SEL R3, RZ, 0x4, P0 ;  /* 0x00000004ff037807 */ /* 0x000fe40000000000 */
[----:B----4-:R-:W-:-:S02]  /*1b70*/  SEL R4, RZ, 0x8, P1 ;  /* 0x00000008ff047807 */ /* 0x010fc40000800000 */
[----:B------:R-:W-:Y:S02]  /*1b80*/  ISETP.GE.AND P0, PT, R207, UR4, PT ;  /* 0x00000004cf007c0c */ /* 0x000fe4000bf06270 */
[----:B------:R-:W-:Y:S02]  /*1b90*/  ISETP.GE.AND P1, PT, R206, UR4, PT ;  /* 0x00000004ce007c0c */ /* 0x000fe4000bf26270 */
[----:B------:R-:W-:Y:S02]  /*1ba0*/  LOP3.LUT R0, R4, R0, R3, 0xfe, !PT ;  /* 0x0000000004007212 */ /* 0x000fe400078efe03 */
[----:B------:R-:W-:Y:S02]  /*1bb0*/  SEL R3, RZ, 0x10, P0 ;  /* 0x00000010ff037807 */ /* 0x000fe40000000000 */
[----:B------:R-:W-:Y:S02]  /*1bc0*/  SEL R4, RZ, 0x20, P1 ;  /* 0x00000020ff047807 */ /* 0x000fe40000800000 */
[----:B------:R-:W-:-:S02]  /*1bd0*/  SHF.R.S32.HI R9, RZ, 0x1f, R200 ;  /* 0x0000001fff097819 */ /* 0x000fc400000114c8 */
[----:B------:R-:W-:-:S03]  /*1be0*/  LOP3.LUT R3, R4, R0, R3, 0xfe, !PT ;  /* 0x0000000004037212 */ /* 0x000fc600078efe03 */
[-C--:B0-----:R-:W-:Y:S02]  /*1bf0*/  IMAD R0, R9, R52.reuse, RZ ;  /* 0x0000003409007224 */ /* 0x081fe400078e02ff */
[----:B------:R-:W-:-:S04]  /*1c00*/  IMAD.WIDE.U32 R10, R200, R52, R16 ;  /* 0x00000034c80a7225 */ /* 0x000fc800078e0010 */
[----:B------:R-:W-:-:S04]  /*1c10*/  IMAD R15, R200, R53, R0 ;  /* 0x00000035c80f7224 */ /* 0x000fc800078e0200 */
[----:B------:R-:W-:Y:S02]  /*1c20*/  IMAD.IADD R11, R15, 0x1, R11 ;  /* 0x000000010f0b7824 */ /* 0x000fe400078e020b */
[----:B-----5:R-:W-:-:S04]  /*1c30*/  IMAD.WIDE.U32 R20, R26, R52, R10 ;  /* 0x000000341a147225 */ /* 0x020fc800078e000a */
[----:B------:R-:W4:Y:S01]  /*1c40*/  LDL R11, [R1+0xc] ;  /* 0x00000c00010b7983 */ /* 0x000f220000100800 */
[----:B------:R-:W0:Y:S01]  /*1c50*/  S2R R36, SR_TID.X ;  /* 0x0000000000247919 */ /* 0x000e220000002100 */
[----:B------:R-:W1:Y:S01]  /*1c60*/  S2R R35, SR_TID.X ;  /* 0x0000000000237919 */ /* 0x000e620000002100 */
[----:B0-----:R-:W-:-:S05]  /*1c70*/  VIADD R36, R36, 0xffffff80 ;  /* 0xffffff8024247836 */ /* 0x001fca0000000000 */
[----:B------:R-:W-:-:S04]  /*1c80*/  SHF.R.S32.HI R34, RZ, 0x1f, R36 ;  /* 0x0000001fff227819 */ /* 0x000fc80000011424 */
[----:B------:R-:W-:-:S04]  /*1c90*/  LEA.HI R34, R34, R36, RZ, 0x2 ;  /* 0x0000002422227211 */ /* 0x000fc800078f10ff */
[----:B------:R-:W-:-:S05]  /*1ca0*/  LOP3.LUT R34, R34, 0xfffffffc, RZ, 0xc0, !PT ;  /* 0xfffffffc22227812 */ /* 0x000fca00078ec0ff */
[----:B------:R-:W-:Y:S02]  /*1cb0*/  IMAD.IADD R34, R36, 0x1, -R34 ;  /* 0x0000000124227824 */ /* 0x000fe400078e0a22 */
[----:B------:R-:W0:Y:S01]  /*1cc0*/  S2R R36, SR_TID.X ;  /* 0x0000000000247919 */ /* 0x000e220000002100 */
[----:B-1----:R-:W-:Y:S02]  /*1cd0*/  SHF.R.U32.HI R35, RZ, 0x7, R35 ;  /* 0x00000007ff237819 */ /* 0x002fe40000011623 */
[----:B------:R-:W-:Y:S02]  /*1ce0*/  ISETP.GE.AND P0, PT, R211, UR4, PT ;  /* 0x00000004d3007c0c */ /* 0x000fe4000bf06270 */
[----:B------:R-:W-:Y:S02]  /*1cf0*/  ISETP.NE.AND P6, PT, R35, 0x1, PT ;  /* 0x000000012300780c */ /* 0x000fe40003fc5270 */
[----:B------:R-:W-:Y:S02]  /*1d00*/  SEL R6, RZ, 0x40, P0 ;  /* 0x00000040ff067807 */ /* 0x000fe40000000000 */
[----:B------:R-:W-:-:S02]  /*1d10*/  ISETP.GE.AND P0, PT, R16, R65, PT ;  /* 0x000000411000720c */ /* 0x000fc40003f06270 */
[----:B------:R-:W-:Y:S02]  /*1d20*/  ISETP.GE.AND P1, PT, R210, UR4, PT ;  /* 0x00000004d2007c0c */ /* 0x000fe4000bf26270 */
[----:B------:R-:W-:Y:S02]  /*1d30*/  SEL R13, R65, RZ, P0 ;  /* 0x000000ff410d7207 */ /* 0x000fe40000000000 */
[----:B------:R-:W-:Y:S01]  /*1d40*/  SHF.R.S32.HI R23, RZ, 0x1f, R22 ;  /* 0x0000001fff177819 */ /* 0x000fe20000011416 */
[----:B---3--:R-:W-:Y:S01]  /*1d50*/  IMAD R8, R9, R58, RZ ;  /* 0x0000003a09087224 */ /* 0x008fe200078e02ff */
[----:B------:R-:W-:Y:S01]  /*1d60*/  SEL R7, RZ, 0x7fff80, P1 ;  /* 0x007fff80ff077807 */ /* 0x000fe20000800000 */
[----:B------:R-:W-:Y:S02]  /*1d70*/  IMAD R63, R34, 0x40, R200 ;  /* 0x00000040223f7824 */ /* 0x000fe400078e02c8 */
[----:B------:R-:W-:Y:S01]  /*1d80*/  IMAD.IADD R13, R16, 0x1, R13 ;  /* 0x00000001100d7824 */ /* 0x000fe200078e020d */
[----:B------:R-:W-:Y:S01]  /*1d90*/  LOP3.LUT R3, R7, R3, R6, 0xfe, !PT ;  /* 0x0000000307037212 */ /* 0x000fe200078efe06 */
[----:B------:R-:W-:Y:S01]  /*1da0*/  IMAD.WIDE.U32 R4, R200, R52, R22 ;  /* 0x00000034c8047225 */ /* 0x000fe200078e0016 */
[----:B------:R-:W-:Y:S05]  /*1db0*/  @!P6 WARPSYNC.ALL ;  /* 0x000000000000e948 */ /* 0x000fea0003800000 */
[----:B0-----:R-:W-:-:S02]  /*1dc0*/  VIADD R36, R36, 0xffffff80 ;  /* 0xffffff8024247836 */ /* 0x001fc40000000000 */
[C---:B------:R-:W-:Y:S01]  /*1dd0*/  IMAD.WIDE.U32 R6, R200.reuse, R58, R22 ;  /* 0x0000003ac8067225 */ /* 0x040fe200078e0016 */
[----:B------:R-:W-:Y:S01]  /*1de0*/  SHF.R.S32.HI R12, RZ, 0x1f, R13 ;  /* 0x0000001fff0c7819 */ /* 0x000fe2000001140d */
[----:B------:R-:W-:Y:S01]  /*1df0*/  ULDC UR4, c[0x0][0x2f4] ;  /* 0x0000bd0000047ab9 */ /* 0x000fe20000000800 */
[----:B------:R-:W-:Y:S01]  /*1e00*/  SHF.R.S32.HI R34, RZ, 0x1f, R36 ;  /* 0x0000001fff227819 */ /* 0x000fe20000011424 */
[----:B------:R-:W-:-:S03]  /*1e10*/  IMAD R57, R200, R59, R8 ;  /* 0x0000003bc8397224 */ /* 0x000fc600078e0208 */
[----:B------:R-:W-:Y:S01]  /*1e20*/  LEA.HI R34, R34, R36, RZ, 0x5 ;  /* 0x0000002422227211 */ /* 0x000fe200078f28ff */
[----:B------:R-:W-:Y:S01]  /*1e30*/  IMAD.IADD R9, R5, 0x1, R15 ;  /* 0x0000000105097824 */ /* 0x000fe200078e020f */
[----:B------:R-:W-:Y:S01]  /*1e40*/  MOV R8, R4 ;  /* 0x0000000400087202 */ /* 0x000fe20000000f00 */
[----:B------:R-:W-:Y:S01]  /*1e50*/  IMAD.IADD R55, R7, 0x1, R57 ;  /* 0x0000000107377824 */ /* 0x000fe200078e0239 */
[----:B------:R-:W-:Y:S01]  /*1e60*/  SHF.R.S32.HI R7, RZ, 0x1f, R26 ;  /* 0x0000001fff077819 */ /* 0x000fe2000001141a */
[----:B------:R-:W-:Y:S01]  /*1e70*/  IMAD.WIDE.U32 R4, R200, R58, R16 ;  /* 0x0000003ac8047225 */ /* 0x000fe200078e0010 */
[----:B------:R-:W-:Y:S02]  /*1e80*/  SHF.R.S32.HI R34, RZ, 0x5, R34 ;  /* 0x00000005ff227819 */ /* 0x000fe40000011422 */
[----:B------:R-:W-:Y:S01]  /*1e90*/  LEA.HI R12, R12, R13, RZ, 0x3 ;  /* 0x0000000d0c0c7211 */ /* 0x000fe200078f18ff */
[----:B------:R-:W-:Y:S02]  /*1ea0*/  IMAD.IADD R57, R57, 0x1, R5 ;  /* 0x0000000139397824 */ /* 0x000fe400078e0205 */
[C---:B------:R-:W-:Y:S01]  /*1eb0*/  IMAD R5, R7.reuse, R52, RZ ;  /* 0x0000003407057224 */ /* 0x040fe200078e02ff */
[----:B------:R-:W-:Y:S01]  /*1ec0*/  SHF.R.S32.HI R76, RZ, 0x3, R12 ;  /* 0x00000003ff4c7819 */ /* 0x000fe2000001140c */
[----:B------:R-:W-:Y:S01]  /*1ed0*/  IMAD R7, R7, R58, RZ ;  /* 0x0000003a07077224 */ /* 0x000fe200078e02ff */
[----:B------:R-:W-:Y:S01]  /*1ee0*/  LOP3.LUT R77, R12, 0xfffffff8, RZ, 0xc0, !PT ;  /* 0xfffffff80c4d7812 */ /* 0x000fe200078ec0ff */
[----:B------:R-:W-:Y:S01]  /*1ef0*/  IMAD.MOV.U32 R64, RZ, RZ, 0x20 ;  /* 0x00000020ff407424 */ /* 0x000fe200078e00ff */
[----:B------:R-:W-:Y:S01]  /*1f00*/  PRMT R88, R3, 0x8880, RZ ;  /* 0x0000888003587816 */ /* 0x000fe200000000ff */
[----:B------:R-:W-:Y:S01]  /*1f10*/  IMAD.MOV.U32 R54, RZ, RZ, R6 ;  /* 0x000000ffff367224 */ /* 0x000fe200078e0006 */
[----:B------:R-:W-:Y:S01]  /*1f20*/  SHF.R.U32.HI R15, RZ, 0x3, R229 ;  /* 0x00000003ff0f7819 */ /* 0x000fe200000116e5 */
[----:B------:R-:W-:Y:S01]  /*1f30*/  IMAD.MOV.U32 R56, RZ, RZ, R4 ;  /* 0x000000ffff387224 */ /* 0x000fe200078e0004 */
[----:B------:R-:W-:Y:S01]  /*1f40*/  SHF.L.U64.HI R4, R52, 0x6, R53 ;  /* 0x0000000634047819 */ /* 0x000fe20000010235 */
[----:B------:R-:W-:Y:S01]  /*1f50*/  IMAD R71, R26, R53, R5 ;  /* 0x000000351a477224 */ /* 0x000fe200078e0205 */
[----:B------:R-:W-:Y:S01]  /*1f60*/  SHF.L.U64.HI R6, R58, 0x6, R59 ;  /* 0x000000063a067819 */ /* 0x000fe2000001023b */
[----:B------:R-:W-:Y:S01]  /*1f70*/  IMAD R75, R26, R59, R7 ;  /* 0x0000003b1a4b7224 */ /* 0x000fe200078e0207 */
[----:B------:R-:W-:Y:S01]  /*1f80*/  PRMT R88, R88, 0x7710, RZ ;  /* 0x0000771058587816 */ /* 0x000fe200000000ff */
[----:B------:R-:W-:Y:S01]  /*1f90*/  IMAD R13, R53, 0x60, RZ ;  /* 0x00000060350d7824 */ /* 0x000fe200078e02ff */
[----:B------:R-:W-:Y:S01]  /*1fa0*/  ISETP.GE.AND P2, PT, R2, UR4, PT ;  /* 0x0000000402007c0c */ /* 0x000fe2000bf46270 */
[----:B------:R-:W-:-:S02]  /*1fb0*/  IMAD.SHL.U32 R5, R52, 0x40, RZ ;  /* 0x0000004034057824 */ /* 0x000fc400078e00ff */
[----:B------:R-:W-:-:S04]  /*1fc0*/  IMAD.WIDE.U32 R8, R26, R52, R8 ;  /* 0x000000341a087225 */ /* 0x000fc800078e0008 */
[----:B------:R-:W-:Y:S02]  /*1fd0*/  IMAD R67, R59, 0x60, RZ ;  /* 0x000000603b437824 */ /* 0x000fe400078e02ff */
[----:B------:R-:W-:Y:S02]  /*1fe0*/  IMAD.SHL.U32 R7, R58, 0x40, RZ ;  /* 0x000000403a077824 */ /* 0x000fe400078e00ff */
[----:B------:R-:W-:-:S04]  /*1ff0*/  IMAD.WIDE.U32 R54, R26, R58, R54 ;  /* 0x0000003a1a367225 */ /* 0x000fc800078e0036 */
[----:B------:R-:W-:Y:S01]  /*2000*/  IMAD.WIDE.U32 R56, R26, R58, R56 ;  /* 0x0000003a1a387225 */ /* 0x000fe200078e0038 */
[----:B------:R-:W-:-:S03]  /*2010*/  LOP3.LUT R82, R88, 0x1, RZ, 0xc0, !PT ;  /* 0x0000000158527812 */ /* 0x000fc600078ec0ff */
[----:B------:R-:W-:Y:S01]  /*2020*/  IMAD.WIDE.U32 R52, R52, 0x60, RZ ;  /* 0x0000006034347825 */ /* 0x000fe200078e00ff */
[----:B------:R-:W-:-:S03]  /*2030*/  LOP3.LUT R83, R88, 0x2, RZ, 0xc0, !PT ;  /* 0x0000000258537812 */ /* 0x000fc600078ec0ff */
[----:B------:R-:W-:Y:S01]  /*2040*/  IMAD.WIDE.U32 R58, R58, 0x60, RZ ;  /* 0x000000603a3a7825 */ /* 0x000fe200078e00ff */
[C---:B------:R-:W-:Y:S02]  /*2050*/  LOP3.LUT R84, R88.reuse, 0x4, RZ, 0xc0, !PT ;  /* 0x0000000458547812 */ /* 0x040fe400078ec0ff */
[C---:B------:R-:W-:Y:S01]  /*2060*/  LOP3.LUT R85, R88.reuse, 0x8, RZ, 0xc0, !PT ;  /* 0x0000000858557812 */ /* 0x040fe200078ec0ff */
[----:B------:R-:W-:Y:S01]  /*2070*/  IMAD.IADD R70, R9, 0x1, R71 ;  /* 0x0000000109467824 */ /* 0x000fe200078e0247 */
[C---:B------:R-:W-:Y:S01]  /*2080*/  LOP3.LUT R86, R88.reuse, 0x10, RZ, 0xc0, !PT ;  /* 0x0000001058567812 */ /* 0x040fe200078ec0ff */
[----:B------:R-:W-:Y:S01]  /*2090*/  IMAD.IADD R72, R55, 0x1, R75 ;  /* 0x0000000137487824 */ /* 0x000fe200078e024b */
[C---:B------:R-:W-:Y:S01]  /*20a0*/  LOP3.LUT R87, R88.reuse, 0x20, RZ, 0xc0, !PT ;  /* 0x0000002058577812 */ /* 0x040fe200078ec0ff */
[----:B------:R-:W-:Y:S01]  /*20b0*/  IMAD.IADD R0, R33, 0x1, R32 ;  /* 0x0000000121007824 */ /* 0x000fe200078e0220 */
[----:B------:R-:W-:Y:S01]  /*20c0*/  SHF.R.S32.HI R60, RZ, 0x1f, R74 ;  /* 0x0000001fff3c7819 */ /* 0x000fe2000001144a */
[----:B------:R-:W-:Y:S01]  /*20d0*/  VIADD R62, R35, 0x8 ;  /* 0x00000008233e7836 */ /* 0x000fe20000000000 */
[----:B------:R-:W-:Y:S01]  /*20e0*/  P2R R90, PR, RZ, 0x4 ;  /* 0x00000004ff5a7803 */ /* 0x000fe20000000000 */
[----:B------:R-:W-:Y:S01]  /*20f0*/  IMAD.SHL.U32 R65, R65, 0x2, RZ ;  /* 0x0000000241417824 */ /* 0x000fe200078e00ff */
[----:B------:R-:W-:Y:S01]  /*2100*/  SHF.R.S32.HI R79, RZ, 0x1f, R77 ;  /* 0x0000001fff4f7819 */ /* 0x000fe2000001144d */
[----:B------:R-:W-:Y:S01]  /*2110*/  IMAD.IADD R66, R53, 0x1, R13 ;  /* 0x0000000135427824 */ /* 0x000fe200078e020d */
[----:B------:R-:W-:Y:S01]  /*2120*/  LOP3.LUT R88, R88, 0x40, RZ, 0xc0, !PT ;  /* 0x0000004058587812 */ /* 0x000fe200078ec0ff */
[----:B------:R-:W-:-:S02]  /*2130*/  IMAD.IADD R67, R59, 0x1, R67 ;  /* 0x000000013b437824 */ /* 0x000fc400078e0243 */
[----:B------:R-:W-:Y:S02]  /*2140*/  IMAD.IADD R71, R71, 0x1, R21 ;  /* 0x0000000147477824 */ /* 0x000fe400078e0215 */
[----:B------:R-:W-:Y:S02]  /*2150*/  IMAD.IADD R75, R75, 0x1, R57 ;  /* 0x000000014b4b7824 */ /* 0x000fe400078e0239 */
[C---:B--2---:R-:W-:Y:S01]  /*2160*/  IMAD.SHL.U32 R10, R14.reuse, 0x40, RZ ;  /* 0x000000400e0a7824 */ /* 0x044fe200078e00ff */
[----:B------:R-:W-:Y:S01]  /*2170*/  @!P6 BAR.SYNC.DEFER_BLOCKING 0x9, 0x100 ;  /* 0x024400000000eb1d */ /* 0x000fe20000010000 */
[----:B------:R-:W-:-:S03]  /*2180*/  LOP3.LUT P1, RZ, R14, 0x4, RZ, 0xc0, !PT ;  /* 0x000000040eff7812 */ /* 0x000fc6000782c0ff */
[----:B------:R-:W-:-:S04]  /*2190*/  LOP3.LUT R10, R10, 0x1c0, RZ, 0xc0, !PT ;  /* 0x000001c00a0a7812 */ /* 0x000fc800078ec0ff */
[----:B------:R-:W-:Y:S02]  /*21a0*/  SHF.R.U32.HI R61, RZ, 0x3, R10 ;  /* 0x00000003ff3d7819 */ /* 0x000fe4000001160a */
[----:B------:R-:W-:-:S04]  /*21b0*/  LOP3.LUT R14, R10, 0x18, R16, 0xf8, !PT ;  /* 0x000000180a0e7812 */ /* 0x000fc800078ef810 */
[----:B------:R-:W-:-:S05]  /*21c0*/  LOP3.LUT R14, R14, R61, RZ, 0x3c, !PT ;  /* 0x0000003d0e0e7212 */ /* 0x000fca00078e3cff */
[----:B------:R-:W-:Y:S01]  /*21d0*/  IMAD R68, R34, 0x200, R14 ;  /* 0x0000020022447824 */ /* 0x000fe200078e020e */
[--C-:B------:R-:W-:Y:S02]  /*21e0*/  LOP3.LUT R14, R10, 0x38, R12.reuse, 0xf8, !PT ;  /* 0x000000380a0e7812 */ /* 0x100fe400078ef80c */
[----:B------:R-:W-:Y:S02]  /*21f0*/  LOP3.LUT R12, R229, 0x38, R12, 0xf8, !PT ;  /* 0x00000038e50c7812 */ /* 0x000fe400078ef80c */
[----:B------:R-:W-:Y:S02]  /*2200*/  SEL R64, R64, 0xffffffe0, !P1 ;  /* 0xffffffe040407807 */ /* 0x000fe40004800000 */
[----:B------:R-:W-:Y:S02]  /*2210*/  LOP3.LUT R14, R14, R61, RZ, 0x3c, !PT ;  /* 0x0000003d0e0e7212 */ /* 0x000fe400078e3cff */
[----:B------:R-:W-:Y:S01]  /*2220*/  LOP3.LUT R12, R12, R15, RZ, 0x3c, !PT ;  /* 0x0000000f0c0c7212 */ /* 0x000fe200078e3cff */
[----:B------:R-:W-:Y:S01]  /*2230*/  IMAD.IADD R69, R64, 0x1, R68 ;  /* 0x0000000140457824 */ /* 0x000fe200078e0244 */
[----:B------:R-:W-:Y:S01]  /*2240*/  ISETP.GE.AND P1, PT, R16, UR4, PT ;  /* 0x0000000410007c0c */ /* 0x000fe2000bf26270 */
[----:B------:R-:W-:Y:S01]  /*2250*/  IMAD R80, R34, 0x200, R14 ;  /* 0x0000020022507824 */ /* 0x000fe200078e020e */
[----:B------:R-:W-:Y:S01]  /*2260*/  SHF.R.S32.HI R78, RZ, 0x1f, R30 ;  /* 0x0000001fff4e7819 */ /* 0x000fe2000001141e */
[----:B----4-:R-:W-:-:S10]  /*2270*/  IMAD.IADD R81, R11, 0x1, R12 ;  /* 0x000000010b517824 */ /* 0x010fd400078e020c */
.L_x_712:
[----:B------:R-:W0:Y:S01]  /*2280*/  LDC R97, c[0x0][0x430] ;  /* 0x00010c00ff617b82 */ /* 0x000e220000000800 */
[----:B------:R-:W-:Y:S01]  /*2290*/  IADD3 R28, R28, -0x1, RZ ;  /* 0xffffffff1c1c7810 */ /* 0x000fe20007ffe0ff */
[----:B------:R-:W-:-:S04]  /*22a0*/  IMAD.MOV.U32 R96, RZ, RZ, RZ ;  /* 0x000000ffff607224 */ /* 0x000fc800078e00ff */
[----:B------:R-:W-:Y:S02]  /*22b0*/  IMAD R12, R28, 0x60, R63 ;  /* 0x000000601c0c7824 */ /* 0x000fe400078e023f */
[----:B------:R-:W1:Y:S02]  /*22c0*/  LDC R50, c[0x0][0x3f4] ;  /* 0x0000fd00ff327b82 */ /* 0x000e640000000800 */
[----:B------:R-:W-:Y:S01]  /*22d0*/  IMAD.IADD R36, R0, 0x1, R12 ;  /* 0x0000000100247824 */ /* 0x000fe200078e020c */
[----:B------:R-:W-:-:S03]  /*22e0*/  ISETP.GE.AND P2, PT, R12, R31, PT ;  /* 0x0000001f0c00720c */ /* 0x000fc60003f46270 */
[----:B------:R-:W-:Y:S01]  /*22f0*/  IMAD.MOV.U32 R32, RZ, RZ, R36 ;  /* 0x000000ffff207224 */ /* 0x000fe200078e0024 */
[----:B------:R-:W-:Y:S02]  /*2300*/  ISETP.GT.OR P2, PT, R63, 0x5f, P2 ;  /* 0x0000005f3f00780c */ /* 0x000fe40001744670 */
[----:B0-----:R-:W-:-:S11]  /*2310*/  ISETP.NE.AND P3, PT, R97, 0x1, PT ;  /* 0x000000016100780c */ /* 0x001fd60003f65270 */
[----:B------:R-:W0:Y:S08]  /*2320*/  @!P2 LDC.64 R14, c[0x0][0x428] ;  /* 0x00010a00ff0eab82 */ /* 0x000e300000000a00 */
[----:B--2---:R-:W2:Y:S08]  /*2330*/  @!P2 LDC.64 R12, c[0x0][0x418] ;  /* 0x00010600ff0cab82 */ /* 0x004eb00000000a00 */
[----:B---3--:R-:W3:Y:S08]  /*2340*/  @P3 LDC R11, c[0x0][0x434] ;  /* 0x00010d00ff0b3b82 */ /* 0x008ef00000000800 */
[----:B------:R-:W4:Y:S01]  /*2350*/  @P3 LDC R34, c[0x0][0x438] ;  /* 0x00010e00ff223b82 */ /* 0x000f220000000800 */
[----:B---3--:R-:W-:-:S05]  /*2360*/  @P3 IMAD.HI.U32 R11, R36, R11, RZ ;  /* 0x0000000b240b3227 */ /* 0x008fca00078e00ff */
[----:B----4-:R-:W-:Y:S01]  /*2370*/  @P3 SHF.R.U32.HI R32, RZ, R34, R11 ;  /* 0x00000022ff203219 */ /* 0x010fe2000001160b */
[----:B0-----:R-:W-:-:S03]  /*2380*/  @!P2 IMAD R11, R78, R14, RZ ;  /* 0x0000000e4e0ba224 */ /* 0x001fc600078e02ff */
[--C-:B------:R-:W-:Y:S01]  /*2390*/  @!P2 SHF.R.S32.HI R33, RZ, 0x1f, R32.reuse ;  /* 0x0000001fff21a819 */ /* 0x100fe20000011420 */
[C---:B------:R-:W-:Y:S02]  /*23a0*/  @!P2 IMAD R11, R30.reuse, R15, R11 ;  /* 0x0000000f1e0ba224 */ /* 0x040fe400078e020b */
[----:B------:R-:W-:-:S04]  /*23b0*/  @!P2 IMAD.WIDE.U32 R14, R30, R14, R32 ;  /* 0x0000000e1e0ea225 */ /* 0x000fc800078e0020 */
[----:B------:R-:W-:Y:S01]  /*23c0*/  @!P2 IMAD.IADD R11, R15, 0x1, R11 ;  /* 0x000000010f0ba824 */ /* 0x000fe200078e020b */
[----:B--2---:R-:W-:-:S04]  /*23d0*/  @!P2 LEA R12, P3, R14, R12, 0x2 ;  /* 0x0000000c0e0ca211 */ /* 0x004fc800078610ff */
[----:B------:R-:W-:-:S05]  /*23e0*/  @!P2 LEA.HI.X R13, R14, R13, R11, 0x2, P3 ;  /* 0x0000000d0e0da211 */ /* 0x000fca00018f140b */
[----:B------:R0:W5:Y:S01]  /*23f0*/  @!P2 LDG.E R96, desc[UR40][R12.64] ;  /* 0x000000280c60a981 */ /* 0x000162000c1e1900 */
[----:B-1----:R-:W-:Y:S01]  /*2400*/  ISETP.GE.AND P2, PT, R50, 0x1, PT ;  /* 0x000000013200780c */ /* 0x002fe20003f46270 */
[----:B------:R-:W-:Y:S01]  /*2410*/  IMAD.MOV R14, RZ, RZ, -R32 ;  /* 0x000000ffff0e7224 */ /* 0x000fe200078e0a20 */
[----:B------:R-:W-:Y:S01]  /*2420*/  ISETP.GT.AND P3, PT, R28, R29, PT ;  /* 0x0000001d1c00720c */ /* 0x000fe20003f64270 */
[C---:B------:R-:W-:Y:S01]  /*2430*/  IMAD R94, R18.reuse, 0x1800, R68 ;  /* 0x00001800125e7824 */ /* 0x040fe200078e0244 */
[----:B------:R-:W-:Y:S05]  /*2440*/  YIELD ;  /* 0x0000000000007946 */ /* 0x000fea0003800000 */
[----:B------:R-:W-:Y:S01]  /*2450*/  IMAD R92, R18, 0x1800, R69 ;  /* 0x00001800125c7824 */ /* 0x000fe200078e0245 */
[----:B------:R-:W-:Y:S01]  /*2460*/  BSSY B0, `(.L_x_659) ;  /* 0x000030c000007945 */ /* 0x000fe20003800000 */
[----:B------:R-:W-:Y:S01]  /*2470*/  IMAD R97, R97, R14, R36 ;  /* 0x0000000e61617224 */ /* 0x000fe200078e0224 */
[----:B------:R-:W-:Y:S01]  /*2480*/  P2R R91, PR, RZ, 0x8 ;  /* 0x00000008ff5b7803 */ /* 0x000fe20000000000 */
[----:B------:R-:W-:-:S02]  /*2490*/  IMAD R94, R94, 0x2, R25 ;  /* 0x000000025e5e7824 */ /* 0x000fc400078e0219 */
[----:B------:R-:W-:Y:S01]  /*24a0*/  IMAD R92, R92, 0x2, R25 ;  /* 0x000000025c5c7824 */ /* 0x000fe200078e0219 */
[----:B0-----:R-:W-:Y:S06]  /*24b0*/  @!P2 BRA `(.L_x_660) ;  /* 0x0000002c0008a947 */ /* 0x001fec0003800000 */
[----:B------:R-:W-:Y:S01]  /*24c0*/  SHF.R.S32.HI R98, RZ, 0x1f, R97 ;  /* 0x0000001fff627819 */ /* 0x000fe20000011461 */
[----:B------:R-:W-:Y:S01]  /*24d0*/  ULDC.64 UR4, c[0x0][0x300] ;  /* 0x0000c00000047ab9 */ /* 0x000fe20000000a00 */
[----:B-----5:R-:W-:Y:S01]  /*24e0*/  SHF.R.S32.HI R99, RZ, 0x1f, R96 ;  /* 0x0000001fff637819 */ /* 0x020fe20000011460 */
[----:B------:R-:W-:Y:S01]  /*24f0*/  IMAD.WIDE.U32 R12, R97, UR4, RZ ;  /* 0x00000004610c7c25 */ /* 0x000fe2000f8e00ff */
[----:B------:R-:W-:Y:S02]  /*2500*/  ULDC.U8 UR6, c[0x0][0x410] ;  /* 0x0001040000067ab9 */ /* 0x000fe40000000000 */
[----:B------:R-:W-:Y:S01]  /*2510*/  ISETP.NE.AND P2, PT, RZ, UR6, PT ;  /* 0x00000006ff007c0c */ /* 0x000fe2000bf45270 */
[----:B------:R-:W-:Y:S02]  /*2520*/  IMAD R14, R98, UR4, RZ ;  /* 0x00000004620e7c24 */ /* 0x000fe4000f8e02ff */
[-C--:B------:R-:W-:Y:S02]  /*2530*/  IMAD R32, R67, R28.reuse, RZ ;  /* 0x0000001c43207224 */ /* 0x080fe400078e02ff */
[----:B------:R-:W-:Y:S01]  /*2540*/  IMAD R11, R97, UR5, R14 ;  /* 0x00000005610b7c24 */ /* 0x000fe2000f8e020e */
[----:B------:R-:W-:Y:S01]  /*2550*/  ULDC.64 UR4, c[0x0][0x310] ;  /* 0x0000c40000047ab9 */ /* 0x000fe20000000a00 */
[----:B------:R-:W-:-:S02]  /*2560*/  IMAD R14, R66, R28, RZ ;  /* 0x0000001c420e7224 */ /* 0x000fc400078e02ff */
[----:B------:R-:W-:Y:S02]  /*2570*/  IMAD R15, R99, UR4, RZ ;  /* 0x00000004630f7c24 */ /* 0x000fe4000f8e02ff */
[----:B------:R-:W-:Y:S01]  /*2580*/  IMAD.IADD R13, R13, 0x1, R11 ;  /* 0x000000010d0d7824 */ /* 0x000fe200078e020b */
[----:B------:R-:W-:Y:S01]  /*2590*/  SHF.R.S32.HI R11, RZ, 0x1f, R28 ;  /* 0x0000001fff0b7819 */ /* 0x000fe2000001141c */
[C---:B------:R-:W-:Y:S02]  /*25a0*/  IMAD R15, R96.reuse, UR5, R15 ;  /* 0x00000005600f7c24 */ /* 0x040fe4000f8e020f */
[----:B------:R-:W-:Y:S01]  /*25b0*/  IMAD.WIDE.U32 R12, R96, UR4, R12 ;  /* 0x00000004600c7c25 */ /* 0x000fe2000f8e000c */
[----:B------:R-:W-:-:S03]  /*25c0*/  ULDC.64 UR4, c[0x0][0x308] ;  /* 0x0000c20000047ab9 */ /* 0x000fc60000000a00 */
[----:B------:R-:W-:Y:S02]  /*25d0*/  IMAD.IADD R13, R13, 0x1, R15 ;  /* 0x000000010d0d7824 */ /* 0x000fe400078e020f */
[----:B------:R-:W-:Y:S02]  /*25e0*/  IMAD R15, R60, UR4, RZ ;  /* 0x000000043c0f7c24 */ /* 0x000fe4000f8e02ff */
[C---:B------:R-:W-:Y:S02]  /*25f0*/  IMAD R35, R11.reuse, R52, R14 ;  /* 0x000000340b237224 */ /* 0x040fe400078e020e */
[----:B------:R-:W-:Y:S02]  /*2600*/  IMAD R11, R11, R58, R32 ;  /* 0x0000003a0b0b7224 */ /* 0x000fe400078e0220 */
[C---:B------:R-:W-:Y:S02]  /*2610*/  IMAD R103, R74.reuse, UR5, R15 ;  /* 0x000000054a677c24 */ /* 0x040fe4000f8e020f */
[----:B------:R-:W-:Y:S01]  /*2620*/  IMAD.WIDE.U32 R32, R74, UR4, R12 ;  /* 0x000000044a207c25 */ /* 0x000fe2000f8e000c */
[----:B------:R-:W-:-:S03]  /*2630*/  ULDC.64 UR4, c[0x0][0x2e8] ;  /* 0x0000ba0000047ab9 */ /* 0x000fc60000000a00 */
[----:B------:R-:W-:Y:S01]  /*2640*/  IMAD.IADD R103, R33, 0x1, R103 ;  /* 0x0000000121677824 */ /* 0x000fe200078e0267 */
[----:B------:R-:W-:Y:S01]  /*2650*/  LEA R102, P3, R32, UR4, 0x1 ;  /* 0x0000000420667c11 */ /* 0x000fe2000f8608ff */
[----:B------:R-:W-:Y:S02]  /*2660*/  IMAD R100, R28, -0x60, R31 ;  /* 0xffffffa01c647824 */ /* 0x000fe400078e021f */
[-C--:B------:R-:W-:Y:S01]  /*2670*/  IMAD.WIDE.U32 R14, R52, R28.reuse, RZ ;  /* 0x0000001c340e7225 */ /* 0x080fe200078e00ff */
[----:B------:R-:W-:Y:S02]  /*2680*/  LEA.HI.X R103, R32, UR5, R103, 0x1, P3 ;  /* 0x0000000520677c11 */ /* 0x000fe400098f0c67 */
[----:B------:R-:W-:Y:S01]  /*2690*/  VIMNMX R100, R100, 0x60, PT ;  /* 0x0000006064647848 */ /* 0x000fe20003fe0100 */
[----:B------:R-:W-:-:S04]  /*26a0*/  IMAD.WIDE.U32 R12, R58, R28, RZ ;  /* 0x0000001c3a0c7225 */ /* 0x000fc800078e00ff */
[----:B------:R-:W-:Y:S02]  /*26b0*/  IMAD.IADD R49, R15, 0x1, R35 ;  /* 0x000000010f317824 */ /* 0x000fe400078e0223 */
[----:B------:R-:W-:Y:S01]  /*26c0*/  IMAD.IADD R51, R13, 0x1, R11 ;  /* 0x000000010d337824 */ /* 0x000fe200078e020b */
[----:B------:R-:W-:Y:S06]  /*26d0*/  @!P2 BRA `(.L_x_661) ;  /* 0x000000140044a947 */ /* 0x000fec0003800000 */
[----:B------:R-:W-:Y:S01]  /*26e0*/  ISETP.GE.AND P2, PT, R200, R100, PT ;  /* 0x00000064c800720c */ /* 0x000fe20003f46270 */
[----:B------:R-:W-:Y:S01]  /*26f0*/  BSSY B1, `(.L_x_662) ;  /* 0x000001b000017945 */ /* 0x000fe20003800000 */
[----:B------:R-:W-:Y:S02]  /*2700*/  CS2R R32, SRZ ;  /* 0x0000000000207805 */ /* 0x000fe4000001ff00 */
[----:B------:R-:W-:Y:S02]  /*2710*/  CS2R R40, SRZ ;  /* 0x0000000000287805 */ /* 0x000fe4000001ff00 */
[----:B------:R-:W-:Y:S02]  /*2720*/  CS2R R44, SRZ ;  /* 0x00000000002c7805 */ /* 0x000fe4000001ff00 */
[----:B------:R-:W-:Y:S02]  /*2730*/  CS2R R42, SRZ ;  /* 0x00000000002a7805 */ /* 0x000fe4000001ff00 */
[----:B------:R-:W-:-:S03]  /*2740*/  CS2R R46, SRZ ;  /* 0x00000000002e7805 */ /* 0x000fc6000001ff00 */
[----:B------:R-:W-:Y:S05]  /*2750*/  @P2 BRA `(.L_x_663) ;  /* 0x0000000000502947 */ /* 0x000fea0003800000 */
[----:B------:R-:W-:Y:S01]  /*2760*/  IADD3 R11, P3, R8, R14, RZ ;  /* 0x0000000e080b7210 */ /* 0x000fe20007f7e0ff */
[----:B------:R-:W-:Y:S01]  /*2770*/  ULDC.64 UR4, c[0x0][0x3e8] ;  /* 0x0000fa0000047ab9 */ /* 0x000fe20000000a00 */
[----:B------:R-:W-:Y:S02]  /*2780*/  CS2R R44, SRZ ;  /* 0x00000000002c7805 */ /* 0x000fe4000001ff00 */
[----:B------:R-:W-:Y:S01]  /*2790*/  CS2R R46, SRZ ;  /* 0x00000000002e7805 */ /* 0x000fe2000001ff00 */
[----:B------:R-:W-:Y:S01]  /*27a0*/  IMAD.X R36, R49, 0x1, R70, P3 ;  /* 0x0000000131247824 */ /* 0x000fe200018e0646 */
[----:B------:R-:W-:-:S04]  /*27b0*/  LEA R34, P3, R11, UR4, 0x1 ;  /* 0x000000040b227c11 */ /* 0x000fc8000f8608ff */
[----:B------:R-:W-:Y:S01]  /*27c0*/  LEA.HI.X R35, R11, UR5, R36, 0x1, P3 ;  /* 0x000000050b237c11 */ /* 0x000fe200098f0c24 */
[----:B------:R-:W-:Y:S01]  /*27d0*/  ULDC.64 UR4, c[0x0][0x400] ;  /* 0x0001000000047ab9 */ /* 0x000fe20000000a00 */
[----:B------:R-:W-:-:S05]  /*27e0*/  IADD3 R11, P3, R54, R12, RZ ;  /* 0x0000000c360b7210 */ /* 0x000fca0007f7e0ff */
[----:B------:R-:W-:Y:S01]  /*27f0*/  IMAD.X R38, R51, 0x1, R72, P3 ;  /* 0x0000000133267824 */ /* 0x000fe200018e0648 */
[----:B------:R-:W-:-:S04]  /*2800*/  LEA R36, P3, R11, UR4, 0x1 ;  /* 0x000000040b247c11 */ /* 0x000fc8000f8608ff */
[----:B------:R-:W-:Y:S02]  /*2810*/  LEA.HI.X R37, R11, UR5, R38, 0x1, P3 ;  /* 0x000000050b257c11 */ /* 0x000fe400098f0c26 */
[----:B------:R-:W-:Y:S02]  /*2820*/  ISETP.GE.AND P3, PT, R22, R50, PT ;  /* 0x000000321600720c */ /* 0x000fe40003f66270 */
[----:B------:R-:W-:Y:S02]  /*2830*/  CS2R R40, SRZ ;  /* 0x0000000000287805 */ /* 0x000fe4000001ff00 */
[----:B------:R-:W-:-:S09]  /*2840*/  CS2R R42, SRZ ;  /* 0x00000000002a7805 */ /* 0x000fd2000001ff00 */
[----:B------:R0:W5:Y:S04]  /*2850*/  @!P3 LDG.E.64 R44, desc[UR40][R34.64] ;  /* 0x00000028222cb981 */ /* 0x000168000c1e1b00 */
[----:B------:R0:W5:Y:S01]  /*2860*/  @!P3 LDG.E.64 R46, desc[UR40][R36.64] ;  /* 0x00000028242eb981 */ /* 0x000162000c1e1b00 */
[----:B------:R-:W-:-:S13]  /*2870*/  ISETP.GE.AND P3, PT, R204, R50, PT ;  /* 0x00000032cc00720c */ /* 0x000fda0003f66270 */
[----:B------:R0:W5:Y:S04]  /*2880*/  @!P3 LDG.E.64 R40, desc[UR40][R34.64+0x20] ;  /* 0x000020282228b981 */ /* 0x000168000c1e1b00 */
[----:B------:R0:W5:Y:S02]  /*2890*/  @!P3 LDG.E.64 R42, desc[UR40][R36.64+0x20] ;  /* 0x00002028242ab981 */ /* 0x000164000c1e1b00 */
.L_x_663:
[----:B------:R-:W-:Y:S05]  /*28a0*/  BSYNC B1 ;  /* 0x0000000000017941 */ /* 0x000fea0003800000 */
.L_x_662:
[----:B------:R-:W-:Y:S01]  /*28b0*/  VIADD R11, R200, 0x40 ;  /* 0x00000040c80b7836 */ /* 0x000fe20000000000 */
[----:B------:R-:W-:Y:S01]  /*28c0*/  BSSY B1, `(.L_x_664) ;  /* 0x000001c000017945 */ /* 0x000fe20003800000 */
[----:B0-----:R-:W-:Y:S02]  /*28d0*/  CS2R R36, SRZ ;  /* 0x0000000000247805 */ /* 0x001fe4000001ff00 */
[----:B------:R-:W-:Y:S01]  /*28e0*/  CS2R R34, SRZ ;  /* 0x0000000000227805 */ /* 0x000fe2000001ff00 */
[----:B-----5:R-:W-:Y:S01]  /*28f0*/  IMAD.MOV.U32 R48, RZ, RZ, R40 ;  /* 0x000000ffff307224 */ /* 0x020fe200078e0028 */
[----:B------:R-:W-:Y:S01]  /*2900*/  ISETP.GE.AND P4, PT, R11, R100, PT ;  /* 0x000000640b00720c */ /* 0x000fe20003f86270 */
[----:B------:R-:W-:Y:S01]  /*2910*/  IMAD.MOV.U32 R89, RZ, RZ, R41 ;  /* 0x000000ffff597224 */ /* 0x000fe200078e0029 */
[----:B------:R-:W-:-:S11]  /*2920*/  CS2R R38, SRZ ;  /* 0x0000000000267805 */ /* 0x000fd6000001ff00 */
[----:B------:R-:W-:Y:S05]  /*2930*/  @P4 BRA `(.L_x_665) ;  /* 0x0000000000504947 */ /* 0x000fea0003800000 */
[----:B------:R-:W-:Y:S01]  /*2940*/  IADD3 R14, P3, P5, R8, R14, R5 ;  /* 0x0000000e080e7210 */ /* 0x000fe20007d7e005 */
[----:B------:R-:W-:Y:S01]  /*2950*/  ULDC.64 UR4, c[0x0][0x3e8] ;  /* 0x0000fa0000047ab9 */ /* 0x000fe20000000a00 */
[----:B------:R-:W-:Y:S02]  /*2960*/  CS2R R36, SRZ ;  /* 0x0000000000247805 */ /* 0x000fe4000001ff00 */
[----:B------:R-:W-:Y:S02]  /*2970*/  CS2R R38, SRZ ;  /* 0x0000000000267805 */ /* 0x000fe4000001ff00 */
[----:B------:R-:W-:Y:S02]  /*2980*/  IADD3.X R13, R70, R49, R4, P3, P5 ;  /* 0x00000031460d7210 */ /* 0x000fe40001fea404 */
[----:B------:R-:W-:-:S04]  /*2990*/  IADD3 R11, P3, P5, R54, R12, R7 ;  /* 0x0000000c360b7210 */ /* 0x000fc80007d7e007 */
[----:B------:R-:W-:Y:S02]  /*29a0*/  IADD3.X R32, R72, R51, R6, P3, P5 ;  /* 0x0000003348207210 */ /* 0x000fe40001fea406 */
[----:B------:R-:W-:-:S04]  /*29b0*/  LEA R12, P3, R14, UR4, 0x1 ;  /* 0x000000040e0c7c11 */ /* 0x000fc8000f8608ff */
[----:B------:R-:W-:Y:S01]  /*29c0*/  LEA.HI.X R13, R14, UR5, R13, 0x1, P3 ;  /* 0x000000050e0d7c11 */ /* 0x000fe200098f0c0d */
[----:B------:R-:W-:Y:S02]  /*29d0*/  ULDC.64 UR4, c[0x0][0x400] ;  /* 0x0001000000047ab9 */ /* 0x000fe40000000a00 */
        /* <DEDUP_REMOVED lines=10> */
.L_x_665:
[----:B------:R-:W-:Y:S05]  /*2a80*/  BSYNC B1 ;  /* 0x0000000000017941 */ /* 0x000fea0003800000 */
.L_x_664:
[----:B------:R-:W-:Y:S01]  /*2a90*/  IMAD.MOV.U32 R11, RZ, RZ, R44 ;  /* 0x000000ffff0b7224 */ /* 0x000fe200078e002c */
[----:B------:R-:W-:Y:S01]  /*2aa0*/  ISETP.NE.AND P3, PT, R205, 0x3, PT ;  /* 0x00000003cd00780c */ /* 0x000fe20003f65270 */
[----:B0-----:R-:W-:Y:S01]  /*2ab0*/  IMAD.MOV.U32 R12, RZ, RZ, R45 ;  /* 0x000000ffff0c7224 */ /* 0x001fe200078e002d */
[----:B------:R-:W-:Y:S01]  /*2ac0*/  PRMT R121, R48, 0x7610, R121 ;  /* 0x0000761030797816 */ /* 0x000fe20000000079 */
[----:B------:R-:W-:Y:S01]  /*2ad0*/  IMAD.MOV.U32 R13, RZ, RZ, R46 ;  /* 0x000000ffff0d7224 */ /* 0x000fe200078e002e */
[----:B------:R-:W-:Y:S01]  /*2ae0*/  PRMT R111, R11, 0x7610, R111 ;  /* 0x000076100b6f7816 */ /* 0x000fe2000000006f */
[----:B------:R-:W-:Y:S01]  /*2af0*/  IMAD.MOV.U32 R11, RZ, RZ, R42 ;  /* 0x000000ffff0b7224 */ /* 0x000fe200078e002a */
[----:B------:R-:W-:Y:S01]  /*2b00*/  PRMT R95, R95, 0x5410, R12 ;  /* 0x000054105f5f7816 */ /* 0x000fe2000000000c */
[----:B------:R-:W-:Y:S01]  /*2b10*/  IMAD.MOV.U32 R12, RZ, RZ, R43 ;  /* 0x000000ffff0c7224 */ /* 0x000fe200078e002b */
[----:B------:R-:W-:Y:S01]  /*2b20*/  PRMT R104, R104, 0x5410, R13 ;  /* 0x0000541068687816 */ /* 0x000fe2000000000d */
[----:B------:R-:W-:Y:S01]  /*2b30*/  IMAD.MOV.U32 R14, RZ, RZ, R47 ;  /* 0x000000ffff0e7224 */ /* 0x000fe200078e002f */
[----:B------:R-:W-:Y:S01]  /*2b40*/  PRMT R123, R11, 0x7610, R123 ;  /* 0x000076100b7b7816 */ /* 0x000fe2000000007b */
[----:B-----5:R-:W-:Y:S01]  /*2b50*/  IMAD.MOV.U32 R11, RZ, RZ, R32 ;  /* 0x000000ffff0b7224 */ /* 0x020fe200078e0020 */
[----:B------:R-:W-:Y:S01]  /*2b60*/  PRMT R124, R12, 0x7610, R124 ;  /* 0x000076100c7c7816 */ /* 0x000fe2000000007c */
[----:B------:R-:W-:Y:S01]  /*2b70*/  IMAD.MOV.U32 R12, RZ, RZ, R33 ;  /* 0x000000ffff0c7224 */ /* 0x000fe200078e0021 */
[----:B------:R-:W-:Y:S01]  /*2b80*/  PRMT R105, R105, 0x5410, R14 ;  /* 0x0000541069697816 */ /* 0x000fe2000000000e */
[----:B------:R-:W-:Y:S01]  /*2b90*/  IMAD.MOV.U32 R13, RZ, RZ, R36 ;  /* 0x000000ffff0d7224 */ /* 0x000fe200078e0024 */
[----:B------:R-:W-:-:S02]  /*2ba0*/  MOV R14, R37 ;  /* 0x00000025000e7202 */ /* 0x000fc40000000f00 */
        /* <DEDUP_REMOVED lines=8> */
[----:B------:R-:W-:Y:S02]  /*2c30*/  PRMT R122, R89, 0x7610, R122 ;  /* 0x00007610597a7816 */ /* 0x000fe4000000007a */
[----:B------:R-:W-:-:S02]  /*2c40*/  PRMT R105, R11, 0x7610, R105 ;  /* 0x000076100b697816 */ /* 0x000fc40000000069 */
[----:B------:R-:W-:Y:S02]  /*2c50*/  PRMT R106, R12, 0x7610, R106 ;  /* 0x000076100c6a7816 */ /* 0x000fe4000000006a */
[----:B------:R-:W-:Y:S02]  /*2c60*/  PRMT R109, R13, 0x7610, R109 ;  /* 0x000076100d6d7816 */ /* 0x000fe4000000006d */
[----:B------:R-:W-:Y:S01]  /*2c70*/  PRMT R110, R14, 0x7610, R110 ;  /* 0x000076100e6e7816 */ /* 0x000fe2000000006e */
[----:B------:R-:W-:Y:S06]  /*2c80*/  @!P3 BRA `(.L_x_666) ;  /* 0x000000000004b947 */ /* 0x000fec0003800000 */
[----:B------:R-:W-:Y:S01]  /*2c90*/  BPT.TRAP 0x1 ;  /* 0x000000040000795c */ /* 0x000fe20000300000 */
.L_x_666:
[----:B------:R-:W-:Y:S01]  /*2ca0*/  IMAD R89, R18, 0x8, R19 ;  /* 0x0000000812597824 */ /* 0x000fe200078e0213 */
[----:B------:R-:W-:Y:S01]  /*2cb0*/  SHF.L.U32 R101, R203, 0x1f, RZ ;  /* 0x0000001fcb657819 */ /* 0x000fe200000006ff */
[----:B------:R-:W-:Y:S03]  /*2cc0*/  BSSY B1, `(.L_x_667) ;  /* 0x0000003000017945 */ /* 0x000fe60003800000 */
[----:B------:R-:W0:Y:S02]  /*2cd0*/  SYNCS.PHASECHK.TRANS64.TRYWAIT P5, [R89+URZ+0x22890], R101 ;  /* 0x02289065590075a7 */ /* 0x000e2400080a017f */
[----:B0-----:R-:W-:Y:S05]  /*2ce0*/  @!P5 BRA `(.L_x_668) ;  /* 0x000001480030d947 */ /* 0x001fea0003800000 */
.L_x_914:
[----:B------:R-:W-:Y:S05]  /*2cf0*/  BSYNC B1 ;  /* 0x0000000000017941 */ /* 0x000fea0003800000 */
.L_x_667:
[----:B------:R-:W-:-:S03]  /*2d00*/  UMOV UR4, 0xffffffff ;  /* 0xffffffff00047882 */ /* 0x000fc60000000000 */
[----:B------:R-:W-:Y:S05]  /*2d10*/  BRA.DIV UR4, `(.L_x_669) ;  /* 0x0000014a04387947 */ /* 0x000fea000b800000 */
[----:B------:R1:W2:Y:S04]  /*2d20*/  SHFL.IDX PT, R51, R103, RZ, 0x1c1f ;  /* 0x001c1fff67337589 */ /* 0x0002a800000e0000 */
[----:B------:R1:W3:Y:S02]  /*2d30*/  SHFL.IDX PT, R93, R102, RZ, 0x1c1f ;  /* 0x001c1fff665d7589 */ /* 0x0002e400000e0000 */
.L_x_918:
[----:B------:R-:W-:Y:S04]  /*2d40*/  BSSY B1, `(.L_x_670) ;  /* 0x0000073000017945 */ /* 0x000fe80003800000 */
[----:B------:R-:W-:Y:S05]  /*2d50*/  @P2 BRA `(.L_x_671) ;  /* 0x0000000400c42947 */ /* 0x000fea0003800000 */
[----:B------:R-:W-:Y:S04]  /*2d60*/  BSSY B2, `(.L_x_672) ;  /* 0x0000038000027945 */ /* 0x000fe80003800000 */
[----:B------:R-:W-:Y:S05]  /*2d70*/  @P1 BRA `(.L_x_673) ;  /* 0x0000000000d81947 */ /* 0x000fea0003800000 */
[----:B------:R4:W0:Y:S01]  /*2d80*/  LDS.128 R12, [R94] ;  /* 0x000000005e0c7984 */ /* 0x0008220000000c00 */
[C---:B---3--:R-:W-:Y:S01]  /*2d90*/  LEA R48, P2, R16.reuse, R93, 0x1 ;  /* 0x0000005d10307211 */ /* 0x048fe200078408ff */
[----:B------:R-:W-:Y:S03]  /*2da0*/  BSSY B3, `(.L_x_674) ;  /* 0x0000032000037945 */ /* 0x000fe60003800000 */
[----:B--2---:R-:W-:Y:S02]  /*2db0*/  LEA.HI.X R49, R16, R51, R17, 0x1, P2 ;  /* 0x0000003310317211 */ /* 0x004fe400010f0c11 */
[----:B------:R-:W-:-:S13]  /*2dc0*/  ISETP.GE.AND P2, PT, R22, R50, PT ;  /* 0x000000321600720c */ /* 0x000fda0003f46270 */
[----:B----4-:R-:W-:Y:S05]  /*2dd0*/  @P2 BRA `(.L_x_675) ;  /* 0x0000000000b82947 */ /* 0x010fea0003800000 */
[----:B------:R-:W-:Y:S01]  /*2de0*/  SHF.R.U64 R11, R44, 0x10, R45 ;  /* 0x000000102c0b7819 */ /* 0x000fe2000000122d */
[----:B0-----:R-:W-:Y:S01]  /*2df0*/  IMAD.U32 R44, R14, 0x10000, RZ ;  /* 0x000100000e2c7824 */ /* 0x001fe200078e00ff */
[--C-:B------:R-:W-:Y:S02]  /*2e00*/  SHF.R.U64 R114, R46, 0x10, R47.reuse ;  /* 0x000000102e727819 */ /* 0x100fe4000000122f */
[----:B------:R-:W-:Y:S02]  /*2e10*/  SHF.R.U32.HI R116, RZ, 0x10, R47 ;  /* 0x00000010ff747819 */ /* 0x000fe4000001162f */
[----:B------:R-:W-:Y:S02]  /*2e20*/  SHF.R.U32.HI R112, RZ, 0x10, R45 ;  /* 0x00000010ff707819 */ /* 0x000fe4000001162d */
[----:B------:R-:W-:Y:S01]  /*2e30*/  PRMT R47, R111, 0x5410, R11 ;  /* 0x000054106f2f7816 */ /* 0x000fe2000000000b */
[----:B------:R-:W-:Y:S01]  /*2e40*/  IMAD.U32 R11, R12, 0x10000, RZ ;  /* 0x000100000c0b7824 */ /* 0x000fe200078e00ff */
[----:B------:R-:W-:-:S02]  /*2e50*/  PRMT R114, R104, 0x5432, R114 ;  /* 0x0000543268727816 */ /* 0x000fc40000000072 */
[----:B------:R-:W-:Y:S02]  /*2e60*/  PRMT R116, R105, 0x5432, R116 ;  /* 0x0000543269747816 */ /* 0x000fe40000000074 */
[----:B------:R-:W-:Y:S01]  /*2e70*/  LOP3.LUT R45, R14, 0xffff0000, RZ, 0xc0, !PT ;  /* 0xffff00000e2d7812 */ /* 0x000fe200078ec0ff */
[----:B------:R-:W-:Y:S01]  /*2e80*/  IMAD.U32 R14, R13, 0x10000, RZ ;  /* 0x000100000d0e7824 */ /* 0x000fe200078e00ff */
[----:B------:R-:W-:Y:S01]  /*2e90*/  PRMT R112, R95, 0x5432, R112 ;  /* 0x000054325f707816 */ /* 0x000fe20000000070 */
[----:B------:R-:W-:Y:S01]  /*2ea0*/  IMAD.U32 R117, R116, 0x10000, RZ ;  /* 0x0001000074757824 */ /* 0x000fe200078e00ff */
[----:B------:R-:W-:Y:S02]  /*2eb0*/  LOP3.LUT R13, R13, 0xffff0000, RZ, 0xc0, !PT ;  /* 0xffff00000d0d7812 */ /* 0x000fe400078ec0ff */
[----:B------:R-:W-:Y:S01]  /*2ec0*/  LOP3.LUT R115, R114, 0xffff0000, RZ, 0xc0, !PT ;  /* 0xffff000072737812 */ /* 0x000fe200078ec0ff */
[----:B------:R-:W-:Y:S01]  /*2ed0*/  IMAD.U32 R113, R112, 0x10000, RZ ;  /* 0x0001000070717824 */ /* 0x000fe200078e00ff */
[----:B------:R-:W-:Y:S01]  /*2ee0*/  LOP3.LUT R111, R47, 0xffff0000, RZ, 0xc0, !PT ;  /* 0xffff00002f6f7812 */ /* 0x000fe200078ec0ff */
[----:B------:R-:W-:Y:S01]  /*2ef0*/  IMAD.U32 R114, R114, 0x10000, RZ ;  /* 0x0001000072727824 */ /* 0x000fe200078e00ff */
[----:B------:R-:W-:Y:S01]  /*2f00*/  LOP3.LUT R12, R12, 0xffff0000, RZ, 0xc0, !PT ;  /* 0xffff00000c0c7812 */ /* 0x000fe200078ec0ff */
[----:B------:R-:W-:Y:S01]  /*2f10*/  FMUL.FTZ R119, R13, R115 ;  /* 0x000000730d777220 */ /* 0x000fe20000410000 */
[----:B------:R-:W-:Y:S01]  /*2f20*/  LOP3.LUT R46, R15, 0xffff0000, RZ, 0xc0, !PT ;  /* 0xffff00000f2e7812 */ /* 0x000fe200078ec0ff */
[----:B------:R-:W-:Y:S01]  /*2f30*/  FMUL.FTZ R118, R13, R111 ;  /* 0x0000006f0d767220 */ /* 0x000fe20000410000 */
[C---:B------:R-:W-:Y:S01]  /*2f40*/  FMUL.FTZ R13, R45.reuse, R117 ;  /* 0x000000752d0d7220 */ /* 0x040fe20000410000 */
[----:B------:R-:W-:Y:S01]  /*2f50*/  FMUL.FTZ R45, R45, R113 ;  /* 0x000000712d2d7220 */ /* 0x000fe20000410000 */
[----:B------:R-:W-:Y:S01]  /*2f60*/  LOP3.LUT R116, R116, 0xffff0000, RZ, 0xc0, !PT ;  /* 0xffff000074747812 */ /* 0x000fe200078ec0ff */
[----:B------:R-:W-:Y:S01]  /*2f70*/  IMAD.U32 R47, R47, 0x10000, RZ ;  /* 0x000100002f2f7824 */ /* 0x000fe200078e00ff */
[----:B------:R-:W-:Y:S01]  /*2f80*/  LOP3.LUT R112, R112, 0xffff0000, RZ, 0xc0, !PT ;  /* 0xffff000070707812 */ /* 0x000fe200078ec0ff */
[C---:B------:R-:W-:Y:S01]  /*2f90*/  FFMA.FTZ R119, R14.reuse, R111, -R119 ;  /* 0x0000006f0e777223 */ /* 0x040fe20000010877 */
[----:B------:R-:W-:Y:S01]  /*2fa0*/  FFMA.FTZ R118, R14, R115, R118 ;  /* 0x000000730e767223 */ /* 0x000fe20000010076 */
[C---:B------:R-:W-:Y:S01]  /*2fb0*/  FFMA.FTZ R113, R44.reuse, R113, -R13 ;  /* 0x000000712c717223 */ /* 0x040fe2000001080d */
[----:B------:R-:W-:Y:S01]  /*2fc0*/  FFMA.FTZ R44, R44, R117, R45 ;  /* 0x000000752c2c7223 */ /* 0x000fe2000001002d */
[C---:B------:R-:W-:Y:S01]  /*2fd0*/  FMUL.FTZ R14, R12.reuse, R114 ;  /* 0x000000720c0e7220 */ /* 0x040fe20000410000 */
[----:B------:R-:W-:Y:S01]  /*2fe0*/  FMUL.FTZ R13, R12, R47 ;  /* 0x0000002f0c0d7220 */ /* 0x000fe20000410000 */
[----:B------:R-:W-:-:S02]  /*2ff0*/  IMAD.U32 R15, R15, 0x10000, RZ ;  /* 0x000100000f0f7824 */ /* 0x000fc400078e00ff */
[C---:B------:R-:W-:Y:S01]  /*3000*/  FMUL.FTZ R120, R46.reuse, R116 ;  /* 0x000000742e787220 */ /* 0x040fe20000410000 */
[----:B------:R-:W-:Y:S01]  /*3010*/  FMUL.FTZ R45, R46, R112 ;  /* 0x000000702e2d7220 */ /* 0x000fe20000410000 */
[C---:B------:R-:W-:Y:S01]  /*3020*/  FFMA.FTZ R14, R11.reuse, R47, -R14 ;  /* 0x0000002f0b0e7223 */ /* 0x040fe2000001080e */
[----:B------:R-:W-:Y:S01]  /*3030*/  FFMA.FTZ R13, R11, R114, R13 ;  /* 0x000000720b0d7223 */ /* 0x000fe2000001000d */
[C---:B------:R-:W-:Y:S01]  /*3040*/  FFMA.FTZ R120, R15.reuse, R112, -R120 ;  /* 0x000000700f787223 */ /* 0x040fe20000010878 */
[----:B------:R-:W-:Y:S01]  /*3050*/  FFMA.FTZ R45, R15, R116, R45 ;  /* 0x000000740f2d7223 */ /* 0x000fe2000001002d */
[----:B------:R-:W-:Y:S02]  /*3060*/  F2FP.BF16.F32.PACK_AB R118, R118, R119 ;  /* 0x000000777676723e */ /* 0x000fe400000010ff */
[----:B------:R-:W-:Y:S02]  /*3070*/  F2FP.BF16.F32.PACK_AB R44, R44, R113 ;  /* 0x000000712c2c723e */ /* 0x000fe400000010ff */
[----:B------:R-:W-:Y:S01]  /*3080*/  F2FP.BF16.F32.PACK_AB R12, R13, R14 ;  /* 0x0000000e0d0c723e */ /* 0x000fe200000010ff */
[----:B------:R-:W-:Y:S01]  /*3090*/  IMAD.MOV.U32 R13, RZ, RZ, R118 ;  /* 0x000000ffff0d7224 */ /* 0x000fe200078e0076 */
[----:B------:R-:W-:Y:S01]  /*30a0*/  F2FP.BF16.F32.PACK_AB R15, R45, R120 ;  /* 0x000000782d0f723e */ /* 0x000fe200000010ff */
[----:B------:R-:W-:-:S07]  /*30b0*/  IMAD.MOV.U32 R14, RZ, RZ, R44 ;  /* 0x000000ffff0e7224 */ /* 0x000fce00078e002c */
.L_x_675:
[----:B------:R-:W-:Y:S05]  /*30c0*/  BSYNC B3 ;  /* 0x0000000000037941 */ /* 0x000fea0003800000 */
.L_x_674:
[----:B0-----:R4:W-:Y:S02]  /*30d0*/  ST.E.128 desc[UR40][R48.64], R12 ;  /* 0x0000000c30007985 */ /* 0x0019e4000c101d28 */
.L_x_673:
[----:B------:R-:W-:Y:S05]  /*30e0*/  BSYNC B2 ;  /* 0x0000000000027941 */ /* 0x000fea0003800000 */
.L_x_672:
[----:B------:R-:W-:-:S13]  /*30f0*/  ISETP.NE.AND P2, PT, R90, RZ, PT ;  /* 0x000000ff5a00720c */ /* 0x000fda0003f45270 */
[----:B------:R-:W-:Y:S05]  /*3100*/  @P2 BRA `(.L_x_671) ;  /* 0x0000000000d82947 */ /* 0x000fea0003800000 */
[----:B----4-:R4:W0:Y:S01]  /*3110*/  LDS.128 R12, [R92] ;  /* 0x000000005c0c7984 */ /* 0x0108220000000c00 */
        /* <DEDUP_REMOVED lines=27> */
[----:B------:R-:W-:Y:S01]  /*32d0*/  FMUL.FTZ R13, R41, R111 ;  /* 0x0000006f290d7220 */ /* 0x000fe20000410000 */
[----:B------:R-:W-:Y:S01]  /*32e0*/  LOP3.LUT R93, R93, 0xffff0000, RZ, 0xc0, !PT ;  /* 0xffff00005d5d7812 */ /* 0x000fe200078ec0ff */
[----:B------:R-:W-:Y:S01]  /*32f0*/  FMUL.FTZ R41, R41, R48 ;  /* 0x0000003029297220 */ /* 0x000fe20000410000 */
[----:B------:R-:W-:Y:S01]  /*3300*/  LOP3.LUT R47, R47, 0xffff0000, RZ, 0xc0, !PT ;  /* 0xffff00002f2f7812 */ /* 0x000fe200078ec0ff */
[----:B------:R-:W-:-:S02]  /*3310*/  IMAD.U32 R43, R43, 0x10000, RZ ;  /* 0x000100002b2b7824 */ /* 0x000fc400078e00ff */
[C---:B------:R-:W-:Y:S01]  /*3320*/  FFMA.FTZ R113, R14.reuse, R46, -R113 ;  /* 0x0000002e0e717223 */ /* 0x040fe20000010871 */
[----:B------:R-:W-:Y:S01]  /*3330*/  FFMA.FTZ R112, R14, R51, R112 ;  /* 0x000000330e707223 */ /* 0x000fe20000010070 */
[----:B------:R-:W-:Y:S01]  /*3340*/  FFMA.FTZ R13, R40, R48, -R13 ;  /* 0x00000030280d7223 */ /* 0x000fe2000001080d */
[----:B------:R-:W-:Y:S01]  /*3350*/  FMUL.FTZ R14, R12, R49 ;  /* 0x000000310c0e7220 */ /* 0x000fe20000410000 */
[----:B------:R-:W-:Y:S02]  /*3360*/  IMAD.U32 R15, R15, 0x10000, RZ ;  /* 0x000100000f0f7824 */ /* 0x000fe400078e00ff */
[----:B------:R-:W-:Y:S01]  /*3370*/  FFMA.FTZ R40, R40, R111, R41 ;  /* 0x0000006f28287223 */ /* 0x000fe20000010029 */
[----:B------:R-:W-:Y:S01]  /*3380*/  FMUL.FTZ R46, R42, R93 ;  /* 0x0000005d2a2e7220 */ /* 0x000fe20000410000 */
[----:B------:R-:W-:Y:S01]  /*3390*/  FMUL.FTZ R12, R12, R43 ;  /* 0x0000002b0c0c7220 */ /* 0x000fe20000410000 */
[----:B------:R-:W-:Y:S01]  /*33a0*/  FMUL.FTZ R42, R42, R47 ;  /* 0x0000002f2a2a7220 */ /* 0x000fe20000410000 */
[----:B------:R-:W-:Y:S01]  /*33b0*/  FFMA.FTZ R14, R11, R43, -R14 ;  /* 0x0000002b0b0e7223 */ /* 0x000fe2000001080e */
[----:B------:R-:W-:Y:S01]  /*33c0*/  FFMA.FTZ R46, R15, R47, -R46 ;  /* 0x0000002f0f2e7223 */ /* 0x000fe2000001082e */
[----:B------:R-:W-:Y:S01]  /*33d0*/  FFMA.FTZ R11, R11, R49, R12 ;  /* 0x000000310b0b7223 */ /* 0x000fe2000001000c */
[----:B------:R-:W-:Y:S01]  /*33e0*/  FFMA.FTZ R15, R15, R93, R42 ;  /* 0x0000005d0f0f7223 */ /* 0x000fe2000001002a */
[----:B------:R-:W-:-:S02]  /*33f0*/  F2FP.BF16.F32.PACK_AB R112, R112, R113 ;  /* 0x000000717070723e */ /* 0x000fc400000010ff */
[----:B------:R-:W-:Y:S02]  /*3400*/  F2FP.BF16.F32.PACK_AB R40, R40, R13 ;  /* 0x0000000d2828723e */ /* 0x000fe400000010ff */
[----:B------:R-:W-:Y:S01]  /*3410*/  F2FP.BF16.F32.PACK_AB R12, R11, R14 ;  /* 0x0000000e0b0c723e */ /* 0x000fe200000010ff */
[----:B------:R-:W-:Y:S01]  /*3420*/  IMAD.MOV.U32 R13, RZ, RZ, R112 ;  /* 0x000000ffff0d7224 */ /* 0x000fe200078e0070 */
[----:B------:R-:W-:Y:S01]  /*3430*/  F2FP.BF16.F32.PACK_AB R15, R15, R46 ;  /* 0x0000002e0f0f723e */ /* 0x000fe200000010ff */
[----:B------:R-:W-:-:S07]  /*3440*/  IMAD.MOV.U32 R14, RZ, RZ, R40 ;  /* 0x000000ffff0e7224 */ /* 0x000fce00078e0028 */
.L_x_677:
[----:B------:R-:W-:Y:S05]  /*3450*/  BSYNC B2 ;  /* 0x0000000000027941 */ /* 0x000fea0003800000 */
.L_x_676:
[----:B0-----:R0:W-:Y:S02]  /*3460*/  ST.E.128 desc[UR40][R44.64], R12 ;  /* 0x0000000c2c007985 */ /* 0x0011e4000c101d28 */
.L_x_671:
[----:B------:R-:W-:Y:S05]  /*3470*/  BSYNC B1 ;  /* 0x0000000000017941 */ /* 0x000fea0003800000 */
.L_x_670:
[----:B------:R-:W-:-:S03]  /*3480*/  UMOV UR4, 0xffffffff ;  /* 0xffffffff00047882 */ /* 0x000fc60000000000 */
[----:B------:R-:W-:Y:S05]  /*3490*/  BRA.DIV UR4, `(.L_x_678) ;  /* 0x0000014204a47947 */ /* 0x000fea000b800000 */
[----:B-1----:R-:W1:Y:S04]  /*34a0*/  SHFL.IDX PT, R103, R103, 0x1, 0x1c1f ;  /* 0x003c1f0067677f89 */ /* 0x002e6800000e0000 */
[----:B------:R0:W0:Y:S02]  /*34b0*/  SHFL.IDX PT, R43, R102, 0x1, 0x1c1f ;  /* 0x003c1f00662b7f89 */ /* 0x00002400000e0000 */
.L_x_922:
[----:B------:R-:W-:Y:S05]  /*34c0*/  @P4 BRA `(.L_x_679) ;  /* 0x0000002000144947 */ /* 0x000fea0003800000 */
[----:B------:R-:W-:Y:S04]  /*34d0*/  BSSY B1, `(.L_x_680) ;  /* 0x0000038000017945 */ /* 0x000fe80003800000 */
[----:B------:R-:W-:Y:S05]  /*34e0*/  @P1 BRA `(.L_x_681) ;  /* 0x0000000000d81947 */ /* 0x000fea0003800000 */
[----:B0---4-:R0:W4:Y:S01]  /*34f0*/  LDS.128 R12, [R94+0x2000] ;  /* 0x002000005e0c7984 */ /* 0x0111220000000c00 */
[C---:B------:R-:W-:Y:S01]  /*3500*/  LEA R40, P2, R16.reuse, R43, 0x1 ;  /* 0x0000002b10287211 */ /* 0x040fe200078408ff */
[----:B------:R-:W-:Y:S03]  /*3510*/  BSSY B2, `(.L_x_682) ;  /* 0x0000032000027945 */ /* 0x000fe60003800000 */
[----:B-1----:R-:W-:Y:S02]  /*3520*/  LEA.HI.X R41, R16, R103, R17, 0x1, P2 ;  /* 0x0000006710297211 */ /* 0x002fe400010f0c11 */
[----:B------:R-:W-:-:S13]  /*3530*/  ISETP.GE.AND P2, PT, R22, R50, PT ;  /* 0x000000321600720c */ /* 0x000fda0003f46270 */
[----:B0-----:R-:W-:Y:S05]  /*3540*/  @P2 BRA `(.L_x_683) ;  /* 0x0000000000b82947 */ /* 0x001fea0003800000 */
[----:B------:R-:W-:Y:S02]  /*3550*/  SHF.R.U64 R42, R38, 0x10, R39 ;  /* 0x00000010262a7819 */ /* 0x000fe40000001227 */
[----:B------:R-:W-:Y:S01]  /*3560*/  SHF.R.U64 R44, R36, 0x10, R37 ;  /* 0x00000010242c7819 */ /* 0x000fe20000001225 */
[----:B----4-:R-:W-:Y:S01]  /*3570*/  IMAD.U32 R36, R14, 0x10000, RZ ;  /* 0x000100000e247824 */ /* 0x010fe200078e00ff */
[----:B------:R-:W-:Y:S02]  /*3580*/  SHF.R.U32.HI R39, RZ, 0x10, R39 ;  /* 0x00000010ff277819 */ /* 0x000fe40000011627 */
[----:B------:R-:W-:Y:S02]  /*3590*/  SHF.R.U32.HI R11, RZ, 0x10, R37 ;  /* 0x00000010ff0b7819 */ /* 0x000fe40000011625 */
[----:B------:R-:W-:Y:S02]  /*35a0*/  PRMT R109, R109, 0x5410, R42 ;  /* 0x000054106d6d7816 */ /* 0x000fe4000000002a */
[----:B------:R-:W-:-:S02]  /*35b0*/  PRMT R107, R107, 0x5410, R44 ;  /* 0x000054106b6b7816 */ /* 0x000fc4000000002c */
[----:B------:R-:W-:Y:S01]  /*35c0*/  LOP3.LUT R37, R14, 0xffff0000, RZ, 0xc0, !PT ;  /* 0xffff00000e257812 */ /* 0x000fe200078ec0ff */
[C---:B------:R-:W-:Y:S01]  /*35d0*/  IMAD.U32 R14, R13.reuse, 0x10000, RZ ;  /* 0x000100000d0e7824 */ /* 0x040fe200078e00ff */
[----:B------:R-:W-:Y:S02]  /*35e0*/  PRMT R110, R110, 0x5410, R39 ;  /* 0x000054106e6e7816 */ /* 0x000fe40000000027 */
[----:B------:R-:W-:Y:S01]  /*35f0*/  PRMT R108, R108, 0x5410, R11 ;  /* 0x000054106c6c7816 */ /* 0x000fe2000000000b */
[----:B------:R-:W-:Y:S01]  /*3600*/  IMAD.U32 R11, R12, 0x10000, RZ ;  /* 0x000100000c0b7824 */ /* 0x000fe200078e00ff */
        /* <DEDUP_REMOVED lines=8> */
[----:B------:R-:W-:Y:S01]  /*3690*/  LOP3.LUT R38, R15, 0xffff0000, RZ, 0xc0, !PT ;  /* 0xffff00000f267812 */ /* 0x000fe200078ec0ff */
[----:B------:R-:W-:Y:S01]  /*36a0*/  FMUL.FTZ R13, R13, R39 ;  /* 0x000000270d0d7220 */ /* 0x000fe20000410000 */
[----:B------:R-:W-:Y:S01]  /*36b0*/  LOP3.LUT R110, R110, 0xffff0000, RZ, 0xc0, !PT ;  /* 0xffff00006e6e7812 */ /* 0x000fe200078ec0ff */
[----:B------:R-:W-:Y:S01]  /*36c0*/  IMAD.U32 R109, R109, 0x10000, RZ ;  /* 0x000100006d6d7824 */ /* 0x000fe200078e00ff */
[----:B------:R-:W-:Y:S01]  /*36d0*/  LOP3.LUT R108, R108, 0xffff0000, RZ, 0xc0, !PT ;  /* 0xffff00006c6c7812 */ /* 0x000fe200078ec0ff */
[----:B------:R-:W-:Y:S01]  /*36e0*/  FMUL.FTZ R37, R37, R42 ;  /* 0x0000002a25257220 */ /* 0x000fe20000410000 */
[----:B------:R-:W-:-:S02]  /*36f0*/  IMAD.U32 R107, R107, 0x10000, RZ ;  /* 0x000100006b6b7824 */ /* 0x000fc400078e00ff */
[C---:B------:R-:W-:Y:S01]  /*3700*/  FFMA.FTZ R47, R14.reuse, R39, -R47 ;  /* 0x000000270e2f7223 */ /* 0x040fe2000001082f */
[----:B------:R-:W-:Y:S01]  /*3710*/  FFMA.FTZ R44, R14, R44, R13 ;  /* 0x0000002c0e2c7223 */ /* 0x000fe2000001000d */
[----:B------:R-:W-:Y:S01]  /*3720*/  SHF.L.U32 R15, R15, 0x10, RZ ;  /* 0x000000100f0f7819 */ /* 0x000fe200000006ff */
[----:B------:R-:W-:Y:S01]  /*3730*/  FFMA.FTZ R49, R36, R42, -R49 ;  /* 0x0000002a24317223 */ /* 0x000fe20000010831 */
[----:B------:R-:W-:Y:S01]  /*3740*/  FMUL.FTZ R14, R12, R109 ;  /* 0x0000006d0c0e7220 */ /* 0x000fe20000410000 */
[----:B------:R-:W-:Y:S01]  /*3750*/  FFMA.FTZ R36, R36, R45, R37 ;  /* 0x0000002d24247223 */ /* 0x000fe20000010025 */
[C---:B------:R-:W-:Y:S01]  /*3760*/  FMUL.FTZ R42, R38.reuse, R110 ;  /* 0x0000006e262a7220 */ /* 0x040fe20000410000 */
[-C--:B------:R-:W-:Y:S01]  /*3770*/  FMUL.FTZ R13, R38, R108.reuse ;  /* 0x0000006c260d7220 */ /* 0x080fe20000410000 */
[-C--:B------:R-:W-:Y:S01]  /*3780*/  FMUL.FTZ R12, R12, R107.reuse ;  /* 0x0000006b0c0c7220 */ /* 0x080fe20000410000 */
[----:B------:R-:W-:Y:S01]  /*3790*/  FFMA.FTZ R14, R11, R107, -R14 ;  /* 0x0000006b0b0e7223 */ /* 0x000fe2000001080e */
[C---:B------:R-:W-:Y:S01]  /*37a0*/  FFMA.FTZ R42, R15.reuse, R108, -R42 ;  /* 0x0000006c0f2a7223 */ /* 0x040fe2000001082a */
        /* <DEDUP_REMOVED lines=8> */
.L_x_683:
[----:B------:R-:W-:Y:S05]  /*3830*/  BSYNC B2 ;  /* 0x0000000000027941 */ /* 0x000fea0003800000 */
.L_x_682:
[----:B----4-:R0:W-:Y:S02]  /*3840*/  ST.E.128 desc[UR40][R40.64], R12 ;  /* 0x0000000c28007985 */ /* 0x0101e4000c101d28 */
.L_x_681:
[----:B------:R-:W-:Y:S05]  /*3850*/  BSYNC B1 ;  /* 0x0000000000017941 */ /* 0x000fea0003800000 */
.L_x_680:
[----:B------:R-:W-:-:S13]  /*3860*/  ISETP.NE.AND P2, PT, R90, RZ, PT ;  /* 0x000000ff5a00720c */ /* 0x000fda0003f45270 */
[----:B------:R-:W-:Y:S05]  /*3870*/  @P2 BRA `(.L_x_679) ;  /* 0x0000001c00282947 */ /* 0x000fea0003800000 */
[----:B0---4-:R0:W4:Y:S01]  /*3880*/  LDS.128 R12, [R92+0x2000] ;  /* 0x002000005c0c7984 */ /* 0x0111220000000c00 */
[C---:B------:R-:W-:Y:S01]  /*3890*/  LEA R36, P2, R2.reuse, R43, 0x1 ;  /* 0x0000002b02247211 */ /* 0x040fe200078408ff */
[----:B------:R-:W-:Y:S03]  /*38a0*/  BSSY B1, `(.L_x_684) ;  /* 0x0000032000017945 */ /* 0x000fe60003800000 */
[----:B-1----:R-:W-:Y:S02]  /*38b0*/  LEA.HI.X R37, R2, R103, R201, 0x1, P2 ;  /* 0x0000006702257211 */ /* 0x002fe400010f0cc9 */
[----:B------:R-:W-:-:S13]  /*38c0*/  ISETP.GE.AND P2, PT, R204, R50, PT ;  /* 0x00000032cc00720c */ /* 0x000fda0003f46270 */
[----:B0-----:R-:W-:Y:S05]  /*38d0*/  @P2 BRA `(.L_x_685) ;  /* 0x0000000000b82947 */ /* 0x001fea0003800000 */
[----:B------:R-:W-:Y:S01]  /*38e0*/  SHF.R.U64 R40, R32, 0x10, R33 ;  /* 0x0000001020287819 */ /* 0x000fe20000001221 */
[----:B----4-:R-:W-:Y:S01]  /*38f0*/  IMAD.U32 R32, R14, 0x10000, RZ ;  /* 0x000100000e207824 */ /* 0x010fe200078e00ff */
[--C-:B------:R-:W-:Y:S02]  /*3900*/  SHF.R.U64 R38, R34, 0x10, R35.reuse ;  /* 0x0000001022267819 */ /* 0x100fe40000001223 */
[----:B------:R-:W-:Y:S02]  /*3910*/  SHF.R.U32.HI R35, RZ, 0x10, R35 ;  /* 0x00000010ff237819 */ /* 0x000fe40000011623 */
[----:B------:R-:W-:Y:S02]  /*3920*/  SHF.R.U32.HI R11, RZ, 0x10, R33 ;  /* 0x00000010ff0b7819 */ /* 0x000fe40000011621 */
[----:B------:R-:W-:Y:S02]  /*3930*/  PRMT R95, R95, 0x5410, R40 ;  /* 0x000054105f5f7816 */ /* 0x000fe40000000028 */
[----:B------:R-:W-:-:S02]  /*3940*/  PRMT R105, R105, 0x5410, R38 ;  /* 0x0000541069697816 */ /* 0x000fc40000000026 */
[----:B------:R-:W-:Y:S02]  /*3950*/  PRMT R106, R106, 0x5410, R35 ;  /* 0x000054106a6a7816 */ /* 0x000fe40000000023 */
[----:B------:R-:W-:Y:S01]  /*3960*/  LOP3.LUT R33, R14, 0xffff0000, RZ, 0xc0, !PT ;  /* 0xffff00000e217812 */ /* 0x000fe200078ec0ff */
[C---:B------:R-:W-:Y:S01]  /*3970*/  IMAD.U32 R14, R13.reuse, 0x10000, RZ ;  /* 0x000100000d0e7824 */ /* 0x040fe200078e00ff */
[----:B------:R-:W-:Y:S01]  /*3980*/  PRMT R104, R104, 0x5410, R11 ;  /* 0x0000541068687816 */ /* 0x000fe2000000000b */
[----:B------:R-:W-:Y:S01]  /*3990*/  IMAD.U32 R40, R106, 0x10000, RZ ;  /* 0x000100006a287824 */ /* 0x000fe200078e00ff */
[----:B------:R-:W-:Y:S01]  /*39a0*/  LOP3.LUT R13, R13, 0xffff0000, RZ, 0xc0, !PT ;  /* 0xffff00000d0d7812 */ /* 0x000fe200078ec0ff */
        /* <DEDUP_REMOVED lines=8> */
[-C--:B------:R-:W-:Y:S01]  /*3a30*/  FMUL.FTZ R42, R13, R35.reuse ;  /* 0x000000230d2a7220 */ /* 0x080fe20000410000 */
[C---:B------:R-:W-:Y:S01]  /*3a40*/  FMUL.FTZ R13, R33.reuse, R40 ;  /* 0x00000028210d7220 */ /* 0x040fe20000410000 */
[-C--:B------:R-:W-:Y:S01]  /*3a50*/  FMUL.FTZ R33, R33, R38.reuse ;  /* 0x0000002621217220 */ /* 0x080fe20000410000 */
[----:B------:R-:W-:Y:S01]  /*3a60*/  LOP3.LUT R106, R106, 0xffff0000, RZ, 0xc0, !PT ;  /* 0xffff00006a6a7812 */ /* 0x000fe200078ec0ff */
[----:B------:R-:W-:Y:S01]  /*3a70*/  IMAD.U32 R95, R95, 0x10000, RZ ;  /* 0x000100005f5f7824 */ /* 0x000fe200078e00ff */
[----:B------:R-:W-:Y:S01]  /*3a80*/  LOP3.LUT R104, R104, 0xffff0000, RZ, 0xc0, !PT ;  /* 0xffff000068687812 */ /* 0x000fe200078ec0ff */
[C---:B------:R-:W-:Y:S01]  /*3a90*/  FFMA.FTZ R41, R14.reuse, R35, -R41 ;  /* 0x000000230e297223 */ /* 0x040fe20000010829 */
[----:B------:R-:W-:Y:S01]  /*3aa0*/  FFMA.FTZ R42, R14, R39, R42 ;  /* 0x000000270e2a7223 */ /* 0x000fe2000001002a */
[----:B------:R-:W-:Y:S01]  /*3ab0*/  FFMA.FTZ R13, R32, R38, -R13 ;  /* 0x00000026200d7223 */ /* 0x000fe2000001080d */
[----:B------:R-:W-:Y:S01]  /*3ac0*/  FMUL.FTZ R14, R12, R105 ;  /* 0x000000690c0e7220 */ /* 0x000fe20000410000 */
[----:B------:R-:W-:Y:S01]  /*3ad0*/  FFMA.FTZ R32, R32, R40, R33 ;  /* 0x0000002820207223 */ /* 0x000fe20000010021 */
[----:B------:R-:W-:Y:S01]  /*3ae0*/  FMUL.FTZ R12, R12, R95 ;  /* 0x0000005f0c0c7220 */ /* 0x000fe20000410000 */
[----:B------:R-:W-:-:S02]  /*3af0*/  IMAD.U32 R15, R15, 0x10000, RZ ;  /* 0x000100000f0f7824 */ /* 0x000fc400078e00ff */
[C---:B------:R-:W-:Y:S01]  /*3b00*/  FMUL.FTZ R38, R34.reuse, R106 ;  /* 0x0000006a22267220 */ /* 0x040fe20000410000 */
[-C--:B------:R-:W-:Y:S01]  /*3b10*/  FMUL.FTZ R33, R34, R104.reuse ;  /* 0x0000006822217220 */ /* 0x080fe20000410000 */
        /* <DEDUP_REMOVED lines=10> */
.L_x_685:
[----:B------:R-:W-:Y:S05]  /*3bc0*/  BSYNC B1 ;  /* 0x0000000000017941 */ /* 0x000fea0003800000 */
.L_x_684:
[----:B----4-:R0:W-:Y:S01]  /*3bd0*/  ST.E.128 desc[UR40][R36.64], R12 ;  /* 0x0000000c24007985 */ /* 0x0101e2000c101d28 */
[----:B------:R-:W-:Y:S05]  /*3be0*/  BRA `(.L_x_679) ;  /* 0x00000018004c7947 */ /* 0x000fea0003800000 */
.L_x_661:
[----:B------:R-:W-:Y:S01]  /*3bf0*/  VIADD R11, R200, 0x40 ;  /* 0x00000040c80b7836 */ /* 0x000fe20000000000 */
[----:B------:R-:W-:Y:S02]  /*3c00*/  CS2R R34, SRZ ;  /* 0x0000000000227805 */ /* 0x000fe4000001ff00 */
[----:B------:R-:W-:Y:S02]  /*3c10*/  CS2R R38, SRZ ;  /* 0x0000000000267805 */ /* 0x000fe4000001ff00 */
[----:B------:R-:W-:Y:S02]  /*3c20*/  CS2R R36, SRZ ;  /* 0x0000000000247805 */ /* 0x000fe4000001ff00 */
[----:B------:R-:W-:-:S04]  /*3c30*/  ISETP.GE.AND P2, PT, R11, R100, PT ;  /* 0x000000640b00720c */ /* 0x000fc80003f46270 */
[----:B------:R-:W-:-:S13]  /*3c40*/  ISETP.GE.OR P2, PT, R16, R50, P2 ;  /* 0x000000321000720c */ /* 0x000fda0001746670 */
[----:B------:R-:W-:Y:S01]  /*3c50*/  @!P2 IADD3 R45, P3, P4, R20, R14, R5 ;  /* 0x0000000e142da210 */ /* 0x000fe20007c7e005 */
[----:B------:R-:W0:Y:S03]  /*3c60*/  @!P2 LDC.64 R40, c[0x0][0x3e8] ;  /* 0x0000fa00ff28ab82 */ /* 0x000e260000000a00 */
[----:B------:R-:W-:Y:S02]  /*3c70*/  @!P2 IADD3.X R46, R71, R49, R4, P3, P4 ;  /* 0x00000031472ea210 */ /* 0x000fe40001fe8404 */
[----:B------:R-:W-:-:S04]  /*3c80*/  @!P2 IADD3 R11, P3, P4, R56, R12, R7 ;  /* 0x0000000c380ba210 */ /* 0x000fc80007c7e007 */
[----:B------:R-:W-:Y:S02]  /*3c90*/  @!P2 IADD3.X R44, R75, R51, R6, P3, P4 ;  /* 0x000000334b2ca210 */ /* 0x000fe40001fe8406 */
[----:B------:R-:W-:-:S04]  /*3ca0*/  ISETP.GE.AND P3, PT, R200, R100, PT ;  /* 0x00000064c800720c */ /* 0x000fc80003f66270 */
[----:B------:R-:W-:-:S13]  /*3cb0*/  ISETP.GE.OR P3, PT, R16, R50, P3 ;  /* 0x000000321000720c */ /* 0x000fda0001f66670 */
[----:B------:R-:W-:Y:S01]  /*3cc0*/  @!P3 IADD3 R13, P4, R20, R14, RZ ;  /* 0x0000000e140db210 */ /* 0x000fe20007f9e0ff */
[----:B------:R-:W1:Y:S04]  /*3cd0*/  @!P3 LDC.64 R42, c[0x0][0x400] ;  /* 0x00010000ff2abb82 */ /* 0x000e680000000a00 */
[----:B------:R-:W-:-:S04]  /*3ce0*/  @!P3 IMAD.X R32, R49, 0x1, R71, P4 ;  /* 0x000000013120b824 */ /* 0x000fc800020e0647 */
[----:B------:R-:W2:Y:S02]  /*3cf0*/  @!P3 LDC.64 R14, c[0x0][0x3e8] ;  /* 0x0000fa00ff0ebb82 */ /* 0x000ea40000000a00 */
[----:B--2---:R-:W-:-:S04]  /*3d00*/  @!P3 LEA R14, P4, R13, R14, 0x1 ;  /* 0x0000000e0d0eb211 */ /* 0x004fc800078808ff */
[----:B------:R-:W-:Y:S02]  /*3d10*/  @!P3 LEA.HI.X R15, R13, R15, R32, 0x1, P4 ;  /* 0x0000000f0d0fb211 */ /* 0x000fe400020f0c20 */
[----:B------:R-:W-:Y:S02]  /*3d20*/  CS2R R32, SRZ ;  /* 0x0000000000207805 */ /* 0x000fe4000001ff00 */
[----:B------:R-:W-:-:S05]  /*3d30*/  @!P3 IADD3 R12, P4, R56, R12, RZ ;  /* 0x0000000c380cb210 */ /* 0x000fca0007f9e0ff */
[----:B------:R-:W-:Y:S01]  /*3d40*/  @!P3 IMAD.X R13, R51, 0x1, R75, P4 ;  /* 0x00000001330db824 */ /* 0x000fe200020e064b */
[C---:B-1----:R-:W-:Y:S01]  /*3d50*/  @!P3 LEA R42, P4, R12.reuse, R42, 0x1 ;  /* 0x0000002a0c2ab211 */ /* 0x042fe200078808ff */
[----:B------:R0:W2:Y:S03]  /*3d60*/  @!P3 LDG.E.128 R32, desc[UR40][R14.64] ;  /* 0x000000280e20b981 */ /* 0x0000a6000c1e1d00 */
[----:B------:R-:W-:Y:S02]  /*3d70*/  @!P3 LEA.HI.X R43, R12, R43, R13, 0x1, P4 ;  /* 0x0000002b0c2bb211 */ /* 0x000fe400020f0c0d */
[----:B------:R-:W1:Y:S03]  /*3d80*/  @!P2 LDC.64 R12, c[0x0][0x400] ;  /* 0x00010000ff0cab82 */ /* 0x000e660000000a00 */
[----:B------:R3:W4:Y:S01]  /*3d90*/  @!P3 LDG.E.128 R36, desc[UR40][R42.64] ;  /* 0x000000282a24b981 */ /* 0x000722000c1e1d00 */
[----:B0-----:R-:W-:-:S04]  /*3da0*/  @!P2 LEA R14, P3, R45, R40, 0x1 ;  /* 0x000000282d0ea211 */ /* 0x001fc800078608ff */
[----:B------:R-:W-:Y:S02]  /*3db0*/  @!P2 LEA.HI.X R15, R45, R41, R46, 0x1, P3 ;  /* 0x000000292d0fa211 */ /* 0x000fe400018f0c2e */
[----:B------:R-:W-:Y:S02]  /*3dc0*/  CS2R R40, SRZ ;  /* 0x0000000000287805 */ /* 0x000fe4000001ff00 */
[----:B---3--:R-:W-:Y:S02]  /*3dd0*/  CS2R R42, SRZ ;  /* 0x00000000002a7805 */ /* 0x008fe4000001ff00 */
[----:B------:R-:W-:-:S04]  /*3de0*/  CS2R R46, SRZ ;  /* 0x00000000002e7805 */ /* 0x000fc8000001ff00 */
[----:B------:R-:W3:Y:S01]  /*3df0*/  @!P2 LDG.E.128 R40, desc[UR40][R14.64] ;  /* 0x000000280e28a981 */ /* 0x000ee2000c1e1d00 */
[----:B-1----:R-:W-:-:S04]  /*3e00*/  @!P2 LEA R12, P3, R11, R12, 0x1 ;  /* 0x0000000c0b0ca211 */ /* 0x002fc800078608ff */
[----:B------:R-:W-:Y:S02]  /*3e10*/  @!P2 LEA.HI.X R13, R11, R13, R44, 0x1, P3 ;  /* 0x0000000d0b0da211 */ /* 0x000fe400018f0c2c */
[----:B------:R-:W-:-:S06]  /*3e20*/  CS2R R44, SRZ ;  /* 0x00000000002c7805 */ /* 0x000fcc000001ff00 */
[----:B------:R0:W5:Y:S01]  /*3e30*/  @!P2 LDG.E.128 R44, desc[UR40][R12.64] ;  /* 0x000000280c2ca981 */ /* 0x000162000c1e1d00 */
[----:B------:R-:W-:Y:S02]  /*3e40*/  ISETP.NE.AND P3, PT, R205, 0x3, PT ;  /* 0x00000003cd00780c */ /* 0x000fe40003f65270 */
[----:B------:R-:W-:Y:S01]  /*3e50*/  ISETP.GE.AND P2, PT, R16, R50, PT ;  /* 0x000000321000720c */ /* 0x000fe20003f46270 */
[----:B--2---:R-:W-:Y:S02]  /*3e60*/  IMAD.MOV.U32 R11, RZ, RZ, R34 ;  /* 0x000000ffff0b7224 */ /* 0x004fe400078e0022 */
[----:B------:R-:W-:-:S03]  /*3e70*/  IMAD.MOV.U32 R48, RZ, RZ, R35 ;  /* 0x000000ffff307224 */ /* 0x000fc600078e0023 */
[----:B------:R-:W-:Y:S01]  /*3e80*/  PRMT R116, R11, 0x7610, R116 ;  /* 0x000076100b747816 */ /* 0x000fe20000000074 */
[----:B------:R-:W-:Y:S02]  /*3e90*/  IMAD.MOV.U32 R49, RZ, RZ, R32 ;  /* 0x000000ffff317224 */ /* 0x000fe400078e0020 */
[----:B----4-:R-:W-:Y:S01]  /*3ea0*/  IMAD.MOV.U32 R11, RZ, RZ, R38 ;  /* 0x000000ffff0b7224 */ /* 0x010fe200078e0026 */
[----:B0-----:R-:W-:Y:S01]  /*3eb0*/  MOV R12, R39 ;  /* 0x00000027000c7202 */ /* 0x001fe20000000f00 */
[----:B------:R-:W-:Y:S02]  /*3ec0*/  IMAD.MOV.U32 R13, RZ, RZ, R36 ;  /* 0x000000ffff0d7224 */ /* 0x000fe400078e0024 */
[----:B------:R-:W-:Y:S01]  /*3ed0*/  IMAD.MOV.U32 R14, RZ, RZ, R37 ;  /* 0x000000ffff0e7224 */ /* 0x000fe200078e0025 */
[----:B------:R-:W-:Y:S02]  /*3ee0*/  PRMT R108, R108, 0x5410, R11 ;  /* 0x000054106c6c7816 */ /* 0x000fe4000000000b */
[----:B------:R-:W-:-:S02]  /*3ef0*/  PRMT R125, R12, 0x7610, R125 ;  /* 0x000076100c7d7816 */ /* 0x000fc4000000007d */
[----:B------:R-:W-:Y:S02]  /*3f00*/  PRMT R124, R13, 0x7610, R124 ;  /* 0x000076100d7c7816 */ /* 0x000fe4000000007c */
[----:B------:R-:W-:Y:S02]  /*3f10*/  PRMT R109, R109, 0x5410, R14 ;  /* 0x000054106d6d7816 */ /* 0x000fe4000000000e */
[----:B------:R-:W-:Y:S02]  /*3f20*/  PRMT R105, R105, 0x5410, R48 ;  /* 0x0000541069697816 */ /* 0x000fe40000000030 */
[----:B------:R-:W-:Y:S01]  /*3f30*/  PRMT R107, R107, 0x5410, R49 ;  /* 0x000054106b6b7816 */ /* 0x000fe20000000031 */
[----:B---3--:R-:W-:Y:S02]  /*3f40*/  IMAD.MOV.U32 R11, RZ, RZ, R42 ;  /* 0x000000ffff0b7224 */ /* 0x008fe400078e002a */
[----:B------:R-:W-:Y:S02]  /*3f50*/  IMAD.MOV.U32 R12, RZ, RZ, R43 ;  /* 0x000000ffff0c7224 */ /* 0x000fe400078e002b */
[----:B------:R-:W-:-:S02]  /*3f60*/  IMAD.MOV.U32 R13, RZ, RZ, R40 ;  /* 0x000000ffff0d7224 */ /* 0x000fc400078e0028 */
[----:B------:R-:W-:Y:S01]  /*3f70*/  IMAD.MOV.U32 R14, RZ, RZ, R41 ;  /* 0x000000ffff0e7224 */ /* 0x000fe200078e0029 */
[----:B------:R-:W-:Y:S01]  /*3f80*/  PRMT R105, R11, 0x7610, R105 ;  /* 0x000076100b697816 */ /* 0x000fe20000000069 */
[----:B------:R-:W-:Y:S01]  /*3f90*/  IMAD.MOV.U32 R50, RZ, RZ, R33 ;  /* 0x000000ffff327224 */ /* 0x000fe200078e0021 */
[----:B------:R-:W-:Y:S02]  /*3fa0*/  PRMT R107, R12, 0x7610, R107 ;  /* 0x000076100c6b7816 */ /* 0x000fe4000000006b */
[----:B------:R-:W-:Y:S02]  /*3fb0*/  PRMT R108, R13, 0x7610, R108 ;  /* 0x000076100d6c7816 */ /* 0x000fe4000000006c */
[----:B------:R-:W-:Y:S01]  /*3fc0*/  PRMT R109, R14, 0x7610, R109 ;  /* 0x000076100e6d7816 */ /* 0x000fe2000000006d */
[----:B-----5:R-:W-:Y:S02]  /*3fd0*/  IMAD.MOV.U32 R11, RZ, RZ, R46 ;  /* 0x000000ffff0b7224 */ /* 0x020fe400078e002e */
[----:B------:R-:W-:-:S02]  /*3fe0*/  IMAD.MOV.U32 R12, RZ, RZ, R47 ;  /* 0x000000ffff0c7224 */ /* 0x000fc400078e002f */
[----:B------:R-:W-:Y:S02]  /*3ff0*/  IMAD.MOV.U32 R13, RZ, RZ, R44 ;  /* 0x000000ffff0d7224 */ /* 0x000fe400078e002c */
[----:B------:R-:W-:Y:S01]  /*4000*/  IMAD.MOV.U32 R14, RZ, RZ, R45 ;  /* 0x000000ffff0e7224 */ /* 0x000fe200078e002d */
[----:B------:R-:W-:Y:S02]  /*4010*/  PRMT R121, R50, 0x7610, R121 ;  /* 0x0000761032797816 */ /* 0x000fe40000000079 */
[----:B------:R-:W-:Y:S02]  /*4020*/  PRMT R110, R11, 0x7610, R110 ;  /* 0x000076100b6e7816 */ /* 0x000fe4000000006e */
[----:B------:R-:W-:Y:S02]  /*4030*/  PRMT R111, R12, 0x7610, R111 ;  /* 0x000076100c6f7816 */ /* 0x000fe4000000006f */
[----:B------:R-:W-:Y:S02]  /*4040*/  PRMT R112, R13, 0x7610, R112 ;  /* 0x000076100d707816 */ /* 0x000fe40000000070 */
[----:B------:R-:W-:Y:S01]  /*4050*/  PRMT R113, R14, 0x7610, R113 ;  /* 0x000076100e717816 */ /* 0x000fe20000000071 */
[----:B------:R-:W-:Y:S06]  /*4060*/  @!P3 BRA `(.L_x_686) ;  /* 0x000000000004b947 */ /* 0x000fec0003800000 */
[----:B------:R-:W-:Y:S01]  /*4070*/  BPT.TRAP 0x1 ;  /* 0x000000040000795c */ /* 0x000fe20000300000 */
.L_x_686:
[----:B------:R-:W-:Y:S01]  /*4080*/  IMAD R89, R18, 0x8, R19 ;  /* 0x0000000812597824 */ /* 0x000fe200078e0213 */
[----:B------:R-:W-:Y:S01]  /*4090*/  SHF.L.U32 R101, R203, 0x1f, RZ ;  /* 0x0000001fcb657819 */ /* 0x000fe200000006ff */
[----:B------:R-:W0:Y:S01]  /*40a0*/  LDC R104, c[0x0][0x2f4] ;  /* 0x0000bd00ff687b82 */ /* 0x000e220000000800 */
[----:B------:R-:W-:Y:S02]  /*40b0*/  BSSY B1, `(.L_x_687) ;  /* 0x0000003000017945 */ /* 0x000fe40003800000 */
[----:B------:R-:W1:Y:S02]  /*40c0*/  SYNCS.PHASECHK.TRANS64.TRYWAIT P4, [R89+URZ+0x22890], R101 ;  /* 0x02289065590075a7 */ /* 0x000e64000808017f */
[----:B-1----:R-:W-:Y:S05]  /*40d0*/  @!P4 BRA `(.L_x_688) ;  /* 0x0000013400e0c947 */ /* 0x002fea0003800000 */
.L_x_923:
[----:B------:R-:W-:Y:S05]  /*40e0*/  BSYNC B1 ;  /* 0x0000000000017941 */ /* 0x000fea0003800000 */
.L_x_687:
[----:B------:R-:W-:Y:S01]  /*40f0*/  UMOV UR4, 0xffffffff ;  /* 0xffffffff00047882 */ /* 0x000fe20000000000 */
[----:B0-----:R-:W-:Y:S02]  /*4100*/  IMAD.IADD R106, R104, 0x1, -R65 ;  /* 0x00000001686a7824 */ /* 0x001fe400078e0a41 */
[----:B------:R-:W-:Y:S05]  /*4110*/  BRA.DIV UR4, `(.L_x_689) ;  /* 0x0000013604e47947 */ /* 0x000fea000b800000 */
[----:B------:R0:W2:Y:S04]  /*4120*/  SHFL.IDX PT, R95, R103, RZ, 0x1c1f ;  /* 0x001c1fff675f7589 */ /* 0x0000a800000e0000 */
[----:B------:R0:W3:Y:S02]  /*4130*/  SHFL.IDX PT, R94, R102, RZ, 0x1c1f ;  /* 0x001c1fff665e7589 */ /* 0x0000e400000e0000 */
.L_x_927:
[----:B------:R-:W-:Y:S01]  /*4140*/  ISETP.GE.OR P4, PT, R200, R100, P1 ;  /* 0x00000064c800720c */ /* 0x000fe20000f86670 */
[----:B------:R-:W-:-:S12]  /*4150*/  BSSY B1, `(.L_x_690) ;  /* 0x0000079000017945 */ /* 0x000fd80003800000 */
[----:B------:R-:W-:Y:S05]  /*4160*/  @P4 BRA `(.L_x_691) ;  /* 0x0000000400dc4947 */ /* 0x000fea0003800000 */
[----:B------:R-:W4:Y:S01]  /*4170*/  S2R R14, SR_TID.X ;  /* 0x00000000000e7919 */ /* 0x000f220000002100 */
[----:B------:R-:W-:Y:S01]  /*4180*/  SEL R11, R65, R106, !P0 ;  /* 0x0000006a410b7207 */ /* 0x000fe20004000000 */
[----:B------:R-:W-:Y:S01]  /*4190*/  BSSY B2, `(.L_x_692) ;  /* 0x0000070000027945 */ /* 0x000fe20003800000 */
[C---:B---3--:R-:W-:Y:S02]  /*41a0*/  LEA R92, P4, R77.reuse, R94, 0x1 ;  /* 0x0000005e4d5c7211 */ /* 0x048fe400078808ff */
[----:B------:R-:W-:Y:S02]  /*41b0*/  SHF.R.S32.HI R12, RZ, 0x1f, R11 ;  /* 0x0000001fff0c7819 */ /* 0x000fe4000001140b */
[----:B--2---:R-:W-:Y:S02]  /*41c0*/  LEA.HI.X R93, R77, R95, R79, 0x1, P4 ;  /* 0x0000005f4d5d7211 */ /* 0x004fe400020f0c4f */
[----:B------:R-:W-:-:S04]  /*41d0*/  LEA.HI R11, R12, R11, RZ, 0x4 ;  /* 0x0000000b0c0b7211 */ /* 0x000fc800078f20ff */
[----:B------:R-:W-:-:S05]  /*41e0*/  LEA.HI.SX32 R11, R11, R76, 0x1c ;  /* 0x0000004c0b0b7211 */ /* 0x000fca00078fe2ff */
[----:B------:R-:W-:-:S05]  /*41f0*/  IMAD.SHL.U32 R11, R11, 0x8, RZ ;  /* 0x000000080b0b7824 */ /* 0x000fca00078e00ff */
[----:B------:R-:W-:-:S04]  /*4200*/  LOP3.LUT R12, R10, 0x38, R11, 0xf8, !PT ;  /* 0x000000380a0c7812 */ /* 0x000fc800078ef80b */
[----:B------:R-:W-:Y:S01]  /*4210*/  LOP3.LUT R12, R12, R61, RZ, 0x3c, !PT ;  /* 0x0000003d0c0c7212 */ /* 0x000fe200078e3cff */
[----:B----4-:R-:W-:-:S05]  /*4220*/  VIADD R14, R14, 0xffffff80 ;  /* 0xffffff800e0e7836 */ /* 0x010fca0000000000 */
[----:B------:R-:W-:-:S04]  /*4230*/  SHF.R.S32.HI R13, RZ, 0x1f, R14 ;  /* 0x0000001fff0d7819 */ /* 0x000fc8000001140e */
[----:B------:R-:W-:-:S04]  /*4240*/  LEA.HI R13, R13, R14, RZ, 0x5 ;  /* 0x0000000e0d0d7211 */ /* 0x000fc800078f28ff */
[----:B------:R-:W-:-:S05]  /*4250*/  SHF.R.S32.HI R13, RZ, 0x5, R13 ;  /* 0x00000005ff0d7819 */ /* 0x000fca000001140d */
[----:B------:R-:W-:Y:S02]  /*4260*/  IMAD R13, R13, 0x200, R12 ;  /* 0x000002000d0d7824 */ /* 0x000fe400078e020c */
[C---:B------:R-:W-:Y:S02]  /*4270*/  IMAD R12, R18.reuse, 0x1800, R80 ;  /* 0x00001800120c7824 */ /* 0x040fe400078e0250 */
[----:B------:R-:W-:Y:S02]  /*4280*/  IMAD R14, R18, 0x1800, R13 ;  /* 0x00001800120e7824 */ /* 0x000fe400078e020d */
[--C-:B------:R-:W-:Y:S02]  /*4290*/  IMAD R12, R12, 0x2, R19.reuse ;  /* 0x000000020c0c7824 */ /* 0x100fe400078e0213 */
[----:B------:R-:W-:-:S04]  /*42a0*/  IMAD R48, R14, 0x2, R19 ;  /* 0x000000020e307824 */ /* 0x000fc800078e0213 */
[----:B------:R-:W2:Y:S04]  /*42b0*/  LDS.128 R12, [R12+0x1c400] ;  /* 0x01c400000c0c7984 */ /* 0x000ea80000000c00 */
[----:B------:R-:W3:Y:S01]  /*42c0*/  LDS.128 R48, [R48+0x1c400] ;  /* 0x01c4000030307984 */ /* 0x000ee20000000c00 */
[----:B------:R-:W-:Y:S05]  /*42d0*/  @P2 BRA `(.L_x_693) ;  /* 0x00000004006c2947 */ /* 0x000fea0003800000 */
[----:B------:R-:W-:Y:S02]  /*42e0*/  SHF.R.U32.HI R120, RZ, 0x10, R37 ;  /* 0x00000010ff787819 */ /* 0x000fe40000011625 */
[----:B------:R-:W-:Y:S02]  /*42f0*/  SHF.R.U32.HI R115, RZ, 0x10, R33 ;  /* 0x00000010ff737819 */ /* 0x000fe40000011621 */
[----:B------:R-:W-:Y:S02]  /*4300*/  SHF.R.U64 R117, R34, 0x10, R35 ;  /* 0x0000001022757819 */ /* 0x000fe40000001223 */
[----:B------:R-:W-:Y:S02]  /*4310*/  PRMT R120, R109, 0x5432, R120 ;  /* 0x000054326d787816 */ /* 0x000fe40000000078 */
[----:B------:R-:W-:Y:S02]  /*4320*/  PRMT R115, R121, 0x5410, R115 ;  /* 0x0000541079737816 */ /* 0x000fe40000000073 */
[----:B------:R-:W-:Y:S01]  /*4330*/  SHF.R.U64 R119, R36, 0x10, R37 ;  /* 0x0000001024777819 */ /* 0x000fe20000001225 */
[----:B------:R-:W-:Y:S01]  /*4340*/  IMAD.U32 R121, R120, 0x10000, RZ ;  /* 0x0001000078797824 */ /* 0x000fe200078e00ff */
[----:B------:R-:W-:Y:S01]  /*4350*/  SHF.R.U64 R122, R38, 0x10, R39 ;  /* 0x00000010267a7819 */ /* 0x000fe20000001227 */
[----:B---3--:R-:W-:Y:S01]  /*4360*/  IMAD.U32 R38, R49, 0x10000, RZ ;  /* 0x0001000031267824 */ /* 0x008fe200078e00ff */
[----:B------:R-:W-:Y:S01]  /*4370*/  PRMT R117, R116, 0x5410, R117 ;  /* 0x0000541074757816 */ /* 0x000fe20000000075 */
[----:B------:R-:W-:Y:S01]  /*4380*/  IMAD.U32 R37, R48, 0x10000, RZ ;  /* 0x0001000030257824 */ /* 0x000fe200078e00ff */
[----:B------:R-:W-:-:S02]  /*4390*/  SHF.R.U32.HI R123, RZ, 0x10, R39 ;  /* 0x00000010ff7b7819 */ /* 0x000fc40000011627 */
[----:B------:R-:W-:Y:S02]  /*43a0*/  SHF.L.U32 R116, R115, 0x10, RZ ;  /* 0x0000001073747819 */ /* 0x000fe400000006ff */
[----:B------:R-:W-:Y:S01]  /*43b0*/  SHF.R.U32.HI R118, RZ, 0x10, R35 ;  /* 0x00000010ff767819 */ /* 0x000fe20000011623 */
[----:B--2---:R-:W-:Y:S01]  /*43c0*/  IMAD.U32 R35, R15, 0x10000, RZ ;  /* 0x000100000f237824 */ /* 0x004fe200078e00ff */
[----:B------:R-:W-:Y:S01]  /*43d0*/  SHF.R.U64 R114, R32, 0x10, R33 ;  /* 0x0000001020727819 */ /* 0x000fe20000001221 */
[----:B------:R-:W-:Y:S01]  /*43e0*/  IMAD.U32 R33, R13, 0x10000, RZ ;  /* 0x000100000d217824 */ /* 0x000fe200078e00ff */
[----:B------:R-:W-:Y:S01]  /*43f0*/  PRMT R119, R124, 0x5410, R119 ;  /* 0x000054107c777816 */ /* 0x000fe20000000077 */
[C---:B------:R-:W-:Y:S01]  /*4400*/  FMUL.FTZ R124, R38.reuse, R121 ;  /* 0x00000079267c7220 */ /* 0x040fe20000410000 */
[----:B------:R-:W-:Y:S01]  /*4410*/  PRMT R123, R125, 0x5410, R123 ;  /* 0x000054107d7b7816 */ /* 0x000fe2000000007b */
[-C--:B------:R-:W-:Y:S01]  /*4420*/  FMUL.FTZ R38, R38, R116.reuse ;  /* 0x0000007426267220 */ /* 0x080fe20000410000 */
[----:B------:R-:W-:Y:S01]  /*4430*/  PRMT R118, R105, 0x5432, R118 ;  /* 0x0000543269767816 */ /* 0x000fe20000000076 */
[----:B------:R-:W-:Y:S01]  /*4440*/  FFMA.FTZ R124, R33, R116, -R124 ;  /* 0x00000074217c7223 */ /* 0x000fe2000001087c */
[----:B------:R-:W-:Y:S01]  /*4450*/  LOP3.LUT R39, R49, 0xffff0000, RZ, 0xc0, !PT ;  /* 0xffff000031277812 */ /* 0x000fe200078ec0ff */
[----:B------:R-:W-:Y:S01]  /*4460*/  IMAD.U32 R49, R51, 0x10000, RZ ;  /* 0x0001000033317824 */ /* 0x000fe200078e00ff */
[----:B------:R-:W-:Y:S01]  /*4470*/  LOP3.LUT R120, R120, 0xffff0000, RZ, 0xc0, !PT ;  /* 0xffff000078787812 */ /* 0x000fe200078ec0ff */
[----:B------:R-:W-:-:S02]  /*4480*/  IMAD.U32 R116, R123, 0x10000, RZ ;  /* 0x000100007b747824 */ /* 0x000fc400078e00ff */
[----:B------:R-:W-:Y:S01]  /*4490*/  FFMA.FTZ R121, R33, R121, R38 ;  /* 0x0000007921797223 */ /* 0x000fe20000010026 */
[----:B------:R-:W-:Y:S01]  /*44a0*/  LOP3.LUT R115, R115, 0xffff0000, RZ, 0xc0, !PT ;  /* 0xffff000073737812 */ /* 0x000fe200078ec0ff */
[C---:B------:R-:W-:Y:S02]  /*44b0*/  IMAD.U32 R38, R118.reuse, 0x10000, RZ ;  /* 0x0001000076267824 */ /* 0x040fe400078e00ff */
[----:B------:R-:W-:Y:S01]  /*44c0*/  FMUL.FTZ R126, R49, R116 ;  /* 0x00000074317e7220 */ /* 0x000fe20000410000 */
[----:B------:R-:W-:Y:S01]  /*44d0*/  LOP3.LUT R34, R13, 0xffff0000, RZ, 0xc0, !PT ;  /* 0xffff00000d227812 */ /* 0x000fe200078ec0ff */
[----:B------:R-:W-:Y:S01]  /*44e0*/  FMUL.FTZ R125, R39, R120 ;  /* 0x00000078277d7220 */ /* 0x000fe20000410000 */
[----:B------:R-:W-:Y:S01]  /*44f0*/  LOP3.LUT R51, R51, 0xffff0000, RZ, 0xc0, !PT ;  /* 0xffff000033337812 */ /* 0x000fe200078ec0ff */
[-C--:B------:R-:W-:Y:S01]  /*4500*/  FMUL.FTZ R49, R49, R38.reuse ;  /* 0x0000002631317220 */ /* 0x080fe20000410000 */
[----:B------:R-:W-:Y:S01]  /*4510*/  LOP3.LUT R123, R123, 0xffff0000, RZ, 0xc0, !PT ;  /* 0xffff00007b7b7812 */ /* 0x000fe200078ec0ff */
[-C--:B------:R-:W-:Y:S01]  /*4520*/  FMUL.FTZ R39, R39, R115.reuse ;  /* 0x0000007327277220 */ /* 0x080fe20000410000 */
[----:B------:R-:W-:Y:S01]  /*4530*/  PRMT R114, R107, 0x5432, R114 ;  /* 0x000054326b727816 */ /* 0x000fe20000000072 */
[C---:B------:R-:W-:Y:S01]  /*4540*/  FFMA.FTZ R126, R35.reuse, R38, -R126 ;  /* 0x00000026237e7223 */ /* 0x040fe2000001087e */
[----:B------:R-:W-:Y:S01]  /*4550*/  LOP3.LUT R118, R118, 0xffff0000, RZ, 0xc0, !PT ;  /* 0xffff000076767812 */ /* 0x000fe200078ec0ff */
[----:B------:R-:W-:Y:S01]  /*4560*/  FFMA.FTZ R49, R35, R116, R49 ;  /* 0x0000007423317223 */ /* 0x000fe20000010031 */
[----:B------:R-:W-:Y:S01]  /*4570*/  LOP3.LUT R36, R15, 0xffff0000, RZ, 0xc0, !PT ;  /* 0xffff00000f247812 */ /* 0x000fe200078ec0ff */
[C---:B------:R-:W-:Y:S01]  /*4580*/  FFMA.FTZ R125, R34.reuse, R115, -R125 ;  /* 0x00000073227d7223 */ /* 0x040fe2000001087d */
[----:B------:R-:W-:Y:S01]  /*4590*/  FFMA.FTZ R120, R34, R120, R39 ;  /* 0x0000007822787223 */ /* 0x000fe20000010027 */
[----:B------:R-:W-:Y:S01]  /*45a0*/  FMUL.FTZ R35, R51, R123 ;  /* 0x0000007b33237220 */ /* 0x000fe20000410000 */
[----:B------:R-:W-:-:S02]  /*45b0*/  IMAD.U32 R34, R119, 0x10000, RZ ;  /* 0x0001000077227824 */ /* 0x000fc400078e00ff */
[-C--:B------:R-:W-:Y:S01]  /*45c0*/  FMUL.FTZ R39, R51, R118.reuse ;  /* 0x0000007633277220 */ /* 0x080fe20000410000 */
[----:B------:R-:W-:Y:S01]  /*45d0*/  IMAD.U32 R33, R114, 0x10000, RZ ;  /* 0x0001000072217824 */ /* 0x000fe200078e00ff */
[----:B------:R-:W-:Y:S01]  /*45e0*/  LOP3.LUT R48, R48, 0xffff0000, RZ, 0xc0, !PT ;  /* 0xffff000030307812 */ /* 0x000fe200078ec0ff */
[----:B------:R-:W-:Y:S01]  /*45f0*/  FFMA.FTZ R51, R36, R118, -R35 ;  /* 0x0000007624337223 */ /* 0x000fe20000010823 */
[----:B------:R-:W-:Y:S01]  /*4600*/  LOP3.LUT R119, R119, 0xffff0000, RZ, 0xc0, !PT ;  /* 0xffff000077777812 */ /* 0x000fe200078ec0ff */
[C---:B------:R-:W-:Y:S01]  /*4610*/  FMUL.FTZ R35, R37.reuse, R34 ;  /* 0x0000002225237220 */ /* 0x040fe20000410000 */
[----:B------:R-:W-:Y:S01]  /*4620*/  LOP3.LUT R114, R114, 0xffff0000, RZ, 0xc0, !PT ;  /* 0xffff000072727812 */ /* 0x000fe200078ec0ff */
[----:B------:R-:W-:Y:S01]  /*4630*/  IMAD.U32 R32, R12, 0x10000, RZ ;  /* 0x000100000c207824 */ /* 0x000fe200078e00ff */
[----:B------:R-:W-:Y:S01]  /*4640*/  PRMT R122, R108, 0x5432, R122 ;  /* 0x000054326c7a7816 */ /* 0x000fe2000000007a */
[----:B------:R-:W-:Y:S01]  /*4650*/  FMUL.FTZ R37, R37, R33 ;  /* 0x0000002125257220 */ /* 0x000fe20000410000 */
[----:B------:R-:W-:Y:S01]  /*4660*/  LOP3.LUT R13, R12, 0xffff0000, RZ, 0xc0, !PT ;  /* 0xffff00000c0d7812 */ /* 0x000fe200078ec0ff */
[----:B------:R-:W-:Y:S01]  /*4670*/  FFMA.FTZ R116, R36, R123, R39 ;  /* 0x0000007b24747223 */ /* 0x000fe20000010027 */
[----:B------:R-:W-:Y:S01]  /*4680*/  FMUL.FTZ R38, R48, R119 ;  /* 0x0000007730267220 */ /* 0x000fe20000410000 */
[----:B------:R-:W-:-:S02]  /*4690*/  IMAD.U32 R15, R50, 0x10000, RZ ;  /* 0x00010000320f7824 */ /* 0x000fc400078e00ff */
[C---:B------:R-:W-:Y:S01]  /*46a0*/  FFMA.FTZ R36, R32.reuse, R33, -R35 ;  /* 0x0000002120247223 */ /* 0x040fe20000010823 */
[----:B------:R-:W-:Y:S01]  /*46b0*/  FFMA.FTZ R37, R32, R34, R37 ;  /* 0x0000002220257223 */ /* 0x000fe20000010025 */
[-C--:B------:R-:W-:Y:S01]  /*46c0*/  FMUL.FTZ R48, R48, R114.reuse ;  /* 0x0000007230307220 */ /* 0x080fe20000410000 */
[----:B------:R-:W-:Y:S01]  /*46d0*/  LOP3.LUT R50, R50, 0xffff0000, RZ, 0xc0, !PT ;  /* 0xffff000032327812 */ /* 0x000fe200078ec0ff */
[C---:B------:R-:W-:Y:S01]  /*46e0*/  IMAD.U32 R33, R122.reuse, 0x10000, RZ ;  /* 0x000100007a217824 */ /* 0x040fe200078e00ff */
[----:B------:R-:W-:Y:S01]  /*46f0*/  LOP3.LUT R35, R122, 0xffff0000, RZ, 0xc0, !PT ;  /* 0xffff00007a237812 */ /* 0x000fe200078ec0ff */
[C---:B------:R-:W-:Y:S01]  /*4700*/  IMAD.U32 R32, R117.reuse, 0x10000, RZ ;  /* 0x0001000075207824 */ /* 0x040fe200078e00ff */
[----:B------:R-:W-:Y:S01]  /*4710*/  LOP3.LUT R117, R117, 0xffff0000, RZ, 0xc0, !PT ;  /* 0xffff000075757812 */ /* 0x000fe200078ec0ff */
[C---:B------:R-:W-:Y:S02]  /*4720*/  IMAD.U32 R12, R14.reuse, 0x10000, RZ ;  /* 0x000100000e0c7824 */ /* 0x040fe400078e00ff */
[C---:B------:R-:W-:Y:S01]  /*4730*/  FFMA.FTZ R39, R13.reuse, R114, -R38 ;  /* 0x000000720d277223 */ /* 0x040fe20000010826 */
[----:B------:R-:W-:Y:S01]  /*4740*/  FFMA.FTZ R48, R13, R119, R48 ;  /* 0x000000770d307223 */ /* 0x000fe20000010030 */
[----:B------:R-:W-:Y:S01]  /*4750*/  LOP3.LUT R14, R14, 0xffff0000, RZ, 0xc0, !PT ;  /* 0xffff00000e0e7812 */ /* 0x000fe200078ec0ff */
[C---:B------:R-:W-:Y:S01]  /*4760*/  FMUL.FTZ R13, R15.reuse, R33 ;  /* 0x000000210f0d7220 */ /* 0x040fe20000410000 */
[-C--:B------:R-:W-:Y:S01]  /*4770*/  FMUL.FTZ R34, R15, R32.reuse ;  /* 0x000000200f227220 */ /* 0x080fe20000410000 */
[C---:B------:R-:W-:Y:S01]  /*4780*/  FMUL.FTZ R15, R50.reuse, R35 ;  /* 0x00000023320f7220 */ /* 0x040fe20000410000 */
[----:B------:R-:W-:Y:S01]  /*4790*/  FMUL.FTZ R50, R50, R117 ;  /* 0x0000007532327220 */ /* 0x000fe20000410000 */
[C---:B------:R-:W-:Y:S01]  /*47a0*/  FFMA.FTZ R13, R12.reuse, R32, -R13 ;  /* 0x000000200c0d7223 */ /* 0x040fe2000001080d */
[----:B------:R-:W-:Y:S01]  /*47b0*/  FFMA.FTZ R34, R12, R33, R34 ;  /* 0x000000210c227223 */ /* 0x000fe20000010022 */
[C---:B------:R-:W-:Y:S01]  /*47c0*/  FFMA.FTZ R12, R14.reuse, R117, -R15 ;  /* 0x000000750e0c7223 */ /* 0x040fe2000001080f */
[----:B------:R-:W-:Y:S01]  /*47d0*/  FFMA.FTZ R35, R14, R35, R50 ;  /* 0x000000230e237223 */ /* 0x000fe20000010032 */
[----:B------:R-:W-:-:S02]  /*47e0*/  F2FP.BF16.F32.PACK_AB R124, R125, R124 ;  /* 0x0000007c7d7c723e */ /* 0x000fc400000010ff */
[----:B------:R-:W-:Y:S02]  /*47f0*/  F2FP.BF16.F32.PACK_AB R120, R120, R121 ;  /* 0x000000797878723e */ /* 0x000fe400000010ff */
[----:B------:R-:W-:Y:S02]  /*4800*/  F2FP.BF16.F32.PACK_AB R39, R39, R36 ;  /* 0x000000242727723e */ /* 0x000fe400000010ff */
[----:B------:R-:W-:Y:S02]  /*4810*/  F2FP.BF16.F32.PACK_AB R15, R51, R126 ;  /* 0x0000007e330f723e */ /* 0x000fe400000010ff */
[----:B------:R-:W-:Y:S01]  /*4820*/  F2FP.BF16.F32.PACK_AB R51, R116, R49 ;  /* 0x000000317433723e */ /* 0x000fe200000010ff */
[----:B------:R-:W-:Y:S01]  /*4830*/  IMAD.MOV.U32 R49, RZ, RZ, R120 ;  /* 0x000000ffff317224 */ /* 0x000fe200078e0078 */
[----:B------:R-:W-:Y:S01]  /*4840*/  F2FP.BF16.F32.PACK_AB R14, R12, R13 ;  /* 0x0000000d0c0e723e */ /* 0x000fe200000010ff */
[----:B------:R-:W-:Y:S01]  /*4850*/  IMAD.MOV.U32 R12, RZ, RZ, R39 ;  /* 0x000000ffff0c7224 */ /* 0x000fe200078e0027 */
[----:B------:R-:W-:Y:S01]  /*4860*/  F2FP.BF16.F32.PACK_AB R48, R48, R37 ;  /* 0x000000253030723e */ /* 0x000fe200000010ff */
[----:B------:R-:W-:Y:S01]  /*4870*/  IMAD.MOV.U32 R13, RZ, RZ, R124 ;  /* 0x000000ffff0d7224 */ /* 0x000fe200078e007c */
[----:B------:R-:W-:-:S07]  /*4880*/  F2FP.BF16.F32.PACK_AB R50, R35, R34 ;  /* 0x000000222332723e */ /* 0x000fce00000010ff */
.L_x_693:
[----:B------:R-:W-:Y:S05]  /*4890*/  BSYNC B2 ;  /* 0x0000000000027941 */ /* 0x000fea0003800000 */
.L_x_692:
[----:B------:R-:W-:Y:S01]  /*48a0*/  ISETP.GE.AND P4, PT, R11, R104, PT ;  /* 0x000000680b00720c */ /* 0x000fe20003f86270 */
[----:B--2---:R4:W-:-:S12]  /*48b0*/  ST.E.128 desc[UR40][R92.64], R12 ;  /* 0x0000000c5c007985 */ /* 0x0049d8000c101d28 */
[----:B------:R-:W-:-:S05]  /*48c0*/  @!P4 IMAD.WIDE R94, R11, 0x2, R94 ;  /* 0x000000020b5ec825 */ /* 0x000fca00078e025e */
[----:B---3--:R4:W-:Y:S02]  /*48d0*/  @!P4 ST.E.128 desc[UR40][R94.64], R48 ;  /* 0x000000305e00c985 */ /* 0x0089e4000c101d28 */
.L_x_691:
[----:B------:R-:W-:Y:S05]  /*48e0*/  BSYNC B1 ;  /* 0x0000000000017941 */ /* 0x000fea0003800000 */
.L_x_690:
[----:B------:R-:W-:-:S03]  /*48f0*/  UMOV UR4, 0xffffffff ;  /* 0xffffffff00047882 */ /* 0x000fc60000000000 */
[----:B------:R-:W-:Y:S05]  /*4900*/  BRA.DIV UR4, `(.L_x_694) ;  /* 0x0000013204347947 */ /* 0x000fea000b800000 */
[----:B------:R1:W1:Y:S04]  /*4910*/  SHFL.IDX PT, R38, R103, 0x1, 0x1c1f ;  /* 0x003c1f0067267f89 */ /* 0x00026800000e0000 */
[----:B0-----:R-:W0:Y:S02]  /*4920*/  SHFL.IDX PT, R102, R102, 0x1, 0x1c1f ;  /* 0x003c1f0066667f89 */ /* 0x001e2400000e0000 */
.L_x_931:
[----:B------:R-:W-:-:S05]  /*4930*/  VIADD R11, R200, 0x40 ;  /* 0x00000040c80b7836 */ /* 0x000fca0000000000 */
[----:B------:R-:W-:-:S13]  /*4940*/  ISETP.GE.OR P4, PT, R11, R100, P1 ;  /* 0x000000640b00720c */ /* 0x000fda0000f86670 */
[----:B------:R-:W-:Y:S05]  /*4950*/  @P4 BRA `(.L_x_679) ;  /* 0x0000000800f04947 */ /* 0x000fea0003800000 */
[----:B----4-:R-:W4:Y:S01]  /*4960*/  LDL R13, [R1+0xc] ;  /* 0x00000c00010d7983 */ /* 0x010f220000100800 */
[----:B------:R-:W-:Y:S01]  /*4970*/  SEL R106, R65, R106, !P0 ;  /* 0x0000006a416a7207 */ /* 0x000fe20004000000 */
[----:B------:R-:W-:Y:S01]  /*4980*/  BSSY B1, `(.L_x_695) ;  /* 0x000006d000017945 */ /* 0x000fe20003800000 */
[----:B------:R-:W-:Y:S02]  /*4990*/  SHF.R.U32.HI R14, RZ, 0x3, R229 ;  /* 0x00000003ff0e7819 */ /* 0x000fe400000116e5 */
[----:B------:R-:W-:Y:S02]  /*49a0*/  SHF.R.S32.HI R11, RZ, 0x1f, R106 ;  /* 0x0000001fff0b7819 */ /* 0x000fe4000001146a */
[----:B0-----:R-:W-:Y:S02]  /*49b0*/  LEA R36, P4, R77, R102, 0x1 ;  /* 0x000000664d247211 */ /* 0x001fe400078808ff */
[----:B------:R-:W-:Y:S02]  /*49c0*/  LEA.HI R11, R11, R106, RZ, 0x4 ;  /* 0x0000006a0b0b7211 */ /* 0x000fe400078f20ff */
[----:B-1----:R-:W-:-:S02]  /*49d0*/  LEA.HI.X R37, R77, R38, R79, 0x1, P4 ;  /* 0x000000264d257211 */ /* 0x002fc400020f0c4f */
[----:B------:R-:W-:-:S05]  /*49e0*/  LEA.HI.SX32 R11, R11, R76, 0x1c ;  /* 0x0000004c0b0b7211 */ /* 0x000fca00078fe2ff */
[----:B------:R-:W-:-:S05]  /*49f0*/  IMAD.SHL.U32 R11, R11, 0x8, RZ ;  /* 0x000000080b0b7824 */ /* 0x000fca00078e00ff */
[----:B------:R-:W-:-:S04]  /*4a00*/  LOP3.LUT R12, R229, 0x38, R11, 0xf8, !PT ;  /* 0x00000038e50c7812 */ /* 0x000fc800078ef80b */
[----:B------:R-:W-:-:S05]  /*4a10*/  LOP3.LUT R12, R12, R14, RZ, 0x3c, !PT ;  /* 0x0000000e0c0c7212 */ /* 0x000fca00078e3cff */
[----:B----4-:R-:W-:Y:S02]  /*4a20*/  IMAD.IADD R13, R13, 0x1, R12 ;  /* 0x000000010d0d7824 */ /* 0x010fe400078e020c */
[C---:B------:R-:W-:Y:S02]  /*4a30*/  IMAD R12, R18.reuse, 0x1800, R81 ;  /* 0x00001800120c7824 */ /* 0x040fe400078e0251 */
[----:B------:R-:W-:Y:S02]  /*4a40*/  IMAD R14, R18, 0x1800, R13 ;  /* 0x00001800120e7824 */ /* 0x000fe400078e020d */
[--C-:B------:R-:W-:Y:S02]  /*4a50*/  IMAD R12, R12, 0x2, R19.reuse ;  /* 0x000000020c0c7824 */ /* 0x100fe400078e0213 */
[----:B------:R-:W-:-:S04]  /*4a60*/  IMAD R32, R14, 0x2, R19 ;  /* 0x000000020e207824 */ /* 0x000fc800078e0213 */
[----:B------:R-:W0:Y:S04]  /*4a70*/  LDS.128 R12, [R12+0x1c400] ;  /* 0x01c400000c0c7984 */ /* 0x000e280000000c00 */
[----:B------:R-:W1:Y:S01]  /*4a80*/  LDS.128 R32, [R32+0x1c400] ;  /* 0x01c4000020207984 */ /* 0x000e620000000c00 */
[----:B------:R-:W-:Y:S05]  /*4a90*/  @P2 BRA `(.L_x_696) ;  /* 0x00000004006c2947 */ /* 0x000fea0003800000 */
[----:B------:R-:W-:Y:S01]  /*4aa0*/  SHF.R.U32.HI R106, RZ, 0x10, R41 ;  /* 0x00000010ff6a7819 */ /* 0x000fe20000011629 */
[----:B0-----:R-:W-:Y:S01]  /*4ab0*/  IMAD.U32 R39, R13, 0x10000, RZ ;  /* 0x000100000d277824 */ /* 0x001fe200078e00ff */
[----:B------:R-:W-:Y:S02]  /*4ac0*/  SHF.R.U32.HI R48, RZ, 0x10, R45 ;  /* 0x00000010ff307819 */ /* 0x000fe4000001162d */
[--C-:B------:R-:W-:Y:S02]  /*4ad0*/  SHF.R.U64 R50, R42, 0x10, R43.reuse ;  /* 0x000000102a327819 */ /* 0x100fe4000000122b */
[----:B------:R-:W-:Y:S02]  /*4ae0*/  PRMT R109, R109, 0x5410, R106 ;  /* 0x000054106d6d7816 */ /* 0x000fe4000000006a */
[----:B------:R-:W-:Y:S02]  /*4af0*/  PRMT R113, R113, 0x5410, R48 ;  /* 0x0000541071717816 */ /* 0x000fe40000000030 */
[----:B------:R-:W-:Y:S01]  /*4b00*/  SHF.R.U32.HI R92, RZ, 0x10, R43 ;  /* 0x00000010ff5c7819 */ /* 0x000fe2000001162b */
[----:B-1----:R-:W-:Y:S01]  /*4b10*/  IMAD.U32 R43, R33, 0x10000, RZ ;  /* 0x00010000212b7824 */ /* 0x002fe200078e00ff */
[----:B---3--:R-:W-:Y:S01]  /*4b20*/  SHF.R.U32.HI R94, RZ, 0x10, R47 ;  /* 0x00000010ff5e7819 */ /* 0x008fe2000001162f */
[----:B------:R-:W-:Y:S01]  /*4b30*/  IMAD.U32 R48, R109, 0x10000, RZ ;  /* 0x000100006d307824 */ /* 0x000fe200078e00ff */
[----:B------:R-:W-:Y:S01]  /*4b40*/  PRMT R105, R105, 0x5410, R50 ;  /* 0x0000541069697816 */ /* 0x000fe20000000032 */
[----:B------:R-:W-:Y:S01]  /*4b50*/  IMAD.U32 R50, R113, 0x10000, RZ ;  /* 0x0001000071327824 */ /* 0x000fe200078e00ff */
[----:B------:R-:W-:-:S02]  /*4b60*/  PRMT R107, R107, 0x5410, R92 ;  /* 0x000054106b6b7816 */ /* 0x000fc4000000005c */
[----:B------:R-:W-:Y:S01]  /*4b70*/  PRMT R111, R111, 0x5410, R94 ;  /* 0x000054106f6f7816 */ /* 0x000fe2000000005e */
[C---:B------:R-:W-:Y:S01]  /*4b80*/  FMUL.FTZ R92, R43.reuse, R50 ;  /* 0x000000322b5c7220 */ /* 0x040fe20000410000 */
[-C--:B------:R-:W-:Y:S01]  /*4b90*/  FMUL.FTZ R94, R43, R48.reuse ;  /* 0x000000302b5e7220 */ /* 0x080fe20000410000 */
[----:B------:R-:W-:Y:S01]  /*4ba0*/  SHF.R.U64 R51, R44, 0x10, R45 ;  /* 0x000000102c337819 */ /* 0x000fe2000000122d */
[----:B------:R-:W-:Y:S01]  /*4bb0*/  IMAD.U32 R45, R35, 0x10000, RZ ;  /* 0x00010000232d7824 */ /* 0x000fe200078e00ff */
[----:B------:R-:W-:Y:S01]  /*4bc0*/  SHF.R.U64 R49, R46, 0x10, R47 ;  /* 0x000000102e317819 */ /* 0x000fe2000000122f */
[----:B------:R-:W-:Y:S01]  /*4bd0*/  FFMA.FTZ R92, R39, R48, -R92 ;  /* 0x00000030275c7223 */ /* 0x000fe2000001085c */
[----:B------:R-:W-:Y:S01]  /*4be0*/  LOP3.LUT R44, R33, 0xffff0000, RZ, 0xc0, !PT ;  /* 0xffff0000212c7812 */ /* 0x000fe200078ec0ff */
[----:B------:R-:W-:Y:S01]  /*4bf0*/  FFMA.FTZ R94, R39, R50, R94 ;  /* 0x00000032275e7223 */ /* 0x000fe2000001005e */
[----:B------:R-:W-:Y:S01]  /*4c00*/  LOP3.LUT R113, R113, 0xffff0000, RZ, 0xc0, !PT ;  /* 0xffff000071717812 */ /* 0x000fe200078ec0ff */
[----:B------:R-:W-:Y:S01]  /*4c10*/  IMAD.U32 R39, R107, 0x10000, RZ ;  /* 0x000100006b277824 */ /* 0x000fe200078e00ff */
[----:B------:R-:W-:Y:S01]  /*4c20*/  LOP3.LUT R109, R109, 0xffff0000, RZ, 0xc0, !PT ;  /* 0xffff00006d6d7812 */ /* 0x000fe200078ec0ff */
[----:B------:R-:W-:Y:S01]  /*4c30*/  IMAD.U32 R43, R111, 0x10000, RZ ;  /* 0x000100006f2b7824 */ /* 0x000fe200078e00ff */
[----:B------:R-:W-:Y:S01]  /*4c40*/  SHF.R.U64 R93, R40, 0x10, R41 ;  /* 0x00000010285d7819 */ /* 0x000fe20000001229 */
[----:B------:R-:W-:Y:S01]  /*4c50*/  IMAD.U32 R41, R32, 0x10000, RZ ;  /* 0x0001000020297824 */ /* 0x000fe200078e00ff */
[----:B------:R-:W-:Y:S01]  /*4c60*/  PRMT R110, R110, 0x5410, R49 ;  /* 0x000054106e6e7816 */ /* 0x000fe20000000031 */
[----:B------:R-:W-:Y:S01]  /*4c70*/  FMUL.FTZ R47, R44, R113 ;  /* 0x000000712c2f7220 */ /* 0x000fe20000410000 */
[----:B------:R-:W-:Y:S01]  /*4c80*/  LOP3.LUT R42, R32, 0xffff0000, RZ, 0xc0, !PT ;  /* 0xffff0000202a7812 */ /* 0x000fe200078ec0ff */
[----:B------:R-:W-:Y:S01]  /*4c90*/  FMUL.FTZ R49, R44, R109 ;  /* 0x0000006d2c317220 */ /* 0x000fe20000410000 */
[----:B------:R-:W-:Y:S01]  /*4ca0*/  LOP3.LUT R40, R13, 0xffff0000, RZ, 0xc0, !PT ;  /* 0xffff00000d287812 */ /* 0x000fe200078ec0ff */
[----:B------:R-:W-:Y:S01]  /*4cb0*/  IMAD.U32 R32, R15, 0x10000, RZ ;  /* 0x000100000f207824 */ /* 0x000fe200078e00ff */
[----:B------:R-:W-:Y:S01]  /*4cc0*/  LOP3.LUT R46, R35, 0xffff0000, RZ, 0xc0, !PT ;  /* 0xffff0000232e7812 */ /* 0x000fe200078ec0ff */
[C---:B------:R-:W-:Y:S01]  /*4cd0*/  FMUL.FTZ R44, R45.reuse, R39 ;  /* 0x000000272d2c7220 */ /* 0x040fe20000410000 */
[----:B------:R-:W-:Y:S01]  /*4ce0*/  PRMT R112, R112, 0x5410, R51 ;  /* 0x0000541070707816 */ /* 0x000fe20000000033 */
[-C--:B------:R-:W-:Y:S01]  /*4cf0*/  FMUL.FTZ R51, R45, R43.reuse ;  /* 0x0000002b2d337220 */ /* 0x080fe20000410000 */
[----:B------:R-:W-:Y:S01]  /*4d00*/  LOP3.LUT R111, R111, 0xffff0000, RZ, 0xc0, !PT ;  /* 0xffff00006f6f7812 */ /* 0x000fe200078ec0ff */
[----:B------:R-:W-:Y:S01]  /*4d10*/  FFMA.FTZ R48, R32, R43, R44 ;  /* 0x0000002b20307223 */ /* 0x000fe2000001002c */
[----:B------:R-:W-:Y:S01]  /*4d20*/  PRMT R108, R108, 0x5410, R93 ;  /* 0x000054106c6c7816 */ /* 0x000fe2000000005d */
[C---:B------:R-:W-:Y:S01]  /*4d30*/  FFMA.FTZ R47, R40.reuse, R109, -R47 ;  /* 0x0000006d282f7223 */ /* 0x040fe2000001082f */
[----:B------:R-:W-:Y:S01]  /*4d40*/  LOP3.LUT R107, R107, 0xffff0000, RZ, 0xc0, !PT ;  /* 0xffff00006b6b7812 */ /* 0x000fe200078ec0ff */
[----:B------:R-:W-:Y:S01]  /*4d50*/  FFMA.FTZ R49, R40, R113, R49 ;  /* 0x0000007128317223 */ /* 0x000fe20000010031 */
[----:B------:R-:W-:Y:S01]  /*4d60*/  LOP3.LUT R33, R15, 0xffff0000, RZ, 0xc0, !PT ;  /* 0xffff00000f217812 */ /* 0x000fe200078ec0ff */
[----:B------:R-:W-:Y:S01]  /*4d70*/  FFMA.FTZ R51, R32, R39, -R51 ;  /* 0x0000002720337223 */ /* 0x000fe20000010833 */
[----:B------:R-:W-:Y:S01]  /*4d80*/  FMUL.FTZ R44, R46, R111 ;  /* 0x0000006f2e2c7220 */ /* 0x000fe20000410000 */
[----:B------:R-:W-:Y:S01]  /*4d90*/  SHF.L.U32 R32, R108, 0x10, RZ ;  /* 0x000000106c207819 */ /* 0x000fe200000006ff */
[----:B------:R-:W-:-:S02]  /*4da0*/  IMAD.U32 R40, R112, 0x10000, RZ ;  /* 0x0001000070287824 */ /* 0x000fc400078e00ff */
[-C--:B------:R-:W-:Y:S01]  /*4db0*/  FMUL.FTZ R50, R46, R107.reuse ;  /* 0x0000006b2e327220 */ /* 0x080fe20000410000 */
[----:B------:R-:W-:Y:S01]  /*4dc0*/  FFMA.FTZ R46, R33, R107, -R44 ;  /* 0x0000006b212e7223 */ /* 0x000fe2000001082c */
[----:B------:R-:W-:Y:S02]  /*4dd0*/  IMAD.U32 R13, R12, 0x10000, RZ ;  /* 0x000100000c0d7824 */ /* 0x000fe400078e00ff */
[C---:B------:R-:W-:Y:S01]  /*4de0*/  FMUL.FTZ R44, R41.reuse, R40 ;  /* 0x00000028292c7220 */ /* 0x040fe20000410000 */
[----:B------:R-:W-:Y:S01]  /*4df0*/  LOP3.LUT R43, R112, 0xffff0000, RZ, 0xc0, !PT ;  /* 0xffff0000702b7812 */ /* 0x000fe200078ec0ff */
[-C--:B------:R-:W-:Y:S01]  /*4e00*/  FMUL.FTZ R41, R41, R32.reuse ;  /* 0x0000002029297220 */ /* 0x080fe20000410000 */
[----:B------:R-:W-:Y:S01]  /*4e10*/  LOP3.LUT R12, R12, 0xffff0000, RZ, 0xc0, !PT ;  /* 0xffff00000c0c7812 */ /* 0x000fe200078ec0ff */
[----:B------:R-:W-:Y:S01]  /*4e20*/  IMAD.U32 R35, R34, 0x10000, RZ ;  /* 0x0001000022237824 */ /* 0x000fe200078e00ff */
[----:B------:R-:W-:Y:S01]  /*4e30*/  LOP3.LUT R39, R108, 0xffff0000, RZ, 0xc0, !PT ;  /* 0xffff00006c277812 */ /* 0x000fe200078ec0ff */
[----:B------:R-:W-:Y:S01]  /*4e40*/  FFMA.FTZ R111, R33, R111, R50 ;  /* 0x0000006f216f7223 */ /* 0x000fe20000010032 */
[C---:B------:R-:W-:Y:S01]  /*4e50*/  FFMA.FTZ R44, R13.reuse, R32, -R44 ;  /* 0x000000200d2c7223 */ /* 0x040fe2000001082c */
[----:B------:R-:W-:Y:S01]  /*4e60*/  FFMA.FTZ R41, R13, R40, R41 ;  /* 0x000000280d297223 */ /* 0x000fe20000010029 */
[----:B------:R-:W-:Y:S01]  /*4e70*/  LOP3.LUT R34, R34, 0xffff0000, RZ, 0xc0, !PT ;  /* 0xffff000022227812 */ /* 0x000fe200078ec0ff */
[----:B------:R-:W-:Y:S01]  /*4e80*/  FMUL.FTZ R33, R42, R43 ;  /* 0x0000002b2a217220 */ /* 0x000fe20000410000 */
[C---:B------:R-:W-:Y:S01]  /*4e90*/  IMAD.U32 R32, R105.reuse, 0x10000, RZ ;  /* 0x0001000069207824 */ /* 0x040fe200078e00ff */
[C---:B------:R-:W-:Y:S01]  /*4ea0*/  LOP3.LUT R13, R110.reuse, 0xffff0000, RZ, 0xc0, !PT ;  /* 0xffff00006e0d7812 */ /* 0x040fe200078ec0ff */
[----:B------:R-:W-:Y:S01]  /*4eb0*/  IMAD.U32 R40, R110, 0x10000, RZ ;  /* 0x000100006e287824 */ /* 0x000fe200078e00ff */
[----:B------:R-:W-:Y:S01]  /*4ec0*/  LOP3.LUT R105, R105, 0xffff0000, RZ, 0xc0, !PT ;  /* 0xffff000069697812 */ /* 0x000fe200078ec0ff */
[----:B------:R-:W-:-:S02]  /*4ed0*/  IMAD.U32 R15, R14, 0x10000, RZ ;  /* 0x000100000e0f7824 */ /* 0x000fc400078e00ff */
[-C--:B------:R-:W-:Y:S01]  /*4ee0*/  FMUL.FTZ R45, R42, R39.reuse ;  /* 0x000000272a2d7220 */ /* 0x080fe20000410000 */
[----:B------:R-:W-:Y:S01]  /*4ef0*/  FFMA.FTZ R33, R12, R39, -R33 ;  /* 0x000000270c217223 */ /* 0x000fe20000010821 */
[----:B------:R-:W-:Y:S01]  /*4f00*/  LOP3.LUT R14, R14, 0xffff0000, RZ, 0xc0, !PT ;  /* 0xffff00000e0e7812 */ /* 0x000fe200078ec0ff */
[C---:B------:R-:W-:Y:S01]  /*4f10*/  FMUL.FTZ R42, R35.reuse, R40 ;  /* 0x00000028232a7220 */ /* 0x040fe20000410000 */
[C---:B------:R-:W-:Y:S01]  /*4f20*/  FMUL.FTZ R39, R34.reuse, R13 ;  /* 0x0000000d22277220 */ /* 0x040fe20000410000 */
[-C--:B------:R-:W-:Y:S01]  /*4f30*/  FMUL.FTZ R35, R35, R32.reuse ;  /* 0x0000002023237220 */ /* 0x080fe20000410000 */
[----:B------:R-:W-:Y:S01]  /*4f40*/  FMUL.FTZ R34, R34, R105 ;  /* 0x0000006922227220 */ /* 0x000fe20000410000 */
[----:B------:R-:W-:Y:S01]  /*4f50*/  FFMA.FTZ R12, R12, R43, R45 ;  /* 0x0000002b0c0c7223 */ /* 0x000fe2000001002d */
[C---:B------:R-:W-:Y:S01]  /*4f60*/  FFMA.FTZ R42, R15.reuse, R32, -R42 ;  /* 0x000000200f2a7223 */ /* 0x040fe2000001082a */
[----:B------:R-:W-:Y:S01]  /*4f70*/  FFMA.FTZ R35, R15, R40, R35 ;  /* 0x000000280f237223 */ /* 0x000fe20000010023 */
[C---:B------:R-:W-:Y:S01]  /*4f80*/  FFMA.FTZ R34, R14.reuse, R13, R34 ;  /* 0x0000000d0e227223 */ /* 0x040fe20000010022 */
[----:B------:R-:W-:Y:S01]  /*4f90*/  FFMA.FTZ R39, R14, R105, -R39 ;  /* 0x000000690e277223 */ /* 0x000fe20000010827 */
[----:B------:R-:W-:-:S02]  /*4fa0*/  F2FP.BF16.F32.PACK_AB R49, R49, R94 ;  /* 0x0000005e3131723e */ /* 0x000fc400000010ff */
[----:B------:R-:W-:Y:S02]  /*4fb0*/  F2FP.BF16.F32.PACK_AB R48, R111, R48 ;  /* 0x000000306f30723e */ /* 0x000fe400000010ff */
[----:B------:R-:W-:Y:S01]  /*4fc0*/  F2FP.BF16.F32.PACK_AB R44, R33, R44 ;  /* 0x0000002c212c723e */ /* 0x000fe200000010ff */
[----:B------:R-:W-:Y:S01]  /*4fd0*/  IMAD.MOV.U32 R33, RZ, RZ, R49 ;  /* 0x000000ffff217224 */ /* 0x000fe200078e0031 */
[----:B------:R-:W-:Y:S02]  /*4fe0*/  F2FP.BF16.F32.PACK_AB R32, R12, R41 ;  /* 0x000000290c20723e */ /* 0x000fe400000010ff */
[----:B------:R-:W-:Y:S01]  /*4ff0*/  F2FP.BF16.F32.PACK_AB R34, R34, R35 ;  /* 0x000000232222723e */ /* 0x000fe200000010ff */
[----:B------:R-:W-:Y:S01]  /*5000*/  IMAD.MOV.U32 R12, RZ, RZ, R44 ;  /* 0x000000ffff0c7224 */ /* 0x000fe200078e002c */
[----:B------:R-:W-:Y:S01]  /*5010*/  F2FP.BF16.F32.PACK_AB R13, R47, R92 ;  /* 0x0000005c2f0d723e */ /* 0x000fe200000010ff */
[----:B------:R-:W-:Y:S01]  /*5020*/  IMAD.MOV.U32 R35, RZ, RZ, R48 ;  /* 0x000000ffff237224 */ /* 0x000fe200078e0030 */
[----:B------:R-:W-:-:S02]  /*5030*/  F2FP.BF16.F32.PACK_AB R15, R46, R51 ;  /* 0x000000332e0f723e */ /* 0x000fc400000010ff */
[----:B------:R-:W-:-:S07]  /*5040*/  F2FP.BF16.F32.PACK_AB R14, R39, R42 ;  /* 0x0000002a270e723e */ /* 0x000fce00000010ff */
.L_x_696:
[----:B------:R-:W-:Y:S05]  /*5050*/  BSYNC B1 ;  /* 0x0000000000017941 */ /* 0x000fea0003800000 */
.L_x_695:
[----:B------:R-:W-:Y:S01]  /*5060*/  ISETP.GE.AND P2, PT, R11, R104, PT ;  /* 0x000000680b00720c */ /* 0x000fe20003f46270 */
[----:B0-----:R0:W-:Y:S02]  /*5070*/  ST.E.128 desc[UR40][R36.64], R12 ;  /* 0x0000000c24007985 */ /* 0x0011e4000c101d28 */
[----:B0-----:R-:W-:Y:S02]  /*5080*/  IMAD.MOV.U32 R12, RZ, RZ, R102 ;  /* 0x000000ffff0c7224 */ /* 0x001fe400078e0066 */
[----:B------:R-:W-:-:S08]  /*5090*/  IMAD.MOV.U32 R13, RZ, RZ, R38 ;  /* 0x000000ffff0d7224 */ /* 0x000fd000078e0026 */
[----:B------:R-:W-:Y:S05]  /*50a0*/  @P2 BRA `(.L_x_679) ;  /* 0x00000004001c2947 */ /* 0x000fea0003800000 */
[----:B------:R-:W-:-:S05]  /*50b0*/  IMAD.WIDE R12, R11, 0x2, R12 ;  /* 0x000000020b0c7825 */ /* 0x000fca00078e020c */
[----:B-1----:R0:W-:Y:S01]  /*50c0*/  ST.E.128 desc[UR40][R12.64], R32 ;  /* 0x000000200c007985 */ /* 0x0021e2000c101d28 */
[----:B------:R-:W-:Y:S05]  /*50d0*/  BRA `(.L_x_679) ;  /* 0x0000000400107947 */ /* 0x000fea0003800000 */
.L_x_660:
[----:B------:R-:W-:-:S13]  /*50e0*/  ISETP.NE.AND P3, PT, R205, 0x3, PT ;  /* 0x00000003cd00780c */ /* 0x000fda0003f65270 */
[----:B------:R-:W-:Y:S05]  /*50f0*/  @!P3 BRA `(.L_x_697) ;  /* 0x000000000004b947 */ /* 0x000fea0003800000 */
[----:B------:R-:W-:Y:S01]  /*5100*/  BPT.TRAP 0x1 ;  /* 0x000000040000795c */ /* 0x000fe20000300000 */
.L_x_697:
[----:B------:R-:W-:Y:S01]  /*5110*/  IMAD R89, R18, 0x8, R19 ;  /* 0x0000000812597824 */ /* 0x000fe200078e0213 */
[----:B------:R-:W-:Y:S01]  /*5120*/  SHF.L.U32 R101, R203, 0x1f, RZ ;  /* 0x0000001fcb657819 */ /* 0x000fe200000006ff */
[----:B------:R-:W-:Y:S01]  /*5130*/  BSSY B1, `(.L_x_698) ;  /* 0x0000004000017945 */ /* 0x000fe20003800000 */
[----:B------:R-:W-:Y:S02]  /*5140*/  SHF.R.S32.HI R98, RZ, 0x1f, R97 ;  /* 0x0000001fff627819 */ /* 0x000fe40000011461 */
[----:B------:R-:W0:Y:S02]  /*5150*/  SYNCS.PHASECHK.TRANS64.TRYWAIT P2, [R89+URZ+0x22890], R101 ;  /* 0x02289065590075a7 */ /* 0x000e24000804017f */
[----:B0-----:R-:W-:Y:S05]  /*5160*/  @!P2 BRA `(.L_x_699) ;  /* 0x000001280068a947 */ /* 0x001fea0003800000 */
.L_x_932:
[----:B------:R-:W-:Y:S05]  /*5170*/  BSYNC B1 ;  /* 0x0000000000017941 */ /* 0x000fea0003800000 */
.L_x_698:
[----:B------:R-:W-:Y:S01]  /*5180*/  ULDC.64 UR4, c[0x0][0x300] ;  /* 0x0000c00000047ab9 */ /* 0x000fe20000000a00 */
[----:B-----5:R-:W-:Y:S01]  /*5190*/  SHF.R.S32.HI R99, RZ, 0x1f, R96 ;  /* 0x0000001fff637819 */ /* 0x020fe20000011460 */
[----:B------:R-:W-:Y:S02]  /*51a0*/  IMAD R14, R98, UR4, RZ ;  /* 0x00000004620e7c24 */ /* 0x000fe4000f8e02ff */
[----:B------:R-:W-:-:S04]  /*51b0*/  IMAD.WIDE.U32 R12, R97, UR4, RZ ;  /* 0x00000004610c7c25 */ /* 0x000fc8000f8e00ff */
[----:B------:R-:W-:Y:S01]  /*51c0*/  IMAD R11, R97, UR5, R14 ;  /* 0x00000005610b7c24 */ /* 0x000fe2000f8e020e */
[----:B------:R-:W-:Y:S01]  /*51d0*/  ULDC.64 UR4, c[0x0][0x310] ;  /* 0x0000c40000047ab9 */ /* 0x000fe20000000a00 */
[----:B------:R-:W-:Y:S02]  /*51e0*/  IMAD R100, R28, -0x60, R31 ;  /* 0xffffffa01c647824 */ /* 0x000fe400078e021f */
[----:B------:R-:W-:Y:S02]  /*51f0*/  IMAD R15, R99, UR4, RZ ;  /* 0x00000004630f7c24 */ /* 0x000fe4000f8e02ff */
[----:B------:R-:W-:Y:S01]  /*5200*/  IMAD.IADD R13, R13, 0x1, R11 ;  /* 0x000000010d0d7824 */ /* 0x000fe200078e020b */
[----:B------:R-:W-:Y:S01]  /*5210*/  VIMNMX R100, R100, 0x60, PT ;  /* 0x0000006064647848 */ /* 0x000fe20003fe0100 */
[C---:B------:R-:W-:Y:S02]  /*5220*/  IMAD R15, R96.reuse, UR5, R15 ;  /* 0x00000005600f7c24 */ /* 0x040fe4000f8e020f */
[----:B------:R-:W-:Y:S01]  /*5230*/  IMAD.WIDE.U32 R12, R96, UR4, R12 ;  /* 0x00000004600c7c25 */ /* 0x000fe2000f8e000c */
[----:B------:R-:W-:-:S03]  /*5240*/  ULDC.64 UR4, c[0x0][0x308] ;  /* 0x0000c20000047ab9 */ /* 0x000fc60000000a00 */
[----:B------:R-:W-:Y:S02]  /*5250*/  IMAD R11, R60, UR4, RZ ;  /* 0x000000043c0b7c24 */ /* 0x000fe4000f8e02ff */
[----:B------:R-:W-:Y:S02]  /*5260*/  IMAD.IADD R13, R13, 0x1, R15 ;  /* 0x000000010d0d7824 */ /* 0x000fe400078e020f */
[C---:B------:R-:W-:Y:S02]  /*5270*/  IMAD R11, R74.reuse, UR5, R11 ;  /* 0x000000054a0b7c24 */ /* 0x040fe4000f8e020b */
[----:B------:R-:W-:Y:S01]  /*5280*/  IMAD.WIDE.U32 R12, R74, UR4, R12 ;  /* 0x000000044a0c7c25 */ /* 0x000fe2000f8e000c */
[----:B------:R-:W-:-:S03]  /*5290*/  ULDC.64 UR4, c[0x0][0x2e8] ;  /* 0x0000ba0000047ab9 */ /* 0x000fc60000000a00 */
[----:B------:R-:W-:Y:S01]  /*52a0*/  IMAD.IADD R11, R13, 0x1, R11 ;  /* 0x000000010d0b7824 */ /* 0x000fe200078e020b */
[----:B------:R-:W-:Y:S01]  /*52b0*/  LEA R36, P2, R12, UR4, 0x1 ;  /* 0x000000040c247c11 */ /* 0x000fe2000f8408ff */
[----:B------:R-:W-:Y:S01]  /*52c0*/  IMAD.IADD R38, R100, 0x1, -R200 ;  /* 0x0000000164267824 */ /* 0x000fe200078e0ac8 */
[----:B------:R-:W-:Y:S02]  /*52d0*/  UMOV UR4, 0xffffffff ;  /* 0xffffffff00047882 */ /* 0x000fe40000000000 */
[----:B------:R-:W-:Y:S02]  /*52e0*/  LEA.HI.X R37, R12, UR5, R11, 0x1, P2 ;  /* 0x000000050c257c11 */ /* 0x000fe400090f0c0b */
[----:B------:R-:W-:Y:S01]  /*52f0*/  ISETP.GE.AND P2, PT, R38, 0x1, PT ;  /* 0x000000012600780c */ /* 0x000fe20003f46270 */
[----:B------:R-:W-:-:S12]  /*5300*/  BRA.DIV UR4, `(.L_x_700) ;  /* 0x0000012a04147947 */ /* 0x000fd8000b800000 */
[----:B------:R1:W2:Y:S04]  /*5310*/  SHFL.IDX PT, R33, R37, RZ, 0x1c1f ;  /* 0x001c1fff25217589 */ /* 0x0002a800000e0000 */
[----:B------:R1:W3:Y:S02]  /*5320*/  SHFL.IDX PT, R14, R36, RZ, 0x1c1f ;  /* 0x001c1fff240e7589 */ /* 0x0002e400000e0000 */
.L_x_936:
[----:B------:R-:W-:Y:S04]  /*5330*/  BSSY B1, `(.L_x_701) ;  /* 0x000000d000017945 */ /* 0x000fe80003800000 */
[----:B------:R-:W-:Y:S05]  /*5340*/  @!P2 BRA `(.L_x_702) ;  /* 0x00000000002ca947 */ /* 0x000fea0003800000 */
[----:B------:R-:W-:Y:S02]  /*5350*/  ULDC UR4, c[0x0][0x2f4] ;  /* 0x0000bd0000047ab9 */ /* 0x000fe40000000800 */
[----:B------:R-:W-:-:S13]  /*5360*/  ISETP.GE.AND P2, PT, R16, UR4, PT ;  /* 0x0000000410007c0c */ /* 0x000fda000bf46270 */
[----:B---3--:R-:W-:-:S04]  /*5370*/  @!P2 LEA R34, P4, R16, R14, 0x1 ;  /* 0x0000000e1022a211 */ /* 0x008fc800078808ff */
[----:B--2---:R-:W-:Y:S02]  /*5380*/  @!P2 LEA.HI.X R35, R16, R33, R17, 0x1, P4 ;  /* 0x000000211023a211 */ /* 0x004fe400020f0c11 */
[----:B------:R-:W-:-:S13]  /*5390*/  ISETP.GE.AND P4, PT, R2, UR4, PT ;  /* 0x0000000402007c0c */ /* 0x000fda000bf86270 */
[C---:B------:R-:W-:Y:S02]  /*53a0*/  @!P4 LEA R32, P5, R2.reuse, R14, 0x1 ;  /* 0x0000000e0220c211 */ /* 0x040fe400078a08ff */
[----:B------:R-:W2:Y:S02]  /*53b0*/  @!P2 LDS.128 R12, [R94] ;  /* 0x000000005e0ca984 */ /* 0x000ea40000000c00 */
[----:B------:R-:W-:Y:S02]  /*53c0*/  @!P4 LEA.HI.X R33, R2, R33, R201, 0x1, P5 ;  /* 0x000000210221c211 */ /* 0x000fe400028f0cc9 */
[----:B--2---:R-:W-:Y:S04]  /*53d0*/  @!P2 ST.E.128 desc[UR40][R34.64], R12 ;  /* 0x0000000c2200a985 */ /* 0x004fe8000c101d28 */
[----:B------:R-:W2:Y:S04]  /*53e0*/  @!P4 LDS.128 R12, [R92] ;  /* 0x000000005c0cc984 */ /* 0x000ea80000000c00 */
[----:B--2---:R4:W-:Y:S02]  /*53f0*/  @!P4 ST.E.128 desc[UR40][R32.64], R12 ;  /* 0x0000000c2000c985 */ /* 0x0049e4000c101d28 */
.L_x_702:
[----:B------:R-:W-:Y:S05]  /*5400*/  BSYNC B1 ;  /* 0x0000000000017941 */ /* 0x000fea0003800000 */
.L_x_701:
[----:B------:R-:W-:-:S03]  /*5410*/  UMOV UR4, 0xffffffff ;  /* 0xffffffff00047882 */ /* 0x000fc60000000000 */
[----:B------:R-:W-:Y:S05]  /*5420*/  BRA.DIV UR4, `(.L_x_703) ;  /* 0x0000012a04147947 */ /* 0x000fea000b800000 */
[----:B--2-4-:R2:W4:Y:S04]  /*5430*/  SHFL.IDX PT, R33, R37, 0x1, 0x1c1f ;  /* 0x003c1f0025217f89 */ /* 0x01452800000e0000 */
[----:B---3--:R2:W3:Y:S02]  /*5440*/  SHFL.IDX PT, R14, R36, 0x1, 0x1c1f ;  /* 0x003c1f00240e7f89 */ /* 0x0084e400000e0000 */
.L_x_940:
[----:B------:R-:W-:-:S13]  /*5450*/  ISETP.GE.AND P2, PT, R38, 0x41, PT ;  /* 0x000000412600780c */ /* 0x000fda0003f46270 */
[----:B------:R-:W-:Y:S05]  /*5460*/  @!P2 BRA `(.L_x_679) ;  /* 0x00000000002ca947 */ /* 0x000fea0003800000 */
[----:B------:R-:W-:Y:S02]  /*5470*/  ULDC UR4, c[0x0][0x2f4] ;  /* 0x0000bd0000047ab9 */ /* 0x000fe40000000800 */
[----:B------:R-:W-:-:S13]  /*5480*/  ISETP.GE.AND P2, PT, R16, UR4, PT ;  /* 0x0000000410007c0c */ /* 0x000fda000bf46270 */
[----:B---3--:R-:W-:-:S04]  /*5490*/  @!P2 LEA R34, P4, R16, R14, 0x1 ;  /* 0x0000000e1022a211 */ /* 0x008fc800078808ff */
[----:B----4-:R-:W-:Y:S02]  /*54a0*/  @!P2 LEA.HI.X R35, R16, R33, R17, 0x1, P4 ;  /* 0x000000211023a211 */ /* 0x010fe400020f0c11 */
[----:B------:R-:W-:-:S13]  /*54b0*/  ISETP.GE.AND P4, PT, R2, UR4, PT ;  /* 0x0000000402007c0c */ /* 0x000fda000bf86270 */
[C---:B------:R-:W-:Y:S02]  /*54c0*/  @!P4 LEA R32, P5, R2.reuse, R14, 0x1 ;  /* 0x0000000e0220c211 */ /* 0x040fe400078a08ff */
[----:B------:R-:W3:Y:S02]  /*54d0*/  @!P2 LDS.128 R12, [R94+0x2000] ;  /* 0x002000005e0ca984 */ /* 0x000ee40000000c00 */
[----:B------:R-:W-:Y:S02]  /*54e0*/  @!P4 LEA.HI.X R33, R2, R33, R201, 0x1, P5 ;  /* 0x000000210221c211 */ /* 0x000fe400028f0cc9 */
[----:B---3--:R-:W-:Y:S04]  /*54f0*/  @!P2 ST.E.128 desc[UR40][R34.64], R12 ;  /* 0x0000000c2200a985 */ /* 0x008fe8000c101d28 */
[----:B------:R-:W3:Y:S04]  /*5500*/  @!P4 LDS.128 R12, [R92+0x2000] ;  /* 0x002000005c0cc984 */ /* 0x000ee80000000c00 */
[----:B---3--:R3:W-:Y:S02]  /*5510*/  @!P4 ST.E.128 desc[UR40][R32.64], R12 ;  /* 0x0000000c2000c985 */ /* 0x0087e4000c101d28 */
.L_x_679:
[----:B------:R-:W-:Y:S05]  /*5520*/  BSYNC B0 ;  /* 0x0000000000007941 */ /* 0x000fea0003800000 */
.L_x_659:
[----:B------:R-:W5:Y:S01]  /*5530*/  S2R R11, SR_TID.X ;  /* 0x00000000000b7919 */ /* 0x000f620000002100 */
[----:B------:R-:W-:Y:S01]  /*5540*/  @!PT LDS RZ, [RZ] ;  /* 0x00000000fffff984 */ /* 0x000fe20000000800 */
[----:B------:R-:W-:Y:S01]  /*5550*/  @!PT LDS RZ, [RZ] ;  /* 0x00000000fffff984 */ /* 0x000fe20000000800 */
[----:B------:R-:W-:Y:S01]  /*5560*/  @!PT LDS RZ, [RZ] ;  /* 0x00000000fffff984 */ /* 0x000fe20000000800 */
[----:B------:R-:W-:Y:S01]  /*5570*/  @!PT LDS RZ, [RZ] ;  /* 0x00000000fffff984 */ /* 0x000fe20000000800 */
[----:B------:R2:W-:Y:S06]  /*5580*/  MEMBAR.ALL.CTA ;  /* 0x0000000000007992 */ /* 0x0005ec0000008000 */
[----:B--2---:R-:W2:Y:S01]  /*5590*/  FENCE.VIEW.ASYNC.S ;  /* 0x00000000000073c6 */ /* 0x004ea20000000000 */
[----:B------:R-:W-:Y:S05]  /*55a0*/  WARPSYNC.ALL ;  /* 0x0000000000007948 */ /* 0x000fea0003800000 */
[----:B------:R-:W-:Y:S01]  /*55b0*/  BSSY B0, `(.L_x_704) ;  /* 0x0000009000007945 */ /* 0x000fe20003800000 */
[----:B-----5:R-:W-:Y:S01]  /*55c0*/  LOP3.LUT R11, R11, 0x7f, RZ, 0xc0, !PT ;  /* 0x0000007f0b0b7812 */ /* 0x020fe200078ec0ff */
[----:B--2---:R2:W-:Y:S03]  /*55d0*/  BAR.SYNC.DEFER_BLOCKING R62, 0x80 ;  /* 0x0002003e0000751d */ /* 0x0045e60000010000 */
[----:B------:R-:W-:-:S13]  /*55e0*/  ISETP.NE.AND P2, PT, R11, RZ, PT ;  /* 0x000000ff0b00720c */ /* 0x000fda0003f45270 */
[----:B------:R-:W-:-:S05]  /*55f0*/  @!P2 VIADD R11, R89, 0x228a0 ;  /* 0x000228a0590ba836 */ /* 0x000fca0000000000 */
[----:B------:R-:W-:-:S04]  /*5600*/  @!P2 PRMT R11, RZ, 0x654, R11 ;  /* 0x00000654ff0ba816 */ /* 0x000fc8000000000b */
[----:B------:R2:W-:Y:S01]  /*5610*/  @!P2 SYNCS.ARRIVE.TRANS64.RED.A1T0 RZ, [R11+URZ], RZ ;  /* 0x000000ff0bffa9a7 */ /* 0x0005e2000810043f */
[----:B------:R-:W-:Y:S05]  /*5620*/  @!P3 BRA `(.L_x_705) ;  /* 0x000000000004b947 */ /* 0x000fea0003800000 */
[----:B------:R-:W-:Y:S01]  /*5630*/  BPT.TRAP 0x1 ;  /* 0x000000040000795c */ /* 0x000fe20000300000 */
.L_x_705:
[----:B------:R-:W-:Y:S05]  /*5640*/  BSYNC B0 ;  /* 0x0000000000007941 */ /* 0x000fea0003800000 */
.L_x_704:
[----:B------:R-:W5:Y:S01]  /*5650*/  SYNCS.PHASECHK.TRANS64.TRYWAIT P3, [R89+URZ+0x228b0], R101 ;  /* 0x0228b065590075a7 */ /* 0x000f62000806017f */
[----:B------:R-:W-:Y:S04]  /*5660*/  BSSY B0, `(.L_x_706) ;  /* 0x0000002000007945 */ /* 0x000fe80003800000 */
[----:B-----5:R-:W-:Y:S05]  /*5670*/  @!P3 BRA `(.L_x_707) ;  /* 0x0000012400c8b947 */ /* 0x020fea0003800000 */
.L_x_941:
[----:B------:R-:W-:Y:S05]  /*5680*/  BSYNC B0 ;  /* 0x0000000000007941 */ /* 0x000fea0003800000 */
.L_x_706:
[----:B------:R-:W-:Y:S01]  /*5690*/  ULDC.64 UR4, c[0x0][0x328] ;  /* 0x0000ca0000047ab9 */ /* 0x000fe20000000a00 */
[----:B------:R-:W-:Y:S01]  /*56a0*/  IMAD.IADD R100, R100, 0x1, -R200 ;  /* 0x0000000164647824 */ /* 0x000fe200078e0ac8 */
[----:B------:R-:W-:Y:S01]  /*56b0*/  BSSY B0, `(.L_x_708) ;  /* 0x0000043000007945 */ /* 0x000fe20003800000 */
[----:B------:R-:W-:Y:S02]  /*56c0*/  IMAD R98, R98, UR4, RZ ;  /* 0x0000000462627c24 */ /* 0x000fe4000f8e02ff */
[----:B0--34-:R-:W-:-:S04]  /*56d0*/  IMAD.WIDE.U32 R12, R97, UR4, RZ ;  /* 0x00000004610c7c25 */ /* 0x019fc8000f8e00ff */
[----:B------:R-:W-:Y:S01]  /*56e0*/  IMAD R97, R97, UR5, R98 ;  /* 0x0000000561617c24 */ /* 0x000fe2000f8e0262 */
[----:B------:R-:W-:Y:S02]  /*56f0*/  ULDC.64 UR4, c[0x0][0x338] ;  /* 0x0000ce0000047ab9 */ /* 0x000fe40000000a00 */
[----:B------:R-:W-:Y:S02]  /*5700*/  IMAD R99, R99, UR4, RZ ;  /* 0x0000000463637c24 */ /* 0x000fe4000f8e02ff */
[----:B------:R-:W-:Y:S02]  /*5710*/  IMAD.IADD R13, R13, 0x1, R97 ;  /* 0x000000010d0d7824 */ /* 0x000fe400078e0261 */
[C---:B------:R-:W-:Y:S02]  /*5720*/  IMAD R99, R96.reuse, UR5, R99 ;  /* 0x0000000560637c24 */ /* 0x040fe4000f8e0263 */
[----:B------:R-:W-:Y:S01]  /*5730*/  IMAD.WIDE.U32 R12, R96, UR4, R12 ;  /* 0x00000004600c7c25 */ /* 0x000fe2000f8e000c */
[----:B------:R-:W-:-:S03]  /*5740*/  ULDC.64 UR4, c[0x0][0x330] ;  /* 0x0000cc0000047ab9 */ /* 0x000fc60000000a00 */
[----:B--2---:R-:W-:Y:S02]  /*5750*/  IMAD R11, R60, UR4, RZ ;  /* 0x000000043c0b7c24 */ /* 0x004fe4000f8e02ff */
[----:B------:R-:W-:Y:S02]  /*5760*/  IMAD.IADD R13, R13, 0x1, R99 ;  /* 0x000000010d0d7824 */ /* 0x000fe400078e0263 */
[C---:B------:R-:W-:Y:S02]  /*5770*/  IMAD R11, R74.reuse, UR5, R11 ;  /* 0x000000054a0b7c24 */ /* 0x040fe4000f8e020b */
[----:B------:R-:W-:Y:S01]  /*5780*/  IMAD.WIDE.U32 R12, R74, UR4, R12 ;  /* 0x000000044a0c7c25 */ /* 0x000fe2000f8e000c */
[----:B------:R-:W-:-:S03]  /*5790*/  ULDC.64 UR4, c[0x0][0x318] ;  /* 0x0000c60000047ab9 */ /* 0x000fc60000000a00 */
[----:B------:R-:W-:Y:S01]  /*57a0*/  IMAD.IADD R13, R13, 0x1, R11 ;  /* 0x000000010d0d7824 */ /* 0x000fe200078e020b */
[----:B-1----:R-:W-:Y:S01]  /*57b0*/  LEA R38, P3, R12, UR4, 0x1 ;  /* 0x000000040c267c11 */ /* 0x002fe2000f8608ff */
[----:B------:R-:W-:-:S03]  /*57c0*/  IMAD R11, R18, 0x6000, R68 ;  /* 0x00006000120b7824 */ /* 0x000fc600078e0244 */
[----:B------:R-:W-:Y:S01]  /*57d0*/  LEA.HI.X R39, R12, UR5, R13, 0x1, P3 ;  /* 0x000000050c277c11 */ /* 0x000fe200098f0c0d */
[----:B------:R-:W-:Y:S01]  /*57e0*/  IMAD.IADD R13, R64, 0x1, R11 ;  /* 0x00000001400d7824 */ /* 0x000fe200078e020b */
[----:B------:R-:W-:Y:S01]  /*57f0*/  ISETP.GE.AND P3, PT, R100, 0x1, PT ;  /* 0x000000016400780c */ /* 0x000fe20003f66270 */
[----:B------:R0:W1:Y:S01]  /*5800*/  SHFL.IDX PT, R43, R38, RZ, 0x1c1f ;  /* 0x001c1fff262b7589 */ /* 0x00006200000e0000 */
[--C-:B------:R-:W-:Y:S02]  /*5810*/  IMAD R40, R11, 0x2, R24.reuse ;  /* 0x000000020b287824 */ /* 0x100fe400078e0218 */
[----:B------:R-:W-:Y:S01]  /*5820*/  IMAD R42, R13, 0x2, R24 ;  /* 0x000000020d2a7824 */ /* 0x000fe200078e0218 */
[----:B------:R0:W2:Y:S08]  /*5830*/  SHFL.IDX PT, R41, R39, RZ, 0x1c1f ;  /* 0x001c1fff27297589 */ /* 0x0000b000000e0000 */
[----:B0-----:R-:W-:Y:S05]  /*5840*/  @!P3 BRA `(.L_x_709) ;  /* 0x0000000000a4b947 */ /* 0x001fea0003800000 */
[----:B------:R-:W-:Y:S02]  /*5850*/  ISETP.NE.AND P5, PT, R82, RZ, PT ;  /* 0x000000ff5200720c */ /* 0x000fe40003fa5270 */
[----:B------:R-:W-:Y:S02]  /*5860*/  ISETP.NE.AND P4, PT, R83, RZ, PT ;  /* 0x000000ff5300720c */ /* 0x000fe40003f85270 */
[----:B------:R-:W-:-:S09]  /*5870*/  PRMT R11, R3, 0x8880, RZ ;  /* 0x00008880030b7816 */ /* 0x000fd200000000ff */
[----:B------:R-:W0:Y:S01]  /*5880*/  @P5 LDS.128 R12, [R40] ;  /* 0x00000000280c5984 */ /* 0x000e220000000c00 */
[----:B-1----:R-:W-:-:S04]  /*5890*/  @P5 LEA R36, P3, R16, R43, 0x1 ;  /* 0x0000002b10245211 */ /* 0x002fc800078608ff */
[----:B--2---:R-:W-:Y:S02]  /*58a0*/  @P5 LEA.HI.X R37, R16, R41, R17, 0x1, P3 ;  /* 0x0000002910255211 */ /* 0x004fe400018f0c11 */
[----:B------:R-:W-:-:S04]  /*58b0*/  @P4 LEA R34, P3, R2, R43, 0x1 ;  /* 0x0000002b02224211 */ /* 0x000fc800078608ff */
[----:B------:R-:W-:Y:S02]  /*58c0*/  @P4 LEA.HI.X R35, R2, R41, R201, 0x1, P3 ;  /* 0x0000002902234211 */ /* 0x000fe400018f0cc9 */
[----:B------:R-:W-:-:S13]  /*58d0*/  ISETP.NE.AND P3, PT, R84, RZ, PT ;  /* 0x000000ff5400720c */ /* 0x000fda0003f65270 */
[----:B------:R-:W-:-:S04]  /*58e0*/  @P3 LEA R32, P6, R209, R43, 0x1 ;  /* 0x0000002bd1203211 */ /* 0x000fc800078c08ff */
[----:B------:R-:W-:Y:S01]  /*58f0*/  @P3 LEA.HI.X R33, R209, R41, R222, 0x1, P6 ;  /* 0x00000029d1213211 */ /* 0x000fe200030f0cde */
[----:B0-----:R0:W-:Y:S01]  /*5900*/  @P5 ST.E.128 desc[UR40][R36.64], R12 ;  /* 0x0000000c24005985 */ /* 0x0011e2000c101d28 */
[----:B------:R-:W-:-:S03]  /*5910*/  ISETP.NE.AND P5, PT, R85, RZ, PT ;  /* 0x000000ff5500720c */ /* 0x000fc60003fa5270 */
[----:B------:R-:W1:Y:S10]  /*5920*/  @P4 LDS.128 R12, [R42] ;  /* 0x000000002a0c4984 */ /* 0x000e740000000c00 */
[----:B0-----:R-:W-:-:S04]  /*5930*/  @P5 LEA R36, P6, R208, R43, 0x1 ;  /* 0x0000002bd0245211 */ /* 0x001fc800078c08ff */
[----:B------:R-:W-:Y:S01]  /*5940*/  @P5 LEA.HI.X R37, R208, R41, R221, 0x1, P6 ;  /* 0x00000029d0255211 */ /* 0x000fe200030f0cdd */
[----:B-1----:R0:W-:Y:S01]  /*5950*/  @P4 ST.E.128 desc[UR40][R34.64], R12 ;  /* 0x0000000c22004985 */ /* 0x0021e2000c101d28 */
[----:B------:R-:W-:-:S03]  /*5960*/  ISETP.NE.AND P4, PT, R86, RZ, PT ;  /* 0x000000ff5600720c */ /* 0x000fc60003f85270 */
[----:B------:R-:W1:Y:S10]  /*5970*/  @P3 LDS.128 R12, [R40+0x3000] ;  /* 0x00300000280c3984 */ /* 0x000e740000000c00 */
        /* <DEDUP_REMOVED lines=13> */
[----:B------:R-:W-:-:S03]  /*5a50*/  ISETP.GT.AND P4, PT, R11, -0x1, PT ;  /* 0xffffffff0b00780c */ /* 0x000fc60003f84270 */
[----:B------:R-:W1:Y:S10]  /*5a60*/  @P3 LDS.128 R12, [R42+0x6000] ;  /* 0x006000002a0c3984 */ /* 0x000e740000000c00 */
[----:B0-----:R-:W-:-:S04]  /*5a70*/  @!P4 LEA R34, P6, R210, R43, 0x1 ;  /* 0x0000002bd222c211 */ /* 0x001fc800078c08ff */
[----:B------:R-:W-:Y:S01]  /*5a80*/  @!P4 LEA.HI.X R35, R210, R41, R217, 0x1, P6 ;  /* 0x00000029d223c211 */ /* 0x000fe200030f0cd9 */
[----:B-1----:R-:W-:Y:S04]  /*5a90*/  @P3 ST.E.128 desc[UR40][R32.64], R12 ;  /* 0x0000000c20003985 */ /* 0x002fe8000c101d28 */
[----:B------:R-:W0:Y:S04]  /*5aa0*/  @P5 LDS.128 R12, [R40+0x9000] ;  /* 0x00900000280c5984 */ /* 0x000e280000000c00 */
[----:B0-----:R-:W-:Y:S04]  /*5ab0*/  @P5 ST.E.128 desc[UR40][R36.64], R12 ;  /* 0x0000000c24005985 */ /* 0x001fe8000c101d28 */
[----:B------:R-:W0:Y:S04]  /*5ac0*/  @!P4 LDS.128 R12, [R42+0x9000] ;  /* 0x009000002a0cc984 */ /* 0x000e280000000c00 */
[----:B0-----:R0:W-:Y:S02]  /*5ad0*/  @!P4 ST.E.128 desc[UR40][R34.64], R12 ;  /* 0x0000000c2200c985 */ /* 0x0011e4000c101d28 */
.L_x_709:
[----:B------:R-:W-:Y:S05]  /*5ae0*/  BSYNC B0 ;  /* 0x0000000000007941 */ /* 0x000fea0003800000 */
.L_x_708:
[----:B------:R-:W-:Y:S01]  /*5af0*/  ISETP.GE.AND P3, PT, R100, 0x41, PT ;  /* 0x000000416400780c */ /* 0x000fe20003f66270 */
[----:B------:R-:W3:Y:S01]  /*5b00*/  SHFL.IDX PT, R39, R39, 0x1, 0x1c1f ;  /* 0x003c1f0027277f89 */ /* 0x000ee200000e0000 */
[----:B------:R-:W-:Y:S03]  /*5b10*/  BSSY B0, `(.L_x_710) ;  /* 0x000002c000007945 */ /* 0x000fe60003800000 */
[----:B------:R4:W0:Y:S08]  /*5b20*/  SHFL.IDX PT, R11, R38, 0x1, 0x1c1f ;  /* 0x003c1f00260b7f89 */ /* 0x00083000000e0000 */
[----:B----4-:R-:W-:Y:S05]  /*5b30*/  @!P3 BRA `(.L_x_711) ;  /* 0x0000000000a4b947 */ /* 0x010fea0003800000 */
[----:B------:R-:W-:Y:S02]  /*5b40*/  ISETP.NE.AND P5, PT, R82, RZ, PT ;  /* 0x000000ff5200720c */ /* 0x000fe40003fa5270 */
[----:B------:R-:W-:Y:S02]  /*5b50*/  ISETP.NE.AND P4, PT, R83, RZ, PT ;  /* 0x000000ff5300720c */ /* 0x000fe40003f85270 */
[----:B------:R-:W-:-:S09]  /*5b60*/  PRMT R38, R3, 0x8880, RZ ;  /* 0x0000888003267816 */ /* 0x000fd200000000ff */
[----:B0-----:R-:W0:Y:S01]  /*5b70*/  @P5 LDS.128 R12, [R40+0x2000] ;  /* 0x00200000280c5984 */ /* 0x001e220000000c00 */
[----:B------:R-:W-:-:S04]  /*5b80*/  @P5 LEA R36, P3, R16, R11, 0x1 ;  /* 0x0000000b10245211 */ /* 0x000fc800078608ff */
[----:B---3--:R-:W-:Y:S02]  /*5b90*/  @P5 LEA.HI.X R37, R16, R39, R17, 0x1, P3 ;  /* 0x0000002710255211 */ /* 0x008fe400018f0c11 */
[----:B------:R-:W-:-:S04]  /*5ba0*/  @P4 LEA R34, P3, R2, R11, 0x1 ;  /* 0x0000000b02224211 */ /* 0x000fc800078608ff */
[----:B------:R-:W-:Y:S02]  /*5bb0*/  @P4 LEA.HI.X R35, R2, R39, R201, 0x1, P3 ;  /* 0x0000002702234211 */ /* 0x000fe400018f0cc9 */
[----:B------:R-:W-:-:S13]  /*5bc0*/  ISETP.NE.AND P3, PT, R84, RZ, PT ;  /* 0x000000ff5400720c */ /* 0x000fda0003f65270 */
[----:B------:R-:W-:-:S04]  /*5bd0*/  @P3 LEA R32, P6, R209, R11, 0x1 ;  /* 0x0000000bd1203211 */ /* 0x000fc800078c08ff */
[----:B------:R-:W-:Y:S01]  /*5be0*/  @P3 LEA.HI.X R33, R209, R39, R222, 0x1, P6 ;  /* 0x00000027d1213211 */ /* 0x000fe200030f0cde */
[----:B0-----:R0:W-:Y:S01]  /*5bf0*/  @P5 ST.E.128 desc[UR40][R36.64], R12 ;  /* 0x0000000c24005985 */ /* 0x0011e2000c101d28 */
[----:B------:R-:W-:-:S03]  /*5c00*/  ISETP.NE.AND P5, PT, R85, RZ, PT ;  /* 0x000000ff5500720c */ /* 0x000fc60003fa5270 */
[----:B------:R-:W3:Y:S10]  /*5c10*/  @P4 LDS.128 R12, [R42+0x2000] ;  /* 0x002000002a0c4984 */ /* 0x000ef40000000c00 */
[----:B0-----:R-:W-:-:S04]  /*5c20*/  @P5 LEA R36, P6, R208, R11, 0x1 ;  /* 0x0000000bd0245211 */ /* 0x001fc800078c08ff */
[----:B------:R-:W-:Y:S01]  /*5c30*/  @P5 LEA.HI.X R37, R208, R39, R221, 0x1, P6 ;  /* 0x00000027d0255211 */ /* 0x000fe200030f0cdd */
[----:B---3--:R0:W-:Y:S01]  /*5c40*/  @P4 ST.E.128 desc[UR40][R34.64], R12 ;  /* 0x0000000c22004985 */ /* 0x0081e2000c101d28 */
        /* <DEDUP_REMOVED lines=15> */
[----:B------:R-:W-:-:S03]  /*5d40*/  ISETP.GT.AND P4, PT, R38, -0x1, PT ;  /* 0xffffffff2600780c */ /* 0x000fc60003f84270 */
[----:B------:R-:W3:Y:S10]  /*5d50*/  @P3 LDS.128 R12, [R42+0x8000] ;  /* 0x008000002a0c3984 */ /* 0x000ef40000000c00 */
[----:B0-----:R-:W-:-:S04]  /*5d60*/  @!P4 LEA R34, P6, R210, R11, 0x1 ;  /* 0x0000000bd222c211 */ /* 0x001fc800078c08ff */
[----:B------:R-:W-:Y:S01]  /*5d70*/  @!P4 LEA.HI.X R35, R210, R39, R217, 0x1, P6 ;  /* 0x00000027d223c211 */ /* 0x000fe200030f0cd9 */
[----:B---3--:R-:W-:Y:S04]  /*5d80*/  @P3 ST.E.128 desc[UR40][R32.64], R12 ;  /* 0x0000000c20003985 */ /* 0x008fe8000c101d28 */
[----:B------:R-:W0:Y:S04]  /*5d90*/  @P5 LDS.128 R12, [R40+0xb000] ;  /* 0x00b00000280c5984 */ /* 0x000e280000000c00 */
[----:B0-----:R-:W-:Y:S04]  /*5da0*/  @P5 ST.E.128 desc[UR40][R36.64], R12 ;  /* 0x0000000c24005985 */ /* 0x001fe8000c101d28 */
[----:B------:R-:W0:Y:S04]  /*5db0*/  @!P4 LDS.128 R12, [R42+0xb000] ;  /* 0x00b000002a0cc984 */ /* 0x000e280000000c00 */
[----:B0-----:R4:W-:Y:S02]  /*5dc0*/  @!P4 ST.E.128 desc[UR40][R34.64], R12 ;  /* 0x0000000c2200c985 */ /* 0x0019e4000c101d28 */
.L_x_711:
[----:B------:R-:W-:Y:S05]  /*5dd0*/  BSYNC B0 ;  /* 0x0000000000007941 */ /* 0x000fea0003800000 */
.L_x_710:
[----:B------:R-:W-:Y:S01]  /*5de0*/  @!PT LDS RZ, [RZ] ;  /* 0x00000000fffff984 */ /* 0x000fe20000000800 */
[----:B------:R-:W-:Y:S01]  /*5df0*/  @!PT LDS RZ, [RZ] ;  /* 0x00000000fffff984 */ /* 0x000fe20000000800 */
[----:B------:R-:W-:Y:S01]  /*5e00*/  @!PT LDS RZ, [RZ] ;  /* 0x00000000fffff984 */ /* 0x000fe20000000800 */
[----:B------:R-:W-:Y:S01]  /*5e10*/  @!PT LDS RZ, [RZ] ;  /* 0x00000000fffff984 */ /* 0x000fe20000000800 */
[----:B------:R5:W-:Y:S06]  /*5e20*/  MEMBAR.ALL.CTA ;  /* 0x0000000000007992 */ /* 0x000bec0000008000 */
[----:B-----5:R-:W5:Y:S01]  /*5e30*/  FENCE.VIEW.ASYNC.S ;  /* 0x00000000000073c6 */ /* 0x020f620000000000 */
[----:B------:R-:W-:Y:S01]  /*5e40*/  @!P2 VIADD R89, R89, 0x228c0 ;  /* 0x000228c05959a836 */ /* 0x000fe20000000000 */
[----:B-----5:R0:W-:Y:S01]  /*5e50*/  BAR.SYNC.DEFER_BLOCKING R62, 0x80 ;  /* 0x0002003e0000751d */ /* 0x0201e20000010000 */
[----:B------:R-:W-:Y:S01]  /*5e60*/  ISETP.NE.AND P3, PT, R91, RZ, PT ;  /* 0x000000ff5b00720c */ /* 0x000fe20003f65270 */
[----:B------:R-:W-:-:S02]  /*5e70*/  VIADD R18, R18, 0x1 ;  /* 0x0000000112127836 */ /* 0x000fc40000000000 */
[----:B------:R-:W-:-:S04]  /*5e80*/  @!P2 PRMT R89, RZ, 0x654, R89 ;  /* 0x00000654ff59a816 */ /* 0x000fc80000000059 */
[----:B------:R1:W-:Y:S01]  /*5e90*/  @!P2 SYNCS.ARRIVE.TRANS64.RED.A1T0 RZ, [R89+URZ], RZ ;  /* 0x000000ff59ffa9a7 */ /* 0x0003e2000810043f */
[----:B------:R-:W-:-:S04]  /*5ea0*/  ISETP.NE.AND P2, PT, R18, 0x2, PT ;  /* 0x000000021200780c */ /* 0x000fc80003f45270 */
[----:B0---4-:R-:W-:Y:S02]  /*5eb0*/  SEL R12, RZ, 0x1, P2 ;  /* 0x00000001ff0c7807 */ /* 0x011fe40001000000 */
[----:B------:R-:W-:Y:S02]  /*5ec0*/  SEL R18, R18, RZ, P2 ;  /* 0x000000ff12127207 */ /* 0x000fe40001000000 */
[----:B------:R-:W-:Y:S01]  /*5ed0*/  LOP3.LUT R203, R203, R12, RZ, 0x3c, !PT ;  /* 0x0000000ccbcb7212 */ /* 0x000fe200078e3cff */
[----:B-1----:R-:W-:Y:S06]  /*5ee0*/  @P3 BRA `(.L_x_712) ;  /* 0xffffffc000e43947 */ /* 0x002fec000383ffff */
[----:B------:R-:W0:Y:S01]  /*5ef0*/  S2R R11, SR_TID.X ;  /* 0x00000000000b7919 */ /* 0x000e220000002100 */
[----:B------:R-:W-:Y:S02]  /*5f00*/  PLOP3.LUT P0, PT, PT, PT, PT, 0x8, 0x0 ;  /* 0x000000000000781c */ /* 0x000fe40003f0e170 */
[----:B0-----:R-:W-:-:S04]  /*5f10*/  SHF.R.U32.HI R11, RZ, 0x7, R11 ;  /* 0x00000007ff0b7819 */ /* 0x001fc8000001160b */
[----:B------:R-:W-:-:S13]  /*5f20*/  ISETP.NE.AND P3, PT, R11, 0x1, PT ;  /* 0x000000010b00780c */ /* 0x000fda0003f65270 */
[----:B------:R-:W-:Y:S06]  /*5f30*/  @!P3 BAR.ARV 0x9, 0x100 ;  /* 0x024400000000bb1d */ /* 0x000fec0000002000 */
.L_x_654:
[----:B------:R-:W-:Y:S02]  /*5f40*/  ISETP.GE.AND P2, PT, R176, 0x1, PT ;  /* 0x00000001b000780c */ /* 0x000fe40003f46270 */
[----:B------:R-:W-:Y:S02]  /*5f50*/  CS2R R32, SRZ ;  /* 0x0000000000207805 */ /* 0x000fe4000001ff00 */
[----:B------:R-:W-:Y:S02]  /*5f60*/  PLOP3.LUT P1, PT, PT, PT, PT, 0x80, 0x0 ;  /* 0x000000000000781c */ /* 0x000fe40003f2f070 */
[----:B------:R-:W-:Y:S01]  /*5f70*/  CS2R R36, SRZ ;  /* 0x0000000000247805 */ /* 0x000fe2000001ff00 */
[----:B------:R-:W-:Y:S01]  /*5f80*/  IMAD.MOV.U32 R0, RZ, RZ, RZ ;  /* 0x000000ffff007224 */ /* 0x000fe200078e00ff */
[----:B------:R-:W-:Y:S01]  /*5f90*/  CS2R R148, SRZ ;  /* 0x0000000000947805 */ /* 0x000fe2000001ff00 */
[----:B------:R-:W-:Y:S01]  /*5fa0*/  IMAD.MOV.U32 R150, RZ, RZ, RZ ;  /* 0x000000ffff967224 */ /* 0x000fe200078e00ff */
        /* <DEDUP_REMOVED lines=9> */
[----:B------:R-:W-:Y:S01]  /*6040*/  CS2R R152, SRZ ;  /* 0x0000000000987805 */ /* 0x000fe2000001ff00 */
[----:B------:R-:W-:Y:S01]  /*6050*/  IMAD.MOV.U32 R174, RZ, RZ, RZ ;  /* 0x000000ffffae7224 */ /* 0x000fe200078e00ff */
        /* <DEDUP_REMOVED lines=23> */
[----:B---3--:R-:W-:Y:S02]  /*61d0*/  CS2R R38, SRZ ;  /* 0x0000000000267805 */ /* 0x008fe4000001ff00 */
        /* <DEDUP_REMOVED lines=8> */
[----:B------:R-:W-:Y:S01]  /*6260*/  MOV R20, RZ ;  /* 0x000000ff00147202 */ /* 0x000fe20000000f00 */
        /* <DEDUP_REMOVED lines=14> */
[----:B--2---:R-:W-:-:S02]  /*6350*/  CS2R R40, SRZ ;  /* 0x0000000000287805 */ /* 0x004fc4000001ff00 */
[----:B------:R-:W-:Y:S02]  /*6360*/  CS2R R6, SRZ ;  /* 0x0000000000067805 */ /* 0x000fe4000001ff00 */
[----:B------:R-:W-:Y:S02]  /*6370*/  CS2R R4, SRZ ;  /* 0x0000000000047805 */ /* 0x000fe4000001ff00 */
[----:B------:R-:W-:Y:S01]  /*6380*/  CS2R R28, SRZ ;  /* 0x00000000001c7805 */ /* 0x000fe2000001ff00 */
[----:B------:R-:W-:Y:S06]  /*6390*/  @P0 BRA `(.L_x_713) ;  /* 0x00000000000c0947 */ /* 0x000fec0003800000 */
[----:B------:R-:W0:Y:S01]  /*63a0*/  FENCE.VIEW.ASYNC.G ;  /* 0x00000000000073c6 */ /* 0x000e220000000100 */
[----:B------:R-:W-:Y:S05]  /*63b0*/  WARPSYNC.ALL ;  /* 0x0000000000007948 */ /* 0x000fea0003800000 */
[----:B0-----:R-:W-:Y:S06]  /*63c0*/  BAR.ARV 0xc, 0x180 ;  /* 0x0306000000007b1d */ /* 0x001fec0000002000 */
.L_x_713:
[----:B------:R-:W-:Y:S01]  /*63d0*/  CS2R R24, SRZ ;  /* 0x0000000000187805 */ /* 0x000fe2000001ff00 */
[----:B------:R-:W-:Y:S06]  /*63e0*/  @!P2 BRA `(.L_x_714) ;  /* 0x00000078001ca947 */ /* 0x000fec0003800000 */
[----:B------:R-:W-:-:S03]  /*63f0*/  UMOV UR4, 0xffffffff ;  /* 0xffffffff00047882 */ /* 0x000fc60000000000 */
[----:B------:R-:W-:Y:S05]  /*6400*/  BRA.DIV UR4, `(.L_x_715) ;  /* 0x0000011a04787947 */ /* 0x000fea000b800000 */
[----:B------:R-:W0:Y:S02]  /*6410*/  S2R R3, SR_TID.X ;  /* 0x0000000000037919 */ /* 0x000e240000002100 */
[----:B0-----:R-:W-:-:S05]  /*6420*/  VIADD R3, R3, 0xffffff80 ;  /* 0xffffff8003037836 */ /* 0x001fca0000000000 */
[----:B------:R-:W-:-:S04]  /*6430*/  SHF.R.S32.HI R0, RZ, 0x1f, R3 ;  /* 0x0000001fff007819 */ /* 0x000fc80000011403 */
[----:B------:R-:W-:-:S04]  /*6440*/  LEA.HI R0, R0, R3, RZ, 0x7 ;  /* 0x0000000300007211 */ /* 0x000fc800078f38ff */
[----:B------:R-:W-:-:S05]  /*6450*/  SHF.R.S32.HI R0, RZ, 0x7, R0 ;  /* 0x00000007ff007819 */ /* 0x000fca0000011400 */
[----:B------:R0:W1:Y:S02]  /*6460*/  SHFL.IDX PT, R14, R0, RZ, 0x1f ;  /* 0x00001fff000e7589 */ /* 0x00006400000e0000 */
.L_x_944:
[----:B01----:R-:W-:Y:S01]  /*6470*/  LEA.HI R0, R14, R14, RZ, 0x1 ;  /* 0x0000000e0e007211 */ /* 0x003fe200078f08ff */
[----:B------:R-:W-:Y:S01]  /*6480*/  VIADD R24, R19, 0x18400 ;  /* 0x0001840013187836 */ /* 0x000fe20000000000 */
[----:B------:R-:W-:Y:S02]  /*6490*/  BSSY B6, `(.L_x_716) ;  /* 0x0000018000067945 */ /* 0x000fe40003800000 */
[----:B------:R-:W-:Y:S02]  /*64a0*/  LOP3.LUT R3, R0, 0x1e, RZ, 0xc0, !PT ;  /* 0x0000001e00037812 */ /* 0x000fe400078ec0ff */
[----:B------:R-:W-:-:S03]  /*64b0*/  LOP3.LUT P0, RZ, R24, 0x1bf, RZ, 0xc0, !PT ;  /* 0x000001bf18ff7812 */ /* 0x000fc6000780c0ff */
[----:B------:R-:W-:-:S04]  /*64c0*/  IMAD.IADD R3, R14, 0x1, -R3 ;  /* 0x000000010e037824 */ /* 0x000fc800078e0a03 */
[----:B------:R-:W-:-:S05]  /*64d0*/  IMAD R3, R3, 0x2000, R24 ;  /* 0x0000200003037824 */ /* 0x000fca00078e0218 */
[----:B------:R-:W-:-:S04]  /*64e0*/  SHF.R.U32.HI R3, RZ, 0x4, R3 ;  /* 0x00000004ff037819 */ /* 0x000fc80000011603 */
[----:B------:R-:W-:Y:S01]  /*64f0*/  LOP3.LUT R29, R3, 0x3fff, RZ, 0xc0, !PT ;  /* 0x00003fff031d7812 */ /* 0x000fe200078ec0ff */
[----:B------:R-:W-:Y:S06]  /*6500*/  @!P0 BRA `(.L_x_717) ;  /* 0x0000000000408947 */ /* 0x000fec0003800000 */
        /* <DEDUP_REMOVED lines=16> */
.L_x_717:
[----:B------:R-:W-:Y:S05]  /*6610*/  BSYNC B6 ;  /* 0x0000000000067941 */ /* 0x000fea0003800000 */
.L_x_716:
[----:B------:R-:W-:Y:S02]  /*6620*/  ULDC UR4, c[0x0][0x3f4] ;  /* 0x0000fd0000047ab9 */ /* 0x000fe40000000800 */
[----:B------:R-:W-:-:S13]  /*6630*/  ISETP.LT.AND P0, PT, RZ, UR4, PT ;  /* 0x00000004ff007c0c */ /* 0x000fda000bf01270 */
[----:B------:R-:W-:Y:S05]  /*6640*/  @P0 BRA `(.L_x_718) ;  /* 0x0000000000400947 */ /* 0x000fea0003800000 */
[----:B------:R-:W2:Y:S02]  /*6650*/  LDL R20, [R1+0x30] ;  /* 0x0000300001147983 */ /* 0x000ea40000100800 */
[----:B--2---:R-:W-:-:S04]  /*6660*/  LEA.HI R0, R20, R20, RZ, 0x1 ;  /* 0x0000001414007211 */ /* 0x004fc800078f08ff */
[----:B------:R-:W-:-:S05]  /*6670*/  LOP3.LUT R0, R0, 0xfffffffe, RZ, 0xc0, !PT ;  /* 0xfffffffe00007812 */ /* 0x000fca00078ec0ff */
[----:B------:R-:W-:-:S05]  /*6680*/  IMAD.IADD R0, R20, 0x1, -R0 ;  /* 0x0000000114007824 */ /* 0x000fca00078e0a00 */
[----:B------:R-:W-:-:S04]  /*6690*/  SHF.L.U32 R0, R0, 0x1f, RZ ;  /* 0x0000001f00007819 */ /* 0x000fc800000006ff */
[----:B------:R0:W1:Y:S03]  /*66a0*/  SYNCS.PHASECHK.TRANS64.TRYWAIT P0, [R19+URZ+0x22800], R0 ;  /* 0x02280000130075a7 */ /* 0x000066000800017f */
[----:B-1----:R-:W-:Y:S05]  /*66b0*/  @!P0 NANOSLEEP.SYNCS 0x989680 ;  /* 0x009896800000895d */ /* 0x002fea0003900000 */
[----:B------:R-:W1:Y:S01]  /*66c0*/  @!P0 SYNCS.PHASECHK.TRANS64 P0, [R19+URZ+0x22800], R0 ;  /* 0x02280000130085a7 */ /* 0x000e62000800007f */
[----:B------:R-:W-:Y:S04]  /*66d0*/  BSSY B0, `(.L_x_719) ;  /* 0x0000006000007945 */ /* 0x000fe80003800000 */
[----:B-1----:R-:W-:Y:S05]  /*66e0*/  @P0 BRA `(.L_x_720) ;  /* 0x0000000000100947 */ /* 0x002fea0003800000 */
.L_x_721:
[----:B-1----:R1:W2:Y:S02]  /*66f0*/  SYNCS.PHASECHK.TRANS64.TRYWAIT P0, [R19+URZ+0x22800], R0 ;  /* 0x02280000130075a7 */ /* 0x0022a4000800017f */
[----:B--2---:R-:W-:Y:S05]  /*6700*/  @!P0 NANOSLEEP.SYNCS 0x989680 ;  /* 0x009896800000895d */ /* 0x004fea0003900000 */
[----:B------:R-:W2:Y:S02]  /*6710*/  @!P0 SYNCS.PHASECHK.TRANS64 P0, [R19+URZ+0x22800], R0 ;  /* 0x02280000130085a7 */ /* 0x000ea4000800007f */
[----:B--2---:R-:W-:Y:S05]  /*6720*/  @!P0 BRA `(.L_x_721) ;  /* 0xfffffffc00f08947 */ /* 0x004fea000383ffff */
.L_x_720:
[----:B------:R-:W-:Y:S05]  /*6730*/  BSYNC B0 ;  /* 0x0000000000007941 */ /* 0x000fea0003800000 */
.L_x_719:
[----:B------:R-:W-:Y:S05]  /*6740*/  BRA `(.L_x_722) ;  /* 0x0000002000cc7947 */ /* 0x000fea0003800000 */
.L_x_718:
[----:B-----5:R-:W-:Y:S01]  /*6750*/  SHF.R.S32.HI R0, RZ, 0x1f, R26 ;  /* 0x0000001fff007819 */ /* 0x020fe2000001141a */
[----:B------:R-:W-:Y:S01]  /*6760*/  ULDC.64 UR4, c[0x0][0x3f8] ;  /* 0x0000fe0000047ab9 */ /* 0x000fe20000000a00 */
[----:B------:R-:W-:Y:S01]  /*6770*/  ULDC.64 UR6, c[0x0][0x408] ;  /* 0x0001020000067ab9 */ /* 0x000fe20000000a00 */
[----:B------:R-:W-:Y:S01]  /*6780*/  LOP3.LUT P0, RZ, R24, 0x3ff, RZ, 0xc0, !PT ;  /* 0x000003ff18ff7812 */ /* 0x000fe2000780c0ff */
[----:B------:R-:W-:Y:S01]  /*6790*/  IMAD.WIDE.U32 R4, R26, UR4, RZ ;  /* 0x000000041a047c25 */ /* 0x000fe2000f8e00ff */
[----:B------:R-:W-:Y:S03]  /*67a0*/  BSSY B6, `(.L_x_723) ;  /* 0x000001f000067945 */ /* 0x000fe60003800000 */
[C---:B------:R-:W-:Y:S02]  /*67b0*/  IMAD R3, R0.reuse, UR4, RZ ;  /* 0x0000000400037c24 */ /* 0x040fe4000f8e02ff */
[----:B------:R-:W-:-:S02]  /*67c0*/  IMAD R9, R0, UR6, RZ ;  /* 0x0000000600097c24 */ /* 0x000fc4000f8e02ff */
[C---:B------:R-:W-:Y:S01]  /*67d0*/  IMAD R3, R26.reuse, UR5, R3 ;  /* 0x000000051a037c24 */ /* 0x040fe2000f8e0203 */
[----:B------:R-:W-:Y:S01]  /*67e0*/  ULDC.64 UR4, c[0x0][0x3e8] ;  /* 0x0000fa0000047ab9 */ /* 0x000fe20000000a00 */
[----:B------:R-:W-:Y:S01]  /*67f0*/  IMAD.WIDE.U32 R6, R26, UR6, RZ ;  /* 0x000000061a067c25 */ /* 0x000fe2000f8e00ff */
[----:B------:R-:W-:-:S03]  /*6800*/  LEA R24, P1, R4, UR4, 0x1 ;  /* 0x0000000404187c11 */ /* 0x000fc6000f8208ff */
[----:B------:R-:W-:Y:S01]  /*6810*/  IMAD R9, R26, UR7, R9 ;  /* 0x000000071a097c24 */ /* 0x000fe2000f8e0209 */
[----:B------:R-:W-:Y:S01]  /*6820*/  ULDC.64 UR6, c[0x0][0x400] ;  /* 0x0001000000067ab9 */ /* 0x000fe20000000a00 */
[----:B------:R-:W-:Y:S01]  /*6830*/  IMAD.IADD R25, R3, 0x1, R5 ;  /* 0x0000000103197824 */ /* 0x000fe200078e0205 */
[----:B------:R-:W-:Y:S01]  /*6840*/  LEA R26, P2, R6, UR6, 0x1 ;  /* 0x00000006061a7c11 */ /* 0x000fe2000f8408ff */
[----:B------:R-:W-:-:S03]  /*6850*/  IMAD.IADD R3, R9, 0x1, R7 ;  /* 0x0000000109037824 */ /* 0x000fc600078e0207 */
[----:B------:R-:W-:Y:S02]  /*6860*/  LEA.HI.X R25, R4, UR5, R25, 0x1, P1 ;  /* 0x0000000504197c11 */ /* 0x000fe400088f0c19 */
[----:B------:R-:W-:Y:S01]  /*6870*/  LEA.HI.X R28, R6, UR7, R3, 0x1, P2 ;  /* 0x00000007061c7c11 */ /* 0x000fe200090f0c03 */
        /* <DEDUP_REMOVED lines=9> */
[----:B------:R-:W-:Y:S01]  /*6910*/  MOV R13, RZ ;  /* 0x000000ff000d7202 */ /* 0x000fe20000000f00 */
[----:B------:R-:W-:Y:S02]  /*6920*/  IMAD.U32 R7, RZ, RZ, UR7 ;  /* 0x00000007ff077e24 */ /* 0x000fe4000f8e00ff */
[----:B------:R-:W-:-:S02]  /*6930*/  IMAD.U32 R10, RZ, RZ, UR4 ;  /* 0x00000004ff0a7e24 */ /* 0x000fc4000f8e00ff */
[----:B------:R-:W-:Y:S02]  /*6940*/  IMAD.U32 R11, RZ, RZ, UR5 ;  /* 0x00000005ff0b7e24 */ /* 0x000fe4000f8e00ff */
[----:B------:R-:W-:Y:S02]  /*6950*/  IMAD.MOV.U32 R8, RZ, RZ, 0x70 ;  /* 0x00000070ff087424 */ /* 0x000fe400078e00ff */
[----:B0-----:R-:W-:-:S07]  /*6960*/  IMAD.MOV.U32 R12, RZ, RZ, 0x1 ;  /* 0x00000001ff0c7424 */ /* 0x001fce00078e00ff */
[----:B------:R-:W-:-:S07]  /*6970*/  LEPC R20, `(.L_x_724) ;  /* 0x000000001014794e */ /* 0x000fce0000000000 */
[----:B-1----:R-:W-:Y:S05]  /*6980*/  CALL.ABS.NOINC R14 ;  /* 0x000000000e007343 */ /* 0x002fea0003c00000 */
.L_x_724:
[----:B------:R-:W-:Y:S05]  /*6990*/  BSYNC B6 ;  /* 0x0000000000067941 */ /* 0x000fea0003800000 */
.L_x_723:
[----:B------:R-:W-:Y:S01]  /*69a0*/  ULDC.U8 UR4, c[0x0][0x410] ;  /* 0x0001040000047ab9 */ /* 0x000fe20000000000 */
[----:B------:R-:W-:Y:S01]  /*69b0*/  BSSY B0, `(.L_x_725) ;  /* 0x0000204000007945 */ /* 0x000fe20003800000 */
[----:B------:R-:W-:Y:S01]  /*69c0*/  ISETP.NE.AND P0, PT, RZ, UR4, PT ;  /* 0x00000004ff007c0c */ /* 0x000fe2000bf05270 */
[----:B------:R-:W-:-:S12]  /*69d0*/  IMAD R4, R73, 0x80, R200 ;  /* 0x0000008049047824 */ /* 0x000fd800078e02c8 */
[----:B------:R-:W-:Y:S05]  /*69e0*/  @!P0 BRA `(.L_x_726) ;  /* 0x0000001000188947 */ /* 0x000fea0003800000 */
[----:B------:R-:W-:-:S03]  /*69f0*/  UMOV UR4, 0xffffffff ;  /* 0xffffffff00047882 */ /* 0x000fc60000000000 */
[----:B------:R-:W-:Y:S05]  /*6a00*/  BRA.DIV UR4, `(.L_x_727) ;  /* 0x0000011604347947 */ /* 0x000fea000b800000 */
[----:B------:R0:W1:Y:S04]  /*6a10*/  SHFL.IDX PT, R3, R25, RZ, 0x1c1f ;  /* 0x001c1fff19037589 */ /* 0x00006800000e0000 */
[----:B------:R0:W2:Y:S04]  /*6a20*/  SHFL.IDX PT, R0, R24, RZ, 0x1c1f ;  /* 0x001c1fff18007589 */ /* 0x0000a800000e0000 */
[----:B------:R0:W3:Y:S04]  /*6a30*/  SHFL.IDX PT, R5, R28, RZ, 0x1c1f ;  /* 0x001c1fff1c057589 */ /* 0x0000e800000e0000 */
[----:B------:R0:W4:Y:S02]  /*6a40*/  SHFL.IDX PT, R14, R26, RZ, 0x1c1f ;  /* 0x001c1fff1a0e7589 */ /* 0x00012400000e0000 */
.L_x_950:
[----:B------:R-:W5:Y:S01]  /*6a50*/  LDL R9, [R1+0x30] ;  /* 0x0000300001097983 */ /* 0x000f620000100800 */
[----:B------:R-:W-:-:S03]  /*6a60*/  ULDC UR4, c[0x0][0x448] ;  /* 0x0001120000047ab9 */ /* 0x000fc60000000800 */
[----:B------:R-:W2:Y:S01]  /*6a70*/  LDL R30, [R1+0x38] ;  /* 0x00003800011e7983 */ /* 0x000ea20000100800 */
[----:B------:R-:W-:Y:S01]  /*6a80*/  IMAD R27, R27, UR4, RZ ;  /* 0x000000041b1b7c24 */ /* 0x000fe2000f8e02ff */
[----:B------:R-:W-:Y:S01]  /*6a90*/  BSSY B1, `(.L_x_728) ;  /* 0x0000021000017945 */ /* 0x000fe20003800000 */
[----:B------:R-:W-:Y:S02]  /*6aa0*/  CS2R R10, SRZ ;  /* 0x00000000000a7805 */ /* 0x000fe4000001ff00 */
[----:B------:R-:W-:Y:S02]  /*6ab0*/  CS2R R12, SRZ ;  /* 0x00000000000c7805 */ /* 0x000fe4000001ff00 */
[----:B------:R-:W-:Y:S02]  /*6ac0*/  ISETP.GE.AND P0, PT, R4, R27, PT ;  /* 0x0000001b0400720c */ /* 0x000fe40003f06270 */
[----:B-----5:R-:W-:-:S04]  /*6ad0*/  LEA.HI R6, R9, R9, RZ, 0x1 ;  /* 0x0000000909067211 */ /* 0x020fc800078f08ff */
[----:B------:R-:W-:Y:S01]  /*6ae0*/  LOP3.LUT R8, R6, 0xfffffffe, RZ, 0xc0, !PT ;  /* 0xfffffffe06087812 */ /* 0x000fe200078ec0ff */
[----:B--2---:R-:W-:Y:S01]  /*6af0*/  IMAD.SHL.U32 R4, R30, 0x40, RZ ;  /* 0x000000401e047824 */ /* 0x004fe200078e00ff */
[----:B------:R-:W-:-:S03]  /*6b00*/  CS2R R6, SRZ ;  /* 0x0000000000067805 */ /* 0x000fc6000001ff00 */
[----:B0-----:R-:W-:Y:S01]  /*6b10*/  IMAD.IADD R26, R9, 0x1, -R8 ;  /* 0x00000001091a7824 */ /* 0x001fe200078e0a08 */
[----:B------:R-:W-:Y:S02]  /*6b20*/  CS2R R8, SRZ ;  /* 0x0000000000087805 */ /* 0x000fe4000001ff00 */
[----:B------:R-:W-:Y:S02]  /*6b30*/  LOP3.LUT R31, R4, 0x1c0, RZ, 0xc0, !PT ;  /* 0x000001c0041f7812 */ /* 0x000fe400078ec0ff */
[----:B------:R-:W-:Y:S01]  /*6b40*/  SHF.L.U32 R26, R26, 0x1f, RZ ;  /* 0x0000001f1a1a7819 */ /* 0x000fe200000006ff */
[----:B------:R-:W-:Y:S06]  /*6b50*/  @P0 BRA `(.L_x_729) ;  /* 0x0000000000500947 */ /* 0x000fec0003800000 */
[----:B------:R-:W2:Y:S01]  /*6b60*/  LDL R32, [R1+0x48] ;  /* 0x0000480001207983 */ /* 0x000ea20000100800 */
[----:B------:R-:W-:-:S03]  /*6b70*/  ULDC UR4, c[0x0][0x3f4] ;  /* 0x0000fd0000047ab9 */ /* 0x000fc60000000800 */
[----:B------:R-:W4:Y:S01]  /*6b80*/  LDL R28, [R1+0x44] ;  /* 0x00004400011c7983 */ /* 0x000f220000100800 */
[----:B------:R-:W-:Y:S01]  /*6b90*/  ISETP.GE.AND P3, PT, R204, UR4, PT ;  /* 0x00000004cc007c0c */ /* 0x000fe2000bf66270 */
[----:B------:R-:W-:Y:S01]  /*6ba0*/  IMAD.MOV.U32 R6, RZ, RZ, R0 ;  /* 0x000000ffff067224 */ /* 0x000fe200078e0000 */
[----:B------:R-:W-:Y:S01]  /*6bb0*/  ISETP.GE.AND P2, PT, R22, UR4, PT ;  /* 0x0000000416007c0c */ /* 0x000fe2000bf46270 */
[----:B-1----:R-:W-:Y:S02]  /*6bc0*/  IMAD.MOV.U32 R7, RZ, RZ, R3 ;  /* 0x000000ffff077224 */ /* 0x002fe400078e0003 */
[----:B---3--:R-:W-:Y:S01]  /*6bd0*/  IMAD.MOV.U32 R15, RZ, RZ, R5 ;  /* 0x000000ffff0f7224 */ /* 0x008fe200078e0005 */
[----:B------:R-:W-:-:S09]  /*6be0*/  CS2R R12, SRZ ;  /* 0x00000000000c7805 */ /* 0x000fd2000001ff00 */
[----:B------:R-:W-:Y:S01]  /*6bf0*/  @!P2 IMAD.WIDE R20, R22, 0x2, R6 ;  /* 0x000000021614a825 */ /* 0x000fe200078e0206 */
[----:B------:R-:W-:-:S04]  /*6c00*/  CS2R R6, SRZ ;  /* 0x0000000000067805 */ /* 0x000fc8000001ff00 */
[----:B------:R0:W5:Y:S01]  /*6c10*/  @!P2 LD.E.64 R10, desc[UR40][R20.64] ;  /* 0x00000028140aa980 */ /* 0x000162000c101b00 */
[-C--:B--2---:R-:W-:Y:S02]  /*6c20*/  @!P3 IADD3 R24, P0, R0, R32.reuse, RZ ;  /* 0x000000200018b210 */ /* 0x084fe40007f1e0ff */
[----:B----4-:R-:W-:Y:S01]  /*6c30*/  @!P3 IADD3 R4, P1, R14, R32, RZ ;  /* 0x000000200e04b210 */ /* 0x010fe20007f3e0ff */
[----:B------:R-:W-:-:S04]  /*6c40*/  @!P2 IMAD.WIDE R14, R22, 0x2, R14 ;  /* 0x00000002160ea825 */ /* 0x000fc800078e020e */
[--C-:B------:R-:W-:Y:S01]  /*6c50*/  @!P3 IMAD.X R25, R3, 0x1, R28.reuse, P0 ;  /* 0x000000010319b824 */ /* 0x100fe200000e061c */
[----:B------:R0:W5:Y:S01]  /*6c60*/  @!P2 LD.E.64 R8, desc[UR40][R14.64] ;  /* 0x000000280e08a980 */ /* 0x000162000c101b00 */
[----:B------:R-:W-:-:S03]  /*6c70*/  @!P3 IMAD.X R5, R5, 0x1, R28, P1 ;  /* 0x000000010505b824 */ /* 0x000fc600008e061c */
[----:B------:R0:W5:Y:S04]  /*6c80*/  @!P3 LD.E.64 R12, desc[UR40][R24.64] ;  /* 0x00000028180cb980 */ /* 0x000168000c101b00 */
[----:B------:R0:W5:Y:S02]  /*6c90*/  @!P3 LD.E.64 R6, desc[UR40][R4.64] ;  /* 0x000000280406b980 */ /* 0x000164000c101b00 */
.L_x_729:
[----:B------:R-:W-:Y:S05]  /*6ca0*/  BSYNC B1 ;  /* 0x0000000000017941 */ /* 0x000fea0003800000 */
.L_x_728:
[----:B------:R-:W2:Y:S01]  /*6cb0*/  S2R R33, SR_TID.X ;  /* 0x0000000000217919 */ /* 0x000ea20000002100 */
[----:B------:R-:W2:Y:S01]  /*6cc0*/  SYNCS.PHASECHK.TRANS64.TRYWAIT P0, [R19+URZ+0x22800], R26 ;  /* 0x0228001a130075a7 */ /* 0x000ea2000800017f */
[----:B-1----:R-:W-:Y:S01]  /*6cd0*/  LOP3.LUT R3, R31, 0x18, R16, 0xf8, !PT ;  /* 0x000000181f037812 */ /* 0x002fe200078ef810 */
[----:B------:R-:W-:Y:S01]  /*6ce0*/  IMAD R0, R73, -0x80, R27 ;  /* 0xffffff8049007824 */ /* 0x000fe200078e021b */
[----:B0-----:R-:W-:Y:S01]  /*6cf0*/  SHF.R.U32.HI R4, RZ, 0x3, R31 ;  /* 0x00000003ff047819 */ /* 0x001fe2000001161f */
[----:B-----5:R-:W-:Y:S01]  /*6d00*/  IMAD.MOV.U32 R15, RZ, RZ, R13 ;  /* 0x000000ffff0f7224 */ /* 0x020fe200078e000d */
[----:B------:R-:W-:Y:S01]  /*6d10*/  SHF.R.U64 R28, R10, 0x10, R11 ;  /* 0x000000100a1c7819 */ /* 0x000fe2000000120b */
[----:B----4-:R-:W-:Y:S01]  /*6d20*/  IMAD.MOV.U32 R14, RZ, RZ, R12 ;  /* 0x000000ffff0e7224 */ /* 0x010fe200078e000c */
[----:B------:R-:W-:Y:S01]  /*6d30*/  LOP3.LUT R27, R3, R4, RZ, 0x3c, !PT ;  /* 0x00000004031b7212 */ /* 0x000fe200078e3cff */
[----:B------:R-:W-:Y:S01]  /*6d40*/  IMAD.MOV.U32 R3, RZ, RZ, R10 ;  /* 0x000000ffff037224 */ /* 0x000fe200078e000a */
[--C-:B------:R-:W-:Y:S01]  /*6d50*/  SHF.R.U64 R21, R12, 0x10, R13.reuse ;  /* 0x000000100c157819 */ /* 0x100fe2000000120d */
[----:B------:R-:W-:Y:S01]  /*6d60*/  IMAD.MOV.U32 R10, RZ, RZ, R8 ;  /* 0x000000ffff0a7224 */ /* 0x000fe200078e0008 */
[----:B------:R-:W-:Y:S01]  /*6d70*/  SHF.R.U32.HI R24, RZ, 0x10, R13 ;  /* 0x00000010ff187819 */ /* 0x000fe2000001160d */
[----:B------:R-:W-:Y:S01]  /*6d80*/  IMAD.MOV.U32 R4, RZ, RZ, R11 ;  /* 0x000000ffff047224 */ /* 0x000fe200078e000b */
[----:B------:R-:W-:Y:S01]  /*6d90*/  SHF.R.U64 R13, R8, 0x10, R9 ;  /* 0x00000010080d7819 */ /* 0x000fe20000001209 */
[----:B------:R-:W-:Y:S01]  /*6da0*/  BSSY B1, `(.L_x_730) ;  /* 0x0000019000017945 */ /* 0x000fe20003800000 */
[----:B------:R-:W-:Y:S01]  /*6db0*/  SHF.R.U32.HI R25, RZ, 0x10, R11 ;  /* 0x00000010ff197819 */ /* 0x000fe2000001160b */
[--C-:B------:R-:W-:Y:S01]  /*6dc0*/  IMAD.MOV.U32 R11, RZ, RZ, R9.reuse ;  /* 0x000000ffff0b7224 */ /* 0x100fe200078e0009 */
[----:B------:R-:W-:Y:S01]  /*6dd0*/  VIMNMX R35, R0, 0x80, PT ;  /* 0x0000008000237848 */ /* 0x000fe20003fe0100 */
[----:B---3--:R-:W-:Y:S01]  /*6de0*/  IMAD.MOV.U32 R5, RZ, RZ, R6 ;  /* 0x000000ffff057224 */ /* 0x008fe200078e0006 */
[----:B------:R-:W-:Y:S01]  /*6df0*/  SHF.R.U32.HI R20, RZ, 0x10, R9 ;  /* 0x00000010ff147819 */ /* 0x000fe20000011609 */
[--C-:B------:R-:W-:Y:S01]  /*6e00*/  IMAD.MOV.U32 R9, RZ, RZ, R7.reuse ;  /* 0x000000ffff097224 */ /* 0x100fe200078e0007 */
[----:B------:R-:W-:-:S02]  /*6e10*/  SHF.R.U64 R12, R6, 0x10, R7 ;  /* 0x00000010060c7819 */ /* 0x000fc40000001207 */
[----:B------:R-:W-:Y:S02]  /*6e20*/  PRMT R28, R3, 0x5410, R28 ;  /* 0x00005410031c7816 */ /* 0x000fe4000000001c */
[----:B------:R-:W-:Y:S02]  /*6e30*/  LOP3.LUT P2, RZ, R30, 0x4, RZ, 0xc0, !PT ;  /* 0x000000041eff7812 */ /* 0x000fe4000784c0ff */
[----:B------:R-:W-:Y:S02]  /*6e40*/  SHF.R.U32.HI R6, RZ, 0x10, R7 ;  /* 0x00000010ff067819 */ /* 0x000fe40000011607 */
[----:B------:R-:W-:Y:S01]  /*6e50*/  ISETP.GE.AND P1, PT, R200, R35, PT ;  /* 0x00000023c800720c */ /* 0x000fe20003f26270 */
[----:B--2---:R-:W-:Y:S01]  /*6e60*/  VIADD R33, R33, 0xffffff80 ;  /* 0xffffff8021217836 */ /* 0x004fe20000000000 */
[----:B------:R-:W-:Y:S02]  /*6e70*/  PRMT R30, R14, 0x5410, R21 ;  /* 0x000054100e1e7816 */ /* 0x000fe40000000015 */
[----:B------:R-:W-:-:S02]  /*6e80*/  PRMT R3, R15, 0x5410, R24 ;  /* 0x000054100f037816 */ /* 0x000fc40000000018 */
[----:B------:R-:W-:Y:S02]  /*6e90*/  SHF.R.S32.HI R32, RZ, 0x1f, R33 ;  /* 0x0000001fff207819 */ /* 0x000fe40000011421 */
[----:B------:R-:W-:Y:S02]  /*6ea0*/  PRMT R31, R10, 0x5410, R13 ;  /* 0x000054100a1f7816 */ /* 0x000fe4000000000d */
[----:B------:R-:W-:-:S04]  /*6eb0*/  LEA.HI R32, R32, R33, RZ, 0x5 ;  /* 0x0000002120207211 */ /* 0x000fc800078f28ff */
[----:B------:R-:W-:-:S05]  /*6ec0*/  SHF.R.S32.HI R32, RZ, 0x5, R32 ;  /* 0x00000005ff207819 */ /* 0x000fca0000011420 */
[----:B------:R-:W-:Y:S01]  /*6ed0*/  IMAD R8, R32, 0x200, R27 ;  /* 0x0000020020087824 */ /* 0x000fe200078e021b */
[----:B------:R-:W-:-:S03]  /*6ee0*/  PRMT R27, R4, 0x5410, R25 ;  /* 0x00005410041b7816 */ /* 0x000fc60000000019 */
[----:B------:R-:W-:-:S04]  /*6ef0*/  IMAD R8, R8, 0x2, R19 ;  /* 0x0000000208087824 */ /* 0x000fc800078e0213 */
[C---:B------:R-:W-:Y:S02]  /*6f00*/  VIADD R4, R8.reuse, 0x18400 ;  /* 0x0001840008047836 */ /* 0x040fe40000000000 */
[----:B------:R-:W-:Y:S01]  /*6f10*/  VIADD R0, R8, 0x18440 ;  /* 0x0001844008007836 */ /* 0x000fe20000000000 */
[----:B------:R-:W-:Y:S06]  /*6f20*/  @!P0 BRA `(.L_x_731) ;  /* 0x00000110005c8947 */ /* 0x000fec0003800000 */
.L_x_951:
[----:B------:R-:W-:Y:S05]  /*6f30*/  BSYNC B1 ;  /* 0x0000000000017941 */ /* 0x000fea0003800000 */
.L_x_730:
[----:B------:R-:W-:Y:S01]  /*6f40*/  BSSY B1, `(.L_x_732) ;  /* 0x0000059000017945 */ /* 0x000fe20003800000 */
[----:B------:R-:W-:Y:S01]  /*6f50*/  PRMT R32, R11, 0x5410, R20 ;  /* 0x000054100b207816 */ /* 0x000fe20000000014 */
[----:B------:R-:W-:Y:S01]  /*6f60*/  @P2 VIADD R0, R4, 0xffffffc0 ;  /* 0xffffffc004002836 */ /* 0x000fe20000000000 */
[----:B------:R-:W-:Y:S02]  /*6f70*/  PRMT R33, R5, 0x5410, R12 ;  /* 0x0000541005217816 */ /* 0x000fe4000000000c */
[----:B------:R-:W-:Y:S01]  /*6f80*/  PRMT R34, R9, 0x5410, R6 ;  /* 0x0000541009227816 */ /* 0x000fe20000000006 */
[----:B------:R-:W-:Y:S06]  /*6f90*/  @P1 BRA `(.L_x_733) ;  /* 0x00000004004c1947 */ /* 0x000fec0003800000 */
[----:B------:R-:W1:Y:S01]  /*6fa0*/  LDC R5, c[0x0][0x3f4] ;  /* 0x0000fd00ff057b82 */ /* 0x000e620000000800 */
[----:B------:R-:W-:Y:S01]  /*6fb0*/  BSSY B2, `(.L_x_734) ;  /* 0x000002a000027945 */ /* 0x000fe20003800000 */
[-C--:B-1----:R-:W-:Y:S02]  /*6fc0*/  ISETP.GE.AND P0, PT, R22, R5.reuse, PT ;  /* 0x000000051600720c */ /* 0x082fe40003f06270 */
[----:B------:R-:W-:-:S11]  /*6fd0*/  ISETP.GE.AND P1, PT, R204, R5, PT ;  /* 0x00000005cc00720c */ /* 0x000fd60003f26270 */
[----:B------:R-:W-:Y:S05]  /*6fe0*/  @P0 BRA `(.L_x_735) ;  /* 0x0000000000980947 */ /* 0x000fea0003800000 */
[----:B------:R-:W1:Y:S01]  /*6ff0*/  LDS.128 R4, [R8+0x18400] ;  /* 0x0184000008047984 */ /* 0x000e620000000c00 */
[C---:B------:R-:W-:Y:S01]  /*7000*/  IMAD.U32 R15, R31.reuse, 0x10000, RZ ;  /* 0x000100001f0f7824 */ /* 0x040fe200078e00ff */
[C---:B------:R-:W-:Y:S01]  /*7010*/  LOP3.LUT R14, R28.reuse, 0xffff0000, RZ, 0xc0, !PT ;  /* 0xffff00001c0e7812 */ /* 0x040fe200078ec0ff */
[----:B------:R-:W-:Y:S01]  /*7020*/  IMAD.U32 R13, R28, 0x10000, RZ ;  /* 0x000100001c0d7824 */ /* 0x000fe200078e00ff */
[----:B------:R-:W-:Y:S01]  /*7030*/  LOP3.LUT R20, R31, 0xffff0000, RZ, 0xc0, !PT ;  /* 0xffff00001f147812 */ /* 0x000fe200078ec0ff */
[C---:B-1----:R-:W-:Y:S01]  /*7040*/  IMAD.U32 R9, R4.reuse, 0x10000, RZ ;  /* 0x0001000004097824 */ /* 0x042fe200078e00ff */
[----:B------:R-:W-:Y:S01]  /*7050*/  LOP3.LUT R4, R4, 0xffff0000, RZ, 0xc0, !PT ;  /* 0xffff000004047812 */ /* 0x000fe200078ec0ff */
[C---:B------:R-:W-:Y:S01]  /*7060*/  IMAD.U32 R10, R5.reuse, 0x10000, RZ ;  /* 0x00010000050a7824 */ /* 0x040fe200078e00ff */
[----:B------:R-:W-:Y:S01]  /*7070*/  LOP3.LUT R5, R5, 0xffff0000, RZ, 0xc0, !PT ;  /* 0xffff000005057812 */ /* 0x000fe200078ec0ff */
[----:B------:R-:W-:Y:S01]  /*7080*/  IMAD.U32 R12, R7, 0x10000, RZ ;  /* 0x00010000070c7824 */ /* 0x000fe200078e00ff */
[----:B------:R-:W-:Y:S01]  /*7090*/  SHF.L.U32 R11, R6, 0x10, RZ ;  /* 0x00000010060b7819 */ /* 0x000fe200000006ff */
[C---:B------:R-:W-:Y:S01]  /*70a0*/  FMUL.FTZ R24, R4.reuse, R15 ;  /* 0x0000000f04187220 */ /* 0x040fe20000410000 */
[-C--:B------:R-:W-:Y:S01]  /*70b0*/  FMUL.FTZ R4, R4, R13.reuse ;  /* 0x0000000d04047220 */ /* 0x080fe20000410000 */
[C---:B------:R-:W-:Y:S01]  /*70c0*/  FMUL.FTZ R21, R5.reuse, R20 ;  /* 0x0000001405157220 */ /* 0x040fe20000410000 */
[-C--:B------:R-:W-:Y:S01]  /*70d0*/  FMUL.FTZ R25, R5, R14.reuse ;  /* 0x0000000e05197220 */ /* 0x080fe20000410000 */
[C---:B------:R-:W-:Y:S01]  /*70e0*/  FFMA.FTZ R24, R9.reuse, R13, -R24 ;  /* 0x0000000d09187223 */ /* 0x040fe20000010818 */
[----:B------:R-:W-:Y:S01]  /*70f0*/  LOP3.LUT R6, R6, 0xffff0000, RZ, 0xc0, !PT ;  /* 0xffff000006067812 */ /* 0x000fe200078ec0ff */
[----:B------:R-:W-:Y:S01]  /*7100*/  FFMA.FTZ R15, R9, R15, R4 ;  /* 0x0000000f090f7223 */ /* 0x000fe20000010004 */
[----:B------:R-:W-:Y:S01]  /*7110*/  LOP3.LUT R7, R7, 0xffff0000, RZ, 0xc0, !PT ;  /* 0xffff000007077812 */ /* 0x000fe200078ec0ff */
[C---:B------:R-:W-:Y:S01]  /*7120*/  IMAD.U32 R9, R32.reuse, 0x10000, RZ ;  /* 0x0001000020097824 */ /* 0x040fe200078e00ff */
[----:B------:R-:W-:Y:S01]  /*7130*/  LOP3.LUT R13, R32, 0xffff0000, RZ, 0xc0, !PT ;  /* 0xffff0000200d7812 */ /* 0x000fe200078ec0ff */
[C---:B------:R-:W-:Y:S01]  /*7140*/  IMAD.U32 R4, R27.reuse, 0x10000, RZ ;  /* 0x000100001b047824 */ /* 0x040fe200078e00ff */
[----:B------:R-:W-:Y:S01]  /*7150*/  LOP3.LUT R5, R27, 0xffff0000, RZ, 0xc0, !PT ;  /* 0xffff00001b057812 */ /* 0x000fe200078ec0ff */
[C---:B------:R-:W-:Y:S01]  /*7160*/  FFMA.FTZ R21, R10.reuse, R14, -R21 ;  /* 0x0000000e0a157223 */ /* 0x040fe20000010815 */
[----:B------:R-:W-:Y:S01]  /*7170*/  FFMA.FTZ R10, R10, R20, R25 ;  /* 0x000000140a0a7223 */ /* 0x000fe20000010019 */
[C---:B------:R-:W-:Y:S01]  /*7180*/  FMUL.FTZ R14, R6.reuse, R9 ;  /* 0x00000009060e7220 */ /* 0x040fe20000410000 */
[-C--:B------:R-:W-:Y:S01]  /*7190*/  FMUL.FTZ R20, R6, R4.reuse ;  /* 0x0000000406147220 */ /* 0x080fe20000410000 */
[C---:B------:R-:W-:Y:S01]  /*71a0*/  FMUL.FTZ R25, R7.reuse, R13 ;  /* 0x0000000d07197220 */ /* 0x040fe20000410000 */
[----:B0-----:R-:W-:Y:S01]  /*71b0*/  FMUL.FTZ R26, R7, R5 ;  /* 0x00000005071a7220 */ /* 0x001fe20000410000 */
[C---:B------:R-:W-:Y:S01]  /*71c0*/  FFMA.FTZ R6, R11.reuse, R4, -R14 ;  /* 0x000000040b067223 */ /* 0x040fe2000001080e */
[----:B------:R-:W-:Y:S01]  /*71d0*/  FFMA.FTZ R9, R11, R9, R20 ;  /* 0x000000090b097223 */ /* 0x000fe20000010014 */
[C---:B------:R-:W-:Y:S01]  /*71e0*/  FFMA.FTZ R7, R12.reuse, R5, -R25 ;  /* 0x000000050c077223 */ /* 0x040fe20000010819 */
[----:B------:R-:W-:Y:S01]  /*71f0*/  FFMA.FTZ R26, R12, R13, R26 ;  /* 0x0000000d0c1a7223 */ /* 0x000fe2000001001a */
[----:B------:R-:W-:-:S02]  /*7200*/  F2FP.BF16.F32.PACK_AB R4, R15, R24 ;  /* 0x000000180f04723e */ /* 0x000fc400000010ff */
[----:B------:R-:W-:Y:S02]  /*7210*/  F2FP.BF16.F32.PACK_AB R5, R10, R21 ;  /* 0x000000150a05723e */ /* 0x000fe400000010ff */
[----:B------:R-:W-:Y:S02]  /*7220*/  F2FP.BF16.F32.PACK_AB R6, R9, R6 ;  /* 0x000000060906723e */ /* 0x000fe400000010ff */
[----:B------:R-:W-:-:S05]  /*7230*/  F2FP.BF16.F32.PACK_AB R7, R26, R7 ;  /* 0x000000071a07723e */ /* 0x000fca00000010ff */
[----:B------:R1:W-:Y:S02]  /*7240*/  STS.128 [R8+0x18400], R4 ;  /* 0x0184000408007388 */ /* 0x0003e40000000c00 */
.L_x_735:
[----:B------:R-:W-:Y:S05]  /*7250*/  BSYNC B2 ;  /* 0x0000000000027941 */ /* 0x000fea0003800000 */
.L_x_734:
[----:B------:R-:W-:Y:S05]  /*7260*/  @P1 BRA `(.L_x_733) ;  /* 0x0000000000981947 */ /* 0x000fea0003800000 */
[----:B-1----:R-:W1:Y:S01]  /*7270*/  LDS.128 R4, [R0] ;  /* 0x0000000000047984 */ /* 0x002e620000000c00 */
        /* <DEDUP_REMOVED lines=8> */
[C---:B------:R-:W-:Y:S01]  /*7300*/  IMAD.U32 R11, R6.reuse, 0x10000, RZ ;  /* 0x00010000060b7824 */ /* 0x040fe200078e00ff */
[----:B------:R-:W-:Y:S01]  /*7310*/  LOP3.LUT R6, R6, 0xffff0000, RZ, 0xc0, !PT ;  /* 0xffff000006067812 */ /* 0x000fe200078ec0ff */
[C---:B------:R-:W-:Y:S01]  /*7320*/  FMUL.FTZ R24, R4.reuse, R15 ;  /* 0x0000000f04187220 */ /* 0x040fe20000410000 */
[----:B------:R-:W-:Y:S01]  /*7330*/  FMUL.FTZ R4, R4, R13 ;  /* 0x0000000d04047220 */ /* 0x000fe20000410000 */
[----:B------:R-:W-:-:S02]  /*7340*/  IMAD.U32 R12, R7, 0x10000, RZ ;  /* 0x00010000070c7824 */ /* 0x000fc400078e00ff */
[----:B------:R-:W-:Y:S01]  /*7350*/  FMUL.FTZ R21, R5, R20 ;  /* 0x0000001405157220 */ /* 0x000fe20000410000 */
[----:B------:R-:W-:Y:S01]  /*7360*/  FFMA.FTZ R24, R9, R13, -R24 ;  /* 0x0000000d09187223 */ /* 0x000fe20000010818 */
[-C--:B------:R-:W-:Y:S01]  /*7370*/  FMUL.FTZ R25, R5, R14.reuse ;  /* 0x0000000e05197220 */ /* 0x080fe20000410000 */
[----:B------:R-:W-:Y:S01]  /*7380*/  LOP3.LUT R7, R7, 0xffff0000, RZ, 0xc0, !PT ;  /* 0xffff000007077812 */ /* 0x000fe200078ec0ff */
[----:B------:R-:W-:Y:S01]  /*7390*/  FFMA.FTZ R15, R9, R15, R4 ;  /* 0x0000000f090f7223 */ /* 0x000fe20000010004 */
[C---:B------:R-:W-:Y:S01]  /*73a0*/  LOP3.LUT R13, R34.reuse, 0xffff0000, RZ, 0xc0, !PT ;  /* 0xffff0000220d7812 */ /* 0x040fe200078ec0ff */
[----:B------:R-:W-:Y:S01]  /*73b0*/  IMAD.U32 R9, R34, 0x10000, RZ ;  /* 0x0001000022097824 */ /* 0x000fe200078e00ff */
[C---:B------:R-:W-:Y:S01]  /*73c0*/  LOP3.LUT R5, R3.reuse, 0xffff0000, RZ, 0xc0, !PT ;  /* 0xffff000003057812 */ /* 0x040fe200078ec0ff */
[----:B------:R-:W-:Y:S02]  /*73d0*/  IMAD.U32 R4, R3, 0x10000, RZ ;  /* 0x0001000003047824 */ /* 0x000fe400078e00ff */
        /* <DEDUP_REMOVED lines=14> */
[----:B------:R2:W-:Y:S02]  /*74c0*/  STS.128 [R0], R4 ;  /* 0x0000000400007388 */ /* 0x0005e40000000c00 */
.L_x_733:
[----:B------:R-:W-:Y:S05]  /*74d0*/  BSYNC B1 ;  /* 0x0000000000017941 */ /* 0x000fea0003800000 */
.L_x_732:
[----:B-12---:R-:W-:-:S05]  /*74e0*/  VIADD R4, R200, 0x40 ;  /* 0x00000040c8047836 */ /* 0x006fca0000000000 */
[----:B------:R-:W-:-:S13]  /*74f0*/  ISETP.GE.AND P0, PT, R4, R35, PT ;  /* 0x000000230400720c */ /* 0x000fda0003f06270 */
[----:B------:R-:W-:Y:S05]  /*7500*/  @P0 BRA `(.L_x_736) ;  /* 0x0000001400380947 */ /* 0x000fea0003800000 */
[----:B------:R-:W1:Y:S01]  /*7510*/  LDC R5, c[0x0][0x3f4] ;  /* 0x0000fd00ff057b82 */ /* 0x000e620000000800 */
[----:B------:R-:W-:Y:S01]  /*7520*/  BSSY B1, `(.L_x_737) ;  /* 0x000002a000017945 */ /* 0x000fe20003800000 */
[-C--:B-1----:R-:W-:Y:S02]  /*7530*/  ISETP.GE.AND P0, PT, R22, R5.reuse, PT ;  /* 0x000000051600720c */ /* 0x082fe40003f06270 */
[----:B------:R-:W-:-:S11]  /*7540*/  ISETP.GE.AND P1, PT, R204, R5, PT ;  /* 0x00000005cc00720c */ /* 0x000fd60003f26270 */
[----:B------:R-:W-:Y:S05]  /*7550*/  @P0 BRA `(.L_x_738) ;  /* 0x0000000000980947 */ /* 0x000fea0003800000 */
[----:B------:R-:W1:Y:S01]  /*7560*/  LDS.128 R4, [R8+0x1a400] ;  /* 0x01a4000008047984 */ /* 0x000e620000000c00 */
[C---:B------:R-:W-:Y:S01]  /*7570*/  IMAD.U32 R21, R31.reuse, 0x10000, RZ ;  /* 0x000100001f157824 */ /* 0x040fe200078e00ff */
[----:B0-----:R-:W-:Y:S01]  /*7580*/  LOP3.LUT R26, R31, 0xffff0000, RZ, 0xc0, !PT ;  /* 0xffff00001f1a7812 */ /* 0x001fe200078ec0ff */
[C---:B------:R-:W-:Y:S01]  /*7590*/  IMAD.U32 R15, R28.reuse, 0x10000, RZ ;  /* 0x000100001c0f7824 */ /* 0x040fe200078e00ff */
[----:B------:R-:W-:Y:S01]  /*75a0*/  LOP3.LUT R28, R28, 0xffff0000, RZ, 0xc0, !PT ;  /* 0xffff00001c1c7812 */ /* 0x000fe200078ec0ff */
[C---:B------:R-:W-:Y:S01]  /*75b0*/  IMAD.U32 R25, R32.reuse, 0x10000, RZ ;  /* 0x0001000020197824 */ /* 0x040fe200078e00ff */
[----:B------:R-:W-:Y:S02]  /*75c0*/  LOP3.LUT R32, R32, 0xffff0000, RZ, 0xc0, !PT ;  /* 0xffff000020207812 */ /* 0x000fe400078ec0ff */
[----:B------:R-:W-:Y:S01]  /*75d0*/  LOP3.LUT R24, R27, 0xffff0000, RZ, 0xc0, !PT ;  /* 0xffff00001b187812 */ /* 0x000fe200078ec0ff */
[C---:B-1----:R-:W-:Y:S01]  /*75e0*/  IMAD.U32 R9, R4.reuse, 0x10000, RZ ;  /* 0x0001000004097824 */ /* 0x042fe200078e00ff */
[----:B------:R-:W-:Y:S01]  /*75f0*/  LOP3.LUT R4, R4, 0xffff0000, RZ, 0xc0, !PT ;  /* 0xffff000004047812 */ /* 0x000fe200078ec0ff */
[C---:B------:R-:W-:Y:S01]  /*7600*/  IMAD.U32 R10, R5.reuse, 0x10000, RZ ;  /* 0x00010000050a7824 */ /* 0x040fe200078e00ff */
[----:B------:R-:W-:Y:S01]  /*7610*/  LOP3.LUT R5, R5, 0xffff0000, RZ, 0xc0, !PT ;  /* 0xffff000005057812 */ /* 0x000fe200078ec0ff */
[C---:B------:R-:W-:Y:S01]  /*7620*/  IMAD.U32 R11, R6.reuse, 0x10000, RZ ;  /* 0x00010000060b7824 */ /* 0x040fe200078e00ff */
[----:B------:R-:W-:Y:S01]  /*7630*/  LOP3.LUT R6, R6, 0xffff0000, RZ, 0xc0, !PT ;  /* 0xffff000006067812 */ /* 0x000fe200078ec0ff */
[-C--:B------:R-:W-:Y:S01]  /*7640*/  FMUL.FTZ R14, R21, R4.reuse ;  /* 0x00000004150e7220 */ /* 0x080fe20000410000 */
[----:B------:R-:W-:Y:S01]  /*7650*/  FMUL.FTZ R20, R15, R4 ;  /* 0x000000040f147220 */ /* 0x000fe20000410000 */
[C---:B------:R-:W-:Y:S01]  /*7660*/  IMAD.U32 R12, R7.reuse, 0x10000, RZ ;  /* 0x00010000070c7824 */ /* 0x040fe200078e00ff */
[----:B------:R-:W-:Y:S01]  /*7670*/  LOP3.LUT R7, R7, 0xffff0000, RZ, 0xc0, !PT ;  /* 0xffff000007077812 */ /* 0x000fe200078ec0ff */
[----:B------:R-:W-:Y:S01]  /*7680*/  FMUL.FTZ R13, R26, R5 ;  /* 0x000000051a0d7220 */ /* 0x000fe20000410000 */
[-C--:B------:R-:W-:Y:S01]  /*7690*/  FFMA.FTZ R4, R15, R9.reuse, -R14 ;  /* 0x000000090f047223 */ /* 0x080fe2000001080e */
[----:B------:R-:W-:Y:S01]  /*76a0*/  FFMA.FTZ R9, R21, R9, R20 ;  /* 0x0000000915097223 */ /* 0x000fe20000010014 */
[----:B------:R-:W-:Y:S01]  /*76b0*/  FMUL.FTZ R15, R28, R5 ;  /* 0x000000051c0f7220 */ /* 0x000fe20000410000 */
[----:B------:R-:W-:-:S02]  /*76c0*/  IMAD.U32 R21, R27, 0x10000, RZ ;  /* 0x000100001b157824 */ /* 0x000fc400078e00ff */
[----:B------:R-:W-:Y:S01]  /*76d0*/  FFMA.FTZ R5, R28, R10, -R13 ;  /* 0x0000000a1c057223 */ /* 0x000fe2000001080d */
[----:B------:R-:W-:Y:S01]  /*76e0*/  FMUL.FTZ R14, R25, R6 ;  /* 0x00000006190e7220 */ /* 0x000fe20000410000 */
[----:B------:R-:W-:Y:S01]  /*76f0*/  FFMA.FTZ R10, R26, R10, R15 ;  /* 0x0000000a1a0a7223 */ /* 0x000fe2000001000f */
[-C--:B------:R-:W-:Y:S01]  /*7700*/  FMUL.FTZ R13, R32, R7.reuse ;  /* 0x00000007200d7220 */ /* 0x080fe20000410000 */
[C---:B------:R-:W-:Y:S01]  /*7710*/  FMUL.FTZ R20, R21.reuse, R6 ;  /* 0x0000000615147220 */ /* 0x040fe20000410000 */
[C---:B------:R-:W-:Y:S01]  /*7720*/  FMUL.FTZ R15, R24.reuse, R7 ;  /* 0x00000007180f7220 */ /* 0x040fe20000410000 */
[-C--:B------:R-:W-:Y:S01]  /*7730*/  FFMA.FTZ R6, R21, R11.reuse, -R14 ;  /* 0x0000000b15067223 */ /* 0x080fe2000001080e */
[-C--:B------:R-:W-:Y:S01]  /*7740*/  FFMA.FTZ R7, R24, R12.reuse, -R13 ;  /* 0x0000000c18077223 */ /* 0x080fe2000001080d */
[----:B------:R-:W-:Y:S01]  /*7750*/  FFMA.FTZ R11, R25, R11, R20 ;  /* 0x0000000b190b7223 */ /* 0x000fe20000010014 */
[----:B------:R-:W-:Y:S01]  /*7760*/  FFMA.FTZ R12, R32, R12, R15 ;  /* 0x0000000c200c7223 */ /* 0x000fe2000001000f */
[----:B------:R-:W-:-:S02]  /*7770*/  F2FP.BF16.F32.PACK_AB R4, R9, R4 ;  /* 0x000000040904723e */ /* 0x000fc400000010ff */
[----:B------:R-:W-:Y:S02]  /*7780*/  F2FP.BF16.F32.PACK_AB R5, R10, R5 ;  /* 0x000000050a05723e */ /* 0x000fe400000010ff */
[----:B------:R-:W-:Y:S02]  /*7790*/  F2FP.BF16.F32.PACK_AB R6, R11, R6 ;  /* 0x000000060b06723e */ /* 0x000fe400000010ff */
[----:B------:R-:W-:-:S05]  /*77a0*/  F2FP.BF16.F32.PACK_AB R7, R12, R7 ;  /* 0x000000070c07723e */ /* 0x000fca00000010ff */
[----:B------:R1:W-:Y:S02]  /*77b0*/  STS.128 [R8+0x1a400], R4 ;  /* 0x01a4000408007388 */ /* 0x0003e40000000c00 */
.L_x_738:
[----:B------:R-:W-:Y:S05]  /*77c0*/  BSYNC B1 ;  /* 0x0000000000017941 */ /* 0x000fea0003800000 */
.L_x_737:
[----:B------:R-:W-:Y:S05]  /*77d0*/  @P1 BRA `(.L_x_736) ;  /* 0x0000001000841947 */ /* 0x000fea0003800000 */
[----:B-1----:R-:W1:Y:S01]  /*77e0*/  LDS.128 R4, [R0+0x2000] ;  /* 0x0020000000047984 */ /* 0x002e620000000c00 */
[C---:B------:R-:W-:Y:S01]  /*77f0*/  IMAD.U32 R14, R30.reuse, 0x10000, RZ ;  /* 0x000100001e0e7824 */ /* 0x040fe200078e00ff */
[----:B------:R-:W-:Y:S01]  /*7800*/  LOP3.LUT R21, R30, 0xffff0000, RZ, 0xc0, !PT ;  /* 0xffff00001e157812 */ /* 0x000fe200078ec0ff */
[C---:B------:R-:W-:Y:S01]  /*7810*/  IMAD.U32 R20, R33.reuse, 0x10000, RZ ;  /* 0x0001000021147824 */ /* 0x040fe200078e00ff */
[----:B------:R-:W-:Y:S02]  /*7820*/  LOP3.LUT R33, R33, 0xffff0000, RZ, 0xc0, !PT ;  /* 0xffff000021217812 */ /* 0x000fe400078ec0ff */
[----:B------:R-:W-:Y:S01]  /*7830*/  SHF.L.U32 R24, R34, 0x10, RZ ;  /* 0x0000001022187819 */ /* 0x000fe200000006ff */
        /* <DEDUP_REMOVED lines=8> */
[----:B------:R-:W-:Y:S01]  /*78c0*/  FMUL.FTZ R12, R33, R5 ;  /* 0x00000005210c7220 */ /* 0x000fe20000410000 */
[----:B------:R-:W-:-:S02]  /*78d0*/  IMAD.U32 R11, R7, 0x10000, RZ ;  /* 0x00010000070b7824 */ /* 0x000fc400078e00ff */
[-C--:B------:R-:W-:Y:S01]  /*78e0*/  FFMA.FTZ R4, R14, R8.reuse, -R13 ;  /* 0x000000080e047223 */ /* 0x080fe2000001080d */
[----:B------:R-:W-:Y:S01]  /*78f0*/  FFMA.FTZ R15, R20, R8, R15 ;  /* 0x00000008140f7223 */ /* 0x000fe2000001000f */
[C---:B------:R-:W-:Y:S01]  /*7900*/  FMUL.FTZ R8, R21.reuse, R5 ;  /* 0x0000000515087220 */ /* 0x040fe20000410000 */
[-C--:B------:R-:W-:Y:S01]  /*7910*/  FFMA.FTZ R5, R21, R9.reuse, -R12 ;  /* 0x0000000915057223 */ /* 0x080fe2000001080c */
[----:B------:R-:W-:Y:S01]  /*7920*/  LOP3.LUT R7, R7, 0xffff0000, RZ, 0xc0, !PT ;  /* 0xffff000007077812 */ /* 0x000fe200078ec0ff */
[----:B------:R-:W-:Y:S01]  /*7930*/  IMAD.U32 R20, R3, 0x10000, RZ ;  /* 0x0001000003147824 */ /* 0x000fe200078e00ff */
[----:B------:R-:W-:Y:S01]  /*7940*/  LOP3.LUT R21, R34, 0xffff0000, RZ, 0xc0, !PT ;  /* 0xffff000022157812 */ /* 0x000fe200078ec0ff */
[----:B------:R-:W-:Y:S01]  /*7950*/  FFMA.FTZ R8, R33, R9, R8 ;  /* 0x0000000921087223 */ /* 0x000fe20000010008 */
[----:B------:R-:W-:Y:S01]  /*7960*/  LOP3.LUT R13, R3, 0xffff0000, RZ, 0xc0, !PT ;  /* 0xffff0000030d7812 */ /* 0x000fe200078ec0ff */
[-C--:B------:R-:W-:Y:S01]  /*7970*/  FMUL.FTZ R3, R24, R6.reuse ;  /* 0x0000000618037220 */ /* 0x080fe20000410000 */
[C---:B------:R-:W-:Y:S01]  /*7980*/  FMUL.FTZ R9, R20.reuse, R6 ;  /* 0x0000000614097220 */ /* 0x040fe20000410000 */
[-C--:B------:R-:W-:Y:S01]  /*7990*/  FMUL.FTZ R12, R21, R7.reuse ;  /* 0x00000007150c7220 */ /* 0x080fe20000410000 */
[----:B------:R-:W-:Y:S01]  /*79a0*/  F2FP.BF16.F32.PACK_AB R4, R15, R4 ;  /* 0x000000040f04723e */ /* 0x000fe200000010ff */
[C---:B------:R-:W-:Y:S01]  /*79b0*/  FMUL.FTZ R14, R13.reuse, R7 ;  /* 0x000000070d0e7220 */ /* 0x040fe20000410000 */
[-C--:B------:R-:W-:Y:S01]  /*79c0*/  FFMA.FTZ R3, R20, R10.reuse, -R3 ;  /* 0x0000000a14037223 */ /* 0x080fe20000010803 */
[----:B------:R-:W-:Y:S01]  /*79d0*/  FFMA.FTZ R6, R24, R10, R9 ;  /* 0x0000000a18067223 */ /* 0x000fe20000010009 */
[-C--:B------:R-:W-:Y:S01]  /*79e0*/  FFMA.FTZ R7, R13, R11.reuse, -R12 ;  /* 0x0000000b0d077223 */ /* 0x080fe2000001080c */
[----:B------:R-:W-:Y:S01]  /*79f0*/  FFMA.FTZ R14, R21, R11, R14 ;  /* 0x0000000b150e7223 */ /* 0x000fe2000001000e */
[----:B------:R-:W-:-:S02]  /*7a00*/  F2FP.BF16.F32.PACK_AB R5, R8, R5 ;  /* 0x000000050805723e */ /* 0x000fc400000010ff */
[----:B------:R-:W-:Y:S02]  /*7a10*/  F2FP.BF16.F32.PACK_AB R6, R6, R3 ;  /* 0x000000030606723e */ /* 0x000fe400000010ff */
[----:B------:R-:W-:-:S05]  /*7a20*/  F2FP.BF16.F32.PACK_AB R7, R14, R7 ;  /* 0x000000070e07723e */ /* 0x000fca00000010ff */
[----:B------:R2:W-:Y:S01]  /*7a30*/  STS.128 [R0+0x2000], R4 ;  /* 0x0020000400007388 */ /* 0x0005e20000000c00 */
[----:B------:R-:W-:Y:S05]  /*7a40*/  BRA `(.L_x_736) ;  /* 0x0000000c00e87947 */ /* 0x000fea0003800000 */
.L_x_726:
[----:B------:R-:W-:-:S03]  /*7a50*/  UMOV UR4, 0xffffffff ;  /* 0xffffffff00047882 */ /* 0x000fc60000000000 */
[----:B------:R-:W-:Y:S05]  /*7a60*/  BRA.DIV UR4, `(.L_x_739) ;  /* 0x0000010604a07947 */ /* 0x000fea000b800000 */
[----:B------:R0:W1:Y:S04]  /*7a70*/  SHFL.IDX PT, R0, R25, RZ, 0x1c1f ;  /* 0x001c1fff19007589 */ /* 0x00006800000e0000 */
[----:B------:R0:W2:Y:S04]  /*7a80*/  SHFL.IDX PT, R3, R24, RZ, 0x1c1f ;  /* 0x001c1fff18037589 */ /* 0x0000a800000e0000 */
[----:B------:R0:W3:Y:S04]  /*7a90*/  SHFL.IDX PT, R20, R28, RZ, 0x1c1f ;  /* 0x001c1fff1c147589 */ /* 0x0000e800000e0000 */
[----:B------:R0:W4:Y:S02]  /*7aa0*/  SHFL.IDX PT, R14, R26, RZ, 0x1c1f ;  /* 0x001c1fff1a0e7589 */ /* 0x00012400000e0000 */
.L_x_957:
[----:B------:R-:W5:Y:S01]  /*7ab0*/  LDL R6, [R1+0x30] ;  /* 0x0000300001067983 */ /* 0x000f620000100800 */
[----:B------:R-:W-:Y:S01]  /*7ac0*/  ULDC UR4, c[0x0][0x448] ;  /* 0x0001120000047ab9 */ /* 0x000fe20000000800 */
[----:B------:R-:W0:Y:S01]  /*7ad0*/  LDC R47, c[0x0][0x3f4] ;  /* 0x0000fd00ff2f7b82 */ /* 0x000e220000000800 */
[----:B------:R-:W-:Y:S01]  /*7ae0*/  IMAD R27, R27, UR4, RZ ;  /* 0x000000041b1b7c24 */ /* 0x000fe2000f8e02ff */
[----:B------:R-:W-:Y:S01]  /*7af0*/  BSSY B1, `(.L_x_740) ;  /* 0x0000017000017945 */ /* 0x000fe20003800000 */
[----:B------:R-:W-:Y:S02]  /*7b00*/  CS2R R10, SRZ ;  /* 0x00000000000a7805 */ /* 0x000fe4000001ff00 */
[----:B------:R-:W-:Y:S02]  /*7b10*/  CS2R R8, SRZ ;  /* 0x0000000000087805 */ /* 0x000fe4000001ff00 */
[----:B------:R-:W-:Y:S02]  /*7b20*/  ISETP.GE.AND P0, PT, R4, R27, PT ;  /* 0x0000001b0400720c */ /* 0x000fe40003f06270 */
[----:B-----5:R-:W-:-:S04]  /*7b30*/  LEA.HI R5, R6, R6, RZ, 0x1 ;  /* 0x0000000606057211 */ /* 0x020fc800078f08ff */
[----:B------:R-:W-:-:S05]  /*7b40*/  LOP3.LUT R5, R5, 0xfffffffe, RZ, 0xc0, !PT ;  /* 0xfffffffe05057812 */ /* 0x000fca00078ec0ff */
[----:B0-----:R-:W-:Y:S01]  /*7b50*/  IMAD.IADD R24, R6, 0x1, -R5 ;  /* 0x0000000106187824 */ /* 0x001fe200078e0a05 */
[----:B------:R-:W-:Y:S02]  /*7b60*/  CS2R R6, SRZ ;  /* 0x0000000000067805 */ /* 0x000fe4000001ff00 */
[----:B------:R-:W-:Y:S02]  /*7b70*/  CS2R R4, SRZ ;  /* 0x0000000000047805 */ /* 0x000fe4000001ff00 */
[----:B------:R-:W-:Y:S01]  /*7b80*/  SHF.L.U32 R24, R24, 0x1f, RZ ;  /* 0x0000001f18187819 */ /* 0x000fe200000006ff */
[----:B------:R-:W-:Y:S06]  /*7b90*/  @P0 BRA `(.L_x_741) ;  /* 0x0000000000300947 */ /* 0x000fec0003800000 */
[----:B------:R-:W-:Y:S01]  /*7ba0*/  ULDC UR4, c[0x0][0x3f4] ;  /* 0x0000fd0000047ab9 */ /* 0x000fe20000000800 */
[C---:B------:R-:W-:Y:S01]  /*7bb0*/  IMAD.SHL.U32 R15, R16.reuse, 0x2, RZ ;  /* 0x00000002100f7824 */ /* 0x040fe200078e00ff */
[C---:B------:R-:W-:Y:S02]  /*7bc0*/  ISETP.GE.AND P2, PT, R16.reuse, UR4, PT ;  /* 0x0000000410007c0c */ /* 0x040fe4000bf46270 */
[----:B------:R-:W-:Y:S02]  /*7bd0*/  SHF.L.U64.HI R7, R16, 0x1, R17 ;  /* 0x0000000110077819 */ /* 0x000fe40000010211 */
[-C--:B--2---:R-:W-:Y:S02]  /*7be0*/  IADD3 R12, P0, R3, R15.reuse, RZ ;  /* 0x0000000f030c7210 */ /* 0x084fe40007f1e0ff */
[----:B----4-:R-:W-:-:S03]  /*7bf0*/  IADD3 R14, P1, R14, R15, RZ ;  /* 0x0000000f0e0e7210 */ /* 0x010fc60007f3e0ff */
[--C-:B-1----:R-:W-:Y:S02]  /*7c00*/  IMAD.X R13, R0, 0x1, R7.reuse, P0 ;  /* 0x00000001000d7824 */ /* 0x102fe400000e0607 */
[----:B---3--:R-:W-:Y:S01]  /*7c10*/  IMAD.X R15, R20, 0x1, R7, P1 ;  /* 0x00000001140f7824 */ /* 0x008fe200008e0607 */
[----:B------:R-:W-:Y:S01]  /*7c20*/  CS2R R6, SRZ ;  /* 0x0000000000067805 */ /* 0x000fe2000001ff00 */
[----:B------:R-:W-:Y:S06]  /*7c30*/  @P2 BRA `(.L_x_741) ;  /* 0x0000000000082947 */ /* 0x000fec0003800000 */
[----:B------:R0:W5:Y:S04]  /*7c40*/  LD.E.128 R8, desc[UR40][R12.64] ;  /* 0x000000280c087980 */ /* 0x000168000c101d00 */
[----:B------:R0:W5:Y:S02]  /*7c50*/  LD.E.128 R4, desc[UR40][R14.64] ;  /* 0x000000280e047980 */ /* 0x000164000c101d00 */
.L_x_741:
[----:B------:R-:W-:Y:S05]  /*7c60*/  BSYNC B1 ;  /* 0x0000000000017941 */ /* 0x000fea0003800000 */
.L_x_740:
[----:B------:R-:W4:Y:S01]  /*7c70*/  SYNCS.PHASECHK.TRANS64.TRYWAIT P1, [R19+URZ+0x22800], R24 ;  /* 0x02280018130075a7 */ /* 0x000f22000802017f */
[----:B-1----:R-:W-:Y:S01]  /*7c80*/  IMAD R0, R73, -0x80, R27 ;  /* 0xffffff8049007824 */ /* 0x002fe200078e021b */
[--C-:B-----5:R-:W-:Y:S01]  /*7c90*/  SHF.R.U64 R25, R8, 0x10, R9.reuse ;  /* 0x0000001008197819 */ /* 0x120fe20000001209 */
[--C-:B0-----:R-:W-:Y:S01]  /*7ca0*/  IMAD.MOV.U32 R15, RZ, RZ, R9.reuse ;  /* 0x000000ffff0f7224 */ /* 0x101fe200078e0009 */
[----:B------:R-:W-:Y:S01]  /*7cb0*/  SHF.R.U32.HI R26, RZ, 0x10, R9 ;  /* 0x00000010ff1a7819 */ /* 0x000fe20000011609 */
[----:B--2---:R-:W-:Y:S01]  /*7cc0*/  IMAD.MOV.U32 R3, RZ, RZ, R10 ;  /* 0x000000ffff037224 */ /* 0x004fe200078e000a */
[--C-:B---3--:R-:W-:Y:S01]  /*7cd0*/  SHF.R.U64 R20, R10, 0x10, R11.reuse ;  /* 0x000000100a147819 */ /* 0x108fe2000000120b */
[----:B----4-:R-:W-:Y:S01]  /*7ce0*/  IMAD.MOV.U32 R14, RZ, RZ, R8 ;  /* 0x000000ffff0e7224 */ /* 0x010fe200078e0008 */
[--C-:B------:R-:W-:Y:S01]  /*7cf0*/  SHF.R.U32.HI R10, RZ, 0x10, R11.reuse ;  /* 0x00000010ff0a7819 */ /* 0x100fe2000001160b */
[----:B------:R-:W-:Y:S01]  /*7d00*/  IMAD.MOV.U32 R9, RZ, RZ, R11 ;  /* 0x000000ffff097224 */ /* 0x000fe200078e000b */
[--C-:B------:R-:W-:Y:S01]  /*7d10*/  SHF.R.U64 R21, R4, 0x10, R5.reuse ;  /* 0x0000001004157819 */ /* 0x100fe20000001205 */
[----:B------:R-:W-:Y:S01]  /*7d20*/  IMAD.MOV.U32 R8, RZ, RZ, R4 ;  /* 0x000000ffff087224 */ /* 0x000fe200078e0004 */
[--C-:B------:R-:W-:Y:S01]  /*7d30*/  SHF.R.U32.HI R11, RZ, 0x10, R5.reuse ;  /* 0x00000010ff0b7819 */ /* 0x100fe20000011605 */
[----:B------:R-:W-:Y:S01]  /*7d40*/  IMAD.MOV.U32 R12, RZ, RZ, R5 ;  /* 0x000000ffff0c7224 */ /* 0x000fe200078e0005 */
[----:B------:R-:W-:Y:S01]  /*7d50*/  ISETP.GE.AND P0, PT, R16, R47, PT ;  /* 0x0000002f1000720c */ /* 0x000fe20003f06270 */
[----:B------:R-:W-:Y:S01]  /*7d60*/  IMAD.MOV.U32 R4, RZ, RZ, R6 ;  /* 0x000000ffff047224 */ /* 0x000fe200078e0006 */
[----:B------:R-:W-:Y:S01]  /*7d70*/  VIMNMX R27, R0, 0x80, PT ;  /* 0x00000080001b7848 */ /* 0x000fe20003fe0100 */
[--C-:B------:R-:W-:Y:S01]  /*7d80*/  IMAD.MOV.U32 R13, RZ, RZ, R7.reuse ;  /* 0x000000ffff0d7224 */ /* 0x100fe200078e0007 */
[--C-:B------:R-:W-:Y:S01]  /*7d90*/  SHF.R.U64 R5, R6, 0x10, R7.reuse ;  /* 0x0000001006057819 */ /* 0x100fe20000001207 */
[C---:B------:R-:W-:Y:S01]  /*7da0*/  VIADD R28, R200.reuse, 0x40 ;  /* 0x00000040c81c7836 */ /* 0x040fe20000000000 */
[----:B------:R-:W-:Y:S01]  /*7db0*/  SHF.R.U32.HI R6, RZ, 0x10, R7 ;  /* 0x00000010ff067819 */ /* 0x000fe20000011607 */
[----:B------:R-:W-:Y:S01]  /*7dc0*/  BSSY B1, `(.L_x_742) ;  /* 0x000000c000017945 */ /* 0x000fe20003800000 */
[----:B------:R-:W-:-:S02]  /*7dd0*/  ISETP.GE.OR P2, PT, R200, R27, P0 ;  /* 0x0000001bc800720c */ /* 0x000fc40000746670 */
[----:B------:R-:W-:Y:S02]  /*7de0*/  PRMT R42, R3, 0x5410, R20 ;  /* 0x00005410032a7816 */ /* 0x000fe40000000014 */
[----:B------:R-:W-:Y:S02]  /*7df0*/  PRMT R40, R14, 0x5410, R25 ;  /* 0x000054100e287816 */ /* 0x000fe40000000019 */
[----:B------:R-:W-:Y:S02]  /*7e00*/  ISETP.GE.OR P0, PT, R28, R27, P0 ;  /* 0x0000001b1c00720c */ /* 0x000fe40000706670 */
[----:B------:R-:W-:Y:S02]  /*7e10*/  PRMT R0, R15, 0x5410, R26 ;  /* 0x000054100f007816 */ /* 0x000fe4000000001a */
[----:B------:R-:W-:Y:S02]  /*7e20*/  PRMT R3, R9, 0x5410, R10 ;  /* 0x0000541009037816 */ /* 0x000fe4000000000a */
[----:B------:R-:W-:-:S02]  /*7e30*/  PRMT R44, R8, 0x5410, R21 ;  /* 0x00005410082c7816 */ /* 0x000fc40000000015 */
[----:B------:R-:W-:Y:S02]  /*7e40*/  PRMT R12, R12, 0x5410, R11 ;  /* 0x000054100c0c7816 */ /* 0x000fe4000000000b */
[----:B------:R-:W-:Y:S02]  /*7e50*/  PRMT R46, R4, 0x5410, R5 ;  /* 0x00005410042e7816 */ /* 0x000fe40000000005 */
[----:B------:R-:W-:Y:S01]  /*7e60*/  PRMT R13, R13, 0x5410, R6 ;  /* 0x000054100d0d7816 */ /* 0x000fe20000000006 */
[----:B------:R-:W-:Y:S06]  /*7e70*/  @!P1 BRA `(.L_x_743) ;  /* 0x00000104000c9947 */ /* 0x000fec0003800000 */
.L_x_958:
[----:B------:R-:W-:Y:S05]  /*7e80*/  BSYNC B1 ;  /* 0x0000000000017941 */ /* 0x000fea0003800000 */
.L_x_742:
[----:B------:R-:W-:Y:S04]  /*7e90*/  BSSY B1, `(.L_x_744) ;  /* 0x0000060000017945 */ /* 0x000fe80003800000 */
[----:B------:R-:W-:Y:S05]  /*7ea0*/  @P2 BRA `(.L_x_745) ;  /* 0x0000000400782947 */ /* 0x000fea0003800000 */
[----:B------:R-:W2:Y:S01]  /*7eb0*/  LDL R4, [R1+0x38] ;  /* 0x0000380001047983 */ /* 0x000ea20000100800 */
[C---:B------:R-:W-:Y:S01]  /*7ec0*/  IMAD.U32 R33, R44.reuse, 0x10000, RZ ;  /* 0x000100002c217824 */ /* 0x040fe200078e00ff */
[----:B------:R-:W-:Y:S01]  /*7ed0*/  LOP3.LUT R35, R44, 0xffff0000, RZ, 0xc0, !PT ;  /* 0xffff00002c237812 */ /* 0x000fe200078ec0ff */
[----:B------:R-:W-:Y:S01]  /*7ee0*/  IMAD.U32 R31, R40, 0x10000, RZ ;  /* 0x00010000281f7824 */ /* 0x000fe200078e00ff */
[----:B------:R-:W1:Y:S02]  /*7ef0*/  S2R R5, SR_TID.X ;  /* 0x0000000000057919 */ /* 0x000e640000002100 */
[----:B-1----:R-:W-:-:S05]  /*7f00*/  VIADD R5, R5, 0xffffff80 ;  /* 0xffffff8005057836 */ /* 0x002fca0000000000 */
[----:B------:R-:W-:-:S04]  /*7f10*/  SHF.R.S32.HI R8, RZ, 0x1f, R5 ;  /* 0x0000001fff087819 */ /* 0x000fc80000011405 */
[----:B------:R-:W-:Y:S01]  /*7f20*/  LEA.HI R8, R8, R5, RZ, 0x5 ;  /* 0x0000000508087211 */ /* 0x000fe200078f28ff */
[----:B------:R-:W-:-:S03]  /*7f30*/  IMAD.IADD R5, R16, 0x1, R47 ;  /* 0x0000000110057824 */ /* 0x000fc600078e022f */
[----:B------:R-:W-:Y:S01]  /*7f40*/  SHF.R.S32.HI R8, RZ, 0x5, R8 ;  /* 0x00000005ff087819 */ /* 0x000fe20000011408 */
[----:B--2---:R-:W-:-:S05]  /*7f50*/  IMAD.SHL.U32 R4, R4, 0x40, RZ ;  /* 0x0000004004047824 */ /* 0x004fca00078e00ff */
[----:B------:R-:W-:-:S04]  /*7f60*/  LOP3.LUT R6, R4, 0x1c0, RZ, 0xc0, !PT ;  /* 0x000001c004067812 */ /* 0x000fc800078ec0ff */
[C---:B------:R-:W-:Y:S02]  /*7f70*/  LOP3.LUT R4, R6.reuse, 0x38, R16, 0xf8, !PT ;  /* 0x0000003806047812 */ /* 0x040fe400078ef810 */
[----:B------:R-:W-:Y:S02]  /*7f80*/  SHF.R.U32.HI R7, RZ, 0x3, R6 ;  /* 0x00000003ff077819 */ /* 0x000fe40000011606 */
[----:B------:R-:W-:Y:S02]  /*7f90*/  LOP3.LUT R5, R6, 0x38, R5, 0xf8, !PT ;  /* 0x0000003806057812 */ /* 0x000fe400078ef805 */
[-C--:B------:R-:W-:Y:S02]  /*7fa0*/  LOP3.LUT R4, R4, R7.reuse, RZ, 0x3c, !PT ;  /* 0x0000000704047212 */ /* 0x080fe400078e3cff */
[----:B------:R-:W-:-:S03]  /*7fb0*/  LOP3.LUT R5, R5, R7, RZ, 0x3c, !PT ;  /* 0x0000000705057212 */ /* 0x000fc600078e3cff */
[C---:B------:R-:W-:Y:S02]  /*7fc0*/  IMAD R4, R8.reuse, 0x200, R4 ;  /* 0x0000020008047824 */ /* 0x040fe400078e0204 */
[----:B------:R-:W-:Y:S02]  /*7fd0*/  IMAD R8, R8, 0x200, R5 ;  /* 0x0000020008087824 */ /* 0x000fe400078e0205 */
[--C-:B------:R-:W-:Y:S02]  /*7fe0*/  IMAD R36, R4, 0x2, R19.reuse ;  /* 0x0000000204247824 */ /* 0x100fe400078e0213 */
[----:B------:R-:W-:-:S03]  /*7ff0*/  IMAD R38, R8, 0x2, R19 ;  /* 0x0000000208267824 */ /* 0x000fc600078e0213 */
[----:B------:R-:W1:Y:S04]  /*8000*/  LDS.128 R4, [R36+0x18400] ;  /* 0x0184000024047984 */ /* 0x000e680000000c00 */
[----:B------:R-:W0:Y:S01]  /*8010*/  LDS.128 R8, [R38+0x18400] ;  /* 0x0184000026087984 */ /* 0x000e220000000c00 */
[C---:B-1----:R-:W-:Y:S01]  /*8020*/  IMAD.U32 R14, R4.reuse, 0x10000, RZ ;  /* 0x00010000040e7824 */ /* 0x042fe200078e00ff */
[----:B------:R-:W-:Y:S01]  /*8030*/  LOP3.LUT R4, R4, 0xffff0000, RZ, 0xc0, !PT ;  /* 0xffff000004047812 */ /* 0x000fe200078ec0ff */
[C---:B------:R-:W-:Y:S01]  /*8040*/  IMAD.U32 R20, R6.reuse, 0x10000, RZ ;  /* 0x0001000006147824 */ /* 0x040fe200078e00ff */
[----:B------:R-:W-:Y:S01]  /*8050*/  LOP3.LUT R6, R6, 0xffff0000, RZ, 0xc0, !PT ;  /* 0xffff000006067812 */ /* 0x000fe200078ec0ff */
[C---:B0-----:R-:W-:Y:S01]  /*8060*/  IMAD.U32 R24, R8.reuse, 0x10000, RZ ;  /* 0x0001000008187824 */ /* 0x041fe200078e00ff */
[----:B------:R-:W-:Y:S01]  /*8070*/  LOP3.LUT R8, R8, 0xffff0000, RZ, 0xc0, !PT ;  /* 0xffff000008087812 */ /* 0x000fe200078ec0ff */
[C---:B------:R-:W-:Y:S01]  /*8080*/  IMAD.U32 R26, R10.reuse, 0x10000, RZ ;  /* 0x000100000a1a7824 */ /* 0x040fe200078e00ff */
[----:B------:R-:W-:Y:S01]  /*8090*/  LOP3.LUT R10, R10, 0xffff0000, RZ, 0xc0, !PT ;  /* 0xffff00000a0a7812 */ /* 0x000fe200078ec0ff */
[C---:B------:R-:W-:Y:S01]  /*80a0*/  FMUL.FTZ R37, R24.reuse, R33 ;  /* 0x0000002118257220 */ /* 0x040fe20000410000 */
[----:B------:R-:W-:Y:S01]  /*80b0*/  FMUL.FTZ R39, R24, R31 ;  /* 0x0000001f18277220 */ /* 0x000fe20000410000 */
[----:B------:R-:W-:Y:S01]  /*80c0*/  FMUL.FTZ R41, R8, R35 ;  /* 0x0000002308297220 */ /* 0x000fe20000410000 */
[----:B------:R-:W-:Y:S01]  /*80d0*/  SHF.L.U32 R25, R9, 0x10, RZ ;  /* 0x0000001009197819 */ /* 0x000fe200000006ff */
[----:B------:R-:W-:Y:S01]  /*80e0*/  FFMA.FTZ R24, R14, R31, -R37 ;  /* 0x0000001f0e187223 */ /* 0x000fe20000010825 */
[----:B------:R-:W-:Y:S01]  /*80f0*/  LOP3.LUT R31, R40, 0xffff0000, RZ, 0xc0, !PT ;  /* 0xffff0000281f7812 */ /* 0x000fe200078ec0ff */
[----:B------:R-:W-:-:S02]  /*8100*/  IMAD.U32 R37, R46, 0x10000, RZ ;  /* 0x000100002e257824 */ /* 0x000fc400078e00ff */
[----:B------:R-:W-:Y:S01]  /*8110*/  FFMA.FTZ R28, R14, R33, R39 ;  /* 0x000000210e1c7223 */ /* 0x000fe20000010027 */
[----:B------:R-:W-:Y:S01]  /*8120*/  IMAD.U32 R33, R42, 0x10000, RZ ;  /* 0x000100002a217824 */ /* 0x000fe200078e00ff */
[----:B------:R-:W-:Y:S01]  /*8130*/  LOP3.LUT R39, R46, 0xffff0000, RZ, 0xc0, !PT ;  /* 0xffff00002e277812 */ /* 0x000fe200078ec0ff */
[-C--:B------:R-:W-:Y:S01]  /*8140*/  FMUL.FTZ R43, R8, R31.reuse ;  /* 0x0000001f082b7220 */ /* 0x080fe20000410000 */
[----:B------:R-:W-:Y:S01]  /*8150*/  FFMA.FTZ R41, R4, R31, -R41 ;  /* 0x0000001f04297223 */ /* 0x000fe20000010829 */
[C---:B------:R-:W-:Y:S01]  /*8160*/  FMUL.FTZ R31, R26.reuse, R37 ;  /* 0x000000251a1f7220 */ /* 0x040fe20000410000 */
[----:B------:R-:W-:Y:S01]  /*8170*/  FMUL.FTZ R26, R26, R33 ;  /* 0x000000211a1a7220 */ /* 0x000fe20000410000 */
[----:B------:R-:W-:Y:S01]  /*8180*/  FFMA.FTZ R43, R4, R35, R43 ;  /* 0x00000023042b7223 */ /* 0x000fe2000001002b */
[----:B------:R-:W-:Y:S01]  /*8190*/  FMUL.FTZ R35, R10, R39 ;  /* 0x000000270a237220 */ /* 0x000fe20000410000 */
[----:B------:R-:W-:Y:S01]  /*81a0*/  FFMA.FTZ R33, R20, R33, -R31 ;  /* 0x0000002114217223 */ /* 0x000fe2000001081f */
[----:B------:R-:W-:Y:S01]  /*81b0*/  LOP3.LUT R31, R42, 0xffff0000, RZ, 0xc0, !PT ;  /* 0xffff00002a1f7812 */ /* 0x000fe200078ec0ff */
[----:B------:R-:W-:-:S02]  /*81c0*/  IMAD.U32 R14, R12, 0x10000, RZ ;  /* 0x000100000c0e7824 */ /* 0x000fc400078e00ff */
[----:B------:R-:W-:Y:S01]  /*81d0*/  FFMA.FTZ R37, R20, R37, R26 ;  /* 0x0000002514257223 */ /* 0x000fe2000001001a */
[----:B------:R-:W-:Y:S01]  /*81e0*/  IMAD.U32 R27, R11, 0x10000, RZ ;  /* 0x000100000b1b7824 */ /* 0x000fe200078e00ff */
[----:B------:R-:W-:Y:S01]  /*81f0*/  LOP3.LUT R9, R9, 0xffff0000, RZ, 0xc0, !PT ;  /* 0xffff000009097812 */ /* 0x000fe200078ec0ff */
[-C--:B------:R-:W-:Y:S01]  /*8200*/  FMUL.FTZ R45, R10, R31.reuse ;  /* 0x0000001f0a2d7220 */ /* 0x080fe20000410000 */
[----:B------:R-:W-:Y:S02]  /*8210*/  IMAD.U32 R4, R0, 0x10000, RZ ;  /* 0x0001000000047824 */ /* 0x000fe400078e00ff */
[----:B------:R-:W-:Y:S01]  /*8220*/  FFMA.FTZ R30, R6, R31, -R35 ;  /* 0x0000001f061e7223 */ /* 0x000fe20000010823 */
[----:B------:R-:W-:Y:S02]  /*8230*/  IMAD.U32 R10, R13, 0x10000, RZ ;  /* 0x000100000d0a7824 */ /* 0x000fe400078e00ff */
[----:B------:R-:W-:Y:S01]  /*8240*/  FMUL.FTZ R20, R25, R14 ;  /* 0x0000000e19147220 */ /* 0x000fe20000410000 */
[----:B------:R-:W-:-:S02]  /*8250*/  IMAD.U32 R8, R3, 0x10000, RZ ;  /* 0x0001000003087824 */ /* 0x000fc400078e00ff */
[----:B------:R-:W-:Y:S01]  /*8260*/  FFMA.FTZ R32, R6, R39, R45 ;  /* 0x0000002706207223 */ /* 0x000fe2000001002d */
[----:B------:R-:W-:Y:S02]  /*8270*/  IMAD.U32 R15, R5, 0x10000, RZ ;  /* 0x00010000050f7824 */ /* 0x000fe400078e00ff */
[----:B------:R-:W-:Y:S01]  /*8280*/  FMUL.FTZ R25, R25, R4 ;  /* 0x0000000419197220 */ /* 0x000fe20000410000 */
[----:B------:R-:W-:Y:S02]  /*8290*/  IMAD.U32 R21, R7, 0x10000, RZ ;  /* 0x0001000007157824 */ /* 0x000fe400078e00ff */
[C---:B------:R-:W-:Y:S01]  /*82a0*/  FMUL.FTZ R6, R27.reuse, R10 ;  /* 0x0000000a1b067220 */ /* 0x040fe20000410000 */
[----:B------:R-:W-:Y:S01]  /*82b0*/  FMUL.FTZ R26, R27, R8 ;  /* 0x000000081b1a7220 */ /* 0x000fe20000410000 */
[----:B------:R-:W-:Y:S01]  /*82c0*/  FFMA.FTZ R25, R15, R14, R25 ;  /* 0x0000000e0f197223 */ /* 0x000fe20000010019 */
[----:B------:R-:W-:Y:S01]  /*82d0*/  LOP3.LUT R11, R11, 0xffff0000, RZ, 0xc0, !PT ;  /* 0xffff00000b0b7812 */ /* 0x000fe200078ec0ff */
[----:B------:R-:W-:Y:S01]  /*82e0*/  FFMA.FTZ R27, R21, R8, -R6 ;  /* 0x00000008151b7223 */ /* 0x000fe20000010806 */
[----:B------:R-:W-:Y:S01]  /*82f0*/  FFMA.FTZ R20, R15, R4, -R20 ;  /* 0x000000040f147223 */ /* 0x000fe20000010814 */
[----:B------:R-:W-:Y:S01]  /*8300*/  LOP3.LUT R8, R12, 0xffff0000, RZ, 0xc0, !PT ;  /* 0xffff00000c087812 */ /* 0x000fe200078ec0ff */
[----:B------:R-:W-:Y:S01]  /*8310*/  FFMA.FTZ R21, R21, R10, R26 ;  /* 0x0000000a15157223 */ /* 0x000fe2000001001a */
[----:B------:R-:W-:-:S02]  /*8320*/  LOP3.LUT R14, R13, 0xffff0000, RZ, 0xc0, !PT ;  /* 0xffff00000d0e7812 */ /* 0x000fc400078ec0ff */
[----:B------:R-:W-:Y:S01]  /*8330*/  LOP3.LUT R4, R0, 0xffff0000, RZ, 0xc0, !PT ;  /* 0xffff000000047812 */ /* 0x000fe200078ec0ff */
[----:B------:R-:W-:Y:S01]  /*8340*/  FMUL.FTZ R10, R9, R8 ;  /* 0x00000008090a7220 */ /* 0x000fe20000410000 */
[----:B------:R-:W-:Y:S01]  /*8350*/  LOP3.LUT R6, R3, 0xffff0000, RZ, 0xc0, !PT ;  /* 0xffff000003067812 */ /* 0x000fe200078ec0ff */
[----:B------:R-:W-:Y:S01]  /*8360*/  FMUL.FTZ R34, R11, R14 ;  /* 0x0000000e0b227220 */ /* 0x000fe20000410000 */
[----:B------:R-:W-:Y:S01]  /*8370*/  LOP3.LUT R5, R5, 0xffff0000, RZ, 0xc0, !PT ;  /* 0xffff000005057812 */ /* 0x000fe200078ec0ff */
[----:B------:R-:W-:Y:S01]  /*8380*/  FMUL.FTZ R15, R9, R4 ;  /* 0x00000004090f7220 */ /* 0x000fe20000410000 */
[----:B------:R-:W-:Y:S01]  /*8390*/  LOP3.LUT R7, R7, 0xffff0000, RZ, 0xc0, !PT ;  /* 0xffff000007077812 */ /* 0x000fe200078ec0ff */
[----:B------:R-:W-:Y:S02]  /*83a0*/  FMUL.FTZ R11, R11, R6 ;  /* 0x000000060b0b7220 */ /* 0x000fe40000410000 */
        /* <DEDUP_REMOVED lines=8> */
[----:B------:R-:W-:Y:S02]  /*8430*/  F2FP.BF16.F32.PACK_AB R8, R43, R28 ;  /* 0x0000001c2b08723e */ /* 0x000fe400000010ff */
[----:B------:R-:W-:Y:S01]  /*8440*/  F2FP.BF16.F32.PACK_AB R10, R32, R37 ;  /* 0x00000025200a723e */ /* 0x000fe200000010ff */
[----:B------:R1:W-:Y:S01]  /*8450*/  STS.128 [R36+0x18400], R4 ;  /* 0x0184000424007388 */ /* 0x0003e20000000c00 */
[----:B------:R-:W-:-:S02]  /*8460*/  F2FP.BF16.F32.PACK_AB R9, R26, R25 ;  /* 0x000000191a09723e */ /* 0x000fc400000010ff */
[----:B------:R-:W-:-:S05]  /*8470*/  F2FP.BF16.F32.PACK_AB R11, R14, R21 ;  /* 0x000000150e0b723e */ /* 0x000fca00000010ff */
[----:B------:R1:W-:Y:S02]  /*8480*/  STS.128 [R38+0x18400], R8 ;  /* 0x0184000826007388 */ /* 0x0003e40000000c00 */
.L_x_745:
[----:B------:R-:W-:Y:S05]  /*8490*/  BSYNC B1 ;  /* 0x0000000000017941 */ /* 0x000fea0003800000 */
.L_x_744:
[----:B------:R-:W-:Y:S05]  /*84a0*/  @P0 BRA `(.L_x_736) ;  /* 0x0000000400500947 */ /* 0x000fea0003800000 */
[----:B-1----:R-:W2:Y:S01]  /*84b0*/  LDL R5, [R1+0xc] ;  /* 0x00000c0001057983 */ /* 0x002ea20000100800 */
[----:B------:R-:W-:-:S03]  /*84c0*/  SHF.R.U32.HI R6, RZ, 0x3, R229 ;  /* 0x00000003ff067819 */ /* 0x000fc600000116e5 */
[----:B------:R-:W3:Y:S01]  /*84d0*/  LDL R38, [R1+0x4c] ;  /* 0x00004c0001267983 */ /* 0x000ee20000100800 */
[----:B------:R-:W-:Y:S01]  /*84e0*/  IMAD.IADD R4, R16, 0x1, R47 ;  /* 0x0000000110047824 */ /* 0x000fe200078e022f */
[----:B------:R-:W-:Y:S01]  /*84f0*/  SHF.L.U32 R37, R46, 0x10, RZ ;  /* 0x000000102e257819 */ /* 0x000fe200000006ff */
[C---:B------:R-:W-:Y:S01]  /*8500*/  IMAD.U32 R33, R44.reuse, 0x10000, RZ ;  /* 0x000100002c217824 */ /* 0x040fe200078e00ff */
[----:B------:R-:W-:Y:S01]  /*8510*/  LOP3.LUT R44, R44, 0xffff0000, RZ, 0xc0, !PT ;  /* 0xffff00002c2c7812 */ /* 0x000fe200078ec0ff */
[----:B------:R-:W-:Y:S01]  /*8520*/  IMAD.U32 R31, R40, 0x10000, RZ ;  /* 0x00010000281f7824 */ /* 0x000fe200078e00ff */
[----:B------:R-:W-:Y:S01]  /*8530*/  LOP3.LUT R4, R229, 0x38, R4, 0xf8, !PT ;  /* 0x00000038e5047812 */ /* 0x000fe200078ef804 */
[----:B------:R-:W-:Y:S01]  /*8540*/  IMAD.U32 R36, R12, 0x10000, RZ ;  /* 0x000100000c247824 */ /* 0x000fe200078e00ff */
[----:B------:R-:W-:Y:S01]  /*8550*/  LOP3.LUT R40, R40, 0xffff0000, RZ, 0xc0, !PT ;  /* 0xffff000028287812 */ /* 0x000fe200078ec0ff */
[----:B------:R-:W-:Y:S01]  /*8560*/  IMAD.U32 R34, R0, 0x10000, RZ ;  /* 0x0001000000227824 */ /* 0x000fe200078e00ff */
[----:B------:R-:W-:Y:S01]  /*8570*/  LOP3.LUT R4, R4, R6, RZ, 0x3c, !PT ;  /* 0x0000000604047212 */ /* 0x000fe200078e3cff */
[C---:B------:R-:W-:Y:S01]  /*8580*/  IMAD.U32 R35, R42.reuse, 0x10000, RZ ;  /* 0x000100002a237824 */ /* 0x040fe200078e00ff */
[----:B------:R-:W-:-:S02]  /*8590*/  LOP3.LUT R42, R42, 0xffff0000, RZ, 0xc0, !PT ;  /* 0xffff00002a2a7812 */ /* 0x000fc400078ec0ff */
[----:B------:R-:W-:Y:S02]  /*85a0*/  LOP3.LUT R46, R46, 0xffff0000, RZ, 0xc0, !PT ;  /* 0xffff00002e2e7812 */ /* 0x000fe400078ec0ff */
[----:B------:R-:W-:Y:S02]  /*85b0*/  LOP3.LUT R41, R12, 0xffff0000, RZ, 0xc0, !PT ;  /* 0xffff00000c297812 */ /* 0x000fe400078ec0ff */
[----:B------:R-:W-:Y:S01]  /*85c0*/  LOP3.LUT R39, R0, 0xffff0000, RZ, 0xc0, !PT ;  /* 0xffff000000277812 */ /* 0x000fe200078ec0ff */
[----:B--2---:R-:W-:-:S04]  /*85d0*/  IMAD.IADD R8, R5, 0x1, R4 ;  /* 0x0000000105087824 */ /* 0x004fc800078e0204 */
[----:B------:R-:W-:Y:S01]  /*85e0*/  IMAD R14, R8, 0x2, R19 ;  /* 0x00000002080e7824 */ /* 0x000fe200078e0213 */
[----:B---3--:R-:W1:Y:S04]  /*85f0*/  LDS.128 R4, [R38+0x18400] ;  /* 0x0184000026047984 */ /* 0x008e680000000c00 */
[----:B------:R-:W2:Y:S01]  /*8600*/  LDS.128 R8, [R14+0x18400] ;  /* 0x018400000e087984 */ /* 0x000ea20000000c00 */
[C---:B-1----:R-:W-:Y:S01]  /*8610*/  IMAD.U32 R15, R4.reuse, 0x10000, RZ ;  /* 0x00010000040f7824 */ /* 0x042fe200078e00ff */
[----:B------:R-:W-:Y:S01]  /*8620*/  LOP3.LUT R4, R4, 0xffff0000, RZ, 0xc0, !PT ;  /* 0xffff000004047812 */ /* 0x000fe200078ec0ff */
[C---:B------:R-:W-:Y:S01]  /*8630*/  IMAD.U32 R20, R5.reuse, 0x10000, RZ ;  /* 0x0001000005147824 */ /* 0x040fe200078e00ff */
[----:B------:R-:W-:Y:S01]  /*8640*/  LOP3.LUT R5, R5, 0xffff0000, RZ, 0xc0, !PT ;  /* 0xffff000005057812 */ /* 0x000fe200078ec0ff */
[C---:B--2---:R-:W-:Y:S01]  /*8650*/  IMAD.U32 R25, R8.reuse, 0x10000, RZ ;  /* 0x0001000008197824 */ /* 0x044fe200078e00ff */
        /* <DEDUP_REMOVED lines=10> */
[----:B------:R-:W-:Y:S01]  /*8700*/  FFMA.FTZ R25, R40, R4, -R25 ;  /* 0x0000000428197223 */ /* 0x000fe20000010819 */
[-C--:B------:R-:W-:Y:S01]  /*8710*/  FMUL.FTZ R31, R36, R26.reuse ;  /* 0x0000001a241f7220 */ /* 0x080fe20000410000 */
[----:B------:R-:W-:Y:S01]  /*8720*/  FMUL.FTZ R33, R34, R26 ;  /* 0x0000001a22217220 */ /* 0x000fe20000410000 */
[----:B------:R-:W-:Y:S01]  /*8730*/  FFMA.FTZ R15, R44, R4, R15 ;  /* 0x000000042c0f7223 */ /* 0x000fe2000001000f */
[----:B------:R-:W-:Y:S02]  /*8740*/  IMAD.U32 R21, R6, 0x10000, RZ ;  /* 0x0001000006157824 */ /* 0x000fe400078e00ff */
[-C--:B------:R-:W-:Y:S01]  /*8750*/  FMUL.FTZ R4, R37, R27.reuse ;  /* 0x0000001b25047220 */ /* 0x080fe20000410000 */
[----:B------:R-:W-:Y:S01]  /*8760*/  LOP3.LUT R10, R10, 0xffff0000, RZ, 0xc0, !PT ;  /* 0xffff00000a0a7812 */ /* 0x000fe200078ec0ff */
[-C--:B------:R-:W-:Y:S01]  /*8770*/  FFMA.FTZ R31, R34, R20.reuse, -R31 ;  /* 0x00000014221f7223 */ /* 0x080fe2000001081f */
[----:B------:R-:W-:Y:S01]  /*8780*/  FFMA.FTZ R33, R36, R20, R33 ;  /* 0x0000001424217223 */ /* 0x000fe20000010021 */
[C---:B------:R-:W-:Y:S01]  /*8790*/  FMUL.FTZ R20, R35.reuse, R27 ;  /* 0x0000001b23147220 */ /* 0x040fe20000410000 */
[----:B------:R-:W-:Y:S01]  /*87a0*/  FFMA.FTZ R8, R35, R21, -R4 ;  /* 0x0000001523087223 */ /* 0x000fe20000010804 */
[----:B------:R-:W-:Y:S01]  /*87b0*/  IMAD.U32 R28, R11, 0x10000, RZ ;  /* 0x000100000b1c7824 */ /* 0x000fe200078e00ff */
[----:B------:R-:W-:Y:S01]  /*87c0*/  LOP3.LUT R6, R6, 0xffff0000, RZ, 0xc0, !PT ;  /* 0xffff000006067812 */ /* 0x000fe200078ec0ff */
[----:B------:R-:W-:-:S02]  /*87d0*/  IMAD.U32 R26, R13, 0x10000, RZ ;  /* 0x000100000d1a7824 */ /* 0x000fc400078e00ff */
[-C--:B------:R-:W-:Y:S01]  /*87e0*/  FMUL.FTZ R27, R46, R10.reuse ;  /* 0x0000000a2e1b7220 */ /* 0x080fe20000410000 */
[----:B------:R-:W-:Y:S02]  /*87f0*/  IMAD.U32 R4, R3, 0x10000, RZ ;  /* 0x0001000003047824 */ /* 0x000fe400078e00ff */
[----:B------:R-:W-:Y:S01]  /*8800*/  FMUL.FTZ R35, R42, R10 ;  /* 0x0000000a2a237220 */ /* 0x000fe20000410000 */
[----:B------:R-:W-:Y:S01]  /*8810*/  LOP3.LUT R11, R11, 0xffff0000, RZ, 0xc0, !PT ;  /* 0xffff00000b0b7812 */ /* 0x000fe200078ec0ff */
[----:B------:R-:W-:Y:S01]  /*8820*/  FFMA.FTZ R10, R37, R21, R20 ;  /* 0x00000015250a7223 */ /* 0x000fe20000010014 */
[----:B------:R-:W-:Y:S01]  /*8830*/  LOP3.LUT R13, R13, 0xffff0000, RZ, 0xc0, !PT ;  /* 0xffff00000d0d7812 */ /* 0x000fe200078ec0ff */
[----:B0-----:R-:W-:Y:S02]  /*8840*/  IMAD.U32 R24, R7, 0x10000, RZ ;  /* 0x0001000007187824 */ /* 0x001fe400078e00ff */
[-C--:B------:R-:W-:Y:S01]  /*8850*/  FMUL.FTZ R21, R26, R28.reuse ;  /* 0x0000001c1a157220 */ /* 0x080fe20000410000 */
[----:B------:R-:W-:Y:S01]  /*8860*/  FMUL.FTZ R37, R4, R28 ;  /* 0x0000001c04257220 */ /* 0x000fe20000410000 */
[----:B------:R-:W-:Y:S01]  /*8870*/  LOP3.LUT R3, R3, 0xffff0000, RZ, 0xc0, !PT ;  /* 0xffff000003037812 */ /* 0x000fe200078ec0ff */
[-C--:B------:R-:W-:Y:S01]  /*8880*/  FFMA.FTZ R27, R42, R6.reuse, -R27 ;  /* 0x000000062a1b7223 */ /* 0x080fe2000001081b */
[----:B------:R-:W-:Y:S01]  /*8890*/  LOP3.LUT R7, R7, 0xffff0000, RZ, 0xc0, !PT ;  /* 0xffff000007077812 */ /* 0x000fe200078ec0ff */
[----:B------:R-:W-:Y:S01]  /*88a0*/  FFMA.FTZ R35, R46, R6, R35 ;  /* 0x000000062e237223 */ /* 0x000fe20000010023 */
[-C--:B------:R-:W-:Y:S01]  /*88b0*/  FFMA.FTZ R21, R4, R24.reuse, -R21 ;  /* 0x0000001804157223 */ /* 0x080fe20000010815 */
[----:B------:R-:W-:Y:S01]  /*88c0*/  FFMA.FTZ R37, R26, R24, R37 ;  /* 0x000000181a257223 */ /* 0x000fe20000010025 */
[----:B------:R-:W-:Y:S01]  /*88d0*/  FMUL.FTZ R0, R41, R9 ;  /* 0x0000000929007220 */ /* 0x000fe20000410000 */
        /* <DEDUP_REMOVED lines=17> */
.L_x_736:
[----:B------:R-:W-:Y:S05]  /*89f0*/  BSYNC B0 ;  /* 0x0000000000007941 */ /* 0x000fea0003800000 */
.L_x_725:
[----:B------:R-:W-:Y:S01]  /*8a00*/  @!PT LDS RZ, [RZ] ;  /* 0x00000000fffff984 */ /* 0x000fe20000000800 */
[----:B------:R-:W-:Y:S01]  /*8a10*/  @!PT LDS RZ, [RZ] ;  /* 0x00000000fffff984 */ /* 0x000fe20000000800 */
[----:B------:R-:W-:Y:S01]  /*8a20*/  @!PT LDS RZ, [RZ] ;  /* 0x00000000fffff984 */ /* 0x000fe20000000800 */
[----:B------:R-:W-:Y:S01]  /*8a30*/  @!PT LDS RZ, [RZ] ;  /* 0x00000000fffff984 */ /* 0x000fe20000000800 */
[----:B------:R4:W-:Y:S06]  /*8a40*/  MEMBAR.ALL.CTA ;  /* 0x0000000000007992 */ /* 0x0009ec0000008000 */
[----:B----4-:R-:W4:Y:S01]  /*8a50*/  FENCE.VIEW.ASYNC.S ;  /* 0x00000000000073c6 */ /* 0x010f220000000000 */
[----:B------:R-:W-:Y:S05]  /*8a60*/  WARPSYNC.ALL ;  /* 0x0000000000007948 */ /* 0x000fea0003800000 */
[----:B----4-:R-:W-:Y:S06]  /*8a70*/  BAR.SYNC.DEFER_BLOCKING 0xd, 0x100 ;  /* 0x0344000000007b1d */ /* 0x010fec0000010000 */
.L_x_722:
[----:B012---:R-:W0:Y:S01]  /*8a80*/  S2R R0, SR_TID.X ;  /* 0x0000000000007919 */ /* 0x007e220000002100 */
[----:B------:R-:W-:Y:S01]  /*8a90*/  ISETP.NE.AND P0, PT, R205, 0x3, PT ;  /* 0x00000003cd00780c */ /* 0x000fe20003f05270 */
[----:B------:R-:W-:Y:S05]  /*8aa0*/  WARPSYNC.ALL ;  /* 0x0000000000007948 */ /* 0x000fea0003800000 */
[----:B0-----:R-:W-:-:S05]  /*8ab0*/  SHF.R.U32.HI R0, RZ, 0x7, R0 ;  /* 0x00000007ff007819 */ /* 0x001fca0000011600 */
[----:B---3--:R-:W-:-:S05]  /*8ac0*/  VIADD R7, R0, 0x8 ;  /* 0x0000000800077836 */ /* 0x008fca0000000000 */
[----:B------:R0:W-:Y:S06]  /*8ad0*/  BAR.SYNC.DEFER_BLOCKING R7, 0x100 ;  /* 0x000400070000751d */ /* 0x0001ec0000010000 */
[----:B------:R-:W-:Y:S05]  /*8ae0*/  @!P0 BRA `(.L_x_746) ;  /* 0x0000000000048947 */ /* 0x000fea0003800000 */
[----:B------:R-:W-:Y:S01]  /*8af0*/  BPT.TRAP 0x1 ;  /* 0x000000040000795c */ /* 0x000fe20000300000 */
.L_x_746:
[----:B------:R-:W-:Y:S01]  /*8b00*/  IMAD R6, R202, 0x8, R19 ;  /* 0x00000008ca067824 */ /* 0x000fe200078e0213 */
[----:B------:R-:W-:-:S04]  /*8b10*/  SHF.L.U32 R73, R212, 0x1f, RZ ;  /* 0x0000001fd4497819 */ /* 0x000fc800000006ff */
[----:B------:R1:W2:Y:S01]  /*8b20*/  SYNCS.PHASECHK.TRANS64.TRYWAIT P1, [R6+URZ+0x22830], R73 ;  /* 0x02283049060075a7 */ /* 0x0002a2000802017f */
[----:B------:R-:W-:Y:S05]  /*8b30*/  @!P0 BRA `(.L_x_747) ;  /* 0x0000000000048947 */ /* 0x000fea0003800000 */
[----:B------:R-:W-:Y:S01]  /*8b40*/  BPT.TRAP 0x1 ;  /* 0x000000040000795c */ /* 0x000fe20000300000 */
.L_x_747:
[----:B------:R-:W-:Y:S01]  /*8b50*/  VIADD R0, R19, 0x1c400 ;  /* 0x0001c40013007836 */ /* 0x000fe20000000000 */
[----:B------:R-:W-:Y:S01]  /*8b60*/  LOP3.LUT R4, R29, 0x10000, RZ, 0xfc, !PT ;  /* 0x000100001d047812 */ /* 0x000fe200078efcff */
[----:B------:R-:W-:-:S03]  /*8b70*/  IMAD.MOV.U32 R5, RZ, RZ, 0x40000040 ;  /* 0x40000040ff057424 */ /* 0x000fc600078e00ff */
[----:B------:R-:W-:-:S04]  /*8b80*/  SHF.R.U32.HI R0, RZ, 0x4, R0 ;  /* 0x00000004ff007819 */ /* 0x000fc80000011600 */
[----:B------:R-:W-:-:S04]  /*8b90*/  LOP3.LUT R0, R0, 0x3fff, RZ, 0xc0, !PT ;  /* 0x00003fff00007812 */ /* 0x000fc800078ec0ff */
[----:B------:R-:W-:-:S05]  /*8ba0*/  LOP3.LUT R0, R0, 0x10000, RZ, 0xfc, !PT ;  /* 0x0001000000007812 */ /* 0x000fca00078efcff */
[----:B------:R3:W-:Y:S01]  /*8bb0*/  STL [R1+0x8], R0 ;  /* 0x0000080001007387 */ /* 0x0007e20000100800 */
[----:B--2---:R-:W-:Y:S05]  /*8bc0*/  @P1 BRA `(.L_x_748) ;  /* 0x0000000000081947 */ /* 0x004fea0003800000 */
[----:B------:R-:W2:Y:S02]  /*8bd0*/  SYNCS.PHASECHK.TRANS64.TRYWAIT P1, [R6+URZ+0x22830], R73 ;  /* 0x02283049060075a7 */ /* 0x000ea4000802017f */
[----:B--2---:R-:W-:Y:S05]  /*8be0*/  @!P1 BRA `(.L_x_749) ;  /* 0x000000f400c49947 */ /* 0x004fea0003800000 */
.L_x_748:
[----:B---3--:R-:W3:Y:S01]  /*8bf0*/  LDL R0, [R1+0x8] ;  /* 0x0000080001007983 */ /* 0x008ee20000100800 */
[----:B------:R-:W-:Y:S01]  /*8c00*/  IMAD.MOV.U32 R9, RZ, RZ, 0x40000040 ;  /* 0x40000040ff097424 */ /* 0x000fe200078e00ff */
[----:B------:R-:W-:Y:S05]  /*8c10*/  WARPSYNC.ALL ;  /* 0x0000000000007948 */ /* 0x000fea0003800000 */
[C---:B------:R-:W-:Y:S01]  /*8c20*/  R2UR UR4, R4.reuse ;  /* 0x00000000040472ca */ /* 0x040fe200000e0000 */
[----:B-----5:R-:W-:Y:S01]  /*8c30*/  WARPGROUP.ARRIVE ;  /* 0x00000000000079c5 */ /* 0x020fe20000000000 */
[----:B------:R-:W-:Y:S01]  /*8c40*/  R2UR UR5, R5 ;  /* 0x00000000050572ca */ /* 0x000fe200000e0000 */
[----:B------:R-:W-:Y:S01]  /*8c50*/  VIADD R14, R4, 0x2 ;  /* 0x00000002040e7836 */ /* 0x000fe20000000000 */
[----:B------:R-:W-:Y:S01]  /*8c60*/  R2UR UR7, R9 ;  /* 0x00000000090772ca */ /* 0x000fe200000e0000 */
[----:B------:R-:W-:-:S02]  /*8c70*/  IMAD.MOV.U32 R15, RZ, RZ, 0x40000040 ;  /* 0x40000040ff0f7424 */ /* 0x000fc400078e00ff */
[----:B------:R-:W-:Y:S02]  /*8c80*/  IMAD.MOV.U32 R11, RZ, RZ, 0x40000040 ;  /* 0x40000040ff0b7424 */ /* 0x000fe400078e00ff */
[----:B------:R-:W-:Y:S02]  /*8c90*/  VIADD R12, R4, 0x4 ;  /* 0x00000004040c7836 */ /* 0x000fe40000000000 */
[----:B------:R-:W-:Y:S02]  /*8ca0*/  IMAD.MOV.U32 R13, RZ, RZ, 0x40000040 ;  /* 0x40000040ff0d7424 */ /* 0x000fe400078e00ff */
[----:B------:R-:W-:Y:S02]  /*8cb0*/  IMAD.MOV.U32 R9, RZ, RZ, 0x40000040 ;  /* 0x40000040ff097424 */ /* 0x000fe400078e00ff */
[----:B---3--:R-:W-:Y:S02]  /*8cc0*/  IMAD R8, R202, 0x300, R0 ;  /* 0x00000300ca087824 */ /* 0x008fe400078e0200 */
[----:B------:R-:W3:Y:S02]  /*8cd0*/  S2R R0, SR_TID.X ;  /* 0x0000000000007919 */ /* 0x000ee40000002100 */
[C---:B------:R-:W-:Y:S01]  /*8ce0*/  VIADD R10, R8.reuse, 0x2 ;  /* 0x00000002080a7836 */ /* 0x040fe20000000000 */
[----:B------:R-:W-:-:S13]  /*8cf0*/  R2UR UR6, R8 ;  /* 0x00000000080672ca */ /* 0x000fda00000e0000 */
[----:B------:R-:W-:Y:S01]  /*8d00*/  HGMMA.64x96x16.F32.BF16 R24, gdesc[UR4], RZ, !UPT, gsb0 ;  /* 0x01600000041879f0 */ /* 0x000fe2000c0018ff */
[----:B------:R-:W-:Y:S02]  /*8d10*/  R2UR UR4, R14 ;  /* 0x000000000e0472ca */ /* 0x000fe400000e0000 */
[----:B------:R-:W-:Y:S02]  /*8d20*/  R2UR UR5, R15 ;  /* 0x000000000f0572ca */ /* 0x000fe400000e0000 */
[----:B------:R-:W-:Y:S01]  /*8d30*/  R2UR UR6, R10 ;  /* 0x000000000a0672ca */ /* 0x000fe200000e0000 */
[C---:B------:R-:W-:Y:S01]  /*8d40*/  VIADD R10, R8.reuse, 0x4 ;  /* 0x00000004080a7836 */ /* 0x040fe20000000000 */
[----:B------:R-:W-:Y:S01]  /*8d50*/  R2UR UR7, R11 ;  /* 0x000000000b0772ca */ /* 0x000fe200000e0000 */
[----:B------:R-:W-:Y:S02]  /*8d60*/  IMAD.MOV.U32 R11, RZ, RZ, 0x40000040 ;  /* 0x40000040ff0b7424 */ /* 0x000fe400078e00ff */
[----:B------:R-:W-:Y:S01]  /*8d70*/  VIADD R8, R8, 0x6 ;  /* 0x0000000608087836 */ /* 0x000fe20000000000 */
[----:B---3--:R-:W-:Y:S01]  /*8d80*/  SHF.R.U32.HI R0, RZ, 0x7, R0 ;  /* 0x00000007ff007819 */ /* 0x008fe20000011600 */
[----:B------:R-:W-:-:S02]  /*8d90*/  WARPGROUP.DEPBAR.LE gsb0, 0x0 ;  /* 0x00008000000079c5 */ /* 0x000fc40000010000 */
[----:B------:R-:W-:-:S06]  /*8da0*/  WARPGROUP.ARRIVE ;  /* 0x00000000000079c5 */ /* 0x000fcc0000000000 */
[----:B------:R-:W-:Y:S01]  /*8db0*/  HGMMA.64x96x16.F32.BF16 R24, gdesc[UR4], R24, gsb0 ;  /* 0x01600000041879f0 */ /* 0x000fe20008001818 */
[----:B------:R-:W-:Y:S02]  /*8dc0*/  R2UR UR4, R12 ;  /* 0x000000000c0472ca */ /* 0x000fe400000e0000 */
[----:B------:R-:W-:Y:S02]  /*8dd0*/  R2UR UR5, R13 ;  /* 0x000000000d0572ca */ /* 0x000fe400000e0000 */
[----:B------:R-:W-:Y:S01]  /*8de0*/  R2UR UR6, R10 ;  /* 0x000000000a0672ca */ /* 0x000fe200000e0000 */
[----:B------:R-:W-:Y:S01]  /*8df0*/  VIADD R10, R4, 0x6 ;  /* 0x00000006040a7836 */ /* 0x000fe20000000000 */
[----:B------:R-:W-:Y:S01]  /*8e00*/  R2UR UR7, R11 ;  /* 0x000000000b0772ca */ /* 0x000fe200000e0000 */
[----:B------:R-:W-:Y:S01]  /*8e10*/  IMAD.MOV.U32 R11, RZ, RZ, 0x40000040 ;  /* 0x40000040ff0b7424 */ /* 0x000fe200078e00ff */
[----:B------:R-:W-:Y:S02]  /*8e20*/  WARPGROUP.DEPBAR.LE gsb0, 0x0 ;  /* 0x00008000000079c5 */ /* 0x000fe40000010000 */
[----:B------:R-:W-:-:S09]  /*8e30*/  WARPGROUP.ARRIVE ;  /* 0x00000000000079c5 */ /* 0x000fd20000000000 */
[----:B------:R-:W-:Y:S01]  /*8e40*/  HGMMA.64x96x16.F32.BF16 R24, gdesc[UR4], R24, gsb0 ;  /* 0x01600000041879f0 */ /* 0x000fe20008001818 */
[----:B------:R-:W-:Y:S02]  /*8e50*/  R2UR UR4, R10 ;  /* 0x000000000a0472ca */ /* 0x000fe400000e0000 */
[----:B------:R-:W-:Y:S02]  /*8e60*/  R2UR UR5, R11 ;  /* 0x000000000b0572ca */ /* 0x000fe400000e0000 */
[----:B------:R-:W-:Y:S02]  /*8e70*/  R2UR UR6, R8 ;  /* 0x00000000080672ca */ /* 0x000fe400000e0000 */
[----:B------:R-:W-:Y:S02]  /*8e80*/  R2UR UR7, R9 ;  /* 0x00000000090772ca */ /* 0x000fe400000e0000 */
[----:B------:R-:W-:Y:S01]  /*8e90*/  IADD3 R9, -R0, 0xb, RZ ;  /* 0x0000000b00097810 */ /* 0x000fe20007ffe1ff */
[----:B------:R-:W-:-:S02]  /*8ea0*/  WARPGROUP.DEPBAR.LE gsb0, 0x0 ;  /* 0x00008000000079c5 */ /* 0x000fc40000010000 */
[----:B------:R-:W-:-:S08]  /*8eb0*/  WARPGROUP.ARRIVE ;  /* 0x00000000000079c5 */ /* 0x000fd00000000000 */
[----:B------:R-:W-:Y:S03]  /*8ec0*/  HGMMA.64x96x16.F32.BF16 R24, gdesc[UR4], R24, gsb0 ;  /* 0x01600000041879f0 */ /* 0x000fe60008001818 */
[----:B------:R-:W-:Y:S02]  /*8ed0*/  WARPGROUP.DEPBAR.LE gsb0, 0x0 ;  /* 0x00008000000079c5 */ /* 0x000fe40000010000 */
[----:B------:R3:W-:Y:S06]  /*8ee0*/  BAR.ARV R9, 0x100 ;  /* 0x000400090000751d */ /* 0x0007ec0000002000 */
[----:B------:R-:W-:Y:S05]  /*8ef0*/  @!P0 BRA `(.L_x_750) ;  /* 0x0000000000048947 */ /* 0x000fea0003800000 */
[----:B------:R-:W-:Y:S01]  /*8f00*/  BPT.TRAP 0x1 ;  /* 0x000000040000795c */ /* 0x000fe20000300000 */
.L_x_750:
[----:B------:R-:W4:Y:S01]  /*8f10*/  LDL R76, [R1+0x54] ;  /* 0x00005400014c7983 */ /* 0x000f220000100800 */
[----:B------:R-:W-:Y:S01]  /*8f20*/  ULDC UR4, c[0x0][0x9d8] ;  /* 0x0002760000047ab9 */ /* 0x000fe20000000800 */
[----:B------:R-:W-:Y:S01]  /*8f30*/  ULDC UR5, c[0x0][0x988] ;  /* 0x0002620000057ab9 */ /* 0x000fe20000000800 */
[----:B------:R-:W-:Y:S01]  /*8f40*/  FMUL.FTZ R24, R24, UR4 ;  /* 0x0000000418187c20 */ /* 0x000fe20008410000 */
[----:B------:R-:W-:Y:S01]  /*8f50*/  FMUL.FTZ R25, R25, UR4 ;  /* 0x0000000419197c20 */ /* 0x000fe20008410000 */
[----:B------:R-:W-:Y:S01]  /*8f60*/  FMUL.FTZ R27, R27, UR4 ;  /* 0x000000041b1b7c20 */ /* 0x000fe20008410000 */
[----:B------:R-:W-:Y:S01]  /*8f70*/  FMUL.FTZ R28, R28, UR4 ;  /* 0x000000041c1c7c20 */ /* 0x000fe20008410000 */
[----:B------:R-:W-:Y:S01]  /*8f80*/  FMUL.FTZ R29, R29, UR4 ;  /* 0x000000041d1d7c20 */ /* 0x000fe20008410000 */
[----:B------:R-:W-:Y:S01]  /*8f90*/  FMUL.FTZ R32, R32, UR4 ;  /* 0x0000000420207c20 */ /* 0x000fe20008410000 */
[----:B------:R5:W-:Y:S01]  /*8fa0*/  MUFU.TANH R0, R27 ;  /* 0x0000001b00007308 */ /* 0x000be20000002400 */
[----:B------:R-:W-:Y:S01]  /*8fb0*/  FMUL.FTZ R26, R26, UR4 ;  /* 0x000000041a1a7c20 */ /* 0x000fe20008410000 */
[----:B------:R-:W-:Y:S01]  /*8fc0*/  FMUL.FTZ R33, R33, UR4 ;  /* 0x0000000421217c20 */ /* 0x000fe20008410000 */
[----:B------:R-:W-:Y:S01]  /*8fd0*/  FMUL.FTZ R30, R30, UR4 ;  /* 0x000000041e1e7c20 */ /* 0x000fe20008410000 */
[----:B------:R-:W-:Y:S01]  /*8fe0*/  FMUL.FTZ R36, R36, UR4 ;  /* 0x0000000424247c20 */ /* 0x000fe20008410000 */
[----:B------:R-:W-:Y:S01]  /*8ff0*/  FMUL.FTZ R31, R31, UR4 ;  /* 0x000000041f1f7c20 */ /* 0x000fe20008410000 */
[----:B------:R-:W-:Y:S01]  /*9000*/  FMUL.FTZ R37, R37, UR4 ;  /* 0x0000000425257c20 */ /* 0x000fe20008410000 */
[----:B------:R-:W-:Y:S01]  /*9010*/  FMUL.FTZ R34, R34, UR4 ;  /* 0x0000000422227c20 */ /* 0x000fe20008410000 */
[----:B------:R-:W0:Y:S01]  /*9020*/  MUFU.TANH R24, R24 ;  /* 0x0000001800187308 */ /* 0x000e220000002400 */
[----:B-----5:R-:W-:-:S02]  /*9030*/  IMAD R27, R178, -0x60, R176 ;  /* 0xffffffa0b21b7824 */ /* 0x020fc400078e02b0 */
[----:B------:R-:W-:Y:S01]  /*9040*/  FMUL.FTZ R40, R40, UR4 ;  /* 0x0000000428287c20 */ /* 0x000fe20008410000 */
[----:B------:R-:W-:Y:S01]  /*9050*/  FMUL.FTZ R35, R35, UR4 ;  /* 0x0000000423237c20 */ /* 0x000fe20008410000 */
[----:B------:R-:W-:Y:S01]  /*9060*/  FMUL.FTZ R41, R41, UR4 ;  /* 0x0000000429297c20 */ /* 0x000fe20008410000 */
[----:B------:R-:W-:Y:S02]  /*9070*/  VIADD R27, R27, 0x60 ;  /* 0x000000601b1b7836 */ /* 0x000fe40000000000 */
[----:B------:R-:W-:Y:S01]  /*9080*/  FMUL.FTZ R38, R38, UR4 ;  /* 0x0000000426267c20 */ /* 0x000fe20008410000 */
[----:B------:R-:W-:Y:S01]  /*9090*/  FMUL.FTZ R44, R44, UR4 ;  /* 0x000000042c2c7c20 */ /* 0x000fe20008410000 */
[----:B------:R-:W5:Y:S01]  /*90a0*/  MUFU.TANH R25, R25 ;  /* 0x0000001900197308 */ /* 0x000f620000002400 */
[----:B------:R-:W-:Y:S01]  /*90b0*/  FMUL.FTZ R39, R39, UR4 ;  /* 0x0000000427277c20 */ /* 0x000fe20008410000 */
        /* <DEDUP_REMOVED lines=33> */
[----:B------:R-:W3:Y:S05]  /*92d0*/  S2R R80, SR_CgaCtaId ;  /* 0x0000000000507919 */ /* 0x000eea0000008800 */
[----:B------:R-:W3:Y:S08]  /*92e0*/  MUFU.TANH R33, R33 ;  /* 0x0000002100217308 */ /* 0x000ef00000002400 */
        /* <DEDUP_REMOVED lines=16> */
[----:B------:R3:W-:Y:S08]  /*93f0*/  MUFU.TANH R20, R51 ;  /* 0x0000003300147308 */ /* 0x0007f00000002400 */
[----:B------:R-:W3:Y:S08]  /*9400*/  MUFU.TANH R46, R46 ;  /* 0x0000002e002e7308 */ /* 0x000ef00000002400 */
[----:B------:R-:W3:Y:S08]  /*9410*/  MUFU.TANH R52, R52 ;  /* 0x0000003400347308 */ /* 0x000ef00000002400 */
[----:B------:R-:W3:Y:S08]  /*9420*/  MUFU.TANH R47, R47 ;  /* 0x0000002f002f7308 */ /* 0x000ef00000002400 */
[----:B------:R3:W3:Y:S08]  /*9430*/  MUFU.TANH R21, R53 ;  /* 0x0000003500157308 */ /* 0x0006f00000002400 */
[----:B------:R-:W3:Y:S08]  /*9440*/  MUFU.TANH R50, R50 ;  /* 0x0000003200327308 */ /* 0x000ef00000002400 */
[----:B------:R3:W-:Y:S08]  /*9450*/  MUFU.TANH R26, R55 ;  /* 0x00000037001a7308 */ /* 0x0007f00000002400 */
[----:B------:R-:W3:Y:S08]  /*9460*/  MUFU.TANH R56, R56 ;  /* 0x0000003800387308 */ /* 0x000ef00000002400 */
[----:B------:R-:W3:Y:S08]  /*9470*/  MUFU.TANH R57, R57 ;  /* 0x0000003900397308 */ /* 0x000ef00000002400 */
[----:B------:R3:W-:Y:S08]  /*9480*/  MUFU.TANH R75, R59 ;  /* 0x0000003b004b7308 */ /* 0x0007f00000002400 */
[----:B------:R-:W3:Y:S08]  /*9490*/  MUFU.TANH R54, R54 ;  /* 0x0000003600367308 */ /* 0x000ef00000002400 */
[----:B------:R-:W3:Y:S08]  /*94a0*/  MUFU.TANH R60, R60 ;  /* 0x0000003c003c7308 */ /* 0x000ef00000002400 */
[----:B------:R3:W-:Y:S01]  /*94b0*/  MUFU.TANH R74, R65 ;  /* 0x00000041004a7308 */ /* 0x0007e20000002400 */
[----:B----4-:R-:W-:-:S05]  /*94c0*/  IMAD R76, R76, -0x2, R27 ;  /* 0xfffffffe4c4c7824 */ /* 0x010fca00078e021b */
[C---:B------:R-:W-:Y:S02]  /*94d0*/  ISETP.GT.AND P2, PT, R76.reuse, RZ, PT ;  /* 0x000000ff4c00720c */ /* 0x040fe40003f44270 */
[----:B------:R4:W4:Y:S01]  /*94e0*/  MUFU.TANH R72, R61 ;  /* 0x0000003d00487308 */ /* 0x0009220000002400 */
[C---:B------:R-:W-:Y:S02]  /*94f0*/  ISETP.GT.AND P3, PT, R76.reuse, 0x1, PT ;  /* 0x000000014c00780c */ /* 0x040fe40003f64270 */
[----:B------:R-:W-:Y:S02]  /*9500*/  ISETP.GT.AND P4, PT, R76, 0x8, PT ;  /* 0x000000084c00780c */ /* 0x000fe40003f84270 */
[----:B0-----:R-:W-:Y:S02]  /*9510*/  FSEL R79, R24, -INF , P2 ;  /* 0xff800000184f7808 */ /* 0x001fe40001000000 */
[----:B-----5:R-:W-:Y:S01]  /*9520*/  FSEL R78, R25, -INF , P3 ;  /* 0xff800000194e7808 */ /* 0x020fe20001800000 */
[----:B------:R-:W0:Y:S01]  /*9530*/  MUFU.TANH R58, R58 ;  /* 0x0000003a003a7308 */ /* 0x000e220000002400 */
[----:B-1----:R-:W-:-:S02]  /*9540*/  FSEL R83, R28, -INF , P4 ;  /* 0xff8000001c537808 */ /* 0x002fc40002000000 */
[C---:B------:R-:W-:Y:S02]  /*9550*/  ISETP.GT.AND P5, PT, R76.reuse, 0x9, PT ;  /* 0x000000094c00780c */ /* 0x040fe40003fa4270 */
[----:B------:R-:W-:Y:S02]  /*9560*/  FMNMX.FTZ R28, R79, R78, !PT ;  /* 0x0000004e4f1c7209 */ /* 0x000fe40007810000 */
[----:B------:R-:W-:Y:S01]  /*9570*/  ISETP.GT.AND P1, PT, R76, 0x10, PT ;  /* 0x000000104c00780c */ /* 0x000fe20003f24270 */
[----:B------:R-:W1:Y:S01]  /*9580*/  MUFU.TANH R64, R64 ;  /* 0x0000004000407308 */ /* 0x000e620000002400 */
[----:B--2---:R-:W-:Y:S02]  /*9590*/  FSEL R87, R29, -INF , P5 ;  /* 0xff8000001d577808 */ /* 0x004fe40002800000 */
[----:B------:R-:W-:Y:S02]  /*95a0*/  FMNMX.FTZ R28, R83, R28, !PT ;  /* 0x0000001c531c7209 */ /* 0x000fe40007810000 */
[----:B---3--:R-:W-:-:S02]  /*95b0*/  FSEL R3, R3, -INF , P2 ;  /* 0xff80000003037808 */ /* 0x008fc40001000000 */
[----:B------:R-:W-:Y:S01]  /*95c0*/  ISETP.GT.AND P2, PT, R76, 0x11, PT ;  /* 0x000000114c00780c */ /* 0x000fe20003f44270 */
[----:B------:R-:W2:Y:S01]  /*95d0*/  MUFU.TANH R62, R62 ;  /* 0x0000003e003e7308 */ /* 0x000ea20000002400 */
[----:B------:R-:W-:Y:S02]  /*95e0*/  FSEL R91, R32, -INF , P1 ;  /* 0xff800000205b7808 */ /* 0x000fe40000800000 */
[----:B------:R-:W-:Y:S02]  /*95f0*/  FMNMX.FTZ R28, R87, R28, !PT ;  /* 0x0000001c571c7209 */ /* 0x000fe40007810000 */
[----:B------:R-:W-:Y:S02]  /*9600*/  FSEL R0, R0, -INF , P3 ;  /* 0xff80000000007808 */ /* 0x000fe40001800000 */
[----:B------:R-:W-:Y:S01]  /*9610*/  ISETP.GT.AND P3, PT, R76, 0x18, PT ;  /* 0x000000184c00780c */ /* 0x000fe20003f64270 */
[----:B------:R-:W3:Y:S01]  /*9620*/  MUFU.TANH R68, R68 ;  /* 0x0000004400447308 */ /* 0x000ee20000002400 */
[----:B------:R-:W-:-:S02]  /*9630*/  FSEL R93, R33, -INF , P2 ;  /* 0xff800000215d7808 */ /* 0x000fc40001000000 */
[----:B------:R-:W-:Y:S02]  /*9640*/  FMNMX.FTZ R28, R91, R28, !PT ;  /* 0x0000001c5b1c7209 */ /* 0x000fe40007810000 */
[----:B------:R-:W-:Y:S02]  /*9650*/  FSEL R25, R30, -INF , P4 ;  /* 0xff8000001e197808 */ /* 0x000fe40002000000 */
[----:B------:R-:W-:Y:S01]  /*9660*/  ISETP.GT.AND P4, PT, R76, 0x19, PT ;  /* 0x000000194c00780c */ /* 0x000fe20003f84270 */
[----:B------:R0:W5:Y:S01]  /*9670*/  MUFU.TANH R24, R69 ;  /* 0x0000004500187308 */ /* 0x0001620000002400 */
[----:B------:R-:W-:Y:S02]  /*9680*/  FSEL R95, R36, -INF , P3 ;  /* 0xff800000245f7808 */ /* 0x000fe40001800000 */
[----:B------:R-:W-:Y:S02]  /*9690*/  FMNMX.FTZ R28, R93, R28, !PT ;  /* 0x0000001c5d1c7209 */ /* 0x000fe40007810000 */
[----:B------:R-:W-:-:S02]  /*96a0*/  FSEL R27, R31, -INF , P5 ;  /* 0xff8000001f1b7808 */ /* 0x000fc40002800000 */
[----:B------:R-:W-:Y:S01]  /*96b0*/  ISETP.GT.AND P5, PT, R76, 0x20, PT ;  /* 0x000000204c00780c */ /* 0x000fe20003fa4270 */
[----:B------:R-:W5:Y:S01]  /*96c0*/  MUFU.TANH R81, R63 ;  /* 0x0000003f00517308 */ /* 0x000f620000002400 */
[----:B------:R-:W-:Y:S02]  /*96d0*/  FSEL R97, R37, -INF , P4 ;  /* 0xff80000025617808 */ /* 0x000fe40002000000 */
[----:B------:R-:W-:Y:S02]  /*96e0*/  FMNMX.FTZ R28, R95, R28, !PT ;  /* 0x0000001c5f1c7209 */ /* 0x000fe40007810000 */
[----:B------:R-:W-:Y:S02]  /*96f0*/  FSEL R29, R34, -INF , P1 ;  /* 0xff800000221d7808 */ /* 0x000fe40000800000 */
[----:B------:R-:W-:Y:S01]  /*9700*/  ISETP.GT.AND P1, PT, R76, 0x21, PT ;  /* 0x000000214c00780c */ /* 0x000fe20003f24270 */
[----:B------:R-:W-:Y:S01]  /*9710*/  MUFU.TANH R66, R66 ;  /* 0x0000004200427308 */ /* 0x000fe20000002400 */
[----:B------:R-:W-:-:S02]  /*9720*/  FSEL R99, R40, -INF , P5 ;  /* 0xff80000028637808 */ /* 0x000fc40002800000 */
[----:B------:R-:W-:Y:S02]  /*9730*/  FMNMX.FTZ R28, R97, R28, !PT ;  /* 0x0000001c611c7209 */ /* 0x000fe40007810000 */
[----:B------:R-:W-:Y:S02]  /*9740*/  FSEL R31, R35, -INF , P2 ;  /* 0xff800000231f7808 */ /* 0x000fe40001000000 */
[----:B------:R-:W-:Y:S01]  /*9750*/  ISETP.GT.AND P2, PT, R76, 0x28, PT ;  /* 0x000000284c00780c */ /* 0x000fe20003f44270 */
[----:B------:R-:W5:Y:S01]  /*9760*/  MUFU.TANH R85, R67 ;  /* 0x0000004300557308 */ /* 0x000f620000002400 */
[----:B------:R-:W-:Y:S02]  /*9770*/  FSEL R51, R41, -INF , P1 ;  /* 0xff80000029337808 */ /* 0x000fe40000800000 */
[----:B------:R-:W-:Y:S02]  /*9780*/  FMNMX.FTZ R28, R99, R28, !PT ;  /* 0x0000001c631c7209 */ /* 0x000fe40007810000 */
[----:B------:R-:W-:-:S02]  /*9790*/  FSEL R33, R38, -INF , P3 ;  /* 0xff80000026217808 */ /* 0x000fc40001800000 */
[----:B------:R-:W-:Y:S01]  /*97a0*/  ISETP.GT.AND P3, PT, R76, 0x29, PT ;  /* 0x000000294c00780c */ /* 0x000fe20003f64270 */
[----:B------:R-:W-:Y:S01]  /*97b0*/  MUFU.TANH R70, R70 ;  /* 0x0000004600467308 */ /* 0x000fe20000002400 */
[----:B------:R-:W-:Y:S02]  /*97c0*/  FSEL R49, R44, -INF , P2 ;  /* 0xff8000002c317808 */ /* 0x000fe40001000000 */
[----:B------:R-:W-:Y:S02]  /*97d0*/  FMNMX.FTZ R28, R51, R28, !PT ;  /* 0x0000001c331c7209 */ /* 0x000fe40007810000 */
[----:B------:R-:W-:Y:S02]  /*97e0*/  FSEL R35, R39, -INF , P4 ;  /* 0xff80000027237808 */ /* 0x000fe40002000000 */
[----:B------:R-:W-:Y:S01]  /*97f0*/  ISETP.GT.AND P4, PT, R76, 0x30, PT ;  /* 0x000000304c00780c */ /* 0x000fe20003f84270 */
[----:B------:R-:W5:Y:S01]  /*9800*/  MUFU.TANH R89, R71 ;  /* 0x0000004700597308 */ /* 0x000f620000002400 */
[----:B------:R-:W-:-:S02]  /*9810*/  FSEL R53, R45, -INF , P3 ;  /* 0xff8000002d357808 */ /* 0x000fc40001800000 */
[----:B------:R-:W-:Y:S02]  /*9820*/  FMNMX.FTZ R28, R49, R28, !PT ;  /* 0x0000001c311c7209 */ /* 0x000fe40007810000 */
[----:B------:R-:W-:Y:S02]  /*9830*/  FSEL R37, R42, -INF , P5 ;  /* 0xff8000002a257808 */ /* 0x000fe40002800000 */
[----:B------:R-:W-:Y:S02]  /*9840*/  ISETP.GT.AND P5, PT, R76, 0x31, PT ;  /* 0x000000314c00780c */ /* 0x000fe40003fa4270 */
[----:B------:R-:W-:Y:S02]  /*9850*/  FSEL R55, R48, -INF , P4 ;  /* 0xff80000030377808 */ /* 0x000fe40002000000 */
[----:B------:R-:W-:Y:S02]  /*9860*/  FMNMX.FTZ R28, R53, R28, !PT ;  /* 0x0000001c351c7209 */ /* 0x000fe40007810000 */
[----:B------:R-:W-:-:S02]  /*9870*/  FSEL R39, R43, -INF , P1 ;  /* 0xff8000002b277808 */ /* 0x000fc40000800000 */
[----:B------:R-:W-:Y:S02]  /*9880*/  ISETP.GT.AND P1, PT, R76, 0x38, PT ;  /* 0x000000384c00780c */ /* 0x000fe40003f24270 */
[----:B------:R-:W-:Y:S02]  /*9890*/  FSEL R59, R8, -INF , P5 ;  /* 0xff800000083b7808 */ /* 0x000fe40002800000 */
[----:B------:R-:W-:Y:S02]  /*98a0*/  FMNMX.FTZ R28, R55, R28, !PT ;  /* 0x0000001c371c7209 */ /* 0x000fe40007810000 */
[----:B------:R-:W-:Y:S02]  /*98b0*/  FSEL R41, R46, -INF , P2 ;  /* 0xff8000002e297808 */ /* 0x000fe40001000000 */
[----:B------:R-:W-:Y:S02]  /*98c0*/  ISETP.GT.AND P2, PT, R76, 0x39, PT ;  /* 0x000000394c00780c */ /* 0x000fe40003f44270 */
        /* <DEDUP_REMOVED lines=10> */
[----:B------:R-:W-:Y:S01]  /*9970*/  FSEL R47, R20, -INF , P5 ;  /* 0xff800000142f7808 */ /* 0x000fe20002800000 */
[----:B------:R-:W-:Y:S01]  /*9980*/  IMAD.U32 R20, RZ, RZ, UR5 ;  /* 0x00000005ff147e24 */ /* 0x000fe2000f8e00ff */
[----:B------:R-:W-:Y:S02]  /*9990*/  ISETP.GT.AND P5, PT, R76, 0x48, PT ;  /* 0x000000484c00780c */ /* 0x000fe40003fa4270 */
[----:B------:R-:W-:-:S02]  /*99a0*/  FSEL R105, R57, -INF , P4 ;  /* 0xff80000039697808 */ /* 0x000fc40002000000 */
[----:B------:R-:W-:Y:S02]  /*99b0*/  FMNMX.FTZ R28, R103, R28, !PT ;  /* 0x0000001c671c7209 */ /* 0x000fe40007810000 */
[----:B------:R-:W-:Y:S02]  /*99c0*/  FSEL R57, R54, -INF , P1 ;  /* 0xff80000036397808 */ /* 0x000fe40000800000 */
[----:B------:R-:W-:Y:S02]  /*99d0*/  ISETP.GT.AND P1, PT, R76, 0x49, PT ;  /* 0x000000494c00780c */ /* 0x000fe40003f24270 */
[----:B------:R-:W-:Y:S02]  /*99e0*/  FSEL R107, R60, -INF , P5 ;  /* 0xff8000003c6b7808 */ /* 0x000fe40002800000 */
[----:B------:R-:W-:Y:S02]  /*99f0*/  FMNMX.FTZ R28, R105, R28, !PT ;  /* 0x0000001c691c7209 */ /* 0x000fe40007810000 */
[----:B----4-:R-:W-:-:S02]  /*9a00*/  FSEL R61, R26, -INF , P2 ;  /* 0xff8000001a3d7808 */ /* 0x010fc40001000000 */
[----:B------:R-:W-:Y:S02]  /*9a10*/  ISETP.GT.AND P2, PT, R76, 0x50, PT ;  /* 0x000000504c00780c */ /* 0x000fe40003f44270 */
[----:B------:R-:W-:Y:S02]  /*9a20*/  FSEL R109, R72, -INF , P1 ;  /* 0xff800000486d7808 */ /* 0x000fe40000800000 */
[----:B------:R-:W-:Y:S02]  /*9a30*/  FMNMX.FTZ R28, R107, R28, !PT ;  /* 0x0000001c6b1c7209 */ /* 0x000fe40007810000 */
[----:B0-----:R-:W-:Y:S02]  /*9a40*/  FSEL R69, R58, -INF , P3 ;  /* 0xff8000003a457808 */ /* 0x001fe40001800000 */
[----:B------:R-:W-:Y:S02]  /*9a50*/  ISETP.GT.AND P3, PT, R76, 0x51, PT ;  /* 0x000000514c00780c */ /* 0x000fe40003f64270 */
[----:B-1----:R-:W-:-:S02]  /*9a60*/  FSEL R111, R64, -INF , P2 ;  /* 0xff800000406f7808 */ /* 0x002fc40001000000 */
[----:B------:R-:W-:Y:S02]  /*9a70*/  FMNMX.FTZ R28, R109, R28, !PT ;  /* 0x0000001c6d1c7209 */ /* 0x000fe40007810000 */
[----:B------:R-:W-:Y:S02]  /*9a80*/  FSEL R75, R75, -INF , P4 ;  /* 0xff8000004b4b7808 */ /* 0x000fe40002000000 */
[----:B------:R-:W-:Y:S02]  /*9a90*/  ISETP.GT.AND P4, PT, R76, 0x58, PT ;  /* 0x000000584c00780c */ /* 0x000fe40003f84270 */
[----:B------:R-:W-:Y:S02]  /*9aa0*/  FSEL R113, R74, -INF , P3 ;  /* 0xff8000004a717808 */ /* 0x000fe40001800000 */
[----:B------:R-:W-:Y:S02]  /*9ab0*/  FMNMX.FTZ R28, R111, R28, !PT ;  /* 0x0000001c6f1c7209 */ /* 0x000fe40007810000 */
[----:B--2---:R-:W-:-:S02]  /*9ac0*/  FSEL R77, R62, -INF , P5 ;  /* 0xff8000003e4d7808 */ /* 0x004fc40002800000 */
[----:B------:R-:W-:Y:S02]  /*9ad0*/  ISETP.GT.AND P5, PT, R76, 0x59, PT ;  /* 0x000000594c00780c */ /* 0x000fe40003fa4270 */
[----:B---3--:R-:W-:Y:S02]  /*9ae0*/  FSEL R115, R68, -INF , P4 ;  /* 0xff80000044737808 */ /* 0x008fe40002000000 */
[----:B------:R-:W-:Y:S02]  /*9af0*/  FMNMX.FTZ R28, R113, R28, !PT ;  /* 0x0000001c711c7209 */ /* 0x000fe40007810000 */
[----:B-----5:R-:W-:Y:S02]  /*9b00*/  FSEL R117, R24, -INF , P5 ;  /* 0xff80000018757808 */ /* 0x020fe40002800000 */
[----:B------:R-:W-:Y:S02]  /*9b10*/  FMNMX.FTZ R28, R115, R28, !PT ;  /* 0x0000001c731c7209 */ /* 0x000fe40007810000 */
[----:B------:R-:W-:-:S02]  /*9b20*/  FSEL R81, R81, -INF , P1 ;  /* 0xff80000051517808 */ /* 0x000fc40000800000 */
[----:B------:R-:W-:Y:S02]  /*9b30*/  FMNMX.FTZ R28, R117, R28, !PT ;  /* 0x0000001c751c7209 */ /* 0x000fe40007810000 */
[----:B------:R-:W-:Y:S02]  /*9b40*/  FSEL R85, R85, -INF , P3 ;  /* 0xff80000055557808 */ /* 0x000fe40001800000 */
[----:B------:R-:W-:Y:S01]  /*9b50*/  FSEL R89, R89, -INF , P5 ;  /* 0xff80000059597808 */ /* 0x000fe20002800000 */
[----:B------:R-:W0:Y:S02]  /*9b60*/  SHFL.BFLY PT, R21, R28, 0x2, 0x1f ;  /* 0x0c401f001c157f89 */ /* 0x000e2400000e0000 */
[----:B0-----:R-:W-:-:S05]  /*9b70*/  FMNMX.FTZ R8, R28, R21, !PT ;  /* 0x000000151c087209 */ /* 0x001fca0007810000 */
[----:B------:R-:W0:Y:S02]  /*9b80*/  SHFL.BFLY PT, R21, R8, 0x1, 0x1f ;  /* 0x0c201f0008157f89 */ /* 0x000e2400000e0000 */
[----:B0-----:R-:W-:Y:S02]  /*9b90*/  FMNMX.FTZ R21, R8, R21, !PT ;  /* 0x0000001508157209 */ /* 0x001fe40007810000 */
[----:B------:R-:W-:Y:S02]  /*9ba0*/  FMNMX.FTZ R8, R3, R0, !PT ;  /* 0x0000000003087209 */ /* 0x000fe40007810000 */
[C---:B------:R-:W-:Y:S01]  /*9bb0*/  FSETP.NEU.FTZ.AND P6, PT, R21.reuse, -INF , PT ;  /* 0xff8000001500780b */ /* 0x040fe20003fdd000 */
[----:B------:R-:W-:Y:S01]  /*9bc0*/  FMUL.FTZ R24, R21, R20 ;  /* 0x0000001415187220 */ /* 0x000fe20000410000 */
[----:B------:R-:W-:-:S04]  /*9bd0*/  FMNMX.FTZ R8, R25, R8, !PT ;  /* 0x0000000819087209 */ /* 0x000fc80007810000 */
[----:B------:R-:W-:Y:S02]  /*9be0*/  FMNMX.FTZ R8, R27, R8, !PT ;  /* 0x000000081b087209 */ /* 0x000fe40007810000 */
[----:B------:R-:W-:Y:S02]  /*9bf0*/  FSEL R24, R24, RZ, P6 ;  /* 0x000000ff18187208 */ /* 0x000fe40003000000 */
[----:B------:R-:W-:-:S03]  /*9c00*/  FMNMX.FTZ R8, R29, R8, !PT ;  /* 0x000000081d087209 */ /* 0x000fc60007810000 */
[--C-:B------:R-:W-:Y:S01]  /*9c10*/  FFMA.FTZ R154, R83, R20, -R24.reuse ;  /* 0x00000014539a7223 */ /* 0x100fe20000010818 */
[----:B------:R-:W-:Y:S01]  /*9c20*/  FMNMX.FTZ R8, R31, R8, !PT ;  /* 0x000000081f087209 */ /* 0x000fe20007810000 */
[-CC-:B------:R-:W-:Y:S01]  /*9c30*/  FFMA.FTZ R67, R87, R20.reuse, -R24.reuse ;  /* 0x0000001457437223 */ /* 0x180fe20000010818 */
[----:B------:R-:W-:Y:S01]  /*9c40*/  FSEL R83, R66, -INF , P2 ;  /* 0xff80000042537808 */ /* 0x000fe20001000000 */
[--C-:B------:R-:W-:Y:S01]  /*9c50*/  FFMA.FTZ R156, R91, R20, -R24.reuse ;  /* 0x000000145b9c7223 */ /* 0x100fe20000010818 */
[----:B------:R-:W-:Y:S01]  /*9c60*/  FMNMX.FTZ R8, R33, R8, !PT ;  /* 0x0000000821087209 */ /* 0x000fe20007810000 */
[-CC-:B------:R-:W-:Y:S01]  /*9c70*/  FFMA.FTZ R152, R79, R20.reuse, -R24.reuse ;  /* 0x000000144f987223 */ /* 0x180fe20000010818 */
[----:B------:R-:W-:Y:S01]  /*9c80*/  FSEL R87, R70, -INF , P4 ;  /* 0xff80000046577808 */ /* 0x000fe20002000000 */
[--C-:B------:R-:W-:Y:S01]  /*9c90*/  FFMA.FTZ R63, R78, R20, -R24.reuse ;  /* 0x000000144e3f7223 */ /* 0x100fe20000010818 */
[----:B------:R-:W-:Y:S01]  /*9ca0*/  FMNMX.FTZ R8, R35, R8, !PT ;  /* 0x0000000823087209 */ /* 0x000fe20007810000 */
[-CC-:B------:R-:W-:Y:S01]  /*9cb0*/  FFMA.FTZ R162, R49, R20.reuse, -R24.reuse ;  /* 0x0000001431a27223 */ /* 0x180fe20000010818 */
[-CC-:B------:R-:W-:Y:S01]  /*9cc0*/  FFMA.FTZ R49, R53, R20.reuse, -R24.reuse ;  /* 0x0000001435317223 */ /* 0x180fe20000010818 */
        /* <DEDUP_REMOVED lines=22> */
[----:B------:R-:W-:Y:S01]  /*9e30*/  FFMA.FTZ R93, R117, R20, -R24 ;  /* 0x00000014755d7223 */ /* 0x000fe20000010818 */
[----:B------:R-:W-:Y:S02]  /*9e40*/  MUFU.EX2 R152, R152 ;  /* 0x0000009800987308 */ /* 0x000fe40000000800 */
[----:B------:R-:W-:-:S04]  /*9e50*/  FMNMX.FTZ R8, R57, R8, !PT ;  /* 0x0000000839087209 */ /* 0x000fc80007810000 */
[----:B------:R-:W-:Y:S02]  /*9e60*/  FMNMX.FTZ R8, R61, R8, !PT ;  /* 0x000000083d087209 */ /* 0x000fe40007810000 */
[----:B------:R-:W0:Y:S02]  /*9e70*/  MUFU.EX2 R63, R63 ;  /* 0x0000003f003f7308 */ /* 0x000e240000000800 */
[----:B------:R-:W-:-:S04]  /*9e80*/  FMNMX.FTZ R8, R69, R8, !PT ;  /* 0x0000000845087209 */ /* 0x000fc80007810000 */
[----:B------:R-:W-:Y:S02]  /*9e90*/  FMNMX.FTZ R8, R75, R8, !PT ;  /* 0x000000084b087209 */ /* 0x000fe40007810000 */
[----:B------:R-:W1:Y:S02]  /*9ea0*/  MUFU.EX2 R154, R154 ;  /* 0x0000009a009a7308 */ /* 0x000e640000000800 */
[----:B------:R-:W-:-:S04]  /*9eb0*/  FMNMX.FTZ R8, R77, R8, !PT ;  /* 0x000000084d087209 */ /* 0x000fc80007810000 */
[----:B------:R-:W-:Y:S02]  /*9ec0*/  FMNMX.FTZ R8, R81, R8, !PT ;  /* 0x0000000851087209 */ /* 0x000fe40007810000 */
[----:B------:R-:W2:Y:S02]  /*9ed0*/  MUFU.EX2 R67, R67 ;  /* 0x0000004300437308 */ /* 0x000ea40000000800 */
[----:B------:R-:W-:-:S04]  /*9ee0*/  FMNMX.FTZ R8, R83, R8, !PT ;  /* 0x0000000853087209 */ /* 0x000fc80007810000 */
[----:B------:R-:W-:Y:S02]  /*9ef0*/  FMNMX.FTZ R8, R85, R8, !PT ;  /* 0x0000000855087209 */ /* 0x000fe40007810000 */
[----:B------:R-:W3:Y:S02]  /*9f00*/  MUFU.EX2 R156, R156 ;  /* 0x0000009c009c7308 */ /* 0x000ee40000000800 */
[----:B------:R-:W-:-:S04]  /*9f10*/  FMNMX.FTZ R8, R87, R8, !PT ;  /* 0x0000000857087209 */ /* 0x000fc80007810000 */
[----:B------:R-:W-:Y:S02]  /*9f20*/  FMNMX.FTZ R8, R89, R8, !PT ;  /* 0x0000000859087209 */ /* 0x000fe40007810000 */
[----:B------:R-:W-:Y:S03]  /*9f30*/  MUFU.EX2 R71, R71 ;  /* 0x0000004700477308 */ /* 0x000fe60000000800 */
[----:B------:R-:W4:Y:S05]  /*9f40*/  SHFL.BFLY PT, R91, R8, 0x2, 0x1f ;  /* 0x0c401f00085b7f89 */ /* 0x000f2a00000e0000 */
[----:B------:R-:W-:Y:S08]  /*9f50*/  MUFU.EX2 R158, R158 ;  /* 0x0000009e009e7308 */ /* 0x000ff00000000800 */
[----:B------:R-:W-:Y:S08]  /*9f60*/  MUFU.EX2 R79, R79 ;  /* 0x0000004f004f7308 */ /* 0x000ff00000000800 */
[----:B------:R-:W-:Y:S01]  /*9f70*/  MUFU.EX2 R160, R160 ;  /* 0x000000a000a07308 */ /* 0x000fe20000000800 */
[----:B----4-:R-:W-:-:S05]  /*9f80*/  FMNMX.FTZ R91, R8, R91, !PT ;  /* 0x0000005b085b7209 */ /* 0x010fca0007810000 */
[----:B------:R-:W4:Y:S02]  /*9f90*/  SHFL.BFLY PT, R8, R91, 0x1, 0x1f ;  /* 0x0c201f005b087f89 */ /* 0x000f2400000e0000 */
[----:B------:R-:W-:Y:S08]  /*9fa0*/  MUFU.EX2 R51, R51 ;  /* 0x0000003300337308 */ /* 0x000ff00000000800 */
[----:B------:R-:W-:Y:S08]  /*9fb0*/  MUFU.EX2 R162, R162 ;  /* 0x000000a200a27308 */ /* 0x000ff00000000800 */
[----:B------:R-:W-:Y:S01]  /*9fc0*/  MUFU.EX2 R49, R49 ;  /* 0x0000003100317308 */ /* 0x000fe20000000800 */
[----:B----4-:R-:W-:-:S07]  /*9fd0*/  FMNMX.FTZ R177, R91, R8, !PT ;  /* 0x000000085bb17209 */ /* 0x010fce0007810000 */
[----:B------:R-:W-:Y:S01]  /*9fe0*/  MUFU.EX2 R164, R164 ;  /* 0x000000a400a47308 */ /* 0x000fe20000000800 */
[C---:B------:R-:W-:Y:S01]  /*9ff0*/  FSETP.NEU.FTZ.AND P1, PT, R177.reuse, -INF , PT ;  /* 0xff800000b100780b */ /* 0x040fe20003f3d000 */
[----:B------:R-:W-:-:S06]  /*a000*/  FMUL.FTZ R8, R177, R20 ;  /* 0x00000014b1087220 */ /* 0x000fcc0000410000 */
[----:B------:R-:W-:Y:S01]  /*a010*/  MUFU.EX2 R53, R53 ;  /* 0x0000003500357308 */ /* 0x000fe20000000800 */
[----:B------:R-:W-:-:S05]  /*a020*/  FSEL R24, R8, RZ, P1 ;  /* 0x000000ff08187208 */ /* 0x000fca0000800000 */
[-CC-:B------:R-:W-:Y:S01]  /*a030*/  FFMA.FTZ R153, R3, R20.reuse, -R24.reuse ;  /* 0x0000001403997223 */ /* 0x180fe20000010818 */
[-CC-:B------:R-:W-:Y:S01]  /*a040*/  FFMA.FTZ R8, R0, R20.reuse, -R24.reuse ;  /* 0x0000001400087223 */ /* 0x180fe20000010818 */
[-CC-:B------:R-:W-:Y:S01]  /*a050*/  FFMA.FTZ R25, R25, R20.reuse, -R24.reuse ;  /* 0x0000001419197223 */ /* 0x180fe20000010818 */
[-CC-:B------:R-:W-:Y:S01]  /*a060*/  FFMA.FTZ R27, R27, R20.reuse, -R24.reuse ;  /* 0x000000141b1b7223 */ /* 0x180fe20000010818 */
[-CC-:B------:R-:W-:Y:S01]  /*a070*/  FFMA.FTZ R29, R29, R20.reuse, -R24.reuse ;  /* 0x000000141d1d7223 */ /* 0x180fe20000010818 */
[----:B0-----:R-:W-:Y:S01]  /*a080*/  FADD.FTZ R3, R152, R63 ;  /* 0x0000003f98037221 */ /* 0x001fe20000010000 */
[----:B------:R-:W-:Y:S01]  /*a090*/  MUFU.EX2 R153, R153 ;  /* 0x0000009900997308 */ /* 0x000fe20000000800 */
[-CC-:B------:R-:W-:Y:S01]  /*a0a0*/  FFMA.FTZ R31, R31, R20.reuse, -R24.reuse ;  /* 0x000000141f1f7223 */ /* 0x180fe20000010818 */
[-CC-:B------:R-:W-:Y:S01]  /*a0b0*/  FFMA.FTZ R33, R33, R20.reuse, -R24.reuse ;  /* 0x0000001421217223 */ /* 0x180fe20000010818 */
[----:B-1----:R-:W-:Y:S01]  /*a0c0*/  FADD.FTZ R0, R154, R3 ;  /* 0x000000039a007221 */ /* 0x002fe20000010000 */
[-CC-:B------:R-:W-:Y:S01]  /*a0d0*/  FFMA.FTZ R35, R35, R20.reuse, -R24.reuse ;  /* 0x0000001423237223 */ /* 0x180fe20000010818 */
[-CC-:B------:R-:W-:Y:S01]  /*a0e0*/  FFMA.FTZ R37, R37, R20.reuse, -R24.reuse ;  /* 0x0000001425257223 */ /* 0x180fe20000010818 */
[-C--:B------:R-:W-:Y:S01]  /*a0f0*/  FFMA.FTZ R39, R39, R20.reuse, -R24 ;  /* 0x0000001427277223 */ /* 0x080fe20000010818 */
[----:B--2---:R-:W-:Y:S01]  /*a100*/  FADD.FTZ R3, R67, R0 ;  /* 0x0000000043037221 */ /* 0x004fe20000010000 */
[----:B------:R-:W0:Y:S01]  /*a110*/  MUFU.EX2 R8, R8 ;  /* 0x0000000800087308 */ /* 0x000e220000000800 */
[-CC-:B------:R-:W-:Y:S01]  /*a120*/  FFMA.FTZ R41, R41, R20.reuse, -R24.reuse ;  /* 0x0000001429297223 */ /* 0x180fe20000010818 */
[-CC-:B------:R-:W-:Y:S01]  /*a130*/  FFMA.FTZ R43, R43, R20.reuse, -R24.reuse ;  /* 0x000000142b2b7223 */ /* 0x180fe20000010818 */
[----:B---3--:R-:W-:Y:S01]  /*a140*/  FADD.FTZ R38, R156, R3 ;  /* 0x000000039c267221 */ /* 0x008fe20000010000 */
[-CC-:B------:R-:W-:Y:S01]  /*a150*/  FFMA.FTZ R45, R45, R20.reuse, -R24.reuse ;  /* 0x000000142d2d7223 */ /* 0x180fe20000010818 */
[-CC-:B------:R-:W-:Y:S01]  /*a160*/  FFMA.FTZ R47, R47, R20.reuse, -R24.reuse ;  /* 0x000000142f2f7223 */ /* 0x180fe20000010818 */
[-CC-:B------:R-:W-:Y:S01]  /*a170*/  FFMA.FTZ R57, R57, R20.reuse, -R24.reuse ;  /* 0x0000001439397223 */ /* 0x180fe20000010818 */
[-CC-:B------:R-:W-:Y:S01]  /*a180*/  FFMA.FTZ R61, R61, R20.reuse, -R24.reuse ;  /* 0x000000143d3d7223 */ /* 0x180fe20000010818 */
[----:B------:R-:W1:Y:S01]  /*a190*/  MUFU.EX2 R25, R25 ;  /* 0x0000001900197308 */ /* 0x000e620000000800 */
[-CC-:B------:R-:W-:Y:S01]  /*a1a0*/  FFMA.FTZ R69, R69, R20.reuse, -R24.reuse ;  /* 0x0000001445457223 */ /* 0x180fe20000010818 */
[-CC-:B------:R-:W-:Y:S01]  /*a1b0*/  FFMA.FTZ R75, R75, R20.reuse, -R24.reuse ;  /* 0x000000144b4b7223 */ /* 0x180fe20000010818 */
[-CC-:B------:R-:W-:Y:S01]  /*a1c0*/  FFMA.FTZ R77, R77, R20.reuse, -R24.reuse ;  /* 0x000000144d4d7223 */ /* 0x180fe20000010818 */
[-CC-:B------:R-:W-:Y:S01]  /*a1d0*/  FFMA.FTZ R81, R81, R20.reuse, -R24.reuse ;  /* 0x0000001451517223 */ /* 0x180fe20000010818 */
[-CC-:B------:R-:W-:Y:S01]  /*a1e0*/  FFMA.FTZ R83, R83, R20.reuse, -R24.reuse ;  /* 0x0000001453537223 */ /* 0x180fe20000010818 */
[-CC-:B------:R-:W-:Y:S01]  /*a1f0*/  FFMA.FTZ R85, R85, R20.reuse, -R24.reuse ;  /* 0x0000001455557223 */ /* 0x180fe20000010818 */
[-C--:B------:R-:W-:Y:S01]  /*a200*/  FFMA.FTZ R87, R87, R20.reuse, -R24 ;  /* 0x0000001457577223 */ /* 0x080fe20000010818 */
[----:B------:R2:W3:Y:S01]  /*a210*/  MUFU.EX2 R26, R27 ;  /* 0x0000001b001a7308 */ /* 0x0004e20000000800 */
[----:B0-----:R-:W-:Y:S01]  /*a220*/  FADD.FTZ R0, R153, R8 ;  /* 0x0000000899007221 */ /* 0x001fe20000010000 */
[----:B------:R-:W-:Y:S01]  /*a230*/  FFMA.FTZ R89, R89, R20, -R24 ;  /* 0x0000001459597223 */ /* 0x000fe20000010818 */
[----:B------:R-:W-:-:S02]  /*a240*/  F2FP.BF16.F32.PACK_AB R153, R8, R153 ;  /* 0x000000990899723e */ /* 0x000fc400000010ff */
[----:B------:R-:W-:Y:S02]  /*a250*/  F2FP.BF16.F32.PACK_AB R152, R63, R152 ;  /* 0x000000983f98723e */ /* 0x000fe400000010ff */
[----:B------:R-:W-:Y:S01]  /*a260*/  F2FP.BF16.F32.PACK_AB R154, R67, R154 ;  /* 0x0000009a439a723e */ /* 0x000fe200000010ff */
[----:B------:R-:W0:Y:S01]  /*a270*/  MUFU.EX2 R29, R29 ;  /* 0x0000001d001d7308 */ /* 0x000e220000000800 */
[----:B-1----:R-:W-:Y:S01]  /*a280*/  FADD.FTZ R3, R25, R0 ;  /* 0x0000000019037221 */ /* 0x002fe20000010000 */
[C---:B--2---:R-:W-:Y:S01]  /*a290*/  FADD.FTZ R27, R71.reuse, R38 ;  /* 0x00000026471b7221 */ /* 0x044fe20000010000 */
[----:B------:R-:W-:-:S03]  /*a2a0*/  F2FP.BF16.F32.PACK_AB R156, R71, R156 ;  /* 0x0000009c479c723e */ /* 0x000fc600000010ff */
[----:B------:R-:W-:Y:S01]  /*a2b0*/  FADD.FTZ R40, R158, R27 ;  /* 0x0000001b9e287221 */ /* 0x000fe20000010000 */
[C---:B------:R-:W-:Y:S01]  /*a2c0*/  F2FP.BF16.F32.PACK_AB R158, R79.reuse, R158 ;  /* 0x0000009e4f9e723e */ /* 0x040fe200000010ff */
[----:B------:R-:W1:Y:S01]  /*a2d0*/  MUFU.EX2 R28, R31 ;  /* 0x0000001f001c7308 */ /* 0x000e620000000800 */
[C---:B---3--:R-:W-:Y:S01]  /*a2e0*/  FADD.FTZ R0, R26.reuse, R3 ;  /* 0x000000031a007221 */ /* 0x048fe20000010000 */
[----:B------:R-:W-:Y:S01]  /*a2f0*/  FADD.FTZ R27, R79, R40 ;  /* 0x000000284f1b7221 */ /* 0x000fe20000010000 */
[----:B------:R-:W-:-:S05]  /*a300*/  F2FP.BF16.F32.PACK_AB R155, R26, R25 ;  /* 0x000000191a9b723e */ /* 0x000fca00000010ff */
[----:B------:R-:W2:Y:S01]  /*a310*/  MUFU.EX2 R33, R33 ;  /* 0x0000002100217308 */ /* 0x000ea20000000800 */
[----:B0-----:R-:W-:Y:S01]  /*a320*/  FADD.FTZ R3, R29, R0 ;  /* 0x000000001d037221 */ /* 0x001fe20000010000 */
[----:B------:R-:W-:Y:S01]  /*a330*/  FADD.FTZ R0, R160, R27 ;  /* 0x0000001ba0007221 */ /* 0x000fe20000010000 */
[----:B------:R-:W-:-:S03]  /*a340*/  F2FP.BF16.F32.PACK_AB R160, R51, R160 ;  /* 0x000000a033a0723e */ /* 0x000fc600000010ff */
[----:B------:R-:W-:Y:S01]  /*a350*/  FADD.FTZ R27, R51, R0 ;  /* 0x00000000331b7221 */ /* 0x000fe20000010000 */
[----:B------:R-:W-:Y:S01]  /*a360*/  VIADD R0, R6, 0x22840 ;  /* 0x0002284006007836 */ /* 0x000fe20000000000 */
[----:B------:R-:W0:Y:S01]  /*a370*/  MUFU.EX2 R30, R35 ;  /* 0x00000023001e7308 */ /* 0x000e220000000800 */
[----:B-1----:R-:W-:Y:S01]  /*a380*/  FADD.FTZ R40, R28, R3 ;  /* 0x000000031c287221 */ /* 0x002fe20000010000 */
[----:B------:R-:W-:Y:S01]  /*a390*/  FADD.FTZ R44, R162, R27 ;  /* 0x0000001ba22c7221 */ /* 0x000fe20000010000 */
[C---:B------:R-:W-:Y:S02]  /*a3a0*/  F2FP.BF16.F32.PACK_AB R162, R49.reuse, R162 ;  /* 0x000000a231a2723e */ /* 0x040fe400000010ff */
[----:B------:R-:W-:Y:S01]  /*a3b0*/  PRMT R0, R80, 0x654, R0 ;  /* 0x0000065450007816 */ /* 0x000fe20000000000 */
[----:B------:R-:W-:Y:S01]  /*a3c0*/  FADD.FTZ R27, R49, R44 ;  /* 0x0000002c311b7221 */ /* 0x000fe20000010000 */
[----:B------:R-:W-:Y:S01]  /*a3d0*/  F2FP.BF16.F32.PACK_AB R157, R28, R29 ;  /* 0x0000001d1c9d723e */ /* 0x000fe200000010ff */
[----:B------:R-:W1:Y:S01]  /*a3e0*/  MUFU.EX2 R37, R37 ;  /* 0x0000002500257308 */ /* 0x000e620000000800 */
[----:B--2---:R-:W-:Y:S01]  /*a3f0*/  FADD.FTZ R3, R33, R40 ;  /* 0x0000002821037221 */ /* 0x004fe20000010000 */
[----:B------:R2:W-:Y:S06]  /*a400*/  SYNCS.ARRIVE.TRANS64.RED.A1T0 RZ, [R0+URZ], RZ ;  /* 0x000000ff00ff79a7 */ /* 0x0005ec000810043f */
[----:B------:R-:W2:Y:S01]  /*a410*/  MUFU.EX2 R32, R39 ;  /* 0x0000002700207308 */ /* 0x000ea20000000800 */
[C---:B0-----:R-:W-:Y:S01]  /*a420*/  FADD.FTZ R42, R30.reuse, R3 ;  /* 0x000000031e2a7221 */ /* 0x041fe20000010000 */
[----:B------:R-:W-:-:S06]  /*a430*/  F2FP.BF16.F32.PACK_AB R159, R30, R33 ;  /* 0x000000211e9f723e */ /* 0x000fcc00000010ff */
[----:B------:R-:W0:Y:S01]  /*a440*/  MUFU.EX2 R41, R41 ;  /* 0x0000002900297308 */ /* 0x000e220000000800 */
[----:B-1----:R-:W-:Y:S01]  /*a450*/  FADD.FTZ R3, R37, R42 ;  /* 0x0000002a25037221 */ /* 0x002fe20000010000 */
[----:B------:R-:W-:Y:S01]  /*a460*/  FADD.FTZ R42, R164, R27 ;  /* 0x0000001ba42a7221 */ /* 0x000fe20000010000 */
[----:B------:R-:W-:-:S03]  /*a470*/  F2FP.BF16.F32.PACK_AB R164, R53, R164 ;  /* 0x000000a435a4723e */ /* 0x000fc600000010ff */
[----:B------:R-:W-:Y:S02]  /*a480*/  FADD.FTZ R27, R53, R42 ;  /* 0x0000002a351b7221 */ /* 0x000fe40000010000 */
[----:B------:R-:W1:Y:S01]  /*a490*/  MUFU.EX2 R34, R43 ;  /* 0x0000002b00227308 */ /* 0x000e620000000800 */
[C---:B--2---:R-:W-:Y:S01]  /*a4a0*/  FADD.FTZ R0, R32.reuse, R3 ;  /* 0x0000000320007221 */ /* 0x044fe20000010000 */
[----:B------:R-:W-:-:S06]  /*a4b0*/  F2FP.BF16.F32.PACK_AB R161, R32, R37 ;  /* 0x0000002520a1723e */ /* 0x000fcc00000010ff */
[----:B------:R-:W2:Y:S01]  /*a4c0*/  MUFU.EX2 R166, R166 ;  /* 0x000000a600a67308 */ /* 0x000ea20000000800 */
[----:B0-----:R-:W-:-:S07]  /*a4d0*/  FADD.FTZ R3, R41, R0 ;  /* 0x0000000029037221 */ /* 0x001fce0000010000 */
[----:B------:R-:W0:Y:S01]  /*a4e0*/  MUFU.EX2 R45, R45 ;  /* 0x0000002d002d7308 */ /* 0x000e220000000800 */
[C---:B-1----:R-:W-:Y:S01]  /*a4f0*/  FADD.FTZ R0, R34.reuse, R3 ;  /* 0x0000000322007221 */ /* 0x042fe20000010000 */
[----:B------:R-:W-:-:S06]  /*a500*/  F2FP.BF16.F32.PACK_AB R163, R34, R41 ;  /* 0x0000002922a3723e */ /* 0x000fcc00000010ff */
        /* <DEDUP_REMOVED lines=48> */
[----:B0-----:R-:W-:Y:S01]  /*a810*/  FADD.FTZ R3, R87, R8 ;  /* 0x0000000857037221 */ /* 0x001fe20000010000 */
[C---:B-1----:R-:W-:Y:S01]  /*a820*/  FADD.FTZ R0, R93.reuse, R0 ;  /* 0x000000005d007221 */ /* 0x042fe20000010000 */
[----:B------:R-:W-:Y:S02]  /*a830*/  F2FP.BF16.F32.PACK_AB R174, R93, R174 ;  /* 0x000000ae5dae723e */ /* 0x000fe400000010ff */
[C---:B--2---:R-:W-:Y:S01]  /*a840*/  FADD.FTZ R3, R44.reuse, R3 ;  /* 0x000000032c037221 */ /* 0x044fe20000010000 */
[----:B------:R-:W-:Y:S01]  /*a850*/  F2FP.BF16.F32.PACK_AB R175, R44, R87 ;  /* 0x000000572caf723e */ /* 0x000fe200000010ff */
[----:B------:R-:W-:Y:S06]  /*a860*/  @!P0 BRA `(.L_x_751) ;  /* 0x0000000000048947 */ /* 0x000fec0003800000 */
[----:B------:R-:W-:Y:S01]  /*a870*/  BPT.TRAP 0x1 ;  /* 0x000000040000795c */ /* 0x000fe20000300000 */
.L_x_751:
[----:B------:R0:W1:Y:S01]  /*a880*/  SYNCS.PHASECHK.TRANS64.TRYWAIT P1, [R6+URZ+0x22850], R73 ;  /* 0x02285049060075a7 */ /* 0x000062000802017f */
[----:B------:R-:W-:Y:S05]  /*a890*/  @!P0 BRA `(.L_x_752) ;  /* 0x0000000000048947 */ /* 0x000fea0003800000 */
[----:B------:R-:W-:Y:S01]  /*a8a0*/  BPT.TRAP 0x1 ;  /* 0x000000040000795c */ /* 0x000fe20000300000 */
.L_x_752:
[----:B------:R-:W-:Y:S04]  /*a8b0*/  BSSY B0, `(.L_x_753) ;  /* 0x0000004000007945 */ /* 0x000fe80003800000 */
[----:B-1----:R-:W-:Y:S05]  /*a8c0*/  @P1 BRA `(.L_x_754) ;  /* 0x0000000000081947 */ /* 0x002fea0003800000 */
[----:B------:R-:W1:Y:S02]  /*a8d0*/  SYNCS.PHASECHK.TRANS64.TRYWAIT P1, [R6+URZ+0x22850], R73 ;  /* 0x02285049060075a7 */ /* 0x000e64000802017f */
[----:B-1----:R-:W-:Y:S05]  /*a8e0*/  @!P1 BRA `(.L_x_755) ;  /* 0x000000d800989947 */ /* 0x002fea0003800000 */
.L_x_754:
[----:B------:R-:W-:Y:S05]  /*a8f0*/  BSYNC B0 ;  /* 0x0000000000007941 */ /* 0x000fea0003800000 */
.L_x_753:
[----:B------:R-:W-:Y:S05]  /*a900*/  WARPSYNC.ALL ;  /* 0x0000000000007948 */ /* 0x000fea0003800000 */
[----:B------:R-:W-:Y:S01]  /*a910*/  VIADD R8, R19, 0x400 ;  /* 0x0000040013087836 */ /* 0x000fe20000000000 */
[----:B------:R2:W-:Y:S01]  /*a920*/  BAR.SYNC.DEFER_BLOCKING R7, 0x100 ;  /* 0x000400070000751d */ /* 0x0005e20000010000 */
[----:B------:R-:W-:Y:S01]  /*a930*/  MOV R25, 0x40000040 ;  /* 0x4000004000197802 */ /* 0x000fe20000000f00 */
[----:B------:R-:W-:Y:S02]  /*a940*/  IMAD.MOV.U32 R27, RZ, RZ, 0x40000040 ;  /* 0x40000040ff1b7424 */ /* 0x000fe400078e00ff */
[----:B------:R-:W-:Y:S01]  /*a950*/  SHF.R.U32.HI R8, RZ, 0x4, R8 ;  /* 0x00000004ff087819 */ /* 0x000fe20000011608 */
[----:B------:R-:W-:Y:S01]  /*a960*/  IMAD.MOV.U32 R29, RZ, RZ, 0x40000040 ;  /* 0x40000040ff1d7424 */ /* 0x000fe200078e00ff */
[----:B------:R-:W-:Y:S01]  /*a970*/  R2UR UR7, R25 ;  /* 0x00000000190772ca */ /* 0x000fe200000e0000 */
[----:B------:R-:W-:Y:S01]  /*a980*/  IMAD.MOV.U32 R31, RZ, RZ, 0x40000040 ;  /* 0x40000040ff1f7424 */ /* 0x000fe200078e00ff */
[----:B------:R-:W-:-:S02]  /*a990*/  LOP3.LUT R8, R8, 0x3fff, RZ, 0xc0, !PT ;  /* 0x00003fff08087812 */ /* 0x000fc400078ec0ff */
[----:B------:R-:W-:Y:S02]  /*a9a0*/  R2UR UR11, R27 ;  /* 0x000000001b0b72ca */ /* 0x000fe400000e0000 */
[----:B------:R-:W-:Y:S02]  /*a9b0*/  LOP3.LUT R24, R8, 0x3000000, RZ, 0xfc, !PT ;  /* 0x0300000008187812 */ /* 0x000fe400078efcff */
[----:B------:R-:W-:Y:S02]  /*a9c0*/  R2UR UR15, R29 ;  /* 0x000000001d0f72ca */ /* 0x000fe400000e0000 */
[----:B------:R-:W-:Y:S01]  /*a9d0*/  R2UR UR19, R27 ;  /* 0x000000001b1372ca */ /* 0x000fe200000e0000 */
[----:B------:R3:W-:Y:S01]  /*a9e0*/  STL [R1], R24 ;  /* 0x0000001801007387 */ /* 0x0007e20000100800 */
[----:B------:R-:W-:Y:S02]  /*a9f0*/  R2UR UR23, R31 ;  /* 0x000000001f1772ca */ /* 0x000fe400000e0000 */
[----:B------:R-:W-:Y:S01]  /*aa00*/  R2UR UR27, R25 ;  /* 0x00000000191b72ca */ /* 0x000fe200000e0000 */
[----:B---3--:R-:W-:-:S04]  /*aa10*/  IMAD R24, R202, 0xc00, R24 ;  /* 0x00000c00ca187824 */ /* 0x008fc800078e0218 */
[C---:B------:R-:W-:Y:S01]  /*aa20*/  VIADD R26, R24.reuse, 0x80 ;  /* 0x00000080181a7836 */ /* 0x040fe20000000000 */
[C---:B------:R-:W-:Y:S01]  /*aa30*/  R2UR UR6, R24.reuse ;  /* 0x00000000180672ca */ /* 0x040fe200000e0000 */
[C---:B------:R-:W-:Y:S02]  /*aa40*/  VIADD R28, R24.reuse, 0x100 ;  /* 0x00000100181c7836 */ /* 0x040fe40000000000 */
[----:B------:R-:W-:Y:S01]  /*aa50*/  VIADD R30, R24, 0x200 ;  /* 0x00000200181e7836 */ /* 0x000fe20000000000 */
[----:B------:R-:W-:Y:S01]  /*aa60*/  R2UR UR10, R26 ;  /* 0x000000001a0a72ca */ /* 0x000fe200000e0000 */
[----:B------:R-:W-:Y:S01]  /*aa70*/  VIADD R26, R24, 0x180 ;  /* 0x00000180181a7836 */ /* 0x000fe20000000000 */
[----:B------:R-:W-:Y:S01]  /*aa80*/  R2UR UR14, R28 ;  /* 0x000000001c0e72ca */ /* 0x000fe200000e0000 */
[----:B------:R-:W-:Y:S01]  /*aa90*/  VIADD R24, R24, 0x280 ;  /* 0x0000028018187836 */ /* 0x000fe20000000000 */
[----:B------:R-:W-:Y:S02]  /*aaa0*/  R2UR UR22, R30 ;  /* 0x000000001e1672ca */ /* 0x000fe400000e0000 */
[----:B------:R-:W-:-:S02]  /*aab0*/  R2UR UR18, R26 ;  /* 0x000000001a1272ca */ /* 0x000fc400000e0000 */
[----:B------:R-:W-:Y:S02]  /*aac0*/  R2UR UR26, R24 ;  /* 0x00000000181a72ca */ /* 0x000fe400000e0000 */
[----:B01----:R-:W-:-:S06]  /*aad0*/  WARPGROUP.ARRIVE ;  /* 0x00000000000079c5 */ /* 0x003fcc0000000000 */
[----:B------:R-:W-:Y:S03]  /*aae0*/  HGMMA.64x256x16.F32.BF16 R24, R152, gdesc[UR4].tnspB, RZ, !UPT, gsb0 ;  /* 0x43e0000498187df0 */ /* 0x000fe6000c0018ff */
[----:B------:R-:W-:Y:S02]  /*aaf0*/  WARPGROUP.DEPBAR.LE gsb0, 0x0 ;  /* 0x00008000000079c5 */ /* 0x000fe40000010000 */
[----:B------:R-:W-:-:S15]  /*ab00*/  WARPGROUP.ARRIVE ;  /* 0x00000000000079c5 */ /* 0x000fde0000000000 */
[----:B------:R-:W-:-:S08]  /*ab10*/  NOP ;  /* 0x0000000000007918 */ /* 0x000fd00000000000 */
[----:B------:R-:W-:Y:S03]  /*ab20*/  HGMMA.64x256x16.F32.BF16 R24, R156, gdesc[UR8].tnspB, R24, gsb0 ;  /* 0x43e000089c187df0 */ /* 0x000fe60008001818 */
        /* <DEDUP_REMOVED lines=17> */
[----:B--2---:R-:W-:Y:S05]  /*ac40*/  @!P0 BRA `(.L_x_756) ;  /* 0x0000000000048947 */ /* 0x004fea0003800000 */
[----:B------:R-:W-:Y:S01]  /*ac50*/  BPT.TRAP 0x1 ;  /* 0x000000040000795c */ /* 0x000fe20000300000 */
.L_x_756:
[----:B------:R-:W0:Y:S01]  /*ac60*/  S2R R7, SR_CgaCtaId ;  /* 0x0000000000077919 */ /* 0x000e220000008800 */
[----:B------:R-:W-:Y:S01]  /*ac70*/  ISETP.GE.AND P1, PT, R176, 0x61, PT ;  /* 0x00000061b000780c */ /* 0x000fe20003f26270 */
[----:B------:R-:W-:Y:S01]  /*ac80*/  VIADD R6, R6, 0x22860 ;  /* 0x0002286006067836 */ /* 0x000fe20000000000 */
[----:B------:R-:W-:-:S04]  /*ac90*/  ULDC UR36, c[0x0][0x9d8] ;  /* 0x0002760000247ab9 */ /* 0x000fc80000000800 */
[----:B0-----:R-:W-:-:S04]  /*aca0*/  PRMT R6, R7, 0x654, R6 ;  /* 0x0000065407067816 */ /* 0x001fc80000000006 */
[----:B------:R0:W-:Y:S03]  /*acb0*/  SYNCS.ARRIVE.TRANS64.RED.A1T0 RZ, [R6+URZ], RZ ;  /* 0x000000ff06ff79a7 */ /* 0x0001e6000810043f */
[----:B------:R-:W-:Y:S05]  /*acc0*/  @!P1 BRA `(.L_x_757) ;  /* 0x0000002400549947 */ /* 0x000fea0003800000 */
[----:B0-----:R-:W-:Y:S02]  /*acd0*/  VIADD R6, R178, 0xfffffffe ;  /* 0xfffffffeb2067836 */ /* 0x001fe40000000000 */
[----:B------:R-:W-:Y:S02]  /*ace0*/  IMAD.MOV.U32 R214, RZ, RZ, R177 ;  /* 0x000000ffffd67224 */ /* 0x000fe400078e00b1 */
[----:B------:R-:W-:-:S07]  /*acf0*/  IMAD.MOV.U32 R215, RZ, RZ, R21 ;  /* 0x000000ffffd77224 */ /* 0x000fce00078e0015 */
.L_x_769:
[----:B------:R-:W-:Y:S01]  /*ad00*/  VIADD R202, R202, 0x1 ;  /* 0x00000001caca7836 */ /* 0x000fe20000000000 */
[----:B------:R-:W-:Y:S05]  /*ad10*/  YIELD ;  /* 0x0000000000007946 */ /* 0x000fea0003800000 */
[----:B------:R-:W-:Y:S02]  /*ad20*/  ISETP.NE.AND P2, PT, R202, 0x2, PT ;  /* 0x00000002ca00780c */ /* 0x000fe40003f45270 */
[C---:B------:R-:W-:Y:S01]  /*ad30*/  ISETP.GT.AND P1, PT, R6.reuse, RZ, PT ;  /* 0x000000ff0600720c */ /* 0x040fe20003f24270 */
[----:B------:R-:W-:Y:S01]  /*ad40*/  VIADD R6, R6, 0xffffffff ;  /* 0xffffffff06067836 */ /* 0x000fe20000000000 */
[----:B-1----:R-:W-:-:S02]  /*ad50*/  SEL R7, RZ, 0x1, P2 ;  /* 0x00000001ff077807 */ /* 0x002fc40001000000 */
[----:B------:R-:W-:Y:S02]  /*ad60*/  SEL R202, R202, RZ, P2 ;  /* 0x000000ffcaca7207 */ /* 0x000fe40001000000 */
[----:B------:R-:W-:Y:S01]  /*ad70*/  LOP3.LUT R212, R212, R7, RZ, 0x3c, !PT ;  /* 0x00000007d4d47212 */ /* 0x000fe200078e3cff */
[----:B------:R-:W-:Y:S06]  /*ad80*/  @!P0 BRA `(.L_x_758) ;  /* 0x0000000000048947 */ /* 0x000fec0003800000 */
[----:B------:R-:W-:Y:S01]  /*ad90*/  BPT.TRAP 0x1 ;  /* 0x000000040000795c */ /* 0x000fe20000300000 */
.L_x_758:
[----:B------:R-:W-:Y:S01]  /*ada0*/  IMAD R7, R202, 0x8, R19 ;  /* 0x00000008ca077824 */ /* 0x000fe200078e0213 */
[----:B------:R-:W-:-:S04]  /*adb0*/  SHF.L.U32 R8, R212, 0x1f, RZ ;  /* 0x0000001fd4087819 */ /* 0x000fc800000006ff */
[----:B------:R0:W1:Y:S01]  /*adc0*/  SYNCS.PHASECHK.TRANS64.TRYWAIT P2, [R7+URZ+0x22830], R8 ;  /* 0x02283008070075a7 */ /* 0x000062000804017f */
[----:B------:R-:W-:Y:S05]  /*add0*/  @!P0 BRA `(.L_x_759) ;  /* 0x0000000000048947 */ /* 0x000fea0003800000 */
[----:B------:R-:W-:Y:S01]  /*ade0*/  BPT.TRAP 0x1 ;  /* 0x000000040000795c */ /* 0x000fe20000300000 */
.L_x_759:
[----:B------:R-:W2:Y:S01]  /*adf0*/  LDL R9, [R1+0x8] ;  /* 0x0000080001097983 */ /* 0x000ea20000100800 */
[----:B------:R-:W-:Y:S02]  /*ae00*/  IMAD.MOV.U32 R155, RZ, RZ, 0x40000040 ;  /* 0x40000040ff9b7424 */ /* 0x000fe400078e00ff */
[----:B--2---:R-:W-:Y:S01]  /*ae10*/  IMAD R154, R202, 0x300, R9 ;  /* 0x00000300ca9a7824 */ /* 0x004fe200078e0209 */
[----:B-1----:R-:W-:Y:S06]  /*ae20*/  @P2 BRA `(.L_x_760) ;  /* 0x0000000000082947 */ /* 0x002fec0003800000 */
[----:B------:R-:W1:Y:S02]  /*ae30*/  SYNCS.PHASECHK.TRANS64.TRYWAIT P2, [R7+URZ+0x22830], R8 ;  /* 0x02283008070075a7 */ /* 0x000e64000804017f */
[----:B-1----:R-:W-:Y:S05]  /*ae40*/  @!P2 BRA `(.L_x_761) ;  /* 0x000000d40054a947 */ /* 0x002fea0003800000 */
.L_x_760:
[----:B------:R-:W-:Y:S05]  /*ae50*/  WARPSYNC.ALL ;  /* 0x0000000000007948 */ /* 0x000fea0003800000 */
[C---:B------:R-:W-:Y:S01]  /*ae60*/  R2UR UR6, R154.reuse ;  /* 0x000000009a0672ca */ /* 0x040fe200000e0000 */
[C---:B------:R-:W-:Y:S01]  /*ae70*/  VIADD R152, R154.reuse, 0x2 ;  /* 0x000000029a987836 */ /* 0x040fe20000000000 */
[----:B------:R-:W-:Y:S01]  /*ae80*/  R2UR UR7, R155 ;  /* 0x000000009b0772ca */ /* 0x000fe200000e0000 */
[----:B------:R-:W-:Y:S01]  /*ae90*/  VIADD R20, R154, 0x4 ;  /* 0x000000049a147836 */ /* 0x000fe20000000000 */
[----:B------:R-:W-:Y:S01]  /*aea0*/  R2UR UR4, R4 ;  /* 0x00000000040472ca */ /* 0x000fe200000e0000 */
[----:B------:R-:W-:Y:S01]  /*aeb0*/  VIADD R154, R154, 0x6 ;  /* 0x000000069a9a7836 */ /* 0x000fe20000000000 */
[----:B------:R-:W-:Y:S01]  /*aec0*/  R2UR UR5, R5 ;  /* 0x00000000050572ca */ /* 0x000fe200000e0000 */
[----:B------:R-:W-:Y:S01]  /*aed0*/  IMAD.MOV.U32 R153, RZ, RZ, 0x40000040 ;  /* 0x40000040ff997424 */ /* 0x000fe200078e00ff */
[----:B------:R-:W-:Y:S01]  /*aee0*/  R2UR UR10, R152 ;  /* 0x00000000980a72ca */ /* 0x000fe200000e0000 */
[----:B------:R-:W-:Y:S01]  /*aef0*/  IMAD.MOV.U32 R155, RZ, RZ, 0x40000040 ;  /* 0x40000040ff9b7424 */ /* 0x000fe200078e00ff */
[----:B------:R-:W-:Y:S01]  /*af00*/  R2UR UR18, R154 ;  /* 0x000000009a1272ca */ /* 0x000fe200000e0000 */
[----:B------:R-:W-:Y:S01]  /*af10*/  IMAD.MOV.U32 R21, RZ, RZ, 0x40000040 ;  /* 0x40000040ff157424 */ /* 0x000fe200078e00ff */
[----:B------:R-:W-:Y:S01]  /*af20*/  R2UR UR11, R153 ;  /* 0x00000000990b72ca */ /* 0x000fe200000e0000 */
[----:B------:R-:W2:Y:S01]  /*af30*/  S2R R9, SR_TID.X ;  /* 0x0000000000097919 */ /* 0x000ea20000002100 */
[----:B------:R-:W-:-:S02]  /*af40*/  R2UR UR19, R155 ;  /* 0x000000009b1372ca */ /* 0x000fc400000e0000 */
[----:B------:R-:W-:Y:S01]  /*af50*/  WARPGROUP.ARRIVE ;  /* 0x00000000000079c5 */ /* 0x000fe20000000000 */
[----:B------:R-:W-:Y:S02]  /*af60*/  R2UR UR8, R14 ;  /* 0x000000000e0872ca */ /* 0x000fe400000e0000 */
[----:B------:R-:W-:Y:S02]  /*af70*/  R2UR UR9, R15 ;  /* 0x000000000f0972ca */ /* 0x000fe400000e0000 */
[----:B------:R-:W-:Y:S01]  /*af80*/  R2UR UR14, R20 ;  /* 0x00000000140e72ca */ /* 0x000fe200000e0000 */
[----:B------:R-:W-:Y:S01]  /*af90*/  HGMMA.64x96x16.F32.BF16 R152, gdesc[UR4], RZ, !UPT, gsb0 ;  /* 0x01600000049879f0 */ /* 0x000fe2000c0018ff */
[----:B------:R-:W-:Y:S02]  /*afa0*/  R2UR UR15, R21 ;  /* 0x00000000150f72ca */ /* 0x000fe400000e0000 */
[----:B------:R-:W-:Y:S02]  /*afb0*/  R2UR UR12, R12 ;  /* 0x000000000c0c72ca */ /* 0x000fe400000e0000 */
[----:B------:R-:W-:-:S02]  /*afc0*/  R2UR UR13, R13 ;  /* 0x000000000d0d72ca */ /* 0x000fc400000e0000 */
[----:B------:R-:W-:Y:S02]  /*afd0*/  R2UR UR16, R10 ;  /* 0x000000000a1072ca */ /* 0x000fe400000e0000 */
[----:B------:R-:W-:Y:S02]  /*afe0*/  R2UR UR17, R11 ;  /* 0x000000000b1172ca */ /* 0x000fe400000e0000 */
        /* <DEDUP_REMOVED lines=15> */
.L_x_762:
        /* <DEDUP_REMOVED lines=15> */
[----:B------:R-:W-:Y:S01]  /*b1d0*/  FMUL.FTZ R177, R177, UR36 ;  /* 0x00000024b1b17c20 */ /* 0x000fe20008410000 */
[----:B------:R-:W-:Y:S01]  /*b1e0*/  FMUL.FTZ R180, R180, UR36 ;  /* 0x00000024b4b47c20 */ /* 0x000fe20008410000 */
[----:B------:R-:W-:Y:S01]  /*b1f0*/  FMUL.FTZ R181, R181, UR36 ;  /* 0x00000024b5b57c20 */ /* 0x000fe20008410000 */
[----:B------:R-:W-:Y:S01]  /*b200*/  FMUL.FTZ R184, R184, UR36 ;  /* 0x00000024b8b87c20 */ /* 0x000fe20008410000 */
[----:B------:R-:W-:Y:S01]  /*b210*/  FMUL.FTZ R185, R185, UR36 ;  /* 0x00000024b9b97c20 */ /* 0x000fe20008410000 */
[----:B------:R-:W-:Y:S01]  /*b220*/  FMUL.FTZ R188, R188, UR36 ;  /* 0x00000024bcbc7c20 */ /* 0x000fe20008410000 */
[----:B------:R-:W-:Y:S01]  /*b230*/  FMUL.FTZ R189, R189, UR36 ;  /* 0x00000024bdbd7c20 */ /* 0x000fe20008410000 */
[----:B------:R-:W5:Y:S01]  /*b240*/  MUFU.TANH R156, R156 ;  /* 0x0000009c009c7308 */ /* 0x000f620000002400 */
        /* <DEDUP_REMOVED lines=16> */
[----:B-----5:R-:W-:Y:S01]  /*b350*/  FMNMX.FTZ R20, R156, R20, !PT ;  /* 0x000000149c147209 */ /* 0x020fe20007810000 */
        /* <DEDUP_REMOVED lines=8> */
[----:B------:R-:W-:-:S06]  /*b3e0*/  FMUL.FTZ R195, R195, UR36 ;  /* 0x00000024c3c37c20 */ /* 0x000fcc0008410000 */
[----:B------:R-:W3:Y:S01]  /*b3f0*/  MUFU.TANH R164, R164 ;  /* 0x000000a400a47308 */ /* 0x000ee20000002400 */
[----:B----4-:R-:W-:-:S07]  /*b400*/  FMNMX.FTZ R20, R160, R20, !PT ;  /* 0x00000014a0147209 */ /* 0x010fce0007810000 */
[----:B------:R-:W4:Y:S01]  /*b410*/  MUFU.TANH R165, R165 ;  /* 0x000000a500a57308 */ /* 0x000f220000002400 */
[----:B-----5:R-:W-:-:S07]  /*b420*/  FMNMX.FTZ R20, R161, R20, !PT ;  /* 0x00000014a1147209 */ /* 0x020fce0007810000 */
[----:B------:R-:W5:Y:S01]  /*b430*/  MUFU.TANH R168, R168 ;  /* 0x000000a800a87308 */ /* 0x000f620000002400 */
[----:B---3--:R-:W-:-:S07]  /*b440*/  FMNMX.FTZ R20, R164, R20, !PT ;  /* 0x00000014a4147209 */ /* 0x008fce0007810000 */
        /* <DEDUP_REMOVED lines=30> */
[----:B------:R-:W-:Y:S01]  /*b630*/  MUFU.TANH R225, R225 ;  /* 0x000000e100e17308 */ /* 0x000fe20000002400 */
[----:B----4-:R-:W-:-:S07]  /*b640*/  FMNMX.FTZ R20, R196, R20, !PT ;  /* 0x00000014c4147209 */ /* 0x010fce0007810000 */
[----:B------:R-:W-:Y:S01]  /*b650*/  MUFU.TANH R224, R224 ;  /* 0x000000e000e07308 */ /* 0x000fe20000002400 */
[----:B-----5:R-:W-:-:S05]  /*b660*/  FMNMX.FTZ R21, R197, R20, !PT ;  /* 0x00000014c5157209 */ /* 0x020fca0007810000 */
[----:B------:R-:W3:Y:S02]  /*b670*/  SHFL.BFLY PT, R20, R21, 0x2, 0x1f ;  /* 0x0c401f0015147f89 */ /* 0x000ee400000e0000 */
[----:B------:R-:W-:Y:S08]  /*b680*/  MUFU.TANH R223, R223 ;  /* 0x000000df00df7308 */ /* 0x000ff00000002400 */
[----:B------:R-:W-:Y:S08]  /*b690*/  MUFU.TANH R228, R228 ;  /* 0x000000e400e47308 */ /* 0x000ff00000002400 */
[----:B------:R-:W-:Y:S01]  /*b6a0*/  MUFU.TANH R227, R227 ;  /* 0x000000e300e37308 */ /* 0x000fe20000002400 */
[----:B---3--:R-:W-:-:S07]  /*b6b0*/  FMNMX.FTZ R21, R21, R20, !PT ;  /* 0x0000001415157209 */ /* 0x008fce0007810000 */
[----:B------:R-:W-:Y:S01]  /*b6c0*/  MUFU.TANH R226, R226 ;  /* 0x000000e200e27308 */ /* 0x000fe20000002400 */
[----:B------:R-:W3:Y:S07]  /*b6d0*/  SHFL.BFLY PT, R20, R21, 0x1, 0x1f ;  /* 0x0c201f0015147f89 */ /* 0x000eee00000e0000 */
[----:B------:R-:W-:Y:S08]  /*b6e0*/  MUFU.TANH R216, R216 ;  /* 0x000000d800d87308 */ /* 0x000ff00000002400 */
[----:B------:R-:W-:Y:S01]  /*b6f0*/  MUFU.TANH R159, R159 ;  /* 0x0000009f009f7308 */ /* 0x000fe20000002400 */
[----:B---3--:R-:W-:-:S02]  /*b700*/  FMNMX.FTZ R21, R21, R20, !PT ;  /* 0x0000001415157209 */ /* 0x008fc40007810000 */
[----:B------:R-:W3:Y:S03]  /*b710*/  LDC R20, c[0x0][0x988] ;  /* 0x00026200ff147b82 */ /* 0x000ee60000000800 */
[C---:B------:R-:W-:Y:S01]  /*b720*/  FADD.FTZ R154, -R21.reuse, R215 ;  /* 0x000000d7159a7221 */ /* 0x040fe20000010100 */
[----:B---3--:R-:W-:-:S03]  /*b730*/  FMUL.FTZ R155, R21, R20 ;  /* 0x00000014159b7220 */ /* 0x008fc60000410000 */
[-C--:B------:R-:W-:Y:S01]  /*b740*/  FMUL.FTZ R154, R154, R20.reuse ;  /* 0x000000149a9a7220 */ /* 0x080fe20000410000 */
[-CC-:B------:R-:W-:Y:S01]  /*b750*/  FFMA.FTZ R152, R152, R20.reuse, -R155.reuse ;  /* 0x0000001498987223 */ /* 0x180fe2000001089b */
[-CC-:B------:R-:W-:Y:S01]  /*b760*/  FFMA.FTZ R158, R176, R20.reuse, -R155.reuse ;  /* 0x00000014b09e7223 */ /* 0x180fe2000001089b */
[-CC-:B------:R-:W-:Y:S01]  /*b770*/  FFMA.FTZ R153, R153, R20.reuse, -R155.reuse ;  /* 0x0000001499997223 */ /* 0x180fe2000001089b */
[----:B------:R-:W-:Y:S01]  /*b780*/  MUFU.EX2 R176, R154 ;  /* 0x0000009a00b07308 */ /* 0x000fe20000000800 */
[-CC-:B------:R-:W-:Y:S01]  /*b790*/  FFMA.FTZ R156, R156, R20.reuse, -R155.reuse ;  /* 0x000000149c9c7223 */ /* 0x180fe2000001089b */
[-CC-:B------:R-:W-:Y:S01]  /*b7a0*/  FFMA.FTZ R157, R157, R20.reuse, -R155.reuse ;  /* 0x000000149d9d7223 */ /* 0x180fe2000001089b */
[-CC-:B------:R-:W-:Y:S01]  /*b7b0*/  FFMA.FTZ R160, R160, R20.reuse, -R155.reuse ;  /* 0x00000014a0a07223 */ /* 0x180fe2000001089b */
[-CC-:B------:R-:W-:Y:S01]  /*b7c0*/  FFMA.FTZ R161, R161, R20.reuse, -R155.reuse ;  /* 0x00000014a1a17223 */ /* 0x180fe2000001089b */
[-CC-:B------:R-:W-:Y:S01]  /*b7d0*/  FFMA.FTZ R177, R177, R20.reuse, -R155.reuse ;  /* 0x00000014b1b17223 */ /* 0x180fe2000001089b */
[-CC-:B------:R-:W-:Y:S01]  /*b7e0*/  FFMA.FTZ R165, R165, R20.reuse, -R155.reuse ;  /* 0x00000014a5a57223 */ /* 0x180fe2000001089b */
[-CC-:B------:R-:W-:Y:S01]  /*b7f0*/  FFMA.FTZ R172, R172, R20.reuse, -R155.reuse ;  /* 0x00000014acac7223 */ /* 0x180fe2000001089b */
[----:B------:R-:W3:Y:S01]  /*b800*/  MUFU.EX2 R152, R152 ;  /* 0x0000009800987308 */ /* 0x000ee20000000800 */
[-CC-:B------:R-:W-:Y:S01]  /*b810*/  FFMA.FTZ R192, R192, R20.reuse, -R155.reuse ;  /* 0x00000014c0c07223 */ /* 0x180fe2000001089b */
[-CC-:B------:R-:W-:Y:S01]  /*b820*/  FFMA.FTZ R164, R164, R20.reuse, -R155.reuse ;  /* 0x00000014a4a47223 */ /* 0x180fe2000001089b */
[-CC-:B------:R-:W-:Y:S01]  /*b830*/  FFMA.FTZ R168, R168, R20.reuse, -R155.reuse ;  /* 0x00000014a8a87223 */ /* 0x180fe2000001089b */
[-CC-:B------:R-:W-:Y:S01]  /*b840*/  FFMA.FTZ R169, R169, R20.reuse, -R155.reuse ;  /* 0x00000014a9a97223 */ /* 0x180fe2000001089b */
[-CC-:B------:R-:W-:Y:S01]  /*b850*/  FFMA.FTZ R173, R173, R20.reuse, -R155.reuse ;  /* 0x00000014adad7223 */ /* 0x180fe2000001089b */
[-CC-:B------:R-:W-:Y:S01]  /*b860*/  FFMA.FTZ R180, R180, R20.reuse, -R155.reuse ;  /* 0x00000014b4b47223 */ /* 0x180fe2000001089b */
[-CC-:B------:R-:W-:Y:S01]  /*b870*/  FFMA.FTZ R181, R181, R20.reuse, -R155.reuse ;  /* 0x00000014b5b57223 */ /* 0x180fe2000001089b */
[----:B------:R4:W5:Y:S01]  /*b880*/  MUFU.EX2 R154, R153 ;  /* 0x00000099009a7308 */ /* 0x0009620000000800 */
[-CC-:B------:R-:W-:Y:S01]  /*b890*/  FFMA.FTZ R184, R184, R20.reuse, -R155.reuse ;  /* 0x00000014b8b87223 */ /* 0x180fe2000001089b */
[-CC-:B------:R-:W-:Y:S01]  /*b8a0*/  FFMA.FTZ R185, R185, R20.reuse, -R155.reuse ;  /* 0x00000014b9b97223 */ /* 0x180fe2000001089b */
[-CC-:B------:R-:W-:Y:S01]  /*b8b0*/  FFMA.FTZ R188, R188, R20.reuse, -R155.reuse ;  /* 0x00000014bcbc7223 */ /* 0x180fe2000001089b */
[-CC-:B------:R-:W-:Y:S01]  /*b8c0*/  FFMA.FTZ R189, R189, R20.reuse, -R155.reuse ;  /* 0x00000014bdbd7223 */ /* 0x180fe2000001089b */
[-CC-:B------:R-:W-:Y:S01]  /*b8d0*/  FFMA.FTZ R193, R193, R20.reuse, -R155.reuse ;  /* 0x00000014c1c17223 */ /* 0x180fe2000001089b */
[-CC-:B------:R-:W-:Y:S01]  /*b8e0*/  FFMA.FTZ R196, R196, R20.reuse, -R155.reuse ;  /* 0x00000014c4c47223 */ /* 0x180fe2000001089b */
[----:B------:R-:W-:Y:S01]  /*b8f0*/  FFMA.FTZ R155, R197, R20, -R155 ;  /* 0x00000014c59b7223 */ /* 0x000fe2000001089b */
[----:B------:R0:W-:Y:S01]  /*b900*/  MUFU.EX2 R163, R157 ;  /* 0x0000009d00a37308 */ /* 0x0001e20000000800 */
[----:B---3--:R-:W-:Y:S01]  /*b910*/  FFMA.FTZ R162, R176, R0, R152 ;  /* 0x00000000b0a27223 */ /* 0x008fe20000010098 */
[----:B----4-:R-:W-:Y:S01]  /*b920*/  FMUL.FTZ R153, R167, UR36 ;  /* 0x00000024a7997c20 */ /* 0x010fe20008410000 */
[----:B------:R-:W-:Y:S01]  /*b930*/  FMUL.FTZ R0, R171, UR36 ;  /* 0x00000024ab007c20 */ /* 0x000fe20008410000 */
[-C--:B------:R-:W-:Y:S01]  /*b940*/  FMUL.FTZ R24, R24, R176.reuse ;  /* 0x000000b018187220 */ /* 0x080fe20000410000 */
[-C--:B------:R-:W-:Y:S01]  /*b950*/  FMUL.FTZ R25, R25, R176.reuse ;  /* 0x000000b019197220 */ /* 0x080fe20000410000 */
[-C--:B------:R-:W-:Y:S01]  /*b960*/  FMUL.FTZ R28, R28, R176.reuse ;  /* 0x000000b01c1c7220 */ /* 0x080fe20000410000 */
[----:B------:R-:W-:Y:S01]  /*b970*/  FMUL.FTZ R29, R29, R176 ;  /* 0x000000b01d1d7220 */ /* 0x000fe20000410000 */
[----:B------:R-:W-:Y:S01]  /*b980*/  MUFU.EX2 R166, R160 ;  /* 0x000000a000a67308 */ /* 0x000fe20000000800 */
[C---:B-----5:R-:W-:Y:S01]  /*b990*/  FADD.FTZ R162, R154.reuse, R162 ;  /* 0x000000a29aa27221 */ /* 0x060fe20000010000 */
[----:B------:R-:W-:Y:S01]  /*b9a0*/  F2FP.BF16.F32.PACK_AB R152, R154, R152 ;  /* 0x000000989a98723e */ /* 0x000fe200000010ff */
[----:B0-----:R-:W-:Y:S01]  /*b9b0*/  FMUL.FTZ R157, R174, UR36 ;  /* 0x00000024ae9d7c20 */ /* 0x001fe20008410000 */
        /* <DEDUP_REMOVED lines=10> */
[-C--:B------:R-:W-:Y:S01]  /*ba60*/  FMUL.FTZ R49, R49, R176.reuse ;  /* 0x000000b031317220 */ /* 0x080fe20000410000 */
[-C--:B------:R-:W-:Y:S01]  /*ba70*/  FMUL.FTZ R52, R52, R176.reuse ;  /* 0x000000b034347220 */ /* 0x080fe20000410000 */
[----:B------:R3:W4:Y:S01]  /*ba80*/  MUFU.EX2 R167, R161 ;  /* 0x000000a100a77308 */ /* 0x0007220000000800 */
[-C--:B------:R-:W-:Y:S01]  /*ba90*/  FMUL.FTZ R53, R53, R176.reuse ;  /* 0x000000b035357220 */ /* 0x080fe20000410000 */
[-C--:B------:R-:W-:Y:S01]  /*baa0*/  FMUL.FTZ R56, R56, R176.reuse ;  /* 0x000000b038387220 */ /* 0x080fe20000410000 */
[-C--:B------:R-:W-:Y:S01]  /*bab0*/  FMUL.FTZ R57, R57, R176.reuse ;  /* 0x000000b039397220 */ /* 0x080fe20000410000 */
[-C--:B------:R-:W-:Y:S01]  /*bac0*/  FMUL.FTZ R60, R60, R176.reuse ;  /* 0x000000b03c3c7220 */ /* 0x080fe20000410000 */
[-C--:B------:R-:W-:Y:S01]  /*bad0*/  FMUL.FTZ R61, R61, R176.reuse ;  /* 0x000000b03d3d7220 */ /* 0x080fe20000410000 */
[-C--:B------:R-:W-:Y:S01]  /*bae0*/  FMUL.FTZ R64, R64, R176.reuse ;  /* 0x000000b040407220 */ /* 0x080fe20000410000 */
[----:B------:R-:W-:Y:S01]  /*baf0*/  FMUL.FTZ R65, R65, R176 ;  /* 0x000000b041417220 */ /* 0x000fe20000410000 */
[----:B------:R-:W5:Y:S01]  /*bb00*/  MUFU.TANH R153, R153 ;  /* 0x0000009900997308 */ /* 0x000f620000002400 */
[----:B0-----:R-:W-:Y:S01]  /*bb10*/  FADD.FTZ R156, R154, R162 ;  /* 0x000000a29a9c7221 */ /* 0x001fe20000010000 */
[----:B---3--:R-:W-:Y:S01]  /*bb20*/  FMUL.FTZ R161, R175, UR36 ;  /* 0x00000024afa17c20 */ /* 0x008fe20008410000 */
[----:B------:R-:W-:Y:S01]  /*bb30*/  FMUL.FTZ R162, R178, UR36 ;  /* 0x00000024b2a27c20 */ /* 0x000fe20008410000 */
[C---:B------:R-:W-:Y:S01]  /*bb40*/  F2FP.BF16.F32.PACK_AB R154, R163.reuse, R154 ;  /* 0x0000009aa39a723e */ /* 0x040fe200000010ff */
[----:B------:R-:W-:Y:S01]  /*bb50*/  FADD.FTZ R156, R163, R156 ;  /* 0x0000009ca39c7221 */ /* 0x000fe20000010000 */
[----:B------:R-:W-:Y:S01]  /*bb60*/  FMUL.FTZ R163, R179, UR36 ;  /* 0x00000024b3a37c20 */ /* 0x000fe20008410000 */
[-C--:B------:R-:W-:Y:S01]  /*bb70*/  FMUL.FTZ R68, R68, R176.reuse ;  /* 0x000000b044447220 */ /* 0x080fe20000410000 */
[----:B------:R-:W0:Y:S01]  /*bb80*/  MUFU.TANH R0, R0 ;  /* 0x0000000000007308 */ /* 0x000e220000002400 */
[----:B------:R-:W-:Y:S01]  /*bb90*/  FADD.FTZ R156, R166, R156 ;  /* 0x0000009ca69c7221 */ /* 0x000fe20000010000 */
[-C--:B------:R-:W-:Y:S01]  /*bba0*/  FMUL.FTZ R69, R69, R176.reuse ;  /* 0x000000b045457220 */ /* 0x080fe20000410000 */
[-C--:B------:R-:W-:Y:S01]  /*bbb0*/  FMUL.FTZ R72, R72, R176.reuse ;  /* 0x000000b048487220 */ /* 0x080fe20000410000 */
[----:B------:R-:W-:Y:S01]  /*bbc0*/  FMUL.FTZ R73, R73, R176 ;  /* 0x000000b049497220 */ /* 0x000fe20000410000 */
[C---:B----4-:R-:W-:Y:S01]  /*bbd0*/  FADD.FTZ R160, R167.reuse, R156 ;  /* 0x0000009ca7a07221 */ /* 0x050fe20000010000 */
[----:B------:R-:W-:Y:S01]  /*bbe0*/  F2FP.BF16.F32.PACK_AB R156, R167, R166 ;  /* 0x000000a6a79c723e */ /* 0x000fe200000010ff */
[----:B------:R-:W-:Y:S01]  /*bbf0*/  FMUL.FTZ R166, R182, UR36 ;  /* 0x00000024b6a67c20 */ /* 0x000fe20008410000 */
[----:B------:R-:W-:Y:S01]  /*bc00*/  FMNMX.FTZ R167, R225, R214, !PT ;  /* 0x000000d6e1a77209 */ /* 0x000fe20007810000 */
[----:B------:R-:W3:Y:S01]  /*bc10*/  MUFU.TANH R157, R157 ;  /* 0x0000009d009d7308 */ /* 0x000ee20000002400 */
[-C--:B------:R-:W-:Y:S01]  /*bc20*/  FMUL.FTZ R76, R76, R176.reuse ;  /* 0x000000b04c4c7220 */ /* 0x080fe20000410000 */
[-C--:B------:R-:W-:Y:S01]  /*bc30*/  FMUL.FTZ R77, R77, R176.reuse ;  /* 0x000000b04d4d7220 */ /* 0x080fe20000410000 */
[----:B------:R-:W-:Y:S01]  /*bc40*/  FMNMX.FTZ R167, R224, R167, !PT ;  /* 0x000000a7e0a77209 */ /* 0x000fe20007810000 */
[-C--:B------:R-:W-:Y:S01]  /*bc50*/  FMUL.FTZ R80, R80, R176.reuse ;  /* 0x000000b050507220 */ /* 0x080fe20000410000 */
[-C--:B------:R-:W-:Y:S01]  /*bc60*/  FMUL.FTZ R81, R81, R176.reuse ;  /* 0x000000b051517220 */ /* 0x080fe20000410000 */
[-C--:B------:R-:W-:Y:S01]  /*bc70*/  FMUL.FTZ R84, R84, R176.reuse ;  /* 0x000000b054547220 */ /* 0x080fe20000410000 */
[----:B------:R-:W-:Y:S01]  /*bc80*/  FMNMX.FTZ R170, R223, R167, !PT ;  /* 0x000000a7dfaa7209 */ /* 0x000fe20007810000 */
[----:B------:R-:W4:Y:S01]  /*bc90*/  MUFU.TANH R161, R161 ;  /* 0x000000a100a17308 */ /* 0x000f220000002400 */
[-C--:B------:R-:W-:Y:S01]  /*bca0*/  FMUL.FTZ R85, R85, R176.reuse ;  /* 0x000000b055557220 */ /* 0x080fe20000410000 */
[----:B------:R-:W-:Y:S01]  /*bcb0*/  FMUL.FTZ R88, R88, R176 ;  /* 0x000000b058587220 */ /* 0x000fe20000410000 */
[----:B------:R-:W-:Y:S01]  /*bcc0*/  FMNMX.FTZ R170, R228, R170, !PT ;  /* 0x000000aae4aa7209 */ /* 0x000fe20007810000 */
[-C--:B------:R-:W-:Y:S01]  /*bcd0*/  FMUL.FTZ R89, R89, R176.reuse ;  /* 0x000000b059597220 */ /* 0x080fe20000410000 */
[-C--:B------:R-:W-:Y:S01]  /*bce0*/  FMUL.FTZ R92, R92, R176.reuse ;  /* 0x000000b05c5c7220 */ /* 0x080fe20000410000 */
[----:B------:R-:W-:Y:S01]  /*bcf0*/  FMUL.FTZ R93, R93, R176 ;  /* 0x000000b05d5d7220 */ /* 0x000fe20000410000 */
[----:B------:R-:W-:Y:S01]  /*bd00*/  FMNMX.FTZ R171, R227, R170, !PT ;  /* 0x000000aae3ab7209 */ /* 0x000fe20007810000 */
[----:B------:R-:W1:Y:S01]  /*bd10*/  MUFU.TANH R162, R162 ;  /* 0x000000a200a27308 */ /* 0x000e620000002400 */
[-C--:B------:R-:W-:Y:S01]  /*bd20*/  FMUL.FTZ R96, R96, R176.reuse ;  /* 0x000000b060607220 */ /* 0x080fe20000410000 */
[-C--:B------:R-:W-:Y:S01]  /*bd30*/  FMUL.FTZ R97, R97, R176.reuse ;  /* 0x000000b061617220 */ /* 0x080fe20000410000 */
[----:B------:R-:W-:Y:S01]  /*bd40*/  FMNMX.FTZ R171, R226, R171, !PT ;  /* 0x000000abe2ab7209 */ /* 0x000fe20007810000 */
[-C--:B------:R-:W-:Y:S01]  /*bd50*/  FMUL.FTZ R100, R100, R176.reuse ;  /* 0x000000b064647220 */ /* 0x080fe20000410000 */
[-C--:B------:R-:W-:Y:S01]  /*bd60*/  FMUL.FTZ R101, R101, R176.reuse ;  /* 0x000000b065657220 */ /* 0x080fe20000410000 */
[-C--:B------:R-:W-:Y:S01]  /*bd70*/  FMUL.FTZ R104, R104, R176.reuse ;  /* 0x000000b068687220 */ /* 0x080fe20000410000 */
[----:B------:R-:W-:Y:S01]  /*bd80*/  FMNMX.FTZ R174, R216, R171, !PT ;  /* 0x000000abd8ae7209 */ /* 0x000fe20007810000 */
[----:B------:R-:W2:Y:S01]  /*bd90*/  MUFU.TANH R163, R163 ;  /* 0x000000a300a37308 */ /* 0x000ea20000002400 */
[-C--:B------:R-:W-:Y:S01]  /*bda0*/  FMUL.FTZ R105, R105, R176.reuse ;  /* 0x000000b069697220 */ /* 0x080fe20000410000 */
[----:B------:R-:W-:Y:S01]  /*bdb0*/  FMUL.FTZ R108, R108, R176 ;  /* 0x000000b06c6c7220 */ /* 0x000fe20000410000 */
[----:B-----5:R-:W-:Y:S01]  /*bdc0*/  FMNMX.FTZ R174, R153, R174, !PT ;  /* 0x000000ae99ae7209 */ /* 0x020fe20007810000 */
[-C--:B------:R-:W-:Y:S01]  /*bdd0*/  FMUL.FTZ R109, R109, R176.reuse ;  /* 0x000000b06d6d7220 */ /* 0x080fe20000410000 */
[-C--:B------:R-:W-:Y:S01]  /*bde0*/  FMUL.FTZ R112, R112, R176.reuse ;  /* 0x000000b070707220 */ /* 0x080fe20000410000 */
[----:B------:R-:W-:Y:S01]  /*bdf0*/  FMUL.FTZ R113, R113, R176 ;  /* 0x000000b071717220 */ /* 0x000fe20000410000 */
[----:B------:R-:W-:Y:S01]  /*be00*/  FMNMX.FTZ R175, R159, R174, !PT ;  /* 0x000000ae9faf7209 */ /* 0x000fe20007810000 */
[----:B------:R-:W5:Y:S01]  /*be10*/  MUFU.TANH R166, R166 ;  /* 0x000000a600a67308 */ /* 0x000f620000002400 */
[-C--:B------:R-:W-:Y:S01]  /*be20*/  FMUL.FTZ R116, R116, R176.reuse ;  /* 0x000000b074747220 */ /* 0x080fe20000410000 */
[-C--:B------:R-:W-:Y:S01]  /*be30*/  FMUL.FTZ R117, R117, R176.reuse ;  /* 0x000000b075757220 */ /* 0x080fe20000410000 */
[----:B0-----:R-:W-:Y:S01]  /*be40*/  FMNMX.FTZ R175, R0, R175, !PT ;  /* 0x000000af00af7209 */ /* 0x001fe20007810000 */
[-C--:B------:R-:W-:Y:S01]  /*be50*/  FMUL.FTZ R120, R120, R176.reuse ;  /* 0x000000b078787220 */ /* 0x080fe20000410000 */
[-C--:B------:R-:W-:Y:S01]  /*be60*/  FMUL.FTZ R121, R121, R176.reuse ;  /* 0x000000b079797220 */ /* 0x080fe20000410000 */
[-C--:B------:R-:W-:Y:S01]  /*be70*/  FMUL.FTZ R124, R124, R176.reuse ;  /* 0x000000b07c7c7220 */ /* 0x080fe20000410000 */
[----:B---3--:R-:W-:Y:S01]  /*be80*/  FMNMX.FTZ R178, R157, R175, !PT ;  /* 0x000000af9db27209 */ /* 0x008fe20007810000 */
[----:B------:R-:W0:Y:S01]  /*be90*/  MUFU.TANH R167, R183 ;  /* 0x000000b700a77308 */ /* 0x000e220000002400 */
[-C--:B------:R-:W-:Y:S01]  /*bea0*/  FMUL.FTZ R125, R125, R176.reuse ;  /* 0x000000b07d7d7220 */ /* 0x080fe20000410000 */
[----:B------:R-:W-:Y:S01]  /*beb0*/  FMUL.FTZ R128, R128, R176 ;  /* 0x000000b080807220 */ /* 0x000fe20000410000 */
[----:B----4-:R-:W-:Y:S01]  /*bec0*/  FMNMX.FTZ R178, R161, R178, !PT ;  /* 0x000000b2a1b27209 */ /* 0x010fe20007810000 */
[-C--:B------:R-:W-:Y:S01]  /*bed0*/  FMUL.FTZ R129, R129, R176.reuse ;  /* 0x000000b081817220 */ /* 0x080fe20000410000 */
[-C--:B------:R-:W-:Y:S01]  /*bee0*/  FMUL.FTZ R132, R132, R176.reuse ;  /* 0x000000b084847220 */ /* 0x080fe20000410000 */
[----:B------:R-:W-:Y:S01]  /*bef0*/  FMUL.FTZ R133, R133, R176 ;  /* 0x000000b085857220 */ /* 0x000fe20000410000 */
[----:B-1----:R-:W-:Y:S01]  /*bf00*/  FMNMX.FTZ R179, R162, R178, !PT ;  /* 0x000000b2a2b37209 */ /* 0x002fe20007810000 */
[----:B------:R1:W3:Y:S01]  /*bf10*/  MUFU.TANH R170, R186 ;  /* 0x000000ba00aa7308 */ /* 0x0002e20000002400 */
[-C--:B------:R-:W-:Y:S01]  /*bf20*/  FMUL.FTZ R136, R136, R176.reuse ;  /* 0x000000b088887220 */ /* 0x080fe20000410000 */
[-C--:B------:R-:W-:Y:S01]  /*bf30*/  FMUL.FTZ R137, R137, R176.reuse ;  /* 0x000000b089897220 */ /* 0x080fe20000410000 */
[----:B--2---:R-:W-:Y:S01]  /*bf40*/  FMNMX.FTZ R179, R163, R179, !PT ;  /* 0x000000b3a3b37209 */ /* 0x004fe20007810000 */
[-C--:B------:R-:W-:Y:S01]  /*bf50*/  FMUL.FTZ R140, R140, R176.reuse ;  /* 0x000000b08c8c7220 */ /* 0x080fe20000410000 */
[-C--:B------:R-:W-:Y:S01]  /*bf60*/  FMUL.FTZ R141, R141, R176.reuse ;  /* 0x000000b08d8d7220 */ /* 0x080fe20000410000 */
[-C--:B------:R-:W-:Y:S01]  /*bf70*/  FMUL.FTZ R144, R144, R176.reuse ;  /* 0x000000b090907220 */ /* 0x080fe20000410000 */
[----:B-----5:R-:W-:Y:S01]  /*bf80*/  FMNMX.FTZ R182, R166, R179, !PT ;  /* 0x000000b3a6b67209 */ /* 0x020fe20007810000 */
[----:B------:R-:W2:Y:S01]  /*bf90*/  MUFU.TANH R171, R187 ;  /* 0x000000bb00ab7308 */ /* 0x000ea20000002400 */
[----:B-1----:R-:W-:Y:S01]  /*bfa0*/  FMUL.FTZ R186, R198, UR36 ;  /* 0x00000024c6ba7c20 */ /* 0x002fe20008410000 */
[----:B------:R-:W-:Y:S01]  /*bfb0*/  FMUL.FTZ R145, R145, R176 ;  /* 0x000000b091917220 */ /* 0x000fe20000410000 */
[----:B0-----:R-:W-:Y:S01]  /*bfc0*/  FMNMX.FTZ R182, R167, R182, !PT ;  /* 0x000000b6a7b67209 */ /* 0x001fe20007810000 */
[-C--:B------:R-:W-:Y:S01]  /*bfd0*/  FMUL.FTZ R148, R148, R176.reuse ;  /* 0x000000b094947220 */ /* 0x080fe20000410000 */
[----:B------:R-:W-:-:S03]  /*bfe0*/  FMUL.FTZ R149, R149, R176 ;  /* 0x000000b095957220 */ /* 0x000fc60000410000 */
[----:B------:R-:W0:Y:S01]  /*bff0*/  MUFU.TANH R174, R190 ;  /* 0x000000be00ae7308 */ /* 0x000e220000002400 */
[----:B---3--:R-:W-:-:S07]  /*c000*/  FMNMX.FTZ R182, R170, R182, !PT ;  /* 0x000000b6aab67209 */ /* 0x008fce0007810000 */
[----:B------:R1:W3:Y:S01]  /*c010*/  MUFU.TANH R175, R191 ;  /* 0x000000bf00af7308 */ /* 0x0002e20000002400 */
[----:B--2---:R-:W-:-:S07]  /*c020*/  FMNMX.FTZ R182, R171, R182, !PT ;  /* 0x000000b6abb67209 */ /* 0x004fce0007810000 */
[----:B------:R-:W2:Y:S01]  /*c030*/  MUFU.TANH R178, R194 ;  /* 0x000000c200b27308 */ /* 0x000ea20000002400 */
[----:B-1----:R-:W-:Y:S01]  /*c040*/  FMUL.FTZ R191, R199, UR36 ;  /* 0x00000024c7bf7c20 */ /* 0x002fe20008410000 */
[----:B0-----:R-:W-:-:S06]  /*c050*/  FMNMX.FTZ R182, R174, R182, !PT ;  /* 0x000000b6aeb67209 */ /* 0x001fcc0007810000 */
[----:B------:R-:W0:Y:S01]  /*c060*/  MUFU.TANH R179, R195 ;  /* 0x000000c300b37308 */ /* 0x000e220000002400 */
[----:B---3--:R-:W-:-:S07]  /*c070*/  FMNMX.FTZ R182, R175, R182, !PT ;  /* 0x000000b6afb67209 */ /* 0x008fce0007810000 */
[----:B------:R-:W1:Y:S01]  /*c080*/  MUFU.TANH R186, R186 ;  /* 0x000000ba00ba7308 */ /* 0x000e620000002400 */
[----:B--2---:R-:W-:-:S07]  /*c090*/  FMNMX.FTZ R182, R178, R182, !PT ;  /* 0x000000b6b2b67209 */ /* 0x004fce0007810000 */
[----:B------:R-:W2:Y:S01]  /*c0a0*/  MUFU.TANH R191, R191 ;  /* 0x000000bf00bf7308 */ /* 0x000ea20000002400 */
[----:B0-----:R-:W-:-:S07]  /*c0b0*/  FMNMX.FTZ R182, R179, R182, !PT ;  /* 0x000000b6b3b67209 */ /* 0x001fce0007810000 */
[----:B------:R-:W-:Y:S01]  /*c0c0*/  MUFU.EX2 R190, R177 ;  /* 0x000000b100be7308 */ /* 0x000fe20000000800 */
[----:B-1----:R-:W-:-:S07]  /*c0d0*/  FMNMX.FTZ R182, R186, R182, !PT ;  /* 0x000000b6bab67209 */ /* 0x002fce0007810000 */
[----:B------:R-:W-:Y:S01]  /*c0e0*/  MUFU.EX2 R187, R165 ;  /* 0x000000a500bb7308 */ /* 0x000fe20000000800 */
[----:B--2---:R-:W-:-:S05]  /*c0f0*/  FMNMX.FTZ R194, R191, R182, !PT ;  /* 0x000000b6bfc27209 */ /* 0x004fca0007810000 */
[----:B------:R-:W0:Y:S02]  /*c100*/  SHFL.BFLY PT, R182, R194, 0x2, 0x1f ;  /* 0x0c401f00c2b67f89 */ /* 0x000e2400000e0000 */
[----:B------:R-:W-:Y:S08]  /*c110*/  MUFU.EX2 R165, R172 ;  /* 0x000000ac00a57308 */ /* 0x000ff00000000800 */
[----:B------:R-:W-:Y:S08]  /*c120*/  MUFU.EX2 R172, R192 ;  /* 0x000000c000ac7308 */ /* 0x000ff00000000800 */
[----:B------:R-:W1:Y:S01]  /*c130*/  MUFU.EX2 R183, R164 ;  /* 0x000000a400b77308 */ /* 0x000e620000000800 */
[----:B0-----:R-:W-:-:S07]  /*c140*/  FMNMX.FTZ R194, R194, R182, !PT ;  /* 0x000000b6c2c27209 */ /* 0x001fce0007810000 */
[----:B------:R-:W-:Y:S01]  /*c150*/  MUFU.EX2 R164, R158 ;  /* 0x0000009e00a47308 */ /* 0x000fe20000000800 */
[----:B------:R-:W0:Y:S07]  /*c160*/  SHFL.BFLY PT, R195, R194, 0x1, 0x1f ;  /* 0x0c201f00c2c37f89 */ /* 0x000e2e00000e0000 */
[----:B------:R-:W2:Y:S01]  /*c170*/  MUFU.EX2 R182, R168 ;  /* 0x000000a800b67308 */ /* 0x000ea20000000800 */
[----:B-1----:R-:W-:-:S04]  /*c180*/  FADD.FTZ R160, R183, R160 ;  /* 0x000000a0b7a07221 */ /* 0x002fc80000010000 */
[----:B------:R-:W-:-:S03]  /*c190*/  FADD.FTZ R160, R187, R160 ;  /* 0x000000a0bba07221 */ /* 0x000fc60000010000 */
[----:B------:R-:W-:Y:S08]  /*c1a0*/  MUFU.EX2 R168, R184 ;  /* 0x000000b800a87308 */ /* 0x000ff00000000800 */
[----:B------:R-:W-:Y:S01]  /*c1b0*/  MUFU.EX2 R184, R155 ;  /* 0x0000009b00b87308 */ /* 0x000fe20000000800 */
[----:B--2---:R-:W-:Y:S01]  /*c1c0*/  FADD.FTZ R160, R182, R160 ;  /* 0x000000a0b6a07221 */ /* 0x004fe20000010000 */
[----:B0-----:R-:W-:-:S05]  /*c1d0*/  FMNMX.FTZ R177, R194, R195, !PT ;  /* 0x000000c3c2b17209 */ /* 0x001fca0007810000 */
[CC--:B------:R-:W-:Y:S01]  /*c1e0*/  FMUL.FTZ R195, R177.reuse, R20.reuse ;  /* 0x00000014b1c37220 */ /* 0x0c0fe20000410000 */
[----:B------:R-:W-:Y:S01]  /*c1f0*/  FADD.FTZ R192, -R177, R214 ;  /* 0x000000d6b1c07221 */ /* 0x000fe20000010100 */
[----:B------:R-:W-:Y:S02]  /*c200*/  MUFU.EX2 R169, R169 ;  /* 0x000000a900a97308 */ /* 0x000fe40000000800 */
[-CC-:B------:R-:W-:Y:S01]  /*c210*/  FFMA.FTZ R194, R225, R20.reuse, -R195.reuse ;  /* 0x00000014e1c27223 */ /* 0x180fe200000108c3 */
[-C--:B------:R-:W-:Y:S01]  /*c220*/  FMUL.FTZ R192, R192, R20.reuse ;  /* 0x00000014c0c07220 */ /* 0x080fe20000410000 */
[----:B------:R-:W0:Y:S01]  /*c230*/  S2R R225, SR_CgaCtaId ;  /* 0x0000000000e17919 */ /* 0x000e220000008800 */
        /* <DEDUP_REMOVED lines=18> */
[-CC-:B------:R-:W-:Y:S01]  /*c360*/  FFMA.FTZ R171, R171, R20.reuse, -R195.reuse ;  /* 0x00000014abab7223 */ /* 0x180fe200000108c3 */
[----:B------:R-:W2:Y:S01]  /*c370*/  MUFU.EX2 R197, R197 ;  /* 0x000000c500c57308 */ /* 0x000ea20000000800 */
[-CC-:B------:R-:W-:Y:S01]  /*c380*/  FFMA.FTZ R174, R174, R20.reuse, -R195.reuse ;  /* 0x00000014aeae7223 */ /* 0x180fe200000108c3 */
[-CC-:B------:R-:W-:Y:S01]  /*c390*/  FFMA.FTZ R175, R175, R20.reuse, -R195.reuse ;  /* 0x00000014afaf7223 */ /* 0x180fe200000108c3 */
[-CC-:B------:R-:W-:Y:S01]  /*c3a0*/  FFMA.FTZ R178, R178, R20.reuse, -R195.reuse ;  /* 0x00000014b2b27223 */ /* 0x180fe200000108c3 */
[-CC-:B------:R-:W-:Y:S01]  /*c3b0*/  FFMA.FTZ R179, R179, R20.reuse, -R195.reuse ;  /* 0x00000014b3b37223 */ /* 0x180fe200000108c3 */
[-CC-:B------:R-:W-:Y:S01]  /*c3c0*/  FFMA.FTZ R186, R186, R20.reuse, -R195.reuse ;  /* 0x00000014baba7223 */ /* 0x180fe200000108c3 */
[----:B------:R-:W-:-:S02]  /*c3d0*/  FFMA.FTZ R191, R191, R20, -R195 ;  /* 0x00000014bfbf7223 */ /* 0x000fc400000108c3 */
[----:B------:R3:W4:Y:S01]  /*c3e0*/  MUFU.EX2 R155, R158 ;  /* 0x0000009e009b7308 */ /* 0x0007220000000800 */
[-C--:B-1----:R-:W-:Y:S01]  /*c3f0*/  FMUL.FTZ R26, R26, R192.reuse ;  /* 0x000000c01a1a7220 */ /* 0x082fe20000410000 */
[-C--:B------:R-:W-:Y:S01]  /*c400*/  FMUL.FTZ R27, R27, R192.reuse ;  /* 0x000000c01b1b7220 */ /* 0x080fe20000410000 */
[-C--:B------:R-:W-:Y:S01]  /*c410*/  FMUL.FTZ R30, R30, R192.reuse ;  /* 0x000000c01e1e7220 */ /* 0x080fe20000410000 */
[-C--:B------:R-:W-:Y:S01]  /*c420*/  FMUL.FTZ R31, R31, R192.reuse ;  /* 0x000000c01f1f7220 */ /* 0x080fe20000410000 */
[-C--:B------:R-:W-:Y:S01]  /*c430*/  FMUL.FTZ R34, R34, R192.reuse ;  /* 0x000000c022227220 */ /* 0x080fe20000410000 */
[-C--:B------:R-:W-:Y:S01]  /*c440*/  FMUL.FTZ R35, R35, R192.reuse ;  /* 0x000000c023237220 */ /* 0x080fe20000410000 */
[-C--:B------:R-:W-:Y:S01]  /*c450*/  FMUL.FTZ R38, R38, R192.reuse ;  /* 0x000000c026267220 */ /* 0x080fe20000410000 */
[----:B------:R-:W1:Y:S01]  /*c460*/  MUFU.EX2 R215, R215 ;  /* 0x000000d700d77308 */ /* 0x000e620000000800 */
[----:B---3--:R-:W-:Y:S02]  /*c470*/  VIADD R158, R7, 0x22840 ;  /* 0x00022840079e7836 */ /* 0x008fe40000000000 */
[-C--:B------:R-:W-:Y:S01]  /*c480*/  FMUL.FTZ R39, R39, R192.reuse ;  /* 0x000000c027277220 */ /* 0x080fe20000410000 */
[-C--:B------:R-:W-:Y:S01]  /*c490*/  FMUL.FTZ R42, R42, R192.reuse ;  /* 0x000000c02a2a7220 */ /* 0x080fe20000410000 */
[-C--:B------:R-:W-:Y:S01]  /*c4a0*/  FMUL.FTZ R43, R43, R192.reuse ;  /* 0x000000c02b2b7220 */ /* 0x080fe20000410000 */
[-C--:B------:R-:W-:Y:S01]  /*c4b0*/  FMUL.FTZ R46, R46, R192.reuse ;  /* 0x000000c02e2e7220 */ /* 0x080fe20000410000 */
[----:B0-----:R-:W-:Y:S01]  /*c4c0*/  PRMT R158, R225, 0x654, R158 ;  /* 0x00000654e19e7816 */ /* 0x001fe2000000009e */
[-C--:B------:R-:W-:Y:S01]  /*c4d0*/  FMUL.FTZ R47, R47, R192.reuse ;  /* 0x000000c02f2f7220 */ /* 0x080fe20000410000 */
[----:B------:R-:W0:Y:S01]  /*c4e0*/  MUFU.EX2 R157, R198 ;  /* 0x000000c6009d7308 */ /* 0x000e220000000800 */
[-C--:B------:R-:W-:Y:S01]  /*c4f0*/  FMUL.FTZ R50, R50, R192.reuse ;  /* 0x000000c032327220 */ /* 0x080fe20000410000 */
[----:B------:R3:W-:Y:S01]  /*c500*/  SYNCS.ARRIVE.TRANS64.RED.A1T0 RZ, [R158+URZ], RZ ;  /* 0x000000ff9eff79a7 */ /* 0x0007e2000810043f */
[-C--:B------:R-:W-:Y:S01]  /*c510*/  FMUL.FTZ R51, R51, R192.reuse ;  /* 0x000000c033337220 */ /* 0x080fe20000410000 */
[-C--:B------:R-:W-:Y:S01]  /*c520*/  FMUL.FTZ R54, R54, R192.reuse ;  /* 0x000000c036367220 */ /* 0x080fe20000410000 */
[-C--:B------:R-:W-:Y:S01]  /*c530*/  FMUL.FTZ R55, R55, R192.reuse ;  /* 0x000000c037377220 */ /* 0x080fe20000410000 */
[-C--:B------:R-:W-:Y:S01]  /*c540*/  FMUL.FTZ R58, R58, R192.reuse ;  /* 0x000000c03a3a7220 */ /* 0x080fe20000410000 */
[-C--:B------:R-:W-:Y:S01]  /*c550*/  FMUL.FTZ R59, R59, R192.reuse ;  /* 0x000000c03b3b7220 */ /* 0x080fe20000410000 */
[----:B------:R-:W5:Y:S01]  /*c560*/  MUFU.EX2 R214, R214 ;  /* 0x000000d600d67308 */ /* 0x000f620000000800 */
[-C--:B------:R-:W-:Y:S01]  /*c570*/  FMUL.FTZ R62, R62, R192.reuse ;  /* 0x000000c03e3e7220 */ /* 0x080fe20000410000 */
[----:B---3--:R-:W-:Y:S01]  /*c580*/  FFMA.FTZ R158, R192, R3, R194 ;  /* 0x00000003c09e7223 */ /* 0x008fe200000100c2 */
[-C--:B------:R-:W-:Y:S01]  /*c590*/  FMUL.FTZ R63, R63, R192.reuse ;  /* 0x000000c03f3f7220 */ /* 0x080fe20000410000 */
[-C--:B------:R-:W-:Y:S01]  /*c5a0*/  FMUL.FTZ R66, R66, R192.reuse ;  /* 0x000000c042427220 */ /* 0x080fe20000410000 */
[-C--:B------:R-:W-:Y:S01]  /*c5b0*/  FMUL.FTZ R67, R67, R192.reuse ;  /* 0x000000c043437220 */ /* 0x080fe20000410000 */
[----:B--2---:R-:W-:Y:S01]  /*c5c0*/  FADD.FTZ R158, R197, R158 ;  /* 0x0000009ec59e7221 */ /* 0x004fe20000010000 */
[-C--:B------:R-:W-:Y:S01]  /*c5d0*/  FMUL.FTZ R70, R70, R192.reuse ;  /* 0x000000c046467220 */ /* 0x080fe20000410000 */
[----:B------:R-:W2:Y:S01]  /*c5e0*/  MUFU.EX2 R199, R199 ;  /* 0x000000c700c77308 */ /* 0x000ea20000000800 */
[-C--:B------:R-:W-:Y:S01]  /*c5f0*/  FMUL.FTZ R71, R71, R192.reuse ;  /* 0x000000c047477220 */ /* 0x080fe20000410000 */
[----:B----4-:R-:W-:Y:S01]  /*c600*/  FADD.FTZ R158, R155, R158 ;  /* 0x0000009e9b9e7221 */ /* 0x010fe20000010000 */
[----:B-1----:R-:W-:Y:S01]  /*c610*/  F2FP.BF16.F32.PACK_AB R155, R215, R155 ;  /* 0x0000009bd79b723e */ /* 0x002fe200000010ff */
[-C--:B------:R-:W-:Y:S01]  /*c620*/  FMUL.FTZ R74, R74, R192.reuse ;  /* 0x000000c04a4a7220 */ /* 0x080fe20000410000 */
[-C--:B------:R-:W-:Y:S01]  /*c630*/  FMUL.FTZ R75, R75, R192.reuse ;  /* 0x000000c04b4b7220 */ /* 0x080fe20000410000 */
[----:B------:R-:W-:Y:S01]  /*c640*/  FADD.FTZ R158, R215, R158 ;  /* 0x0000009ed79e7221 */ /* 0x000fe20000010000 */
[-C--:B------:R-:W-:Y:S01]  /*c650*/  FMUL.FTZ R78, R78, R192.reuse ;  /* 0x000000c04e4e7220 */ /* 0x080fe20000410000 */
[----:B------:R1:W3:Y:S01]  /*c660*/  MUFU.EX2 R3, R153 ;  /* 0x0000009900037308 */ /* 0x0002e20000000800 */
[-C--:B------:R-:W-:Y:S01]  /*c670*/  FMUL.FTZ R79, R79, R192.reuse ;  /* 0x000000c04f4f7220 */ /* 0x080fe20000410000 */
[----:B0-----:R-:W-:Y:S01]  /*c680*/  FADD.FTZ R158, R157, R158 ;  /* 0x0000009e9d9e7221 */ /* 0x001fe20000010000 */
[----:B-----5:R-:W-:Y:S01]  /*c690*/  F2FP.BF16.F32.PACK_AB R157, R214, R157 ;  /* 0x0000009dd69d723e */ /* 0x020fe200000010ff */
[-C--:B------:R-:W-:Y:S01]  /*c6a0*/  FMUL.FTZ R82, R82, R192.reuse ;  /* 0x000000c052527220 */ /* 0x080fe20000410000 */
[-C--:B------:R-:W-:Y:S01]  /*c6b0*/  FMUL.FTZ R83, R83, R192.reuse ;  /* 0x000000c053537220 */ /* 0x080fe20000410000 */
[-C--:B------:R-:W-:Y:S01]  /*c6c0*/  FMUL.FTZ R86, R86, R192.reuse ;  /* 0x000000c056567220 */ /* 0x080fe20000410000 */
[----:B------:R-:W-:Y:S01]  /*c6d0*/  FMUL.FTZ R87, R87, R192 ;  /* 0x000000c057577220 */ /* 0x000fe20000410000 */
[----:B------:R-:W-:Y:S01]  /*c6e0*/  MUFU.EX2 R0, R0 ;  /* 0x0000000000007308 */ /* 0x000fe20000000800 */
[----:B-1----:R-:W-:Y:S01]  /*c6f0*/  F2FP.BF16.F32.PACK_AB R153, R197, R194 ;  /* 0x000000c2c599723e */ /* 0x002fe200000010ff */
[-C--:B------:R-:W-:Y:S01]  /*c700*/  FMUL.FTZ R90, R90, R192.reuse ;  /* 0x000000c05a5a7220 */ /* 0x080fe20000410000 */
[-C--:B------:R-:W-:Y:S01]  /*c710*/  FMUL.FTZ R91, R91, R192.reuse ;  /* 0x000000c05b5b7220 */ /* 0x080fe20000410000 */
[-C--:B------:R-:W-:Y:S01]  /*c720*/  FMUL.FTZ R94, R94, R192.reuse ;  /* 0x000000c05e5e7220 */ /* 0x080fe20000410000 */
[-C--:B------:R-:W-:Y:S01]  /*c730*/  FMUL.FTZ R95, R95, R192.reuse ;  /* 0x000000c05f5f7220 */ /* 0x080fe20000410000 */
[-C--:B------:R-:W-:Y:S01]  /*c740*/  FMUL.FTZ R98, R98, R192.reuse ;  /* 0x000000c062627220 */ /* 0x080fe20000410000 */
[-C--:B------:R-:W-:Y:S01]  /*c750*/  FMUL.FTZ R99, R99, R192.reuse ;  /* 0x000000c063637220 */ /* 0x080fe20000410000 */
[----:B------:R0:W1:Y:S01]  /*c760*/  MUFU.EX2 R194, R159 ;  /* 0x0000009f00c27308 */ /* 0x0000620000000800 */
        /* <DEDUP_REMOVED lines=8> */
[----:B0-----:R-:W-:Y:S01]  /*c7f0*/  FADD.FTZ R159, R214, R158 ;  /* 0x0000009ed69f7221 */ /* 0x001fe20000010000 */
[----:B------:R-:W-:Y:S01]  /*c800*/  F2FP.BF16.F32.PACK_AB R158, R187, R183 ;  /* 0x000000b7bb9e723e */ /* 0x000fe200000010ff */
[-C--:B------:R-:W-:Y:S01]  /*c810*/  FMUL.FTZ R115, R115, R192.reuse ;  /* 0x000000c073737220 */ /* 0x080fe20000410000 */
[-C--:B------:R-:W-:Y:S01]  /*c820*/  FMUL.FTZ R118, R118, R192.reuse ;  /* 0x000000c076767220 */ /* 0x080fe20000410000 */
[----:B--2---:R-:W-:Y:S01]  /*c830*/  FADD.FTZ R159, R199, R159 ;  /* 0x0000009fc79f7221 */ /* 0x004fe20000010000 */
        /* <DEDUP_REMOVED lines=10> */
[----:B------:R3:W2:Y:S01]  /*c8e0*/  MUFU.EX2 R183, R161 ;  /* 0x000000a100b77308 */ /* 0x0006a20000000800 */
        /* <DEDUP_REMOVED lines=8> */
[C---:B---3--:R-:W-:Y:S01]  /*c970*/  FADD.FTZ R161, R3.reuse, R159 ;  /* 0x0000009f03a17221 */ /* 0x048fe20000010000 */
[----:B------:R-:W-:Y:S01]  /*c980*/  F2FP.BF16.F32.PACK_AB R159, R3, R199 ;  /* 0x000000c7039f723e */ /* 0x000fe200000010ff */
[----:B------:R-:W-:-:S02]  /*c990*/  FMUL.FTZ R151, R151, R192 ;  /* 0x000000c097977220 */ /* 0x000fc40000410000 */
[----:B-1----:R-:W-:-:S03]  /*c9a0*/  FADD.FTZ R161, R194, R161 ;  /* 0x000000a1c2a17221 */ /* 0x002fc60000010000 */
[----:B------:R1:W3:Y:S08]  /*c9b0*/  MUFU.EX2 R3, R162 ;  /* 0x000000a200037308 */ /* 0x0002f00000000800 */
[----:B------:R-:W-:Y:S01]  /*c9c0*/  MUFU.EX2 R181, R181 ;  /* 0x000000b500b57308 */ /* 0x000fe20000000800 */
[C---:B-1----:R-:W-:Y:S01]  /*c9d0*/  FADD.FTZ R162, R169.reuse, R160 ;  /* 0x000000a0a9a27221 */ /* 0x042fe20000010000 */
[----:B------:R-:W-:-:S03]  /*c9e0*/  F2FP.BF16.F32.PACK_AB R160, R169, R182 ;  /* 0x000000b6a9a0723e */ /* 0x000fc600000010ff */
[----:B------:R-:W-:-:S03]  /*c9f0*/  FADD.FTZ R162, R165, R162 ;  /* 0x000000a2a5a27221 */ /* 0x000fc60000010000 */
[----:B------:R1:W5:Y:S08]  /*ca00*/  MUFU.EX2 R169, R163 ;  /* 0x000000a300a97308 */ /* 0x0003700000000800 */
[----:B------:R-:W-:Y:S01]  /*ca10*/  MUFU.EX2 R167, R167 ;  /* 0x000000a700a77308 */ /* 0x000fe20000000800 */
[C---:B-1----:R-:W-:Y:S01]  /*ca20*/  FADD.FTZ R163, R0.reuse, R161 ;  /* 0x000000a100a37221 */ /* 0x042fe20000010000 */
[----:B------:R-:W-:-:S03]  /*ca30*/  F2FP.BF16.F32.PACK_AB R161, R0, R194 ;  /* 0x000000c200a1723e */ /* 0x000fc600000010ff */
[----:B----4-:R-:W-:-:S03]  /*ca40*/  FADD.FTZ R163, R216, R163 ;  /* 0x000000a3d8a37221 */ /* 0x010fc60000010000 */
[----:B------:R0:W1:Y:S08]  /*ca50*/  MUFU.EX2 R0, R166 ;  /* 0x000000a600007308 */ /* 0x0000700000000800 */
[----:B------:R-:W4:Y:S01]  /*ca60*/  MUFU.EX2 R170, R170 ;  /* 0x000000aa00aa7308 */ /* 0x000f220000000800 */
[C---:B0-----:R-:W-:Y:S01]  /*ca70*/  FADD.FTZ R166, R173.reuse, R162 ;  /* 0x000000a2ada67221 */ /* 0x041fe20000010000 */
[----:B------:R-:W-:Y:S01]  /*ca80*/  F2FP.BF16.F32.PACK_AB R162, R173, R165 ;  /* 0x000000a5ada2723e */ /* 0x000fe200000010ff */
[C---:B--2---:R-:W-:Y:S01]  /*ca90*/  FADD.FTZ R165, R183.reuse, R163 ;  /* 0x000000a3b7a57221 */ /* 0x044fe20000010000 */
[----:B------:R-:W-:Y:S01]  /*caa0*/  F2FP.BF16.F32.PACK_AB R163, R183, R216 ;  /* 0x000000d8b7a3723e */ /* 0x000fe200000010ff */
[----:B------:R-:W-:Y:S01]  /*cab0*/  FADD.FTZ R166, R164, R166 ;  /* 0x000000a6a4a67221 */ /* 0x000fe20000010000 */
[C---:B------:R-:W-:Y:S01]  /*cac0*/  F2FP.BF16.F32.PACK_AB R164, R190.reuse, R164 ;  /* 0x000000a4bea4723e */ /* 0x040fe200000010ff */
[----:B---3--:R-:W-:Y:S01]  /*cad0*/  FADD.FTZ R165, R3, R165 ;  /* 0x000000a503a57221 */ /* 0x008fe20000010000 */
[----:B------:R-:W0:Y:S01]  /*cae0*/  MUFU.EX2 R185, R185 ;  /* 0x000000b900b97308 */ /* 0x000e220000000800 */
[----:B------:R-:W-:-:S02]  /*caf0*/  FADD.FTZ R166, R190, R166 ;  /* 0x000000a6bea67221 */ /* 0x000fc40000010000 */
[C---:B-----5:R-:W-:Y:S01]  /*cb00*/  FADD.FTZ R173, R169.reuse, R165 ;  /* 0x000000a5a9ad7221 */ /* 0x060fe20000010000 */
[----:B------:R-:W-:Y:S01]  /*cb10*/  F2FP.BF16.F32.PACK_AB R165, R169, R3 ;  /* 0x00000003a9a5723e */ /* 0x000fe200000010ff */
[----:B------:R-:W-:Y:S01]  /*cb20*/  FADD.FTZ R3, R180, R166 ;  /* 0x000000a6b4037221 */ /* 0x000fe20000010000 */
[C---:B------:R-:W-:Y:S01]  /*cb30*/  F2FP.BF16.F32.PACK_AB R166, R181.reuse, R180 ;  /* 0x000000b4b5a6723e */ /* 0x040fe200000010ff */
[----:B-1----:R-:W-:Y:S01]  /*cb40*/  FADD.FTZ R169, R0, R173 ;  /* 0x000000ad00a97221 */ /* 0x002fe20000010000 */
[----:B------:R-:W1:Y:S01]  /*cb50*/  MUFU.EX2 R171, R171 ;  /* 0x000000ab00ab7308 */ /* 0x000e620000000800 */
[----:B------:R-:W-:Y:S02]  /*cb60*/  FADD.FTZ R3, R181, R3 ;  /* 0x00000003b5037221 */ /* 0x000fe40000010000 */
[C---:B------:R-:W-:Y:S01]  /*cb70*/  FADD.FTZ R169, R167.reuse, R169 ;  /* 0x000000a9a7a97221 */ /* 0x040fe20000010000 */
[----:B------:R-:W-:Y:S01]  /*cb80*/  F2FP.BF16.F32.PACK_AB R167, R167, R0 ;  /* 0x00000000a7a7723e */ /* 0x000fe200000010ff */
[----:B------:R-:W-:-:S02]  /*cb90*/  FADD.FTZ R0, R168, R3 ;  /* 0x00000003a8007221 */ /* 0x000fc40000010000 */
[----:B----4-:R-:W-:Y:S01]  /*cba0*/  FADD.FTZ R3, R170, R169 ;  /* 0x000000a9aa037221 */ /* 0x010fe20000010000 */
        /* <DEDUP_REMOVED lines=12> */
[----:B------:R-:W-:-:S03]  /*cc70*/  F2FP.BF16.F32.PACK_AB R170, R189, R188 ;  /* 0x000000bcbdaa723e */ /* 0x000fc600000010ff */
[----:B------:R-:W-:-:S03]  /*cc80*/  FADD.FTZ R0, R172, R0 ;  /* 0x00000000ac007221 */ /* 0x000fc60000010000 */
        /* <DEDUP_REMOVED lines=12> */
[----:B0-----:R-:W-:Y:S01]  /*cd50*/  FADD.FTZ R0, R196, R0 ;  /* 0x00000000c4007221 */ /* 0x001fe20000010000 */
[----:B------:R-:W-:-:S03]  /*cd60*/  F2FP.BF16.F32.PACK_AB R174, R184, R196 ;  /* 0x000000c4b8ae723e */ /* 0x000fc600000010ff */
[----:B------:R-:W-:Y:S01]  /*cd70*/  FADD.FTZ R0, R184, R0 ;  /* 0x00000000b8007221 */ /* 0x000fe20000010000 */
[----:B-1----:R-:W-:-:S04]  /*cd80*/  FADD.FTZ R3, R186, R3 ;  /* 0x00000003ba037221 */ /* 0x002fc80000010000 */
[C---:B--2---:R-:W-:Y:S01]  /*cd90*/  FADD.FTZ R3, R191.reuse, R3 ;  /* 0x00000003bf037221 */ /* 0x044fe20000010000 */
[----:B------:R-:W-:Y:S01]  /*cda0*/  F2FP.BF16.F32.PACK_AB R175, R191, R186 ;  /* 0x000000babfaf723e */ /* 0x000fe200000010ff */
[----:B------:R-:W-:Y:S06]  /*cdb0*/  @!P0 BRA `(.L_x_763) ;  /* 0x0000000000048947 */ /* 0x000fec0003800000 */
[----:B------:R-:W-:Y:S01]  /*cdc0*/  BPT.TRAP 0x1 ;  /* 0x000000040000795c */ /* 0x000fe20000300000 */
.L_x_763:
[----:B------:R0:W1:Y:S01]  /*cdd0*/  SYNCS.PHASECHK.TRANS64.TRYWAIT P2, [R7+URZ+0x22850], R8 ;  /* 0x02285008070075a7 */ /* 0x000062000804017f */
[----:B------:R-:W-:Y:S05]  /*cde0*/  @!P0 BRA `(.L_x_764) ;  /* 0x0000000000048947 */ /* 0x000fea0003800000 */
[----:B------:R-:W-:Y:S01]  /*cdf0*/  BPT.TRAP 0x1 ;  /* 0x000000040000795c */ /* 0x000fe20000300000 */
.L_x_764:
[----:B------:R-:W-:Y:S04]  /*ce00*/  BSSY B0, `(.L_x_765) ;  /* 0x0000004000007945 */ /* 0x000fe80003800000 */
[----:B-1----:R-:W-:Y:S05]  /*ce10*/  @P2 BRA `(.L_x_766) ;  /* 0x0000000000082947 */ /* 0x002fea0003800000 */
[----:B------:R-:W1:Y:S02]  /*ce20*/  SYNCS.PHASECHK.TRANS64.TRYWAIT P2, [R7+URZ+0x22850], R8 ;  /* 0x02285008070075a7 */ /* 0x000e64000804017f */
[----:B-1----:R-:W-:Y:S05]  /*ce30*/  @!P2 BRA `(.L_x_767) ;  /* 0x000000b4006ca947 */ /* 0x002fea0003800000 */
.L_x_766:
[----:B------:R-:W-:Y:S05]  /*ce40*/  BSYNC B0 ;  /* 0x0000000000007941 */ /* 0x000fea0003800000 */
.L_x_765:
[----:B------:R-:W2:Y:S01]  /*ce50*/  LDL R176, [R1] ;  /* 0x0000000001b07983 */ /* 0x000ea20000100800 */
[----:B------:R-:W-:Y:S05]  /*ce60*/  WARPSYNC.ALL ;  /* 0x0000000000007948 */ /* 0x000fea0003800000 */
[----:B------:R-:W-:-:S05]  /*ce70*/  IMAD.MOV.U32 R179, RZ, RZ, 0x40000040 ;  /* 0x40000040ffb37424 */ /* 0x000fca00078e00ff */
[----:B------:R-:W-:Y:S01]  /*ce80*/  R2UR UR7, R179 ;  /* 0x00000000b30772ca */ /* 0x000fe200000e0000 */
[----:B------:R-:W-:Y:S02]  /*ce90*/  IMAD.MOV.U32 R179, RZ, RZ, 0x40000040 ;  /* 0x40000040ffb37424 */ /* 0x000fe400078e00ff */
[----:B--2---:R-:W-:Y:S02]  /*cea0*/  IMAD R178, R202, 0xc00, R176 ;  /* 0x00000c00cab27824 */ /* 0x004fe400078e02b0 */
[----:B------:R-:W2:Y:S03]  /*ceb0*/  S2R R176, SR_TID.X ;  /* 0x0000000000b07919 */ /* 0x000ea60000002100 */
[----:B------:R-:W-:Y:S02]  /*cec0*/  R2UR UR6, R178 ;  /* 0x00000000b20672ca */ /* 0x000fe400000e0000 */
[----:B--2---:R-:W-:-:S05]  /*ced0*/  SHF.R.U32.HI R176, RZ, 0x7, R176 ;  /* 0x00000007ffb07819 */ /* 0x004fca00000116b0 */
[----:B01----:R-:W-:-:S05]  /*cee0*/  VIADD R8, R176, 0x8 ;  /* 0x00000008b0087836 */ /* 0x003fca0000000000 */
[----:B------:R0:W-:Y:S06]  /*cef0*/  BAR.SYNC.DEFER_BLOCKING R8, 0x100 ;  /* 0x000400080000751d */ /* 0x0001ec0000010000 */
[----:B------:R-:W-:-:S06]  /*cf00*/  WARPGROUP.ARRIVE ;  /* 0x00000000000079c5 */ /* 0x000fcc0000000000 */
[----:B------:R-:W-:Y:S03]  /*cf10*/  HGMMA.64x256x16.F32.BF16 R24, R152, gdesc[UR4].tnspB, R24, gsb0 ;  /* 0x43e0000498187df0 */ /* 0x000fe60008001818 */
[----:B------:R-:W-:Y:S02]  /*cf20*/  WARPGROUP.DEPBAR.LE gsb0, 0x0 ;  /* 0x00008000000079c5 */ /* 0x000fe40000010000 */
[----:B------:R-:W-:Y:S01]  /*cf30*/  VIADD R152, R178, 0x80 ;  /* 0x00000080b2987836 */ /* 0x000fe20000000000 */
[----:B------:R-:W-:Y:S01]  /*cf40*/  MOV R153, 0x40000040 ;  /* 0x4000004000997802 */ /* 0x000fe20000000f00 */
[----:B------:R-:W-:-:S03]  /*cf50*/  WARPGROUP.ARRIVE ;  /* 0x00000000000079c5 */ /* 0x000fc60000000000 */
[----:B------:R-:W-:Y:S01]  /*cf60*/  R2UR UR6, R152 ;  /* 0x00000000980672ca */ /* 0x000fe200000e0000 */
[----:B------:R-:W-:Y:S01]  /*cf70*/  VIADD R152, R178, 0x100 ;  /* 0x00000100b2987836 */ /* 0x000fe20000000000 */
[----:B------:R-:W-:Y:S01]  /*cf80*/  R2UR UR7, R153 ;  /* 0x00000000990772ca */ /* 0x000fe200000e0000 */
[----:B------:R-:W-:-:S15]  /*cf90*/  IMAD.MOV.U32 R153, RZ, RZ, 0x40000040 ;  /* 0x40000040ff997424 */ /* 0x000fde00078e00ff */
[----:B------:R-:W-:Y:S01]  /*cfa0*/  HGMMA.64x256x16.F32.BF16 R24, R156, gdesc[UR4].tnspB, R24, gsb0 ;  /* 0x43e000049c187df0 */ /* 0x000fe20008001818 */
[----:B------:R-:W-:Y:S01]  /*cfb0*/  R2UR UR6, R152 ;  /* 0x00000000980672ca */ /* 0x000fe200000e0000 */
[----:B------:R-:W-:Y:S01]  /*cfc0*/  VIADD R152, R178, 0x180 ;  /* 0x00000180b2987836 */ /* 0x000fe20000000000 */
[----:B------:R-:W-:Y:S01]  /*cfd0*/  R2UR UR7, R153 ;  /* 0x00000000990772ca */ /* 0x000fe200000e0000 */
[----:B------:R-:W-:Y:S01]  /*cfe0*/  IMAD.MOV.U32 R153, RZ, RZ, 0x40000040 ;  /* 0x40000040ff997424 */ /* 0x000fe200078e00ff */
[----:B------:R-:W-:Y:S02]  /*cff0*/  WARPGROUP.DEPBAR.LE gsb0, 0x0 ;  /* 0x00008000000079c5 */ /* 0x000fe40000010000 */
[----:B------:R-:W-:-:S15]  /*d000*/  WARPGROUP.ARRIVE ;  /* 0x00000000000079c5 */ /* 0x000fde0000000000 */
[----:B------:R-:W-:-:S06]  /*d010*/  NOP ;  /* 0x0000000000007918 */ /* 0x000fcc0000000000 */
[----:B------:R-:W-:Y:S01]  /*d020*/  HGMMA.64x256x16.F32.BF16 R24, R160, gdesc[UR4].tnspB, R24, gsb0 ;  /* 0x43e00004a0187df0 */ /* 0x000fe20008001818 */
[----:B------:R-:W-:Y:S01]  /*d030*/  R2UR UR6, R152 ;  /* 0x00000000980672ca */ /* 0x000fe200000e0000 */
[C---:B------:R-:W-:Y:S01]  /*d040*/  VIADD R152, R178.reuse, 0x200 ;  /* 0x00000200b2987836 */ /* 0x040fe20000000000 */
[----:B------:R-:W-:Y:S01]  /*d050*/  R2UR UR7, R153 ;  /* 0x00000000990772ca */ /* 0x000fe200000e0000 */
[----:B------:R-:W-:Y:S02]  /*d060*/  IMAD.MOV.U32 R153, RZ, RZ, 0x40000040 ;  /* 0x40000040ff997424 */ /* 0x000fe400078e00ff */
[----:B------:R-:W-:Y:S01]  /*d070*/  VIADD R178, R178, 0x280 ;  /* 0x00000280b2b27836 */ /* 0x000fe20000000000 */
[----:B------:R-:W-:Y:S02]  /*d080*/  WARPGROUP.DEPBAR.LE gsb0, 0x0 ;  /* 0x00008000000079c5 */ /* 0x000fe40000010000 */
[----:B------:R-:W-:-:S15]  /*d090*/  WARPGROUP.ARRIVE ;  /* 0x00000000000079c5 */ /* 0x000fde0000000000 */
[----:B------:R-:W-:-:S04]  /*d0a0*/  NOP ;  /* 0x0000000000007918 */ /* 0x000fc80000000000 */
[----:B------:R-:W-:Y:S01]  /*d0b0*/  HGMMA.64x256x16.F32.BF16 R24, R164, gdesc[UR4].tnspB, R24, gsb0 ;  /* 0x43e00004a4187df0 */ /* 0x000fe20008001818 */
[----:B------:R-:W-:Y:S02]  /*d0c0*/  R2UR UR6, R152 ;  /* 0x00000000980672ca */ /* 0x000fe400000e0000 */
[----:B------:R-:W-:Y:S01]  /*d0d0*/  R2UR UR7, R153 ;  /* 0x00000000990772ca */ /* 0x000fe200000e0000 */
[----:B------:R-:W-:Y:S02]  /*d0e0*/  WARPGROUP.DEPBAR.LE gsb0, 0x0 ;  /* 0x00008000000079c5 */ /* 0x000fe40000010000 */
[----:B------:R-:W-:-:S15]  /*d0f0*/  WARPGROUP.ARRIVE ;  /* 0x00000000000079c5 */ /* 0x000fde0000000000 */
[----:B------:R-:W-:-:S07]  /*d100*/  NOP ;  /* 0x0000000000007918 */ /* 0x000fce0000000000 */
[----:B------:R-:W-:Y:S01]  /*d110*/  HGMMA.64x256x16.F32.BF16 R24, R168, gdesc[UR4].tnspB, R24, gsb0 ;  /* 0x43e00004a8187df0 */ /* 0x000fe20008001818 */
[----:B------:R-:W-:Y:S02]  /*d120*/  R2UR UR6, R178 ;  /* 0x00000000b20672ca */ /* 0x000fe400000e0000 */
[----:B------:R-:W-:Y:S01]  /*d130*/  R2UR UR7, R179 ;  /* 0x00000000b30772ca */ /* 0x000fe200000e0000 */
[----:B------:R-:W-:Y:S02]  /*d140*/  WARPGROUP.DEPBAR.LE gsb0, 0x0 ;  /* 0x00008000000079c5 */ /* 0x000fe40000010000 */
[----:B------:R-:W-:-:S15]  /*d150*/  WARPGROUP.ARRIVE ;  /* 0x00000000000079c5 */ /* 0x000fde0000000000 */
[----:B------:R-:W-:-:S07]  /*d160*/  NOP ;  /* 0x0000000000007918 */ /* 0x000fce0000000000 */
[----:B------:R-:W-:Y:S03]  /*d170*/  HGMMA.64x256x16.F32.BF16 R24, R172, gdesc[UR4].tnspB, R24, gsb0 ;  /* 0x43e00004ac187df0 */ /* 0x000fe60008001818 */
[----:B------:R-:W-:Y:S02]  /*d180*/  WARPGROUP.DEPBAR.LE gsb0, 0x0 ;  /* 0x00008000000079c5 */ /* 0x000fe40000010000 */
[----:B0-----:R-:W-:Y:S05]  /*d190*/  @!P0 BRA `(.L_x_768) ;  /* 0x0000000000048947 */ /* 0x001fea0003800000 */
[----:B------:R-:W-:Y:S01]  /*d1a0*/  BPT.TRAP 0x1 ;  /* 0x000000040000795c */ /* 0x000fe20000300000 */
.L_x_768:
[----:B------:R-:W0:Y:S01]  /*d1b0*/  S2R R8, SR_CgaCtaId ;  /* 0x0000000000087919 */ /* 0x000e220000008800 */
[----:B------:R-:W-:Y:S02]  /*d1c0*/  VIADD R7, R7, 0x22860 ;  /* 0x0002286007077836 */ /* 0x000fe40000000000 */
[----:B------:R-:W-:Y:S02]  /*d1d0*/  IMAD.MOV.U32 R214, RZ, RZ, R177 ;  /* 0x000000ffffd67224 */ /* 0x000fe400078e00b1 */
[----:B------:R-:W-:Y:S01]  /*d1e0*/  IMAD.MOV.U32 R215, RZ, RZ, R21 ;  /* 0x000000ffffd77224 */ /* 0x000fe200078e0015 */
[----:B0-----:R-:W-:-:S04]  /*d1f0*/  PRMT R7, R8, 0x654, R7 ;  /* 0x0000065408077816 */ /* 0x001fc80000000007 */
[----:B------:R1:W-:Y:S01]  /*d200*/  SYNCS.ARRIVE.TRANS64.RED.A1T0 RZ, [R7+URZ], RZ ;  /* 0x000000ff07ff79a7 */ /* 0x0003e2000810043f */
[----:B------:R-:W-:Y:S05]  /*d210*/  @P1 BRA `(.L_x_769) ;  /* 0xffffffd800b81947 */ /* 0x000fea000383ffff */
.L_x_757:
[----:B------:R-:W2:Y:S01]  /*d220*/  LDL.LU R175, [R1+0x30] ;  /* 0x0000300001af7983 */ /* 0x000ea20000300800 */
[----:B------:R-:W-:Y:S05]  /*d230*/  WARPSYNC.ALL ;  /* 0x0000000000007948 */ /* 0x000fea0003800000 */
[----:B------:R-:W1:Y:S01]  /*d240*/  SHFL.BFLY PT, R5, R0, 0x2, 0x1f ;  /* 0x0c401f0000057f89 */ /* 0x000e6200000e0000 */
[----:B------:R-:W-:Y:S01]  /*d250*/  VIADD R202, R202, 0x1 ;  /* 0x00000001caca7836 */ /* 0x000fe20000000000 */
[----:B------:R3:W-:Y:S08]  /*d260*/  BAR.ARV R9, 0x100 ;  /* 0x000400090000751d */ /* 0x0007f00000002000 */
[----:B------:R-:W-:Y:S06]  /*d270*/  BAR.ARV 0x8, 0x180 ;  /* 0x0206000000007b1d */ /* 0x000fec0000002000 */
[----:B------:R-:W-:Y:S01]  /*d280*/  ISETP.NE.AND P0, PT, R202, 0x2, PT ;  /* 0x00000002ca00780c */ /* 0x000fe20003f05270 */
[----:B0-----:R-:W0:Y:S01]  /*d290*/  SHFL.BFLY PT, R6, R3, 0x2, 0x1f ;  /* 0x0c401f0003067f89 */ /* 0x001e2200000e0000 */
[----:B------:R-:W-:-:S02]  /*d2a0*/  PLOP3.LUT P1, PT, PT, PT, PT, 0x8, 0x0 ;  /* 0x000000000000781c */ /* 0x000fc40003f2e170 */
[----:B------:R-:W-:Y:S01]  /*d2b0*/  SEL R202, R202, RZ, P0 ;  /* 0x000000ffcaca7207 */ /* 0x000fe20000000000 */
[----:B-1----:R-:W-:Y:S01]  /*d2c0*/  FADD.FTZ R7, R5, R0 ;  /* 0x0000000005077221 */ /* 0x002fe20000010000 */
[----:B------:R-:W-:-:S04]  /*d2d0*/  IMAD.MOV.U32 R0, RZ, RZ, RZ ;  /* 0x000000ffff007224 */ /* 0x000fc800078e00ff */
[----:B------:R-:W1:Y:S01]  /*d2e0*/  SHFL.BFLY PT, R4, R7, 0x1, 0x1f ;  /* 0x0c201f0007047f89 */ /* 0x000e6200000e0000 */
[----:B0-----:R-:W-:Y:S01]  /*d2f0*/  FADD.FTZ R8, R6, R3 ;  /* 0x0000000306087221 */ /* 0x001fe20000010000 */
[----:B------:R-:W-:Y:S01]  /*d300*/  IMAD.MOV.U32 R6, RZ, RZ, RZ ;  /* 0x000000ffff067224 */ /* 0x000fe200078e00ff */
[----:B------:R-:W-:-:S03]  /*d310*/  SEL R3, RZ, 0x1, P0 ;  /* 0x00000001ff037807 */ /* 0x000fc60000000000 */
[----:B------:R-:W0:Y:S01]  /*d320*/  SHFL.BFLY PT, R5, R8, 0x1, 0x1f ;  /* 0x0c201f0008057f89 */ /* 0x000e2200000e0000 */
[----:B------:R-:W-:Y:S01]  /*d330*/  LOP3.LUT R212, R212, R3, RZ, 0x3c, !PT ;  /* 0x00000003d4d47212 */ /* 0x000fe200078e3cff */
[----:B-1----:R-:W-:-:S05]  /*d340*/  FADD.FTZ R4, R7, R4 ;  /* 0x0000000407047221 */ /* 0x002fca0000010000 */
[----:B------:R-:W-:-:S13]  /*d350*/  FSETP.NE.FTZ.AND P2, PT, R4, RZ, PT ;  /* 0x000000ff0400720b */ /* 0x000fda0003f55000 */
[----:B------:R-:W1:Y:S01]  /*d360*/  @P2 MUFU.RCP R6, R4 ;  /* 0x0000000400062308 */ /* 0x000e620000001000 */
[----:B0-----:R-:W-:-:S05]  /*d370*/  FADD.FTZ R5, R8, R5 ;  /* 0x0000000508057221 */ /* 0x001fca0000010000 */
[----:B------:R-:W-:Y:S01]  /*d380*/  FSETP.NE.FTZ.AND P3, PT, R5, RZ, PT ;  /* 0x000000ff0500720b */ /* 0x000fe20003f75000 */
[-C--:B-1----:R-:W-:Y:S01]  /*d390*/  FMUL.FTZ R160, R72, R6.reuse ;  /* 0x0000000648a07220 */ /* 0x082fe20000410000 */
[-C--:B------:R-:W-:Y:S01]  /*d3a0*/  FMUL.FTZ R3, R73, R6.reuse ;  /* 0x0000000649037220 */ /* 0x080fe20000410000 */
[----:B------:R-:W-:Y:S01]  /*d3b0*/  @P2 MUFU.LG2 R72, R4 ;  /* 0x0000000400482308 */ /* 0x000fe20000000c00 */
[----:B------:R-:W-:Y:S01]  /*d3c0*/  FMUL.FTZ R170, R112, R6 ;  /* 0x0000000670aa7220 */ /* 0x000fe20000410000 */
[----:B------:R-:W-:-:S08]  /*d3d0*/  @P2 FMUL.FTZ R112, R20, 0.69314718246459960938 ;  /* 0x3f31721814702820 */ /* 0x000fd00000410000 */
[----:B------:R-:W-:Y:S01]  /*d3e0*/  @P3 FMUL.FTZ R73, R20, 0.69314718246459960938 ;  /* 0x3f31721814493820 */ /* 0x000fe20000410000 */
        /* <DEDUP_REMOVED lines=12> */
[----:B------:R-:W1:Y:S01]  /*d4b0*/  @P3 MUFU.LG2 R19, R5 ;  /* 0x0000000500133308 */ /* 0x000e620000000c00 */
        /* <DEDUP_REMOVED lines=8> */
[-C--:B0-----:R-:W-:Y:S01]  /*d540*/  FMUL.FTZ R8, R26, R0.reuse ;  /* 0x000000001a087220 */ /* 0x081fe20000410000 */
[-C--:B------:R-:W-:Y:S01]  /*d550*/  FMUL.FTZ R12, R27, R0.reuse ;  /* 0x000000001b0c7220 */ /* 0x080fe20000410000 */
[----:B------:R-:W-:Y:S01]  /*d560*/  @P2 FMUL.FTZ R27, R72, 0.69314718246459960938 ;  /* 0x3f317218481b2820 */ /* 0x000fe20000410000 */
[----:B------:R-:W-:Y:S01]  /*d570*/  FMUL.FTZ R10, R31, R0 ;  /* 0x000000001f0a7220 */ /* 0x000fe20000410000 */
[-C--:B------:R-:W-:Y:S01]  /*d580*/  FMUL.FTZ R53, R53, R6.reuse ;  /* 0x0000000635357220 */ /* 0x080fe20000410000 */
[-C--:B------:R-:W-:Y:S01]  /*d590*/  FMUL.FTZ R56, R56, R6.reuse ;  /* 0x0000000638387220 */ /* 0x080fe20000410000 */
[-C--:B------:R-:W-:Y:S01]  /*d5a0*/  FMUL.FTZ R57, R57, R6.reuse ;  /* 0x0000000639397220 */ /* 0x080fe20000410000 */
[-C--:B------:R-:W-:Y:S01]  /*d5b0*/  FMUL.FTZ R157, R60, R6.reuse ;  /* 0x000000063c9d7220 */ /* 0x080fe20000410000 */
[----:B-1----:R-:W-:Y:S01]  /*d5c0*/  @P3 FMUL.FTZ R26, R19, 0.69314718246459960938 ;  /* 0x3f317218131a3820 */ /* 0x002fe20000410000 */
        /* <DEDUP_REMOVED lines=46> */
[----:B------:R-:W-:Y:S02]  /*d8b0*/  IMAD.MOV.U32 R32, RZ, RZ, -0x800000 ;  /* 0xff800000ff207424 */ /* 0x000fe400078e00ff */
[-C--:B------:R-:W-:Y:S01]  /*d8c0*/  FMUL.FTZ R6, R35, R0.reuse ;  /* 0x0000000023067220 */ /* 0x080fe20000410000 */
[-C--:B------:R-:W-:Y:S01]  /*d8d0*/  FMUL.FTZ R39, R39, R0.reuse ;  /* 0x0000000027277220 */ /* 0x080fe20000410000 */
[-C--:B---3--:R-:W-:Y:S01]  /*d8e0*/  FMUL.FTZ R9, R42, R0.reuse ;  /* 0x000000002a097220 */ /* 0x088fe20000410000 */
        /* <DEDUP_REMOVED lines=51> */
[----:B------:R-:W-:Y:S01]  /*dc20*/  @P2 FFMA.FTZ R36, R112, R21, R27 ;  /* 0x0000001570242223 */ /* 0x000fe2000001001b */
[----:B------:R-:W-:Y:S01]  /*dc30*/  @P3 FFMA.FTZ R32, R73, R177, R26 ;  /* 0x000000b149203223 */ /* 0x000fe2000001001a */
[----:B--2---:R-:W-:-:S05]  /*dc40*/  VIADD R175, R175, 0x1 ;  /* 0x00000001afaf7836 */ /* 0x004fca0000000000 */
[----:B------:R0:W-:Y:S02]  /*dc50*/  STL [R1+0x30], R175 ;  /* 0x000030af01007387 */ /* 0x0001e40000100800 */
.L_x_714:
[----:B------:R-:W-:Y:S05]  /*dc60*/  WARPSYNC.ALL ;  /* 0x0000000000007948 */ /* 0x000fea0003800000 */
[----:B------:R-:W1:Y:S01]  /*dc70*/  S2R R21, SR_CgaCtaId ;  /* 0x0000000000157919 */ /* 0x000e620000008800 */
[----:B------:R-:W-:Y:S01]  /*dc80*/  MOV R19, 0x400 ;  /* 0x0000040000137802 */ /* 0x000fe20000000f00 */
[----:B------:R-:W-:Y:S01]  /*dc90*/  BSSY B0, `(.L_x_770) ;  /* 0x000031c000007945 */ /* 0x000fe20003800000 */
[----:B------:R-:W-:Y:S02]  /*dca0*/  BAR.SYNC.DEFER_BLOCKING 0x5, 0x180 ;  /* 0x0146000000007b1d */ /* 0x000fe40000010000 */
[----:B-1----:R-:W-:-:S05]  /*dcb0*/  LEA R19, R21, R19, 0x18 ;  /* 0x0000001315137211 */ /* 0x002fca00078ec0ff */
[----:B------:R1:W2:Y:S01]  /*dcc0*/  LDS.128 R72, [R19+0x228d0] ;  /* 0x0228d00013487984 */ /* 0x0002a20000000c00 */
[----:B------:R-:W-:Y:S06]  /*dcd0*/  BAR.ARV 0x4, 0x180 ;  /* 0x0106000000007b1d */ /* 0x000fec0000002000 */
[----:B------:R-:W-:Y:S05]  /*dce0*/  @P1 BRA `(.L_x_771) ;  /* 0x00000020002c1947 */ /* 0x000fea0003800000 */
[----:B------:R-:W3:Y:S04]  /*dcf0*/  LDL R21, [R1+0x5c] ;  /* 0x00005c0001157983 */ /* 0x000ee80000100800 */
[----:B------:R-:W4:Y:S04]  /*dd00*/  LDL.LU R176, [R1+0x24] ;  /* 0x0000240001b07983 */ /* 0x000f280000300800 */
[----:B0-----:R-:W4:Y:S01]  /*dd10*/  LDL.LU R175, [R1+0x28] ;  /* 0x0000280001af7983 */ /* 0x001f220000300800 */
[----:B-----5:R-:W0:Y:S01]  /*dd20*/  S2R R26, SR_SWINHI ;  /* 0x00000000001a7919 */ /* 0x020e220000002f00 */
[----:B------:R-:W-:Y:S05]  /*dd30*/  WARPSYNC.ALL ;  /* 0x0000000000007948 */ /* 0x000fea0003800000 */
[----:B------:R-:W-:Y:S01]  /*dd40*/  F2FP.BF16.F32.PACK_AB R24, R25, R24 ;  /* 0x000000181918723e */ /* 0x000fe200000010ff */
[----:B------:R-:W-:Y:S01]  /*dd50*/  ULDC.64 UR4, c[0x0][0xc00] ;  /* 0x0003000000047ab9 */ /* 0x000fe20000000a00 */
[----:B------:R-:W-:Y:S01]  /*dd60*/  F2FP.BF16.F32.PACK_AB R5, R6, R5 ;  /* 0x000000050605723e */ /* 0x000fe200000010ff */
[----:B--2---:R-:W2:Y:S01]  /*dd70*/  LDL R72, [R1+0x58] ;  /* 0x0000580001487983 */ /* 0x004ea20000100800 */
[----:B------:R-:W-:-:S02]  /*dd80*/  F2FP.BF16.F32.PACK_AB R7, R39, R7 ;  /* 0x000000072707723e */ /* 0x000fc400000010ff */
[----:B------:R-:W-:Y:S01]  /*dd90*/  F2FP.BF16.F32.PACK_AB R9, R43, R9 ;  /* 0x000000092b09723e */ /* 0x000fe200000010ff */
[----:B------:R-:W2:Y:S01]  /*dda0*/  LDL R151, [R1+0x34] ;  /* 0x0000340001977983 */ /* 0x000ea20000100800 */
[----:B------:R-:W-:Y:S02]  /*ddb0*/  MOV R34, R19 ;  /* 0x0000001300227202 */ /* 0x000fe40000000f00 */
[----:B0-----:R-:W-:Y:S02]  /*ddc0*/  MOV R35, R26 ;  /* 0x0000001a00237202 */ /* 0x001fe40000000f00 */
        /* <DEDUP_REMOVED lines=19> */
[----:B------:R-:W-:Y:S01]  /*df00*/  F2FP.BF16.F32.PACK_AB R147, R0, R150 ;  /* 0x000000960093723e */ /* 0x000fe200000010ff */
[----:B------:R-:W-:Y:S01]  /*df10*/  BAR.SYNC.DEFER_BLOCKING 0x1, 0x100 ;  /* 0x0044000000007b1d */ /* 0x000fe20000010000 */
[----:B---3--:R-:W-:-:S03]  /*df20*/  IMAD.WIDE R118, R21, 0x2, R34 ;  /* 0x0000000215767825 */ /* 0x008fc600078e0222 */
[C---:B------:R-:W-:Y:S02]  /*df30*/  LOP3.LUT R27, R118.reuse, 0x380, RZ, 0xc0, !PT ;  /* 0x00000380761b7812 */ /* 0x040fe400078ec0ff */
[C---:B------:R-:W-:Y:S02]  /*df40*/  IADD3 R103, P2, R118.reuse, 0x40, RZ ;  /* 0x0000004076677810 */ /* 0x040fe40007f5e0ff */
[----:B------:R-:W-:Y:S02]  /*df50*/  IADD3 R117, P3, R118, 0x60, RZ ;  /* 0x0000006076757810 */ /* 0x000fe40007f7e0ff */
[----:B------:R-:W-:Y:S02]  /*df60*/  SHF.R.U64 R27, R27, 0x3, RZ ;  /* 0x000000031b1b7819 */ /* 0x000fe400000012ff */
[----:B------:R-:W-:Y:S02]  /*df70*/  LOP3.LUT R102, R103, 0x380, RZ, 0xc0, !PT ;  /* 0x0000038067667812 */ /* 0x000fe400078ec0ff */
[----:B------:R-:W-:-:S02]  /*df80*/  LOP3.LUT R116, R117, 0x380, RZ, 0xc0, !PT ;  /* 0x0000038075747812 */ /* 0x000fc400078ec0ff */
[----:B------:R-:W-:Y:S01]  /*df90*/  LOP3.LUT R26, R27, R118, RZ, 0x3c, !PT ;  /* 0x000000761b1a7212 */ /* 0x000fe200078e3cff */
[--C-:B------:R-:W-:Y:S01]  /*dfa0*/  IMAD.MOV.U32 R27, RZ, RZ, R119.reuse ;  /* 0x000000ffff1b7224 */ /* 0x100fe200078e0077 */
[----:B------:R-:W-:Y:S02]  /*dfb0*/  SHF.R.U64 R102, R102, 0x3, RZ ;  /* 0x0000000366667819 */ /* 0x000fe400000012ff */
[----:B------:R-:W-:Y:S02]  /*dfc0*/  SHF.R.U64 R116, R116, 0x3, RZ ;  /* 0x0000000374747819 */ /* 0x000fe400000012ff */
[----:B------:R-:W-:Y:S01]  /*dfd0*/  LOP3.LUT R102, R102, R103, RZ, 0x3c, !PT ;  /* 0x0000006766667212 */ /* 0x000fe200078e3cff */
[--C-:B------:R-:W-:Y:S01]  /*dfe0*/  IMAD.X R103, RZ, RZ, R119.reuse, P2 ;  /* 0x000000ffff677224 */ /* 0x100fe200010e0677 */
[----:B------:R-:W-:Y:S01]  /*dff0*/  LOP3.LUT R116, R116, R117, RZ, 0x3c, !PT ;  /* 0x0000007574747212 */ /* 0x000fe200078e3cff */
[----:B------:R-:W-:Y:S01]  /*e000*/  IMAD.X R117, RZ, RZ, R119, P3 ;  /* 0x000000ffff757224 */ /* 0x000fe200018e0677 */
[----:B------:R-:W-:-:S02]  /*e010*/  MOV R21, R26 ;  /* 0x0000001a00157202 */ /* 0x000fc40000000f00 */
[----:B------:R-:W-:Y:S02]  /*e020*/  F2FP.BF16.F32.PACK_AB R26, R29, R28 ;  /* 0x0000001c1d1a723e */ /* 0x000fe400000010ff */
[C---:B------:R-:W-:Y:S02]  /*e030*/  IADD3 R29, P2, R118.reuse, 0x8000, RZ ;  /* 0x00008000761d7810 */ /* 0x040fe40007f5e0ff */
[C---:B------:R-:W-:Y:S02]  /*e040*/  IADD3 R121, P3, R118.reuse, 0x8020, RZ ;  /* 0x0000802076797810 */ /* 0x040fe40007f7e0ff */
[----:B------:R-:W-:Y:S02]  /*e050*/  IADD3 R99, P1, R118, 0x20, RZ ;  /* 0x0000002076637810 */ /* 0x000fe40007f3e0ff */
[----:B------:R-:W-:Y:S02]  /*e060*/  LOP3.LUT R28, R29, 0x380, RZ, 0xc0, !PT ;  /* 0x000003801d1c7812 */ /* 0x000fe400078ec0ff */
[----:B------:R-:W-:-:S02]  /*e070*/  LOP3.LUT R120, R121, 0x380, RZ, 0xc0, !PT ;  /* 0x0000038079787812 */ /* 0x000fc400078ec0ff */
[----:B------:R-:W-:Y:S02]  /*e080*/  LOP3.LUT R98, R99, 0x380, RZ, 0xc0, !PT ;  /* 0x0000038063627812 */ /* 0x000fe400078ec0ff */
[----:B------:R-:W-:Y:S02]  /*e090*/  IADD3 R107, P4, R118, 0x4000, RZ ;  /* 0x00004000766b7810 */ /* 0x000fe40007f9e0ff */
[----:B------:R-:W-:Y:S02]  /*e0a0*/  F2FP.BF16.F32.PACK_AB R27, R10, R4 ;  /* 0x000000040a1b723e */ /* 0x000fe400000010ff */
[----:B------:R-:W-:Y:S02]  /*e0b0*/  SHF.R.U64 R28, R28, 0x3, RZ ;  /* 0x000000031c1c7819 */ /* 0x000fe400000012ff */
[----:B------:R-:W-:Y:S02]  /*e0c0*/  SHF.R.U64 R120, R120, 0x3, RZ ;  /* 0x0000000378787819 */ /* 0x000fe400000012ff */
[----:B------:R-:W-:Y:S01]  /*e0d0*/  SHF.R.U64 R98, R98, 0x3, RZ ;  /* 0x0000000362627819 */ /* 0x000fe200000012ff */
[----:B------:R0:W-:Y:S01]  /*e0e0*/  STSM.16.M88.4 [R21], R24 ;  /* 0x0000001815007844 */ /* 0x0001e20000000200 */
[----:B------:R-:W-:-:S02]  /*e0f0*/  LOP3.LUT R106, R107, 0x380, RZ, 0xc0, !PT ;  /* 0x000003806b6a7812 */ /* 0x000fc400078ec0ff */
[----:B------:R-:W-:Y:S02]  /*e100*/  LOP3.LUT R28, R28, R29, RZ, 0x3c, !PT ;  /* 0x0000001d1c1c7212 */ /* 0x000fe400078e3cff */
[----:B------:R-:W-:Y:S01]  /*e110*/  LOP3.LUT R120, R120, R121, RZ, 0x3c, !PT ;  /* 0x0000007978787212 */ /* 0x000fe200078e3cff */
[--C-:B------:R-:W-:Y:S01]  /*e120*/  IMAD.X R121, RZ, RZ, R119.reuse, P3 ;  /* 0x000000ffff797224 */ /* 0x100fe200018e0677 */
[----:B------:R-:W-:Y:S01]  /*e130*/  LOP3.LUT R98, R98, R99, RZ, 0x3c, !PT ;  /* 0x0000006362627212 */ /* 0x000fe200078e3cff */
[----:B------:R-:W-:Y:S01]  /*e140*/  IMAD.X R99, RZ, RZ, R119, P1 ;  /* 0x000000ffff637224 */ /* 0x000fe200008e0677 */
[C---:B------:R-:W-:Y:S02]  /*e150*/  IADD3 R115, P5, R118.reuse, 0x4020, RZ ;  /* 0x0000402076737810 */ /* 0x040fe40007fbe0ff */
[----:B------:R-:W-:Y:S02]  /*e160*/  IADD3.X R29, RZ, R119, RZ, P2, !PT ;  /* 0x00000077ff1d7210 */ /* 0x000fe400017fe4ff */
[----:B------:R-:W-:-:S02]  /*e170*/  IADD3 R113, P0, R118, 0x4040, RZ ;  /* 0x0000404076717810 */ /* 0x000fc40007f1e0ff */
[C---:B------:R-:W-:Y:S02]  /*e180*/  IADD3 R111, P1, R118.reuse, 0x4060, RZ ;  /* 0x00004060766f7810 */ /* 0x040fe40007f3e0ff */
[C---:B0-----:R-:W-:Y:S02]  /*e190*/  IADD3 R25, P2, R118.reuse, 0xc040, RZ ;  /* 0x0000c04076197810 */ /* 0x041fe40007f5e0ff */
[----:B------:R-:W-:Y:S02]  /*e1a0*/  IADD3 R27, P3, R118, 0xc060, RZ ;  /* 0x0000c060761b7810 */ /* 0x000fe40007f7e0ff */
[----:B------:R-:W-:Y:S02]  /*e1b0*/  SHF.R.U64 R106, R106, 0x3, RZ ;  /* 0x000000036a6a7819 */ /* 0x000fe400000012ff */
[----:B------:R-:W-:Y:S02]  /*e1c0*/  LOP3.LUT R114, R115, 0x380, RZ, 0xc0, !PT ;  /* 0x0000038073727812 */ /* 0x000fe400078ec0ff */
[----:B------:R-:W-:-:S02]  /*e1d0*/  LOP3.LUT R112, R113, 0x380, RZ, 0xc0, !PT ;  /* 0x0000038071707812 */ /* 0x000fc400078ec0ff */
[----:B------:R-:W-:Y:S02]  /*e1e0*/  LOP3.LUT R24, R25, 0x380, RZ, 0xc0, !PT ;  /* 0x0000038019187812 */ /* 0x000fe400078ec0ff */
[----:B------:R-:W-:Y:S02]  /*e1f0*/  LOP3.LUT R26, R27, 0x380, RZ, 0xc0, !PT ;  /* 0x000003801b1a7812 */ /* 0x000fe400078ec0ff */
[----:B------:R-:W-:Y:S02]  /*e200*/  LOP3.LUT R110, R111, 0x380, RZ, 0xc0, !PT ;  /* 0x000003806f6e7812 */ /* 0x000fe400078ec0ff */
[----:B------:R-:W-:Y:S01]  /*e210*/  LOP3.LUT R106, R106, R107, RZ, 0x3c, !PT ;  /* 0x0000006b6a6a7212 */ /* 0x000fe200078e3cff */
[----:B------:R-:W-:Y:S01]  /*e220*/  IMAD.X R107, RZ, RZ, R119, P4 ;  /* 0x000000ffff6b7224 */ /* 0x000fe200020e0677 */
[----:B------:R-:W-:Y:S02]  /*e230*/  SHF.R.U64 R114, R114, 0x3, RZ ;  /* 0x0000000372727819 */ /* 0x000fe400000012ff */
[----:B------:R-:W-:-:S02]  /*e240*/  SHF.R.U64 R112, R112, 0x3, RZ ;  /* 0x0000000370707819 */ /* 0x000fc400000012ff */
[----:B------:R-:W-:Y:S02]  /*e250*/  IADD3 R123, P4, R118, 0x8040, RZ ;  /* 0x00008040767b7810 */ /* 0x000fe40007f9e0ff */
[----:B------:R-:W-:Y:S02]  /*e260*/  SHF.R.U64 R24, R24, 0x3, RZ ;  /* 0x0000000318187819 */ /* 0x000fe400000012ff */
[----:B------:R-:W-:Y:S02]  /*e270*/  SHF.R.U64 R26, R26, 0x3, RZ ;  /* 0x000000031a1a7819 */ /* 0x000fe400000012ff */
[----:B------:R-:W-:Y:S02]  /*e280*/  SHF.R.U64 R110, R110, 0x3, RZ ;  /* 0x000000036e6e7819 */ /* 0x000fe400000012ff */
[----:B------:R-:W-:Y:S01]  /*e290*/  LOP3.LUT R114, R114, R115, RZ, 0x3c, !PT ;  /* 0x0000007372727212 */ /* 0x000fe200078e3cff */
[--C-:B------:R-:W-:Y:S01]  /*e2a0*/  IMAD.X R115, RZ, RZ, R119.reuse, P5 ;  /* 0x000000ffff737224 */ /* 0x100fe200028e0677 */
[----:B------:R-:W-:Y:S01]  /*e2b0*/  LOP3.LUT R112, R112, R113, RZ, 0x3c, !PT ;  /* 0x0000007170707212 */ /* 0x000fe200078e3cff */
[----:B------:R-:W-:Y:S01]  /*e2c0*/  IMAD.X R113, RZ, RZ, R119, P0 ;  /* 0x000000ffff717224 */ /* 0x000fe200000e0677 */
[----:B------:R-:W-:-:S02]  /*e2d0*/  LOP3.LUT R122, R123, 0x380, RZ, 0xc0, !PT ;  /* 0x000003807b7a7812 */ /* 0x000fc400078ec0ff */
[----:B------:R-:W-:Y:S01]  /*e2e0*/  LOP3.LUT R24, R24, R25, RZ, 0x3c, !PT ;  /* 0x0000001918187212 */ /* 0x000fe200078e3cff */
[--C-:B------:R-:W-:Y:S01]  /*e2f0*/  IMAD.X R25, RZ, RZ, R119.reuse, P2 ;  /* 0x000000ffff197224 */ /* 0x100fe200010e0677 */
[----:B------:R-:W-:Y:S01]  /*e300*/  LOP3.LUT R26, R26, R27, RZ, 0x3c, !PT ;  /* 0x0000001b1a1a7212 */ /* 0x000fe200078e3cff */
[--C-:B------:R-:W-:Y:S01]  /*e310*/  IMAD.X R27, RZ, RZ, R119.reuse, P3 ;  /* 0x000000ffff1b7224 */ /* 0x100fe200018e0677 */
[----:B------:R-:W-:Y:S01]  /*e320*/  LOP3.LUT R110, R110, R111, RZ, 0x3c, !PT ;  /* 0x0000006f6e6e7212 */ /* 0x000fe200078e3cff */
[----:B------:R-:W-:Y:S01]  /*e330*/  IMAD.X R111, RZ, RZ, R119, P1 ;  /* 0x000000ffff6f7224 */ /* 0x000fe200008e0677 */
[C---:B------:R-:W-:Y:S02]  /*e340*/  IADD3 R125, P5, R118.reuse, 0x8060, RZ ;  /* 0x00008060767d7810 */ /* 0x040fe40007fbe0ff */
[----:B------:R-:W-:Y:S02]  /*e350*/  IADD3 R127, P0, R118, 0xc000, RZ ;  /* 0x0000c000767f7810 */ /* 0x000fe40007f1e0ff */
[----:B------:R-:W-:-:S02]  /*e360*/  MOV R98, R98 ;  /* 0x0000006200627202 */ /* 0x000fc40000000f00 */
[----:B------:R-:W-:Y:S02]  /*e370*/  F2FP.BF16.F32.PACK_AB R4, R33, R14 ;  /* 0x0000000e2104723e */ /* 0x000fe400000010ff */
[----:B------:R-:W-:Y:S02]  /*e380*/  IADD3 R129, P1, R118, 0xc020, RZ ;  /* 0x0000c02076817810 */ /* 0x000fe40007f3e0ff */
[----:B------:R-:W-:Y:S02]  /*e390*/  SHF.R.U64 R122, R122, 0x3, RZ ;  /* 0x000000037a7a7819 */ /* 0x000fe400000012ff */
[----:B------:R-:W-:Y:S02]  /*e3a0*/  MOV R102, R102 ;  /* 0x0000006600667202 */ /* 0x000fe40000000f00 */
[----:B------:R-:W-:Y:S02]  /*e3b0*/  F2FP.BF16.F32.PACK_AB R10, R45, R154 ;  /* 0x0000009a2d0a723e */ /* 0x000fe400000010ff */
[----:B------:R-:W-:Y:S01]  /*e3c0*/  LOP3.LUT R124, R125, 0x380, RZ, 0xc0, !PT ;  /* 0x000003807d7c7812 */ /* 0x000fe200078ec0ff */
[----:B------:R0:W-:Y:S01]  /*e3d0*/  STSM.16.M88.4 [R98], R4 ;  /* 0x0000000462007844 */ /* 0x0001e20000000200 */
[----:B------:R-:W-:-:S02]  /*e3e0*/  LOP3.LUT R126, R127, 0x380, RZ, 0xc0, !PT ;  /* 0x000003807f7e7812 */ /* 0x000fc400078ec0ff */
[----:B------:R-:W-:Y:S02]  /*e3f0*/  MOV R116, R116 ;  /* 0x0000007400747202 */ /* 0x000fe40000000f00 */
[----:B------:R-:W-:Y:S02]  /*e400*/  MOV R33, R24 ;  /* 0x0000001800217202 */ /* 0x000fe40000000f00 */
[----:B------:R-:W-:Y:S02]  /*e410*/  MOV R37, R26 ;  /* 0x0000001a00257202 */ /* 0x000fe40000000f00 */
[----:B------:R-:W-:Y:S02]  /*e420*/  F2FP.BF16.F32.PACK_AB R14, R53, R156 ;  /* 0x0000009c350e723e */ /* 0x000fe400000010ff */
[----:B------:R-:W-:Y:S02]  /*e430*/  LOP3.LUT R128, R129, 0x380, RZ, 0xc0, !PT ;  /* 0x0000038081807812 */ /* 0x000fe400078ec0ff */
[----:B------:R-:W-:-:S02]  /*e440*/  MOV R106, R106 ;  /* 0x0000006a006a7202 */ /* 0x000fc40000000f00 */
[----:B------:R-:W-:Y:S02]  /*e450*/  F2FP.BF16.F32.PACK_AB R24, R57, R56 ;  /* 0x000000383918723e */ /* 0x000fe400000010ff */
[----:B------:R-:W-:Y:S02]  /*e460*/  F2FP.BF16.F32.PACK_AB R25, R59, R58 ;  /* 0x0000003a3b19723e */ /* 0x000fe400000010ff */
[----:B------:R-:W-:Y:S02]  /*e470*/  F2FP.BF16.F32.PACK_AB R26, R61, R157 ;  /* 0x0000009d3d1a723e */ /* 0x000fe400000010ff */
[----:B------:R-:W-:Y:S01]  /*e480*/  F2FP.BF16.F32.PACK_AB R27, R63, R62 ;  /* 0x0000003e3f1b723e */ /* 0x000fe200000010ff */
[----:B------:R3:W-:Y:S01]  /*e490*/  STSM.16.M88.4 [R102], R8 ;  /* 0x0000000866007844 */ /* 0x0007e20000000200 */
[----:B------:R-:W-:Y:S01]  /*e4a0*/  LOP3.LUT R122, R122, R123, RZ, 0x3c, !PT ;  /* 0x0000007b7a7a7212 */ /* 0x000fe200078e3cff */
[----:B------:R-:W-:Y:S01]  /*e4b0*/  IMAD.X R123, RZ, RZ, R119, P4 ;  /* 0x000000ffff7b7224 */ /* 0x000fe200020e0677 */
[----:B------:R-:W-:-:S02]  /*e4c0*/  MOV R114, R114 ;  /* 0x0000007200727202 */ /* 0x000fc40000000f00 */
[----:B0-----:R-:W-:Y:S02]  /*e4d0*/  F2FP.BF16.F32.PACK_AB R4, R65, R158 ;  /* 0x0000009e4104723e */ /* 0x001fe400000010ff */
[----:B------:R-:W-:Y:S02]  /*e4e0*/  F2FP.BF16.F32.PACK_AB R5, R67, R66 ;  /* 0x000000424305723e */ /* 0x000fe400000010ff */
[----:B------:R-:W-:Y:S02]  /*e4f0*/  F2FP.BF16.F32.PACK_AB R6, R69, R159 ;  /* 0x0000009f4506723e */ /* 0x000fe400000010ff */
[----:B------:R-:W-:Y:S02]  /*e500*/  F2FP.BF16.F32.PACK_AB R7, R71, R70 ;  /* 0x000000464707723e */ /* 0x000fe400000010ff */
[----:B------:R-:W-:Y:S01]  /*e510*/  SHF.R.U64 R124, R124, 0x3, RZ ;  /* 0x000000037c7c7819 */ /* 0x000fe200000012ff */
[----:B------:R-:W-:Y:S01]  /*e520*/  STSM.16.M88.4 [R116], R12 ;  /* 0x0000000c74007844 */ /* 0x000fe20000000200 */
[----:B------:R-:W-:-:S02]  /*e530*/  SHF.R.U64 R126, R126, 0x3, RZ ;  /* 0x000000037e7e7819 */ /* 0x000fc400000012ff */
[----:B------:R-:W-:Y:S02]  /*e540*/  MOV R112, R112 ;  /* 0x0000007000707202 */ /* 0x000fe40000000f00 */
[----:B------:R-:W-:Y:S02]  /*e550*/  MOV R21, R28 ;  /* 0x0000001c00157202 */ /* 0x000fe40000000f00 */
[----:B---3--:R-:W-:Y:S02]  /*e560*/  F2FP.BF16.F32.PACK_AB R8, R3, R160 ;  /* 0x000000a00308723e */ /* 0x008fe400000010ff */
[----:B------:R-:W-:Y:S02]  /*e570*/  F2FP.BF16.F32.PACK_AB R9, R30, R20 ;  /* 0x000000141e09723e */ /* 0x000fe400000010ff */
[----:B------:R-:W-:Y:S02]  /*e580*/  F2FP.BF16.F32.PACK_AB R10, R77, R161 ;  /* 0x000000a14d0a723e */ /* 0x000fe400000010ff */
[----:B------:R-:W-:Y:S01]  /*e590*/  F2FP.BF16.F32.PACK_AB R11, R79, R78 ;  /* 0x0000004e4f0b723e */ /* 0x000fe200000010ff */
[----:B------:R-:W-:Y:S01]  /*e5a0*/  STSM.16.M88.4 [R106], R24 ;  /* 0x000000186a007844 */ /* 0x000fe20000000200 */
[----:B------:R-:W-:Y:S01]  /*e5b0*/  SHF.R.U64 R128, R128, 0x3, RZ ;  /* 0x0000000380807819 */ /* 0x000fe200000012ff */
[----:B------:R-:W0:Y:S01]  /*e5c0*/  LDC R3, c[0x0][0xbe8] ;  /* 0x0002fa00ff037b82 */ /* 0x000e220000000800 */
[----:B------:R-:W-:-:S02]  /*e5d0*/  MOV R110, R110 ;  /* 0x0000006e006e7202 */ /* 0x000fc40000000f00 */
[----:B------:R-:W-:Y:S02]  /*e5e0*/  F2FP.BF16.F32.PACK_AB R28, R81, R162 ;  /* 0x000000a2511c723e */ /* 0x000fe400000010ff */
[----:B------:R-:W-:Y:S02]  /*e5f0*/  F2FP.BF16.F32.PACK_AB R29, R83, R82 ;  /* 0x00000052531d723e */ /* 0x000fe400000010ff */
[----:B------:R-:W-:Y:S01]  /*e600*/  F2FP.BF16.F32.PACK_AB R30, R85, R163 ;  /* 0x000000a3551e723e */ /* 0x000fe200000010ff */
[----:B------:R3:W-:Y:S01]  /*e610*/  STSM.16.M88.4 [R114], R4 ;  /* 0x0000000472007844 */ /* 0x0007e20000000200 */
[----:B------:R-:W-:Y:S01]  /*e620*/  LOP3.LUT R124, R124, R125, RZ, 0x3c, !PT ;  /* 0x0000007d7c7c7212 */ /* 0x000fe200078e3cff */
[----:B------:R-:W-:Y:S01]  /*e630*/  IMAD.X R125, RZ, RZ, R119, P5 ;  /* 0x000000ffff7d7224 */ /* 0x000fe200028e0677 */
[----:B------:R-:W-:Y:S02]  /*e640*/  MOV R120, R120 ;  /* 0x0000007800787202 */ /* 0x000fe40000000f00 */
[----:B------:R-:W-:-:S02]  /*e650*/  F2FP.BF16.F32.PACK_AB R56, R97, R166 ;  /* 0x000000a66138723e */ /* 0x000fc400000010ff */
[----:B------:R-:W-:Y:S02]  /*e660*/  F2FP.BF16.F32.PACK_AB R57, R44, R38 ;  /* 0x000000262c39723e */ /* 0x000fe400000010ff */
[----:B------:R-:W-:Y:S02]  /*e670*/  F2FP.BF16.F32.PACK_AB R58, R101, R167 ;  /* 0x000000a7653a723e */ /* 0x000fe400000010ff */
[----:B------:R-:W-:Y:S01]  /*e680*/  F2FP.BF16.F32.PACK_AB R59, R48, R46 ;  /* 0x0000002e303b723e */ /* 0x000fe200000010ff */
[----:B------:R1:W-:Y:S01]  /*e690*/  STSM.16.M88.4 [R112], R8 ;  /* 0x0000000870007844 */ /* 0x0003e20000000200 */
[----:B------:R-:W-:Y:S01]  /*e6a0*/  LOP3.LUT R126, R126, R127, RZ, 0x3c, !PT ;  /* 0x0000007f7e7e7212 */ /* 0x000fe200078e3cff */
[----:B------:R-:W-:Y:S01]  /*e6b0*/  IMAD.X R127, RZ, RZ, R119, P0 ;  /* 0x000000ffff7f7224 */ /* 0x000fe200000e0677 */
[----:B------:R-:W-:Y:S02]  /*e6c0*/  MOV R122, R122 ;  /* 0x0000007a007a7202 */ /* 0x000fe40000000f00 */
[----:B---3--:R-:W-:-:S02]  /*e6d0*/  F2FP.BF16.F32.PACK_AB R4, R105, R168 ;  /* 0x000000a86904723e */ /* 0x008fc400000010ff */
[----:B------:R-:W-:Y:S02]  /*e6e0*/  F2FP.BF16.F32.PACK_AB R5, R52, R50 ;  /* 0x000000323405723e */ /* 0x000fe400000010ff */
[----:B------:R-:W-:Y:S02]  /*e6f0*/  F2FP.BF16.F32.PACK_AB R6, R109, R169 ;  /* 0x000000a96d06723e */ /* 0x000fe400000010ff */
[----:B------:R-:W-:Y:S01]  /*e700*/  F2FP.BF16.F32.PACK_AB R7, R60, R54 ;  /* 0x000000363c07723e */ /* 0x000fe200000010ff */
[----:B------:R-:W-:Y:S01]  /*e710*/  STSM.16.M88.4 [R110], R28 ;  /* 0x0000001c6e007844 */ /* 0x000fe20000000200 */
[----:B------:R-:W-:Y:S01]  /*e720*/  LOP3.LUT R128, R128, R129, RZ, 0x3c, !PT ;  /* 0x0000008180807212 */ /* 0x000fe200078e3cff */
[----:B------:R-:W-:Y:S02]  /*e730*/  IMAD.X R129, RZ, RZ, R119, P1 ;  /* 0x000000ffff817224 */ /* 0x000fe400008e0677 */
[----:B------:R-:W-:Y:S01]  /*e740*/  STSM.16.M88.4 [R21], R40 ;  /* 0x0000002815007844 */ /* 0x000fe20000000200 */
[----:B------:R-:W-:-:S02]  /*e750*/  MOV R124, R124 ;  /* 0x0000007c007c7202 */ /* 0x000fc40000000f00 */
[----:B-1----:R-:W-:Y:S01]  /*e760*/  F2FP.BF16.F32.PACK_AB R8, R96, R170 ;  /* 0x000000aa6008723e */ /* 0x002fe200000010ff */
[----:B------:R-:W-:Y:S01]  /*e770*/  STSM.16.M88.4 [R120], R56 ;  /* 0x0000003878007844 */ /* 0x000fe20000000200 */
[----:B------:R-:W-:Y:S02]  /*e780*/  F2FP.BF16.F32.PACK_AB R9, R68, R64 ;  /* 0x000000404409723e */ /* 0x000fe400000010ff */
[----:B------:R-:W-:Y:S01]  /*e790*/  F2FP.BF16.F32.PACK_AB R10, R100, R171 ;  /* 0x000000ab640a723e */ /* 0x000fe200000010ff */
[----:B------:R4:W-:Y:S01]  /*e7a0*/  STSM.16.M88.4 [R122], R4 ;  /* 0x000000047a007844 */ /* 0x0009e20000000200 */
[----:B------:R-:W-:Y:S02]  /*e7b0*/  F2FP.BF16.F32.PACK_AB R11, R80, R76 ;  /* 0x0000004c500b723e */ /* 0x000fe400000010ff */
[----:B------:R-:W-:Y:S02]  /*e7c0*/  MOV R126, R126 ;  /* 0x0000007e007e7202 */ /* 0x000fe40000000f00 */
[----:B------:R-:W-:-:S02]  /*e7d0*/  F2FP.BF16.F32.PACK_AB R12, R104, R172 ;  /* 0x000000ac680c723e */ /* 0x000fc400000010ff */
[----:B------:R-:W-:Y:S02]  /*e7e0*/  F2FP.BF16.F32.PACK_AB R13, R86, R84 ;  /* 0x00000054560d723e */ /* 0x000fe400000010ff */
[----:B------:R-:W-:Y:S02]  /*e7f0*/  F2FP.BF16.F32.PACK_AB R14, R108, R173 ;  /* 0x000000ad6c0e723e */ /* 0x000fe400000010ff */
[----:B------:R-:W-:Y:S02]  /*e800*/  F2FP.BF16.F32.PACK_AB R15, R92, R88 ;  /* 0x000000585c0f723e */ /* 0x000fe400000010ff */
[----:B------:R-:W-:Y:S02]  /*e810*/  ISETP.NE.U32.AND P0, PT, RZ, UR4, PT ;  /* 0x00000004ff007c0c */ /* 0x000fe4000bf05070 */
[----:B------:R-:W-:Y:S02]  /*e820*/  MOV R128, R128 ;  /* 0x0000008000807202 */ /* 0x000fe40000000f00 */
[----:B----4-:R-:W-:-:S02]  /*e830*/  IADD3 R6, P1, R176, UR4, RZ ;  /* 0x00000004b0067c10 */ /* 0x010fc4000ff3e0ff */
[----:B------:R-:W-:Y:S02]  /*e840*/  F2FP.BF16.F32.PACK_AB R24, R152, R174 ;  /* 0x000000ae9818723e */ /* 0x000fe400000010ff */
[----:B------:R-:W-:Y:S02]  /*e850*/  F2FP.BF16.F32.PACK_AB R25, R131, R130 ;  /* 0x000000828319723e */ /* 0x000fe400000010ff */
[----:B------:R-:W-:Y:S02]  /*e860*/  F2FP.BF16.F32.PACK_AB R26, R133, R132 ;  /* 0x00000084851a723e */ /* 0x000fe400000010ff */
[----:B------:R-:W-:Y:S01]  /*e870*/  F2FP.BF16.F32.PACK_AB R27, R135, R134 ;  /* 0x00000086871b723e */ /* 0x000fe200000010ff */
[----:B------:R1:W-:Y:S01]  /*e880*/  STSM.16.M88.4 [R124], R8 ;  /* 0x000000087c007844 */ /* 0x0003e20000000200 */
[----:B------:R-:W-:Y:S02]  /*e890*/  ISETP.NE.AND.EX P0, PT, RZ, UR5, PT, P0 ;  /* 0x00000005ff007c0c */ /* 0x000fe4000bf05300 */
[----:B------:R-:W-:Y:S01]  /*e8a0*/  IADD3.X R7, R175, UR5, RZ, P1, !PT ;  /* 0x00000005af077c10 */ /* 0x000fe20008ffe4ff */
[----:B------:R2:W-:Y:S01]  /*e8b0*/  STSM.16.M88.4 [R126], R12 ;  /* 0x0000000c7e007844 */ /* 0x0005e20000000200 */
[----:B------:R-:W-:-:S02]  /*e8c0*/  ULDC.64 UR4, c[0x0][0xc08] ;  /* 0x0003020000047ab9 */ /* 0x000fc40000000a00 */
[----:B------:R-:W-:Y:S01]  /*e8d0*/  ISETP.NE.U32.AND P2, PT, RZ, UR4, PT ;  /* 0x00000004ff007c0c */ /* 0x000fe2000bf45070 */
[----:B------:R3:W-:Y:S04]  /*e8e0*/  STSM.16.M88.4 [R128], R24 ;  /* 0x0000001880007844 */ /* 0x0007e80000000200 */
[----:B------:R3:W-:Y:S01]  /*e8f0*/  STSM.16.M88.4 [R33], R136 ;  /* 0x0000008821007844 */ /* 0x0007e20000000200 */
[----:B------:R-:W-:-:S03]  /*e900*/  ISETP.NE.AND.EX P2, PT, RZ, UR5, PT, P2 ;  /* 0x00000005ff007c0c */ /* 0x000fc6000bf45320 */
[----:B------:R3:W-:Y:S01]  /*e910*/  STSM.16.M88.4 [R37], R144 ;  /* 0x0000009025007844 */ /* 0x0007e20000000200 */
[----:B------:R-:W-:Y:S01]  /*e920*/  IMAD.MOV.U32 R20, RZ, RZ, RZ ;  /* 0x000000ffff147224 */ /* 0x000fe200078e00ff */
[----:B------:R-:W-:Y:S08]  /*e930*/  BAR.SYNC.DEFER_BLOCKING 0x1, 0x100 ;  /* 0x0044000000007b1d */ /* 0x000ff00000010000 */
[----:B------:R-:W-:Y:S01]  /*e940*/  @P2 IADD3 R4, P3, R176, UR4, RZ ;  /* 0x00000004b0042c10 */ /* 0x000fe2000ff7e0ff */
[----:B------:R-:W-:-:S02]  /*e950*/  ULDC UR4, c[0x0][0xa88] ;  /* 0x0002a20000047ab9 */ /* 0x000fc40000000800 */
[----:B------:R-:W-:Y:S01]  /*e960*/  IMAD.U32 R0, RZ, RZ, UR4 ;  /* 0x00000004ff007e24 */ /* 0x000fe2000f8e00ff */
[----:B------:R-:W-:Y:S01]  /*e970*/  @P2 IADD3.X R5, R175, UR5, RZ, P3, !PT ;  /* 0x00000005af052c10 */ /* 0x000fe20009ffe4ff */
[----:B------:R3:W5:Y:S04]  /*e980*/  @P0 LDG.E R20, desc[UR40][R6.64] ;  /* 0x0000002806140981 */ /* 0x000768000c1e1900 */
[----:B------:R3:W5:Y:S01]  /*e990*/  @P2 LDG.E R0, desc[UR40][R4.64] ;  /* 0x0000002804002981 */ /* 0x000762000c1e1900 */
[----:B0-----:R-:W-:-:S13]  /*e9a0*/  ISETP.NE.AND P1, PT, R3, 0x1, PT ;  /* 0x000000010300780c */ /* 0x001fda0003f25270 */
[----:B-1----:R-:W0:Y:S08]  /*e9b0*/  @P1 LDC R8, c[0x0][0xbec] ;  /* 0x0002fb00ff081b82 */ /* 0x002e300000000800 */
[----:B------:R-:W1:Y:S01]  /*e9c0*/  @P1 LDC R11, c[0x0][0xbf0] ;  /* 0x0002fc00ff0b1b82 */ /* 0x000e620000000800 */
[----:B--2---:R-:W-:Y:S01]  /*e9d0*/  IMAD R15, R151, 0x80, R72 ;  /* 0x00000080970f7824 */ /* 0x004fe200078e0248 */
[----:B---3--:R-:W-:Y:S06]  /*e9e0*/  @P2 BRA `(.L_x_772) ;  /* 0x0000000000102947 */ /* 0x008fec0003800000 */
[----:B------:R-:W-:Y:S05]  /*e9f0*/  @!P0 BRA `(.L_x_772) ;  /* 0x00000000000c8947 */ /* 0x000fea0003800000 */
[----:B------:R-:W2:Y:S04]  /*ea00*/  LDG.E R5, desc[UR40][R6.64] ;  /* 0x0000002806057981 */ /* 0x000ea8000c1e1900 */
[----:B-----5:R-:W2:Y:S02]  /*ea10*/  LDG.E R0, desc[UR40][R6.64+0x4] ;  /* 0x0000042806007981 */ /* 0x020ea4000c1e1900 */
[----:B--2---:R-:W-:-:S07]  /*ea20*/  IMAD.IADD R0, R0, 0x1, -R5 ;  /* 0x0000000100007824 */ /* 0x004fce00078e0a05 */
.L_x_772:
[----:B------:R-:W2:Y:S01]  /*ea30*/  LDL.LU R12, [R1+0x3c] ;  /* 0x00003c00010c7983 */ /* 0x000ea20000300800 */
[----:B0-----:R-:W-:Y:S01]  /*ea40*/  @P1 IMAD.HI.U32 R4, R15, R8, RZ ;  /* 0x000000080f041227 */ /* 0x001fe200078e00ff */
[----:B------:R-:W-:Y:S01]  /*ea50*/  ULDC.64 UR4, c[0x0][0xb90] ;  /* 0x0002e40000047ab9 */ /* 0x000fe20000000a00 */
[----:B-----5:R-:W-:Y:S01]  /*ea60*/  SHF.R.S32.HI R21, RZ, 0x1f, R20 ;  /* 0x0000001fff157819 */ /* 0x020fe20000011414 */
[----:B------:R-:W3:Y:S01]  /*ea70*/  LDL.LU R10, [R1+0x2c] ;  /* 0x00002c00010a7983 */ /* 0x000ee20000300800 */
[----:B------:R-:W-:Y:S01]  /*ea80*/  IMAD.MOV.U32 R9, RZ, RZ, R15 ;  /* 0x000000ffff097224 */ /* 0x000fe200078e000f */
[----:B------:R-:W0:Y:S02]  /*ea90*/  @P1 LDC R85, c[0x0][0xbec] ;  /* 0x0002fb00ff551b82 */ /* 0x000e240000000800 */
[----:B------:R-:W4:Y:S01]  /*eaa0*/  LDL.LU R87, [R1+0x20] ;  /* 0x0000200001577983 */ /* 0x000f220000300800 */
[----:B-1----:R-:W-:-:S03]  /*eab0*/  @P1 SHF.R.U32.HI R9, RZ, R11, R4 ;  /* 0x0000000bff091219 */ /* 0x002fc60000011604 */
[----:B------:R-:W4:Y:S01]  /*eac0*/  LDL R14, [R1+0x50] ;  /* 0x00005000010e7983 */ /* 0x000f220000100800 */
[----:B------:R-:W1:Y:S01]  /*ead0*/  S2R R84, SR_TID.X ;  /* 0x0000000000547919 */ /* 0x000e620000002100 */
[----:B------:R-:W0:Y:S01]  /*eae0*/  S2R R27, SR_TID.X ;  /* 0x00000000001b7919 */ /* 0x000e220000002100 */
[----:B-1----:R-:W-:-:S05]  /*eaf0*/  VIADD R84, R84, 0xffffff80 ;  /* 0xffffff8054547836 */ /* 0x002fca0000000000 */
[----:B------:R-:W-:-:S04]  /*eb00*/  SHF.R.S32.HI R86, RZ, 0x1f, R84 ;  /* 0x0000001fff567819 */ /* 0x000fc80000011454 */
[----:B------:R-:W-:-:S04]  /*eb10*/  LEA.HI R86, R86, R84, RZ, 0x3 ;  /* 0x0000005456567211 */ /* 0x000fc800078f18ff */
[----:B------:R-:W-:-:S05]  /*eb20*/  SHF.R.S32.HI R86, RZ, 0x3, R86 ;  /* 0x00000003ff567819 */ /* 0x000fca0000011456 */
[----:B------:R-:W-:Y:S01]  /*eb30*/  IMAD R13, R86, 0x40, R213 ;  /* 0x00000040560d7824 */ /* 0x000fe200078e02d5 */
[----:B------:R-:W-:Y:S02]  /*eb40*/  SHF.R.S32.HI R82, RZ, 0x1f, R84 ;  /* 0x0000001fff527819 */ /* 0x000fe40000011454 */
[----:B0-----:R-:W-:Y:S02]  /*eb50*/  IADD3 R27, R27, -0x80, RZ ;  /* 0xffffff801b1b7810 */ /* 0x001fe40007ffe0ff */
[----:B------:R-:W-:Y:S02]  /*eb60*/  LEA.HI R82, R82, R84, RZ, 0x3 ;  /* 0x0000005452527211 */ /* 0x000fe400078f18ff */
[----:B------:R-:W-:Y:S02]  /*eb70*/  SHF.R.S32.HI R26, RZ, 0x1f, R27 ;  /* 0x0000001fff1a7819 */ /* 0x000fe4000001141b */
[----:B------:R-:W-:Y:S02]  /*eb80*/  LOP3.LUT R82, R82, 0xfffffff8, RZ, 0xc0, !PT ;  /* 0xfffffff852527812 */ /* 0x000fe400078ec0ff */
[----:B------:R-:W-:-:S03]  /*eb90*/  LEA.HI R26, R26, R27, RZ, 0x7 ;  /* 0x0000001b1a1a7211 */ /* 0x000fc600078f38ff */
[----:B------:R-:W-:Y:S02]  /*eba0*/  IMAD.IADD R82, R84, 0x1, -R82 ;  /* 0x0000000154527824 */ /* 0x000fe400078e0a52 */
[----:B------:R-:W0:Y:S01]  /*ebb0*/  @P1 LDC R84, c[0x0][0xbf0] ;  /* 0x0002fc00ff541b82 */ /* 0x000e220000000800 */
[----:B------:R-:W-:Y:S01]  /*ebc0*/  LOP3.LUT R26, R26, 0xffffff80, RZ, 0xc0, !PT ;  /* 0xffffff801a1a7812 */ /* 0x000fe200078ec0ff */
[----:B------:R-:W-:-:S04]  /*ebd0*/  IMAD R0, R0, R3, RZ ;  /* 0x0000000300007224 */ /* 0x000fc800078e02ff */
[----:B------:R-:W-:Y:S02]  /*ebe0*/  IMAD.IADD R26, R27, 0x1, -R26 ;  /* 0x000000011b1a7824 */ /* 0x000fe400078e0a1a */
[----:B------:R-:W-:-:S04]  /*ebf0*/  IMAD R82, R82, 0x20, R86 ;  /* 0x0000002052527824 */ /* 0x000fc800078e0256 */
[----:B------:R-:W-:Y:S01]  /*ec00*/  IMAD R82, R151, 0x80, R82 ;  /* 0x0000008097527824 */ /* 0x000fe200078e0252 */
[C---:B------:R-:W-:Y:S01]  /*ec10*/  IADD3 R90, R213.reuse, 0xc0, RZ ;  /* 0x000000c0d55a7810 */ /* 0x040fe20007ffe0ff */
[C---:B------:R-:W-:Y:S02]  /*ec20*/  VIADD R92, R213.reuse, 0x80 ;  /* 0x00000080d55c7836 */ /* 0x040fe40000000000 */
[C---:B------:R-:W-:Y:S01]  /*ec30*/  VIADD R94, R213.reuse, 0x40 ;  /* 0x00000040d55e7836 */ /* 0x040fe20000000000 */
[----:B------:R-:W-:Y:S01]  /*ec40*/  BSSY B1, `(.L_x_773) ;  /* 0x00000d1000017945 */ /* 0x000fe20003800000 */
[C---:B------:R-:W-:Y:S01]  /*ec50*/  VIADD R89, R213.reuse, 0xc0 ;  /* 0x000000c0d5597836 */ /* 0x040fe20000000000 */
[----:B------:R-:W-:Y:S01]  /*ec60*/  SHF.R.S32.HI R90, RZ, 0x1f, R90 ;  /* 0x0000001fff5a7819 */ /* 0x000fe2000001145a */
[C---:B------:R-:W-:Y:S01]  /*ec70*/  VIADD R91, R213.reuse, 0x80 ;  /* 0x00000080d55b7836 */ /* 0x040fe20000000000 */
[----:B------:R-:W-:Y:S01]  /*ec80*/  SHF.R.S32.HI R92, RZ, 0x1f, R92 ;  /* 0x0000001fff5c7819 */ /* 0x000fe2000001145c */
[----:B------:R-:W-:Y:S01]  /*ec90*/  VIADD R93, R213, 0x40 ;  /* 0x00000040d55d7836 */ /* 0x000fe20000000000 */
[----:B------:R-:W-:-:S02]  /*eca0*/  SHF.R.S32.HI R94, RZ, 0x1f, R94 ;  /* 0x0000001fff5e7819 */ /* 0x000fc4000001145e */
[----:B------:R-:W-:Y:S02]  /*ecb0*/  SHF.R.S32.HI R95, RZ, 0x1f, R213 ;  /* 0x0000001fff5f7819 */ /* 0x000fe400000114d5 */
[----:B--2---:R-:W-:Y:S02]  /*ecc0*/  SEL R72, R12, RZ, !P0 ;  /* 0x000000ff0c487207 */ /* 0x004fe40004000000 */
[----:B---3--:R-:W-:Y:S02]  /*ecd0*/  SEL R80, R10, RZ, !P0 ;  /* 0x000000ff0a507207 */ /* 0x008fe40004000000 */
[----:B----4-:R-:W-:Y:S01]  /*ece0*/  SHF.R.S32.HI R81, RZ, 0x1f, R87 ;  /* 0x0000001fff517819 */ /* 0x010fe20000011457 */
[----:B------:R-:W-:-:S04]  /*ecf0*/  IMAD.WIDE.U32 R4, R87, UR4, R20 ;  /* 0x0000000457047c25 */ /* 0x000fc8000f8e0014 */
[----:B------:R-:W-:-:S04]  /*ed00*/  IMAD R6, R81, UR4, RZ ;  /* 0x0000000451067c24 */ /* 0x000fc8000f8e02ff */
[----:B------:R-:W-:Y:S01]  /*ed10*/  IMAD R7, R87, UR5, R6 ;  /* 0x0000000557077c24 */ /* 0x000fe2000f8e0206 */
[----:B------:R-:W-:Y:S01]  /*ed20*/  ULDC.64 UR4, c[0x0][0xb98] ;  /* 0x0002e60000047ab9 */ /* 0x000fe20000000a00 */
[----:B------:R-:W-:Y:S02]  /*ed30*/  IMAD.MOV R6, RZ, RZ, -R9 ;  /* 0x000000ffff067224 */ /* 0x000fe400078e0a09 */
[----:B------:R-:W-:Y:S02]  /*ed40*/  IMAD.IADD R5, R5, 0x1, R7 ;  /* 0x0000000105057824 */ /* 0x000fe400078e0207 */
[----:B------:R-:W-:Y:S02]  /*ed50*/  IMAD R11, R3, R6, R15 ;  /* 0x00000006030b7224 */ /* 0x000fe400078e020f */
[----:B------:R-:W-:Y:S02]  /*ed60*/  IMAD R15, R72, UR4, RZ ;  /* 0x00000004480f7c24 */ /* 0x000fe4000f8e02ff */
[----:B------:R-:W-:Y:S01]  /*ed70*/  IMAD.WIDE.U32 R6, R80, UR4, R4 ;  /* 0x0000000450067c25 */ /* 0x000fe2000f8e0004 */
[----:B------:R-:W-:-:S03]  /*ed80*/  SHF.R.S32.HI R8, RZ, 0x1f, R11 ;  /* 0x0000001fff087819 */ /* 0x000fc6000001140b */
[----:B------:R-:W-:Y:S01]  /*ed90*/  IMAD.WIDE R4, R13, 0x2, R34 ;  /* 0x000000020d047825 */ /* 0x000fe200078e0222 */
[----:B------:R-:W-:Y:S02]  /*eda0*/  SHF.R.S32.HI R13, RZ, 0x1f, R9 ;  /* 0x0000001fff0d7819 */ /* 0x000fe40000011409 */
[----:B------:R-:W-:Y:S01]  /*edb0*/  IADD3 R6, P0, R9, R6, RZ ;  /* 0x0000000609067210 */ /* 0x000fe20007f1e0ff */
[----:B------:R-:W-:Y:S01]  /*edc0*/  IMAD R15, R80, UR5, R15 ;  /* 0x00000005500f7c24 */ /* 0x000fe2000f8e020f */
[----:B------:R-:W-:Y:S02]  /*edd0*/  ULDC.64 UR4, c[0x0][0xb88] ;  /* 0x0002e20000047ab9 */ /* 0x000fe40000000a00 */
[----:B------:R-:W-:Y:S02]  /*ede0*/  IMAD R10, R8, UR4, RZ ;  /* 0x00000004080a7c24 */ /* 0x000fe4000f8e02ff */
[----:B------:R-:W-:Y:S02]  /*edf0*/  IADD3.X R7, R13, R7, R15, P0, !PT ;  /* 0x000000070d077210 */ /* 0x000fe400007fe40f */
[----:B------:R-:W-:-:S02]  /*ee00*/  IMAD R13, R11, UR5, R10 ;  /* 0x000000050b0d7c24 */ /* 0x000fc4000f8e020a */
[----:B------:R-:W-:Y:S01]  /*ee10*/  IMAD.WIDE.U32 R6, R11, UR4, R6 ;  /* 0x000000040b067c25 */ /* 0x000fe2000f8e0006 */
[C---:B------:R-:W-:Y:S01]  /*ee20*/  IADD3 R9, P2, R4.reuse, 0x1000, RZ ;  /* 0x0000100004097810 */ /* 0x040fe20007f5e0ff */
[----:B------:R-:W-:Y:S02]  /*ee30*/  ULDC.64 UR4, c[0x0][0xb50] ;  /* 0x0002d40000047ab9 */ /* 0x000fe40000000a00 */
[----:B------:R-:W-:Y:S01]  /*ee40*/  IMAD.IADD R7, R7, 0x1, R13 ;  /* 0x0000000107077824 */ /* 0x000fe200078e020d */
[----:B------:R-:W-:Y:S02]  /*ee50*/  IADD3 R13, P3, R4, 0x2000, RZ ;  /* 0x00002000040d7810 */ /* 0x000fe40007f7e0ff */
[----:B------:R-:W-:Y:S02]  /*ee60*/  LOP3.LUT R8, R9, 0x380, RZ, 0xc0, !PT ;  /* 0x0000038009087812 */ /* 0x000fe400078ec0ff */
[----:B------:R-:W-:Y:S02]  /*ee70*/  LEA R10, P0, R6, UR4, 0x2 ;  /* 0x00000004060a7c11 */ /* 0x000fe4000f8010ff */
[----:B------:R-:W-:-:S02]  /*ee80*/  LOP3.LUT R12, R13, 0x380, RZ, 0xc0, !PT ;  /* 0x000003800d0c7812 */ /* 0x000fc400078ec0ff */
[----:B------:R-:W-:Y:S02]  /*ee90*/  SHF.R.U64 R8, R8, 0x3, RZ ;  /* 0x0000000308087819 */ /* 0x000fe400000012ff */
[----:B------:R-:W-:Y:S01]  /*eea0*/  LEA.HI.X R6, R6, UR5, R7, 0x2, P0 ;  /* 0x0000000506067c11 */ /* 0x000fe200080f1407 */
[----:B------:R-:W-:Y:S01]  /*eeb0*/  ULDC.64 UR4, c[0x0][0xaa0] ;  /* 0x0002a80000047ab9 */ /* 0x000fe20000000a00 */
[----:B------:R-:W-:Y:S02]  /*eec0*/  IADD3 R29, P0, R4, 0x4000, RZ ;  /* 0x00004000041d7810 */ /* 0x000fe40007f1e0ff */
[----:B------:R-:W-:Y:S02]  /*eed0*/  SHF.R.U64 R12, R12, 0x3, RZ ;  /* 0x000000030c0c7819 */ /* 0x000fe400000012ff */
[----:B------:R-:W-:Y:S01]  /*eee0*/  LOP3.LUT R8, R8, R9, RZ, 0x3c, !PT ;  /* 0x0000000908087212 */ /* 0x000fe200078e3cff */
[----:B------:R-:W-:Y:S01]  /*eef0*/  IMAD.X R9, RZ, RZ, R5, P2 ;  /* 0x000000ffff097224 */ /* 0x000fe200010e0605 */
[----:B------:R-:W-:-:S02]  /*ef00*/  LOP3.LUT R28, R29, 0x380, RZ, 0xc0, !PT ;  /* 0x000003801d1c7812 */ /* 0x000fc400078ec0ff */
[----:B------:R-:W-:Y:S01]  /*ef10*/  LOP3.LUT R12, R12, R13, RZ, 0x3c, !PT ;  /* 0x0000000d0c0c7212 */ /* 0x000fe200078e3cff */
[----:B------:R-:W-:Y:S01]  /*ef20*/  IMAD.X R13, RZ, RZ, R5, P3 ;  /* 0x000000ffff0d7224 */ /* 0x000fe200018e0605 */
[C---:B------:R-:W-:Y:S02]  /*ef30*/  IADD3 R39, P2, R4.reuse, 0x6000, RZ ;  /* 0x0000600004277810 */ /* 0x040fe40007f5e0ff */
[C---:B------:R-:W-:Y:S02]  /*ef40*/  IADD3 R25, P5, R4.reuse, 0x3000, RZ ;  /* 0x0000300004197810 */ /* 0x040fe40007fbe0ff */
[C---:B------:R-:W-:Y:S02]  /*ef50*/  IADD3 R35, P4, R4.reuse, 0x5000, RZ ;  /* 0x0000500004237810 */ /* 0x040fe40007f9e0ff */
[----:B------:R-:W-:Y:S02]  /*ef60*/  IADD3 R41, P3, R4, 0x7000, RZ ;  /* 0x0000700004297810 */ /* 0x000fe40007f7e0ff */
[----:B------:R-:W-:-:S02]  /*ef70*/  SHF.R.U64 R28, R28, 0x3, RZ ;  /* 0x000000031c1c7819 */ /* 0x000fc400000012ff */
        /* <DEDUP_REMOVED lines=9> */
[----:B------:R-:W-:Y:S02]  /*f010*/  IADD3 R49, P0, R4, 0x9000, RZ ;  /* 0x0000900004317810 */ /* 0x000fe40007f1e0ff */
[----:B------:R-:W-:Y:S02]  /*f020*/  SHF.R.U64 R40, R40, 0x3, RZ ;  /* 0x0000000328287819 */ /* 0x000fe400000012ff */
[----:B------:R-:W-:Y:S01]  /*f030*/  LOP3.LUT R38, R38, R39, RZ, 0x3c, !PT ;  /* 0x0000002726267212 */ /* 0x000fe200078e3cff */
[--C-:B------:R-:W-:Y:S01]  /*f040*/  IMAD.X R39, RZ, RZ, R5.reuse, P2 ;  /* 0x000000ffff277224 */ /* 0x100fe200010e0605 */
[----:B------:R-:W-:Y:S01]  /*f050*/  LOP3.LUT R24, R24, R25, RZ, 0x3c, !PT ;  /* 0x0000001918187212 */ /* 0x000fe200078e3cff */
[--C-:B------:R-:W-:Y:S01]  /*f060*/  IMAD.X R25, RZ, RZ, R5.reuse, P5 ;  /* 0x000000ffff197224 */ /* 0x100fe200028e0605 */
[----:B------:R-:W-:Y:S01]  /*f070*/  LOP3.LUT R34, R34, R35, RZ, 0x3c, !PT ;  /* 0x0000002322227212 */ /* 0x000fe200078e3cff */
[----:B------:R-:W-:Y:S01]  /*f080*/  IMAD.X R35, RZ, RZ, R5, P4 ;  /* 0x000000ffff237224 */ /* 0x000fe200020e0605 */
[----:B------:R-:W-:-:S02]  /*f090*/  LOP3.LUT R48, R49, 0x380, RZ, 0xc0, !PT ;  /* 0x0000038031307812 */ /* 0x000fc400078ec0ff */
[----:B------:R-:W-:Y:S01]  /*f0a0*/  LOP3.LUT R40, R40, R41, RZ, 0x3c, !PT ;  /* 0x0000002928287212 */ /* 0x000fe200078e3cff */
[----:B------:R-:W-:Y:S01]  /*f0b0*/  IMAD.X R41, RZ, RZ, R5, P3 ;  /* 0x000000ffff297224 */ /* 0x000fe200018e0605 */
[C---:B------:R-:W-:Y:S02]  /*f0c0*/  IADD3 R57, P2, R4.reuse, 0xb000, RZ ;  /* 0x0000b00004397810 */ /* 0x040fe40007f5e0ff */
[C---:B------:R-:W-:Y:S02]  /*f0d0*/  IADD3 R45, P5, R4.reuse, 0x8000, RZ ;  /* 0x00008000042d7810 */ /* 0x040fe40007fbe0ff */
[C---:B------:R-:W-:Y:S01]  /*f0e0*/  IADD3 R53, P4, R4.reuse, 0xa000, RZ ;  /* 0x0000a00004357810 */ /* 0x040fe20007f9e0ff */
[----:B------:R-:W-:Y:S01]  /*f0f0*/  IMAD R21, R21, UR4, RZ ;  /* 0x0000000415157c24 */ /* 0x000fe2000f8e02ff */
[----:B------:R-:W-:Y:S02]  /*f100*/  IADD3 R61, P3, R4, 0xc000, RZ ;  /* 0x0000c000043d7810 */ /* 0x000fe40007f7e0ff */
[----:B------:R-:W-:-:S02]  /*f110*/  SHF.R.U64 R48, R48, 0x3, RZ ;  /* 0x0000000330307819 */ /* 0x000fc400000012ff */
[----:B------:R-:W-:Y:S02]  /*f120*/  LOP3.LUT R56, R57, 0x380, RZ, 0xc0, !PT ;  /* 0x0000038039387812 */ /* 0x000fe400078ec0ff */
[----:B------:R-:W-:Y:S02]  /*f130*/  LOP3.LUT R44, R45, 0x380, RZ, 0xc0, !PT ;  /* 0x000003802d2c7812 */ /* 0x000fe400078ec0ff */
[----:B------:R-:W-:Y:S01]  /*f140*/  LOP3.LUT R52, R53, 0x380, RZ, 0xc0, !PT ;  /* 0x0000038035347812 */ /* 0x000fe200078ec0ff */
[----:B------:R-:W-:Y:S01]  /*f150*/  IMAD R83, R20, UR5, R21 ;  /* 0x0000000514537c24 */ /* 0x000fe2000f8e0215 */
[----:B------:R-:W-:Y:S01]  /*f160*/  LOP3.LUT R60, R61, 0x380, RZ, 0xc0, !PT ;  /* 0x000003803d3c7812 */ /* 0x000fe200078ec0ff */
[----:B------:R-:W-:Y:S01]  /*f170*/  SHFL.IDX PT, R50, R10, RZ, 0x1c1f ;  /* 0x001c1fff0a327589 */ /* 0x000fe200000e0000 */
[----:B------:R-:W-:Y:S01]  /*f180*/  LOP3.LUT R48, R48, R49, RZ, 0x3c, !PT ;  /* 0x0000003130307212 */ /* 0x000fe200078e3cff */
[----:B------:R-:W-:Y:S01]  /*f190*/  IMAD.WIDE.U32 R20, R20, UR4, RZ ;  /* 0x0000000414147c25 */ /* 0x000fe2000f8e00ff */
[----:B------:R-:W-:Y:S01]  /*f1a0*/  SHF.R.U64 R56, R56, 0x3, RZ ;  /* 0x0000000338387819 */ /* 0x000fe200000012ff */
[----:B------:R-:W1:Y:S01]  /*f1b0*/  SHFL.IDX PT, R51, R6, RZ, 0x1c1f ;  /* 0x001c1fff06337589 */ /* 0x000e6200000e0000 */
[----:B------:R-:W-:Y:S01]  /*f1c0*/  SHF.R.U64 R44, R44, 0x3, RZ ;  /* 0x000000032c2c7819 */ /* 0x000fe200000012ff */
[----:B------:R-:W-:Y:S01]  /*f1d0*/  IMAD.X R49, RZ, RZ, R5, P0 ;  /* 0x000000ffff317224 */ /* 0x000fe200000e0605 */
[----:B------:R-:W-:Y:S01]  /*f1e0*/  SHF.R.U64 R52, R52, 0x3, RZ ;  /* 0x0000000334347819 */ /* 0x000fe200000012ff */
[----:B------:R-:W-:Y:S01]  /*f1f0*/  IMAD R7, R151, 0x80, R14 ;  /* 0x0000008097077824 */ /* 0x000fe200078e020e */
[----:B------:R-:W-:Y:S01]  /*f200*/  SHFL.IDX PT, R54, R10, 0x1, 0x1c1f ;  /* 0x003c1f000a367f89 */ /* 0x000fe200000e0000 */
[----:B------:R-:W-:Y:S01]  /*f210*/  SHF.R.U64 R60, R60, 0x3, RZ ;  /* 0x000000033c3c7819 */ /* 0x000fe200000012ff */
[----:B------:R-:W-:Y:S01]  /*f220*/  ULDC.64 UR4, c[0x0][0xae8] ;  /* 0x0002ba0000047ab9 */ /* 0x000fe20000000a00 */
[----:B------:R-:W-:Y:S01]  /*f230*/  LOP3.LUT P0, RZ, R26, 0x3, RZ, 0xc0, !PT ;  /* 0x000000031aff7812 */ /* 0x000fe2000780c0ff */
[----:B------:R2:W3:Y:S01]  /*f240*/  SHFL.IDX PT, R55, R6, 0x1, 0x1c1f ;  /* 0x003c1f0006377f89 */ /* 0x0004e200000e0000 */
[----:B------:R-:W-:Y:S01]  /*f250*/  LOP3.LUT R56, R56, R57, RZ, 0x3c, !PT ;  /* 0x0000003938387212 */ /* 0x000fe200078e3cff */
[----:B------:R-:W-:Y:S01]  /*f260*/  IMAD.IADD R21, R21, 0x1, R83 ;  /* 0x0000000115157824 */ /* 0x000fe200078e0253 */
[----:B------:R-:W-:Y:S01]  /*f270*/  LOP3.LUT R44, R44, R45, RZ, 0x3c, !PT ;  /* 0x0000002d2c2c7212 */ /* 0x000fe200078e3cff */
[----:B------:R-:W-:Y:S01]  /*f280*/  IMAD R81, R81, UR4, RZ ;  /* 0x0000000451517c24 */ /* 0x000fe2000f8e02ff */
[----:B------:R-:W-:Y:S01]  /*f290*/  LOP3.LUT R52, R52, R53, RZ, 0x3c, !PT ;  /* 0x0000003534347212 */ /* 0x000fe200078e3cff */
[--C-:B------:R-:W-:Y:S01]  /*f2a0*/  IMAD.X R57, RZ, RZ, R5.reuse, P2 ;  /* 0x000000ffff397224 */ /* 0x100fe200010e0605 */
[----:B------:R-:W-:Y:S01]  /*f2b0*/  LOP3.LUT R60, R60, R61, RZ, 0x3c, !PT ;  /* 0x0000003d3c3c7212 */ /* 0x000fe200078e3cff */
[--C-:B------:R-:W-:Y:S01]  /*f2c0*/  IMAD.X R45, RZ, RZ, R5.reuse, P5 ;  /* 0x000000ffff2d7224 */ /* 0x100fe200028e0605 */
[C---:B------:R-:W-:Y:S01]  /*f2d0*/  ISETP.GE.OR P2, PT, R7.reuse, R0, P0 ;  /* 0x000000000700720c */ /* 0x040fe20000746670 */
[--C-:B------:R-:W-:Y:S01]  /*f2e0*/  IMAD.X R53, RZ, RZ, R5.reuse, P4 ;  /* 0x000000ffff357224 */ /* 0x100fe200020e0605 */
[C---:B------:R-:W-:Y:S01]  /*f2f0*/  IADD3 R65, P5, R4.reuse, 0xd000, RZ ;  /* 0x0000d00004417810 */ /* 0x040fe20007fbe0ff */
[----:B------:R-:W-:Y:S01]  /*f300*/  VIADD R7, R7, 0x8 ;  /* 0x0000000807077836 */ /* 0x000fe20000000000 */
[C---:B------:R-:W-:Y:S01]  /*f310*/  IADD3 R69, P4, R4.reuse, 0xe000, RZ ;  /* 0x0000e00004457810 */ /* 0x040fe20007f9e0ff */
[----:B------:R-:W-:Y:S01]  /*f320*/  IMAD.X R61, RZ, RZ, R5, P3 ;  /* 0x000000ffff3d7224 */ /* 0x000fe200018e0605 */
[----:B------:R-:W-:Y:S01]  /*f330*/  IADD3 R11, P3, R4, 0xf000, RZ ;  /* 0x0000f000040b7810 */ /* 0x000fe20007f7e0ff */
[----:B------:R-:W-:-:S02]  /*f340*/  IMAD R83, R87, UR5, R81 ;  /* 0x0000000557537c24 */ /* 0x000fc4000f8e0251 */
[----:B------:R-:W-:Y:S01]  /*f350*/  IMAD.WIDE.U32 R20, R87, UR4, R20 ;  /* 0x0000000457147c25 */ /* 0x000fe2000f8e0014 */
[----:B------:R-:W-:Y:S01]  /*f360*/  LOP3.LUT R64, R65, 0x380, RZ, 0xc0, !PT ;  /* 0x0000038041407812 */ /* 0x000fe200078ec0ff */
[----:B------:R-:W-:Y:S02]  /*f370*/  ULDC.64 UR4, c[0x0][0xaf0] ;  /* 0x0002bc0000047ab9 */ /* 0x000fe40000000a00 */
[----:B------:R-:W-:Y:S01]  /*f380*/  @P1 IMAD.HI.U32 R81, R82, R85, RZ ;  /* 0x0000005552511227 */ /* 0x000fe200078e00ff */
[----:B------:R-:W-:Y:S02]  /*f390*/  LOP3.LUT R68, R69, 0x380, RZ, 0xc0, !PT ;  /* 0x0000038045447812 */ /* 0x000fe400078ec0ff */
[----:B------:R-:W-:Y:S01]  /*f3a0*/  LOP3.LUT R15, R4, 0x380, RZ, 0xc0, !PT ;  /* 0x00000380040f7812 */ /* 0x000fe200078ec0ff */
[----:B------:R-:W-:Y:S01]  /*f3b0*/  IMAD.IADD R21, R21, 0x1, R83 ;  /* 0x0000000115157824 */ /* 0x000fe200078e0253 */
[----:B------:R-:W-:Y:S01]  /*f3c0*/  ISETP.GE.OR P0, PT, R7, R0, P0 ;  /* 0x000000000700720c */ /* 0x000fe20000706670 */
[----:B------:R-:W-:Y:S01]  /*f3d0*/  IMAD.MOV.U32 R83, RZ, RZ, R82 ;  /* 0x000000ffff537224 */ /* 0x000fe200078e0052 */
[----:B--2---:R-:W-:Y:S01]  /*f3e0*/  LOP3.LUT R6, R11, 0x380, RZ, 0xc0, !PT ;  /* 0x000003800b067812 */ /* 0x004fe200078ec0ff */
[----:B------:R-:W-:Y:S01]  /*f3f0*/  IMAD R85, R72, UR4, RZ ;  /* 0x0000000448557c24 */ /* 0x000fe2000f8e02ff */
[----:B0-----:R-:W-:-:S02]  /*f400*/  @P1 SHF.R.U32.HI R83, RZ, R84, R81 ;  /* 0x00000054ff531219 */ /* 0x001fc40000011651 */
[----:B------:R-:W-:Y:S02]  /*f410*/  SHF.R.U64 R64, R64, 0x3, RZ ;  /* 0x0000000340407819 */ /* 0x000fe400000012ff */
[----:B------:R-:W-:Y:S01]  /*f420*/  SHF.R.U64 R68, R68, 0x3, RZ ;  /* 0x0000000344447819 */ /* 0x000fe200000012ff */
[----:B------:R-:W-:Y:S01]  /*f430*/  IMAD R85, R80, UR5, R85 ;  /* 0x0000000550557c24 */ /* 0x000fe2000f8e0255 */
[----:B------:R-:W-:Y:S02]  /*f440*/  SHF.R.U64 R15, R15, 0x3, RZ ;  /* 0x000000030f0f7819 */ /* 0x000fe400000012ff */
[----:B------:R-:W-:Y:S01]  /*f450*/  SHF.R.U64 R6, R6, 0x3, RZ ;  /* 0x0000000306067819 */ /* 0x000fe200000012ff */
[----:B------:R-:W-:Y:S01]  /*f460*/  IMAD.WIDE.U32 R80, R80, UR4, R20 ;  /* 0x0000000450507c25 */ /* 0x000fe2000f8e0014 */
[----:B------:R-:W-:Y:S01]  /*f470*/  LOP3.LUT R64, R64, R65, RZ, 0x3c, !PT ;  /* 0x0000004140407212 */ /* 0x000fe200078e3cff */
[----:B------:R-:W-:Y:S01]  /*f480*/  ULDC.64 UR4, c[0x0][0xae0] ;  /* 0x0002b80000047ab9 */ /* 0x000fe20000000a00 */
[----:B------:R-:W-:Y:S01]  /*f490*/  LOP3.LUT R68, R68, R69, RZ, 0x3c, !PT ;  /* 0x0000004544447212 */ /* 0x000fe200078e3cff */
[--C-:B------:R-:W-:Y:S01]  /*f4a0*/  IMAD.MOV R72, RZ, RZ, -R83.reuse ;  /* 0x000000ffff487224 */ /* 0x100fe200078e0a53 */
[----:B------:R-:W-:Y:S01]  /*f4b0*/  SHF.R.S32.HI R20, RZ, 0x1f, R83 ;  /* 0x0000001fff147819 */ /* 0x000fe20000011453 */
[--C-:B------:R-:W-:Y:S01]  /*f4c0*/  IMAD.X R65, RZ, RZ, R5.reuse, P5 ;  /* 0x000000ffff417224 */ /* 0x100fe200028e0605 */
[----:B------:R-:W-:Y:S01]  /*f4d0*/  LOP3.LUT R4, R15, R4, RZ, 0x3c, !PT ;  /* 0x000000040f047212 */ /* 0x000fe200078e3cff */
[--C-:B------:R-:W-:Y:S01]  /*f4e0*/  IMAD.X R69, RZ, RZ, R5.reuse, P4 ;  /* 0x000000ffff457224 */ /* 0x100fe200020e0605 */
[----:B------:R-:W-:Y:S01]  /*f4f0*/  LOP3.LUT R76, R6, R11, RZ, 0x3c, !PT ;  /* 0x0000000b064c7212 */ /* 0x000fe200078e3cff */
[----:B------:R-:W-:Y:S01]  /*f500*/  IMAD.X R77, RZ, RZ, R5, P3 ;  /* 0x000000ffff4d7224 */ /* 0x000fe200018e0605 */
[----:B-1----:R-:W-:Y:S01]  /*f510*/  @!P2 ST.E desc[UR40][R50.64], R36 ;  /* 0x000000243200a985 */ /* 0x002fe2000c101928 */
[----:B------:R-:W-:-:S02]  /*f520*/  IMAD R3, R3, R72, R82 ;  /* 0x0000004803037224 */ /* 0x000fc400078e0252 */
[----:B------:R-:W-:Y:S01]  /*f530*/  IMAD R20, R20, UR4, RZ ;  /* 0x0000000414147c24 */ /* 0x000fe2000f8e02ff */
[----:B---3--:R0:W-:Y:S01]  /*f540*/  @!P0 ST.E desc[UR40][R54.64], R32 ;  /* 0x0000002036008985 */ /* 0x0081e2000c101928 */
[----:B------:R-:W-:Y:S01]  /*f550*/  IMAD.IADD R81, R81, 0x1, R85 ;  /* 0x0000000151517824 */ /* 0x000fe200078e0255 */
[----:B------:R-:W-:Y:S02]  /*f560*/  SHF.R.S32.HI R72, RZ, 0x1f, R3 ;  /* 0x0000001fff487819 */ /* 0x000fe40000011403 */
[----:B------:R-:W5:Y:S01]  /*f570*/  LD.E.128 R4, desc[UR40][R4.64] ;  /* 0x0000002804047980 */ /* 0x000f62000c101d00 */
[----:B------:R-:W-:-:S03]  /*f580*/  IMAD R85, R83, UR5, R20 ;  /* 0x0000000553557c24 */ /* 0x000fc6000f8e0214 */
[----:B------:R-:W5:Y:S01]  /*f590*/  LD.E.128 R8, desc[UR40][R8.64] ;  /* 0x0000002808087980 */ /* 0x000f62000c101d00 */
[----:B------:R-:W-:Y:S01]  /*f5a0*/  IMAD.WIDE.U32 R20, R83, UR4, R80 ;  /* 0x0000000453147c25 */ /* 0x000fe2000f8e0050 */
[----:B------:R-:W-:Y:S02]  /*f5b0*/  ULDC.64 UR4, c[0x0][0xad8] ;  /* 0x0002b60000047ab9 */ /* 0x000fe40000000a00 */
[----:B------:R-:W5:Y:S04]  /*f5c0*/  LD.E.128 R12, desc[UR40][R12.64] ;  /* 0x000000280c0c7980 */ /* 0x000f68000c101d00 */
[----:B------:R-:W5:Y:S04]  /*f5d0*/  LD.E.128 R24, desc[UR40][R24.64] ;  /* 0x0000002818187980 */ /* 0x000f68000c101d00 */
[----:B------:R-:W5:Y:S04]  /*f5e0*/  LD.E.128 R28, desc[UR40][R28.64] ;  /* 0x000000281c1c7980 */ /* 0x000f68000c101d00 */
[----:B0-----:R-:W5:Y:S04]  /*f5f0*/  LD.E.128 R32, desc[UR40][R34.64] ;  /* 0x0000002822207980 */ /* 0x001f68000c101d00 */
[----:B------:R-:W5:Y:S04]  /*f600*/  LD.E.128 R36, desc[UR40][R38.64] ;  /* 0x0000002826247980 */ /* 0x000f68000c101d00 */
        /* <DEDUP_REMOVED lines=17> */
[----:B------:R-:W-:Y:S02]  /*f720*/  IMAD R87, R151, 0x80, R86 ;  /* 0x0000008097577824 */ /* 0x000fe400078e0256 */
[C---:B------:R-:W-:Y:S02]  /*f730*/  IMAD R83, R3.reuse, UR5, R72 ;  /* 0x0000000503537c24 */ /* 0x040fe4000f8e0248 */
[----:B------:R-:W-:Y:S01]  /*f740*/  IMAD.WIDE.U32 R20, R3, UR4, R20 ;  /* 0x0000000403147c25 */ /* 0x000fe2000f8e0014 */
[----:B------:R-:W-:Y:S01]  /*f750*/  ISETP.GE.AND P2, PT, R87, R0, PT ;  /* 0x000000005700720c */ /* 0x000fe20003f46270 */
[----:B------:R-:W-:Y:S02]  /*f760*/  ULDC.64 UR4, c[0x0][0xa80] ;  /* 0x0002a00000047ab9 */ /* 0x000fe40000000a00 */
[----:B------:R-:W-:Y:S01]  /*f770*/  IMAD.IADD R21, R21, 0x1, R83 ;  /* 0x0000000115157824 */ /* 0x000fe200078e0253 */
[----:B------:R-:W-:Y:S01]  /*f780*/  LEA R72, P3, R20, UR4, 0x1 ;  /* 0x0000000414487c11 */ /* 0x000fe2000f8608ff */
[----:B------:R-:W-:-:S02]  /*f790*/  VIADD R3, R19, 0x22820 ;  /* 0x0002282013037836 */ /* 0x000fc40000000000 */
[----:B------:R-:W-:Y:S01]  /*f7a0*/  VIADD R81, R87, 0x20 ;  /* 0x0000002057517836 */ /* 0x000fe20000000000 */
[----:B------:R-:W-:Y:S02]  /*f7b0*/  LEA.HI.X R86, R20, UR5, R21, 0x1, P3 ;  /* 0x0000000514567c11 */ /* 0x000fe400098f0c15 */
[----:B------:R-:W-:Y:S02]  /*f7c0*/  PRMT R3, RZ, 0x654, R3 ;  /* 0x00000654ff037816 */ /* 0x000fe40000000003 */
[-C--:B------:R-:W-:Y:S01]  /*f7d0*/  ISETP.GE.AND P1, PT, R81, R0.reuse, PT ;  /* 0x000000005100720c */ /* 0x080fe20003f26270 */
[----:B------:R-:W-:Y:S01]  /*f7e0*/  VIADD R81, R87, 0x40 ;  /* 0x0000004057517836 */ /* 0x000fe20000000000 */
[----:B0-----:R0:W-:Y:S01]  /*f7f0*/  SYNCS.ARRIVE.TRANS64.RED.A1T0 RZ, [R3+URZ], RZ ;  /* 0x000000ff03ff79a7 */ /* 0x0011e2000810043f */
[----:B------:R0:W1:Y:S04]  /*f800*/  SHFL.IDX PT, R84, R72, RZ, 0x181f ;  /* 0x00181fff48547589 */ /* 0x00006800000e0000 */
[----:B------:R0:W2:Y:S01]  /*f810*/  SHFL.IDX PT, R88, R86, RZ, 0x181f ;  /* 0x00181fff56587589 */ /* 0x0000a200000e0000 */
[----:B------:R-:W-:Y:S01]  /*f820*/  ISETP.GE.AND P0, PT, R81, R0, PT ;  /* 0x000000005100720c */ /* 0x000fe20003f06270 */
[----:B------:R-:W-:-:S12]  /*f830*/  @P2 BRA `(.L_x_774) ;  /* 0x0000000000442947 */ /* 0x000fd80003800000 */
[----:B------:R-:W-:Y:S02]  /*f840*/  ULDC UR4, c[0x0][0xac8] ;  /* 0x0002b20000047ab9 */ /* 0x000fe40000000800 */
[----:B------:R-:W-:Y:S02]  /*f850*/  ISETP.GE.AND P2, PT, R213, UR4, PT ;  /* 0x00000004d5007c0c */ /* 0x000fe4000bf46270 */
[----:B------:R-:W-:Y:S02]  /*f860*/  ISETP.GE.AND P3, PT, R93, UR4, PT ;  /* 0x000000045d007c0c */ /* 0x000fe4000bf66270 */
[----:B------:R-:W-:-:S09]  /*f870*/  ISETP.GE.AND P4, PT, R91, UR4, PT ;  /* 0x000000045b007c0c */ /* 0x000fd2000bf86270 */
[----:B-1----:R-:W-:-:S04]  /*f880*/  @!P2 LEA R20, P5, R213, R84, 0x1 ;  /* 0x00000054d514a211 */ /* 0x002fc800078a08ff */
[----:B--2---:R-:W-:Y:S02]  /*f890*/  @!P2 LEA.HI.X R21, R213, R88, R95, 0x1, P5 ;  /* 0x00000058d515a211 */ /* 0x004fe400028f0c5f */
[----:B------:R-:W-:-:S03]  /*f8a0*/  ISETP.GE.AND P5, PT, R89, UR4, PT ;  /* 0x0000000459007c0c */ /* 0x000fc6000bfa6270 */
[----:B-----5:R3:W-:Y:S01]  /*f8b0*/  @!P2 ST.E.128 desc[UR40][R20.64], R4 ;  /* 0x000000041400a985 */ /* 0x0207e2000c101d28 */
[----:B------:R-:W-:-:S04]  /*f8c0*/  @!P3 LEA R80, P2, R93, R84, 0x1 ;  /* 0x000000545d50b211 */ /* 0x000fc800078408ff */
        /* <DEDUP_REMOVED lines=8> */
.L_x_774:
[----:B------:R-:W-:Y:S05]  /*f950*/  BSYNC B1 ;  /* 0x0000000000017941 */ /* 0x000fea0003800000 */
.L_x_773:
        /* <DEDUP_REMOVED lines=9> */
[----:B0-----:R-:W-:-:S04]  /*f9f0*/  @!P4 LEA R4, P5, R213, R28, 0x1 ;  /* 0x0000001cd504c211 */ /* 0x001fc800078a08ff */
[----:B----4-:R-:W-:Y:S02]  /*fa00*/  @!P4 LEA.HI.X R5, R213, R30, R95, 0x1, P5 ;  /* 0x0000001ed505c211 */ /* 0x010fe400028f0c5f */
[----:B------:R-:W-:-:S03]  /*fa10*/  @!P3 LEA R6, P5, R93, R28, 0x1 ;  /* 0x0000001c5d06b211 */ /* 0x000fc600078a08ff */
[----:B------:R0:W-:Y:S01]  /*fa20*/  @!P4 ST.E.128 desc[UR40][R4.64], R8 ;  /* 0x000000080400c985 */ /* 0x0001e2000c101d28 */
        /* <DEDUP_REMOVED lines=8> */
.L_x_776:
[----:B------:R-:W-:Y:S05]  /*fab0*/  BSYNC B1 ;  /* 0x0000000000017941 */ /* 0x000fea0003800000 */
.L_x_775:
[----:B0-----:R0:W0:Y:S01]  /*fac0*/  SHFL.IDX PT, R20, R86, 0x2, 0x181f ;  /* 0x00581f0056147f89 */ /* 0x00102200000e0000 */
        /* <DEDUP_REMOVED lines=8> */
[-C--:B0-----:R-:W-:Y:S02]  /*fb50*/  @!P3 LEA R4, P5, R213, R10.reuse, 0x1 ;  /* 0x0000000ad504b211 */ /* 0x081fe400078a08ff */
[----:B------:R-:W-:Y:S02]  /*fb60*/  @!P2 LEA R6, P4, R93, R10, 0x1 ;  /* 0x0000000a5d06a211 */ /* 0x000fe400078808ff */
[----:B------:R-:W-:Y:S02]  /*fb70*/  @!P3 LEA.HI.X R5, R213, R20, R95, 0x1, P5 ;  /* 0x00000014d505b211 */ /* 0x000fe400028f0c5f */
        /* <DEDUP_REMOVED lines=9> */
.L_x_778:
[----:B------:R-:W-:Y:S05]  /*fc10*/  BSYNC B1 ;  /* 0x0000000000017941 */ /* 0x000fea0003800000 */
.L_x_777:
[----:B------:R-:W-:Y:S01]  /*fc20*/  VIADD R3, R87, 0x60 ;  /* 0x0000006057037836 */ /* 0x000fe20000000000 */
[----:B0--3--:R-:W3:Y:S04]  /*fc30*/  SHFL.IDX PT, R86, R86, 0x3, 0x181f ;  /* 0x00781f0056567f89 */ /* 0x009ee800000e0000 */
[----:B------:R-:W-:Y:S01]  /*fc40*/  ISETP.GE.AND P0, PT, R3, R0, PT ;  /* 0x000000000300720c */ /* 0x000fe20003f06270 */
[----:B------:R-:W0:-:S12]  /*fc50*/  SHFL.IDX PT, R72, R72, 0x3, 0x181f ;  /* 0x00781f0048487f89 */ /* 0x000e1800000e0000 */
[----:B------:R-:W-:Y:S05]  /*fc60*/  @P0 BRA `(.L_x_779) ;  /* 0x0000001000780947 */ /* 0x000fea0003800000 */
[----:B------:R-:W-:Y:S02]  /*fc70*/  ULDC UR4, c[0x0][0xac8] ;  /* 0x0002b20000047ab9 */ /* 0x000fe40000000800 */
[----:B------:R-:W-:Y:S02]  /*fc80*/  ISETP.GE.AND P3, PT, R213, UR4, PT ;  /* 0x00000004d5007c0c */ /* 0x000fe4000bf66270 */
[----:B------:R-:W-:Y:S02]  /*fc90*/  ISETP.GE.AND P4, PT, R93, UR4, PT ;  /* 0x000000045d007c0c */ /* 0x000fe4000bf86270 */
[----:B------:R-:W-:-:S09]  /*fca0*/  ISETP.GE.AND P5, PT, R91, UR4, PT ;  /* 0x000000045b007c0c */ /* 0x000fd2000bfa6270 */
[-C--:B0-----:R-:W-:Y:S02]  /*fcb0*/  @!P3 LEA R4, P0, R213, R72.reuse, 0x1 ;  /* 0x00000048d504b211 */ /* 0x081fe400078008ff */
[-C--:B------:R-:W-:Y:S02]  /*fcc0*/  @!P4 LEA R6, P1, R93, R72.reuse, 0x1 ;  /* 0x000000485d06c211 */ /* 0x080fe400078208ff */
[----:B------:R-:W-:Y:S02]  /*fcd0*/  @!P5 LEA R8, P2, R91, R72, 0x1 ;  /* 0x000000485b08d211 */ /* 0x000fe400078408ff */
[-C--:B---3--:R-:W-:Y:S02]  /*fce0*/  @!P3 LEA.HI.X R5, R213, R86.reuse, R95, 0x1, P0 ;  /* 0x00000056d505b211 */ /* 0x088fe400000f0c5f */
        /* <DEDUP_REMOVED lines=11> */
.L_x_771:
[----:B------:R-:W3:Y:S01]  /*fda0*/  LDL.LU R6, [R1+0x24] ;  /* 0x0000240001067983 */ /* 0x000ee20000300800 */
[----:B------:R-:W-:Y:S01]  /*fdb0*/  ULDC.64 UR4, c[0x0][0xc00] ;  /* 0x0003000000047ab9 */ /* 0x000fe20000000a00 */
[----:B------:R-:W-:Y:S01]  /*fdc0*/  IMAD.MOV.U32 R0, RZ, RZ, RZ ;  /* 0x000000ffff007224 */ /* 0x000fe200078e00ff */
[----:B------:R-:W4:Y:S01]  /*fdd0*/  LDC R21, c[0x0][0xbe8] ;  /* 0x0002fa00ff157b82 */ /* 0x000f220000000800 */
[----:B------:R-:W2:Y:S01]  /*fde0*/  LDL.LU R3, [R1+0x28] ;  /* 0x0000280001037983 */ /* 0x000ea20000300800 */
[----:B------:R-:W-:-:S04]  /*fdf0*/  ISETP.NE.U32.AND P0, PT, RZ, UR4, PT ;  /* 0x00000004ff007c0c */ /* 0x000fc8000bf05070 */
[----:B------:R-:W-:Y:S02]  /*fe00*/  ISETP.NE.AND.EX P0, PT, RZ, UR5, PT, P0 ;  /* 0x00000005ff007c0c */ /* 0x000fe4000bf05300 */
[----:B---3--:R-:W-:-:S04]  /*fe10*/  IADD3 R4, P1, R6, UR4, RZ ;  /* 0x0000000406047c10 */ /* 0x008fc8000ff3e0ff */
[----:B--2---:R-:W-:Y:S01]  /*fe20*/  IADD3.X R5, R3, UR5, RZ, P1, !PT ;  /* 0x0000000503057c10 */ /* 0x004fe20008ffe4ff */
[----:B------:R-:W-:Y:S02]  /*fe30*/  ULDC.64 UR4, c[0x0][0xc08] ;  /* 0x0003020000047ab9 */ /* 0x000fe40000000a00 */
[----:B------:R-:W-:-:S04]  /*fe40*/  ISETP.NE.U32.AND P1, PT, RZ, UR4, PT ;  /* 0x00000004ff007c0c */ /* 0x000fc8000bf25070 */
[----:B------:R2:W5:Y:S01]  /*fe50*/  @P0 LDG.E R0, desc[UR40][R4.64] ;  /* 0x0000002804000981 */ /* 0x000562000c1e1900 */
[----:B------:R-:W-:-:S13]  /*fe60*/  ISETP.NE.AND.EX P1, PT, RZ, UR5, PT, P1 ;  /* 0x00000005ff007c0c */ /* 0x000fda000bf25310 */
[----:B------:R-:W-:Y:S01]  /*fe70*/  @P1 IADD3 R6, P2, R6, UR4, RZ ;  /* 0x0000000406061c10 */ /* 0x000fe2000ff5e0ff */
[----:B------:R-:W-:Y:S02]  /*fe80*/  ULDC UR4, c[0x0][0xa88] ;  /* 0x0002a20000047ab9 */ /* 0x000fe40000000800 */
[----:B------:R-:W-:Y:S01]  /*fe90*/  IMAD.U32 R8, RZ, RZ, UR4 ;  /* 0x00000004ff087e24 */ /* 0x000fe2000f8e00ff */
[----:B------:R-:W-:-:S05]  /*fea0*/  @P1 IADD3.X R7, R3, UR5, RZ, P2, !PT ;  /* 0x0000000503071c10 */ /* 0x000fca00097fe4ff */
[----:B------:R2:W5:Y:S01]  /*feb0*/  @P1 LDG.E R8, desc[UR40][R6.64] ;  /* 0x0000002806081981 */ /* 0x000562000c1e1900 */
[----:B----4-:R-:W-:Y:S01]  /*fec0*/  ISETP.NE.AND P2, PT, R21, 0x1, PT ;  /* 0x000000011500780c */ /* 0x010fe20003f45270 */
[----:B------:R-:W3:-:S12]  /*fed0*/  S2R R28, SR_TID.X ;  /* 0x00000000001c7919 */ /* 0x000ed80000002100 */
[----:B------:R-:W4:Y:S08]  /*fee0*/  @P2 LDC R20, c[0x0][0xbec] ;  /* 0x0002fb00ff142b82 */ /* 0x000f300000000800 */
[----:B------:R-:W0:Y:S01]  /*fef0*/  @P2 LDC R25, c[0x0][0xbf0] ;  /* 0x0002fc00ff192b82 */ /* 0x000e220000000800 */
[----:B---3--:R-:W-:-:S05]  /*ff00*/  VIADD R28, R28, 0xffffff80 ;  /* 0xffffff801c1c7836 */ /* 0x008fca0000000000 */
[----:B------:R-:W-:Y:S01]  /*ff10*/  ISETP.GE.AND P3, PT, R28, 0x80, PT ;  /* 0x000000801c00780c */ /* 0x000fe20003f66270 */
[----:B--2---:R-:W-:-:S12]  /*ff20*/  @P1 BRA `(.L_x_780) ;  /* 0x0000000000101947 */ /* 0x004fd80003800000 */
[----:B------:R-:W-:Y:S05]  /*ff30*/  @!P0 BRA `(.L_x_780) ;  /* 0x00000000000c8947 */ /* 0x000fea0003800000 */
[----:B------:R-:W2:Y:S04]  /*ff40*/  LDG.E R3, desc[UR40][R4.64] ;  /* 0x0000002804037981 */ /* 0x000ea8000c1e1900 */
[----:B-----5:R-:W2:Y:S02]  /*ff50*/  LDG.E R8, desc[UR40][R4.64+0x4] ;  /* 0x0000042804087981 */ /* 0x020ea4000c1e1900 */
[----:B--2---:R-:W-:-:S07]  /*ff60*/  IMAD.IADD R8, R8, 0x1, -R3 ;  /* 0x0000000108087824 */ /* 0x004fce00078e0a03 */
.L_x_780:
[----:B------:R-:W2:Y:S04]  /*ff70*/  LDL.LU R4, [R1+0x2c] ;  /* 0x00002c0001047983 */ /* 0x000ea80000300800 */
[----:B------:R-:W3:Y:S04]  /*ff80*/  LDL.LU R3, [R1+0x3c] ;  /* 0x00003c0001037983 */ /* 0x000ee80000300800 */
[----:B------:R-:W4:Y:S04]  /*ff90*/  LDL R27, [R1+0x20] ;  /* 0x00002000011b7983 */ /* 0x000f280000100800 */
[----:B------:R0:W5:Y:S01]  /*ffa0*/  LDL R24, [R1+0x34] ;  /* 0x0000340001187983 */ /* 0x0001620000100800 */
[----:B------:R-:W-:Y:S01]  /*ffb0*/  BSSY B1, `(.L_x_781) ;  /* 0x000002e000017945 */ /* 0x000fe20003800000 */
[----:B-----5:R-:W-:-:S02]  /*ffc0*/  SHF.R.S32.HI R11, RZ, 0x1f, R0 ;  /* 0x0000001fff0b7819 */ /* 0x020fc40000011400 */
[----:B--2---:R-:W-:Y:S02]  /*ffd0*/  SEL R13, R4, RZ, !P0 ;  /* 0x000000ff040d7207 */ /* 0x004fe40004000000 */
[----:B---3--:R-:W-:Y:S02]  /*ffe0*/  SEL R12, R3, RZ, !P0 ;  /* 0x000000ff030c7207 */ /* 0x008fe40004000000 */
[----:B----4-:R-:W-:Y:S01]  /*fff0*/  SHF.R.S32.HI R10, RZ, 0x1f, R27 ;  /* 0x0000001fff0a7819 */ /* 0x010fe2000001141b */
[----:B0-----:R-:W-:Y:S06]  /*10000*/  @P3 BRA `(.L_x_782) ;  /* 0x0000000000a03947 */ /* 0x001fec0003800000 */
[----:B------:R-:W0:Y:S01]  /*10010*/  S2R R3, SR_TID.X ;  /* 0x0000000000037919 */ /* 0x000e220000002100 */
[----:B------:R-:W2:Y:S02]  /*10020*/  LDC R14, c[0x0][0xbe8] ;  /* 0x0002fa00ff0e7b82 */ /* 0x000ea40000000800 */
[----:B--2---:R-:W-:Y:S02]  /*10030*/  IMAD R4, R8, R14, RZ ;  /* 0x0000000e08047224 */ /* 0x004fe400078e02ff */
[----:B0-----:R-:W-:-:S04]  /*10040*/  IMAD R3, R24, 0x80, R3 ;  /* 0x0000008018037824 */ /* 0x001fc800078e0203 */
[----:B------:R-:W-:-:S05]  /*10050*/  VIADD R9, R3, 0xffffff80 ;  /* 0xffffff8003097836 */ /* 0x000fca0000000000 */
[----:B------:R-:W-:-:S13]  /*10060*/  ISETP.GE.AND P0, PT, R9, R4, PT ;  /* 0x000000040900720c */ /* 0x000fda0003f06270 */
[----:B------:R-:W-:Y:S05]  /*10070*/  @P0 BRA `(.L_x_782) ;  /* 0x0000000000840947 */ /* 0x000fea0003800000 */
[----:B------:R-:W-:Y:S01]  /*10080*/  ISETP.NE.AND P0, PT, R14, 0x1, PT ;  /* 0x000000010e00780c */ /* 0x000fe20003f05270 */
[----:B------:R-:W-:Y:S01]  /*10090*/  ULDC.64 UR4, c[0x0][0xb90] ;  /* 0x0002e40000047ab9 */ /* 0x000fe20000000a00 */
[----:B------:R-:W-:Y:S02]  /*100a0*/  IMAD.MOV.U32 R4, RZ, RZ, R0 ;  /* 0x000000ffff047224 */ /* 0x000fe400078e0000 */
[----:B------:R-:W-:Y:S02]  /*100b0*/  IMAD R7, R10, UR4, RZ ;  /* 0x000000040a077c24 */ /* 0x000fe4000f8e02ff */
[----:B------:R-:W-:Y:S02]  /*100c0*/  IMAD.MOV.U32 R5, RZ, RZ, R11 ;  /* 0x000000ffff057224 */ /* 0x000fe400078e000b */
[----:B------:R-:W-:Y:S02]  /*100d0*/  IMAD.MOV.U32 R3, RZ, RZ, R9 ;  /* 0x000000ffff037224 */ /* 0x000fe400078e0009 */
[----:B------:R-:W-:-:S03]  /*100e0*/  IMAD.WIDE.U32 R4, R27, UR4, R4 ;  /* 0x000000041b047c25 */ /* 0x000fc6000f8e0004 */
[----:B------:R-:W0:Y:S01]  /*100f0*/  @P0 LDC R6, c[0x0][0xbec] ;  /* 0x0002fb00ff060b82 */ /* 0x000e220000000800 */
[----:B------:R-:W-:Y:S01]  /*10100*/  IMAD R7, R27, UR5, R7 ;  /* 0x000000051b077c24 */ /* 0x000fe2000f8e0207 */
[----:B------:R-:W-:-:S03]  /*10110*/  ULDC.64 UR4, c[0x0][0xb98] ;  /* 0x0002e60000047ab9 */ /* 0x000fc60000000a00 */
[----:B------:R-:W-:-:S03]  /*10120*/  IMAD.IADD R5, R5, 0x1, R7 ;  /* 0x0000000105057824 */ /* 0x000fc600078e0207 */
[----:B------:R-:W2:Y:S01]  /*10130*/  @P0 LDC R15, c[0x0][0xbf0] ;  /* 0x0002fc00ff0f0b82 */ /* 0x000ea20000000800 */
[----:B------:R-:W-:-:S04]  /*10140*/  IMAD.WIDE.U32 R4, R13, UR4, R4 ;  /* 0x000000040d047c25 */ /* 0x000fc8000f8e0004 */
[----:B0-----:R-:W-:-:S05]  /*10150*/  @P0 IMAD.HI.U32 R6, R9, R6, RZ ;  /* 0x0000000609060227 */ /* 0x001fca00078e00ff */
[----:B--2---:R-:W-:Y:S01]  /*10160*/  @P0 SHF.R.U32.HI R3, RZ, R15, R6 ;  /* 0x0000000fff030219 */ /* 0x004fe20000011606 */
[----:B------:R-:W-:-:S03]  /*10170*/  IMAD R6, R12, UR4, RZ ;  /* 0x000000040c067c24 */ /* 0x000fc6000f8e02ff */
[----:B------:R-:W-:Y:S01]  /*10180*/  IADD3 R4, P0, R3, R4, RZ ;  /* 0x0000000403047210 */ /* 0x000fe20007f1e0ff */
[----:B------:R-:W-:Y:S02]  /*10190*/  IMAD.MOV R7, RZ, RZ, -R3 ;  /* 0x000000ffff077224 */ /* 0x000fe400078e0a03 */
[----:B------:R-:W-:Y:S01]  /*101a0*/  IMAD R6, R13, UR5, R6 ;  /* 0x000000050d067c24 */ /* 0x000fe2000f8e0206 */
[----:B------:R-:W-:Y:S01]  /*101b0*/  ULDC.64 UR4, c[0x0][0xb88] ;  /* 0x0002e20000047ab9 */ /* 0x000fe20000000a00 */
[----:B------:R-:W-:Y:S01]  /*101c0*/  IMAD R7, R14, R7, R9 ;  /* 0x000000070e077224 */ /* 0x000fe200078e0209 */
[----:B------:R-:W-:-:S04]  /*101d0*/  SHF.R.S32.HI R9, RZ, 0x1f, R3 ;  /* 0x0000001fff097819 */ /* 0x000fc80000011403 */
[----:B------:R-:W-:Y:S02]  /*101e0*/  SHF.R.S32.HI R3, RZ, 0x1f, R7 ;  /* 0x0000001fff037819 */ /* 0x000fe40000011407 */
[----:B------:R-:W-:-:S03]  /*101f0*/  IADD3.X R5, R9, R5, R6, P0, !PT ;  /* 0x0000000509057210 */ /* 0x000fc600007fe406 */
[----:B------:R-:W-:Y:S02]  /*10200*/  IMAD R6, R3, UR4, RZ ;  /* 0x0000000403067c24 */ /* 0x000fe4000f8e02ff */
[----:B------:R-:W-:-:S04]  /*10210*/  IMAD.WIDE.U32 R4, R7, UR4, R4 ;  /* 0x0000000407047c25 */ /* 0x000fc8000f8e0004 */
[----:B------:R-:W-:Y:S01]  /*10220*/  IMAD R3, R7, UR5, R6 ;  /* 0x0000000507037c24 */ /* 0x000fe2000f8e0206 */
[----:B------:R-:W-:Y:S02]  /*10230*/  ULDC.64 UR4, c[0x0][0xb50] ;  /* 0x0002d40000047ab9 */ /* 0x000fe40000000a00 */
[----:B------:R-:W-:Y:S01]  /*10240*/  LEA R6, P0, R4, UR4, 0x2 ;  /* 0x0000000404067c11 */ /* 0x000fe2000f8010ff */
[----:B------:R-:W-:-:S05]  /*10250*/  IMAD.IADD R3, R5, 0x1, R3 ;  /* 0x0000000105037824 */ /* 0x000fca00078e0203 */
[----:B------:R-:W-:Y:S01]  /*10260*/  LEA.HI.X R7, R4, UR5, R3, 0x2, P0 ;  /* 0x0000000504077c11 */ /* 0x000fe200080f1403 */
[----:B------:R-:W-:-:S05]  /*10270*/  IMAD.MOV.U32 R3, RZ, RZ, -0x800000 ;  /* 0xff800000ff037424 */ /* 0x000fca00078e00ff */
[----:B------:R0:W-:Y:S02]  /*10280*/  STG.E desc[UR40][R6.64], R3 ;  /* 0x0000000306007986 */ /* 0x0001e4000c101928 */
.L_x_782:
[----:B------:R-:W-:Y:S05]  /*10290*/  BSYNC B1 ;  /* 0x0000000000017941 */ /* 0x000fea0003800000 */
.L_x_781:
[--C-:B0-----:R-:W-:Y:S01]  /*102a0*/  SHF.R.S32.HI R6, RZ, 0x1f, R28.reuse ;  /* 0x0000001fff067819 */ /* 0x101fe2000001141c */
[----:B------:R-:W-:Y:S01]  /*102b0*/  ULDC.64 UR4, c[0x0][0xaa0] ;  /* 0x0002a80000047ab9 */ /* 0x000fe20000000a00 */
[----:B------:R-:W-:Y:S01]  /*102c0*/  SHF.R.S32.HI R26, RZ, 0x1f, R28 ;  /* 0x0000001fff1a7819 */ /* 0x000fe2000001141c */
[----:B------:R-:W-:Y:S01]  /*102d0*/  IMAD R3, R11, UR4, RZ ;  /* 0x000000040b037c24 */ /* 0x000fe2000f8e02ff */
[-C--:B------:R-:W-:Y:S01]  /*102e0*/  LEA.HI R6, R6, R28.reuse, RZ, 0x3 ;  /* 0x0000001c06067211 */ /* 0x080fe200078f18ff */
[----:B------:R-:W-:Y:S01]  /*102f0*/  IMAD.WIDE.U32 R4, R0, UR4, RZ ;  /* 0x0000000400047c25 */ /* 0x000fe2000f8e00ff */
[----:B------:R-:W-:Y:S02]  /*10300*/  LEA.HI R26, R26, R28, RZ, 0x3 ;  /* 0x0000001c1a1a7211 */ /* 0x000fe400078f18ff */
[----:B------:R-:W-:Y:S01]  /*10310*/  LOP3.LUT R6, R6, 0xfffffff8, RZ, 0xc0, !PT ;  /* 0xfffffff806067812 */ /* 0x000fe200078ec0ff */
[----:B------:R-:W-:Y:S01]  /*10320*/  IMAD R3, R0, UR5, R3 ;  /* 0x0000000500037c24 */ /* 0x000fe2000f8e0203 */
[----:B------:R-:W-:Y:S01]  /*10330*/  SHF.R.S32.HI R26, RZ, 0x3, R26 ;  /* 0x00000003ff1a7819 */ /* 0x000fe2000001141a */
[----:B------:R-:W-:-:S02]  /*10340*/  ULDC.64 UR4, c[0x0][0xae8] ;  /* 0x0002ba0000047ab9 */ /* 0x000fc40000000a00 */
[----:B------:R-:W-:Y:S02]  /*10350*/  IMAD.IADD R6, R28, 0x1, -R6 ;  /* 0x000000011c067824 */ /* 0x000fe400078e0a06 */
[----:B------:R-:W-:Y:S02]  /*10360*/  IMAD.IADD R5, R5, 0x1, R3 ;  /* 0x0000000105057824 */ /* 0x000fe400078e0203 */
[----:B------:R-:W-:Y:S02]  /*10370*/  IMAD R0, R6, 0x20, R26 ;  /* 0x0000002006007824 */ /* 0x000fe400078e021a */
[----:B------:R-:W-:Y:S02]  /*10380*/  IMAD R6, R10, UR4, RZ ;  /* 0x000000040a067c24 */ /* 0x000fe4000f8e02ff */
[----:B------:R-:W-:Y:S02]  /*10390*/  IMAD R9, R24, 0x80, R0 ;  /* 0x0000008018097824 */ /* 0x000fe400078e0200 */
[----:B------:R-:W-:-:S02]  /*103a0*/  IMAD R7, R27, UR5, R6 ;  /* 0x000000051b077c24 */ /* 0x000fc4000f8e0206 */
[----:B------:R-:W-:-:S04]  /*103b0*/  @P2 IMAD.HI.U32 R0, R9, R20, RZ ;  /* 0x0000001409002227 */ /* 0x000fc800078e00ff */
[----:B------:R-:W-:Y:S01]  /*103c0*/  IMAD.WIDE.U32 R4, R27, UR4, R4 ;  /* 0x000000041b047c25 */ /* 0x000fe2000f8e0004 */
[----:B------:R-:W-:-:S03]  /*103d0*/  ULDC.64 UR4, c[0x0][0xaf0] ;  /* 0x0002bc0000047ab9 */ /* 0x000fc60000000a00 */
[----:B------:R-:W-:Y:S01]  /*103e0*/  IMAD.MOV.U32 R3, RZ, RZ, R9 ;  /* 0x000000ffff037224 */ /* 0x000fe200078e0009 */
[----:B------:R-:W-:Y:S01]  /*103f0*/  @P2 SHF.R.U32.HI R3, RZ, R25, R0 ;  /* 0x00000019ff032219 */ /* 0x000fe20000011600 */
[----:B------:R-:W-:Y:S02]  /*10400*/  IMAD R6, R12, UR4, RZ ;  /* 0x000000040c067c24 */ /* 0x000fe4000f8e02ff */
[----:B------:R-:W-:Y:S01]  /*10410*/  IMAD.IADD R5, R5, 0x1, R7 ;  /* 0x0000000105057824 */ /* 0x000fe200078e0207 */
[----:B------:R-:W-:Y:S01]  /*10420*/  SHF.R.S32.HI R0, RZ, 0x1f, R3 ;  /* 0x0000001fff007819 */ /* 0x000fe20000011403 */
[C---:B------:R-:W-:Y:S02]  /*10430*/  IMAD R7, R13.reuse, UR5, R6 ;  /* 0x000000050d077c24 */ /* 0x040fe4000f8e0206 */
[----:B------:R-:W-:Y:S01]  /*10440*/  IMAD.WIDE.U32 R4, R13, UR4, R4 ;  /* 0x000000040d047c25 */ /* 0x000fe2000f8e0004 */
[----:B------:R-:W-:-:S03]  /*10450*/  ULDC.64 UR4, c[0x0][0xae0] ;  /* 0x0002b80000047ab9 */ /* 0x000fc60000000a00 */
[----:B------:R-:W-:Y:S01]  /*10460*/  IMAD.MOV R6, RZ, RZ, -R3 ;  /* 0x000000ffff067224 */ /* 0x000fe200078e0a03 */
[----:B------:R-:W-:Y:S01]  /*10470*/  IADD3 R5, R5, R7, RZ ;  /* 0x0000000705057210 */ /* 0x000fe20007ffe0ff */
[----:B------:R-:W-:Y:S02]  /*10480*/  IMAD R0, R0, UR4, RZ ;  /* 0x0000000400007c24 */ /* 0x000fe4000f8e02ff */
[----:B------:R-:W-:Y:S02]  /*10490*/  IMAD R7, R21, R6, R9 ;  /* 0x0000000615077224 */ /* 0x000fe400078e0209 */
[C---:B------:R-:W-:Y:S02]  /*104a0*/  IMAD R9, R3.reuse, UR5, R0 ;  /* 0x0000000503097c24 */ /* 0x040fe4000f8e0200 */
[----:B------:R-:W-:Y:S01]  /*104b0*/  IMAD.WIDE.U32 R4, R3, UR4, R4 ;  /* 0x0000000403047c25 */ /* 0x000fe2000f8e0004 */
[----:B------:R-:W-:Y:S01]  /*104c0*/  SHF.R.S32.HI R0, RZ, 0x1f, R7 ;  /* 0x0000001fff007819 */ /* 0x000fe20000011407 */
[----:B------:R-:W-:-:S02]  /*104d0*/  ULDC.64 UR4, c[0x0][0xad8] ;  /* 0x0002b60000047ab9 */ /* 0x000fc40000000a00 */
        /* <DEDUP_REMOVED lines=10> */
[----:B------:R0:W2:Y:S04]  /*10580*/  SHFL.IDX PT, R0, R4, RZ, 0x181f ;  /* 0x00181fff04007589 */ /* 0x0000a800000e0000 */
[----:B------:R0:W3:Y:S02]  /*10590*/  SHFL.IDX PT, R14, R3, RZ, 0x181f ;  /* 0x00181fff030e7589 */ /* 0x0000e400000e0000 */
.L_x_961:
[----:B------:R-:W-:Y:S01]  /*105a0*/  IMAD R8, R8, R21, RZ ;  /* 0x0000001508087224 */ /* 0x000fe200078e02ff */
[----:B------:R-:W-:Y:S01]  /*105b0*/  BSSY B1, `(.L_x_784) ;  /* 0x000001f000017945 */ /* 0x000fe20003800000 */
[----:B------:R-:W-:-:S05]  /*105c0*/  IMAD R7, R24, 0x80, R26 ;  /* 0x0000008018077824 */ /* 0x000fca00078e021a */
[----:B------:R-:W-:-:S13]  /*105d0*/  ISETP.GE.AND P0, PT, R7, R8, PT ;  /* 0x000000080700720c */ /* 0x000fda0003f06270 */
[----:B------:R-:W-:Y:S05]  /*105e0*/  @P0 BRA `(.L_x_785) ;  /* 0x00000000006c0947 */ /* 0x000fea0003800000 */
[----:B------:R-:W-:Y:S01]  /*105f0*/  ULDC UR4, c[0x0][0xac8] ;  /* 0x0002b20000047ab9 */ /* 0x000fe20000000800 */
[C---:B------:R-:W-:Y:S01]  /*10600*/  VIADD R15, R213.reuse, 0x40 ;  /* 0x00000040d50f7836 */ /* 0x040fe20000000000 */
[C---:B------:R-:W-:Y:S01]  /*10610*/  ISETP.GE.AND P3, PT, R213.reuse, UR4, PT ;  /* 0x00000004d5007c0c */ /* 0x040fe2000bf66270 */
[C---:B------:R-:W-:Y:S01]  /*10620*/  VIADD R9, R213.reuse, 0x80 ;  /* 0x00000080d5097836 */ /* 0x040fe20000000000 */
[----:B------:R-:W-:Y:S01]  /*10630*/  SHF.R.S32.HI R6, RZ, 0x1f, R213 ;  /* 0x0000001fff067819 */ /* 0x000fe200000114d5 */
[----:B------:R-:W-:Y:S01]  /*10640*/  VIADD R5, R213, 0xc0 ;  /* 0x000000c0d5057836 */ /* 0x000fe20000000000 */
[----:B------:R-:W-:Y:S01]  /*10650*/  ISETP.GE.AND P2, PT, R15, UR4, PT ;  /* 0x000000040f007c0c */ /* 0x000fe2000bf46270 */
[----:B------:R-:W-:Y:S01]  /*10660*/  VIADD R25, R213, 0x40 ;  /* 0x00000040d5197836 */ /* 0x000fe20000000000 */
[----:B------:R-:W-:Y:S01]  /*10670*/  ISETP.GE.AND P1, PT, R9, UR4, PT ;  /* 0x0000000409007c0c */ /* 0x000fe2000bf26270 */
[----:B------:R-:W-:Y:S01]  /*10680*/  VIADD R24, R213, 0x80 ;  /* 0x00000080d5187836 */ /* 0x000fe20000000000 */
[----:B------:R-:W-:-:S02]  /*10690*/  ISETP.GE.AND P0, PT, R5, UR4, PT ;  /* 0x0000000405007c0c */ /* 0x000fc4000bf06270 */
[----:B------:R-:W-:Y:S02]  /*106a0*/  SHF.R.S32.HI R25, RZ, 0x1f, R25 ;  /* 0x0000001fff197819 */ /* 0x000fe40000011419 */
[----:B------:R-:W-:Y:S02]  /*106b0*/  SHF.R.S32.HI R24, RZ, 0x1f, R24 ;  /* 0x0000001fff187819 */ /* 0x000fe40000011418 */
[----:B---3--:R-:W-:-:S03]  /*106c0*/  @!P3 LEA R10, P5, R213, R14, 0x1 ;  /* 0x0000000ed50ab211 */ /* 0x008fc600078a08ff */
[----:B------:R-:W-:Y:S02]  /*106d0*/  @!P2 LEA R12, P4, R15, R14, 0x1 ;  /* 0x0000000e0f0ca211 */ /* 0x000fe400078808ff */
[C---:B--2---:R-:W-:Y:S01]  /*106e0*/  @!P3 LEA.HI.X R11, R213.reuse, R0, R6, 0x1, P5 ;  /* 0x00000000d50bb211 */ /* 0x044fe200028f0c06 */
[----:B------:R-:W-:Y:S01]  /*106f0*/  VIADD R6, R213, 0xc0 ;  /* 0x000000c0d5067836 */ /* 0x000fe20000000000 */
[----:B------:R-:W-:Y:S02]  /*10700*/  @!P1 LEA R20, P5, R9, R14, 0x1 ;  /* 0x0000000e09149211 */ /* 0x000fe400078a08ff */
[----:B------:R-:W-:Y:S01]  /*10710*/  @!P2 LEA.HI.X R13, R15, R0, R25, 0x1, P4 ;  /* 0x000000000f0da211 */ /* 0x000fe200020f0c19 */
[----:B------:R4:W-:Y:S01]  /*10720*/  @!P3 ST.E.128 desc[UR40][R10.64], RZ ;  /* 0x000000ff0a00b985 */ /* 0x0009e2000c101d28 */
[----:B------:R-:W-:Y:S02]  /*10730*/  SHF.R.S32.HI R6, RZ, 0x1f, R6 ;  /* 0x0000001fff067819 */ /* 0x000fe40000011406 */
[----:B------:R-:W-:Y:S01]  /*10740*/  @!P0 LEA R14, P4, R5, R14, 0x1 ;  /* 0x0000000e050e8211 */ /* 0x000fe200078808ff */
[----:B------:R4:W-:Y:S01]  /*10750*/  @!P2 ST.E.128 desc[UR40][R12.64], RZ ;  /* 0x000000ff0c00a985 */ /* 0x0009e2000c101d28 */
[----:B------:R-:W-:-:S02]  /*10760*/  @!P1 LEA.HI.X R21, R9, R0, R24, 0x1, P5 ;  /* 0x0000000009159211 */ /* 0x000fc400028f0c18 */
[----:B------:R-:W-:-:S03]  /*10770*/  @!P0 LEA.HI.X R15, R5, R0, R6, 0x1, P4 ;  /* 0x00000000050f8211 */ /* 0x000fc600020f0c06 */
[----:B------:R4:W-:Y:S04]  /*10780*/  @!P1 ST.E.128 desc[UR40][R20.64], RZ ;  /* 0x000000ff14009985 */ /* 0x0009e8000c101d28 */
[----:B------:R4:W-:Y:S02]  /*10790*/  @!P0 ST.E.128 desc[UR40][R14.64], RZ ;  /* 0x000000ff0e008985 */ /* 0x0009e4000c101d28 */
.L_x_785:
[----:B------:R-:W-:Y:S05]  /*107a0*/  BSYNC B1 ;  /* 0x0000000000017941 */ /* 0x000fea0003800000 */
.L_x_784:
[----:B------:R-:W-:-:S03]  /*107b0*/  UMOV UR4, 0xffffffff ;  /* 0xffffffff00047882 */ /* 0x000fc60000000000 */
[----:B------:R-:W-:Y:S05]  /*107c0*/  BRA.DIV UR4, `(.L_x_786) ;  /* 0x0000007e04507947 */ /* 0x000fea000b800000 */
[----:B--2---:R2:W0:Y:S04]  /*107d0*/  SHFL.IDX PT, R0, R4, 0x1, 0x181f ;  /* 0x00381f0004007f89 */ /* 0x00442800000e0000 */
[----:B---34-:R2:W3:Y:S02]  /*107e0*/  SHFL.IDX PT, R14, R3, 0x1, 0x181f ;  /* 0x00381f00030e7f89 */ /* 0x0184e400000e0000 */
.L_x_965:
[----:B------:R-:W-:Y:S01]  /*107f0*/  VIADD R5, R7, 0x20 ;  /* 0x0000002007057836 */ /* 0x000fe20000000000 */
[----:B------:R-:W-:Y:S04]  /*10800*/  BSSY B1, `(.L_x_787) ;  /* 0x000001e000017945 */ /* 0x000fe80003800000 */
        /* <DEDUP_REMOVED lines=9> */
[C---:B------:R-:W-:Y:S01]  /*108a0*/  VIADD R26, R213.reuse, 0x40 ;  /* 0x00000040d51a7836 */ /* 0x040fe20000000000 */
[----:B------:R-:W-:Y:S01]  /*108b0*/  ISETP.GE.AND P1, PT, R24, UR4, PT ;  /* 0x0000000418007c0c */ /* 0x000fe2000bf26270 */
[----:B------:R-:W-:Y:S01]  /*108c0*/  VIADD R25, R213, 0x80 ;  /* 0x00000080d5197836 */ /* 0x000fe20000000000 */
[----:B------:R-:W-:-:S02]  /*108d0*/  ISETP.GE.AND P0, PT, R6, UR4, PT ;  /* 0x0000000406007c0c */ /* 0x000fc4000bf06270 */
[----:B------:R-:W-:Y:S02]  /*108e0*/  SHF.R.S32.HI R26, RZ, 0x1f, R26 ;  /* 0x0000001fff1a7819 */ /* 0x000fe4000001141a */
[----:B------:R-:W-:Y:S02]  /*108f0*/  SHF.R.S32.HI R25, RZ, 0x1f, R25 ;  /* 0x0000001fff197819 */ /* 0x000fe40000011419 */
[----:B---3--:R-:W-:-:S03]  /*10900*/  @!P3 LEA R10, P5, R213, R14, 0x1 ;  /* 0x0000000ed50ab211 */ /* 0x008fc600078a08ff */
[----:B------:R-:W-:Y:S02]  /*10910*/  @!P2 LEA R12, P4, R15, R14, 0x1 ;  /* 0x0000000e0f0ca211 */ /* 0x000fe400078808ff */
[C---:B0-----:R-:W-:Y:S01]  /*10920*/  @!P3 LEA.HI.X R11, R213.reuse, R0, R9, 0x1, P5 ;  /* 0x00000000d50bb211 */ /* 0x041fe200028f0c09 */
        /* <DEDUP_REMOVED lines=11> */
.L_x_788:
[----:B------:R-:W-:Y:S05]  /*109e0*/  BSYNC B1 ;  /* 0x0000000000017941 */ /* 0x000fea0003800000 */
.L_x_787:
[----:B------:R-:W-:-:S03]  /*109f0*/  UMOV UR4, 0xffffffff ;  /* 0xffffffff00047882 */ /* 0x000fc60000000000 */
[----:B------:R-:W-:Y:S05]  /*10a00*/  BRA.DIV UR4, `(.L_x_789) ;  /* 0x0000007e04087947 */ /* 0x000fea000b800000 */
[----:B0-----:R0:W0:Y:S04]  /*10a10*/  SHFL.IDX PT, R0, R4, 0x2, 0x181f ;  /* 0x00581f0004007f89 */ /* 0x00102800000e0000 */
[----:B---34-:R3:W4:Y:S02]  /*10a20*/  SHFL.IDX PT, R14, R3, 0x2, 0x181f ;  /* 0x00581f00030e7f89 */ /* 0x01872400000e0000 */
.L_x_969:
        /* <DEDUP_REMOVED lines=17> */
[----:B----4-:R-:W-:-:S03]  /*10b40*/  @!P3 LEA R10, P5, R213, R14, 0x1 ;  /* 0x0000000ed50ab211 */ /* 0x010fc600078a08ff */
        /* <DEDUP_REMOVED lines=13> */
.L_x_791:
[----:B------:R-:W-:Y:S05]  /*10c20*/  BSYNC B1 ;  /* 0x0000000000017941 */ /* 0x000fea0003800000 */
.L_x_790:
[----:B------:R-:W-:-:S03]  /*10c30*/  UMOV UR4, 0xffffffff ;  /* 0xffffffff00047882 */ /* 0x000fc60000000000 */
[----:B------:R-:W-:Y:S05]  /*10c40*/  BRA.DIV UR4, `(.L_x_792) ;  /* 0x0000007a04c07947 */ /* 0x000fea000b800000 */
[----:B0-----:R0:W0:Y:S04]  /*10c50*/  SHFL.IDX PT, R0, R4, 0x3, 0x181f ;  /* 0x00781f0004007f89 */ /* 0x00102800000e0000 */
[----:B----4-:R4:W0:Y:S02]  /*10c60*/  SHFL.IDX PT, R14, R3, 0x3, 0x181f ;  /* 0x00781f00030e7f89 */ /* 0x01082400000e0000 */
.L_x_973:
[----:B--234-:R-:W-:-:S05]  /*10c70*/  VIADD R3, R7, 0x60 ;  /* 0x0000006007037836 */ /* 0x01cfca0000000000 */
[----:B------:R-:W-:-:S13]  /*10c80*/  ISETP.GE.AND P0, PT, R3, R8, PT ;  /* 0x000000080300720c */ /* 0x000fda0003f06270 */
[----:B------:R-:W-:Y:S05]  /*10c90*/  @P0 BRA `(.L_x_779) ;  /* 0x00000000006c0947 */ /* 0x000fea0003800000 */
[C---:B------:R-:W-:Y:S01]  /*10ca0*/  VIADD R15, R213.reuse, 0x40 ;  /* 0x00000040d50f7836 */ /* 0x040fe20000000000 */
[----:B------:R-:W-:Y:S01]  /*10cb0*/  ULDC UR4, c[0x0][0xac8] ;  /* 0x0002b20000047ab9 */ /* 0x000fe20000000800 */
[C---:B------:R-:W-:Y:S01]  /*10cc0*/  IADD3 R12, R213.reuse, 0x80, RZ ;  /* 0x00000080d50c7810 */ /* 0x040fe20007ffe0ff */
[C---:B------:R-:W-:Y:S01]  /*10cd0*/  VIADD R10, R213.reuse, 0xc0 ;  /* 0x000000c0d50a7836 */ /* 0x040fe20000000000 */
[C---:B------:R-:W-:Y:S01]  /*10ce0*/  ISETP.GE.AND P3, PT, R213.reuse, UR4, PT ;  /* 0x00000004d5007c0c */ /* 0x040fe2000bf66270 */
        /* <DEDUP_REMOVED lines=8> */
[----:B------:R-:W-:Y:S02]  /*10d70*/  SHF.R.S32.HI R13, RZ, 0x1f, R13 ;  /* 0x0000001fff0d7819 */ /* 0x000fe4000001140d */
[-C--:B0-----:R-:W-:Y:S02]  /*10d80*/  @!P3 LEA R4, P5, R213, R14.reuse, 0x1 ;  /* 0x0000000ed504b211 */ /* 0x081fe400078a08ff */
[----:B------:R-:W-:Y:S02]  /*10d90*/  @!P2 LEA R6, P4, R15, R14, 0x1 ;  /* 0x0000000e0f06a211 */ /* 0x000fe400078808ff */
[----:B------:R-:W-:-:S02]  /*10da0*/  @!P3 LEA.HI.X R5, R213, R0, R9, 0x1, P5 ;  /* 0x00000000d505b211 */ /* 0x000fc400028f0c09 */
[----:B------:R-:W-:Y:S02]  /*10db0*/  @!P1 LEA R8, P5, R12, R14, 0x1 ;  /* 0x0000000e0c089211 */ /* 0x000fe400078a08ff */
[----:B------:R-:W-:Y:S01]  /*10dc0*/  @!P2 LEA.HI.X R7, R15, R0, R20, 0x1, P4 ;  /* 0x000000000f07a211 */ /* 0x000fe200020f0c14 */
[----:B------:R2:W-:Y:S01]  /*10dd0*/  @!P3 ST.E.128 desc[UR40][R4.64], RZ ;  /* 0x000000ff0400b985 */ /* 0x0005e2000c101d28 */
[----:B------:R-:W-:Y:S02]  /*10de0*/  SHF.R.S32.HI R11, RZ, 0x1f, R11 ;  /* 0x0000001fff0b7819 */ /* 0x000fe4000001140b */
[----:B------:R-:W-:Y:S01]  /*10df0*/  @!P0 LEA R14, P4, R10, R14, 0x1 ;  /* 0x0000000e0a0e8211 */ /* 0x000fe200078808ff */
[----:B------:R2:W-:Y:S01]  /*10e00*/  @!P2 ST.E.128 desc[UR40][R6.64], RZ ;  /* 0x000000ff0600a985 */ /* 0x0005e2000c101d28 */
[-C--:B------:R-:W-:Y:S02]  /*10e10*/  @!P1 LEA.HI.X R9, R12, R0.reuse, R13, 0x1, P5 ;  /* 0x000000000c099211 */ /* 0x080fe400028f0c0d */
[----:B------:R-:W-:-:S03]  /*10e20*/  @!P0 LEA.HI.X R15, R10, R0, R11, 0x1, P4 ;  /* 0x000000000a0f8211 */ /* 0x000fc600020f0c0b */
[----:B------:R2:W-:Y:S04]  /*10e30*/  @!P1 ST.E.128 desc[UR40][R8.64], RZ ;  /* 0x000000ff08009985 */ /* 0x0005e8000c101d28 */
[----:B------:R2:W-:Y:S02]  /*10e40*/  @!P0 ST.E.128 desc[UR40][R14.64], RZ ;  /* 0x000000ff0e008985 */ /* 0x0005e4000c101d28 */
.L_x_779:
[----:B------:R-:W-:Y:S05]  /*10e50*/  BSYNC B0 ;  /* 0x0000000000007941 */ /* 0x000fea0003800000 */
.L_x_770:
[----:B------:R-:W-:Y:S02]  /*10e60*/  ULDC UR4, c[0x0][0xc3c] ;  /* 0x00030f0000047ab9 */ /* 0x000fe40000000800 */
[----:B------:R-:W-:-:S13]  /*10e70*/  ISETP.GE.AND P0, PT, R75, UR4, PT ;  /* 0x000000044b007c0c */ /* 0x000fda000bf06270 */
[----:B------:R-:W-:Y:S05]  /*10e80*/  @!P0 BRA `(.L_x_793) ;  /* 0xffffff0000a08947 */ /* 0x000fea000383ffff */
[----:B------:R-:W-:Y:S05]  /*10e90*/  BRA `(.L_x_650) ;  /* 0x0000006400bc7947 */ /* 0x000fea0003800000 */
.L_x_648:
[----:B------:R-:W-:-:S08]  /*10ea0*/  NOP ;  /* 0x0000000000007918 */ /* 0x000fd00000000000 */
[----:B--2---:R-:W0:-:S00]  /*10eb0*/  USETMAXREG.DEALLOC.CTAPOOL 0x28 ;  /* 0x00000028000079c8 */ /* 0x004e0000080e0500 */
[----:B0-----:R-:W-:Y:S01]  /*10ec0*/  LOP3.LUT R2, R2, 0x3, RZ, 0xc0, !PT ;  /* 0x0000000302027812 */ /* 0x001fe200078ec0ff */
[----:B------:R-:W-:Y:S01]  /*10ed0*/  IMAD.MOV.U32 R4, RZ, RZ, RZ ;  /* 0x000000ffff047224 */ /* 0x000fe200078e00ff */
[----:B------:R-:W-:-:S04]  /*10ee0*/  LOP3.LUT R23, R23, 0xffffff7f, RZ, 0xc0, !PT ;  /* 0xffffff7f17177812 */ /* 0x000fc800078ec0ff */
[----:B------:R-:W0:Y:S02]  /*10ef0*/  SHFL.IDX PT, R2, R2, RZ, 0x1f ;  /* 0x00001fff02027589 */ /* 0x000e2400000e0000 */
[----:B0-----:R-:W-:-:S13]  /*10f00*/  ISETP.NE.AND P0, PT, R2, RZ, PT ;  /* 0x000000ff0200720c */ /* 0x001fda0003f05270 */
[----:B------:R-:W-:Y:S01]  /*10f10*/  @P0 LOP3.LUT R23, R23, 0x80, RZ, 0xfc, !PT ;  /* 0x0000008017170812 */ /* 0x000fe200078efcff */
[----:B------:R-:W-:Y:S06]  /*10f20*/  @!P0 BRA `(.L_x_794) ;  /* 0x00000000001c8947 */ /* 0x000fec0003800000 */
[----:B------:R-:W0:Y:S08]  /*10f30*/  S2UR UR5, SR_CgaCtaId ;  /* 0x00000000000579c3 */ /* 0x000e300000008800 */
[----:B------:R-:W-:Y:S06]  /*10f40*/  BAR.SYNC.DEFER_BLOCKING 0x5, 0x180 ;  /* 0x0146000000007b1d */ /* 0x000fec0000010000 */
[----:B------:R-:W-:-:S02]  /*10f50*/  UMOV UR4, 0x400 ;  /* 0x0000040000047882 */ /* 0x000fc40000000000 */
[----:B0-----:R-:W-:-:S09]  /*10f60*/  ULEA UR4, UR5, UR4, 0x18 ;  /* 0x0000000405047291 */ /* 0x001fd2000f8ec03f */
[----:B------:R-:W0:Y:S01]  /*10f70*/  LDS.128 R16, [UR4+0x228d0] ;  /* 0x0228d004ff107984 */ /* 0x000e220008000c00 */
[----:B------:R-:W-:Y:S06]  /*10f80*/  BAR.ARV 0x4, 0x180 ;  /* 0x0106000000007b1d */ /* 0x000fec0000002000 */
[----:B------:R-:W-:Y:S05]  /*10f90*/  BRA `(.L_x_795) ;  /* 0x0000000400fc7947 */ /* 0x000fea0003800000 */
.L_x_794:
[----:B------:R-:W-:Y:S01]  /*10fa0*/  LOP3.LUT R5, R0, 0x1f, RZ, 0xc0, !PT ;  /* 0x0000001f00057812 */ /* 0x000fe200078ec0ff */
[----:B------:R-:W-:Y:S01]  /*10fb0*/  ULDC UR4, c[0x0][0xc3c] ;  /* 0x00030f0000047ab9 */ /* 0x000fe20000000800 */
[----:B------:R-:W0:Y:S01]  /*10fc0*/  S2UR UR6, SR_CTAID.X ;  /* 0x00000000000679c3 */ /* 0x000e220000002500 */
[----:B------:R-:W-:Y:S01]  /*10fd0*/  ULDC UR5, c[0x0][0xc38] ;  /* 0x00030e0000057ab9 */ /* 0x000fe20000000800 */
[----:B------:R-:W-:-:S04]  /*10fe0*/  ISETP.NE.AND P0, PT, R5, 0x1f, PT ;  /* 0x0000001f0500780c */ /* 0x000fc80003f05270 */
[----:B------:R-:W-:-:S13]  /*10ff0*/  ISETP.GE.OR P1, PT, R5, UR4, !P0 ;  /* 0x0000000405007c0c */ /* 0x000fda000c726670 */
[----:B------:R-:W1:Y:S02]  /*11000*/  @!P1 LDC.64 R2, c[0x0][0xc80] ;  /* 0x00032000ff029b82 */ /* 0x000e640000000a00 */
[----:B-1----:R-:W-:-:S05]  /*11010*/  @!P1 IMAD.WIDE.U32 R2, R5, 0x4, R2 ;  /* 0x0000000405029825 */ /* 0x002fca00078e0002 */
        /* <DEDUP_REMOVED lines=8> */
[----:B--2---:R-:W1:Y:S02]  /*110a0*/  SHFL.UP PT, R6, R4, 0x1, RZ ;  /* 0x0420000004067989 */ /* 0x004e6400000e00ff */
[----:B-1----:R-:W-:-:S05]  /*110b0*/  SEL R7, R6, RZ, P1 ;  /* 0x000000ff06077207 */ /* 0x002fca0000800000 */
[----:B------:R-:W-:-:S05]  /*110c0*/  IMAD.IADD R7, R4, 0x1, R7 ;  /* 0x0000000104077824 */ /* 0x000fca00078e0207 */
[----:B------:R-:W1:Y:S02]  /*110d0*/  SHFL.UP PT, R6, R7, 0x2, RZ ;  /* 0x0440000007067989 */ /* 0x000e6400000e00ff */
        /* <DEDUP_REMOVED lines=11> */
[----:B------:R-:W1:Y:S02]  /*11190*/  SHFL.IDX PT, R6, R7, 0x1f, 0x1f ;  /* 0x03e01f0007067f89 */ /* 0x000e6400000e0000 */
[----:B-1----:R-:W-:-:S04]  /*111a0*/  IMAD R6, R6, UR5, RZ ;  /* 0x0000000506067c24 */ /* 0x002fc8000f8e02ff */
[----:B------:R-:W-:Y:S01]  /*111b0*/  IMAD.MOV.U32 R3, RZ, RZ, R6 ;  /* 0x000000ffff037224 */ /* 0x000fe200078e0006 */
[----:B0-----:R-:W-:-:S13]  /*111c0*/  ISETP.GT.AND P6, PT, R6, UR6, PT ;  /* 0x0000000606007c0c */ /* 0x001fda000bfc4270 */
[----:B------:R-:W-:Y:S05]  /*111d0*/  @P6 BRA `(.L_x_796) ;  /* 0x00000000009c6947 */ /* 0x000fea0003800000 */
[----:B------:R-:W0:Y:S01]  /*111e0*/  LDC R10, c[0x0][0xc3c] ;  /* 0x00030f00ff0a7b82 */ /* 0x000e220000000800 */
[----:B------:R-:W-:Y:S01]  /*111f0*/  IMAD.MOV.U32 R6, RZ, RZ, R3 ;  /* 0x000000ffff067224 */ /* 0x000fe200078e0003 */
[----:B------:R-:W-:Y:S01]  /*11200*/  UMOV UR4, URZ ;  /* 0x0000003f00047c82 */ /* 0x000fe20008000000 */
[----:B------:R-:W-:Y:S01]  /*11210*/  ULDC UR7, c[0x0][0xc3c] ;  /* 0x00030f0000077ab9 */ /* 0x000fe20000000800 */
[----:B------:R-:W-:-:S05]  /*11220*/  ULDC UR5, c[0x0][0xc38] ;  /* 0x00030e0000057ab9 */ /* 0x000fca0000000800 */
.L_x_800:
[----:B------:R-:W-:Y:S01]  /*11230*/  UIADD3 UR4, UR4, 0x1f, URZ ;  /* 0x0000001f04047890 */ /* 0x000fe2000fffe03f */
[----:B------:R-:W-:-:S05]  /*11240*/  IMAD.U32 R19, RZ, RZ, UR7 ;  /* 0x00000007ff137e24 */ /* 0x000fca000f8e00ff */
[----:B0-----:R-:W-:-:S13]  /*11250*/  ISETP.LE.AND P6, PT, R10, UR4, PT ;  /* 0x000000040a007c0c */ /* 0x001fda000bfc3270 */
[----:B------:R-:W-:Y:S05]  /*11260*/  @P6 BRA `(.L_x_797) ;  /* 0x0000000400246947 */ /* 0x000fea0003800000 */
[----:B------:R-:W-:Y:S01]  /*11270*/  VIADD R7, R5, UR4 ;  /* 0x0000000405077c36 */ /* 0x000fe20008000000 */
[----:B------:R-:W-:Y:S01]  /*11280*/  BSSY B0, `(.L_x_798) ;  /* 0x0000007000007945 */ /* 0x000fe20003800000 */
[----:B------:R-:W-:-:S03]  /*11290*/  IMAD.MOV.U32 R4, RZ, RZ, RZ ;  /* 0x000000ffff047224 */ /* 0x000fc600078e00ff */
[----:B------:R-:W-:-:S13]  /*112a0*/  ISETP.GE.OR P6, PT, R7, R10, !P0 ;  /* 0x0000000a0700720c */ /* 0x000fda00047c6670 */
[----:B------:R-:W-:Y:S05]  /*112b0*/  @P6 BRA `(.L_x_799) ;  /* 0x00000000000c6947 */ /* 0x000fea0003800000 */
[----:B------:R-:W0:Y:S02]  /*112c0*/  LDC.64 R2, c[0x0][0xc80] ;  /* 0x00032000ff027b82 */ /* 0x000e240000000a00 */
[----:B0-----:R-:W-:-:S05]  /*112d0*/  IMAD.WIDE R2, R7, 0x4, R2 ;  /* 0x0000000407027825 */ /* 0x001fca00078e0202 */
[----:B------:R0:W5:Y:S02]  /*112e0*/  LDG.E R4, desc[UR40][R2.64] ;  /* 0x0000002802047981 */ /* 0x000164000c1e1900 */
.L_x_799:
[----:B------:R-:W-:Y:S05]  /*112f0*/  BSYNC B0 ;  /* 0x0000000000007941 */ /* 0x000fea0003800000 */
.L_x_798:
        /* <DEDUP_REMOVED lines=21> */
.L_x_796:
        /* <DEDUP_REMOVED lines=15> */
.L_x_801:
[----:B---3--:R-:W-:Y:S01]  /*11540*/  IMAD R16, R16, UR5, R9 ;  /* 0x0000000510107c24 */ /* 0x008fe2000f8e0209 */
[----:B0-----:R-:W-:Y:S01]  /*11550*/  IABS R2, R4 ;  /* 0x0000000400027213 */ /* 0x001fe20000000000 */
[----:B-12---:R-:W-:Y:S02]  /*11560*/  IMAD.MOV R7, RZ, RZ, -R3 ;  /* 0x000000ffff077224 */ /* 0x006fe400078e0a03 */
[----:B------:R-:W-:Y:S01]  /*11570*/  VIADD R19, R19, UR4 ;  /* 0x0000000413137c36 */ /* 0x000fe20008000000 */
[----:B------:R-:W-:Y:S01]  /*11580*/  IADD3 R9, -R16, UR6, RZ ;  /* 0x0000000610097c10 */ /* 0x000fe2000fffe1ff */
[----:B------:R-:W-:Y:S02]  /*11590*/  IMAD.MOV R8, RZ, RZ, -R2 ;  /* 0x000000ffff087224 */ /* 0x000fe400078e0a02 */
[----:B------:R-:W-:Y:S01]  /*115a0*/  IMAD R7, R7, R10, RZ ;  /* 0x0000000a07077224 */ /* 0x000fe200078e02ff */
        /* <DEDUP_REMOVED lines=16> */
[----:B------:R-:W-:-:S05]  /*116b0*/  @!P1 LOP3.LUT R2, RZ, R4, RZ, 0x33, !PT ;  /* 0x00000004ff029212 */ /* 0x000fca00078e33ff */
[--C-:B------:R-:W-:Y:S02]  /*116c0*/  IMAD.MOV R17, RZ, RZ, -R2.reuse ;  /* 0x000000ffff117224 */ /* 0x100fe400078e0a02 */
[----:B------:R-:W-:Y:S02]  /*116d0*/  IMAD.MOV.U32 R18, RZ, RZ, R2 ;  /* 0x000000ffff127224 */ /* 0x000fe400078e0002 */
[----:B------:R-:W-:Y:S01]  /*116e0*/  IMAD R17, R4, R17, R9 ;  /* 0x0000001104117224 */ /* 0x000fe200078e0209 */
[----:B------:R-:W-:Y:S06]  /*116f0*/  BRA `(.L_x_802) ;  /* 0x00000000000c7947 */ /* 0x000fec0003800000 */
.L_x_797:
[----:B------:R-:W-:Y:S02]  /*11700*/  IMAD.MOV.U32 R17, RZ, RZ, RZ ;  /* 0x000000ffff117224 */ /* 0x000fe400078e00ff */
[----:B------:R-:W-:Y:S02]  /*11710*/  IMAD.U32 R16, RZ, RZ, UR6 ;  /* 0x00000006ff107e24 */ /* 0x000fe4000f8e00ff */
[----:B------:R-:W-:-:S07]  /*11720*/  IMAD.MOV.U32 R18, RZ, RZ, RZ ;  /* 0x000000ffff127224 */ /* 0x000fce00078e00ff */
.L_x_802:
[----:B------:R-:W-:-:S13]  /*11730*/  ISETP.NE.AND P0, PT, R5, RZ, PT ;  /* 0x000000ff0500720c */ /* 0x000fda0003f05270 */
[----:B------:R-:W0:Y:S01]  /*11740*/  @!P0 S2R R3, SR_CgaCtaId ;  /* 0x0000000000038919 */ /* 0x000e220000008800 */
[----:B------:R-:W-:-:S04]  /*11750*/  @!P0 MOV R2, 0x400 ;  /* 0x0000040000028802 */ /* 0x000fc80000000f00 */
[----:B0-----:R-:W-:-:S05]  /*11760*/  @!P0 LEA R2, R3, R2, 0x18 ;  /* 0x0000000203028211 */ /* 0x001fca00078ec0ff */
[----:B------:R1:W-:Y:S01]  /*11770*/  @!P0 STS.128 [R2+0x228d0], R16 ;  /* 0x0228d01002008388 */ /* 0x0003e20000000c00 */
[----:B------:R-:W-:Y:S06]  /*11780*/  BAR.ARV 0x5, 0x180 ;  /* 0x0146000000007b1d */ /* 0x000fec0000002000 */
.L_x_795:
[----:B------:R2:W-:Y:S01]  /*11790*/  STL [R1+0x28], RZ ;  /* 0x000028ff01007387 */ /* 0x0005e20000100800 */
[----:B------:R-:W-:Y:S01]  /*117a0*/  ULDC UR4, c[0x0][0xc3c] ;  /* 0x00030f0000047ab9 */ /* 0x000fe20000000800 */
[----:B------:R-:W-:Y:S01]  /*117b0*/  IMAD.MOV.U32 R26, RZ, RZ, 0x1 ;  /* 0x00000001ff1a7424 */ /* 0x000fe200078e00ff */
[----:B0-----:R-:W-:Y:S01]  /*117c0*/  ISETP.GE.AND P0, PT, R19, UR4, PT ;  /* 0x0000000413007c0c */ /* 0x001fe2000bf06270 */
[----:B------:R-:W-:-:S12]  /*117d0*/  IMAD.MOV.U32 R25, RZ, RZ, RZ ;  /* 0x000000ffff197224 */ /* 0x000fd800078e00ff */
[----:B--2---:R-:W-:Y:S05]  /*117e0*/  @P0 BRA `(.L_x_803) ;  /* 0x00000058008c0947 */ /* 0x004fea0003800000 */
[----:B------:R-:W2:Y:S01]  /*117f0*/  LDL R4, [R1] ;  /* 0x0000000001047983 */ /* 0x000ea20000100800 */
[----:B------:R-:W0:Y:S01]  /*11800*/  S2UR UR5, SR_CgaCtaId ;  /* 0x00000000000579c3 */ /* 0x000e220000008800 */
[C---:B-1----:R-:W-:Y:S01]  /*11810*/  IMAD.SHL.U32 R2, R0.reuse, 0x8, RZ ;  /* 0x0000000800027824 */ /* 0x042fe200078e00ff */
[----:B------:R-:W-:Y:S01]  /*11820*/  LOP3.LUT R5, R0, 0x7f, RZ, 0xc0, !PT ;  /* 0x0000007f00057812 */ /* 0x000fe200078ec0ff */
[----:B------:R-:W-:Y:S01]  /*11830*/  UMOV UR4, 0x400 ;  /* 0x0000040000047882 */ /* 0x000fe20000000000 */
[----:B------:R-:W-:Y:S01]  /*11840*/  BSSY B8, `(.L_x_803) ;  /* 0x000059d000087945 */ /* 0x000fe20003800000 */
[----:B------:R-:W-:Y:S01]  /*11850*/  IMAD.MOV.U32 R26, RZ, RZ, 0x1 ;  /* 0x00000001ff1a7424 */ /* 0x000fe200078e00ff */
[C---:B------:R-:W-:Y:S01]  /*11860*/  LOP3.LUT R3, R2.reuse, 0x1f8, RZ, 0xc0, !PT ;  /* 0x000001f802037812 */ /* 0x040fe200078ec0ff */
[----:B------:R-:W-:Y:S01]  /*11870*/  IMAD.SHL.U32 R30, R5, 0x8, RZ ;  /* 0x00000008051e7824 */ /* 0x000fe200078e00ff */
[----:B------:R-:W-:Y:S02]  /*11880*/  LOP3.LUT R2, R2, 0x38, RZ, 0xc0, !PT ;  /* 0x0000003802027812 */ /* 0x000fe400078ec0ff */
[----:B------:R-:W-:-:S02]  /*11890*/  CS2R R24, SRZ ;  /* 0x0000000000187805 */ /* 0x000fc4000001ff00 */
[----:B------:R-:W-:Y:S01]  /*118a0*/  LOP3.LUT R3, R3, 0x38, R0, 0x78, !PT ;  /* 0x0000003803037812 */ /* 0x000fe200078e7800 */
[----:B------:R-:W-:Y:S01]  /*118b0*/  IMAD.SHL.U32 R0, R0, 0x10, RZ ;  /* 0x0000001000007824 */ /* 0x000fe200078e00ff */
[----:B------:R-:W-:Y:S01]  /*118c0*/  ULDC.64 UR38, c[0x0][0x198] ;  /* 0x0000660000267ab9 */ /* 0x000fe20000000a00 */
[----:B------:R-:W-:Y:S01]  /*118d0*/  IMAD.MOV.U32 R27, RZ, RZ, 0x1 ;  /* 0x00000001ff1b7424 */ /* 0x000fe200078e00ff */
[----:B------:R-:W-:Y:S01]  /*118e0*/  LOP3.LUT R30, R3, 0x200, R30, 0xf8, !PT ;  /* 0x00000200031e7812 */ /* 0x000fe200078ef81e */
[----:B------:R-:W-:Y:S01]  /*118f0*/  ULDC UR36, c[0x0][0xc] ;  /* 0x0000030000247ab9 */ /* 0x000fe20000000800 */
[----:B------:R-:W-:-:S04]  /*11900*/  SHF.R.U32.HI R3, RZ, 0x3, R5 ;  /* 0x00000003ff037819 */ /* 0x000fc80000011605 */
[----:B------:R-:W-:Y:S02]  /*11910*/  LOP3.LUT R3, R3, 0x70, R0, 0xf8, !PT ;  /* 0x0000007003037812 */ /* 0x000fe400078ef800 */
[C---:B------:R-:W-:Y:S01]  /*11920*/  LOP3.LUT R0, R2.reuse, 0x40, RZ, 0xfc, !PT ;  /* 0x0000004002007812 */ /* 0x040fe200078efcff */
[----:B0-----:R-:W-:Y:S01]  /*11930*/  ULEA UR4, UR5, UR4, 0x18 ;  /* 0x0000000405047291 */ /* 0x001fe2000f8ec03f */
[C---:B------:R-:W-:Y:S02]  /*11940*/  LOP3.LUT R3, R2.reuse, 0x80, RZ, 0xfc, !PT ;  /* 0x0000008002037812 */ /* 0x040fe400078efcff */
[----:B------:R-:W-:-:S03]  /*11950*/  LOP3.LUT R2, R2, 0xc0, RZ, 0xfc, !PT ;  /* 0x000000c002027812 */ /* 0x000fc600078efcff */
[----:B------:R-:W-:-:S04]  /*11960*/  IMAD.U32 R22, RZ, RZ, UR4 ;  /* 0x00000004ff167e24 */ /* 0x000fc8000f8e00ff */
[----:B------:R-:W-:Y:S01]  /*11970*/  IMAD R0, R30, 0x2, R22 ;  /* 0x000000021e007824 */ /* 0x000fe200078e0216 */
[----:B--2---:R-:W-:-:S05]  /*11980*/  LOP3.LUT R4, R4, 0x2, RZ, 0xfc, !PT ;  /* 0x0000000204047812 */ /* 0x004fca00078efcff */
[----:B------:R0:W-:Y:S04]  /*11990*/  STL [R1+0x40], R4 ;  /* 0x0000400401007387 */ /* 0x0001e80000100800 */
[----:B------:R0:W-:Y:S04]  /*119a0*/  STL [R1+0x28], RZ ;  /* 0x000028ff01007387 */ /* 0x0001e80000100800 */
[----:B------:R0:W-:Y:S02]  /*119b0*/  STL [R1+0x8], R0 ;  /* 0x0000080001007387 */ /* 0x0001e40000100800 */
.L_x_902:
[----:B-1----:R-:W1:Y:S02]  /*119c0*/  LDC.64 R2, c[0x0][0xc88] ;  /* 0x00032200ff027b82 */ /* 0x002e640000000a00 */
[----:B-1----:R-:W-:-:S05]  /*119d0*/  IMAD.WIDE R2, R19, 0x4, R2 ;  /* 0x0000000413027825 */ /* 0x002fca00078e0202 */
[----:B------:R-:W0:Y:S01]  /*119e0*/  LDG.E R35, desc[UR40][R2.64] ;  /* 0x0000002802237981 */ /* 0x000e22000c1e1900 */
[----:B------:R-:W-:Y:S05]  /*119f0*/  YIELD ;  /* 0x0000000000007946 */ /* 0x000fea0003800000 */
[----:B------:R-:W-:Y:S01]  /*11a00*/  ULDC.64 UR4, c[0x0][0xa28] ;  /* 0x00028a0000047ab9 */ /* 0x000fe20000000a00 */
[----:B------:R-:W-:Y:S01]  /*11a10*/  IMAD.MOV.U32 R31, RZ, RZ, RZ ;  /* 0x000000ffff1f7224 */ /* 0x000fe200078e00ff */
[----:B------:R-:W-:Y:S01]  /*11a20*/  ISETP.NE.U32.AND P0, PT, RZ, UR4, PT ;  /* 0x00000004ff007c0c */ /* 0x000fe2000bf05070 */
[----:B------:R-:W-:Y:S01]  /*11a30*/  IMAD.MOV.U32 R6, RZ, RZ, RZ ;  /* 0x000000ffff067224 */ /* 0x000fe200078e00ff */
[----:B------:R-:W-:Y:S01]  /*11a40*/  ULDC.64 UR8, c[0x0][0xa18] ;  /* 0x0002860000087ab9 */ /* 0x000fe20000000a00 */
[----:B------:R-:W-:Y:S01]  /*11a50*/  ULDC.64 UR6, c[0x0][0xa10] ;  /* 0x0002840000067ab9 */ /* 0x000fe20000000a00 */
[----:B------:R-:W-:-:S02]  /*11a60*/  ISETP.NE.AND.EX P0, PT, RZ, UR5, PT, P0 ;  /* 0x00000005ff007c0c */ /* 0x000fc4000bf05300 */
[----:B0-----:R-:W-:-:S11]  /*11a70*/  SHF.R.S32.HI R0, RZ, 0x1f, R35 ;  /* 0x0000001fff007819 */ /* 0x001fd60000011423 */
[C---:B------:R-:W-:Y:S02]  /*11a80*/  @P0 LEA R2, P1, R35.reuse, UR4, 0x2 ;  /* 0x0000000423020c11 */ /* 0x040fe4000f8210ff */
[C---:B------:R-:W-:Y:S01]  /*11a90*/  SHF.L.U32 R28, R35.reuse, 0x2, RZ ;  /* 0x00000002231c7819 */ /* 0x040fe200000006ff */
[----:B------:R0:W-:Y:S01]  /*11aa0*/  STL [R1+0x10], R0 ;  /* 0x0000100001007387 */ /* 0x0001e20000100800 */
[----:B------:R-:W-:Y:S01]  /*11ab0*/  @P0 LEA.HI.X R3, R35, UR5, R0, 0x2, P1 ;  /* 0x0000000523030c11 */ /* 0x000fe200088f1400 */
[----:B------:R-:W-:-:S04]  /*11ac0*/  ULDC.64 UR4, c[0x0][0xa00] ;  /* 0x0002800000047ab9 */ /* 0x000fc80000000a00 */
[----:B------:R1:W5:Y:S01]  /*11ad0*/  @P0 LDG.E R31, desc[UR40][R2.64] ;  /* 0x00000028021f0981 */ /* 0x000362000c1e1900 */
[----:B------:R-:W-:Y:S02]  /*11ae0*/  ISETP.NE.U32.AND P0, PT, RZ, UR4, PT ;  /* 0x00000004ff007c0c */ /* 0x000fe4000bf05070 */
[----:B------:R-:W-:Y:S01]  /*11af0*/  SHF.L.U64.HI R32, R35, 0x2, R0 ;  /* 0x0000000223207819 */ /* 0x000fe20000010200 */
[----:B0-----:R-:W-:Y:S01]  /*11b00*/  IMAD.MOV.U32 R0, RZ, RZ, RZ ;  /* 0x000000ffff007224 */ /* 0x001fe200078e00ff */
[----:B------:R-:W-:Y:S02]  /*11b10*/  ISETP.NE.AND.EX P0, PT, RZ, UR5, PT, P0 ;  /* 0x00000005ff007c0c */ /* 0x000fe4000bf05300 */
[----:B------:R-:W-:Y:S02]  /*11b20*/  ISETP.NE.U32.AND P2, PT, RZ, UR8, PT ;  /* 0x00000008ff007c0c */ /* 0x000fe4000bf45070 */
[----:B------:R-:W-:Y:S02]  /*11b30*/  ISETP.NE.U32.AND P1, PT, RZ, UR6, PT ;  /* 0x00000006ff007c0c */ /* 0x000fe4000bf25070 */
[----:B-1----:R-:W-:-:S02]  /*11b40*/  IADD3 R2, P3, R28, UR4, RZ ;  /* 0x000000041c027c10 */ /* 0x002fc4000ff7e0ff */
[----:B------:R-:W-:Y:S02]  /*11b50*/  ISETP.NE.AND.EX P2, PT, RZ, UR9, PT, P2 ;  /* 0x00000009ff007c0c */ /* 0x000fe4000bf45320 */
[----:B------:R-:W-:Y:S02]  /*11b60*/  IADD3.X R3, R32, UR5, RZ, P3, !PT ;  /* 0x0000000520037c10 */ /* 0x000fe40009ffe4ff */
[----:B------:R-:W-:Y:S02]  /*11b70*/  ISETP.NE.AND.EX P1, PT, RZ, UR7, PT, P1 ;  /* 0x00000007ff007c0c */ /* 0x000fe4000bf25310 */
[----:B--23--:R-:W-:Y:S01]  /*11b80*/  IADD3 R4, P4, R28, UR6, RZ ;  /* 0x000000061c047c10 */ /* 0x00cfe2000ff9e0ff */
[----:B------:R-:W2:Y:S01]  /*11b90*/  @P0 LDG.E R6, desc[UR40][R2.64] ;  /* 0x0000002802060981 */ /* 0x000ea2000c1e1900 */
[----:B------:R-:W-:Y:S02]  /*11ba0*/  ULDC UR4, c[0x0][0x288] ;  /* 0x0000a20000047ab9 */ /* 0x000fe40000000800 */
[----:B------:R-:W-:Y:S01]  /*11bb0*/  IMAD.U32 R8, RZ, RZ, UR4 ;  /* 0x00000004ff087e24 */ /* 0x000fe2000f8e00ff */
[----:B------:R-:W-:Y:S01]  /*11bc0*/  IADD3.X R5, R32, UR7, RZ, P4, !PT ;  /* 0x0000000720057c10 */ /* 0x000fe2000a7fe4ff */
[----:B------:R-:W-:-:S05]  /*11bd0*/  ULDC.64 UR4, c[0x0][0x418] ;  /* 0x0001060000047ab9 */ /* 0x000fca0000000a00 */
[----:B------:R-:W5:Y:S04]  /*11be0*/  @P1 LDG.E R0, desc[UR40][R4.64] ;  /* 0x0000002804001981 */ /* 0x000f68000c1e1900 */
[----:B--2---:R0:W-:Y:S02]  /*11bf0*/  STL [R1+0xc], R6 ;  /* 0x00000c0601007387 */ /* 0x0041e40000100800 */
[----:B0-----:R-:W-:-:S04]  /*11c00*/  @P2 IADD3 R6, P3, R28, UR8, RZ ;  /* 0x000000081c062c10 */ /* 0x001fc8000ff7e0ff */
[----:B------:R-:W-:-:S05]  /*11c10*/  @P2 IADD3.X R7, R32, UR9, RZ, P3, !PT ;  /* 0x0000000920072c10 */ /* 0x000fca0009ffe4ff */
[----:B------:R0:W2:Y:S01]  /*11c20*/  @P2 LDG.E R8, desc[UR40][R6.64] ;  /* 0x0000002806082981 */ /* 0x0000a2000c1e1900 */
[----:B------:R-:W-:-:S03]  /*11c30*/  UISETP.NE.U32.AND UP0, UPT, UR4, URZ, UPT ;  /* 0x0000003f0400728c */ /* 0x000fc6000bf05070 */
[----:B------:R-:W-:Y:S01]  /*11c40*/  ULDC UR4, c[0x0][0x424] ;  /* 0x0001090000047ab9 */ /* 0x000fe20000000800 */
[----:B------:R-:W-:-:S03]  /*11c50*/  UISETP.NE.AND.EX UP0, UPT, UR5, URZ, UPT, UP0 ;  /* 0x0000003f0500728c */ /* 0x000fc6000bf05300 */
[----:B------:R-:W-:Y:S01]  /*11c60*/  ULDC UR5, c[0x0][0x2f0] ;  /* 0x0000bc0000057ab9 */ /* 0x000fe20000000800 */
[----:B------:R-:W-:-:S04]  /*11c70*/  USEL UR4, UR4, 0x1, UP0 ;  /* 0x0000000104047887 */ /* 0x000fc80008000000 */
[----:B------:R-:W-:-:S03]  /*11c80*/  UIMAD UR4, UR4, UR5, URZ ;  /* 0x00000005040472a4 */ /* 0x000fc6000f8e023f */
[----:B------:R-:W-:Y:S02]  /*11c90*/  ULDC UR5, c[0x0][0x348] ;  /* 0x0000d20000057ab9 */ /* 0x000fe40000000800 */
[----:B0-----:R-:W-:Y:S02]  /*11ca0*/  IMAD.U32 R6, RZ, RZ, UR5 ;  /* 0x00000005ff067e24 */ /* 0x001fe4000f8e00ff */
[----:B------:R-:W-:Y:S01]  /*11cb0*/  IMAD.U32 R7, RZ, RZ, UR4 ;  /* 0x00000004ff077e24 */ /* 0x000fe2000f8e00ff */
[----:B--2---:R0:W-:Y:S01]  /*11cc0*/  STL [R1+0x20], R8 ;  /* 0x0000200801007387 */ /* 0x0041e20000100800 */
[----:B----4-:R-:W-:Y:S05]  /*11cd0*/  @P2 BRA `(.L_x_804) ;  /* 0x0000000000142947 */ /* 0x010fea0003800000 */
[----:B------:R-:W-:Y:S05]  /*11ce0*/  @!P0 BRA `(.L_x_804) ;  /* 0x0000000000108947 */ /* 0x000fea0003800000 */
[----:B0-----:R-:W2:Y:S04]  /*11cf0*/  LDG.E R8, desc[UR40][R2.64] ;  /* 0x0000002802087981 */ /* 0x001ea8000c1e1900 */
[----:B------:R-:W2:Y:S02]  /*11d00*/  LDG.E R9, desc[UR40][R2.64+0x4] ;  /* 0x0000042802097981 */ /* 0x000ea4000c1e1900 */
[----:B--2---:R-:W-:-:S05]  /*11d10*/  IMAD.IADD R2, R9, 0x1, -R8 ;  /* 0x0000000109027824 */ /* 0x004fca00078e0a08 */
[----:B------:R1:W-:Y:S02]  /*11d20*/  STL [R1+0x20], R2 ;  /* 0x0000200201007387 */ /* 0x0003e40000100800 */
.L_x_804:
[----:B------:R-:W-:Y:S01]  /*11d30*/  ULDC.64 UR4, c[0x0][0xa20] ;  /* 0x0002880000047ab9 */ /* 0x000fe20000000a00 */
[----:B------:R-:W-:Y:S01]  /*11d40*/  IMAD.MOV.U32 R29, RZ, RZ, R35 ;  /* 0x000000ffff1d7224 */ /* 0x000fe200078e0023 */
[----:B------:R-:W-:-:S04]  /*11d50*/  ISETP.NE.U32.AND P0, PT, RZ, UR4, PT ;  /* 0x00000004ff007c0c */ /* 0x000fc8000bf05070 */
[----:B------:R-:W-:-:S13]  /*11d60*/  ISETP.NE.AND.EX P0, PT, RZ, UR5, PT, P0 ;  /* 0x00000005ff007c0c */ /* 0x000fda000bf05300 */
[----:B------:R-:W-:Y:S05]  /*11d70*/  @!P0 BRA `(.L_x_805) ;  /* 0x0000000000108947 */ /* 0x000fea0003800000 */
[----:B-1----:R-:W-:-:S04]  /*11d80*/  IADD3 R2, P0, R28, UR4, RZ ;  /* 0x000000041c027c10 */ /* 0x002fc8000ff1e0ff */
[----:B------:R-:W-:-:S05]  /*11d90*/  IADD3.X R3, R32, UR5, RZ, P0, !PT ;  /* 0x0000000520037c10 */ /* 0x000fca00087fe4ff */
[----:B------:R2:W5:Y:S01]  /*11da0*/  LDG.E R7, desc[UR40][R2.64] ;  /* 0x0000002802077981 */ /* 0x000562000c1e1900 */
[----:B------:R-:W-:Y:S05]  /*11db0*/  BRA `(.L_x_806) ;  /* 0x0000000000247947 */ /* 0x000fea0003800000 */
.L_x_805:
[----:B------:R-:W-:Y:S02]  /*11dc0*/  ULDC.64 UR4, c[0x0][0xa08] ;  /* 0x0002820000047ab9 */ /* 0x000fe40000000a00 */
[----:B------:R-:W-:-:S04]  /*11dd0*/  ISETP.NE.U32.AND P0, PT, RZ, UR4, PT ;  /* 0x00000004ff007c0c */ /* 0x000fc8000bf05070 */
[----:B------:R-:W-:-:S13]  /*11de0*/  ISETP.NE.AND.EX P0, PT, RZ, UR5, PT, P0 ;  /* 0x00000005ff007c0c */ /* 0x000fda000bf05300 */
[----:B------:R-:W-:Y:S05]  /*11df0*/  @!P0 BRA `(.L_x_806) ;  /* 0x0000000000148947 */ /* 0x000fea0003800000 */
[----:B-1----:R-:W1:Y:S02]  /*11e00*/  LDC.64 R2, c[0x0][0xa08] ;  /* 0x00028200ff027b82 */ /* 0x002e640000000a00 */
[----:B-1----:R-:W-:-:S05]  /*11e10*/  IMAD.WIDE R2, R29, 0x4, R2 ;  /* 0x000000041d027825 */ /* 0x002fca00078e0202 */
[----:B------:R-:W2:Y:S04]  /*11e20*/  LDG.E R7, desc[UR40][R2.64] ;  /* 0x0000002802077981 */ /* 0x000ea8000c1e1900 */
[----:B------:R-:W2:Y:S02]  /*11e30*/  LDG.E R2, desc[UR40][R2.64+0x4] ;  /* 0x0000042802027981 */ /* 0x000ea4000c1e1900 */
[----:B--2---:R-:W-:-:S07]  /*11e40*/  IMAD.IADD R7, R2, 0x1, -R7 ;  /* 0x0000000102077824 */ /* 0x004fce00078e0a07 */
.L_x_806:
[----:B-12---:R-:W2:Y:S04]  /*11e50*/  @P1 LDG.E R2, desc[UR40][R4.64] ;  /* 0x0000002804021981 */ /* 0x006ea8000c1e1900 */
[----:B------:R-:W2:Y:S01]  /*11e60*/  @P1 LDG.E R3, desc[UR40][R4.64+0x4] ;  /* 0x0000042804031981 */ /* 0x000ea2000c1e1900 */
[----:B-----5:R-:W-:Y:S01]  /*11e70*/  IMAD.IADD R7, R7, 0x1, -R31 ;  /* 0x0000000107077824 */ /* 0x020fe200078e0a1f */
[----:B------:R-:W-:Y:S01]  /*11e80*/  BSSY B0, `(.L_x_807) ;  /* 0x0000138000007945 */ /* 0x000fe20003800000 */
[----:B--2---:R-:W-:-:S04]  /*11e90*/  @P1 IMAD.IADD R6, R3, 0x1, -R2 ;  /* 0x0000000103061824 */ /* 0x004fc800078e0a02 */
[----:B0-----:R-:W-:-:S04]  /*11ea0*/  IMAD.IADD R8, R7, 0x1, R6 ;  /* 0x0000000107087824 */ /* 0x001fc800078e0206 */
[----:B------:R-:W-:Y:S01]  /*11eb0*/  VIADD R2, R8, 0x5f ;  /* 0x0000005f08027836 */ /* 0x000fe20000000000 */
[----:B------:R-:W-:Y:S03]  /*11ec0*/  STL [R1+0x4], R8 ;  /* 0x0000040801007387 */ /* 0x000fe60000100800 */
[----:B------:R-:W-:-:S05]  /*11ed0*/  IMAD.HI R2, R2, 0x2aaaaaab, RZ ;  /* 0x2aaaaaab02027827 */ /* 0x000fca00078e02ff */
[----:B------:R-:W-:-:S04]  /*11ee0*/  SHF.R.U32.HI R3, RZ, 0x1f, R2 ;  /* 0x0000001fff037819 */ /* 0x000fc80000011602 */
[----:B------:R-:W-:-:S05]  /*11ef0*/  LEA.HI.SX32 R4, R2, R3, 0x1c ;  /* 0x0000000302047211 */ /* 0x000fca00078fe2ff */
[--C-:B------:R-:W-:Y:S01]  /*11f00*/  IMAD R2, R4, 0x60, -R7.reuse ;  /* 0x0000006004027824 */ /* 0x100fe200078e0a07 */
[----:B------:R0:W-:Y:S01]  /*11f10*/  STL [R1+0x2c], R4 ;  /* 0x00002c0401007387 */ /* 0x0001e20000100800 */
[----:B------:R-:W-:-:S03]  /*11f20*/  IMAD.MOV R7, RZ, RZ, -R7 ;  /* 0x000000ffff077224 */ /* 0x000fc600078e0a07 */
[----:B------:R-:W-:Y:S02]  /*11f30*/  VIMNMX R2, R2, R6, PT ;  /* 0x0000000602027248 */ /* 0x000fe40003fe0100 */
[----:B------:R-:W-:-:S04]  /*11f40*/  VIMNMX R7, RZ, R7, !PT ;  /* 0x00000007ff077248 */ /* 0x000fc80007fe0100 */
[----:B------:R-:W-:-:S13]  /*11f50*/  ISETP.GT.AND P0, PT, R2, R7, PT ;  /* 0x000000070200720c */ /* 0x000fda0003f04270 */
[----:B0-----:R-:W-:Y:S02]  /*11f60*/  @P0 VIADD R4, R2, 0x5f ;  /* 0x0000005f02040836 */ /* 0x001fe40000000000 */
[----:B------:R-:W-:-:S04]  /*11f70*/  IMAD.WIDE.U32 R2, R7, -0x55555555, RZ ;  /* 0xaaaaaaab07027825 */ /* 0x000fc800078e00ff */
[----:B------:R-:W-:Y:S01]  /*11f80*/  @P0 IMAD.HI R4, R4, 0x2aaaaaab, RZ ;  /* 0x2aaaaaab04040827 */ /* 0x000fe200078e02ff */
[----:B------:R-:W-:-:S04]  /*11f90*/  SHF.R.U32.HI R5, RZ, 0x6, R3 ;  /* 0x00000006ff057819 */ /* 0x000fc80000011603 */
[----:B------:R-:W-:Y:S01]  /*11fa0*/  @P0 SHF.R.U32.HI R3, RZ, 0x1f, R4 ;  /* 0x0000001fff030819 */ /* 0x000fe20000011604 */
[----:B------:R-:W-:-:S03]  /*11fb0*/  IMAD.MOV.U32 R2, RZ, RZ, R5 ;  /* 0x000000ffff027224 */ /* 0x000fc600078e0005 */
[----:B------:R-:W-:Y:S02]  /*11fc0*/  @P0 LEA.HI.SX32 R2, R4, R3, 0x1c ;  /* 0x0000000304020211 */ /* 0x000fe400078fe2ff */
[----:B------:R-:W-:Y:S02]  /*11fd0*/  PLOP3.LUT P0, PT, PT, PT, PT, 0x80, 0x0 ;  /* 0x000000000000781c */ /* 0x000fe40003f0f070 */
[----:B------:R-:W-:-:S13]  /*11fe0*/  ISETP.GT.AND P2, PT, R2, R5, PT ;  /* 0x000000050200720c */ /* 0x000fda0003f44270 */
[----:B------:R-:W-:Y:S05]  /*11ff0*/  @!P2 BRA `(.L_x_808) ;  /* 0x000000100080a947 */ /* 0x000fea0003800000 */
[----:B------:R-:W-:Y:S01]  /*12000*/  UMOV UR4, 0xffffffff ;  /* 0xffffffff00047882 */ /* 0x000fe20000000000 */
[----:B------:R-:W-:Y:S02]  /*12010*/  SEL R4, R29, RZ, !P1 ;  /* 0x000000ff1d047207 */ /* 0x000fe40004800000 */
[----:B------:R-:W-:Y:S05]  /*12020*/  BRA.DIV UR4, `(.L_x_809) ;  /* 0x0000006a04107947 */ /* 0x000fea000b800000 */
[----:B------:R-:W0:Y:S02]  /*12030*/  S2R R3, SR_TID.X ;  /* 0x0000000000037919 */ /* 0x000e240000002100 */
[----:B0-----:R-:W-:-:S04]  /*12040*/  SHF.R.U32.HI R3, RZ, 0x5, R3 ;  /* 0x00000005ff037819 */ /* 0x001fc80000011603 */
[----:B------:R-:W-:-:S05]  /*12050*/  LOP3.LUT R3, R3, 0x3, RZ, 0xc0, !PT ;  /* 0x0000000303037812 */ /* 0x000fca00078ec0ff */
[----:B------:R0:W1:Y:S02]  /*12060*/  SHFL.IDX PT, R14, R3, RZ, 0x1f ;  /* 0x00001fff030e7589 */ /* 0x00006400000e0000 */
.L_x_976:
[----:B-1----:R-:W-:Y:S02]  /*12070*/  ISETP.NE.AND P0, PT, R14, RZ, PT ;  /* 0x000000ff0e00720c */ /* 0x002fe40003f05270 */
[----:B------:R-:W-:-:S11]  /*12080*/  PLOP3.LUT P6, PT, PT, PT, PT, 0x8, 0x0 ;  /* 0x000000000000781c */ /* 0x000fd60003fce170 */
[----:B------:R-:W-:Y:S05]  /*12090*/  @P0 BRA `(.L_x_810) ;  /* 0x00000000000c0947 */ /* 0x000fea0003800000 */
[----:B------:R-:W-:-:S03]  /*120a0*/  UMOV UR4, 0xffffffff ;  /* 0xffffffff00047882 */ /* 0x000fc60000000000 */
[----:B------:R-:W-:Y:S05]  /*120b0*/  BRA.DIV UR4, `(.L_x_811) ;  /* 0x0000006a04207947 */ /* 0x000fea000b800000 */
[----:B------:R-:W-:-:S13]  /*120c0*/  ELECT P6, URZ, PT ;  /* 0x00000000003f782f */ /* 0x000fda00038c0000 */
.L_x_810:
[----:B0-----:R-:W2:Y:S01]  /*120d0*/  LDL R3, [R1+0x28] ;  /* 0x0000280001037983 */ /* 0x001ea20000100800 */
[----:B------:R-:W-:Y:S01]  /*120e0*/  BSSY B1, `(.L_x_812) ;  /* 0x0000008000017945 */ /* 0x000fe20003800000 */
[----:B--2---:R-:W-:-:S05]  /*120f0*/  VIADD R3, R3, 0x1 ;  /* 0x0000000103037836 */ /* 0x004fca0000000000 */
[----:B------:R-:W-:-:S04]  /*12100*/  LEA.HI R6, R3, R3, RZ, 0x1 ;  /* 0x0000000303067211 */ /* 0x000fc800078f08ff */
[----:B------:R-:W-:-:S05]  /*12110*/  LOP3.LUT R6, R6, 0xfffffffe, RZ, 0xc0, !PT ;  /* 0xfffffffe06067812 */ /* 0x000fca00078ec0ff */
[----:B------:R-:W-:-:S05]  /*12120*/  IMAD.IADD R3, R3, 0x1, -R6 ;  /* 0x0000000103037824 */ /* 0x000fca00078e0a06 */
[----:B------:R-:W-:-:S04]  /*12130*/  SHF.L.U32 R3, R3, 0x1f, RZ ;  /* 0x0000001f03037819 */ /* 0x000fc800000006ff */
[----:B------:R-:W0:Y:S02]  /*12140*/  SYNCS.PHASECHK.TRANS64.TRYWAIT P0, [R22+URZ+0x22820], R3 ;  /* 0x02282003160075a7 */ /* 0x000e24000800017f */
[----:B0-----:R-:W-:Y:S05]  /*12150*/  @!P0 BRA `(.L_x_813) ;  /* 0x0000006800188947 */ /* 0x001fea0003800000 */
.L_x_979:
[----:B------:R-:W-:Y:S05]  /*12160*/  BSYNC B1 ;  /* 0x0000000000017941 */ /* 0x000fea0003800000 */
.L_x_812:
[----:B------:R-:W-:Y:S04]  /*12170*/  BSSY B1, `(.L_x_814) ;  /* 0x000007b000017945 */ /* 0x000fe80003800000 */
[----:B------:R-:W-:Y:S05]  /*12180*/  @!P6 BRA `(.L_x_815) ;  /* 0x0000000400e4e947 */ /* 0x000fea0003800000 */
[----:B0-----:R-:W-:Y:S01]  /*12190*/  IMAD R3, R24, 0x8, R22 ;  /* 0x0000000818037824 */ /* 0x001fe200078e0216 */
[----:B------:R-:W-:Y:S01]  /*121a0*/  SHF.L.U32 R6, R27, 0x1f, RZ ;  /* 0x0000001f1b067819 */ /* 0x000fe200000006ff */
[----:B------:R-:W0:Y:S01]  /*121b0*/  S2R R7, SR_TID.X ;  /* 0x0000000000077919 */ /* 0x000e220000002100 */
[----:B------:R-:W-:Y:S02]  /*121c0*/  BSSY B2, `(.L_x_816) ;  /* 0x0000005000027945 */ /* 0x000fe40003800000 */
[----:B------:R-:W1:Y:S01]  /*121d0*/  SYNCS.PHASECHK.TRANS64.TRYWAIT P0, [R3+URZ+0x228a0], R6 ;  /* 0x0228a006030075a7 */ /* 0x000e62000800017f */
[----:B0-----:R-:W-:-:S04]  /*121e0*/  LOP3.LUT R7, R7, 0x7f, RZ, 0xc0, !PT ;  /* 0x0000007f07077812 */ /* 0x001fc800078ec0ff */
[----:B------:R-:W-:Y:S01]  /*121f0*/  ISETP.NE.AND P1, PT, R7, RZ, PT ;  /* 0x000000ff0700720c */ /* 0x000fe20003f25270 */
[----:B-1----:R-:W-:-:S12]  /*12200*/  @!P0 BRA `(.L_x_817) ;  /* 0x0000006800008947 */ /* 0x002fd80003800000 */
.L_x_980:
[----:B------:R-:W-:Y:S05]  /*12210*/  BSYNC B2 ;  /* 0x0000000000027941 */ /* 0x000fea0003800000 */
.L_x_816:
[----:B------:R-:W-:Y:S04]  /*12220*/  BSSY B2, `(.L_x_818) ;  /* 0x0000009000027945 */ /* 0x000fe80003800000 */
[----:B------:R-:W-:Y:S05]  /*12230*/  @P1 BRA `(.L_x_819) ;  /* 0x00000000001c1947 */ /* 0x000fea0003800000 */
[----:B------:R-:W1:Y:S01]  /*12240*/  S2R R8, SR_TID.X ;  /* 0x0000000000087919 */ /* 0x000e620000002100 */
[----:B------:R-:W-:-:S04]  /*12250*/  IMAD.MOV.U32 R7, RZ, RZ, 0x3000 ;  /* 0x00003000ff077424 */ /* 0x000fc800078e00ff */
[----:B------:R2:W-:Y:S01]  /*12260*/  SYNCS.ARRIVE.TRANS64 RZ, [R3+URZ+0x22890], R7 ;  /* 0x0228900703ff79a7 */ /* 0x0005e2000800003f */
[----:B-1----:R-:W-:-:S04]  /*12270*/  LOP3.LUT R8, R8, 0x1f, RZ, 0xc0, !PT ;  /* 0x0000001f08087812 */ /* 0x002fc800078ec0ff */
[----:B------:R-:W-:-:S13]  /*12280*/  ISETP.NE.AND P0, PT, R8, RZ, PT ;  /* 0x000000ff0800720c */ /* 0x000fda0003f05270 */
[----:B--2---:R-:W-:Y:S05]  /*12290*/  @!P0 BRA `(.L_x_819) ;  /* 0x0000000000048947 */ /* 0x004fea0003800000 */
[----:B------:R-:W-:Y:S01]  /*122a0*/  BPT.TRAP 0x1 ;  /* 0x000000040000795c */ /* 0x000fe20000300000 */
.L_x_819:
[----:B------:R-:W-:Y:S05]  /*122b0*/  BSYNC B2 ;  /* 0x0000000000027941 */ /* 0x000fea0003800000 */
.L_x_818:
[----:B------:R-:W-:Y:S01]  /*122c0*/  IMAD.MOV.U32 R12, RZ, RZ, RZ ;  /* 0x000000ffff0c7224 */ /* 0x000fe200078e00ff */
[----:B------:R-:W-:Y:S01]  /*122d0*/  UIADD3 UR4, UP0, UR38, 0x570, URZ ;  /* 0x0000057026047890 */ /* 0x000fe2000ff1e03f */
[----:B------:R-:W-:Y:S01]  /*122e0*/  IMAD R7, R2, 0x60, R0 ;  /* 0x0000006002077824 */ /* 0x000fe200078e0200 */
[----:B------:R-:W-:Y:S01]  /*122f0*/  PLOP3.LUT P0, PT, PT, PT, PT, 0x80, 0x0 ;  /* 0x000000000000781c */ /* 0x000fe20003f0f070 */
[----:B------:R-:W-:Y:S01]  /*12300*/  IMAD R8, R24, 0x3000, R22 ;  /* 0x0000300018087824 */ /* 0x000fe200078e0216 */
[----:B------:R-:W-:Y:S01]  /*12310*/  R2UR UR10, R12 ;  /* 0x000000000c0a72ca */ /* 0x000fe200000e0000 */
[----:B------:R-:W-:Y:S01]  /*12320*/  VIADD R7, R7, 0xffffffa0 ;  /* 0xffffffa007077836 */ /* 0x000fe20000000000 */
[----:B------:R-:W-:Y:S01]  /*12330*/  UIADD3.X UR5, URZ, UR39, URZ, UP0, !UPT ;  /* 0x000000273f057290 */ /* 0x000fe200087fe43f */
[----:B------:R-:W-:Y:S01]  /*12340*/  VIADD R8, R8, 0x1c400 ;  /* 0x0001c40008087836 */ /* 0x000fe20000000000 */
[----:B------:R-:W-:Y:S01]  /*12350*/  UMOV UR6, 0x0 ;  /* 0x0000000000067882 */ /* 0x000fe20000000000 */
[----:B------:R-:W-:Y:S01]  /*12360*/  VIADD R9, R3, 0x22890 ;  /* 0x0002289003097836 */ /* 0x000fe20000000000 */
[----:B------:R-:W-:-:S09]  /*12370*/  UMOV UR7, 0x12f00000 ;  /* 0x12f0000000077882 */ /* 0x000fd20000000000 */
.L_x_820:
[----:B------:R-:W-:-:S13]  /*12380*/  @P0 ELECT P2, URZ, PT ;  /* 0x00000000003f082f */ /* 0x000fda0003840000 */
[----:B------:R-:W-:Y:S02]  /*12390*/  @P2 R2UR UR13, R4 ;  /* 0x00000000040d22ca */ /* 0x000fe400000e0000 */
[----:B------:R-:W-:Y:S02]  /*123a0*/  @P2 R2UR UR12, R18 ;  /* 0x00000000120c22ca */ /* 0x000fe400000e0000 */
[----:B------:R-:W-:Y:S02]  /*123b0*/  @P2 R2UR UR11, R7 ;  /* 0x00000000070b22ca */ /* 0x000fe400000e0000 */
[----:B------:R-:W-:Y:S02]  /*123c0*/  @P2 R2UR UR9, R9 ;  /* 0x00000000090922ca */ /* 0x000fe400000e0000 */
[----:B------:R-:W-:Y:S02]  /*123d0*/  @P2 R2UR UR8, R8 ;  /* 0x00000000080822ca */ /* 0x000fe400000e0000 */
[----:B------:R-:W-:-:S02]  /*123e0*/  @P2 PLOP3.LUT P0, PT, P2, PT, PT, 0x8, 0x0 ;  /* 0x000000000000281c */ /* 0x000fc4000170e170 */
[----:B------:R-:W-:-:S09]  /*123f0*/  PLOP3.LUT P2, PT, PT, PT, PT, 0x8, 0x0 ;  /* 0x000000000000781c */ /* 0x000fd20003f4e170 */
[----:B------:R1:W-:Y:S02]  /*12400*/  UTMALDG.4D [UR8], [UR4], desc[UR6] ;  /* 0x00000608040075b4 */ /* 0x0003e40008019000 */
[----:B-1----:R-:W-:Y:S05]  /*12410*/  @P0 BRA.U.ANY `(.L_x_820) ;  /* 0xfffffffd00d80947 */ /* 0x002fea000393ffff */
[----:B------:R-:W1:Y:S01]  /*12420*/  SYNCS.PHASECHK.TRANS64.TRYWAIT P0, [R3+URZ+0x228c0], R6 ;  /* 0x0228c006030075a7 */ /* 0x000e62000800017f */
[----:B------:R-:W-:Y:S04]  /*12430*/  BSSY B2, `(.L_x_821) ;  /* 0x0000002000027945 */ /* 0x000fe80003800000 */
[----:B-1----:R-:W-:Y:S05]  /*12440*/  @!P0 BRA `(.L_x_822) ;  /* 0x0000006400848947 */ /* 0x002fea0003800000 */
.L_x_981:
[----:B------:R-:W-:Y:S05]  /*12450*/  BSYNC B2 ;  /* 0x0000000000027941 */ /* 0x000fea0003800000 */
.L_x_821:
[----:B------:R-:W-:Y:S01]  /*12460*/  BSSY B2, `(.L_x_823) ;  /* 0x000000b000027945 */ /* 0x000fe20003800000 */
[----:B------:R-:W-:Y:S02]  /*12470*/  IMAD.MOV.U32 R10, RZ, RZ, 0x0 ;  /* 0x00000000ff0a7424 */ /* 0x000fe400078e00ff */
[----:B------:R-:W-:Y:S01]  /*12480*/  IMAD.MOV.U32 R11, RZ, RZ, 0x12f00000 ;  /* 0x12f00000ff0b7424 */ /* 0x000fe200078e00ff */
[----:B------:R-:W-:Y:S06]  /*12490*/  @P1 BRA `(.L_x_824) ;  /* 0x00000000001c1947 */ /* 0x000fec0003800000 */
[----:B------:R-:W2:Y:S01]  /*124a0*/  S2R R8, SR_TID.X ;  /* 0x0000000000087919 */ /* 0x000ea20000002100 */
[----:B01----:R-:W-:-:S04]  /*124b0*/  MOV R6, 0xc000 ;  /* 0x0000c00000067802 */ /* 0x003fc80000000f00 */
[----:B------:R3:W-:Y:S01]  /*124c0*/  SYNCS.ARRIVE.TRANS64 RZ, [R3+URZ+0x228b0], R6 ;  /* 0x0228b00603ff79a7 */ /* 0x0007e2000800003f */
[----:B--2---:R-:W-:-:S04]  /*124d0*/  LOP3.LUT R8, R8, 0x1f, RZ, 0xc0, !PT ;  /* 0x0000001f08087812 */ /* 0x004fc800078ec0ff */
[----:B------:R-:W-:-:S13]  /*124e0*/  ISETP.NE.AND P0, PT, R8, RZ, PT ;  /* 0x000000ff0800720c */ /* 0x000fda0003f05270 */
[----:B---3--:R-:W-:Y:S05]  /*124f0*/  @!P0 BRA `(.L_x_824) ;  /* 0x0000000000048947 */ /* 0x008fea0003800000 */
[----:B------:R-:W-:Y:S01]  /*12500*/  BPT.TRAP 0x1 ;  /* 0x000000040000795c */ /* 0x000fe20000300000 */
.L_x_824:
[----:B------:R-:W-:Y:S05]  /*12510*/  BSYNC B2 ;  /* 0x0000000000027941 */ /* 0x000fea0003800000 */
.L_x_823:
[----:B------:R-:W-:Y:S01]  /*12520*/  R2UR UR10, R12 ;  /* 0x000000000c0a72ca */ /* 0x000fe200000e0000 */
[----:B01----:R-:W-:Y:S01]  /*12530*/  IMAD R6, R24, 0xc000, R22 ;  /* 0x0000c00018067824 */ /* 0x003fe200078e0216 */
[----:B------:R-:W-:Y:S01]  /*12540*/  R2UR UR6, R10 ;  /* 0x000000000a0672ca */ /* 0x000fe200000e0000 */
[----:B------:R-:W-:Y:S01]  /*12550*/  UIADD3 UR4, UP0, UR38, 0x670, URZ ;  /* 0x0000067026047890 */ /* 0x000fe2000ff1e03f */
[----:B------:R-:W-:Y:S01]  /*12560*/  R2UR UR7, R11 ;  /* 0x000000000b0772ca */ /* 0x000fe200000e0000 */
[----:B------:R-:W-:Y:S01]  /*12570*/  VIADD R3, R3, 0x228b0 ;  /* 0x000228b003037836 */ /* 0x000fe20000000000 */
[----:B------:R-:W-:Y:S01]  /*12580*/  PLOP3.LUT P0, PT, PT, PT, PT, 0x80, 0x0 ;  /* 0x000000000000781c */ /* 0x000fe20003f0f070 */
[----:B------:R-:W-:Y:S01]  /*12590*/  VIADD R8, R6, 0x400 ;  /* 0x0000040006087836 */ /* 0x000fe20000000000 */
[----:B------:R-:W-:-:S12]  /*125a0*/  UIADD3.X UR5, URZ, UR39, URZ, UP0, !UPT ;  /* 0x000000273f057290 */ /* 0x000fd800087fe43f */
.L_x_825:
        /* <DEDUP_REMOVED lines=9> */
[----:B0-----:R-:W-:Y:S05]  /*12640*/  @P0 BRA.U.ANY `(.L_x_825) ;  /* 0xfffffffd00d80947 */ /* 0x001fea000393ffff */
[----:B------:R-:W-:Y:S01]  /*12650*/  R2UR UR6, R10 ;  /* 0x000000000a0672ca */ /* 0x000fe200000e0000 */
[----:B------:R-:W-:Y:S01]  /*12660*/  VIADD R8, R6, 0x3400 ;  /* 0x0000340006087836 */ /* 0x000fe20000000000 */
[----:B------:R-:W-:Y:S01]  /*12670*/  R2UR UR7, R11 ;  /* 0x000000000b0772ca */ /* 0x000fe200000e0000 */
[----:B------:R-:W-:Y:S01]  /*12680*/  UMOV UR10, 0x40 ;  /* 0x00000040000a7882 */ /* 0x000fe20000000000 */
[----:B------:R-:W-:-:S13]  /*12690*/  PLOP3.LUT P0, PT, PT, PT, PT, 0x80, 0x0 ;  /* 0x000000000000781c */ /* 0x000fda0003f0f070 */
.L_x_826:
        /* <DEDUP_REMOVED lines=15> */
.L_x_827:
        /* <DEDUP_REMOVED lines=15> */
.L_x_828:
        /* <DEDUP_REMOVED lines=10> */
.L_x_815:
[----:B------:R-:W-:Y:S05]  /*12920*/  BSYNC B1 ;  /* 0x0000000000017941 */ /* 0x000fea0003800000 */
.L_x_814:
[----:B------:R-:W-:Y:S01]  /*12930*/  VIADD R9, R2, 0xfffffffe ;  /* 0xfffffffe02097836 */ /* 0x000fe20000000000 */
[----:B------:R-:W-:Y:S01]  /*12940*/  PLOP3.LUT P0, PT, PT, PT, PT, 0x8, 0x0 ;  /* 0x000000000000781c */ /* 0x000fe20003f0e170 */
[----:B------:R-:W-:-:S03]  /*12950*/  VIADD R24, R24, 0x1 ;  /* 0x0000000118187836 */ /* 0x000fc60000000000 */
[----:B------:R-:W-:Y:S02]  /*12960*/  ISETP.GE.AND P2, PT, R9, R5, PT ;  /* 0x000000050900720c */ /* 0x000fe40003f46270 */
[----:B------:R-:W-:-:S04]  /*12970*/  ISETP.NE.AND P1, PT, R24, 0x2, PT ;  /* 0x000000021800780c */ /* 0x000fc80003f25270 */
[----:B------:R-:W-:Y:S02]  /*12980*/  SEL R2, RZ, 0x1, P1 ;  /* 0x00000001ff027807 */ /* 0x000fe40000800000 */
[----:B------:R-:W-:Y:S02]  /*12990*/  SEL R24, R24, RZ, P1 ;  /* 0x000000ff18187207 */ /* 0x000fe40000800000 */
[----:B------:R-:W-:-:S03]  /*129a0*/  LOP3.LUT R27, R27, R2, RZ, 0x3c, !PT ;  /* 0x000000021b1b7212 */ /* 0x000fc600078e3cff */
[----:B------:R-:W-:Y:S05]  /*129b0*/  @!P2 BRA `(.L_x_808) ;  /* 0x000000080010a947 */ /* 0x000fea0003800000 */
.L_x_844:
[----:B------:R-:W-:Y:S05]  /*129c0*/  YIELD ;  /* 0x0000000000007946 */ /* 0x000fea0003800000 */
[----:B------:R-:W-:Y:S04]  /*129d0*/  BSSY B1, `(.L_x_829) ;  /* 0x000007a000017945 */ /* 0x000fe80003800000 */
[----:B------:R-:W-:Y:S05]  /*129e0*/  @!P6 BRA `(.L_x_830) ;  /* 0x0000000400e0e947 */ /* 0x000fea0003800000 */
[----:B------:R-:W-:Y:S01]  /*129f0*/  IMAD R6, R24, 0x8, R22 ;  /* 0x0000000818067824 */ /* 0x000fe200078e0216 */
[----:B------:R-:W-:Y:S01]  /*12a00*/  SHF.L.U32 R2, R27, 0x1f, RZ ;  /* 0x0000001f1b027819 */ /* 0x000fe200000006ff */
[----:B0-----:R-:W0:Y:S01]  /*12a10*/  S2R R3, SR_TID.X ;  /* 0x0000000000037919 */ /* 0x001e220000002100 */
[----:B------:R-:W-:Y:S02]  /*12a20*/  BSSY B2, `(.L_x_831) ;  /* 0x0000005000027945 */ /* 0x000fe40003800000 */
[----:B------:R-:W1:Y:S01]  /*12a30*/  SYNCS.PHASECHK.TRANS64.TRYWAIT P1, [R6+URZ+0x228a0], R2 ;  /* 0x0228a002060075a7 */ /* 0x000e62000802017f */
[----:B0-----:R-:W-:-:S04]  /*12a40*/  LOP3.LUT R3, R3, 0x7f, RZ, 0xc0, !PT ;  /* 0x0000007f03037812 */ /* 0x001fc800078ec0ff */
[----:B------:R-:W-:Y:S01]  /*12a50*/  ISETP.NE.AND P2, PT, R3, RZ, PT ;  /* 0x000000ff0300720c */ /* 0x000fe20003f45270 */
[----:B-1----:R-:W-:-:S12]  /*12a60*/  @!P1 BRA `(.L_x_832) ;  /* 0x0000006000109947 */ /* 0x002fd80003800000 */
.L_x_982:
[----:B------:R-:W-:Y:S05]  /*12a70*/  BSYNC B2 ;  /* 0x0000000000027941 */ /* 0x000fea0003800000 */
.L_x_831:
        /* <DEDUP_REMOVED lines=9> */
.L_x_834:
[----:B------:R-:W-:Y:S05]  /*12b10*/  BSYNC B2 ;  /* 0x0000000000027941 */ /* 0x000fea0003800000 */
.L_x_833:
        /* <DEDUP_REMOVED lines=10> */
[----:B------:R-:W-:-:S10]  /*12bc0*/  UMOV UR7, 0x12f00000 ;  /* 0x12f0000000077882 */ /* 0x000fd40000000000 */
.L_x_835:
        /* <DEDUP_REMOVED lines=13> */
.L_x_983:
[----:B------:R-:W-:Y:S05]  /*12ca0*/  BSYNC B2 ;  /* 0x0000000000027941 */ /* 0x000fea0003800000 */
.L_x_836:
[----:B------:R-:W-:Y:S01]  /*12cb0*/  BSSY B2, `(.L_x_838) ;  /* 0x000000b000027945 */ /* 0x000fe20003800000 */
[----:B01----:R-:W-:Y:S02]  /*12cc0*/  IMAD.MOV.U32 R2, RZ, RZ, 0x0 ;  /* 0x00000000ff027424 */ /* 0x003fe400078e00ff */
[----:B------:R-:W-:Y:S01]  /*12cd0*/  IMAD.MOV.U32 R3, RZ, RZ, 0x12f00000 ;  /* 0x12f00000ff037424 */ /* 0x000fe200078e00ff */
[----:B------:R-:W-:Y:S06]  /*12ce0*/  @P2 BRA `(.L_x_839) ;  /* 0x00000000001c2947 */ /* 0x000fec0003800000 */
[----:B------:R-:W0:Y:S01]  /*12cf0*/  S2R R11, SR_TID.X ;  /* 0x00000000000b7919 */ /* 0x000e220000002100 */
[----:B------:R-:W-:-:S04]  /*12d00*/  IMAD.MOV.U32 R7, RZ, RZ, 0xc000 ;  /* 0x0000c000ff077424 */ /* 0x000fc800078e00ff */
[----:B------:R1:W-:Y:S01]  /*12d10*/  SYNCS.ARRIVE.TRANS64 RZ, [R6+URZ+0x228b0], R7 ;  /* 0x0228b00706ff79a7 */ /* 0x0003e2000800003f */
[----:B0-----:R-:W-:-:S04]  /*12d20*/  LOP3.LUT R11, R11, 0x1f, RZ, 0xc0, !PT ;  /* 0x0000001f0b0b7812 */ /* 0x001fc800078ec0ff */
[----:B------:R-:W-:-:S13]  /*12d30*/  ISETP.NE.AND P1, PT, R11, RZ, PT ;  /* 0x000000ff0b00720c */ /* 0x000fda0003f25270 */
[----:B-1----:R-:W-:Y:S05]  /*12d40*/  @!P1 BRA `(.L_x_839) ;  /* 0x0000000000049947 */ /* 0x002fea0003800000 */
[----:B------:R-:W-:Y:S01]  /*12d50*/  BPT.TRAP 0x1 ;  /* 0x000000040000795c */ /* 0x000fe20000300000 */
.L_x_839:
[----:B------:R-:W-:Y:S05]  /*12d60*/  BSYNC B2 ;  /* 0x0000000000027941 */ /* 0x000fea0003800000 */
.L_x_838:
[----:B------:R-:W-:Y:S01]  /*12d70*/  R2UR UR6, R2 ;  /* 0x00000000020672ca */ /* 0x000fe200000e0000 */
[----:B------:R-:W-:Y:S01]  /*12d80*/  IMAD R7, R24, 0xc000, R22 ;  /* 0x0000c00018077824 */ /* 0x000fe200078e0216 */
[----:B------:R-:W-:Y:S01]  /*12d90*/  R2UR UR7, R3 ;  /* 0x00000000030772ca */ /* 0x000fe200000e0000 */
[----:B------:R-:W-:Y:S01]  /*12da0*/  UIADD3 UR4, UP0, UR38, 0x670, URZ ;  /* 0x0000067026047890 */ /* 0x000fe2000ff1e03f */
[----:B------:R-:W-:Y:S01]  /*12db0*/  R2UR UR10, R10 ;  /* 0x000000000a0a72ca */ /* 0x000fe200000e0000 */
[----:B------:R-:W-:Y:S01]  /*12dc0*/  VIADD R6, R6, 0x228b0 ;  /* 0x000228b006067836 */ /* 0x000fe20000000000 */
[----:B------:R-:W-:Y:S01]  /*12dd0*/  PLOP3.LUT P1, PT, PT, PT, PT, 0x80, 0x0 ;  /* 0x000000000000781c */ /* 0x000fe20003f2f070 */
[----:B------:R-:W-:Y:S01]  /*12de0*/  VIADD R10, R7, 0x400 ;  /* 0x00000400070a7836 */ /* 0x000fe20000000000 */
[----:B------:R-:W-:-:S12]  /*12df0*/  UIADD3.X UR5, URZ, UR39, URZ, UP0, !UPT ;  /* 0x000000273f057290 */ /* 0x000fd800087fe43f */
.L_x_840:
        /* <DEDUP_REMOVED lines=15> */
.L_x_841:
        /* <DEDUP_REMOVED lines=15> */
.L_x_842:
        /* <DEDUP_REMOVED lines=15> */
.L_x_843:
        /* <DEDUP_REMOVED lines=10> */
.L_x_830:
[----:B------:R-:W-:Y:S05]  /*13170*/  BSYNC B1 ;  /* 0x0000000000017941 */ /* 0x000fea0003800000 */
.L_x_829:
[C---:B------:R-:W-:Y:S01]  /*13180*/  ISETP.GT.AND P2, PT, R9.reuse, R5, PT ;  /* 0x000000050900720c */ /* 0x040fe20003f44270 */
[----:B------:R-:W-:Y:S02]  /*13190*/  VIADD R24, R24, 0x1 ;  /* 0x0000000118187836 */ /* 0x000fe40000000000 */
[----:B------:R-:W-:-:S03]  /*131a0*/  VIADD R9, R9, 0xffffffff ;  /* 0xffffffff09097836 */ /* 0x000fc60000000000 */
[----:B------:R-:W-:-:S04]  /*131b0*/  ISETP.NE.AND P1, PT, R24, 0x2, PT ;  /* 0x000000021800780c */ /* 0x000fc80003f25270 */
[----:B------:R-:W-:Y:S02]  /*131c0*/  SEL R2, RZ, 0x1, P1 ;  /* 0x00000001ff027807 */ /* 0x000fe40000800000 */
[----:B------:R-:W-:Y:S02]  /*131d0*/  SEL R24, R24, RZ, P1 ;  /* 0x000000ff18187207 */ /* 0x000fe40000800000 */
[----:B------:R-:W-:Y:S01]  /*131e0*/  LOP3.LUT R27, R27, R2, RZ, 0x3c, !PT ;  /* 0x000000021b1b7212 */ /* 0x000fe200078e3cff */
[----:B------:R-:W-:Y:S06]  /*131f0*/  @P2 BRA `(.L_x_844) ;  /* 0xfffffff400f02947 */ /* 0x000fec000383ffff */
.L_x_808:
[----:B------:R-:W-:Y:S05]  /*13200*/  BSYNC B0 ;  /* 0x0000000000007941 */ /* 0x000fea0003800000 */
.L_x_807:
[----:B------:R-:W2:Y:S01]  /*13210*/  LDL R34, [R1+0x4] ;  /* 0x0000040001227983 */ /* 0x000ea20000100800 */
[----:B------:R-:W-:Y:S05]  /*13220*/  @!P0 WARPSYNC.ALL ;  /* 0x0000000000008948 */ /* 0x000fea0003800000 */
[----:B------:R-:W-:Y:S06]  /*13230*/  @!P0 BAR.SYNC.DEFER_BLOCKING 0xc, 0x180 ;  /* 0x0306000000008b1d */ /* 0x000fec0000010000 */
[----:B------:R-:W-:Y:S01]  /*13240*/  BSSY B7, `(.L_x_845) ;  /* 0x000035e000077945 */ /* 0x000fe20003800000 */
[----:B--2---:R-:W-:-:S13]  /*13250*/  ISETP.GT.AND P0, PT, R34, RZ, PT ;  /* 0x000000ff2200720c */ /* 0x004fda0003f04270 */
[----:B------:R-:W-:Y:S05]  /*13260*/  @P0 BRA `(.L_x_846) ;  /* 0x0000000000440947 */ /* 0x000fea0003800000 */
[----:B------:R-:W1:Y:S02]  /*13270*/  S2R R2, SR_TID.X ;  /* 0x0000000000027919 */ /* 0x000e640000002100 */
[----:B-1----:R-:W-:-:S04]  /*13280*/  LOP3.LUT R2, R2, 0x7f, RZ, 0xc0, !PT ;  /* 0x0000007f02027812 */ /* 0x002fc800078ec0ff */
[----:B------:R-:W-:-:S13]  /*13290*/  ISETP.NE.AND P0, PT, R2, RZ, PT ;  /* 0x000000ff0200720c */ /* 0x000fda0003f05270 */
[----:B------:R-:W-:Y:S05]  /*132a0*/  @P0 BRA `(.L_x_847) ;  /* 0x00000034005c0947 */ /* 0x000fea0003800000 */
[----:B------:R-:W1:Y:S01]  /*132b0*/  S2R R5, SR_LANEID ;  /* 0x0000000000057919 */ /* 0x000e620000000000 */
[----:B------:R-:W-:Y:S01]  /*132c0*/  VOTEU.ANY UR4, UPT, PT ;  /* 0x0000000000047886 */ /* 0x000fe200038e0100 */
[----:B0-----:R-:W0:Y:S01]  /*132d0*/  LDC.64 R2, c[0x0][0xc60] ;  /* 0x00031800ff027b82 */ /* 0x001e220000000a00 */
[----:B------:R-:W1:Y:S02]  /*132e0*/  FLO.U32 R0, UR4 ;  /* 0x0000000400007d00 */ /* 0x000e6400080e0000 */
[----:B-1----:R-:W-:-:S06]  /*132f0*/  ISETP.EQ.U32.AND P0, PT, R0, R5, PT ;  /* 0x000000050000720c */ /* 0x002fcc0003f02070 */
[----:B------:R-:W0:Y:S07]  /*13300*/  POPC R5, UR4 ;  /* 0x0000000400057d09 */ /* 0x000e2e0008000000 */
[----:B0-----:R-:W2:Y:S01]  /*13310*/  @P0 ATOMG.E.ADD.STRONG.GPU PT, R3, desc[UR40][R2.64], R5 ;  /* 0x00000005020309a8 */ /* 0x001ea200081ee1e8 */
[----:B------:R-:W0:Y:S02]  /*13320*/  S2R R4, SR_LTMASK ;  /* 0x0000000000047919 */ /* 0x000e240000003900 */
[----:B0-----:R-:W-:-:S04]  /*13330*/  LOP3.LUT R4, R4, UR4, RZ, 0xc0, !PT ;  /* 0x0000000404047c12 */ /* 0x001fc8000f8ec0ff */
[----:B------:R-:W0:Y:S01]  /*13340*/  POPC R7, R4 ;  /* 0x0000000400077309 */ /* 0x000e220000000000 */
[----:B--2---:R-:W0:Y:S02]  /*13350*/  SHFL.IDX PT, R0, R3, R0, 0x1f ;  /* 0x00001f0003007589 */ /* 0x004e2400000e0000 */
[----:B0-----:R-:W-:Y:S01]  /*13360*/  IADD3 R16, R0, UR36, R7 ;  /* 0x0000002400107c10 */ /* 0x001fe2000fffe007 */
[----:B------:R-:W-:Y:S06]  /*13370*/  BRA `(.L_x_847) ;  /* 0x0000003400287947 */ /* 0x000fec0003800000 */
.L_x_846:
        /* <DEDUP_REMOVED lines=10> */
[----:B0-----:R-:W0:Y:S01]  /*13420*/  LDC.64 R2, c[0x4][R2] ;  /* 0x0100000002027b82 */ /* 0x001e220000000a00 */
        /* <DEDUP_REMOVED lines=8> */
[----:B0-----:R-:W-:Y:S05]  /*134b0*/  CALL.ABS.NOINC R2 ;  /* 0x0000000002007343 */ /* 0x001fea0003c00000 */
.L_x_849:
[----:B------:R-:W-:Y:S05]  /*134c0*/  BSYNC B6 ;  /* 0x0000000000067941 */ /* 0x000fea0003800000 */
.L_x_848:
        /* <DEDUP_REMOVED lines=8> */
[----:B0-----:R0:W1:Y:S01]  /*13550*/  LDC.64 R2, c[0x4][R33] ;  /* 0x0100000021027b82 */ /* 0x0010620000000a00 */
[----:B------:R-:W-:Y:S02]  /*13560*/  IMAD.U32 R4, RZ, RZ, UR6 ;  /* 0x00000006ff047e24 */ /* 0x000fe4000f8e00ff */
[----:B------:R-:W-:Y:S02]  /*13570*/  IMAD.U32 R5, RZ, RZ, UR7 ;  /* 0x00000007ff057e24 */ /* 0x000fe4000f8e00ff */
[----:B------:R-:W-:Y:S02]  /*13580*/  IMAD.U32 R6, RZ, RZ, UR8 ;  /* 0x00000008ff067e24 */ /* 0x000fe4000f8e00ff */
[----:B------:R-:W-:-:S02]  /*13590*/  IMAD.U32 R7, RZ, RZ, UR9 ;  /* 0x00000009ff077e24 */ /* 0x000fc4000f8e00ff */
[----:B------:R-:W-:Y:S02]  /*135a0*/  IMAD.U32 R10, RZ, RZ, UR4 ;  /* 0x00000004ff0a7e24 */ /* 0x000fe4000f8e00ff */
[----:B------:R-:W-:Y:S02]  /*135b0*/  IMAD.U32 R11, RZ, RZ, UR5 ;  /* 0x00000005ff0b7e24 */ /* 0x000fe4000f8e00ff */
[----:B------:R-:W-:Y:S02]  /*135c0*/  IMAD.MOV.U32 R8, RZ, RZ, 0x70 ;  /* 0x00000070ff087424 */ /* 0x000fe400078e00ff */
[----:B------:R-:W-:Y:S02]  /*135d0*/  IMAD.MOV.U32 R12, RZ, RZ, 0x1 ;  /* 0x00000001ff0c7424 */ /* 0x000fe400078e00ff */
[----:B0-----:R-:W-:-:S07]  /*135e0*/  IMAD.MOV.U32 R13, RZ, RZ, RZ ;  /* 0x000000ffff0d7224 */ /* 0x001fce00078e00ff */
[----:B------:R-:W-:-:S07]  /*135f0*/  LEPC R20, `(.L_x_852) ;  /* 0x000000001014794e */ /* 0x000fce0000000000 */
[----:B-1----:R-:W-:Y:S05]  /*13600*/  CALL.ABS.NOINC R2 ;  /* 0x0000000002007343 */ /* 0x002fea0003c00000 */
.L_x_852:
[----:B------:R0:W1:Y:S01]  /*13610*/  LDC.64 R2, c[0x4][R33] ;  /* 0x0100000021027b82 */ /* 0x0000620000000a00 */
[----:B------:R-:W-:Y:S01]  /*13620*/  ULDC.64 UR4, c[0x4][0x98] ;  /* 0x0100260000047ab9 */ /* 0x000fe20000000a00 */
[----:B------:R-:W-:Y:S01]  /*13630*/  ULDC.64 UR6, c[0x4][0xa0] ;  /* 0x0100280000067ab9 */ /* 0x000fe20000000a00 */
[----:B------:R-:W-:Y:S01]  /*13640*/  ULDC.64 UR8, c[0x4][0x18] ;  /* 0x0100060000087ab9 */ /* 0x000fe20000000a00 */
        /* <DEDUP_REMOVED lines=11> */
.L_x_851:
[----:B------:R-:W-:Y:S05]  /*13700*/  BSYNC B6 ;  /* 0x0000000000067941 */ /* 0x000fea0003800000 */
.L_x_850:
[----:B------:R-:W2:Y:S01]  /*13710*/  LDL R33, [R1+0x2c] ;  /* 0x00002c0001217983 */ /* 0x000ea20000100800 */
[----:B------:R-:W-:Y:S01]  /*13720*/  ULDC.64 UR4, c[0x0][0x9f8] ;  /* 0x00027e0000047ab9 */ /* 0x000fe20000000a00 */
[----:B------:R-:W1:Y:S01]  /*13730*/  LDC R9, c[0x0][0x430] ;  /* 0x00010c00ff097b82 */ /* 0x000e620000000800 */
[----:B------:R-:W-:Y:S01]  /*13740*/  ISETP.NE.U32.AND P0, PT, RZ, UR4, PT ;  /* 0x00000004ff007c0c */ /* 0x000fe2000bf05070 */
[----:B------:R-:W3:Y:S03]  /*13750*/  LDL R20, [R1+0x40] ;  /* 0x0000400001147983 */ /* 0x000ee60000100800 */
[----:B------:R-:W-:Y:S01]  /*13760*/  ISETP.NE.AND.EX P0, PT, RZ, UR5, PT, P0 ;  /* 0x00000005ff007c0c */ /* 0x000fe2000bf05300 */
[----:B------:R-:W4:-:S12]  /*13770*/  S2R R21, SR_TID.X ;  /* 0x0000000000157919 */ /* 0x000f180000002100 */
[----:B------:R-:W-:Y:S01]  /*13780*/  @P0 IADD3 R2, P1, R28, UR4, RZ ;  /* 0x000000041c020c10 */ /* 0x000fe2000ff3e0ff */
[----:B------:R-:W-:Y:S01]  /*13790*/  IMAD.MOV.U32 R36, RZ, RZ, RZ ;  /* 0x000000ffff247224 */ /* 0x000fe200078e00ff */
[----:B------:R-:W1:Y:S01]  /*137a0*/  S2R R10, SR_TID.X ;  /* 0x00000000000a7919 */ /* 0x000e620000002100 */
[----:B------:R-:W-:Y:S01]  /*137b0*/  LOP3.LUT R23, R23, 0xffffffdf, RZ, 0xc0, !PT ;  /* 0xffffffdf17177812 */ /* 0x000fe200078ec0ff */
[----:B------:R-:W-:Y:S01]  /*137c0*/  ULDC UR4, c[0x0][0x320] ;  /* 0x0000c80000047ab9 */ /* 0x000fe20000000800 */
[----:B0-----:R-:W-:-:S05]  /*137d0*/  @P0 IADD3.X R3, R32, UR5, RZ, P1, !PT ;  /* 0x0000000520030c10 */ /* 0x001fca0008ffe4ff */
[----:B------:R0:W3:Y:S01]  /*137e0*/  @P0 LDG.E R29, desc[UR40][R2.64] ;  /* 0x00000028021d0981 */ /* 0x0000e2000c1e1900 */
[----:B----4-:R-:W-:-:S04]  /*137f0*/  LOP3.LUT R21, R21, 0x7f, RZ, 0xc0, !PT ;  /* 0x0000007f15157812 */ /* 0x010fc800078ec0ff */
[----:B------:R-:W-:Y:S02]  /*13800*/  SHF.R.U32.HI R0, RZ, 0x3, R21 ;  /* 0x00000003ff007819 */ /* 0x000fe40000011615 */
[----:B------:R-:W4:Y:S01]  /*13810*/  S2R R21, SR_TID.X ;  /* 0x0000000000157919 */ /* 0x000f220000002100 */
[----:B-1----:R-:W-:-:S13]  /*13820*/  ISETP.NE.AND P1, PT, R9, 0x1, PT ;  /* 0x000000010900780c */ /* 0x002fda0003f25270 */
[----:B0-----:R-:W0:Y:S01]  /*13830*/  @P1 LDC R2, c[0x0][0x438] ;  /* 0x00010e00ff021b82 */ /* 0x001e220000000800 */
[----:B----4-:R-:W-:-:S04]  /*13840*/  SHF.L.U32 R21, R21, 0x4, RZ ;  /* 0x0000000415157819 */ /* 0x010fc800000006ff */
[----:B------:R-:W-:-:S03]  /*13850*/  LOP3.LUT R21, R0, 0x70, R21, 0xf8, !PT ;  /* 0x0000007000157812 */ /* 0x000fc600078ef815 */
[----:B------:R-:W1:Y:S01]  /*13860*/  @P1 LDC R0, c[0x0][0x434] ;  /* 0x00010d00ff001b82 */ /* 0x000e620000000800 */
[----:B------:R-:W-:-:S05]  /*13870*/  IMAD.SHL.U32 R10, R10, 0x8, RZ ;  /* 0x000000080a0a7824 */ /* 0x000fca00078e00ff */
[----:B------:R-:W-:Y:S01]  /*13880*/  LOP3.LUT R10, R10, 0x38, RZ, 0xc0, !PT ;  /* 0x000000380a0a7812 */ /* 0x000fe200078ec0ff */
[----:B------:R-:W-:Y:S01]  /*13890*/  UMOV UR5, 0xffffffff ;  /* 0xffffffff00057882 */ /* 0x000fe20000000000 */
[----:B--2---:R-:W-:-:S04]  /*138a0*/  VIADD R8, R33, 0xffffffff ;  /* 0xffffffff21087836 */ /* 0x004fc80000000000 */
[----:B------:R-:W-:-:S05]  /*138b0*/  IMAD R4, R8, 0x60, R21 ;  /* 0x0000006008047824 */ /* 0x000fca00078e0215 */
[C---:B------:R-:W-:Y:S01]  /*138c0*/  ISETP.GE.AND P0, PT, R4.reuse, R34, PT ;  /* 0x000000220400720c */ /* 0x040fe20003f06270 */
[----:B------:R-:W-:-:S03]  /*138d0*/  IMAD.IADD R37, R4, 0x1, R31 ;  /* 0x0000000104257824 */ /* 0x000fc600078e021f */
[----:B------:R-:W-:Y:S01]  /*138e0*/  ISETP.GT.U32.OR P0, PT, R21, 0x5f, P0 ;  /* 0x0000005f1500780c */ /* 0x000fe20000704470 */
[----:B-1----:R-:W-:-:S04]  /*138f0*/  @P1 IMAD.HI.U32 R3, R37, R0, RZ ;  /* 0x0000000025031227 */ /* 0x002fc800078e00ff */
[----:B------:R-:W-:Y:S01]  /*13900*/  IMAD.MOV.U32 R0, RZ, RZ, R37 ;  /* 0x000000ffff007224 */ /* 0x000fe200078e0025 */
[----:B0-----:R-:W-:-:S07]  /*13910*/  @P1 SHF.R.U32.HI R0, RZ, R2, R3 ;  /* 0x00000002ff001219 */ /* 0x001fce0000011603 */
[----:B------:R-:W0:Y:S08]  /*13920*/  @!P0 LDC.64 R2, c[0x0][0x428] ;  /* 0x00010a00ff028b82 */ /* 0x000e300000000a00 */
[----:B------:R-:W1:Y:S01]  /*13930*/  @!P0 LDC.64 R4, c[0x0][0x418] ;  /* 0x00010600ff048b82 */ /* 0x000e620000000a00 */
[--C-:B------:R-:W-:Y:S01]  /*13940*/  @!P0 SHF.R.S32.HI R7, RZ, 0x1f, R0.reuse ;  /* 0x0000001fff078819 */ /* 0x100fe20000011400 */
[----:B------:R-:W-:Y:S01]  /*13950*/  @!P0 IMAD.MOV.U32 R6, RZ, RZ, R0 ;  /* 0x000000ffff068224 */ /* 0x000fe200078e0000 */
[----:B---3--:R-:W-:-:S03]  /*13960*/  SHF.R.S32.HI R34, RZ, 0x1f, R29 ;  /* 0x0000001fff227819 */ /* 0x008fc6000001141d */
[----:B0-----:R-:W-:-:S04]  /*13970*/  @!P0 IMAD.WIDE.U32 R6, R29, R2, R6 ;  /* 0x000000021d068225 */ /* 0x001fc800078e0006 */
[----:B------:R-:W-:-:S04]  /*13980*/  @!P0 IMAD R2, R34, R2, RZ ;  /* 0x0000000222028224 */ /* 0x000fc800078e02ff */
[----:B------:R-:W-:Y:S01]  /*13990*/  @!P0 IMAD R3, R29, R3, R2 ;  /* 0x000000031d038224 */ /* 0x000fe200078e0202 */
[----:B-1----:R-:W-:-:S03]  /*139a0*/  @!P0 LEA R4, P1, R6, R4, 0x2 ;  /* 0x0000000406048211 */ /* 0x002fc600078210ff */
[----:B------:R-:W-:-:S05]  /*139b0*/  @!P0 IMAD.IADD R3, R7, 0x1, R3 ;  /* 0x0000000107038824 */ /* 0x000fca00078e0203 */
[----:B------:R-:W-:-:S05]  /*139c0*/  @!P0 LEA.HI.X R5, R6, R5, R3, 0x2, P1 ;  /* 0x0000000506058211 */ /* 0x000fca00008f1403 */
[----:B------:R0:W5:Y:S01]  /*139d0*/  @!P0 LDG.E R36, desc[UR40][R4.64] ;  /* 0x0000002804248981 */ /* 0x000162000c1e1900 */
[----:B------:R-:W-:Y:S02]  /*139e0*/  ISETP.NE.AND P0, PT, R20, 0x3, PT ;  /* 0x000000031400780c */ /* 0x000fe40003f05270 */
[----:B------:R-:W1:Y:S01]  /*139f0*/  S2R R20, SR_TID.X ;  /* 0x0000000000147919 */ /* 0x000e620000002100 */
[----:B------:R-:W-:-:S13]  /*13a00*/  ISETP.GT.U32.AND P1, PT, R21, 0x5f, PT ;  /* 0x0000005f1500780c */ /* 0x000fda0003f24070 */
[----:B------:R-:W-:Y:S02]  /*13a10*/  @P1 LOP3.LUT R23, R23, 0x20, RZ, 0xfc, !PT ;  /* 0x0000002017171812 */ /* 0x000fe400078efcff */
[----:B------:R-:W-:Y:S02]  /*13a20*/  ISETP.GE.AND P1, PT, R10, UR4, PT ;  /* 0x000000040a007c0c */ /* 0x000fe4000bf26270 */
[----:B------:R-:W-:-:S04]  /*13a30*/  LOP3.LUT R23, R23, 0xffffffbf, RZ, 0xc0, !PT ;  /* 0xffffffbf17177812 */ /* 0x000fc800078ec0ff */
[----:B------:R-:W-:Y:S01]  /*13a40*/  @P0 LOP3.LUT R23, R23, 0x40, RZ, 0xfc, !PT ;  /* 0x0000004017170812 */ /* 0x000fe200078efcff */
[----:B-1----:R-:W-:-:S05]  /*13a50*/  IMAD.SHL.U32 R20, R20, 0x8, RZ ;  /* 0x0000000814147824 */ /* 0x002fca00078e00ff */
[----:B------:R-:W-:-:S04]  /*13a60*/  LOP3.LUT R20, R20, 0x38, RZ, 0xc0, !PT ;  /* 0x0000003814147812 */ /* 0x000fc800078ec0ff */
[----:B------:R-:W-:Y:S02]  /*13a70*/  LOP3.LUT R11, R20, 0x40, RZ, 0xfc, !PT ;  /* 0x00000040140b7812 */ /* 0x000fe400078efcff */
[----:B------:R-:W-:Y:S02]  /*13a80*/  LOP3.LUT R23, R23, 0xffffffef, RZ, 0xc0, !PT ;  /* 0xffffffef17177812 */ /* 0x000fe400078ec0ff */
[----:B------:R-:W-:Y:S02]  /*13a90*/  ISETP.GE.AND P2, PT, R11, UR4, PT ;  /* 0x000000040b007c0c */ /* 0x000fe4000bf46270 */
[----:B------:R-:W-:Y:S02]  /*13aa0*/  @P1 LOP3.LUT R23, R23, 0x10, RZ, 0xfc, !PT ;  /* 0x0000001017171812 */ /* 0x000fe400078efcff */
[----:B------:R-:W-:Y:S02]  /*13ab0*/  LOP3.LUT R11, R10, 0x80, RZ, 0xfc, !PT ;  /* 0x000000800a0b7812 */ /* 0x000fe400078efcff */
[----:B------:R-:W-:-:S02]  /*13ac0*/  LOP3.LUT R23, R23, 0xfffffff7, RZ, 0xc0, !PT ;  /* 0xfffffff717177812 */ /* 0x000fc400078ec0ff */
[----:B------:R-:W-:Y:S02]  /*13ad0*/  LOP3.LUT R10, R10, 0xc0, RZ, 0xfc, !PT ;  /* 0x000000c00a0a7812 */ /* 0x000fe400078efcff */
[----:B------:R-:W-:-:S03]  /*13ae0*/  ISETP.GE.AND P3, PT, R11, UR4, PT ;  /* 0x000000040b007c0c */ /* 0x000fc6000bf66270 */
[----:B------:R-:W-:Y:S02]  /*13af0*/  @P2 LOP3.LUT R23, R23, 0x8, RZ, 0xfc, !PT ;  /* 0x0000000817172812 */ /* 0x000fe400078efcff */
[----:B------:R-:W-:Y:S02]  /*13b00*/  ISETP.GE.AND P2, PT, R10, UR4, PT ;  /* 0x000000040a007c0c */ /* 0x000fe4000bf46270 */
[----:B------:R-:W-:-:S04]  /*13b10*/  LOP3.LUT R23, R23, 0xfffffffd, RZ, 0xc0, !PT ;  /* 0xfffffffd17177812 */ /* 0x000fc800078ec0ff */
[----:B------:R-:W-:Y:S01]  /*13b20*/  LOP3.LUT R23, R23, 0xfffffffb, RZ, 0xc0, !PT ;  /* 0xfffffffb17177812 */ /* 0x000fe200078ec0ff */
[----:B------:R-:W-:-:S03]  /*13b30*/  IMAD.MOV R0, RZ, RZ, -R0 ;  /* 0x000000ffff007224 */ /* 0x000fc600078e0a00 */
[----:B------:R-:W-:Y:S01]  /*13b40*/  @P3 LOP3.LUT R23, R23, 0x4, RZ, 0xfc, !PT ;  /* 0x0000000417173812 */ /* 0x000fe200078efcff */
[----:B------:R-:W-:-:S03]  /*13b50*/  IMAD R37, R9, R0, R37 ;  /* 0x0000000009257224 */ /* 0x000fc600078e0225 */
[----:B------:R-:W-:Y:S01]  /*13b60*/  @P2 LOP3.LUT R23, R23, 0x2, RZ, 0xfc, !PT ;  /* 0x0000000217172812 */ /* 0x000fe200078efcff */
[----:B0-----:R-:W-:Y:S06]  /*13b70*/  BRA.DIV UR5, `(.L_x_853) ;  /* 0x0000004e05f47947 */ /* 0x001fec000b800000 */
.L_x_986:
[----:B------:R-:W-:Y:S02]  /*13b80*/  SHF.R.S32.HI R28, RZ, 0x1f, R18 ;  /* 0x0000001fff1c7819 */ /* 0x000fe40000011412 */
[----:B------:R-:W-:Y:S01]  /*13b90*/  SEL R7, RZ, 0x1, P1 ;  /* 0x00000001ff077807 */ /* 0x000fe20000800000 */
[----:B------:R-:W-:Y:S06]  /*13ba0*/  @!P0 BRA `(.L_x_854) ;  /* 0x0000000000048947 */ /* 0x000fec0003800000 */
[----:B------:R-:W-:Y:S01]  /*13bb0*/  BPT.TRAP 0x1 ;  /* 0x000000040000795c */ /* 0x000fe20000300000 */
.L_x_854:
[----:B------:R-:W-:Y:S01]  /*13bc0*/  IMAD R32, R25, 0x8, R22 ;  /* 0x0000000819207824 */ /* 0x000fe200078e0216 */
[----:B------:R-:W-:Y:S01]  /*13bd0*/  SHF.L.U32 R0, R26, 0x1f, RZ ;  /* 0x0000001f1a007819 */ /* 0x000fe200000006ff */
[----:B------:R-:W-:Y:S03]  /*13be0*/  BSSY B0, `(.L_x_855) ;  /* 0x0000003000007945 */ /* 0x000fe60003800000 */
[----:B------:R-:W0:Y:S02]  /*13bf0*/  SYNCS.PHASECHK.TRANS64.TRYWAIT P0, [R32+URZ+0x22840], R0 ;  /* 0x02284000200075a7 */ /* 0x000e24000800017f */
[----:B0-----:R-:W-:Y:S05]  /*13c00*/  @!P0 BRA `(.L_x_856) ;  /* 0x0000005000048947 */ /* 0x001fea0003800000 */
.L_x_987:
[----:B------:R-:W-:Y:S05]  /*13c10*/  BSYNC B0 ;  /* 0x0000000000007941 */ /* 0x000fea0003800000 */
.L_x_855:
[----:B------:R-:W2:Y:S01]  /*13c20*/  LDL R6, [R1+0x4] ;  /* 0x0000040001067983 */ /* 0x000ea20000100800 */
[----:B0-----:R-:W-:Y:S01]  /*13c30*/  SHF.R.S32.HI R0, RZ, 0x1f, R37 ;  /* 0x0000001fff007819 */ /* 0x001fe20000011425 */
[----:B------:R-:W-:Y:S01]  /*13c40*/  ULDC.64 UR4, c[0x0][0x300] ;  /* 0x0000c00000047ab9 */ /* 0x000fe20000000a00 */
[----:B-----5:R-:W-:Y:S01]  /*13c50*/  SHF.R.S32.HI R4, RZ, 0x1f, R36 ;  /* 0x0000001fff047819 */ /* 0x020fe20000011424 */
[----:B------:R-:W0:Y:S01]  /*13c60*/  S2R R9, SR_TID.X ;  /* 0x0000000000097919 */ /* 0x000e220000002100 */
[----:B------:R-:W-:Y:S01]  /*13c70*/  IMAD.WIDE.U32 R2, R37, UR4, RZ ;  /* 0x0000000425027c25 */ /* 0x000fe2000f8e00ff */
[----:B------:R-:W-:Y:S01]  /*13c80*/  LOP3.LUT R23, R23, 0xfffffffe, RZ, 0xc0, !PT ;  /* 0xfffffffe17177812 */ /* 0x000fe200078ec0ff */
[----:B------:R-:W1:Y:S01]  /*13c90*/  S2R R5, SR_TID.X ;  /* 0x0000000000057919 */ /* 0x000e620000002100 */
[----:B------:R3:W-:Y:S04]  /*13ca0*/  STL [R1+0x30], R0 ;  /* 0x0000300001007387 */ /* 0x0007e80000100800 */
[----:B------:R4:W-:Y:S01]  /*13cb0*/  STL [R1+0x34], R4 ;  /* 0x0000340401007387 */ /* 0x0009e20000100800 */
[----:B---3--:R-:W-:-:S04]  /*13cc0*/  IMAD R0, R0, UR4, RZ ;  /* 0x0000000400007c24 */ /* 0x008fc8000f8e02ff */
[----:B------:R-:W-:Y:S01]  /*13cd0*/  IMAD R0, R37, UR5, R0 ;  /* 0x0000000525007c24 */ /* 0x000fe2000f8e0200 */
[----:B------:R-:W-:-:S03]  /*13ce0*/  ULDC.64 UR4, c[0x0][0x310] ;  /* 0x0000c40000047ab9 */ /* 0x000fc60000000a00 */
[----:B------:R-:W-:Y:S02]  /*13cf0*/  IMAD.IADD R3, R3, 0x1, R0 ;  /* 0x0000000103037824 */ /* 0x000fe400078e0200 */
[----:B------:R-:W-:Y:S02]  /*13d00*/  IMAD R0, R4, UR4, RZ ;  /* 0x0000000404007c24 */ /* 0x000fe4000f8e02ff */
[----:B------:R-:W-:-:S04]  /*13d10*/  IMAD.WIDE.U32 R2, R36, UR4, R2 ;  /* 0x0000000424027c25 */ /* 0x000fc8000f8e0002 */
[----:B------:R-:W-:Y:S01]  /*13d20*/  IMAD R0, R36, UR5, R0 ;  /* 0x0000000524007c24 */ /* 0x000fe2000f8e0200 */
[----:B------:R-:W-:Y:S01]  /*13d30*/  ULDC.64 UR4, c[0x0][0x308] ;  /* 0x0000c20000047ab9 */ /* 0x000fe20000000a00 */
[----:B0-----:R-:W-:Y:S01]  /*13d40*/  IMAD.SHL.U32 R9, R9, 0x8, RZ ;  /* 0x0000000809097824 */ /* 0x001fe200078e00ff */
[----:B-1----:R-:W-:Y:S01]  /*13d50*/  LOP3.LUT R5, R5, 0x7f, RZ, 0xc0, !PT ;  /* 0x0000007f05057812 */ /* 0x002fe200078ec0ff */
[----:B------:R-:W-:Y:S02]  /*13d60*/  IMAD.IADD R3, R3, 0x1, R0 ;  /* 0x0000000103037824 */ /* 0x000fe400078e0200 */
[----:B------:R-:W-:Y:S01]  /*13d70*/  IMAD R0, R28, UR4, RZ ;  /* 0x000000041c007c24 */ /* 0x000fe2000f8e02ff */
[----:B------:R-:W-:Y:S01]  /*13d80*/  LOP3.LUT R9, R9, 0x38, RZ, 0xc0, !PT ;  /* 0x0000003809097812 */ /* 0x000fe200078ec0ff */
[----:B------:R-:W-:Y:S01]  /*13d90*/  IMAD.WIDE.U32 R2, R18, UR4, R2 ;  /* 0x0000000412027c25 */ /* 0x000fe2000f8e0002 */
[----:B------:R-:W-:-:S03]  /*13da0*/  SHF.R.U32.HI R5, RZ, 0x3, R5 ;  /* 0x00000003ff057819 */ /* 0x000fc60000011605 */
[----:B------:R-:W-:Y:S01]  /*13db0*/  IMAD R0, R18, UR5, R0 ;  /* 0x0000000512007c24 */ /* 0x000fe2000f8e0200 */
[----:B------:R-:W-:-:S03]  /*13dc0*/  ULDC.64 UR4, c[0x0][0x2e8] ;  /* 0x0000ba0000047ab9 */ /* 0x000fc60000000a00 */
[----:B----4-:R-:W-:Y:S01]  /*13dd0*/  IMAD.IADD R4, R3, 0x1, R0 ;  /* 0x0000000103047824 */ /* 0x010fe200078e0200 */
[C---:B------:R-:W-:Y:S01]  /*13de0*/  LEA R0, P0, R2.reuse, UR4, 0x1 ;  /* 0x0000000402007c11 */ /* 0x040fe2000f8008ff */
[----:B------:R-:W-:Y:S02]  /*13df0*/  ULDC UR4, c[0x0][0x2f4] ;  /* 0x0000bd0000047ab9 */ /* 0x000fe40000000800 */
[----:B------:R-:W-:Y:S02]  /*13e00*/  ISETP.GE.AND P2, PT, R9, UR4, PT ;  /* 0x0000000409007c0c */ /* 0x000fe4000bf46270 */
[----:B------:R-:W-:Y:S01]  /*13e10*/  LEA.HI.X R4, R2, UR5, R4, 0x1, P0 ;  /* 0x0000000502047c11 */ /* 0x000fe200080f0c04 */
[----:B------:R-:W-:-:S10]  /*13e20*/  UMOV UR5, 0xffffffff ;  /* 0xffffffff00057882 */ /* 0x000fd40000000000 */
[----:B------:R-:W-:Y:S01]  /*13e30*/  @P2 LOP3.LUT R23, R23, 0x1, RZ, 0xfc, !PT ;  /* 0x0000000117172812 */ /* 0x000fe200078efcff */
[----:B--2---:R-:W-:-:S04]  /*13e40*/  IMAD R33, R8, -0x60, R6 ;  /* 0xffffffa008217824 */ /* 0x004fc800078e0206 */
[----:B------:R-:W-:Y:S02]  /*13e50*/  IMAD.IADD R33, R33, 0x1, -R5 ;  /* 0x0000000121217824 */ /* 0x000fe400078e0a05 */
[----:B------:R-:W-:-:S03]  /*13e60*/  IMAD R5, R25, 0x1800, R30 ;  /* 0x0000180019057824 */ /* 0x000fc600078e021e */
[----:B------:R-:W-:Y:S01]  /*13e70*/  ISETP.GE.AND P0, PT, R33, 0x1, PT ;  /* 0x000000012100780c */ /* 0x000fe20003f06270 */
[----:B------:R-:W-:-:S12]  /*13e80*/  BRA.DIV UR5, `(.L_x_857) ;  /* 0x0000004e05787947 */ /* 0x000fd8000b800000 */
[----:B------:R-:W0:Y:S01]  /*13e90*/  SHFL.IDX PT, R3, R0, RZ, 0x181f ;  /* 0x00181fff00037589 */ /* 0x000e2200000e0000 */
[----:B------:R-:W-:-:S03]  /*13ea0*/  @P0 IMAD R6, R5, 0x2, R22 ;  /* 0x0000000205060824 */ /* 0x000fc600078e0216 */
[----:B------:R-:W1:Y:S01]  /*13eb0*/  SHFL.IDX PT, R2, R4, RZ, 0x181f ;  /* 0x00181fff04027589 */ /* 0x000e6200000e0000 */
[----:B0-----:R-:W-:-:S05]  /*13ec0*/  @P0 LEA R3, P1, R9, R3, 0x1 ;  /* 0x0000000309030211 */ /* 0x001fca00078208ff */
[----:B-1----:R-:W-:-:S05]  /*13ed0*/  @P0 IMAD.X R2, RZ, RZ, R2, P1 ;  /* 0x000000ffff020224 */ /* 0x002fca00008e0602 */
        /* <DEDUP_REMOVED lines=47> */
.L_x_1001:
        /* <DEDUP_REMOVED lines=10> */
.L_x_858:
[----:B------:R-:W-:Y:S02]  /*14270*/  PLOP3.LUT P1, PT, P1, P0, PT, 0xa2, 0x0 ;  /* 0x000000000000781c */ /* 0x000fe40000f21472 */
[----:B------:R-:W-:-:S08]  /*14280*/  @P0 R2UR P1, UR4, R32 ;  /* 0x00000000200402ca */ /* 0x000fd00000020000 */
[----:B------:R-:W-:-:S05]  /*14290*/  @P0 PLOP3.LUT P0, PT, P1, PT, PT, 0x80, 0x0 ;  /* 0x000000000000081c */ /* 0x000fca0000f0f070 */
[----:B------:R-:W-:Y:S01]  /*142a0*/  @!P1 SYNCS.ARRIVE.TRANS64.RED.A0T1 RZ, [UR4+0x22830], RZ ;  /* 0x022830ffffff99a7 */ /* 0x000fe20008200404 */
[----:B------:R-:W-:Y:S07]  /*142b0*/  @!P1 ARRIVES.LDGSTSBAR.64.TRANSCNT [UR4+0x22830] ;  /* 0x02283000ff0099b0 */ /* 0x000fee0008000a84 */
[----:B------:R-:W-:Y:S05]  /*142c0*/  @P0 BRA.U.ANY `(.L_x_858) ;  /* 0xfffffffd00e80947 */ /* 0x000fea000393ffff */
[----:B------:R-:W-:Y:S01]  /*142d0*/  NOP ;  /* 0x0000000000007918 */ /* 0x000fe20000000000 */
[----:B------:R-:W2:Y:S02]  /*142e0*/  LDL R0, [R1+0x40] ;  /* 0x0000400001007983 */ /* 0x000ea40000100800 */
[----:B--2---:R-:W-:-:S13]  /*142f0*/  ISETP.NE.AND P2, PT, R0, 0x3, PT ;  /* 0x000000030000780c */ /* 0x004fda0003f45270 */
[----:B------:R-:W-:Y:S05]  /*14300*/  @!P2 BRA `(.L_x_859) ;  /* 0x000000000004a947 */ /* 0x000fea0003800000 */
[----:B------:R-:W-:Y:S01]  /*14310*/  BPT.TRAP 0x1 ;  /* 0x000000040000795c */ /* 0x000fe20000300000 */
.L_x_859:
[----:B------:R1:W5:Y:S01]  /*14320*/  LDL.LU R4, [R1+0x10] ;  /* 0x0000100001047983 */ /* 0x0003620000300800 */
[----:B------:R-:W-:Y:S01]  /*14330*/  LOP3.LUT P0, RZ, R23, 0x4, RZ, 0xc0, !PT ;  /* 0x0000000417ff7812 */ /* 0x000fe2000780c0ff */
[----:B------:R1:W-:Y:S02]  /*14340*/  SYNCS.ARRIVE.TRANS64.A1T0 RZ, [R32+URZ+0x22830], RZ ;  /* 0x022830ff20ff79a7 */ /* 0x0003e4000810003f */
[----:B0-----:R1:W5:Y:S10]  /*14350*/  LDL.LU R3, [R1+0xc] ;  /* 0x00000c0001037983 */ /* 0x0013740000300800 */
[----:B------:R-:W-:Y:S05]  /*14360*/  WARPSYNC.ALL ;  /* 0x0000000000007948 */ /* 0x000fea0003800000 */
[----:B------:R-:W-:Y:S01]  /*14370*/  ULDC.64 UR4, c[0x0][0xa00] ;  /* 0x0002800000047ab9 */ /* 0x000fe20000000a00 */
[----:B------:R-:W-:Y:S01]  /*14380*/  SEL R2, RZ, 0x4, P0 ;  /* 0x00000004ff027807 */ /* 0x000fe20000000000 */
[----:B------:R-:W-:Y:S01]  /*14390*/  BSSY B6, `(.L_x_860) ;  /* 0x0000029000067945 */ /* 0x000fe20003800000 */
[----:B------:R-:W-:Y:S01]  /*143a0*/  BAR.SYNC.DEFER_BLOCKING 0x8, 0x180 ;  /* 0x0206000000007b1d */ /* 0x000fe20000010000 */
[----:B------:R-:W-:Y:S02]  /*143b0*/  ISETP.NE.U32.AND P0, PT, RZ, UR4, PT ;  /* 0x00000004ff007c0c */ /* 0x000fe4000bf05070 */
[----:B------:R-:W-:-:S02]  /*143c0*/  LOP3.LUT P2, RZ, R23, 0x8, RZ, 0xc0, !PT ;  /* 0x0000000817ff7812 */ /* 0x000fc4000784c0ff */
[----:B------:R-:W-:Y:S01]  /*143d0*/  ISETP.NE.AND.EX P0, PT, RZ, UR5, PT, P0 ;  /* 0x00000005ff007c0c */ /* 0x000fe2000bf05300 */
[----:B------:R-:W-:Y:S01]  /*143e0*/  ULDC.64 UR4, c[0x0][0x298] ;  /* 0x0000a60000047ab9 */ /* 0x000fe20000000a00 */
[----:B------:R-:W-:Y:S02]  /*143f0*/  LOP3.LUT P1, RZ, R23, 0x2, RZ, 0xc0, !PT ;  /* 0x0000000217ff7812 */ /* 0x000fe4000782c0ff */
[----:B------:R-:W-:Y:S02]  /*14400*/  SEL R0, RZ, 0x2, P2 ;  /* 0x00000002ff007807 */ /* 0x000fe40001000000 */
[----:B------:R-:W-:Y:S02]  /*14410*/  SEL R5, R35, RZ, !P0 ;  /* 0x000000ff23057207 */ /* 0x000fe40004000000 */
[----:B------:R-:W-:Y:S02]  /*14420*/  IADD3 R0, R2, R0, R7 ;  /* 0x0000000002007210 */ /* 0x000fe40007ffe007 */
[----:B------:R-:W-:Y:S01]  /*14430*/  SEL R35, RZ, 0x8, P1 ;  /* 0x00000008ff237807 */ /* 0x000fe20000800000 */
[----:B------:R0:W-:Y:S04]  /*14440*/  STL [R1+0x24], R5 ;  /* 0x0000240501007387 */ /* 0x0001e80000100800 */
[----:B------:R-:W-:Y:S01]  /*14450*/  IMAD.IADD R35, R0, 0x1, R35 ;  /* 0x0000000100237824 */ /* 0x000fe200078e0223 */
[----:B-----5:R-:W-:-:S02]  /*14460*/  SEL R2, R4, RZ, !P0 ;  /* 0x000000ff04027207 */ /* 0x020fc40004000000 */
[----:B------:R-:W-:Y:S01]  /*14470*/  SHF.R.S32.HI R0, RZ, 0x1f, R3 ;  /* 0x0000001fff007819 */ /* 0x000fe20000011403 */
[C---:B0-----:R-:W-:Y:S02]  /*14480*/  IMAD.WIDE.U32 R4, R3.reuse, UR4, RZ ;  /* 0x0000000403047c25 */ /* 0x041fe4000f8e00ff */
[----:B------:R0:W-:Y:S02]  /*14490*/  STL [R1+0x10], R2 ;  /* 0x0000100201007387 */ /* 0x0001e40000100800 */
[----:B------:R-:W-:Y:S02]  /*144a0*/  IMAD R0, R0, UR4, RZ ;  /* 0x0000000400007c24 */ /* 0x000fe4000f8e02ff */
[----:B------:R2:W-:Y:S02]  /*144b0*/  STL.64 [R1+0x18], R4 ;  /* 0x0000180401007387 */ /* 0x0005e40000100a00 */
[----:B------:R-:W-:Y:S02]  /*144c0*/  IMAD R0, R3, UR5, R0 ;  /* 0x0000000503007c24 */ /* 0x000fe4000f8e0200 */
[----:B0-----:R-:W-:-:S02]  /*144d0*/  VIADD R2, R22, 0x18400 ;  /* 0x0001840016027836 */ /* 0x001fc40000000000 */
[----:B------:R-:W-:-:S03]  /*144e0*/  IMAD.IADD R0, R5, 0x1, R0 ;  /* 0x0000000105007824 */ /* 0x000fc600078e0200 */
[----:B------:R-:W-:Y:S02]  /*144f0*/  LOP3.LUT P0, RZ, R2, 0x3ff, RZ, 0xc0, !PT ;  /* 0x000003ff02ff7812 */ /* 0x000fe4000780c0ff */
[----:B------:R2:W-:Y:S11]  /*14500*/  STL [R1+0xc], R0 ;  /* 0x00000c0001007387 */ /* 0x0005f60000100800 */
[----:B--2---:R-:W-:Y:S05]  /*14510*/  @!P0 BRA `(.L_x_861) ;  /* 0x0000000000408947 */ /* 0x004fea0003800000 */
[----:B------:R-:W-:Y:S01]  /*14520*/  MOV R2, 0x0 ;  /* 0x0000000000027802 */ /* 0x000fe20000000f00 */
[----:B------:R-:W-:Y:S01]  /*14530*/  ULDC.64 UR4, c[0x4][0x98] ;  /* 0x0100260000047ab9 */ /* 0x000fe20000000a00 */
[----:B------:R-:W-:Y:S01]  /*14540*/  ULDC.64 UR6, c[0x4][0xa0] ;  /* 0x0100280000067ab9 */ /* 0x000fe20000000a00 */
[----:B------:R-:W-:Y:S01]  /*14550*/  ULDC.64 UR8, c[0x4][0x20] ;  /* 0x0100080000087ab9 */ /* 0x000fe20000000a00 */
[----:B------:R-:W-:Y:S02]  /*14560*/  IMAD.U32 R4, RZ, RZ, UR4 ;  /* 0x00000004ff047e24 */ /* 0x000fe4000f8e00ff */
[----:B------:R-:W0:Y:S01]  /*14570*/  LDC.64 R2, c[0x4][R2] ;  /* 0x0100000002027b82 */ /* 0x000e220000000a00 */
[----:B------:R-:W-:Y:S02]  /*14580*/  IMAD.U32 R5, RZ, RZ, UR5 ;  /* 0x00000005ff057e24 */ /* 0x000fe4000f8e00ff */
[----:B------:R-:W-:Y:S02]  /*14590*/  IMAD.U32 R6, RZ, RZ, UR6 ;  /* 0x00000006ff067e24 */ /* 0x000fe4000f8e00ff */
[----:B------:R-:W-:-:S02]  /*145a0*/  IMAD.U32 R7, RZ, RZ, UR7 ;  /* 0x00000007ff077e24 */ /* 0x000fc4000f8e00ff */
[----:B------:R-:W-:Y:S02]  /*145b0*/  IMAD.U32 R10, RZ, RZ, UR8 ;  /* 0x00000008ff0a7e24 */ /* 0x000fe4000f8e00ff */
[----:B------:R-:W-:Y:S02]  /*145c0*/  IMAD.U32 R11, RZ, RZ, UR9 ;  /* 0x00000009ff0b7e24 */ /* 0x000fe4000f8e00ff */
[----:B------:R-:W-:Y:S02]  /*145d0*/  IMAD.MOV.U32 R8, RZ, RZ, 0x70 ;  /* 0x00000070ff087424 */ /* 0x000fe400078e00ff */
[----:B------:R-:W-:Y:S02]  /*145e0*/  IMAD.MOV.U32 R12, RZ, RZ, 0x1 ;  /* 0x00000001ff0c7424 */ /* 0x000fe400078e00ff */
[----:B------:R-:W-:-:S07]  /*145f0*/  IMAD.MOV.U32 R13, RZ, RZ, RZ ;  /* 0x000000ffff0d7224 */ /* 0x000fce00078e00ff */
[----:B------:R-:W-:-:S07]  /*14600*/  LEPC R20, `(.L_x_861) ;  /* 0x000000001014794e */ /* 0x000fce0000000000 */
[----:B01----:R-:W-:Y:S05]  /*14610*/  CALL.ABS.NOINC R2 ;  /* 0x0000000002007343 */ /* 0x003fea0003c00000 */
.L_x_861:
[----:B------:R-:W-:Y:S05]  /*14620*/  BSYNC B6 ;  /* 0x0000000000067941 */ /* 0x000fea0003800000 */
.L_x_860:
[----:B------:R-:W2:Y:S01]  /*14630*/  LDL.LU R0, [R1+0xc] ;  /* 0x00000c0001007983 */ /* 0x000ea20000300800 */
[----:B------:R-:W-:Y:S01]  /*14640*/  ULDC.64 UR4, c[0x0][0x2d8] ;  /* 0x0000b60000047ab9 */ /* 0x000fe20000000a00 */
[----:B------:R-:W0:Y:S02]  /*14650*/  LDC R7, c[0x0][0x448] ;  /* 0x00011200ff077b82 */ /* 0x000e240000000800 */
[----:B------:R-:W2:Y:S04]  /*14660*/  LDL.LU.64 R2, [R1+0x18] ;  /* 0x0000180001027983 */ /* 0x000ea80000300a00 */
[----:B------:R-:W3:Y:S04]  /*14670*/  LDL.LU R21, [R1+0x10] ;  /* 0x0000100001157983 */ /* 0x000ee80000300800 */
[----:B------:R-:W4:Y:S01]  /*14680*/  LDL.LU R20, [R1+0x24] ;  /* 0x0000240001147983 */ /* 0x000f220000300800 */
[----:B------:R-:W-:-:S03]  /*14690*/  IMAD.SHL.U32 R17, R17, 0x80, RZ ;  /* 0x0000008011117824 */ /* 0x000fc600078e00ff */
[----:B------:R0:W5:Y:S02]  /*146a0*/  LDL R8, [R1+0x8] ;  /* 0x0000080001087983 */ /* 0x0001640000100800 */
[----:B0-----:R-:W-:-:S13]  /*146b0*/  ISETP.NE.AND P0, PT, R7, 0x1, PT ;  /* 0x000000010700780c */ /* 0x001fda0003f05270 */
[----:B------:R-:W0:Y:S08]  /*146c0*/  @P0 LDC R4, c[0x0][0x44c] ;  /* 0x00011300ff040b82 */ /* 0x000e300000000800 */
[----:B------:R-:W1:Y:S01]  /*146d0*/  @P0 LDC R6, c[0x0][0x450] ;  /* 0x00011400ff060b82 */ /* 0x000e620000000800 */
[----:B--2---:R-:W-:Y:S02]  /*146e0*/  IMAD.MOV.U32 R3, RZ, RZ, R0 ;  /* 0x000000ffff037224 */ /* 0x004fe400078e0000 */
[----:B------:R-:W-:-:S02]  /*146f0*/  IMAD R0, R28, UR4, RZ ;  /* 0x000000041c007c24 */ /* 0x000fc4000f8e02ff */
[----:B------:R-:W-:-:S04]  /*14700*/  IMAD.WIDE.U32 R2, R18, UR4, R2 ;  /* 0x0000000412027c25 */ /* 0x000fc8000f8e0002 */
[----:B------:R-:W-:Y:S01]  /*14710*/  IMAD R0, R18, UR5, R0 ;  /* 0x0000000512007c24 */ /* 0x000fe2000f8e0200 */
[----:B------:R-:W-:-:S03]  /*14720*/  ULDC.64 UR4, c[0x0][0x2e0] ;  /* 0x0000b80000047ab9 */ /* 0x000fc60000000a00 */
[----:B------:R-:W-:Y:S02]  /*14730*/  IMAD.IADD R3, R3, 0x1, R0 ;  /* 0x0000000103037824 */ /* 0x000fe400078e0200 */
[----:B---3--:R-:W-:Y:S02]  /*14740*/  IMAD R0, R21, UR4, RZ ;  /* 0x0000000415007c24 */ /* 0x008fe4000f8e02ff */
[----:B----4-:R-:W-:-:S04]  /*14750*/  IMAD.WIDE.U32 R2, R20, UR4, R2 ;  /* 0x0000000414027c25 */ /* 0x010fc8000f8e0002 */
[----:B------:R-:W-:Y:S01]  /*14760*/  IMAD R0, R20, UR5, R0 ;  /* 0x0000000514007c24 */ /* 0x000fe2000f8e0200 */
[----:B------:R-:W2:Y:S01]  /*14770*/  S2R R9, SR_TID.X ;  /* 0x0000000000097919 */ /* 0x000ea20000002100 */
[----:B------:R-:W-:Y:S02]  /*14780*/  ULDC.64 UR4, c[0x0][0x2d0] ;  /* 0x0000b40000047ab9 */ /* 0x000fe40000000a00 */
[----:B------:R-:W-:Y:S01]  /*14790*/  IMAD.IADD R3, R3, 0x1, R0 ;  /* 0x0000000103037824 */ /* 0x000fe200078e0200 */
[----:B------:R-:W3:Y:S02]  /*147a0*/  S2R R20, SR_TID.X ;  /* 0x0000000000147919 */ /* 0x000ee40000002100 */
[----:B---3--:R-:W-:-:S04]  /*147b0*/  LOP3.LUT R20, R20, 0x7f, RZ, 0xc0, !PT ;  /* 0x0000007f14147812 */ /* 0x008fc800078ec0ff */
[----:B------:R-:W-:Y:S02]  /*147c0*/  SHF.R.U32.HI R21, RZ, 0x3, R20 ;  /* 0x00000003ff157819 */ /* 0x000fe40000011614 */
[----:B------:R-:W3:Y:S02]  /*147d0*/  S2R R20, SR_TID.X ;  /* 0x0000000000147919 */ /* 0x000ee40000002100 */
[----:B---3--:R-:W-:-:S05]  /*147e0*/  IMAD.SHL.U32 R20, R20, 0x10, RZ ;  /* 0x0000001014147824 */ /* 0x008fca00078e00ff */
[----:B------:R-:W-:-:S04]  /*147f0*/  LOP3.LUT R20, R21, 0x70, R20, 0xf8, !PT ;  /* 0x0000007015147812 */ /* 0x000fc800078ef814 */
[----:B------:R-:W-:Y:S02]  /*14800*/  LOP3.LUT R0, R20, R17, RZ, 0xfc, !PT ;  /* 0x0000001114007212 */ /* 0x000fe400078efcff */
[----:B------:R3:W5:Y:S03]  /*14810*/  LDL R20, [R1+0x20] ;  /* 0x0000200001147983 */ /* 0x0007660000100800 */
[----:B0-----:R-:W-:-:S04]  /*14820*/  @P0 IMAD.HI.U32 R5, R0, R4, RZ ;  /* 0x0000000400050227 */ /* 0x001fc800078e00ff */
[----:B------:R-:W-:Y:S01]  /*14830*/  IMAD.MOV.U32 R4, RZ, RZ, R0 ;  /* 0x000000ffff047224 */ /* 0x000fe200078e0000 */
[----:B-1----:R-:W-:Y:S01]  /*14840*/  @P0 SHF.R.U32.HI R4, RZ, R6, R5 ;  /* 0x00000006ff040219 */ /* 0x002fe20000011605 */
[----:B------:R-:W0:Y:S04]  /*14850*/  S2R R21, SR_TID.X ;  /* 0x0000000000157919 */ /* 0x000e280000002100 */
        /* <DEDUP_REMOVED lines=12> */
[----:B------:R-:W-:Y:S01]  /*14920*/  ULDC.64 UR4, c[0x0][0x280] ;  /* 0x0000a00000047ab9 */ /* 0x000fe20000000a00 */
[----:B--2---:R-:W-:Y:S01]  /*14930*/  IMAD.SHL.U32 R9, R9, 0x8, RZ ;  /* 0x0000000809097824 */ /* 0x004fe200078e00ff */
[C---:B------:R-:W-:Y:S01]  /*14940*/  LEA R0, P0, R2.reuse, UR4, 0x1 ;  /* 0x0000000402007c11 */ /* 0x040fe2000f8008ff */
[----:B------:R-:W-:Y:S01]  /*14950*/  IMAD.IADD R3, R3, 0x1, R4 ;  /* 0x0000000103037824 */ /* 0x000fe200078e0204 */
[----:B------:R-:W-:Y:S02]  /*14960*/  ULDC UR4, c[0x0][0x2b8] ;  /* 0x0000ae0000047ab9 */ /* 0x000fe40000000800 */
[----:B------:R-:W-:Y:S02]  /*14970*/  LOP3.LUT R9, R9, 0x38, RZ, 0xc0, !PT ;  /* 0x0000003809097812 */ /* 0x000fe400078ec0ff */
[----:B------:R-:W-:Y:S01]  /*14980*/  LEA.HI.X R2, R2, UR5, R3, 0x1, P0 ;  /* 0x0000000502027c11 */ /* 0x000fe200080f0c03 */
[----:B------:R-:W-:Y:S01]  /*14990*/  UMOV UR5, 0xffffffff ;  /* 0xffffffff00057882 */ /* 0x000fe20000000000 */
[----:B0-----:R-:W-:-:S02]  /*149a0*/  LOP3.LUT R21, R21, 0x7f, RZ, 0xc0, !PT ;  /* 0x0000007f15157812 */ /* 0x001fc400078ec0ff */
[----:B------:R-:W-:Y:S02]  /*149b0*/  ISETP.GE.AND P1, PT, R9, UR4, PT ;  /* 0x0000000409007c0c */ /* 0x000fe4000bf26270 */
[----:B------:R-:W-:Y:S01]  /*149c0*/  SHF.R.U32.HI R10, RZ, 0x3, R21 ;  /* 0x00000003ff0a7819 */ /* 0x000fe20000011615 */
[----:B---3--:R-:W-:Y:S10]  /*149d0*/  BRA.DIV UR5, `(.L_x_862) ;  /* 0x0000004a05a47947 */ /* 0x008ff4000b800000 */
[----:B------:R-:W0:Y:S01]  /*149e0*/  SHFL.IDX PT, R5, R0, RZ, 0x181f ;  /* 0x00181fff00057589 */ /* 0x000e2200000e0000 */
[----:B-----5:R-:W-:Y:S02]  /*149f0*/  IMAD R3, R20, R7, RZ ;  /* 0x0000000714037224 */ /* 0x020fe400078e02ff */
[----:B------:R-:W-:Y:S01]  /*14a00*/  IMAD.IADD R17, R10, 0x1, R17 ;  /* 0x000000010a117824 */ /* 0x000fe200078e0211 */
[----:B------:R-:W1:Y:S04]  /*14a10*/  SHFL.IDX PT, R4, R2, RZ, 0x181f ;  /* 0x00181fff02047589 */ /* 0x000e6800000e0000 */
[C---:B------:R-:W-:Y:S02]  /*14a20*/  ISETP.GE.AND P0, PT, R17.reuse, R3, PT ;  /* 0x000000031100720c */ /* 0x040fe40003f06270 */
[----:B------:R-:W-:-:S11]  /*14a30*/  IADD3 R6, R17, 0x10, RZ ;  /* 0x0000001011067810 */ /* 0x000fd60007ffe0ff */
[----:B0-----:R-:W-:-:S05]  /*14a40*/  @!P0 LEA R5, P2, R9, R5, 0x1 ;  /* 0x0000000509058211 */ /* 0x001fca00078408ff */
[----:B-1----:R-:W-:-:S05]  /*14a50*/  @!P0 IMAD.X R4, RZ, RZ, R4, P2 ;  /* 0x000000ffff048224 */ /* 0x002fca00010e0604 */
        /* <DEDUP_REMOVED lines=8> */
[----:B------:R-:W1:Y:S06]  /*14ae0*/  SHFL.IDX PT, R4, R2, 0x1, 0x181f ;  /* 0x00381f0002047f89 */ /* 0x000e6c00000e0000 */
[----:B0-----:R-:W-:-:S05]  /*14af0*/  @!P0 LEA R5, P2, R9, R5, 0x1 ;  /* 0x0000000509058211 */ /* 0x001fca00078408ff */
[----:B-1----:R-:W-:-:S05]  /*14b00*/  @!P0 IMAD.X R4, RZ, RZ, R4, P2 ;  /* 0x000000ffff048224 */ /* 0x002fca00010e0604 */
[----:B------:R-:W-:-:S04]  /*14b10*/  @!P0 LOP3.LUT R5, R5, R4, RZ, 0x3c, !PT ;  /* 0x0000000405058212 */ /* 0x000fc800078e3cff */
[----:B------:R-:W-:-:S04]  /*14b20*/  @!P0 LOP3.LUT R4, R5, R4, RZ, 0x3c, !PT ;  /* 0x0000000405048212 */ /* 0x000fc800078e3cff */
[----:B------:R-:W-:-:S05]  /*14b30*/  @!P0 LOP3.LUT R5, R5, R4, RZ, 0x3c, !PT ;  /* 0x0000000405058212 */ /* 0x000fca00078e3cff */
        /* <DEDUP_REMOVED lines=41> */
[----:B------:R-:W-:-:S03]  /*14dd0*/  ISETP.GE.AND P0, PT, R6, R3, PT ;  /* 0x000000030600720c */ /* 0x000fc60003f06270 */
[----:B0-----:R-:W0:Y:S04]  /*14de0*/  SHFL.IDX PT, R5, R0, 0x6, 0x181f ;  /* 0x00d81f0000057f89 */ /* 0x001e2800000e0000 */
[----:B------:R-:W1:Y:S04]  /*14df0*/  SHFL.IDX PT, R4, R2, 0x6, 0x181f ;  /* 0x00d81f0002047f89 */ /* 0x000e6800000e0000 */
[----:B------:R-:W2:Y:S02]  /*14e00*/  SHFL.IDX PT, R0, R0, 0x7, 0x181f ;  /* 0x00f81f0000007f89 */ /* 0x000ea400000e0000 */
[----:B0-----:R-:W-:-:S05]  /*14e10*/  @!P0 LEA R5, P2, R9, R5, 0x1 ;  /* 0x0000000509058211 */ /* 0x001fca00078408ff */
[----:B-1----:R-:W-:-:S05]  /*14e20*/  @!P0 IMAD.X R4, RZ, RZ, R4, P2 ;  /* 0x000000ffff048224 */ /* 0x002fca00010e0604 */
[----:B------:R-:W-:-:S04]  /*14e30*/  @!P0 LOP3.LUT R5, R5, R4, RZ, 0x3c, !PT ;  /* 0x0000000405058212 */ /* 0x000fc800078e3cff */
[----:B------:R-:W-:-:S04]  /*14e40*/  @!P0 LOP3.LUT R4, R5, R4, RZ, 0x3c, !PT ;  /* 0x0000000405048212 */ /* 0x000fc800078e3cff */
[----:B------:R-:W-:-:S05]  /*14e50*/  @!P0 LOP3.LUT R5, R5, R4, RZ, 0x3c, !PT ;  /* 0x0000000405058212 */ /* 0x000fca00078e3cff */
[----:B------:R0:W-:Y:S04]  /*14e60*/  @!P0 LDGSTS.E.BYPASS.LTC128B.128 [R8+0x1b400], desc[UR40][R4.64], !P1 ;  /* 0x1b40000004088fae */ /* 0x0001e8000c901d68 */
[----:B0-2---:R0:W1:Y:S02]  /*14e70*/  SHFL.IDX PT, R4, R2, 0x7, 0x181f ;  /* 0x00f81f0002047f89 */ /* 0x00506400000e0000 */
.L_x_1018:
[----:B------:R-:W-:-:S05]  /*14e80*/  VIADD R17, R17, 0x70 ;  /* 0x0000007011117836 */ /* 0x000fca0000000000 */
[----:B------:R-:W-:-:S13]  /*14e90*/  ISETP.GE.AND P0, PT, R17, R3, PT ;  /* 0x000000031100720c */ /* 0x000fda0003f06270 */
[----:B0-----:R-:W-:-:S05]  /*14ea0*/  @!P0 LEA R2, P2, R9, R0, 0x1 ;  /* 0x0000000009028211 */ /* 0x001fca00078408ff */
[----:B-1----:R-:W-:-:S05]  /*14eb0*/  @!P0 IMAD.X R3, RZ, RZ, R4, P2 ;  /* 0x000000ffff038224 */ /* 0x002fca00010e0604 */
[----:B------:R-:W-:Y:S01]  /*14ec0*/  @!PT LDS RZ, [RZ] ;  /* 0x00000000fffff984 */ /* 0x000fe20000000800 */
[----:B------:R-:W-:Y:S01]  /*14ed0*/  @!PT LDS RZ, [RZ] ;  /* 0x00000000fffff984 */ /* 0x000fe20000000800 */
[----:B------:R-:W-:Y:S01]  /*14ee0*/  @!PT LDS RZ, [RZ] ;  /* 0x00000000fffff984 */ /* 0x000fe20000000800 */
[----:B------:R0:W-:Y:S01]  /*14ef0*/  @!P0 LDGSTS.E.BYPASS.LTC128B.128 [R8+0x1bc00], desc[UR40][R2.64], !P1 ;  /* 0x1bc0000002088fae */ /* 0x0001e2000c901d68 */
[----:B------:R-:W-:Y:S01]  /*14f00*/  PLOP3.LUT P0, PT, PT, PT, PT, 0x80, 0x0 ;  /* 0x000000000000781c */ /* 0x000fe20003f0f070 */
[----:B------:R-:W-:-:S12]  /*14f10*/  NOP ;  /* 0x0000000000007918 */ /* 0x000fd80000000000 */
.L_x_863:
        /* <DEDUP_REMOVED lines=16> */
[----:B------:R-:W1:Y:S03]  /*15020*/  SYNCS.PHASECHK.TRANS64.TRYWAIT P0, [R22+URZ+0x22820], R3 ;  /* 0x02282003160075a7 */ /* 0x000e66000800017f */
[----:B01----:R-:W-:Y:S05]  /*15030*/  @!P0 BRA `(.L_x_865) ;  /* 0x0000004c00b08947 */ /* 0x003fea0003800000 */
.L_x_1019:
[----:B------:R-:W-:Y:S05]  /*15040*/  BSYNC B0 ;  /* 0x0000000000007941 */ /* 0x000fea0003800000 */
.L_x_864:
[----:B------:R-:W2:Y:S02]  /*15050*/  LDL R0, [R1+0x40] ;  /* 0x0000400001007983 */ /* 0x000ea40000100800 */
[----:B--2---:R-:W-:-:S13]  /*15060*/  ISETP.NE.AND P0, PT, R0, 0x3, PT ;  /* 0x000000030000780c */ /* 0x004fda0003f05270 */
[----:B------:R-:W-:Y:S05]  /*15070*/  @!P0 BRA `(.L_x_866) ;  /* 0x0000000000048947 */ /* 0x000fea0003800000 */
[----:B------:R-:W-:Y:S01]  /*15080*/  BPT.TRAP 0x1 ;  /* 0x000000040000795c */ /* 0x000fe20000300000 */
.L_x_866:
[----:B0-----:R-:W-:Y:S01]  /*15090*/  SHF.L.U32 R3, R26, 0x1f, RZ ;  /* 0x0000001f1a037819 */ /* 0x001fe200000006ff */
[----:B------:R-:W-:Y:S03]  /*150a0*/  BSSY B0, `(.L_x_867) ;  /* 0x0000003000007945 */ /* 0x000fe60003800000 */
[----:B------:R-:W0:Y:S02]  /*150b0*/  SYNCS.PHASECHK.TRANS64.TRYWAIT P0, [R32+URZ+0x22860], R3 ;  /* 0x02286003200075a7 */ /* 0x000e24000800017f */
[----:B0-----:R-:W-:Y:S05]  /*150c0*/  @!P0 BRA `(.L_x_868) ;  /* 0x0000004c00a08947 */ /* 0x001fea0003800000 */
.L_x_1020:
[----:B------:R-:W-:Y:S05]  /*150d0*/  BSYNC B0 ;  /* 0x0000000000007941 */ /* 0x000fea0003800000 */
.L_x_867:
[----:B------:R-:W2:Y:S01]  /*150e0*/  LDL.LU R0, [R1+0x30] ;  /* 0x0000300001007983 */ /* 0x000ea20000300800 */
[----:B------:R-:W-:-:S03]  /*150f0*/  ULDC.64 UR4, c[0x0][0x328] ;  /* 0x0000ca0000047ab9 */ /* 0x000fc60000000a00 */
[----:B------:R-:W3:Y:S01]  /*15100*/  LDL.LU R4, [R1+0x34] ;  /* 0x0000340001047983 */ /* 0x000ee20000300800 */
[----:B0-----:R-:W-:-:S04]  /*15110*/  IMAD.WIDE.U32 R2, R37, UR4, RZ ;  /* 0x0000000425027c25 */ /* 0x001fc8000f8e00ff */
[----:B--2---:R-:W-:-:S04]  /*15120*/  IMAD R0, R0, UR4, RZ ;  /* 0x0000000400007c24 */ /* 0x004fc8000f8e02ff */
        /* <DEDUP_REMOVED lines=19> */
[----:B------:R-:W-:Y:S01]  /*15260*/  IMAD R4, R4, 0x2, R22 ;  /* 0x0000000204047824 */ /* 0x000fe200078e0216 */
[C---:B------:R-:W-:Y:S01]  /*15270*/  LOP3.LUT P2, RZ, R35.reuse, 0x2, RZ, 0xc0, !PT ;  /* 0x0000000223ff7812 */ /* 0x040fe2000784c0ff */
[----:B------:R-:W1:Y:S01]  /*15280*/  SHFL.IDX PT, R2, R5, RZ, 0x181f ;  /* 0x00181fff05027589 */ /* 0x000e6200000e0000 */
[----:B------:R-:W-:-:S03]  /*15290*/  LOP3.LUT P1, RZ, R35, 0x4, RZ, 0xc0, !PT ;  /* 0x0000000423ff7812 */ /* 0x000fc6000782c0ff */
[----:B------:R-:W2:Y:S01]  /*152a0*/  SHFL.IDX PT, R3, R6, RZ, 0x181f ;  /* 0x00181fff06037589 */ /* 0x000ea200000e0000 */
[----:B------:R-:W-:-:S03]  /*152b0*/  ISETP.LT.OR P4, PT, R33, 0x1, !P1 ;  /* 0x000000012100780c */ /* 0x000fc60004f81670 */
[----:B------:R-:W3:Y:S01]  /*152c0*/  SHFL.IDX PT, R14, R5, 0x1, 0x181f ;  /* 0x00381f00050e7f89 */ /* 0x000ee200000e0000 */
[----:B0-----:R-:W-:-:S05]  /*152d0*/  IMAD.SHL.U32 R7, R7, 0x8, RZ ;  /* 0x0000000807077824 */ /* 0x001fca00078e00ff */
[----:B------:R-:W-:-:S05]  /*152e0*/  LOP3.LUT R7, R7, 0x38, RZ, 0xc0, !PT ;  /* 0x0000003807077812 */ /* 0x000fca00078ec0ff */
[----:B------:R-:W-:Y:S01]  /*152f0*/  IMAD.SHL.U32 R0, R7, 0x2, RZ ;  /* 0x0000000207007824 */ /* 0x000fe200078e00ff */
[----:B------:R-:W-:-:S04]  /*15300*/  LOP3.LUT R7, R35, 0x1, RZ, 0xc0, !PT ;  /* 0x0000000123077812 */ /* 0x000fc800078ec0ff */
[----:B-1----:R-:W-:Y:S02]  /*15310*/  IADD3 R2, P0, R2, R0, RZ ;  /* 0x0000000002027210 */ /* 0x002fe40007f1e0ff */
[----:B------:R-:W-:-:S03]  /*15320*/  ISETP.NE.U32.AND P3, PT, R7, 0x1, PT ;  /* 0x000000010700780c */ /* 0x000fc60003f65070 */
[----:B--2---:R-:W-:Y:S01]  /*15330*/  IMAD.X R3, RZ, RZ, R3, P0 ;  /* 0x000000ffff037224 */ /* 0x004fe200000e0603 */
[----:B------:R-:W-:-:S13]  /*15340*/  ISETP.LT.OR P0, PT, R33, 0x1, P3 ;  /* 0x000000012100780c */ /* 0x000fda0001f01670 */
[----:B------:R-:W-:Y:S01]  /*15350*/  LDGSTS.E.BYPASS.LTC128B.128 [R4+0x400], desc[UR40][R2.64], !P0 ;  /* 0x0040000002047fae */ /* 0x000fe2000c101d68 */
[----:B------:R-:W-:-:S13]  /*15360*/  ISETP.LT.OR P0, PT, R33, 0x1, !P2 ;  /* 0x000000012100780c */ /* 0x000fda0005701670 */
[----:B------:R-:W-:Y:S01]  /*15370*/  LDGSTS.E.BYPASS.LTC128B.128 [R4+0x3400], desc[UR40][R2.64+0x80], !P0 ;  /* 0x0340008002047fae */ /* 0x000fe2000c101d68 */
[----:B------:R-:W-:-:S03]  /*15380*/  LOP3.LUT P0, RZ, R35, 0x8, RZ, 0xc0, !PT ;  /* 0x0000000823ff7812 */ /* 0x000fc6000780c0ff */
[----:B------:R-:W-:Y:S01]  /*15390*/  LDGSTS.E.BYPASS.LTC128B.128 [R4+0x6400], desc[UR40][R2.64+0x100], !P4 ;  /* 0x0640010002047fae */ /* 0x000fe2000e101d68 */
[----:B------:R-:W-:-:S13]  /*153a0*/  ISETP.LT.OR P4, PT, R33, 0x1, !P0 ;  /* 0x000000012100780c */ /* 0x000fda0004781670 */
[----:B------:R0:W-:Y:S01]  /*153b0*/  LDGSTS.E.BYPASS.LTC128B.128 [R4+0x9400], desc[UR40][R2.64+0x180], !P4 ;  /* 0x0940018002047fae */ /* 0x0001e2000e101d68 */
[----:B---3--:R-:W-:-:S03]  /*153c0*/  IADD3 R8, P4, R14, R0, RZ ;  /* 0x000000000e087210 */ /* 0x008fc60007f9e0ff */
[----:B------:R-:W-:Y:S04]  /*153d0*/  SHFL.IDX PT, R14, R5, 0x2, 0x181f ;  /* 0x00581f00050e7f89 */ /* 0x000fe800000e0000 */
[----:B0-----:R-:W0:Y:S02]  /*153e0*/  SHFL.IDX PT, R3, R6, 0x1, 0x181f ;  /* 0x00381f0006037f89 */ /* 0x001e2400000e0000 */
        /* <DEDUP_REMOVED lines=9> */
[----:B------:R1:W-:Y:S01]  /*15480*/  LDGSTS.E.BYPASS.LTC128B.128 [R4+0x9c00], desc[UR40][R8.64+0x180], !P4 ;  /* 0x09c0018008047fae */ /* 0x0003e2000e101d68 */
[----:B------:R-:W-:-:S03]  /*15490*/  IADD3 R2, P4, R14, R0, RZ ;  /* 0x000000000e027210 */ /* 0x000fc60007f9e0ff */
[----:B------:R-:W1:Y:S02]  /*154a0*/  SHFL.IDX PT, R14, R5, 0x3, 0x181f ;  /* 0x00781f00050e7f89 */ /* 0x000e6400000e0000 */
        /* <DEDUP_REMOVED lines=9> */
[----:B-1----:R-:W-:-:S03]  /*15540*/  IADD3 R8, P4, R14, R0, RZ ;  /* 0x000000000e087210 */ /* 0x002fc60007f9e0ff */
[----:B------:R-:W-:Y:S04]  /*15550*/  SHFL.IDX PT, R14, R5, 0x4, 0x181f ;  /* 0x00981f00050e7f89 */ /* 0x000fe800000e0000 */
[----:B0-----:R-:W0:Y:S02]  /*15560*/  SHFL.IDX PT, R3, R6, 0x3, 0x181f ;  /* 0x00781f0006037f89 */ /* 0x001e2400000e0000 */
[----:B0-----:R-:W-:Y:S01]  /*15570*/  IMAD.X R9, RZ, RZ, R3, P4 ;  /* 0x000000ffff097224 */ /* 0x001fe200020e0603 */
[C---:B------:R-:W-:Y:S01]  /*15580*/  ISETP.LT.OR P4, PT, R33.reuse, 0x31, P3 ;  /* 0x000000312100780c */ /* 0x040fe20001f81670 */
[----:B------:R-:W0:Y:S04]  /*15590*/  SHFL.IDX PT, R3, R6, 0x4, 0x181f ;  /* 0x00981f0006037f89 */ /* 0x000e2800000e0000 */
[----:B------:R-:W1:Y:S08]  /*155a0*/  SHFL.IDX PT, R6, R6, 0x5, 0x181f ;  /* 0x00b81f0006067f89 */ /* 0x000e7000000e0000 */
[----:B------:R2:W-:Y:S01]  /*155b0*/  LDGSTS.E.BYPASS.LTC128B.128 [R4+0x1c00], desc[UR40][R8.64], !P4 ;  /* 0x01c0000008047fae */ /* 0x0005e2000e101d68 */
[----:B------:R-:W-:-:S13]  /*155c0*/  ISETP.LT.OR P4, PT, R33, 0x31, !P2 ;  /* 0x000000312100780c */ /* 0x000fda0005781670 */
[----:B------:R2:W-:Y:S01]  /*155d0*/  LDGSTS.E.BYPASS.LTC128B.128 [R4+0x4c00], desc[UR40][R8.64+0x80], !P4 ;  /* 0x04c0008008047fae */ /* 0x0005e2000e101d68 */
[----:B------:R-:W-:-:S13]  /*155e0*/  ISETP.LT.OR P4, PT, R33, 0x31, !P1 ;  /* 0x000000312100780c */ /* 0x000fda0004f81670 */
[----:B------:R2:W-:Y:S01]  /*155f0*/  LDGSTS.E.BYPASS.LTC128B.128 [R4+0x7c00], desc[UR40][R8.64+0x100], !P4 ;  /* 0x07c0010008047fae */ /* 0x0005e2000e101d68 */
[----:B------:R-:W-:-:S13]  /*15600*/  ISETP.LT.OR P4, PT, R33, 0x31, !P0 ;  /* 0x000000312100780c */ /* 0x000fda0004781670 */
[----:B------:R2:W-:Y:S01]  /*15610*/  LDGSTS.E.BYPASS.LTC128B.128 [R4+0xac00], desc[UR40][R8.64+0x180], !P4 ;  /* 0x0ac0018008047fae */ /* 0x0005e2000e101d68 */
[----:B------:R-:W-:-:S03]  /*15620*/  IADD3 R2, P4, R14, R0, RZ ;  /* 0x000000000e027210 */ /* 0x000fc60007f9e0ff */
[----:B------:R2:W3:Y:S01]  /*15630*/  SHFL.IDX PT, R14, R5, 0x5, 0x181f ;  /* 0x00b81f00050e7f89 */ /* 0x0004e200000e0000 */
[----:B0-----:R-:W-:Y:S02]  /*15640*/  IADD3.X R3, RZ, R3, RZ, P4, !PT ;  /* 0x00000003ff037210 */ /* 0x001fe400027fe4ff */
[----:B------:R-:W-:-:S13]  /*15650*/  ISETP.LT.OR P4, PT, R33, 0x41, P3 ;  /* 0x000000412100780c */ /* 0x000fda0001f81670 */
[----:B------:R2:W-:Y:S01]  /*15660*/  LDGSTS.E.BYPASS.LTC128B.128 [R4+0x2400], desc[UR40][R2.64], !P4 ;  /* 0x0240000002047fae */ /* 0x0005e2000e101d68 */
[----:B------:R-:W-:-:S13]  /*15670*/  ISETP.LT.OR P4, PT, R33, 0x41, !P2 ;  /* 0x000000412100780c */ /* 0x000fda0005781670 */
[----:B------:R2:W-:Y:S01]  /*15680*/  LDGSTS.E.BYPASS.LTC128B.128 [R4+0x5400], desc[UR40][R2.64+0x80], !P4 ;  /* 0x0540008002047fae */ /* 0x0005e2000e101d68 */
[----:B------:R-:W-:-:S13]  /*15690*/  ISETP.LT.OR P4, PT, R33, 0x41, !P1 ;  /* 0x000000412100780c */ /* 0x000fda0004f81670 */
[----:B------:R2:W-:Y:S01]  /*156a0*/  LDGSTS.E.BYPASS.LTC128B.128 [R4+0x8400], desc[UR40][R2.64+0x100], !P4 ;  /* 0x0840010002047fae */ /* 0x0005e2000e101d68 */
[----:B------:R-:W-:-:S13]  /*156b0*/  ISETP.LT.OR P4, PT, R33, 0x41, !P0 ;  /* 0x000000412100780c */ /* 0x000fda0004781670 */
[----:B-1-3--:R2:W-:Y:S02]  /*156c0*/  LDGSTS.E.BYPASS.LTC128B.128 [R4+0xb400], desc[UR40][R2.64+0x180], !P4 ;  /* 0x0b40018002047fae */ /* 0x00a5e4000e101d68 */
.L_x_1034:
[C---:B------:R-:W-:Y:S02]  /*156d0*/  ISETP.LT.OR P3, PT, R33.reuse, 0x51, P3 ;  /* 0x000000512100780c */ /* 0x040fe40001f61670 */
[C---:B------:R-:W-:Y:S02]  /*156e0*/  ISETP.LT.OR P2, PT, R33.reuse, 0x51, !P2 ;  /* 0x000000512100780c */ /* 0x040fe40005741670 */
[C---:B------:R-:W-:Y:S02]  /*156f0*/  ISETP.LT.OR P1, PT, R33.reuse, 0x51, !P1 ;  /* 0x000000512100780c */ /* 0x040fe40004f21670 */
[----:B0-2---:R-:W-:Y:S02]  /*15700*/  IADD3 R2, P4, R14, R0, RZ ;  /* 0x000000000e027210 */ /* 0x005fe40007f9e0ff */
        /* <DEDUP_REMOVED lines=11> */
.L_x_870:
[----:B------:R-:W-:Y:S02]  /*157c0*/  PLOP3.LUT P1, PT, P1, P0, PT, 0xa2, 0x0 ;  /* 0x000000000000781c */ /* 0x000fe40000f21472 */
[----:B------:R-:W-:-:S08]  /*157d0*/  @P0 R2UR P1, UR4, R32 ;  /* 0x00000000200402ca */ /* 0x000fd00000020000 */
[----:B------:R-:W-:-:S05]  /*157e0*/  @P0 PLOP3.LUT P0, PT, P1, PT, PT, 0x80, 0x0 ;  /* 0x000000000000081c */ /* 0x000fca0000f0f070 */
[----:B------:R-:W-:Y:S01]  /*157f0*/  @!P1 SYNCS.ARRIVE.TRANS64.RED.A0T1 RZ, [UR4+0x22850], RZ ;  /* 0x022850ffffff99a7 */ /* 0x000fe20008200404 */
[----:B------:R-:W-:Y:S07]  /*15800*/  @!P1 ARRIVES.LDGSTSBAR.64.TRANSCNT [UR4+0x22850] ;  /* 0x02285000ff0099b0 */ /* 0x000fee0008000a84 */
[----:B------:R-:W-:Y:S05]  /*15810*/  @P0 BRA.U.ANY `(.L_x_870) ;  /* 0xfffffffd00e80947 */ /* 0x000fea000393ffff */
[----:B------:R-:W-:Y:S01]  /*15820*/  NOP ;  /* 0x0000000000007918 */ /* 0x000fe20000000000 */
[----:B0-----:R-:W2:Y:S02]  /*15830*/  LDL R2, [R1+0x40] ;  /* 0x0000400001027983 */ /* 0x001ea40000100800 */
[----:B--2---:R-:W-:-:S13]  /*15840*/  ISETP.NE.AND P2, PT, R2, 0x3, PT ;  /* 0x000000030200780c */ /* 0x004fda0003f45270 */
[----:B------:R-:W-:Y:S05]  /*15850*/  @!P2 BRA `(.L_x_871) ;  /* 0x000000000004a947 */ /* 0x000fea0003800000 */
[----:B------:R-:W-:Y:S01]  /*15860*/  BPT.TRAP 0x1 ;  /* 0x000000040000795c */ /* 0x000fe20000300000 */
.L_x_871:
[----:B------:R-:W2:Y:S01]  /*15870*/  LDL.LU R2, [R1+0x4] ;  /* 0x0000040001027983 */ /* 0x000ea20000300800 */
[----:B------:R0:W-:Y:S01]  /*15880*/  SYNCS.ARRIVE.TRANS64.A1T0 RZ, [R32+URZ+0x22850], RZ ;  /* 0x022850ff20ff79a7 */ /* 0x0001e2000810003f */
[----:B------:R-:W-:Y:S01]  /*15890*/  BSSY B0, `(.L_x_872) ;  /* 0x00000e1000007945 */ /* 0x000fe20003800000 */
[----:B--2---:R-:W-:-:S13]  /*158a0*/  ISETP.GE.AND P0, PT, R2, 0x61, PT ;  /* 0x000000610200780c */ /* 0x004fda0003f06270 */
[----:B0-----:R-:W-:Y:S05]  /*158b0*/  @!P0 BRA `(.L_x_873) ;  /* 0x0000000c00788947 */ /* 0x001fea0003800000 */
[----:B------:R-:W2:Y:S02]  /*158c0*/  LDL.LU R2, [R1+0x2c] ;  /* 0x00002c0001027983 */ /* 0x000ea40000300800 */
[----:B--2---:R-:W-:-:S07]  /*158d0*/  VIADD R10, R2, 0xfffffffe ;  /* 0xfffffffe020a7836 */ /* 0x004fce0000000000 */
.L_x_886:
[----:B--2---:R-:W2:Y:S01]  /*158e0*/  LDL R12, [R1+0x40] ;  /* 0x00004000010c7983 */ /* 0x004ea20000100800 */
[----:B0-----:R-:W0:Y:S01]  /*158f0*/  LDC R6, c[0x0][0x430] ;  /* 0x00010c00ff067b82 */ /* 0x001e220000000800 */
[----:B------:R-:W1:Y:S01]  /*15900*/  S2R R2, SR_TID.X ;  /* 0x0000000000027919 */ /* 0x000e620000002100 */
[----:B---3--:R-:W3:Y:S01]  /*15910*/  S2R R4, SR_TID.X ;  /* 0x0000000000047919 */ /* 0x008ee20000002100 */
[----:B0-----:R-:W-:Y:S02]  /*15920*/  ISETP.NE.AND P0, PT, R6, 0x1, PT ;  /* 0x000000010600780c */ /* 0x001fe40003f05270 */
[----:B-1----:R-:W-:-:S11]  /*15930*/  LOP3.LUT R2, R2, 0x7f, RZ, 0xc0, !PT ;  /* 0x0000007f02027812 */ /* 0x002fd600078ec0ff */
[----:B------:R-:W0:Y:S01]  /*15940*/  @P0 LDC R3, c[0x0][0x438] ;  /* 0x00010e00ff030b82 */ /* 0x000e220000000800 */
[----:B---3--:R-:W-:Y:S01]  /*15950*/  IMAD.SHL.U32 R4, R4, 0x10, RZ ;  /* 0x0000001004047824 */ /* 0x008fe200078e00ff */
[----:B------:R-:W-:-:S04]  /*15960*/  SHF.R.U32.HI R2, RZ, 0x3, R2 ;  /* 0x00000003ff027819 */ /* 0x000fc80000011602 */
[----:B------:R-:W-:Y:S02]  /*15970*/  LOP3.LUT R4, R2, 0x70, R4, 0xf8, !PT ;  /* 0x0000007002047812 */ /* 0x000fe400078ef804 */
[----:B------:R-:W1:Y:S02]  /*15980*/  @P0 LDC R2, c[0x0][0x434] ;  /* 0x00010d00ff020b82 */ /* 0x000e640000000800 */
[----:B------:R-:W-:Y:S01]  /*15990*/  ISETP.GT.U32.AND P1, PT, R4, 0x5f, PT ;  /* 0x0000005f0400780c */ /* 0x000fe20003f24070 */
[----:B------:R-:W-:-:S04]  /*159a0*/  IMAD R7, R10, 0x60, R31 ;  /* 0x000000600a077824 */ /* 0x000fc800078e021f */
[----:B------:R-:W-:-:S08]  /*159b0*/  IMAD.IADD R7, R4, 0x1, R7 ;  /* 0x0000000104077824 */ /* 0x000fd000078e0207 */
[----:B------:R-:W3:Y:S01]  /*159c0*/  @!P1 LDC.64 R4, c[0x0][0x428] ;  /* 0x00010a00ff049b82 */ /* 0x000ee20000000a00 */
[----:B------:R-:W-:-:S07]  /*159d0*/  IMAD.MOV.U32 R11, RZ, RZ, R7 ;  /* 0x000000ffff0b7224 */ /* 0x000fce00078e0007 */
[----:B------:R-:W4:Y:S01]  /*159e0*/  @!P1 LDC.64 R8, c[0x0][0x418] ;  /* 0x00010600ff089b82 */ /* 0x000f220000000a00 */
[----:B-1----:R-:W-:-:S05]  /*159f0*/  @P0 IMAD.HI.U32 R2, R7, R2, RZ ;  /* 0x0000000207020227 */ /* 0x002fca00078e00ff */
[----:B0-----:R-:W-:-:S04]  /*15a00*/  @P0 SHF.R.U32.HI R11, RZ, R3, R2 ;  /* 0x00000003ff0b0219 */ /* 0x001fc80000011602 */
[--C-:B------:R-:W-:Y:S01]  /*15a10*/  @!P1 SHF.R.S32.HI R3, RZ, 0x1f, R11.reuse ;  /* 0x0000001fff039819 */ /* 0x100fe2000001140b */
[----:B------:R-:W-:-:S04]  /*15a20*/  @!P1 IMAD.MOV.U32 R2, RZ, RZ, R11 ;  /* 0x000000ffff029224 */ /* 0x000fc800078e000b */
[----:B---3--:R-:W-:-:S04]  /*15a30*/  @!P1 IMAD.WIDE.U32 R2, R29, R4, R2 ;  /* 0x000000041d029225 */ /* 0x008fc800078e0002 */
[----:B------:R-:W-:-:S04]  /*15a40*/  @!P1 IMAD R4, R34, R4, RZ ;  /* 0x0000000422049224 */ /* 0x000fc800078e02ff */
[----:B------:R-:W-:Y:S01]  /*15a50*/  @!P1 IMAD R5, R29, R5, R4 ;  /* 0x000000051d059224 */ /* 0x000fe200078e0204 */
[----:B----4-:R-:W-:-:S03]  /*15a60*/  @!P1 LEA R8, P0, R2, R8, 0x2 ;  /* 0x0000000802089211 */ /* 0x010fc600078010ff */
[----:B------:R-:W-:Y:S02]  /*15a70*/  @!P1 IMAD.IADD R3, R5, 0x1, R3 ;  /* 0x0000000105039824 */ /* 0x000fe400078e0203 */
[----:B------:R-:W-:-:S03]  /*15a80*/  IMAD.MOV.U32 R5, RZ, RZ, RZ ;  /* 0x000000ffff057224 */ /* 0x000fc600078e00ff */
[----:B------:R-:W-:Y:S01]  /*15a90*/  @!P1 LEA.HI.X R9, R2, R9, R3, 0x2, P0 ;  /* 0x0000000902099211 */ /* 0x000fe200000f1403 */
[----:B------:R-:W-:-:S04]  /*15aa0*/  VIADD R25, R25, 0x1 ;  /* 0x0000000119197836 */ /* 0x000fc80000000000 */
[----:B------:R0:W5:Y:S01]  /*15ab0*/  @!P1 LDG.E R5, desc[UR40][R8.64] ;  /* 0x0000002808059981 */ /* 0x000162000c1e1900 */
[----:B------:R-:W-:Y:S01]  /*15ac0*/  IMAD.MOV R2, RZ, RZ, -R11 ;  /* 0x000000ffff027224 */ /* 0x000fe200078e0a0b */
[----:B------:R-:W-:-:S03]  /*15ad0*/  ISETP.NE.AND P0, PT, R25, 0x2, PT ;  /* 0x000000021900780c */ /* 0x000fc60003f05270 */
[----:B------:R-:W-:Y:S01]  /*15ae0*/  IMAD R6, R6, R2, R7 ;  /* 0x0000000206067224 */ /* 0x000fe200078e0207 */
[----:B------:R-:W-:Y:S01]  /*15af0*/  SEL R3, RZ, 0x1, P0 ;  /* 0x00000001ff037807 */ /* 0x000fe20000000000 */
[----:B------:R-:W-:Y:S01]  /*15b00*/  IMAD.MOV.U32 R2, RZ, RZ, R10 ;  /* 0x000000ffff027224 */ /* 0x000fe200078e000a */
[----:B------:R-:W-:Y:S05]  /*15b10*/  YIELD ;  /* 0x0000000000007946 */ /* 0x000fea0003800000 */
[----:B------:R-:W-:Y:S01]  /*15b20*/  SEL R25, R25, RZ, P0 ;  /* 0x000000ff19197207 */ /* 0x000fe20000000000 */
[----:B------:R-:W-:Y:S01]  /*15b30*/  VIADD R10, R10, 0xffffffff ;  /* 0xffffffff0a0a7836 */ /* 0x000fe20000000000 */
[----:B------:R-:W-:-:S02]  /*15b40*/  LOP3.LUT R26, R26, R3, RZ, 0x3c, !PT ;  /* 0x000000031a1a7212 */ /* 0x000fc400078e3cff */
[----:B------:R-:W-:Y:S02]  /*15b50*/  ISETP.GT.AND P2, PT, R2, RZ, PT ;  /* 0x000000ff0200720c */ /* 0x000fe40003f44270 */
[----:B--2---:R-:W-:-:S13]  /*15b60*/  ISETP.NE.AND P1, PT, R12, 0x3, PT ;  /* 0x000000030c00780c */ /* 0x004fda0003f25270 */
[----:B0-----:R-:W-:Y:S05]  /*15b70*/  @!P1 BRA `(.L_x_874) ;  /* 0x0000000000049947 */ /* 0x001fea0003800000 */
[----:B------:R-:W-:Y:S01]  /*15b80*/  BPT.TRAP 0x1 ;  /* 0x000000040000795c */ /* 0x000fe20000300000 */
.L_x_874:
[----:B------:R-:W-:Y:S01]  /*15b90*/  IMAD R4, R25, 0x8, R22 ;  /* 0x0000000819047824 */ /* 0x000fe200078e0216 */
[----:B------:R-:W-:Y:S01]  /*15ba0*/  SHF.L.U32 R21, R26, 0x1f, RZ ;  /* 0x0000001f1a157819 */ /* 0x000fe200000006ff */
[----:B------:R-:W-:Y:S01]  /*15bb0*/  BSSY B1, `(.L_x_875) ;  /* 0x0000004000017945 */ /* 0x000fe20003800000 */
[----:B------:R-:W-:Y:S02]  /*15bc0*/  SHF.R.S32.HI R17, RZ, 0x1f, R6 ;  /* 0x0000001fff117819 */ /* 0x000fe40000011406 */
[----:B------:R-:W0:Y:S02]  /*15bd0*/  SYNCS.PHASECHK.TRANS64.TRYWAIT P0, [R4+URZ+0x22840], R21 ;  /* 0x02284015040075a7 */ /* 0x000e24000800017f */
[----:B0-----:R-:W-:Y:S05]  /*15be0*/  @!P0 BRA `(.L_x_876) ;  /* 0x0000004c00388947 */ /* 0x001fea0003800000 */
.L_x_1035:
[----:B------:R-:W-:Y:S05]  /*15bf0*/  BSYNC B1 ;  /* 0x0000000000017941 */ /* 0x000fea0003800000 */
.L_x_875:
[----:B------:R-:W-:Y:S01]  /*15c00*/  ULDC.64 UR4, c[0x0][0x300] ;  /* 0x0000c00000047ab9 */ /* 0x000fe20000000a00 */
[----:B-----5:R-:W-:Y:S01]  /*15c10*/  SHF.R.S32.HI R20, RZ, 0x1f, R5 ;  /* 0x0000001fff147819 */ /* 0x020fe20000011405 */
[----:B------:R-:W-:Y:S01]  /*15c20*/  IMAD R3, R17, UR4, RZ ;  /* 0x0000000411037c24 */ /* 0x000fe2000f8e02ff */
[----:B------:R-:W-:-:S03]  /*15c30*/  LOP3.LUT P1, RZ, R23, 0x1, RZ, 0xc0, !PT ;  /* 0x0000000117ff7812 */ /* 0x000fc6000782c0ff */
[C---:B------:R-:W-:Y:S02]  /*15c40*/  IMAD R7, R6.reuse, UR5, R3 ;  /* 0x0000000506077c24 */ /* 0x040fe4000f8e0203 */
[----:B------:R-:W-:Y:S01]  /*15c50*/  IMAD.WIDE.U32 R2, R6, UR4, RZ ;  /* 0x0000000406027c25 */ /* 0x000fe2000f8e00ff */
[----:B------:R-:W-:-:S03]  /*15c60*/  ULDC.64 UR4, c[0x0][0x310] ;  /* 0x0000c40000047ab9 */ /* 0x000fc60000000a00 */
[----:B------:R-:W-:Y:S02]  /*15c70*/  IMAD.IADD R3, R3, 0x1, R7 ;  /* 0x0000000103037824 */ /* 0x000fe400078e0207 */
[----:B------:R-:W-:Y:S02]  /*15c80*/  IMAD R7, R20, UR4, RZ ;  /* 0x0000000414077c24 */ /* 0x000fe4000f8e02ff */
[----:B------:R-:W-:-:S04]  /*15c90*/  IMAD.WIDE.U32 R2, R5, UR4, R2 ;  /* 0x0000000405027c25 */ /* 0x000fc8000f8e0002 */
[----:B------:R-:W-:Y:S01]  /*15ca0*/  IMAD R7, R5, UR5, R7 ;  /* 0x0000000505077c24 */ /* 0x000fe2000f8e0207 */
        /* <DEDUP_REMOVED lines=10> */
[----:B------:R-:W-:Y:S01]  /*15d50*/  IMAD R7, R25, 0x1800, R30 ;  /* 0x0000180019077824 */ /* 0x000fe200078e021e */
[----:B------:R-:W-:Y:S06]  /*15d60*/  BRA.DIV UR4, `(.L_x_877) ;  /* 0x0000004a04ec7947 */ /* 0x000fec000b800000 */
[----:B------:R-:W1:Y:S01]  /*15d70*/  SHFL.IDX PT, R2, R8, RZ, 0x181f ;  /* 0x00181fff08027589 */ /* 0x000e6200000e0000 */
[----:B------:R-:W-:-:S03]  /*15d80*/  IMAD R7, R7, 0x2, R22 ;  /* 0x0000000207077824 */ /* 0x000fc600078e0216 */
[----:B------:R-:W2:Y:S01]  /*15d90*/  SHFL.IDX PT, R3, R9, RZ, 0x181f ;  /* 0x00181fff09037589 */ /* 0x000ea200000e0000 */
[----:B-1----:R-:W-:-:S05]  /*15da0*/  IADD3 R2, P0, R2, R0, RZ ;  /* 0x0000000002027210 */ /* 0x002fca0007f1e0ff */
[----:B--2---:R-:W-:-:S05]  /*15db0*/  IMAD.X R3, RZ, RZ, R3, P0 ;  /* 0x000000ffff037224 */ /* 0x004fca00000e0603 */
[----:B------:R-:W-:Y:S01]  /*15dc0*/  @!PT LDS RZ, [RZ] ;  /* 0x00000000fffff984 */ /* 0x000fe20000000800 */
[----:B------:R1:W-:Y:S04]  /*15dd0*/  LDGSTS.E.BYPASS.LTC128B.128 [R7+0x1c400], desc[UR40][R2.64], !P1 ;  /* 0x1c40000002077fae */ /* 0x0003e8000c901d68 */
[----:B-1----:R-:W1:Y:S04]  /*15de0*/  SHFL.IDX PT, R2, R8, 0x1, 0x181f ;  /* 0x00381f0008027f89 */ /* 0x002e6800000e0000 */
[----:B------:R-:W2:Y:S01]  /*15df0*/  SHFL.IDX PT, R3, R9, 0x1, 0x181f ;  /* 0x00381f0009037f89 */ /* 0x000ea200000e0000 */
[----:B-1----:R-:W-:-:S05]  /*15e00*/  IADD3 R2, P0, R2, R0, RZ ;  /* 0x0000000002027210 */ /* 0x002fca0007f1e0ff */
[----:B--2---:R-:W-:-:S05]  /*15e10*/  IMAD.X R3, RZ, RZ, R3, P0 ;  /* 0x000000ffff037224 */ /* 0x004fca00000e0603 */
        /* <DEDUP_REMOVED lines=12> */
[----:B------:R-:W2:Y:S04]  /*15ee0*/  SHFL.IDX PT, R3, R9, 0x4, 0x181f ;  /* 0x00981f0009037f89 */ /* 0x000ea800000e0000 */
[----:B------:R-:W3:Y:S01]  /*15ef0*/  SHFL.IDX PT, R9, R9, 0x5, 0x181f ;  /* 0x00b81f0009097f89 */ /* 0x000ee200000e0000 */
[----:B-1----:R-:W-:-:S05]  /*15f00*/  IADD3 R2, P0, R2, R0, RZ ;  /* 0x0000000002027210 */ /* 0x002fca0007f1e0ff */
[----:B--2---:R-:W-:-:S05]  /*15f10*/  IMAD.X R3, RZ, RZ, R3, P0 ;  /* 0x000000ffff037224 */ /* 0x004fca00000e0603 */
[----:B------:R1:W-:Y:S04]  /*15f20*/  LDGSTS.E.BYPASS.LTC128B.128 [R7+0x1e400], desc[UR40][R2.64], !P1 ;  /* 0x1e40000002077fae */ /* 0x0003e8000c901d68 */
[----:B-1-3--:R1:W2:Y:S02]  /*15f30*/  SHFL.IDX PT, R2, R8, 0x5, 0x181f ;  /* 0x00b81f0008027f89 */ /* 0x00a2a400000e0000 */
.L_x_1049:
        /* <DEDUP_REMOVED lines=8> */
.L_x_878:
[----:B------:R-:W-:Y:S02]  /*15fc0*/  PLOP3.LUT P1, PT, P1, P0, PT, 0xa2, 0x0 ;  /* 0x000000000000781c */ /* 0x000fe40000f21472 */
[----:B------:R-:W-:-:S08]  /*15fd0*/  @P0 R2UR P1, UR4, R4 ;  /* 0x00000000040402ca */ /* 0x000fd00000020000 */
[----:B------:R-:W-:-:S05]  /*15fe0*/  @P0 PLOP3.LUT P0, PT, P1, PT, PT, 0x80, 0x0 ;  /* 0x000000000000081c */ /* 0x000fca0000f0f070 */
[----:B------:R-:W-:Y:S01]  /*15ff0*/  @!P1 SYNCS.ARRIVE.TRANS64.RED.A0T1 RZ, [UR4+0x22830], RZ ;  /* 0x022830ffffff99a7 */ /* 0x000fe20008200404 */
[----:B------:R-:W-:Y:S07]  /*16000*/  @!P1 ARRIVES.LDGSTSBAR.64.TRANSCNT [UR4+0x22830] ;  /* 0x02283000ff0099b0 */ /* 0x000fee0008000a84 */
[----:B------:R-:W-:Y:S05]  /*16010*/  @P0 BRA.U.ANY `(.L_x_878) ;  /* 0xfffffffd00e80947 */ /* 0x000fea000393ffff */
[----:B------:R-:W-:Y:S01]  /*16020*/  NOP ;  /* 0x0000000000007918 */ /* 0x000fe20000000000 */
[----:B--2---:R-:W2:Y:S02]  /*16030*/  LDL R2, [R1+0x40] ;  /* 0x0000400001027983 */ /* 0x004ea40000100800 */
[----:B--2---:R-:W-:-:S13]  /*16040*/  ISETP.NE.AND P3, PT, R2, 0x3, PT ;  /* 0x000000030200780c */ /* 0x004fda0003f65270 */
[----:B------:R-:W-:Y:S05]  /*16050*/  @!P3 BRA `(.L_x_879) ;  /* 0x000000000004b947 */ /* 0x000fea0003800000 */
[----:B------:R-:W-:Y:S01]  /*16060*/  BPT.TRAP 0x1 ;  /* 0x000000040000795c */ /* 0x000fe20000300000 */
.L_x_879:
[----:B------:R2:W-:Y:S01]  /*16070*/  SYNCS.ARRIVE.TRANS64.A1T0 RZ, [R4+URZ+0x22830], RZ ;  /* 0x022830ff04ff79a7 */ /* 0x0005e2000810003f */
[----:B------:R-:W-:Y:S05]  /*16080*/  @!P3 BRA `(.L_x_880) ;  /* 0x000000000004b947 */ /* 0x000fea0003800000 */
[----:B------:R-:W-:Y:S01]  /*16090*/  BPT.TRAP 0x1 ;  /* 0x000000040000795c */ /* 0x000fe20000300000 */
.L_x_880:
[----:B------:R-:W3:Y:S01]  /*160a0*/  SYNCS.PHASECHK.TRANS64.TRYWAIT P0, [R4+URZ+0x22860], R21 ;  /* 0x02286015040075a7 */ /* 0x000ee2000800017f */
[----:B------:R-:W-:Y:S04]  /*160b0*/  BSSY B1, `(.L_x_881) ;  /* 0x0000002000017945 */ /* 0x000fe80003800000 */
[----:B---3--:R-:W-:Y:S05]  /*160c0*/  @!P0 BRA `(.L_x_882) ;  /* 0x0000004c00b88947 */ /* 0x008fea0003800000 */
.L_x_1050:
[----:B------:R-:W-:Y:S05]  /*160d0*/  BSYNC B1 ;  /* 0x0000000000017941 */ /* 0x000fea0003800000 */
.L_x_881:
[----:B------:R-:W-:Y:S01]  /*160e0*/  ULDC.64 UR4, c[0x0][0x328] ;  /* 0x0000ca0000047ab9 */ /* 0x000fe20000000a00 */
[----:B------:R-:W-:Y:S01]  /*160f0*/  LOP3.LUT P5, RZ, R23, 0x10, RZ, 0xc0, !PT ;  /* 0x0000001017ff7812 */ /* 0x000fe200078ac0ff */
[----:B------:R-:W-:Y:S01]  /*16100*/  IMAD R17, R17, UR4, RZ ;  /* 0x0000000411117c24 */ /* 0x000fe2000f8e02ff */
[C---:B------:R-:W-:Y:S01]  /*16110*/  LOP3.LUT P4, RZ, R23.reuse, 0x8, RZ, 0xc0, !PT ;  /* 0x0000000817ff7812 */ /* 0x040fe2000788c0ff */
[C---:B------:R-:W-:Y:S01]  /*16120*/  IMAD.WIDE.U32 R2, R6.reuse, UR4, RZ ;  /* 0x0000000406027c25 */ /* 0x040fe2000f8e00ff */
[C---:B------:R-:W-:Y:S02]  /*16130*/  LOP3.LUT P3, RZ, R23.reuse, 0x4, RZ, 0xc0, !PT ;  /* 0x0000000417ff7812 */ /* 0x040fe4000786c0ff */
[----:B------:R-:W-:Y:S01]  /*16140*/  LOP3.LUT P1, RZ, R23, 0x2, RZ, 0xc0, !PT ;  /* 0x0000000217ff7812 */ /* 0x000fe2000782c0ff */
[----:B------:R-:W-:Y:S01]  /*16150*/  IMAD R17, R6, UR5, R17 ;  /* 0x0000000506117c24 */ /* 0x000fe2000f8e0211 */
[----:B------:R-:W-:Y:S02]  /*16160*/  ULDC.64 UR4, c[0x0][0x338] ;  /* 0x0000ce0000047ab9 */ /* 0x000fe40000000a00 */
[----:B------:R-:W-:-:S02]  /*16170*/  IMAD R20, R20, UR4, RZ ;  /* 0x0000000414147c24 */ /* 0x000fc4000f8e02ff */
        /* <DEDUP_REMOVED lines=10> */
[----:B------:R-:W-:Y:S01]  /*16220*/  UMOV UR4, 0xffffffff ;  /* 0xffffffff00047882 */ /* 0x000fe20000000000 */
[----:B------:R-:W-:Y:S01]  /*16230*/  IADD3 R7, R5, R3, RZ ;  /* 0x0000000305077210 */ /* 0x000fe20007ffe0ff */
[----:B------:R-:W-:-:S03]  /*16240*/  IMAD R5, R25, 0x6000, R30 ;  /* 0x0000600019057824 */ /* 0x000fc600078e021e */
[----:B------:R-:W-:Y:S01]  /*16250*/  LEA.HI.X R7, R2, UR5, R7, 0x1, P0 ;  /* 0x0000000502077c11 */ /* 0x000fe200080f0c07 */
[----:B------:R-:W-:Y:S06]  /*16260*/  BRA.DIV UR4, `(.L_x_883) ;  /* 0x0000004e04647947 */ /* 0x000fec000b800000 */
[----:B------:R-:W4:Y:S01]  /*16270*/  SHFL.IDX PT, R14, R6, RZ, 0x181f ;  /* 0x00181fff060e7589 */ /* 0x000f2200000e0000 */
[----:B------:R-:W-:-:S03]  /*16280*/  IMAD R5, R5, 0x2, R22 ;  /* 0x0000000205057824 */ /* 0x000fc600078e0216 */
[----:B------:R-:W5:Y:S04]  /*16290*/  SHFL.IDX PT, R3, R7, RZ, 0x181f ;  /* 0x00181fff07037589 */ /* 0x000f6800000e0000 */
[----:B-1----:R-:W-:Y:S01]  /*162a0*/  SHFL.IDX PT, R8, R7, 0x1, 0x181f ;  /* 0x00381f0007087f89 */ /* 0x002fe200000e0000 */
[----:B----4-:R-:W-:-:S03]  /*162b0*/  IADD3 R2, P0, R14, R0, RZ ;  /* 0x000000000e027210 */ /* 0x010fc60007f1e0ff */
[----:B------:R-:W1:Y:S02]  /*162c0*/  SHFL.IDX PT, R14, R6, 0x1, 0x181f ;  /* 0x00381f00060e7f89 */ /* 0x000e6400000e0000 */
[----:B-----5:R-:W-:-:S05]  /*162d0*/  IMAD.X R3, RZ, RZ, R3, P0 ;  /* 0x000000ffff037224 */ /* 0x020fca00000e0603 */
[----:B------:R-:W-:Y:S04]  /*162e0*/  LDGSTS.E.BYPASS.LTC128B.128 [R5+0x400], desc[UR40][R2.64], !P5 ;  /* 0x0040000002057fae */ /* 0x000fe8000e901d68 */
[----:B------:R-:W-:Y:S04]  /*162f0*/  LDGSTS.E.BYPASS.LTC128B.128 [R5+0x3400], desc[UR40][R2.64+0x80], !P4 ;  /* 0x0340008002057fae */ /* 0x000fe8000e101d68 */
[----:B------:R-:W-:Y:S04]  /*16300*/  LDGSTS.E.BYPASS.LTC128B.128 [R5+0x6400], desc[UR40][R2.64+0x100], !P3 ;  /* 0x0640010002057fae */ /* 0x000fe8000d901d68 */
[----:B------:R1:W-:Y:S02]  /*16310*/  LDGSTS.E.BYPASS.LTC128B.128 [R5+0x9400], desc[UR40][R2.64+0x180], !P1 ;  /* 0x0940018002057fae */ /* 0x0003e4000c901d68 */
[----:B-1----:R-:W-:-:S02]  /*16320*/  IADD3 R2, P0, R14, R0, RZ ;  /* 0x000000000e027210 */ /* 0x002fc40007f1e0ff */
[----:B------:R-:W1:Y:S03]  /*16330*/  SHFL.IDX PT, R14, R6, 0x2, 0x181f ;  /* 0x00581f00060e7f89 */ /* 0x000e6600000e0000 */
[----:B------:R-:W-:Y:S02]  /*16340*/  IMAD.X R3, RZ, RZ, R8, P0 ;  /* 0x000000ffff037224 */ /* 0x000fe400000e0608 */
[----:B------:R-:W4:Y:S04]  /*16350*/  SHFL.IDX PT, R8, R7, 0x2, 0x181f ;  /* 0x00581f0007087f89 */ /* 0x000f2800000e0000 */
[----:B------:R-:W-:Y:S04]  /*16360*/  LDGSTS.E.BYPASS.LTC128B.128 [R5+0xc00], desc[UR40][R2.64], !P5 ;  /* 0x00c0000002057fae */ /* 0x000fe8000e901d68 */
[----:B------:R-:W-:Y:S04]  /*16370*/  LDGSTS.E.BYPASS.LTC128B.128 [R5+0x3c00], desc[UR40][R2.64+0x80], !P4 ;  /* 0x03c0008002057fae */ /* 0x000fe8000e101d68 */
[----:B------:R-:W-:Y:S04]  /*16380*/  LDGSTS.E.BYPASS.LTC128B.128 [R5+0x6c00], desc[UR40][R2.64+0x100], !P3 ;  /* 0x06c0010002057fae */ /* 0x000fe8000d901d68 */
[----:B------:R1:W-:Y:S02]  /*16390*/  LDGSTS.E.BYPASS.LTC128B.128 [R5+0x9c00], desc[UR40][R2.64+0x180], !P1 ;  /* 0x09c0018002057fae */ /* 0x0003e4000c901d68 */
[----:B-1----:R-:W-:-:S02]  /*163a0*/  IADD3 R2, P0, R14, R0, RZ ;  /* 0x000000000e027210 */ /* 0x002fc40007f1e0ff */
[----:B------:R-:W1:Y:S03]  /*163b0*/  SHFL.IDX PT, R14, R6, 0x3, 0x181f ;  /* 0x00781f00060e7f89 */ /* 0x000e6600000e0000 */
[----:B----4-:R-:W-:Y:S02]  /*163c0*/  IMAD.X R3, RZ, RZ, R8, P0 ;  /* 0x000000ffff037224 */ /* 0x010fe400000e0608 */
        /* <DEDUP_REMOVED lines=14> */
[----:B------:R1:W0:Y:S03]  /*164b0*/  SHFL.IDX PT, R14, R6, 0x5, 0x181f ;  /* 0x00b81f00060e7f89 */ /* 0x00022600000e0000 */
[----:B----4-:R-:W-:Y:S02]  /*164c0*/  IMAD.X R3, RZ, RZ, R8, P0 ;  /* 0x000000ffff037224 */ /* 0x010fe400000e0608 */
[----:B------:R1:W4:Y:S04]  /*164d0*/  SHFL.IDX PT, R8, R7, 0x5, 0x181f ;  /* 0x00b81f0007087f89 */ /* 0x00032800000e0000 */
[----:B------:R1:W-:Y:S04]  /*164e0*/  LDGSTS.E.BYPASS.LTC128B.128 [R5+0x2400], desc[UR40][R2.64], !P5 ;  /* 0x0240000002057fae */ /* 0x0003e8000e901d68 */
[----:B------:R1:W-:Y:S04]  /*164f0*/  LDGSTS.E.BYPASS.LTC128B.128 [R5+0x5400], desc[UR40][R2.64+0x80], !P4 ;  /* 0x0540008002057fae */ /* 0x0003e8000e101d68 */
[----:B------:R1:W-:Y:S04]  /*16500*/  LDGSTS.E.BYPASS.LTC128B.128 [R5+0x8400], desc[UR40][R2.64+0x100], !P3 ;  /* 0x0840010002057fae */ /* 0x0003e8000d901d68 */
[----:B------:R1:W-:Y:S02]  /*16510*/  LDGSTS.E.BYPASS.LTC128B.128 [R5+0xb400], desc[UR40][R2.64+0x180], !P1 ;  /* 0x0b40018002057fae */ /* 0x0003e4000c901d68 */
.L_x_1064:
[----:B01----:R-:W-:-:S05]  /*16520*/  IADD3 R2, P0, R14, R0, RZ ;  /* 0x000000000e027210 */ /* 0x003fca0007f1e0ff */
        /* <DEDUP_REMOVED lines=10> */
.L_x_884:
[----:B------:R-:W-:Y:S02]  /*165d0*/  PLOP3.LUT P1, PT, P1, P0, PT, 0xa2, 0x0 ;  /* 0x000000000000781c */ /* 0x000fe40000f21472 */
[----:B------:R-:W-:-:S08]  /*165e0*/  @P0 R2UR P1, UR4, R4 ;  /* 0x00000000040402ca */ /* 0x000fd00000020000 */
[----:B------:R-:W-:-:S05]  /*165f0*/  @P0 PLOP3.LUT P0, PT, P1, PT, PT, 0x80, 0x0 ;  /* 0x000000000000081c */ /* 0x000fca0000f0f070 */
[----:B------:R-:W-:Y:S01]  /*16600*/  @!P1 SYNCS.ARRIVE.TRANS64.RED.A0T1 RZ, [UR4+0x22850], RZ ;  /* 0x022850ffffff99a7 */ /* 0x000fe20008200404 */
[----:B------:R-:W-:Y:S07]  /*16610*/  @!P1 ARRIVES.LDGSTSBAR.64.TRANSCNT [UR4+0x22850] ;  /* 0x02285000ff0099b0 */ /* 0x000fee0008000a84 */
[----:B------:R-:W-:Y:S05]  /*16620*/  @P0 BRA.U.ANY `(.L_x_884) ;  /* 0xfffffffd00e80947 */ /* 0x000fea000393ffff */
[----:B------:R-:W-:Y:S01]  /*16630*/  NOP ;  /* 0x0000000000007918 */ /* 0x000fe20000000000 */
[----:B0-----:R-:W4:Y:S02]  /*16640*/  LDL R2, [R1+0x40] ;  /* 0x0000400001027983 */ /* 0x001f240000100800 */
[----:B----4-:R-:W-:-:S13]  /*16650*/  ISETP.NE.AND P3, PT, R2, 0x3, PT ;  /* 0x000000030200780c */ /* 0x010fda0003f65270 */
[----:B------:R-:W-:Y:S05]  /*16660*/  @!P3 BRA `(.L_x_885) ;  /* 0x000000000004b947 */ /* 0x000fea0003800000 */
[----:B------:R-:W-:Y:S01]  /*16670*/  BPT.TRAP 0x1 ;  /* 0x000000040000795c */ /* 0x000fe20000300000 */
.L_x_885:
[----:B------:R0:W-:Y:S01]  /*16680*/  SYNCS.ARRIVE.TRANS64.A1T0 RZ, [R4+URZ+0x22850], RZ ;  /* 0x022850ff04ff79a7 */ /* 0x0001e2000810003f */
[----:B------:R-:W-:Y:S05]  /*16690*/  @P2 BRA `(.L_x_886) ;  /* 0xfffffff000902947 */ /* 0x000fea000383ffff */
.L_x_873:
[----:B------:R-:W-:Y:S05]  /*166a0*/  BSYNC B0 ;  /* 0x0000000000007941 */ /* 0x000fea0003800000 */
.L_x_872:
[----:B------:R-:W1:Y:S01]  /*166b0*/  S2R R2, SR_TID.X ;  /* 0x0000000000027919 */ /* 0x000e620000002100 */
[----:B------:R-:W-:Y:S01]  /*166c0*/  VIADD R25, R25, 0x1 ;  /* 0x0000000119197836 */ /* 0x000fe20000000000 */
[----:B------:R-:W-:Y:S04]  /*166d0*/  BSSY B0, `(.L_x_887) ;  /* 0x0000013000007945 */ /* 0x000fe80003800000 */
[----:B------:R-:W-:-:S04]  /*166e0*/  ISETP.NE.AND P0, PT, R25, 0x2, PT ;  /* 0x000000021900780c */ /* 0x000fc80003f05270 */
[----:B------:R-:W-:-:S04]  /*166f0*/  SEL R3, RZ, 0x1, P0 ;  /* 0x00000001ff037807 */ /* 0x000fc80000000000 */
[----:B------:R-:W-:Y:S02]  /*16700*/  LOP3.LUT R26, R26, R3, RZ, 0x3c, !PT ;  /* 0x000000031a1a7212 */ /* 0x000fe400078e3cff */
[----:B-1----:R-:W-:-:S04]  /*16710*/  LOP3.LUT R2, R2, 0x7f, RZ, 0xc0, !PT ;  /* 0x0000007f02027812 */ /* 0x002fc800078ec0ff */
[----:B------:R-:W-:-:S13]  /*16720*/  ISETP.NE.AND P1, PT, R2, RZ, PT ;  /* 0x000000ff0200720c */ /* 0x000fda0003f25270 */
[----:B------:R-:W-:Y:S05]  /*16730*/  @P1 BRA `(.L_x_888) ;  /* 0x0000000000301947 */ /* 0x000fea0003800000 */
[----:B------:R-:W1:Y:S01]  /*16740*/  S2R R5, SR_LANEID ;  /* 0x0000000000057919 */ /* 0x000e620000000000 */
[----:B------:R-:W-:Y:S01]  /*16750*/  VOTEU.ANY UR4, UPT, PT ;  /* 0x0000000000047886 */ /* 0x000fe200038e0100 */
[----:B------:R-:W4:Y:S01]  /*16760*/  LDC.64 R2, c[0x0][0xc60] ;  /* 0x00031800ff027b82 */ /* 0x000f220000000a00 */
[----:B------:R-:W1:Y:S02]  /*16770*/  FLO.U32 R0, UR4 ;  /* 0x0000000400007d00 */ /* 0x000e6400080e0000 */
[----:B-1----:R-:W-:-:S06]  /*16780*/  ISETP.EQ.U32.AND P1, PT, R0, R5, PT ;  /* 0x000000050000720c */ /* 0x002fcc0003f22070 */
[----:B------:R-:W4:Y:S07]  /*16790*/  POPC R5, UR4 ;  /* 0x0000000400057d09 */ /* 0x000f2e0008000000 */
[----:B----4-:R-:W4:Y:S01]  /*167a0*/  @P1 ATOMG.E.ADD.STRONG.GPU PT, R3, desc[UR40][R2.64], R5 ;  /* 0x00000005020319a8 */ /* 0x010f2200081ee1e8 */
[----:B0-23--:R-:W0:Y:S02]  /*167b0*/  S2R R4, SR_LTMASK ;  /* 0x0000000000047919 */ /* 0x00de240000003900 */
[----:B0-----:R-:W-:-:S04]  /*167c0*/  LOP3.LUT R4, R4, UR4, RZ, 0xc0, !PT ;  /* 0x0000000404047c12 */ /* 0x001fc8000f8ec0ff */
[----:B------:R-:W0:Y:S01]  /*167d0*/  POPC R7, R4 ;  /* 0x0000000400077309 */ /* 0x000e220000000000 */
[----:B----4-:R-:W0:Y:S02]  /*167e0*/  SHFL.IDX PT, R0, R3, R0, 0x1f ;  /* 0x00001f0003007589 */ /* 0x010e2400000e0000 */
[----:B0-----:R-:W-:-:S07]  /*167f0*/  IADD3 R16, R0, UR36, R7 ;  /* 0x0000002400107c10 */ /* 0x001fce000fffe007 */
.L_x_888:
[----:B------:R-:W-:Y:S05]  /*16800*/  BSYNC B0 ;  /* 0x0000000000007941 */ /* 0x000fea0003800000 */
.L_x_887:
[----:B------:R-:W-:-:S07]  /*16810*/  SEL R25, R25, RZ, P0 ;  /* 0x000000ff19197207 */ /* 0x000fce0000000000 */
.L_x_847:
[----:B------:R-:W-:Y:S05]  /*16820*/  BSYNC B7 ;  /* 0x0000000000077941 */ /* 0x000fea0003800000 */
.L_x_845:
[----:B------:R-:W-:-:S13]  /*16830*/  LOP3.LUT P0, RZ, R23, 0x80, RZ, 0xc0, !PT ;  /* 0x0000008017ff7812 */ /* 0x000fda000780c0ff */
[----:B------:R-:W-:Y:S05]  /*16840*/  @!P0 BRA `(.L_x_889) ;  /* 0x0000000000248947 */ /* 0x000fea0003800000 */
[----:B------:R-:W-:Y:S05]  /*16850*/  WARPSYNC.ALL ;  /* 0x0000000000007948 */ /* 0x000fea0003800000 */
[----:B------:R-:W1:Y:S08]  /*16860*/  S2UR UR5, SR_CgaCtaId ;  /* 0x00000000000579c3 */ /* 0x000e700000008800 */
[----:B------:R-:W-:Y:S06]  /*16870*/  BAR.SYNC.DEFER_BLOCKING 0x5, 0x180 ;  /* 0x0146000000007b1d */ /* 0x000fec0000010000 */
[----:B------:R-:W-:-:S02]  /*16880*/  UMOV UR4, 0x400 ;  /* 0x0000040000047882 */ /* 0x000fc40000000000 */
[----:B-1----:R-:W-:-:S06]  /*16890*/  ULEA UR4, UR5, UR4, 0x18 ;  /* 0x0000000405047291 */ /* 0x002fcc000f8ec03f */
[----:B0-----:R-:W-:-:S05]  /*168a0*/  IMAD.U32 R22, RZ, RZ, UR4 ;  /* 0x00000004ff167e24 */ /* 0x001fca000f8e00ff */
[----:B------:R4:W0:Y:S01]  /*168b0*/  LDS.128 R16, [R22+0x228d0] ;  /* 0x0228d00016107984 */ /* 0x0008220000000c00 */
[----:B------:R-:W-:Y:S06]  /*168c0*/  BAR.ARV 0x4, 0x180 ;  /* 0x0106000000007b1d */ /* 0x000fec0000002000 */
[----:B------:R-:W-:Y:S05]  /*168d0*/  BRA `(.L_x_890) ;  /* 0x0000000800407947 */ /* 0x000fea0003800000 */
.L_x_889:
[----:B------:R-:W1:Y:S01]  /*168e0*/  S2R R8, SR_TID.X ;  /* 0x0000000000087919 */ /* 0x000e620000002100 */
[----:B------:R-:W-:Y:S01]  /*168f0*/  UMOV UR4, 0xffffffff ;  /* 0xffffffff00047882 */ /* 0x000fe20000000000 */
[----:B-1----:R-:W-:-:S04]  /*16900*/  LOP3.LUT R8, R8, 0x1f, RZ, 0xc0, !PT ;  /* 0x0000001f08087812 */ /* 0x002fc800078ec0ff */
[----:B------:R-:W-:Y:S01]  /*16910*/  ISETP.NE.AND P0, PT, R8, 0x1f, PT ;  /* 0x0000001f0800780c */ /* 0x000fe20003f05270 */
[----:B------:R-:W-:-:S12]  /*16920*/  BRA.DIV UR4, `(.L_x_891) ;  /* 0x0000004e047c7947 */ /* 0x000fd8000b800000 */
[----:B------:R-:W-:Y:S01]  /*16930*/  IMAD.IADD R5, R19, 0x1, R8 ;  /* 0x0000000113057824 */ /* 0x000fe200078e0208 */
[----:B------:R-:W-:-:S04]  /*16940*/  ULDC UR4, c[0x0][0xc3c] ;  /* 0x00030f0000047ab9 */ /* 0x000fc80000000800 */
[----:B------:R-:W-:-:S13]  /*16950*/  ISETP.GE.OR P1, PT, R5, UR4, !P0 ;  /* 0x0000000405007c0c */ /* 0x000fda000c726670 */
[----:B0-----:R-:W0:Y:S02]  /*16960*/  @!P1 LDC.64 R2, c[0x0][0xc80] ;  /* 0x00032000ff029b82 */ /* 0x001e240000000a00 */
[----:B0-----:R-:W-:-:S06]  /*16970*/  @!P1 IMAD.WIDE R2, R5, 0x4, R2 ;  /* 0x0000000405029825 */ /* 0x001fcc00078e0202 */
[----:B------:R-:W4:Y:S01]  /*16980*/  @!P1 LDG.E R2, desc[UR40][R2.64] ;  /* 0x0000002802029981 */ /* 0x000f22000c1e1900 */
[----:B------:R-:W-:Y:S01]  /*16990*/  IMAD.MOV.U32 R5, RZ, RZ, RZ ;  /* 0x000000ffff057224 */ /* 0x000fe200078e00ff */
[C---:B------:R-:W-:Y:S02]  /*169a0*/  ISETP.GE.U32.AND P2, PT, R8.reuse, 0x2, PT ;  /* 0x000000020800780c */ /* 0x040fe40003f46070 */
[C---:B------:R-:W-:Y:S01]  /*169b0*/  ISETP.GE.U32.AND P3, PT, R8.reuse, 0x4, PT ;  /* 0x000000040800780c */ /* 0x040fe20003f66070 */
[----:B------:R-:W-:Y:S01]  /*169c0*/  SHFL.IDX PT, R0, R16, RZ, 0x1f ;  /* 0x00001fff10007589 */ /* 0x000fe200000e0000 */
[C---:B------:R-:W-:Y:S02]  /*169d0*/  ISETP.GE.U32.AND P4, PT, R8.reuse, 0x8, PT ;  /* 0x000000080800780c */ /* 0x040fe40003f86070 */
[C---:B------:R-:W-:Y:S01]  /*169e0*/  ISETP.GE.U32.AND P5, PT, R8.reuse, 0x10, PT ;  /* 0x000000100800780c */ /* 0x040fe20003fa6070 */
[----:B--23--:R-:W-:Y:S01]  /*169f0*/  SHFL.IDX PT, R4, R16, 0x1, 0x1f ;  /* 0x00201f0010047f89 */ /* 0x00cfe200000e0000 */
[----:B----4-:R-:W-:Y:S01]  /*16a00*/  @!P1 IMAD.MOV.U32 R5, RZ, RZ, R2 ;  /* 0x000000ffff059224 */ /* 0x010fe200078e0002 */
[----:B------:R-:W-:-:S04]  /*16a10*/  ISETP.NE.AND P1, PT, R8, RZ, PT ;  /* 0x000000ff0800720c */ /* 0x000fc80003f25270 */
        /* <DEDUP_REMOVED lines=15> */
[----:B------:R0:W1:Y:S02]  /*16b10*/  SHFL.IDX PT, R14, R2, 0x1f, 0x1f ;  /* 0x03e01f00020e7f89 */ /* 0x00006400000e0000 */
.L_x_1074:
[----:B------:R-:W-:Y:S02]  /*16b20*/  ULDC UR4, c[0x0][0xc38] ;  /* 0x00030e0000047ab9 */ /* 0x000fe40000000800 */
[----:B------:R-:W-:-:S04]  /*16b30*/  IMAD.U32 R7, RZ, RZ, UR4 ;  /* 0x00000004ff077e24 */ /* 0x000fc8000f8e00ff */
[----:B-1----:R-:W-:-:S04]  /*16b40*/  IMAD R14, R14, R7, RZ ;  /* 0x000000070e0e7224 */ /* 0x002fc800078e02ff */
[----:B------:R-:W-:-:S05]  /*16b50*/  IMAD.IADD R9, R4, 0x1, R14 ;  /* 0x0000000104097824 */ /* 0x000fca00078e020e */
[----:B------:R-:W-:-:S13]  /*16b60*/  ISETP.GT.AND P6, PT, R9, R0, PT ;  /* 0x000000000900720c */ /* 0x000fda0003fc4270 */
[----:B------:R-:W-:Y:S05]  /*16b70*/  @P6 BRA `(.L_x_892) ;  /* 0x00000000009c6947 */ /* 0x000fea0003800000 */
.L_x_897:
[----:B0-----:R-:W0:Y:S01]  /*16b80*/  LDC R2, c[0x0][0xc3c] ;  /* 0x00030f00ff027b82 */ /* 0x001e220000000800 */
[----:B------:R-:W-:-:S05]  /*16b90*/  VIADD R19, R19, 0x1f ;  /* 0x0000001f13137836 */ /* 0x000fca0000000000 */
[----:B0-----:R-:W-:-:S13]  /*16ba0*/  ISETP.GE.AND P6, PT, R19, R2, PT ;  /* 0x000000021300720c */ /* 0x001fda0003fc6270 */
[----:B------:R-:W-:Y:S05]  /*16bb0*/  @P6 BRA `(.L_x_893) ;  /* 0x0000000400446947 */ /* 0x000fea0003800000 */
[----:B------:R-:W0:Y:S01]  /*16bc0*/  S2R R3, SR_TID.X ;  /* 0x0000000000037919 */ /* 0x000e220000002100 */
[----:B------:R-:W-:Y:S01]  /*16bd0*/  BSSY B0, `(.L_x_894) ;  /* 0x0000009000007945 */ /* 0x000fe20003800000 */
[----:B------:R-:W-:Y:S01]  /*16be0*/  IMAD.MOV.U32 R5, RZ, RZ, RZ ;  /* 0x000000ffff057224 */ /* 0x000fe200078e00ff */
[----:B0-----:R-:W-:-:S05]  /*16bf0*/  LOP3.LUT R3, R3, 0x1f, RZ, 0xc0, !PT ;  /* 0x0000001f03037812 */ /* 0x001fca00078ec0ff */
[----:B------:R-:W-:-:S05]  /*16c00*/  IMAD.IADD R7, R19, 0x1, R3 ;  /* 0x0000000113077824 */ /* 0x000fca00078e0203 */
[----:B------:R-:W-:-:S13]  /*16c10*/  ISETP.GE.OR P6, PT, R7, R2, !P0 ;  /* 0x000000020700720c */ /* 0x000fda00047c6670 */
[----:B------:R-:W-:Y:S05]  /*16c20*/  @P6 BRA `(.L_x_895) ;  /* 0x00000000000c6947 */ /* 0x000fea0003800000 */
[----:B------:R-:W0:Y:S02]  /*16c30*/  LDC.64 R2, c[0x0][0xc80] ;  /* 0x00032000ff027b82 */ /* 0x000e240000000a00 */
[----:B0-----:R-:W-:-:S05]  /*16c40*/  IMAD.WIDE R2, R7, 0x4, R2 ;  /* 0x0000000407027825 */ /* 0x001fca00078e0202 */
[----:B------:R0:W5:Y:S02]  /*16c50*/  LDG.E R5, desc[UR40][R2.64] ;  /* 0x0000002802057981 */ /* 0x000164000c1e1900 */
.L_x_895:
[----:B------:R-:W-:Y:S05]  /*16c60*/  BSYNC B0 ;  /* 0x0000000000007941 */ /* 0x000fea0003800000 */
.L_x_894:
[----:B------:R-:W-:-:S03]  /*16c70*/  UMOV UR4, 0xffffffff ;  /* 0xffffffff00047882 */ /* 0x000fc60000000000 */
[----:B------:R-:W-:Y:S05]  /*16c80*/  BRA.DIV UR4, `(.L_x_896) ;  /* 0x0000004e04c87947 */ /* 0x000fea000b800000 */
[----:B-----5:R-:W1:Y:S02]  /*16c90*/  SHFL.UP PT, R14, R5, 0x1, RZ ;  /* 0x04200000050e7989 */ /* 0x020e6400000e00ff */
[----:B-1----:R-:W-:-:S05]  /*16ca0*/  SEL R14, R14, RZ, P1 ;  /* 0x000000ff0e0e7207 */ /* 0x002fca0000800000 */
        /* <DEDUP_REMOVED lines=8> */
[----:B0-----:R-:W-:-:S04]  /*16d30*/  SEL R4, R14, RZ, P4 ;  /* 0x000000ff0e047207 */ /* 0x001fc80002000000 */
[----:B------:R-:W-:-:S05]  /*16d40*/  IADD3 R4, R3, R4, RZ ;  /* 0x0000000403047210 */ /* 0x000fca0007ffe0ff */
[----:B------:R-:W0:Y:S02]  /*16d50*/  SHFL.UP PT, R14, R4, 0x10, RZ ;  /* 0x06000000040e7989 */ /* 0x000e2400000e00ff */
[----:B0-----:R-:W-:-:S05]  /*16d60*/  SEL R7, R14, RZ, P5 ;  /* 0x000000ff0e077207 */ /* 0x001fca0002800000 */
[----:B------:R-:W-:-:S05]  /*16d70*/  IMAD.IADD R2, R4, 0x1, R7 ;  /* 0x0000000104027824 */ /* 0x000fca00078e0207 */
[----:B------:R0:W1:Y:S02]  /*16d80*/  SHFL.IDX PT, R14, R2, 0x1f, 0x1f ;  /* 0x03e01f00020e7f89 */ /* 0x00006400000e0000 */
.L_x_1082:
[----:B------:R-:W-:Y:S02]  /*16d90*/  ULDC UR4, c[0x0][0xc38] ;  /* 0x00030e0000047ab9 */ /* 0x000fe40000000800 */
[----:B------:R-:W-:-:S04]  /*16da0*/  IMAD.U32 R7, RZ, RZ, UR4 ;  /* 0x00000004ff077e24 */ /* 0x000fc8000f8e00ff */
[----:B-1----:R-:W-:-:S04]  /*16db0*/  IMAD R14, R14, R7, RZ ;  /* 0x000000070e0e7224 */ /* 0x002fc800078e02ff */
[----:B------:R-:W-:-:S05]  /*16dc0*/  IMAD.IADD R9, R14, 0x1, R9 ;  /* 0x000000010e097824 */ /* 0x000fca00078e0209 */
[----:B------:R-:W-:-:S13]  /*16dd0*/  ISETP.GT.AND P6, PT, R9, R0, PT ;  /* 0x000000000900720c */ /* 0x000fda0003fc4270 */
[----:B------:R-:W-:Y:S05]  /*16de0*/  @!P6 BRA `(.L_x_897) ;  /* 0xfffffffc0064e947 */ /* 0x000fea000383ffff */
.L_x_892:
[----:B------:R-:W-:Y:S01]  /*16df0*/  IMAD.IADD R16, R9, 0x1, -R14 ;  /* 0x0000000109107824 */ /* 0x000fe200078e0a0e */
[----:B------:R-:W-:-:S03]  /*16e00*/  UMOV UR4, 0xffffffff ;  /* 0xffffffff00047882 */ /* 0x000fc60000000000 */
[----:B------:R-:W-:-:S05]  /*16e10*/  IMAD R3, R2, R7, R16 ;  /* 0x0000000702037224 */ /* 0x000fca00078e0210 */
[----:B------:R-:W-:Y:S01]  /*16e20*/  ISETP.GT.AND P6, PT, R3, R0, PT ;  /* 0x000000000300720c */ /* 0x000fe20003fc4270 */
[----:B------:R-:W-:-:S12]  /*16e30*/  BRA.DIV UR4, `(.L_x_898) ;  /* 0x0000005204187947 */ /* 0x000fd8000b800000 */
[----:B------:R-:W-:-:S04]  /*16e40*/  VOTE.ANY R3, PT, !P6 ;  /* 0x0000000000037806 */ /* 0x000fc800070e0100 */
[----:B------:R-:W1:Y:S02]  /*16e50*/  POPC R4, R3 ;  /* 0x0000000300047309 */ /* 0x000e640000000000 */
[----:B-1----:R1:W2:Y:S02]  /*16e60*/  SHFL.IDX PT, R5, R5, R4, 0x1f ;  /* 0x00001f0405057589 */ /* 0x0022a400000e0000 */
.L_x_1086:
[----:B------:R-:W-:Y:S01]  /*16e70*/  ISETP.NE.AND P0, PT, R3, RZ, PT ;  /* 0x000000ff0300720c */ /* 0x000fe20003f05270 */
[----:B------:R-:W-:-:S12]  /*16e80*/  IMAD.MOV.U32 R14, RZ, RZ, RZ ;  /* 0x000000ffff0e7224 */ /* 0x000fd800078e00ff */
[----:B------:R-:W-:Y:S05]  /*16e90*/  @!P0 BRA `(.L_x_899) ;  /* 0x0000000000108947 */ /* 0x000fea0003800000 */
[----:B------:R-:W-:Y:S01]  /*16ea0*/  UMOV UR4, 0xffffffff ;  /* 0xffffffff00047882 */ /* 0x000fe20000000000 */
[----:B------:R-:W-:Y:S02]  /*16eb0*/  VIADD R12, R4, 0xffffffff ;  /* 0xffffffff040c7836 */ /* 0x000fe40000000000 */
[----:B------:R-:W-:Y:S05]  /*16ec0*/  BRA.DIV UR4, `(.L_x_900) ;  /* 0x00000052043c7947 */ /* 0x000fea000b800000 */
[----:B------:R3:W4:Y:S02]  /*16ed0*/  SHFL.IDX PT, R14, R2, R12, 0x1f ;  /* 0x00001f0c020e7589 */ /* 0x00072400000e0000 */
.L_x_899:
[----:B--2---:R-:W-:Y:S01]  /*16ee0*/  IABS R6, R5 ;  /* 0x0000000500067213 */ /* 0x004fe20000000000 */
[----:B----4-:R-:W-:Y:S02]  /*16ef0*/  IMAD R16, R14, R7, R16 ;  /* 0x000000070e107224 */ /* 0x010fe400078e0210 */
[----:B------:R-:W-:Y:S01]  /*16f00*/  IMAD.IADD R19, R4, 0x1, R19 ;  /* 0x0000000104137824 */ /* 0x000fe200078e0213 */
[----:B------:R-:W2:Y:S01]  /*16f10*/  I2F.RP R8, R6 ;  /* 0x0000000600087306 */ /* 0x000ea20000209400 */
[----:B------:R-:W-:-:S05]  /*16f20*/  IMAD.IADD R10, R0, 0x1, -R16 ;  /* 0x00000001000a7824 */ /* 0x000fca00078e0a10 */
[----:B------:R-:W-:Y:S02]  /*16f30*/  IABS R0, R10 ;  /* 0x0000000a00007213 */ /* 0x000fe40000000000 */
[----:B--2---:R-:W0:Y:S02]  /*16f40*/  MUFU.RCP R8, R8 ;  /* 0x0000000800087308 */ /* 0x004e240000001000 */
[----:B0--3--:R-:W-:-:S06]  /*16f50*/  VIADD R2, R8, 0xffffffe ;  /* 0x0ffffffe08027836 */ /* 0x009fcc0000000000 */
[----:B------:R0:W2:Y:S02]  /*16f60*/  F2I.FTZ.U32.TRUNC.NTZ R3, R2 ;  /* 0x0000000200037305 */ /* 0x0000a4000021f000 */
[----:B0-----:R-:W-:Y:S02]  /*16f70*/  IMAD.MOV.U32 R2, RZ, RZ, RZ ;  /* 0x000000ffff027224 */ /* 0x001fe400078e00ff */
[----:B--2---:R-:W-:-:S04]  /*16f80*/  IMAD.MOV R7, RZ, RZ, -R3 ;  /* 0x000000ffff077224 */ /* 0x004fc800078e0a03 */
[----:B------:R-:W-:-:S04]  /*16f90*/  IMAD R7, R7, R6, RZ ;  /* 0x0000000607077224 */ /* 0x000fc800078e02ff */
[----:B------:R-:W-:Y:S01]  /*16fa0*/  IMAD.HI.U32 R3, R3, R7, R2 ;  /* 0x0000000703037227 */ /* 0x000fe200078e0002 */
[----:B------:R-:W-:-:S05]  /*16fb0*/  IABS R7, R5 ;  /* 0x0000000500077213 */ /* 0x000fca0000000000 */
        /* <DEDUP_REMOVED lines=17> */
.L_x_893:
[----:B------:R-:W-:Y:S01]  /*170d0*/  UMOV UR4, URZ ;  /* 0x0000003f00047c82 */ /* 0x000fe20008000000 */
[----:B------:R-:W-:Y:S01]  /*170e0*/  UMOV UR5, URZ ;  /* 0x0000003f00057c82 */ /* 0x000fe20008000000 */
[----:B------:R-:W-:Y:S01]  /*170f0*/  ULDC UR6, c[0x0][0xc3c] ;  /* 0x00030f0000067ab9 */ /* 0x000fe20000000800 */
[----:B------:R-:W-:Y:S02]  /*17100*/  IMAD.MOV.U32 R16, RZ, RZ, R0 ;  /* 0x000000ffff107224 */ /* 0x000fe400078e0000 */
[----:B------:R-:W-:Y:S02]  /*17110*/  IMAD.U32 R17, RZ, RZ, UR4 ;  /* 0x00000004ff117e24 */ /* 0x000fe4000f8e00ff */
[----:B------:R-:W-:Y:S02]  /*17120*/  IMAD.U32 R18, RZ, RZ, UR5 ;  /* 0x00000005ff127e24 */ /* 0x000fe4000f8e00ff */
[----:B------:R-:W-:-:S07]  /*17130*/  IMAD.U32 R19, RZ, RZ, UR6 ;  /* 0x00000006ff137e24 */ /* 0x000fce000f8e00ff */
.L_x_901:
[----:B------:R-:W0:Y:S01]  /*17140*/  S2R R0, SR_TID.X ;  /* 0x0000000000007919 */ /* 0x000e220000002100 */
[----:B------:R-:W-:Y:S05]  /*17150*/  WARPSYNC.ALL ;  /* 0x0000000000007948 */ /* 0x000fea0003800000 */
[----:B------:R-:W-:Y:S01]  /*17160*/  BAR.SYNC.DEFER_BLOCKING 0x4, 0x180 ;  /* 0x0106000000007b1d */ /* 0x000fe20000010000 */
[----:B0-----:R-:W-:-:S04]  /*17170*/  LOP3.LUT R0, R0, 0x1f, RZ, 0xc0, !PT ;  /* 0x0000001f00007812 */ /* 0x001fc800078ec0ff */
[----:B------:R-:W-:-:S13]  /*17180*/  ISETP.NE.AND P0, PT, R0, RZ, PT ;  /* 0x000000ff0000720c */ /* 0x000fda0003f05270 */
[----:B------:R-:W0:Y:S01]  /*17190*/  @!P0 S2R R3, SR_CgaCtaId ;  /* 0x0000000000038919 */ /* 0x000e220000008800 */
[----:B------:R-:W-:-:S04]  /*171a0*/  @!P0 MOV R0, 0x400 ;  /* 0x0000040000008802 */ /* 0x000fc80000000f00 */
[----:B0-----:R-:W-:-:S05]  /*171b0*/  @!P0 LEA R22, R3, R0, 0x18 ;  /* 0x0000000003168211 */ /* 0x001fca00078ec0ff */
[----:B------:R0:W-:Y:S01]  /*171c0*/  @!P0 STS.128 [R22+0x228d0], R16 ;  /* 0x0228d01016008388 */ /* 0x0001e20000000c00 */
[----:B------:R-:W-:Y:S06]  /*171d0*/  BAR.ARV 0x5, 0x180 ;  /* 0x0146000000007b1d */ /* 0x000fec0000002000 */
.L_x_890:
[----:B------:R-:W-:Y:S02]  /*171e0*/  ULDC UR4, c[0x0][0xc3c] ;  /* 0x00030f0000047ab9 */ /* 0x000fe40000000800 */
[----:B0-----:R-:W-:-:S13]  /*171f0*/  ISETP.GE.AND P0, PT, R19, UR4, PT ;  /* 0x0000000413007c0c */ /* 0x001fda000bf06270 */
[----:B------:R-:W-:Y:S05]  /*17200*/  @!P0 BRA `(.L_x_902) ;  /* 0xffffffa400ec8947 */ /* 0x000fea000383ffff */
[----:B------:R-:W-:Y:S05]  /*17210*/  BSYNC B8 ;  /* 0x0000000000087941 */ /* 0x000fea0003800000 */
.L_x_803:
[----:B------:R-:W5:Y:S01]  /*17220*/  LDL.LU R0, [R1+0x28] ;  /* 0x0000280001007983 */ /* 0x000f620000300800 */
[----:B------:R-:W-:Y:S01]  /*17230*/  BSSY B0, `(.L_x_903) ;  /* 0x000000b000007945 */ /* 0x000fe20003800000 */
[----:B------:R-:W2:Y:S01]  /*17240*/  S2R R5, SR_CgaCtaId ;  /* 0x0000000000057919 */ /* 0x000ea20000008800 */
[----:B-----5:R-:W-:-:S05]  /*17250*/  VIADD R0, R0, 0x1 ;  /* 0x0000000100007836 */ /* 0x020fca0000000000 */
[----:B-1----:R-:W-:-:S04]  /*17260*/  LEA.HI R2, R0, R0, RZ, 0x1 ;  /* 0x0000000000027211 */ /* 0x002fc800078f08ff */
[----:B------:R-:W-:Y:S02]  /*17270*/  LOP3.LUT R3, R2, 0xfffffffe, RZ, 0xc0, !PT ;  /* 0xfffffffe02037812 */ /* 0x000fe400078ec0ff */
[----:B------:R-:W-:-:S03]  /*17280*/  MOV R2, 0x400 ;  /* 0x0000040000027802 */ /* 0x000fc60000000f00 */
[----:B------:R-:W-:Y:S01]  /*17290*/  IMAD.IADD R0, R0, 0x1, -R3 ;  /* 0x0000000100007824 */ /* 0x000fe200078e0a03 */
[----:B--23--:R-:W-:-:S04]  /*172a0*/  LEA R4, R5, R2, 0x18 ;  /* 0x0000000205047211 */ /* 0x00cfc800078ec0ff */
[----:B------:R-:W-:-:S04]  /*172b0*/  SHF.L.U32 R0, R0, 0x1f, RZ ;  /* 0x0000001f00007819 */ /* 0x000fc800000006ff */
[----:B------:R-:W0:Y:S02]  /*172c0*/  SYNCS.PHASECHK.TRANS64.TRYWAIT P0, [R4+URZ+0x22820], R0 ;  /* 0x02282000040075a7 */ /* 0x000e24000800017f */
[----:B0-----:R-:W-:Y:S05]  /*172d0*/  @!P0 BRA `(.L_x_904) ;  /* 0x0000004c005c8947 */ /* 0x001fea0003800000 */
.L_x_1089:
[----:B------:R-:W-:Y:S05]  /*172e0*/  BSYNC B0 ;  /* 0x0000000000007941 */ /* 0x000fea0003800000 */
.L_x_903:
[----:B------:R-:W-:-:S03]  /*172f0*/  UMOV UR4, 0xffffffff ;  /* 0xffffffff00047882 */ /* 0x000fc60000000000 */
[----:B------:R-:W-:Y:S05]  /*17300*/  BRA.DIV UR4, `(.L_x_905) ;  /* 0x0000004e04647947 */ /* 0x000fea000b800000 */
[----:B0-----:R-:W0:Y:S02]  /*17310*/  S2R R0, SR_TID.X ;  /* 0x0000000000007919 */ /* 0x001e240000002100 */
[----:B0-----:R-:W-:-:S04]  /*17320*/  SHF.R.U32.HI R0, RZ, 0x5, R0 ;  /* 0x00000005ff007819 */ /* 0x001fc80000011600 */
[----:B------:R-:W-:-:S05]  /*17330*/  LOP3.LUT R0, R0, 0x3, RZ, 0xc0, !PT ;  /* 0x0000000300007812 */ /* 0x000fca00078ec0ff */
[----:B------:R0:W1:Y:S02]  /*17340*/  SHFL.IDX PT, R14, R0, RZ, 0x1f ;  /* 0x00001fff000e7589 */ /* 0x00006400000e0000 */
.L_x_1092:
[----:B-1----:R-:W-:-:S13]  /*17350*/  ISETP.NE.AND P0, PT, R14, RZ, PT ;  /* 0x000000ff0e00720c */ /* 0x002fda0003f05270 */
[----:B------:R-:W-:Y:S05]  /*17360*/  @P0 BRA `(.L_x_650) ;  /* 0x0000000000880947 */ /* 0x000fea0003800000 */
[----:B------:R-:W-:-:S03]  /*17370*/  UMOV UR4, 0xffffffff ;  /* 0xffffffff00047882 */ /* 0x000fc60000000000 */
[----:B------:R-:W-:Y:S05]  /*17380*/  BRA.DIV UR4, `(.L_x_906) ;  /* 0x0000004e04787947 */ /* 0x000fea000b800000 */
[----:B------:R-:W-:-:S13]  /*17390*/  ELECT P6, URZ, PT ;  /* 0x00000000003f782f */ /* 0x000fda00038c0000 */
.L_x_1095:
[----:B------:R-:W-:Y:S05]  /*173a0*/  @!P6 BRA `(.L_x_650) ;  /* 0x000000000078e947 */ /* 0x000fea0003800000 */
[----:B0-----:R-:W2:Y:S02]  /*173b0*/  LDL.LU R0, [R1] ;  /* 0x0000000001007983 */ /* 0x001ea40000300800 */
[----:B--2---:R-:W-:-:S04]  /*173c0*/  LOP3.LUT R0, R0, 0x2, RZ, 0xfc, !PT ;  /* 0x0000000200007812 */ /* 0x004fc800078efcff */
[----:B------:R-:W-:-:S13]  /*173d0*/  ISETP.NE.AND P0, PT, R0, 0x3, PT ;  /* 0x000000030000780c */ /* 0x000fda0003f05270 */
[----:B------:R-:W-:Y:S05]  /*173e0*/  @!P0 BRA `(.L_x_907) ;  /* 0x0000000000048947 */ /* 0x000fea0003800000 */
[----:B------:R-:W-:Y:S01]  /*173f0*/  BPT.TRAP 0x1 ;  /* 0x000000040000795c */ /* 0x000fe20000300000 */
.L_x_907:
[C---:B------:R-:W-:Y:S01]  /*17400*/  IMAD R5, R25.reuse, 0x8, R4 ;  /* 0x0000000819057824 */ /* 0x040fe200078e0204 */
[----:B------:R-:W-:Y:S02]  /*17410*/  SHF.L.U32 R0, R26, 0x1f, RZ ;  /* 0x0000001f1a007819 */ /* 0x000fe400000006ff */
[----:B------:R-:W-:Y:S02]  /*17420*/  IADD3 R25, R25, 0x1, RZ ;  /* 0x0000000119197810 */ /* 0x000fe40007ffe0ff */
[----:B------:R-:W0:Y:S02]  /*17430*/  SYNCS.PHASECHK.TRANS64.TRYWAIT P1, [R5+URZ+0x22840], R0 ;  /* 0x02284000050075a7 */ /* 0x000e24000802017f */
[----:B------:R-:W-:-:S04]  /*17440*/  ISETP.NE.AND P2, PT, R25, 0x2, PT ;  /* 0x000000021900780c */ /* 0x000fc80003f45270 */
[----:B------:R-:W-:Y:S01]  /*17450*/  SEL R3, RZ, 0x1, P2 ;  /* 0x00000001ff037807 */ /* 0x000fe20001000000 */
[----:B0-----:R-:W-:Y:S08]  /*17460*/  @!P1 BRA `(.L_x_908) ;  /* 0x0000004c00609947 */ /* 0x001ff00003800000 */
.L_x_1096:
[----:B------:R-:W-:Y:S02]  /*17470*/  SEL R25, R25, RZ, P2 ;  /* 0x000000ff19197207 */ /* 0x000fe40001000000 */
[----:B------:R-:W-:Y:S01]  /*17480*/  LOP3.LUT R2, R26, R3, RZ, 0x3c, !PT ;  /* 0x000000031a027212 */ /* 0x000fe200078e3cff */
[----:B------:R-:W-:Y:S06]  /*17490*/  @!P0 BRA `(.L_x_909) ;  /* 0x0000000000048947 */ /* 0x000fec0003800000 */
[----:B------:R-:W-:Y:S01]  /*174a0*/  BPT.TRAP 0x1 ;  /* 0x000000040000795c */ /* 0x000fe20000300000 */
.L_x_909:
[----:B------:R-:W-:Y:S01]  /*174b0*/  IMAD R25, R25, 0x8, R4 ;  /* 0x0000000819197824 */ /* 0x000fe200078e0204 */
[----:B------:R-:W-:-:S04]  /*174c0*/  SHF.L.U32 R2, R2, 0x1f, RZ ;  /* 0x0000001f02027819 */ /* 0x000fc800000006ff */
[----:B------:R-:W1:Y:S02]  /*174d0*/  SYNCS.PHASECHK.TRANS64.TRYWAIT P1, [R25+URZ+0x22840], R2 ;  /* 0x02284002190075a7 */ /* 0x000e64000802017f */
[----:B-1----:R-:W-:Y:S05]  /*174e0*/  @!P1 BRA `(.L_x_910) ;  /* 0x0000004c00549947 */ /* 0x002fea0003800000 */
.L_x_1097:
[----:B------:R-:W-:Y:S05]  /*174f0*/  @!P0 BRA `(.L_x_911) ;  /* 0x0000000000048947 */ /* 0x000fea0003800000 */
[----:B------:R-:W-:Y:S01]  /*17500*/  BPT.TRAP 0x1 ;  /* 0x000000040000795c */ /* 0x000fe20000300000 */
.L_x_911:
[----:B------:R-:W2:Y:S02]  /*17510*/  SYNCS.PHASECHK.TRANS64.TRYWAIT P1, [R5+URZ+0x22860], R0 ;  /* 0x02286000050075a7 */ /* 0x000ea4000802017f */
[----:B--2---:R-:W-:Y:S05]  /*17520*/  @!P1 BRA `(.L_x_912) ;  /* 0x0000004c00589947 */ /* 0x004fea0003800000 */
.L_x_1098:
[----:B------:R-:W-:Y:S05]  /*17530*/  @!P0 BRA `(.L_x_913) ;  /* 0x0000000000048947 */ /* 0x000fea0003800000 */
[----:B------:R-:W-:Y:S01]  /*17540*/  BPT.TRAP 0x1 ;  /* 0x000000040000795c */ /* 0x000fe20000300000 */
.L_x_913:
[----:B---3--:R3:W0:Y:S02]  /*17550*/  SYNCS.PHASECHK.TRANS64.TRYWAIT P0, [R25+URZ+0x22860], R2 ;  /* 0x02286002190075a7 */ /* 0x008624000800017f */
[----:B0-----:R-:W-:Y:S05]  /*17560*/  @!P0 NANOSLEEP.SYNCS 0x989680 ;  /* 0x009896800000895d */ /* 0x001fea0003900000 */
[----:B------:R-:W0:Y:S02]  /*17570*/  @!P0 SYNCS.PHASECHK.TRANS64 P0, [R25+URZ+0x22860], R2 ;  /* 0x02286002190085a7 */ /* 0x000e24000800007f */
[----:B0-----:R-:W-:Y:S05]  /*17580*/  @!P0 BRA `(.L_x_913) ;  /* 0xfffffffc00f08947 */ /* 0x001fea000383ffff */
.L_x_650:
[----:B------:R-:W-:Y:S05]  /*17590*/  BSYNC B9 ;  /* 0x0000000000097941 */ /* 0x000fea0003800000 */
.L_x_647:
[----:B------:R-:W-:Y:S05]  /*175a0*/  EXIT ;  /* 0x000000000000794d */ /* 0x000fea0003800000 */
.L_x_668:
[----:B0-----:R0:W1:Y:S02]  /*175b0*/  SYNCS.PHASECHK.TRANS64.TRYWAIT P5, [R89+URZ+0x22890], R101 ;  /* 0x02289065590075a7 */ /* 0x00106400080a017f */
[----:B-1----:R-:W-:Y:S05]  /*175c0*/  @!P5 NANOSLEEP.SYNCS 0x989680 ;  /* 0x009896800000d95d */ /* 0x002fea0003900000 */
[----:B------:R-:W1:Y:S02]  /*175d0*/  @!P5 SYNCS.PHASECHK.TRANS64 P5, [R89+URZ+0x22890], R101 ;  /* 0x022890655900d5a7 */ /* 0x000e6400080a007f */
[----:B-1----:R-:W-:Y:S05]  /*175e0*/  @!P5 BRA `(.L_x_668) ;  /* 0xfffffffc00f0d947 */ /* 0x002fea000383ffff */
[----:B------:R-:W-:Y:S05]  /*175f0*/  BRA `(.L_x_914) ;  /* 0xfffffeb400bc7947 */ /* 0x000fea000383ffff */
.L_x_669:
[----:B------:R-:W-:Y:S01]  /*17600*/  BSSY B1, `(.L_x_915) ;  /* 0x0000008000017945 */ /* 0x000fe20003800000 */
[----:B------:R-:W-:Y:S02]  /*17610*/  IMAD.MOV.U32 R13, RZ, RZ, R103 ;  /* 0x000000ffff0d7224 */ /* 0x000fe400078e0067 */
[----:B------:R-:W-:Y:S02]  /*17620*/  IMAD.MOV.U32 R12, RZ, RZ, RZ ;  /* 0x000000ffff0c7224 */ /* 0x000fe400078e00ff */
[----:B------:R-:W-:Y:S02]  /*17630*/  IMAD.MOV.U32 R11, RZ, RZ, 0x1c1f ;  /* 0x00001c1fff0b7424 */ /* 0x000fe400078e00ff */
[----:B------:R-:W-:-:S07]  /*17640*/  IMAD.MOV.U32 R15, RZ, RZ, -0x1 ;  /* 0xffffffffff0f7424 */ /* 0x000fce00078e00ff */
[----:B0-----:R-:W-:Y:S05]  /*17650*/  WARPSYNC.COLLECTIVE R15, `(.L_x_916) ;  /* 0x000000000f087348 */ /* 0x001fea0003c00000 */
[----:B------:R1:W2:Y:S02]  /*17660*/  SHFL.IDX P6, R14, R13, R12, R11 ;  /* 0x0000000c0d0e7389 */ /* 0x0002a400000c000b */
[----:B012---:R-:W-:Y:S01]  /*17670*/  ENDCOLLECTIVE ;  /* 0x000000000000791b */ /* 0x007fe20003800000 */
.L_x_916:
[----:B------:R-:W-:Y:S05]  /*17680*/  BSYNC B1 ;  /* 0x0000000000017941 */ /* 0x000fea0003800000 */
.L_x_915:
[----:B------:R-:W-:Y:S02]  /*17690*/  IMAD.MOV.U32 R13, RZ, RZ, R102 ;  /* 0x000000ffff0d7224 */ /* 0x000fe400078e0066 */
[----:B------:R-:W-:Y:S02]  /*176a0*/  IMAD.MOV.U32 R12, RZ, RZ, RZ ;  /* 0x000000ffff0c7224 */ /* 0x000fe400078e00ff */
[----:B------:R-:W-:Y:S02]  /*176b0*/  IMAD.MOV.U32 R11, RZ, RZ, 0x1c1f ;  /* 0x00001c1fff0b7424 */ /* 0x000fe400078e00ff */
[----:B------:R-:W-:Y:S02]  /*176c0*/  IMAD.MOV.U32 R15, RZ, RZ, -0x1 ;  /* 0xffffffffff0f7424 */ /* 0x000fe400078e00ff */
[----:B------:R-:W-:-:S07]  /*176d0*/  IMAD.MOV.U32 R51, RZ, RZ, R14 ;  /* 0x000000ffff337224 */ /* 0x000fce00078e000e */
[----:B------:R-:W-:Y:S05]  /*176e0*/  WARPSYNC.COLLECTIVE R15, `(.L_x_917) ;  /* 0x000000000f087348 */ /* 0x000fea0003c00000 */
[----:B------:R0:W1:Y:S02]  /*176f0*/  SHFL.IDX P6, R14, R13, R12, R11 ;  /* 0x0000000c0d0e7389 */ /* 0x00006400000c000b */
[----:B01----:R-:W-:Y:S01]  /*17700*/  ENDCOLLECTIVE ;  /* 0x000000000000791b */ /* 0x003fe20003800000 */
.L_x_917:
[----:B------:R-:W-:Y:S01]  /*17710*/  IMAD.MOV.U32 R93, RZ, RZ, R14 ;  /* 0x000000ffff5d7224 */ /* 0x000fe200078e000e */
[----:B------:R-:W-:Y:S06]  /*17720*/  BRA `(.L_x_918) ;  /* 0xfffffeb400847947 */ /* 0x000fec000383ffff */
.L_x_678:
[----:B------:R-:W-:Y:S01]  /*17730*/  BSSY B1, `(.L_x_919) ;  /* 0x0000008000017945 */ /* 0x000fe20003800000 */
[----:B0---4-:R-:W-:Y:S02]  /*17740*/  IMAD.MOV.U32 R13, RZ, RZ, R103 ;  /* 0x000000ffff0d7224 */ /* 0x011fe400078e0067 */
[----:B------:R-:W-:Y:S02]  /*17750*/  IMAD.MOV.U32 R12, RZ, RZ, 0x1 ;  /* 0x00000001ff0c7424 */ /* 0x000fe400078e00ff */
[----:B------:R-:W-:Y:S02]  /*17760*/  IMAD.MOV.U32 R11, RZ, RZ, 0x1c1f ;  /* 0x00001c1fff0b7424 */ /* 0x000fe400078e00ff */
[----:B------:R-:W-:-:S07]  /*17770*/  IMAD.MOV.U32 R15, RZ, RZ, -0x1 ;  /* 0xffffffffff0f7424 */ /* 0x000fce00078e00ff */
[----:B-123--:R-:W-:Y:S05]  /*17780*/  WARPSYNC.COLLECTIVE R15, `(.L_x_920) ;  /* 0x000000000f087348 */ /* 0x00efea0003c00000 */
[----:B------:R0:W4:Y:S02]  /*17790*/  SHFL.IDX P6, R14, R13, R12, R11 ;  /* 0x0000000c0d0e7389 */ /* 0x00012400000c000b */
[----:B01234-:R-:W-:Y:S01]  /*177a0*/  ENDCOLLECTIVE ;  /* 0x000000000000791b */ /* 0x01ffe20003800000 */
.L_x_920:
[----:B------:R-:W-:Y:S05]  /*177b0*/  BSYNC B1 ;  /* 0x0000000000017941 */ /* 0x000fea0003800000 */
.L_x_919:
[----:B------:R-:W-:Y:S02]  /*177c0*/  IMAD.MOV.U32 R13, RZ, RZ, R102 ;  /* 0x000000ffff0d7224 */ /* 0x000fe400078e0066 */
[----:B------:R-:W-:Y:S02]  /*177d0*/  IMAD.MOV.U32 R12, RZ, RZ, 0x1 ;  /* 0x00000001ff0c7424 */ /* 0x000fe400078e00ff */
[----:B------:R-:W-:Y:S02]  /*177e0*/  IMAD.MOV.U32 R11, RZ, RZ, 0x1c1f ;  /* 0x00001c1fff0b7424 */ /* 0x000fe400078e00ff */
[----:B------:R-:W-:Y:S02]  /*177f0*/  IMAD.MOV.U32 R15, RZ, RZ, -0x1 ;  /* 0xffffffffff0f7424 */ /* 0x000fe400078e00ff */
[----:B------:R-:W-:-:S07]  /*17800*/  IMAD.MOV.U32 R103, RZ, RZ, R14 ;  /* 0x000000ffff677224 */ /* 0x000fce00078e000e */
[----:B------:R-:W-:Y:S05]  /*17810*/  WARPSYNC.COLLECTIVE R15, `(.L_x_921) ;  /* 0x000000000f087348 */ /* 0x000fea0003c00000 */
[----:B------:R0:W1:Y:S02]  /*17820*/  SHFL.IDX P6, R14, R13, R12, R11 ;  /* 0x0000000c0d0e7389 */ /* 0x00006400000c000b */
[----:B01----:R-:W-:Y:S01]  /*17830*/  ENDCOLLECTIVE ;  /* 0x000000000000791b */ /* 0x003fe20003800000 */
.L_x_921:
[----:B------:R-:W-:Y:S01]  /*17840*/  IMAD.MOV.U32 R43, RZ, RZ, R14 ;  /* 0x000000ffff2b7224 */ /* 0x000fe200078e000e */
[----:B------:R-:W-:Y:S06]  /*17850*/  BRA `(.L_x_922) ;  /* 0xfffffebc00187947 */ /* 0x000fec000383ffff */
.L_x_688:
[----:B-1----:R1:W2:Y:S02]  /*17860*/  SYNCS.PHASECHK.TRANS64.TRYWAIT P4, [R89+URZ+0x22890], R101 ;  /* 0x02289065590075a7 */ /* 0x0022a4000808017f */
[----:B--2---:R-:W-:Y:S05]  /*17870*/  @!P4 NANOSLEEP.SYNCS 0x989680 ;  /* 0x009896800000c95d */ /* 0x004fea0003900000 */
[----:B------:R-:W2:Y:S02]  /*17880*/  @!P4 SYNCS.PHASECHK.TRANS64 P4, [R89+URZ+0x22890], R101 ;  /* 0x022890655900c5a7 */ /* 0x000ea4000808007f */
[----:B--2---:R-:W-:Y:S05]  /*17890*/  @!P4 BRA `(.L_x_688) ;  /* 0xfffffffc00f0c947 */ /* 0x004fea000383ffff */
[----:B------:R-:W-:Y:S05]  /*178a0*/  BRA `(.L_x_923) ;  /* 0xfffffec8000c7947 */ /* 0x000fea000383ffff */
.L_x_689:
        /* <DEDUP_REMOVED lines=8> */
.L_x_925:
[----:B------:R-:W-:Y:S05]  /*17930*/  BSYNC B1 ;  /* 0x0000000000017941 */ /* 0x000fea0003800000 */
.L_x_924:
[----:B------:R-:W-:Y:S01]  /*17940*/  IMAD.MOV.U32 R13, RZ, RZ, R102 ;  /* 0x000000ffff0d7224 */ /* 0x000fe200078e0066 */
[----:B------:R-:W-:Y:S01]  /*17950*/  MOV R95, R14 ;  /* 0x0000000e005f7202 */ /* 0x000fe20000000f00 */
[----:B------:R-:W-:Y:S02]  /*17960*/  IMAD.MOV.U32 R12, RZ, RZ, RZ ;  /* 0x000000ffff0c7224 */ /* 0x000fe400078e00ff */
[----:B------:R-:W-:Y:S02]  /*17970*/  IMAD.MOV.U32 R11, RZ, RZ, 0x1c1f ;  /* 0x00001c1fff0b7424 */ /* 0x000fe400078e00ff */
[----:B------:R-:W-:-:S07]  /*17980*/  IMAD.MOV.U32 R15, RZ, RZ, -0x1 ;  /* 0xffffffffff0f7424 */ /* 0x000fce00078e00ff */
[----:B------:R-:W-:Y:S05]  /*17990*/  WARPSYNC.COLLECTIVE R15, `(.L_x_926) ;  /* 0x000000000f087348 */ /* 0x000fea0003c00000 */
[----:B------:R0:W1:Y:S02]  /*179a0*/  SHFL.IDX P6, R14, R13, R12, R11 ;  /* 0x0000000c0d0e7389 */ /* 0x00006400000c000b */
[----:B01----:R-:W-:Y:S01]  /*179b0*/  ENDCOLLECTIVE ;  /* 0x000000000000791b */ /* 0x003fe20003800000 */
.L_x_926:
[----:B------:R-:W-:Y:S01]  /*179c0*/  IMAD.MOV.U32 R94, RZ, RZ, R14 ;  /* 0x000000ffff5e7224 */ /* 0x000fe200078e000e */
[----:B------:R-:W-:Y:S06]  /*179d0*/  BRA `(.L_x_927) ;  /* 0xfffffec400d87947 */ /* 0x000fec000383ffff */
.L_x_694:
[----:B------:R-:W-:Y:S01]  /*179e0*/  BSSY B1, `(.L_x_928) ;  /* 0x0000008000017945 */ /* 0x000fe20003800000 */
[----:B----4-:R-:W-:Y:S02]  /*179f0*/  IMAD.MOV.U32 R13, RZ, RZ, R103 ;  /* 0x000000ffff0d7224 */ /* 0x010fe400078e0067 */
[----:B------:R-:W-:Y:S02]  /*17a00*/  IMAD.MOV.U32 R12, RZ, RZ, 0x1 ;  /* 0x00000001ff0c7424 */ /* 0x000fe400078e00ff */
[----:B------:R-:W-:Y:S02]  /*17a10*/  IMAD.MOV.U32 R11, RZ, RZ, 0x1c1f ;  /* 0x00001c1fff0b7424 */ /* 0x000fe400078e00ff */
[----:B------:R-:W-:-:S07]  /*17a20*/  IMAD.MOV.U32 R15, RZ, RZ, -0x1 ;  /* 0xffffffffff0f7424 */ /* 0x000fce00078e00ff */
[----:B0123--:R-:W-:Y:S05]  /*17a30*/  WARPSYNC.COLLECTIVE R15, `(.L_x_929) ;  /* 0x000000000f087348 */ /* 0x00ffea0003c00000 */
[----:B------:R4:W0:Y:S02]  /*17a40*/  SHFL.IDX P6, R14, R13, R12, R11 ;  /* 0x0000000c0d0e7389 */ /* 0x00082400000c000b */
[----:B01234-:R-:W-:Y:S01]  /*17a50*/  ENDCOLLECTIVE ;  /* 0x000000000000791b */ /* 0x01ffe20003800000 */
.L_x_929:
[----:B------:R-:W-:Y:S05]  /*17a60*/  BSYNC B1 ;  /* 0x0000000000017941 */ /* 0x000fea0003800000 */
.L_x_928:
        /* <DEDUP_REMOVED lines=8> */
.L_x_930:
[----:B------:R-:W-:Y:S01]  /*17af0*/  IMAD.MOV.U32 R102, RZ, RZ, R14 ;  /* 0x000000ffff667224 */ /* 0x000fe200078e000e */
[----:B------:R-:W-:Y:S06]  /*17b00*/  BRA `(.L_x_931) ;  /* 0xfffffecc00887947 */ /* 0x000fec000383ffff */
.L_x_699:
[----:B0-----:R0:W1:Y:S02]  /*17b10*/  SYNCS.PHASECHK.TRANS64.TRYWAIT P2, [R89+URZ+0x22890], R101 ;  /* 0x02289065590075a7 */ /* 0x001064000804017f */
[----:B-1----:R-:W-:Y:S05]  /*17b20*/  @!P2 NANOSLEEP.SYNCS 0x989680 ;  /* 0x009896800000a95d */ /* 0x002fea0003900000 */
[----:B------:R-:W1:Y:S02]  /*17b30*/  @!P2 SYNCS.PHASECHK.TRANS64 P2, [R89+URZ+0x22890], R101 ;  /* 0x022890655900a5a7 */ /* 0x000e64000804007f */
[----:B-1----:R-:W-:Y:S05]  /*17b40*/  @!P2 BRA `(.L_x_699) ;  /* 0xfffffffc00f0a947 */ /* 0x002fea000383ffff */
[----:B------:R-:W-:Y:S05]  /*17b50*/  BRA `(.L_x_932) ;  /* 0xfffffed400847947 */ /* 0x000fea000383ffff */
.L_x_700:
        /* <DEDUP_REMOVED lines=8> */
.L_x_934:
[----:B------:R-:W-:Y:S05]  /*17be0*/  BSYNC B1 ;  /* 0x0000000000017941 */ /* 0x000fea0003800000 */
.L_x_933:
        /* <DEDUP_REMOVED lines=8> */
.L_x_935:
[----:B------:R-:W-:Y:S05]  /*17c70*/  BRA `(.L_x_936) ;  /* 0xfffffed400ac7947 */ /* 0x000fea000383ffff */
.L_x_703:
[----:B------:R-:W-:Y:S01]  /*17c80*/  BSSY B1, `(.L_x_937) ;  /* 0x0000008000017945 */ /* 0x000fe20003800000 */
[----:B----4-:R-:W-:Y:S01]  /*17c90*/  IMAD.MOV.U32 R13, RZ, RZ, R37 ;  /* 0x000000ffff0d7224 */ /* 0x010fe200078e0025 */
[----:B------:R-:W-:Y:S01]  /*17ca0*/  MOV R12, 0x1 ;  /* 0x00000001000c7802 */ /* 0x000fe20000000f00 */
[----:B------:R-:W-:Y:S02]  /*17cb0*/  IMAD.MOV.U32 R11, RZ, RZ, 0x1c1f ;  /* 0x00001c1fff0b7424 */ /* 0x000fe400078e00ff */
[----:B------:R-:W-:-:S07]  /*17cc0*/  IMAD.MOV.U32 R15, RZ, RZ, -0x1 ;  /* 0xffffffffff0f7424 */ /* 0x000fce00078e00ff */
[----:B0123--:R-:W-:Y:S05]  /*17cd0*/  WARPSYNC.COLLECTIVE R15, `(.L_x_938) ;  /* 0x000000000f087348 */ /* 0x00ffea0003c00000 */
[----:B---3--:R3:W4:Y:S02]  /*17ce0*/  SHFL.IDX P6, R14, R13, R12, R11 ;  /* 0x0000000c0d0e7389 */ /* 0x00872400000c000b */
[----:B01234-:R-:W-:Y:S01]  /*17cf0*/  ENDCOLLECTIVE ;  /* 0x000000000000791b */ /* 0x01ffe20003800000 */
.L_x_938:
[----:B------:R-:W-:Y:S05]  /*17d00*/  BSYNC B1 ;  /* 0x0000000000017941 */ /* 0x000fea0003800000 */
.L_x_937:
        /* <DEDUP_REMOVED lines=8> */
.L_x_939:
[----:B------:R-:W-:Y:S05]  /*17d90*/  BRA `(.L_x_940) ;  /* 0xfffffed400ac7947 */ /* 0x000fea000383ffff */
.L_x_707:
[----:B------:R0:W0:Y:S02]  /*17da0*/  SYNCS.PHASECHK.TRANS64.TRYWAIT P3, [R89+URZ+0x228b0], R101 ;  /* 0x0228b065590075a7 */ /* 0x000024000806017f */
[----:B0-----:R-:W-:Y:S05]  /*17db0*/  @!P3 NANOSLEEP.SYNCS 0x989680 ;  /* 0x009896800000b95d */ /* 0x001fea0003900000 */
[----:B------:R-:W0:Y:S02]  /*17dc0*/  @!P3 SYNCS.PHASECHK.TRANS64 P3, [R89+URZ+0x228b0], R101 ;  /* 0x0228b0655900b5a7 */ /* 0x000e24000806007f */
[----:B0-----:R-:W-:Y:S05]  /*17dd0*/  @!P3 BRA `(.L_x_707) ;  /* 0xfffffffc00f0b947 */ /* 0x001fea000383ffff */
[----:B------:R-:W-:Y:S05]  /*17de0*/  BRA `(.L_x_941) ;  /* 0xfffffed800247947 */ /* 0x000fea000383ffff */
.L_x_715:
[----:B------:R-:W0:Y:S01]  /*17df0*/  S2R R34, SR_TID.X ;  /* 0x0000000000227919 */ /* 0x000e220000002100 */
[----:B------:R-:W-:Y:S01]  /*17e00*/  BSSY B0, `(.L_x_942) ;  /* 0x000000c000007945 */ /* 0x000fe20003800000 */
[----:B------:R-:W-:Y:S02]  /*17e10*/  IMAD.MOV.U32 R12, RZ, RZ, RZ ;  /* 0x000000ffff0c7224 */ /* 0x000fe400078e00ff */
[----:B------:R-:W-:Y:S02]  /*17e20*/  IMAD.MOV.U32 R11, RZ, RZ, 0x1f ;  /* 0x0000001fff0b7424 */ /* 0x000fe400078e00ff */
[----:B------:R-:W-:Y:S02]  /*17e30*/  IMAD.MOV.U32 R15, RZ, RZ, -0x1 ;  /* 0xffffffffff0f7424 */ /* 0x000fe400078e00ff */
[----:B0-----:R-:W-:-:S05]  /*17e40*/  VIADD R34, R34, 0xffffff80 ;  /* 0xffffff8022227836 */ /* 0x001fca0000000000 */
[----:B------:R-:W-:-:S04]  /*17e50*/  SHF.R.S32.HI R21, RZ, 0x1f, R34 ;  /* 0x0000001fff157819 */ /* 0x000fc80000011422 */
[----:B------:R-:W-:-:S04]  /*17e60*/  LEA.HI R21, R21, R34, RZ, 0x7 ;  /* 0x0000002215157211 */ /* 0x000fc800078f38ff */
[----:B------:R-:W-:-:S05]  /*17e70*/  SHF.R.S32.HI R21, RZ, 0x7, R21 ;  /* 0x00000007ff157819 */ /* 0x000fca0000011415 */
[----:B------:R-:W-:-:S07]  /*17e80*/  IMAD.MOV.U32 R13, RZ, RZ, R21 ;  /* 0x000000ffff0d7224 */ /* 0x000fce00078e0015 */
[----:B-----5:R-:W-:Y:S05]  /*17e90*/  WARPSYNC.COLLECTIVE R15, `(.L_x_943) ;  /* 0x000000000f087348 */ /* 0x020fea0003c00000 */
[----:B------:R0:W1:Y:S02]  /*17ea0*/  SHFL.IDX P6, R14, R13, R12, R11 ;  /* 0x0000000c0d0e7389 */ /* 0x00006400000c000b */
[----:B01---5:R-:W-:Y:S01]  /*17eb0*/  ENDCOLLECTIVE ;  /* 0x000000000000791b */ /* 0x023fe20003800000 */
.L_x_943:
[----:B------:R-:W-:Y:S05]  /*17ec0*/  BSYNC B0 ;  /* 0x0000000000007941 */ /* 0x000fea0003800000 */
.L_x_942:
[----:B------:R-:W-:Y:S05]  /*17ed0*/  BRA `(.L_x_944) ;  /* 0xfffffee400647947 */ /* 0x000fea000383ffff */
.L_x_727:
        /* <DEDUP_REMOVED lines=8> */
.L_x_946:
[----:B------:R-:W-:Y:S05]  /*17f60*/  BSYNC B1 ;  /* 0x0000000000017941 */ /* 0x000fea0003800000 */
.L_x_945:
        /* <DEDUP_REMOVED lines=8> */
.L_x_947:
[----:B------:R-:W-:Y:S02]  /*17ff0*/  IMAD.MOV.U32 R13, RZ, RZ, R28 ;  /* 0x000000ffff0d7224 */ /* 0x000fe400078e001c */
[----:B------:R-:W-:-:S07]  /*18000*/  IMAD.MOV.U32 R0, RZ, RZ, R14 ;  /* 0x000000ffff007224 */ /* 0x000fce00078e000e */
[----:B------:R-:W-:Y:S05]  /*18010*/  WARPSYNC.COLLECTIVE R15, `(.L_x_948) ;  /* 0x000000000f087348 */ /* 0x000fea0003c00000 */
[----:B------:R0:W1:Y:S02]  /*18020*/  SHFL.IDX P6, R14, R13, R12, R11 ;  /* 0x0000000c0d0e7389 */ /* 0x00006400000c000b */
[----:B01----:R-:W-:Y:S01]  /*18030*/  ENDCOLLECTIVE ;  /* 0x000000000000791b */ /* 0x003fe20003800000 */
.L_x_948:
[----:B------:R-:W-:Y:S02]  /*18040*/  IMAD.MOV.U32 R13, RZ, RZ, R26 ;  /* 0x000000ffff0d7224 */ /* 0x000fe400078e001a */
[----:B------:R-:W-:-:S07]  /*18050*/  IMAD.MOV.U32 R5, RZ, RZ, R14 ;  /* 0x000000ffff057224 */ /* 0x000fce00078e000e */
[----:B------:R-:W-:Y:S05]  /*18060*/  WARPSYNC.COLLECTIVE R15, `(.L_x_949) ;  /* 0x000000000f087348 */ /* 0x000fea0003c00000 */
[----:B------:R0:W1:Y:S02]  /*18070*/  SHFL.IDX P6, R14, R13, R12, R11 ;  /* 0x0000000c0d0e7389 */ /* 0x00006400000c000b */
[----:B01----:R-:W-:Y:S01]  /*18080*/  ENDCOLLECTIVE ;  /* 0x000000000000791b */ /* 0x003fe20003800000 */
.L_x_949:
[----:B------:R-:W-:Y:S05]  /*18090*/  BRA `(.L_x_950) ;  /* 0xfffffee8006c7947 */ /* 0x000fea000383ffff */
.L_x_731:
[----:B0-----:R0:W1:Y:S02]  /*180a0*/  SYNCS.PHASECHK.TRANS64.TRYWAIT P0, [R19+URZ+0x22800], R26 ;  /* 0x0228001a130075a7 */ /* 0x001064000800017f */
[----:B-1----:R-:W-:Y:S05]  /*180b0*/  @!P0 NANOSLEEP.SYNCS 0x989680 ;  /* 0x009896800000895d */ /* 0x002fea0003900000 */
[----:B------:R-:W1:Y:S02]  /*180c0*/  @!P0 SYNCS.PHASECHK.TRANS64 P0, [R19+URZ+0x22800], R26 ;  /* 0x0228001a130085a7 */ /* 0x000e64000800007f */
[----:B-1----:R-:W-:Y:S05]  /*180d0*/  @!P0 BRA `(.L_x_731) ;  /* 0xfffffffc00f08947 */ /* 0x002fea000383ffff */
[----:B------:R-:W-:Y:S05]  /*180e0*/  BRA `(.L_x_951) ;  /* 0xfffffeec00907947 */ /* 0x000fea000383ffff */
.L_x_739:
[----:B------:R-:W-:Y:S01]  /*180f0*/  BSSY B1, `(.L_x_952) ;  /* 0x0000008000017945 */ /* 0x000fe20003800000 */
[----:B------:R-:W-:Y:S01]  /*18100*/  MOV R13, R25 ;  /* 0x00000019000d7202 */ /* 0x000fe20000000f00 */
[----:B------:R-:W-:Y:S02]  /*18110*/  IMAD.MOV.U32 R12, RZ, RZ, RZ ;  /* 0x000000ffff0c7224 */ /* 0x000fe400078e00ff */
[----:B------:R-:W-:Y:S02]  /*18120*/  IMAD.MOV.U32 R11, RZ, RZ, 0x1c1f ;  /* 0x00001c1fff0b7424 */ /* 0x000fe400078e00ff */
[----:B------:R-:W-:-:S07]  /*18130*/  IMAD.MOV.U32 R15, RZ, RZ, -0x1 ;  /* 0xffffffffff0f7424 */ /* 0x000fce00078e00ff */
[----:B------:R-:W-:Y:S05]  /*18140*/  WARPSYNC.COLLECTIVE R15, `(.L_x_953) ;  /* 0x000000000f087348 */ /* 0x000fea0003c00000 */
[----:B------:R0:W1:Y:S02]  /*18150*/  SHFL.IDX P6, R14, R13, R12, R11 ;  /* 0x0000000c0d0e7389 */ /* 0x00006400000c000b */
[----:B01----:R-:W-:Y:S01]  /*18160*/  ENDCOLLECTIVE ;  /* 0x000000000000791b */ /* 0x003fe20003800000 */
.L_x_953:
[----:B------:R-:W-:Y:S05]  /*18170*/  BSYNC B1 ;  /* 0x0000000000017941 */ /* 0x000fea0003800000 */
.L_x_952:
        /* <DEDUP_REMOVED lines=8> */
.L_x_954:
[----:B------:R-:W-:Y:S02]  /*18200*/  IMAD.MOV.U32 R13, RZ, RZ, R28 ;  /* 0x000000ffff0d7224 */ /* 0x000fe400078e001c */
[----:B------:R-:W-:-:S07]  /*18210*/  IMAD.MOV.U32 R3, RZ, RZ, R14 ;  /* 0x000000ffff037224 */ /* 0x000fce00078e000e */
[----:B------:R-:W-:Y:S05]  /*18220*/  WARPSYNC.COLLECTIVE R15, `(.L_x_955) ;  /* 0x000000000f087348 */ /* 0x000fea0003c00000 */
[----:B------:R0:W1:Y:S02]  /*18230*/  SHFL.IDX P6, R14, R13, R12, R11 ;  /* 0x0000000c0d0e7389 */ /* 0x00006400000c000b */
[----:B01----:R-:W-:Y:S01]  /*18240*/  ENDCOLLECTIVE ;  /* 0x000000000000791b */ /* 0x003fe20003800000 */
.L_x_955:
[----:B------:R-:W-:Y:S02]  /*18250*/  IMAD.MOV.U32 R13, RZ, RZ, R26 ;  /* 0x000000ffff0d7224 */ /* 0x000fe400078e001a */
[----:B------:R-:W-:-:S07]  /*18260*/  IMAD.MOV.U32 R20, RZ, RZ, R14 ;  /* 0x000000ffff147224 */ /* 0x000fce00078e000e */
[----:B------:R-:W-:Y:S05]  /*18270*/  WARPSYNC.COLLECTIVE R15, `(.L_x_956) ;  /* 0x000000000f087348 */ /* 0x000fea0003c00000 */
[----:B------:R0:W1:Y:S02]  /*18280*/  SHFL.IDX P6, R14, R13, R12, R11 ;  /* 0x0000000c0d0e7389 */ /* 0x00006400000c000b */
[----:B01----:R-:W-:Y:S01]  /*18290*/  ENDCOLLECTIVE ;  /* 0x000000000000791b */ /* 0x003fe20003800000 */
.L_x_956:
[----:B------:R-:W-:Y:S05]  /*182a0*/  BRA `(.L_x_957) ;  /* 0xfffffef800007947 */ /* 0x000fea000383ffff */
.L_x_743:
[----:B0-----:R0:W1:Y:S02]  /*182b0*/  SYNCS.PHASECHK.TRANS64.TRYWAIT P1, [R19+URZ+0x22800], R24 ;  /* 0x02280018130075a7 */ /* 0x001064000802017f */
[----:B-1----:R-:W-:Y:S05]  /*182c0*/  @!P1 NANOSLEEP.SYNCS 0x989680 ;  /* 0x009896800000995d */ /* 0x002fea0003900000 */
[----:B------:R-:W1:Y:S02]  /*182d0*/  @!P1 SYNCS.PHASECHK.TRANS64 P1, [R19+URZ+0x22800], R24 ;  /* 0x02280018130095a7 */ /* 0x000e64000802007f */
[----:B-1----:R-:W-:Y:S05]  /*182e0*/  @!P1 BRA `(.L_x_743) ;  /* 0xfffffffc00f09947 */ /* 0x002fea000383ffff */
[----:B------:R-:W-:Y:S05]  /*182f0*/  BRA `(.L_x_958) ;  /* 0xfffffef800e07947 */ /* 0x000fea000383ffff */
.L_x_749:
[----:B--2---:R2:W4:Y:S02]  /*18300*/  SYNCS.PHASECHK.TRANS64.TRYWAIT P1, [R6+URZ+0x22830], R73 ;  /* 0x02283049060075a7 */ /* 0x004524000802017f */
[----:B----4-:R-:W-:Y:S05]  /*18310*/  @!P1 NANOSLEEP.SYNCS 0x989680 ;  /* 0x009896800000995d */ /* 0x010fea0003900000 */
[----:B------:R-:W4:Y:S02]  /*18320*/  @!P1 SYNCS.PHASECHK.TRANS64 P1, [R6+URZ+0x22830], R73 ;  /* 0x02283049060095a7 */ /* 0x000f24000802007f */
[----:B----4-:R-:W-:Y:S05]  /*18330*/  @!P1 BRA `(.L_x_749) ;  /* 0xfffffffc00f09947 */ /* 0x010fea000383ffff */
[----:B------:R-:W-:Y:S05]  /*18340*/  BRA `(.L_x_748) ;  /* 0xffffff0800287947 */ /* 0x000fea000383ffff */
.L_x_755:
[----:B-1----:R1:W2:Y:S02]  /*18350*/  SYNCS.PHASECHK.TRANS64.TRYWAIT P1, [R6+URZ+0x22850], R73 ;  /* 0x02285049060075a7 */ /* 0x0022a4000802017f */
[----:B--2---:R-:W-:Y:S05]  /*18360*/  @!P1 NANOSLEEP.SYNCS 0x989680 ;  /* 0x009896800000995d */ /* 0x004fea0003900000 */
[----:B------:R-:W2:Y:S02]  /*18370*/  @!P1 SYNCS.PHASECHK.TRANS64 P1, [R6+URZ+0x22850], R73 ;  /* 0x02285049060095a7 */ /* 0x000ea4000802007f */
[----:B--2---:R-:W-:Y:S05]  /*18380*/  @!P1 BRA `(.L_x_755) ;  /* 0xfffffffc00f09947 */ /* 0x004fea000383ffff */
[----:B------:R-:W-:Y:S05]  /*18390*/  BRA `(.L_x_754) ;  /* 0xffffff2400547947 */ /* 0x000fea000383ffff */
.L_x_761:
[----:B-1----:R1:W2:Y:S02]  /*183a0*/  SYNCS.PHASECHK.TRANS64.TRYWAIT P2, [R7+URZ+0x22830], R8 ;  /* 0x02283008070075a7 */ /* 0x0022a4000804017f */
[----:B--2---:R-:W-:Y:S05]  /*183b0*/  @!P2 NANOSLEEP.SYNCS 0x989680 ;  /* 0x009896800000a95d */ /* 0x004fea0003900000 */
[----:B------:R-:W2:Y:S02]  /*183c0*/  @!P2 SYNCS.PHASECHK.TRANS64 P2, [R7+URZ+0x22830], R8 ;  /* 0x022830080700a5a7 */ /* 0x000ea4000804007f */
[----:B--2---:R-:W-:Y:S05]  /*183d0*/  @!P2 BRA `(.L_x_761) ;  /* 0xfffffffc00f0a947 */ /* 0x004fea000383ffff */
[----:B------:R-:W-:Y:S05]  /*183e0*/  BRA `(.L_x_760) ;  /* 0xffffff2800987947 */ /* 0x000fea000383ffff */
.L_x_767:
[----:B-1----:R1:W2:Y:S02]  /*183f0*/  SYNCS.PHASECHK.TRANS64.TRYWAIT P2, [R7+URZ+0x22850], R8 ;  /* 0x02285008070075a7 */ /* 0x0022a4000804017f */
[----:B--2---:R-:W-:Y:S05]  /*18400*/  @!P2 NANOSLEEP.SYNCS 0x989680 ;  /* 0x009896800000a95d */ /* 0x004fea0003900000 */
[----:B------:R-:W2:Y:S02]  /*18410*/  @!P2 SYNCS.PHASECHK.TRANS64 P2, [R7+URZ+0x22850], R8 ;  /* 0x022850080700a5a7 */ /* 0x000ea4000804007f */
[----:B--2---:R-:W-:Y:S05]  /*18420*/  @!P2 BRA `(.L_x_767) ;  /* 0xfffffffc00f0a947 */ /* 0x004fea000383ffff */
[----:B------:R-:W-:Y:S05]  /*18430*/  BRA `(.L_x_766) ;  /* 0xffffff4800807947 */ /* 0x000fea000383ffff */
.L_x_783:
[----:B------:R-:W-:Y:S02]  /*18440*/  IMAD.MOV.U32 R13, RZ, RZ, R4 ;  /* 0x000000ffff0d7224 */ /* 0x000fe400078e0004 */
[----:B------:R-:W-:Y:S02]  /*18450*/  IMAD.MOV.U32 R12, RZ, RZ, RZ ;  /* 0x000000ffff0c7224 */ /* 0x000fe400078e00ff */
[----:B------:R-:W-:Y:S02]  /*18460*/  IMAD.MOV.U32 R11, RZ, RZ, 0x181f ;  /* 0x0000181fff0b7424 */ /* 0x000fe400078e00ff */
[----:B------:R-:W-:-:S07]  /*18470*/  IMAD.MOV.U32 R15, RZ, RZ, -0x1 ;  /* 0xffffffffff0f7424 */ /* 0x000fce00078e00ff */
[----:B-1----:R-:W-:Y:S05]  /*18480*/  WARPSYNC.COLLECTIVE R15, `(.L_x_959) ;  /* 0x000000000f087348 */ /* 0x002fea0003c00000 */
[----:B------:R0:W2:Y:S02]  /*18490*/  SHFL.IDX P6, R14, R13, R12, R11 ;  /* 0x0000000c0d0e7389 */ /* 0x0000a400000c000b */
[----:B012---:R-:W-:Y:S01]  /*184a0*/  ENDCOLLECTIVE ;  /* 0x000000000000791b */ /* 0x007fe20003800000 */
.L_x_959:
[----:B------:R-:W-:Y:S02]  /*184b0*/  IMAD.MOV.U32 R13, RZ, RZ, R3 ;  /* 0x000000ffff0d7224 */ /* 0x000fe400078e0003 */
[----:B------:R-:W-:-:S07]  /*184c0*/  IMAD.MOV.U32 R0, RZ, RZ, R14 ;  /* 0x000000ffff007224 */ /* 0x000fce00078e000e */
[----:B------:R-:W-:Y:S05]  /*184d0*/  WARPSYNC.COLLECTIVE R15, `(.L_x_960) ;  /* 0x000000000f087348 */ /* 0x000fea0003c00000 */
[----:B------:R0:W1:Y:S02]  /*184e0*/  SHFL.IDX P6, R14, R13, R12, R11 ;  /* 0x0000000c0d0e7389 */ /* 0x00006400000c000b */
[----:B01----:R-:W-:Y:S01]  /*184f0*/  ENDCOLLECTIVE ;  /* 0x000000000000791b */ /* 0x003fe20003800000 */
.L_x_960:
[----:B------:R-:W-:Y:S05]  /*18500*/  BRA `(.L_x_961) ;  /* 0xffffff8000247947 */ /* 0x000fea000383ffff */
.L_x_786:
[----:B------:R-:W-:Y:S01]  /*18510*/  BSSY B1, `(.L_x_962) ;  /* 0x0000008000017945 */ /* 0x000fe20003800000 */
[----:B----4-:R-:W-:Y:S02]  /*18520*/  IMAD.MOV.U32 R13, RZ, RZ, R4 ;  /* 0x000000ffff0d7224 */ /* 0x010fe400078e0004 */
[----:B------:R-:W-:Y:S02]  /*18530*/  IMAD.MOV.U32 R12, RZ, RZ, 0x1 ;  /* 0x00000001ff0c7424 */ /* 0x000fe400078e00ff */
[----:B------:R-:W-:Y:S02]  /*18540*/  IMAD.MOV.U32 R11, RZ, RZ, 0x181f ;  /* 0x0000181fff0b7424 */ /* 0x000fe400078e00ff */
[----:B------:R-:W-:-:S07]  /*18550*/  IMAD.MOV.U32 R15, RZ, RZ, -0x1 ;  /* 0xffffffffff0f7424 */ /* 0x000fce00078e00ff */
[----:B0123--:R-:W-:Y:S05]  /*18560*/  WARPSYNC.COLLECTIVE R15, `(.L_x_963) ;  /* 0x000000000f087348 */ /* 0x00ffea0003c00000 */
[----:B---3--:R3:W4:Y:S02]  /*18570*/  SHFL.IDX P6, R14, R13, R12, R11 ;  /* 0x0000000c0d0e7389 */ /* 0x00872400000c000b */
[----:B01234-:R-:W-:Y:S01]  /*18580*/  ENDCOLLECTIVE ;  /* 0x000000000000791b */ /* 0x01ffe20003800000 */
.L_x_963:
[----:B------:R-:W-:Y:S05]  /*18590*/  BSYNC B1 ;  /* 0x0000000000017941 */ /* 0x000fea0003800000 */
.L_x_962:
[----:B------:R-:W-:Y:S01]  /*185a0*/  IMAD.MOV.U32 R13, RZ, RZ, R3 ;  /* 0x000000ffff0d7224 */ /* 0x000fe200078e0003 */
[----:B------:R-:W-:Y:S01]  /*185b0*/  MOV R11, 0x181f ;  /* 0x0000181f000b7802 */ /* 0x000fe20000000f00 */
[----:B------:R-:W-:Y:S02]  /*185c0*/  IMAD.MOV.U32 R12, RZ, RZ, 0x1 ;  /* 0x00000001ff0c7424 */ /* 0x000fe400078e00ff */
[----:B------:R-:W-:Y:S02]  /*185d0*/  IMAD.MOV.U32 R15, RZ, RZ, -0x1 ;  /* 0xffffffffff0f7424 */ /* 0x000fe400078e00ff */
[----:B------:R-:W-:-:S07]  /*185e0*/  IMAD.MOV.U32 R0, RZ, RZ, R14 ;  /* 0x000000ffff007224 */ /* 0x000fce00078e000e */
[----:B------:R-:W-:Y:S05]  /*185f0*/  WARPSYNC.COLLECTIVE R15, `(.L_x_964) ;  /* 0x000000000f087348 */ /* 0x000fea0003c00000 */
[----:B------:R0:W1:Y:S02]  /*18600*/  SHFL.IDX P6, R14, R13, R12, R11 ;  /* 0x0000000c0d0e7389 */ /* 0x00006400000c000b */
[----:B01----:R-:W-:Y:S01]  /*18610*/  ENDCOLLECTIVE ;  /* 0x000000000000791b */ /* 0x003fe20003800000 */
.L_x_964:
[----:B------:R-:W-:Y:S05]  /*18620*/  BRA `(.L_x_965) ;  /* 0xffffff8000707947 */ /* 0x000fea000383ffff */
.L_x_789:
        /* <DEDUP_REMOVED lines=8> */
.L_x_967:
[----:B------:R-:W-:Y:S05]  /*186b0*/  BSYNC B1 ;  /* 0x0000000000017941 */ /* 0x000fea0003800000 */
.L_x_966:
        /* <DEDUP_REMOVED lines=8> */
.L_x_968:
[----:B------:R-:W-:Y:S05]  /*18740*/  BRA `(.L_x_969) ;  /* 0xffffff8000b87947 */ /* 0x000fea000383ffff */
.L_x_792:
[----:B------:R-:W-:Y:S01]  /*18750*/  BSSY B1, `(.L_x_970) ;  /* 0x0000008000017945 */ /* 0x000fe20003800000 */
[----:B0-----:R-:W-:Y:S02]  /*18760*/  IMAD.MOV.U32 R13, RZ, RZ, R4 ;  /* 0x000000ffff0d7224 */ /* 0x001fe400078e0004 */
[----:B------:R-:W-:Y:S02]  /*18770*/  IMAD.MOV.U32 R12, RZ, RZ, 0x3 ;  /* 0x00000003ff0c7424 */ /* 0x000fe400078e00ff */
[----:B------:R-:W-:Y:S02]  /*18780*/  IMAD.MOV.U32 R11, RZ, RZ, 0x181f ;  /* 0x0000181fff0b7424 */ /* 0x000fe400078e00ff */
[----:B------:R-:W-:-:S07]  /*18790*/  IMAD.MOV.U32 R15, RZ, RZ, -0x1 ;  /* 0xffffffffff0f7424 */ /* 0x000fce00078e00ff */
[----:B-1234-:R-:W-:Y:S05]  /*187a0*/  WARPSYNC.COLLECTIVE R15, `(.L_x_971) ;  /* 0x000000000f087348 */ /* 0x01efea0003c00000 */
[----:B----4-:R0:W4:Y:S02]  /*187b0*/  SHFL.IDX P6, R14, R13, R12, R11 ;  /* 0x0000000c0d0e7389 */ /* 0x01012400000c000b */
[----:B01234-:R-:W-:Y:S01]  /*187c0*/  ENDCOLLECTIVE ;  /* 0x000000000000791b */ /* 0x01ffe20003800000 */
.L_x_971:
[----:B------:R-:W-:Y:S05]  /*187d0*/  BSYNC B1 ;  /* 0x0000000000017941 */ /* 0x000fea0003800000 */
.L_x_970:
        /* <DEDUP_REMOVED lines=8> */
.L_x_972:
[----:B------:R-:W-:Y:S05]  /*18860*/  BRA `(.L_x_973) ;  /* 0xffffff8400007947 */ /* 0x000fea000383ffff */
.L_x_809:
        /* <DEDUP_REMOVED lines=8> */
[----:B------:R-:W-:Y:S05]  /*188f0*/  WARPSYNC.COLLECTIVE R15, `(.L_x_975) ;  /* 0x000000000f087348 */ /* 0x000fea0003c00000 */
[----:B------:R0:W1:Y:S02]  /*18900*/  SHFL.IDX P6, R14, R13, R12, R11 ;  /* 0x0000000c0d0e7389 */ /* 0x00006400000c000b */
[----:B01----:R-:W-:Y:S01]  /*18910*/  ENDCOLLECTIVE ;  /* 0x000000000000791b */ /* 0x003fe20003800000 */
.L_x_975:
[----:B------:R-:W-:Y:S05]  /*18920*/  BSYNC B1 ;  /* 0x0000000000017941 */ /* 0x000fea0003800000 */
.L_x_974:
[----:B------:R-:W-:Y:S05]  /*18930*/  BRA `(.L_x_976) ;  /* 0xffffff9400cc7947 */ /* 0x000fea000383ffff */
.L_x_811:
[----:B------:R-:W-:Y:S01]  /*18940*/  BSSY B1, `(.L_x_977) ;  /* 0x0000006000017945 */ /* 0x000fe20003800000 */
[----:B------:R-:W-:-:S07]  /*18950*/  IMAD.MOV.U32 R15, RZ, RZ, -0x1 ;  /* 0xffffffffff0f7424 */ /* 0x000fce00078e00ff */
[----:B0-----:R-:W-:Y:S05]  /*18960*/  WARPSYNC.COLLECTIVE R15, `(.L_x_978) ;  /* 0x000000000f0c7348 */ /* 0x001fea0003c00000 */
[----:B------:R-:W-:Y:S02]  /*18970*/  ELECT P6, UR62, PT ;  /* 0x00000000003e782f */ /* 0x000fe400038c0000 */
[----:B------:R-:W-:Y:S01]  /*18980*/  MOV R14, UR62 ;  /* 0x0000003e000e7c02 */ /* 0x000fe20008000f00 */
[----:B0-----:R-:W-:Y:S10]  /*18990*/  ENDCOLLECTIVE ;  /* 0x000000000000791b */ /* 0x001ff40003800000 */
.L_x_978:
[----:B------:R-:W-:Y:S05]  /*189a0*/  BSYNC B1 ;  /* 0x0000000000017941 */ /* 0x000fea0003800000 */
.L_x_977:
[----:B------:R-:W-:Y:S05]  /*189b0*/  BRA `(.L_x_810) ;  /* 0xffffff9400c47947 */ /* 0x000fea000383ffff */
.L_x_813:
[----:B0-----:R0:W1:Y:S02]  /*189c0*/  SYNCS.PHASECHK.TRANS64.TRYWAIT P0, [R22+URZ+0x22820], R3 ;  /* 0x02282003160075a7 */ /* 0x001064000800017f */
[----:B-1----:R-:W-:Y:S05]  /*189d0*/  @!P0 NANOSLEEP.SYNCS 0x989680 ;  /* 0x009896800000895d */ /* 0x002fea0003900000 */
[----:B------:R-:W1:Y:S02]  /*189e0*/  @!P0 SYNCS.PHASECHK.TRANS64 P0, [R22+URZ+0x22820], R3 ;  /* 0x02282003160085a7 */ /* 0x000e64000800007f */
[----:B-1----:R-:W-:Y:S05]  /*189f0*/  @!P0 BRA `(.L_x_813) ;  /* 0xfffffffc00f08947 */ /* 0x002fea000383ffff */
[----:B------:R-:W-:Y:S05]  /*18a00*/  BRA `(.L_x_979) ;  /* 0xffffff9400d47947 */ /* 0x000fea000383ffff */
.L_x_817:
[----:B0-----:R0:W1:Y:S02]  /*18a10*/  SYNCS.PHASECHK.TRANS64.TRYWAIT P0, [R3+URZ+0x228a0], R6 ;  /* 0x0228a006030075a7 */ /* 0x001064000800017f */
[----:B-1----:R-:W-:Y:S05]  /*18a20*/  @!P0 NANOSLEEP.SYNCS 0x989680 ;  /* 0x009896800000895d */ /* 0x002fea0003900000 */
[----:B------:R-:W1:Y:S02]  /*18a30*/  @!P0 SYNCS.PHASECHK.TRANS64 P0, [R3+URZ+0x228a0], R6 ;  /* 0x0228a006030085a7 */ /* 0x000e64000800007f */
[----:B-1----:R-:W-:Y:S05]  /*18a40*/  @!P0 BRA `(.L_x_817) ;  /* 0xfffffffc00f08947 */ /* 0x002fea000383ffff */
[----:B------:R-:W-:Y:S05]  /*18a50*/  BRA `(.L_x_980) ;  /* 0xffffff9400ec7947 */ /* 0x000fea000383ffff */
.L_x_822:
[----:B-1----:R1:W2:Y:S02]  /*18a60*/  SYNCS.PHASECHK.TRANS64.TRYWAIT P0, [R3+URZ+0x228c0], R6 ;  /* 0x0228c006030075a7 */ /* 0x0022a4000800017f */
[----:B--2---:R-:W-:Y:S05]  /*18a70*/  @!P0 NANOSLEEP.SYNCS 0x989680 ;  /* 0x009896800000895d */ /* 0x004fea0003900000 */
[----:B------:R-:W2:Y:S02]  /*18a80*/  @!P0 SYNCS.PHASECHK.TRANS64 P0, [R3+URZ+0x228c0], R6 ;  /* 0x0228c006030085a7 */ /* 0x000ea4000800007f */
[----:B--2---:R-:W-:Y:S05]  /*18a90*/  @!P0 BRA `(.L_x_822) ;  /* 0xfffffffc00f08947 */ /* 0x004fea000383ffff */
[----:B------:R-:W-:Y:S05]  /*18aa0*/  BRA `(.L_x_981) ;  /* 0xffffff9800687947 */ /* 0x000fea000383ffff */
.L_x_832:
[----:B0-----:R0:W1:Y:S02]  /*18ab0*/  SYNCS.PHASECHK.TRANS64.TRYWAIT P1, [R6+URZ+0x228a0], R2 ;  /* 0x0228a002060075a7 */ /* 0x001064000802017f */
[----:B-1----:R-:W-:Y:S05]  /*18ac0*/  @!P1 NANOSLEEP.SYNCS 0x989680 ;  /* 0x009896800000995d */ /* 0x002fea0003900000 */
[----:B------:R-:W1:Y:S02]  /*18ad0*/  @!P1 SYNCS.PHASECHK.TRANS64 P1, [R6+URZ+0x228a0], R2 ;  /* 0x0228a002060095a7 */ /* 0x000e64000802007f */
[----:B-1----:R-:W-:Y:S05]  /*18ae0*/  @!P1 BRA `(.L_x_832) ;  /* 0xfffffffc00f09947 */ /* 0x002fea000383ffff */
[----:B------:R-:W-:Y:S05]  /*18af0*/  BRA `(.L_x_982) ;  /* 0xffffff9c00dc7947 */ /* 0x000fea000383ffff */
.L_x_837:
[----:B-1----:R1:W2:Y:S02]  /*18b00*/  SYNCS.PHASECHK.TRANS64.TRYWAIT P1, [R6+URZ+0x228c0], R2 ;  /* 0x0228c002060075a7 */ /* 0x0022a4000802017f */
[----:B--2---:R-:W-:Y:S05]  /*18b10*/  @!P1 NANOSLEEP.SYNCS 0x989680 ;  /* 0x009896800000995d */ /* 0x004fea0003900000 */
[----:B------:R-:W2:Y:S02]  /*18b20*/  @!P1 SYNCS.PHASECHK.TRANS64 P1, [R6+URZ+0x228c0], R2 ;  /* 0x0228c002060095a7 */ /* 0x000ea4000802007f */
[----:B--2---:R-:W-:Y:S05]  /*18b30*/  @!P1 BRA `(.L_x_837) ;  /* 0xfffffffc00f09947 */ /* 0x004fea000383ffff */
[----:B------:R-:W-:Y:S05]  /*18b40*/  BRA `(.L_x_983) ;  /* 0xffffffa000547947 */ /* 0x000fea000383ffff */
.L_x_853:
[----:B------:R-:W0:Y:S01]  /*18b50*/  S2R R10, SR_TID.X ;  /* 0x00000000000a7919 */ /* 0x000e220000002100 */
[----:B------:R-:W-:Y:S01]  /*18b60*/  BSSY B0, `(.L_x_984) ;  /* 0x000000a000007945 */ /* 0x000fe20003800000 */
[----:B------:R-:W-:Y:S01]  /*18b70*/  MOV R12, RZ ;  /* 0x000000ff000c7202 */ /* 0x000fe20000000f00 */
[----:B------:R-:W-:Y:S02]  /*18b80*/  IMAD.MOV.U32 R11, RZ, RZ, 0x1f ;  /* 0x0000001fff0b7424 */ /* 0x000fe400078e00ff */
[----:B------:R-:W-:Y:S01]  /*18b90*/  IMAD.MOV.U32 R15, RZ, RZ, -0x1 ;  /* 0xffffffffff0f7424 */ /* 0x000fe200078e00ff */
[----:B0-----:R-:W-:-:S04]  /*18ba0*/  SHF.R.U32.HI R10, RZ, 0x5, R10 ;  /* 0x00000005ff0a7819 */ /* 0x001fc8000001160a */
[----:B------:R-:W-:-:S05]  /*18bb0*/  LOP3.LUT R10, R10, 0x3, RZ, 0xc0, !PT ;  /* 0x000000030a0a7812 */ /* 0x000fca00078ec0ff */
[----:B------:R-:W-:-:S07]  /*18bc0*/  IMAD.MOV.U32 R13, RZ, RZ, R10 ;  /* 0x000000ffff0d7224 */ /* 0x000fce00078e000a */
[----:B-----5:R-:W-:Y:S05]  /*18bd0*/  WARPSYNC.COLLECTIVE R15, `(.L_x_985) ;  /* 0x000000000f087348 */ /* 0x020fea0003c00000 */
[----:B------:R0:W1:Y:S02]  /*18be0*/  SHFL.IDX P6, R14, R13, R12, R11 ;  /* 0x0000000c0d0e7389 */ /* 0x00006400000c000b */
[----:B01---5:R-:W-:Y:S01]  /*18bf0*/  ENDCOLLECTIVE ;  /* 0x000000000000791b */ /* 0x023fe20003800000 */
.L_x_985:
[----:B------:R-:W-:Y:S05]  /*18c00*/  BSYNC B0 ;  /* 0x0000000000007941 */ /* 0x000fea0003800000 */
.L_x_984:
[----:B------:R-:W-:Y:S05]  /*18c10*/  BRA `(.L_x_986) ;  /* 0xffffffac00d87947 */ /* 0x000fea000383ffff */
.L_x_856:
[----:B0-----:R0:W1:Y:S02]  /*18c20*/  SYNCS.PHASECHK.TRANS64.TRYWAIT P0, [R32+URZ+0x22840], R0 ;  /* 0x02284000200075a7 */ /* 0x001064000800017f */
[----:B-1----:R-:W-:Y:S05]  /*18c30*/  @!P0 NANOSLEEP.SYNCS 0x989680 ;  /* 0x009896800000895d */ /* 0x002fea0003900000 */
[----:B------:R-:W1:Y:S02]  /*18c40*/  @!P0 SYNCS.PHASECHK.TRANS64 P0, [R32+URZ+0x22840], R0 ;  /* 0x02284000200085a7 */ /* 0x000e64000800007f */
[----:B-1----:R-:W-:Y:S05]  /*18c50*/  @!P0 BRA `(.L_x_856) ;  /* 0xfffffffc00f08947 */ /* 0x002fea000383ffff */
[----:B------:R-:W-:Y:S05]  /*18c60*/  BRA `(.L_x_987) ;  /* 0xffffffac00e87947 */ /* 0x000fea000383ffff */
.L_x_857:
        /* <DEDUP_REMOVED lines=8> */
.L_x_989:
[----:B------:R-:W-:Y:S05]  /*18cf0*/  BSYNC B0 ;  /* 0x0000000000007941 */ /* 0x000fea0003800000 */
.L_x_988:
        /* <DEDUP_REMOVED lines=9> */
.L_x_990:
[----:B------:R-:W-:Y:S02]  /*18d90*/  IMAD.MOV.U32 R13, RZ, RZ, R4 ;  /* 0x000000ffff0d7224 */ /* 0x000fe400078e0004 */
[----:B------:R-:W-:Y:S02]  /*18da0*/  IMAD.MOV.U32 R12, RZ, RZ, 0x1 ;  /* 0x00000001ff0c7424 */ /* 0x000fe400078e00ff */
[----:B------:R-:W-:-:S07]  /*18db0*/  IMAD.MOV.U32 R3, RZ, RZ, R14 ;  /* 0x000000ffff037224 */ /* 0x000fce00078e000e */
[----:B------:R-:W-:Y:S05]  /*18dc0*/  WARPSYNC.COLLECTIVE R15, `(.L_x_991) ;  /* 0x000000000f087348 */ /* 0x000fea0003c00000 */
[----:B------:R0:W1:Y:S02]  /*18dd0*/  SHFL.IDX P6, R14, R13, R12, R11 ;  /* 0x0000000c0d0e7389 */ /* 0x00006400000c000b */
[----:B01----:R-:W-:Y:S01]  /*18de0*/  ENDCOLLECTIVE ;  /* 0x000000000000791b */ /* 0x003fe20003800000 */
.L_x_991:
        /* <DEDUP_REMOVED lines=15> */
.L_x_992:
[----:B------:R-:W-:Y:S02]  /*18ee0*/  @P0 IMAD R6, R5, 0x2, R22 ;  /* 0x0000000205060824 */ /* 0x000fe400078e0216 */
[----:B------:R-:W-:Y:S02]  /*18ef0*/  IMAD.MOV.U32 R13, RZ, RZ, R4 ;  /* 0x000000ffff0d7224 */ /* 0x000fe400078e0004 */
[----:B------:R-:W-:Y:S02]  /*18f00*/  IMAD.MOV.U32 R12, RZ, RZ, 0x2 ;  /* 0x00000002ff0c7424 */ /* 0x000fe400078e00ff */
[----:B------:R-:W-:-:S07]  /*18f10*/  IMAD.MOV.U32 R3, RZ, RZ, R14 ;  /* 0x000000ffff037224 */ /* 0x000fce00078e000e */
[----:B------:R-:W-:Y:S05]  /*18f20*/  WARPSYNC.COLLECTIVE R15, `(.L_x_993) ;  /* 0x000000000f087348 */ /* 0x000fea0003c00000 */
[----:B------:R0:W1:Y:S02]  /*18f30*/  SHFL.IDX P6, R14, R13, R12, R11 ;  /* 0x0000000c0d0e7389 */ /* 0x00006400000c000b */
[----:B01----:R-:W-:Y:S01]  /*18f40*/  ENDCOLLECTIVE ;  /* 0x000000000000791b */ /* 0x003fe20003800000 */
.L_x_993:
        /* <DEDUP_REMOVED lines=15> */
.L_x_994:
[----:B------:R-:W-:Y:S02]  /*19040*/  @P0 IMAD R6, R5, 0x2, R22 ;  /* 0x0000000205060824 */ /* 0x000fe400078e0216 */
[----:B------:R-:W-:Y:S02]  /*19050*/  IMAD.MOV.U32 R13, RZ, RZ, R4 ;  /* 0x000000ffff0d7224 */ /* 0x000fe400078e0004 */
[----:B------:R-:W-:Y:S01]  /*19060*/  IMAD.MOV.U32 R12, RZ, RZ, 0x3 ;  /* 0x00000003ff0c7424 */ /* 0x000fe200078e00ff */
[----:B------:R-:W-:-:S07]  /*19070*/  MOV R3, R14 ;  /* 0x0000000e00037202 */ /* 0x000fce0000000f00 */
[----:B------:R-:W-:Y:S05]  /*19080*/  WARPSYNC.COLLECTIVE R15, `(.L_x_995) ;  /* 0x000000000f087348 */ /* 0x000fea0003c00000 */
[----:B------:R0:W1:Y:S02]  /*19090*/  SHFL.IDX P6, R14, R13, R12, R11 ;  /* 0x0000000c0d0e7389 */ /* 0x00006400000c000b */
[----:B01----:R-:W-:Y:S01]  /*190a0*/  ENDCOLLECTIVE ;  /* 0x000000000000791b */ /* 0x003fe20003800000 */
.L_x_995:
        /* <DEDUP_REMOVED lines=15> */
.L_x_996:
[----:B------:R-:W-:Y:S02]  /*191a0*/  @P0 IMAD R6, R5, 0x2, R22 ;  /* 0x0000000205060824 */ /* 0x000fe400078e0216 */
[----:B------:R-:W-:Y:S02]  /*191b0*/  IMAD.MOV.U32 R13, RZ, RZ, R4 ;  /* 0x000000ffff0d7224 */ /* 0x000fe400078e0004 */
[----:B------:R-:W-:Y:S02]  /*191c0*/  IMAD.MOV.U32 R12, RZ, RZ, 0x4 ;  /* 0x00000004ff0c7424 */ /* 0x000fe400078e00ff */
[----:B------:R-:W-:-:S07]  /*191d0*/  IMAD.MOV.U32 R3, RZ, RZ, R14 ;  /* 0x000000ffff037224 */ /* 0x000fce00078e000e */
[----:B------:R-:W-:Y:S05]  /*191e0*/  WARPSYNC.COLLECTIVE R15, `(.L_x_997) ;  /* 0x000000000f087348 */ /* 0x000fea0003c00000 */
[----:B------:R0:W1:Y:S02]  /*191f0*/  SHFL.IDX P6, R14, R13, R12, R11 ;  /* 0x0000000c0d0e7389 */ /* 0x00006400000c000b */
[----:B01----:R-:W-:Y:S01]  /*19200*/  ENDCOLLECTIVE ;  /* 0x000000000000791b */ /* 0x003fe20003800000 */
.L_x_997:
        /* <DEDUP_REMOVED lines=15> */
.L_x_998:
[----:B------:R-:W-:Y:S02]  /*19300*/  @P0 IMAD R6, R5, 0x2, R22 ;  /* 0x0000000205060824 */ /* 0x000fe400078e0216 */
[----:B------:R-:W-:Y:S02]  /*19310*/  IMAD.MOV.U32 R13, RZ, RZ, R4 ;  /* 0x000000ffff0d7224 */ /* 0x000fe400078e0004 */
[----:B------:R-:W-:Y:S02]  /*19320*/  IMAD.MOV.U32 R12, RZ, RZ, 0x5 ;  /* 0x00000005ff0c7424 */ /* 0x000fe400078e00ff */
[----:B------:R-:W-:-:S07]  /*19330*/  IMAD.MOV.U32 R3, RZ, RZ, R14 ;  /* 0x000000ffff037224 */ /* 0x000fce00078e000e */
[----:B------:R-:W-:Y:S05]  /*19340*/  WARPSYNC.COLLECTIVE R15, `(.L_x_999) ;  /* 0x000000000f087348 */ /* 0x000fea0003c00000 */
[----:B------:R0:W1:Y:S02]  /*19350*/  SHFL.IDX P6, R14, R13, R12, R11 ;  /* 0x0000000c0d0e7389 */ /* 0x00006400000c000b */
[----:B01----:R-:W-:Y:S01]  /*19360*/  ENDCOLLECTIVE ;  /* 0x000000000000791b */ /* 0x003fe20003800000 */
.L_x_999:
[----:B------:R-:W-:-:S05]  /*19370*/  @P0 LEA R3, P1, R9, R3, 0x1 ;  /* 0x0000000309030211 */ /* 0x000fca00078208ff */
[----:B------:R-:W-:-:S05]  /*19380*/  @P0 IMAD.X R2, RZ, RZ, R2, P1 ;  /* 0x000000ffff020224 */ /* 0x000fca00008e0602 */
[----:B------:R-:W-:Y:S01]  /*19390*/  @P0 LOP3.LUT R3, R3, R2, RZ, 0x3c, !PT ;  /* 0x0000000203030212 */ /* 0x000fe200078e3cff */
[----:B------:R-:W-:-:S03]  /*193a0*/  IMAD.MOV.U32 R13, RZ, RZ, R0 ;  /* 0x000000ffff0d7224 */ /* 0x000fc600078e0000 */
[----:B------:R-:W-:-:S04]  /*193b0*/  @P0 LOP3.LUT R2, R3, R2, RZ, 0x3c, !PT ;  /* 0x0000000203020212 */ /* 0x000fc800078e3cff */
[----:B------:R-:W-:Y:S01]  /*193c0*/  @P0 LOP3.LUT R3, R3, R2, RZ, 0x3c, !PT ;  /* 0x0000000203030212 */ /* 0x000fe200078e3cff */
[----:B------:R-:W-:-:S07]  /*193d0*/  IMAD.MOV.U32 R4, RZ, RZ, R14 ;  /* 0x000000ffff047224 */ /* 0x000fce00078e000e */
[----:B------:R-:W-:Y:S05]  /*193e0*/  WARPSYNC.COLLECTIVE R15, `(.L_x_1000) ;  /* 0x000000000f087348 */ /* 0x000fea0003c00000 */
[----:B------:R0:W1:Y:S02]  /*193f0*/  SHFL.IDX P6, R14, R13, R12, R11 ;  /* 0x0000000c0d0e7389 */ /* 0x00006400000c000b */
[----:B01----:R-:W-:Y:S01]  /*19400*/  ENDCOLLECTIVE ;  /* 0x000000000000791b */ /* 0x003fe20003800000 */
.L_x_1000:
[----:B------:R-:W-:Y:S01]  /*19410*/  @!PT LDS RZ, [RZ] ;  /* 0x00000000fffff984 */ /* 0x000fe20000000800 */
[----:B------:R-:W-:Y:S01]  /*19420*/  @!PT LDS RZ, [RZ] ;  /* 0x00000000fffff984 */ /* 0x000fe20000000800 */
[----:B------:R-:W-:Y:S01]  /*19430*/  @!PT LDS RZ, [RZ] ;  /* 0x00000000fffff984 */ /* 0x000fe20000000800 */
[----:B------:R1:W-:Y:S01]  /*19440*/  @P0 LDGSTS.E.BYPASS.LTC128B.128 [R6+0x1e400], desc[UR40][R2.64], !P2 ;  /* 0x1e40000002060fae */ /* 0x0003e2000d101d68 */
[----:B------:R-:W-:Y:S01]  /*19450*/  IMAD.MOV.U32 R0, RZ, RZ, R14 ;  /* 0x000000ffff007224 */ /* 0x000fe200078e000e */
[----:B------:R-:W-:Y:S06]  /*19460*/  BRA `(.L_x_1001) ;  /* 0xffffffac00587947 */ /* 0x000fec000383ffff */
.L_x_862:
[----:B------:R-:W-:Y:S02]  /*19470*/  IMAD.MOV.U32 R13, RZ, RZ, R2 ;  /* 0x000000ffff0d7224 */ /* 0x000fe400078e0002 */
[----:B------:R-:W-:Y:S02]  /*19480*/  IMAD.MOV.U32 R12, RZ, RZ, RZ ;  /* 0x000000ffff0c7224 */ /* 0x000fe400078e00ff */
[----:B------:R-:W-:Y:S02]  /*19490*/  IMAD.MOV.U32 R11, RZ, RZ, 0x181f ;  /* 0x0000181fff0b7424 */ /* 0x000fe400078e00ff */
[----:B------:R-:W-:Y:S02]  /*194a0*/  IMAD.MOV.U32 R15, RZ, RZ, -0x1 ;  /* 0xffffffffff0f7424 */ /* 0x000fe400078e00ff */
[----:B-----5:R-:W-:Y:S02]  /*194b0*/  IMAD R3, R20, R7, RZ ;  /* 0x0000000714037224 */ /* 0x020fe400078e02ff */
[----:B------:R-:W-:-:S07]  /*194c0*/  IMAD.IADD R17, R10, 0x1, R17 ;  /* 0x000000010a117824 */ /* 0x000fce00078e0211 */
[----:B------:R-:W-:Y:S05]  /*194d0*/  WARPSYNC.COLLECTIVE R15, `(.L_x_1002) ;  /* 0x000000000f087348 */ /* 0x000fea0003c00000 */
[----:B------:R0:W1:Y:S02]  /*194e0*/  SHFL.IDX P6, R14, R13, R12, R11 ;  /* 0x0000000c0d0e7389 */ /* 0x00006400000c000b */
[----:B01----:R-:W-:Y:S01]  /*194f0*/  ENDCOLLECTIVE ;  /* 0x000000000000791b */ /* 0x003fe20003800000 */
.L_x_1002:
[C---:B------:R-:W-:Y:S01]  /*19500*/  VIADD R6, R17.reuse, 0x10 ;  /* 0x0000001011067836 */ /* 0x040fe20000000000 */
[----:B------:R-:W-:Y:S01]  /*19510*/  ISETP.GE.AND P0, PT, R17, R3, PT ;  /* 0x000000031100720c */ /* 0x000fe20003f06270 */
[----:B------:R-:W-:Y:S01]  /*19520*/  IMAD.MOV.U32 R13, RZ, RZ, R0 ;  /* 0x000000ffff0d7224 */ /* 0x000fe200078e0000 */
[----:B------:R-:W-:-:S11]  /*19530*/  MOV R4, R14 ;  /* 0x0000000e00047202 */ /* 0x000fd60000000f00 */
[----:B------:R-:W-:Y:S05]  /*19540*/  WARPSYNC.COLLECTIVE R15, `(.L_x_1003) ;  /* 0x000000000f087348 */ /* 0x000fea0003c00000 */
[----:B------:R0:W1:Y:S02]  /*19550*/  SHFL.IDX P6, R14, R13, R12, R11 ;  /* 0x0000000c0d0e7389 */ /* 0x00006400000c000b */
[----:B01----:R-:W-:Y:S01]  /*19560*/  ENDCOLLECTIVE ;  /* 0x000000000000791b */ /* 0x003fe20003800000 */
.L_x_1003:
[----:B------:R-:W-:Y:S02]  /*19570*/  IMAD.MOV.U32 R13, RZ, RZ, R2 ;  /* 0x000000ffff0d7224 */ /* 0x000fe400078e0002 */
[----:B------:R-:W-:Y:S02]  /*19580*/  IMAD.MOV.U32 R12, RZ, RZ, 0x1 ;  /* 0x00000001ff0c7424 */ /* 0x000fe400078e00ff */
[----:B------:R-:W-:-:S07]  /*19590*/  IMAD.MOV.U32 R5, RZ, RZ, R14 ;  /* 0x000000ffff057224 */ /* 0x000fce00078e000e */
[----:B------:R-:W-:Y:S05]  /*195a0*/  WARPSYNC.COLLECTIVE R15, `(.L_x_1004) ;  /* 0x000000000f087348 */ /* 0x000fea0003c00000 */
[----:B------:R0:W1:Y:S02]  /*195b0*/  SHFL.IDX P6, R14, R13, R12, R11 ;  /* 0x0000000c0d0e7389 */ /* 0x00006400000c000b */
[----:B01----:R-:W-:Y:S01]  /*195c0*/  ENDCOLLECTIVE ;  /* 0x000000000000791b */ /* 0x003fe20003800000 */
.L_x_1004:
        /* <DEDUP_REMOVED lines=15> */
.L_x_1005:
[----:B------:R-:W-:Y:S02]  /*196c0*/  IMAD.MOV.U32 R13, RZ, RZ, R2 ;  /* 0x000000ffff0d7224 */ /* 0x000fe400078e0002 */
[----:B------:R-:W-:Y:S02]  /*196d0*/  IMAD.MOV.U32 R12, RZ, RZ, 0x2 ;  /* 0x00000002ff0c7424 */ /* 0x000fe400078e00ff */
[----:B------:R-:W-:-:S07]  /*196e0*/  IMAD.MOV.U32 R5, RZ, RZ, R14 ;  /* 0x000000ffff057224 */ /* 0x000fce00078e000e */
[----:B------:R-:W-:Y:S05]  /*196f0*/  WARPSYNC.COLLECTIVE R15, `(.L_x_1006) ;  /* 0x000000000f087348 */ /* 0x000fea0003c00000 */
[----:B------:R0:W1:Y:S02]  /*19700*/  SHFL.IDX P6, R14, R13, R12, R11 ;  /* 0x0000000c0d0e7389 */ /* 0x00006400000c000b */
[----:B01----:R-:W-:Y:S01]  /*19710*/  ENDCOLLECTIVE ;  /* 0x000000000000791b */ /* 0x003fe20003800000 */
.L_x_1006:
        /* <DEDUP_REMOVED lines=16> */
.L_x_1007:
[----:B------:R-:W-:Y:S02]  /*19820*/  IMAD.MOV.U32 R13, RZ, RZ, R2 ;  /* 0x000000ffff0d7224 */ /* 0x000fe400078e0002 */
[----:B------:R-:W-:Y:S02]  /*19830*/  IMAD.MOV.U32 R12, RZ, RZ, 0x3 ;  /* 0x00000003ff0c7424 */ /* 0x000fe400078e00ff */
[----:B------:R-:W-:-:S07]  /*19840*/  IMAD.MOV.U32 R5, RZ, RZ, R14 ;  /* 0x000000ffff057224 */ /* 0x000fce00078e000e */
[----:B------:R-:W-:Y:S05]  /*19850*/  WARPSYNC.COLLECTIVE R15, `(.L_x_1008) ;  /* 0x000000000f087348 */ /* 0x000fea0003c00000 */
[----:B------:R0:W1:Y:S02]  /*19860*/  SHFL.IDX P6, R14, R13, R12, R11 ;  /* 0x0000000c0d0e7389 */ /* 0x00006400000c000b */
[----:B01----:R-:W-:Y:S01]  /*19870*/  ENDCOLLECTIVE ;  /* 0x000000000000791b */ /* 0x003fe20003800000 */
.L_x_1008:
        /* <DEDUP_REMOVED lines=16> */
.L_x_1009:
[----:B------:R-:W-:Y:S02]  /*19980*/  IMAD.MOV.U32 R13, RZ, RZ, R2 ;  /* 0x000000ffff0d7224 */ /* 0x000fe400078e0002 */
[----:B------:R-:W-:Y:S02]  /*19990*/  IMAD.MOV.U32 R12, RZ, RZ, 0x4 ;  /* 0x00000004ff0c7424 */ /* 0x000fe400078e00ff */
[----:B------:R-:W-:-:S07]  /*199a0*/  IMAD.MOV.U32 R5, RZ, RZ, R14 ;  /* 0x000000ffff057224 */ /* 0x000fce00078e000e */
[----:B------:R-:W-:Y:S05]  /*199b0*/  WARPSYNC.COLLECTIVE R15, `(.L_x_1010) ;  /* 0x000000000f087348 */ /* 0x000fea0003c00000 */
[----:B------:R0:W1:Y:S02]  /*199c0*/  SHFL.IDX P6, R14, R13, R12, R11 ;  /* 0x0000000c0d0e7389 */ /* 0x00006400000c000b */
[----:B01----:R-:W-:Y:S01]  /*199d0*/  ENDCOLLECTIVE ;  /* 0x000000000000791b */ /* 0x003fe20003800000 */
.L_x_1010:
        /* <DEDUP_REMOVED lines=16> */
.L_x_1011:
[----:B------:R-:W-:Y:S02]  /*19ae0*/  IMAD.MOV.U32 R13, RZ, RZ, R2 ;  /* 0x000000ffff0d7224 */ /* 0x000fe400078e0002 */
[----:B------:R-:W-:Y:S02]  /*19af0*/  IMAD.MOV.U32 R12, RZ, RZ, 0x5 ;  /* 0x00000005ff0c7424 */ /* 0x000fe400078e00ff */
[----:B------:R-:W-:-:S07]  /*19b00*/  IMAD.MOV.U32 R5, RZ, RZ, R14 ;  /* 0x000000ffff057224 */ /* 0x000fce00078e000e */
[----:B------:R-:W-:Y:S05]  /*19b10*/  WARPSYNC.COLLECTIVE R15, `(.L_x_1012) ;  /* 0x000000000f087348 */ /* 0x000fea0003c00000 */
[----:B------:R0:W1:Y:S02]  /*19b20*/  SHFL.IDX P6, R14, R13, R12, R11 ;  /* 0x0000000c0d0e7389 */ /* 0x00006400000c000b */
[----:B01----:R-:W-:Y:S01]  /*19b30*/  ENDCOLLECTIVE ;  /* 0x000000000000791b */ /* 0x003fe20003800000 */
.L_x_1012:
        /* <DEDUP_REMOVED lines=16> */
.L_x_1013:
[----:B------:R-:W-:Y:S02]  /*19c40*/  IMAD.MOV.U32 R13, RZ, RZ, R2 ;  /* 0x000000ffff0d7224 */ /* 0x000fe400078e0002 */
[----:B------:R-:W-:Y:S02]  /*19c50*/  IMAD.MOV.U32 R12, RZ, RZ, 0x6 ;  /* 0x00000006ff0c7424 */ /* 0x000fe400078e00ff */
[----:B------:R-:W-:-:S07]  /*19c60*/  IMAD.MOV.U32 R5, RZ, RZ, R14 ;  /* 0x000000ffff057224 */ /* 0x000fce00078e000e */
[----:B------:R-:W-:Y:S05]  /*19c70*/  WARPSYNC.COLLECTIVE R15, `(.L_x_1014) ;  /* 0x000000000f087348 */ /* 0x000fea0003c00000 */
[----:B------:R0:W1:Y:S02]  /*19c80*/  SHFL.IDX P6, R14, R13, R12, R11 ;  /* 0x0000000c0d0e7389 */ /* 0x00006400000c000b */
[----:B01----:R-:W-:Y:S01]  /*19c90*/  ENDCOLLECTIVE ;  /* 0x000000000000791b */ /* 0x003fe20003800000 */
.L_x_1014:
        /* <DEDUP_REMOVED lines=16> */
.L_x_1015:
[----:B------:R-:W-:Y:S02]  /*19da0*/  IMAD.MOV.U32 R13, RZ, RZ, R2 ;  /* 0x000000ffff0d7224 */ /* 0x000fe400078e0002 */
[----:B------:R-:W-:Y:S02]  /*19db0*/  IMAD.MOV.U32 R12, RZ, RZ, 0x7 ;  /* 0x00000007ff0c7424 */ /* 0x000fe400078e00ff */
[----:B------:R-:W-:-:S07]  /*19dc0*/  IMAD.MOV.U32 R5, RZ, RZ, R14 ;  /* 0x000000ffff057224 */ /* 0x000fce00078e000e */
[----:B------:R-:W-:Y:S05]  /*19dd0*/  WARPSYNC.COLLECTIVE R15, `(.L_x_1016) ;  /* 0x000000000f087348 */ /* 0x000fea0003c00000 */
[----:B------:R0:W1:Y:S02]  /*19de0*/  SHFL.IDX P6, R14, R13, R12, R11 ;  /* 0x0000000c0d0e7389 */ /* 0x00006400000c000b */
[----:B01----:R-:W-:Y:S01]  /*19df0*/  ENDCOLLECTIVE ;  /* 0x000000000000791b */ /* 0x003fe20003800000 */
.L_x_1016:
        /* <DEDUP_REMOVED lines=14> */
.L_x_1017:
[----:B------:R-:W-:Y:S01]  /*19ee0*/  IMAD.MOV.U32 R0, RZ, RZ, R14 ;  /* 0x000000ffff007224 */ /* 0x000fe200078e000e */
[----:B------:R-:W-:Y:S06]  /*19ef0*/  BRA `(.L_x_1018) ;  /* 0xffffffac00e07947 */ /* 0x000fec000383ffff */
.L_x_865:
[----:B0-----:R0:W1:Y:S02]  /*19f00*/  SYNCS.PHASECHK.TRANS64.TRYWAIT P0, [R22+URZ+0x22820], R3 ;  /* 0x02282003160075a7 */ /* 0x001064000800017f */
[----:B-1----:R-:W-:Y:S05]  /*19f10*/  @!P0 NANOSLEEP.SYNCS 0x989680 ;  /* 0x009896800000895d */ /* 0x002fea0003900000 */
[----:B------:R-:W1:Y:S02]  /*19f20*/  @!P0 SYNCS.PHASECHK.TRANS64 P0, [R22+URZ+0x22820], R3 ;  /* 0x02282003160085a7 */ /* 0x000e64000800007f */
[----:B-1----:R-:W-:Y:S05]  /*19f30*/  @!P0 BRA `(.L_x_865) ;  /* 0xfffffffc00f08947 */ /* 0x002fea000383ffff */
[----:B------:R-:W-:Y:S05]  /*19f40*/  BRA `(.L_x_1019) ;  /* 0xffffffb0003c7947 */ /* 0x000fea000383ffff */
.L_x_868:
[----:B0-----:R0:W1:Y:S02]  /*19f50*/  SYNCS.PHASECHK.TRANS64.TRYWAIT P0, [R32+URZ+0x22860], R3 ;  /* 0x02286003200075a7 */ /* 0x001064000800017f */
[----:B-1----:R-:W-:Y:S05]  /*19f60*/  @!P0 NANOSLEEP.SYNCS 0x989680 ;  /* 0x009896800000895d */ /* 0x002fea0003900000 */
[----:B------:R-:W1:Y:S02]  /*19f70*/  @!P0 SYNCS.PHASECHK.TRANS64 P0, [R32+URZ+0x22860], R3 ;  /* 0x02286003200085a7 */ /* 0x000e64000800007f */
[----:B-1----:R-:W-:Y:S05]  /*19f80*/  @!P0 BRA `(.L_x_868) ;  /* 0xfffffffc00f08947 */ /* 0x002fea000383ffff */
[----:B------:R-:W-:Y:S05]  /*19f90*/  BRA `(.L_x_1020) ;  /* 0xffffffb0004c7947 */ /* 0x000fea000383ffff */
.L_x_869:
        /* <DEDUP_REMOVED lines=8> */
.L_x_1022:
[----:B------:R-:W-:Y:S05]  /*1a020*/  BSYNC B0 ;  /* 0x0000000000007941 */ /* 0x000fea0003800000 */
.L_x_1021:
        /* <DEDUP_REMOVED lines=13> */
.L_x_1023:
        /* <DEDUP_REMOVED lines=8> */
.L_x_1024:
[----:B------:R-:W-:Y:S01]  /*1a180*/  IMAD.SHL.U32 R0, R7, 0x2, RZ ;  /* 0x0000000207007824 */ /* 0x000fe200078e00ff */
[----:B------:R-:W-:-:S04]  /*1a190*/  LOP3.LUT R7, R35, 0x1, RZ, 0xc0, !PT ;  /* 0x0000000123077812 */ /* 0x000fc800078ec0ff */
[----:B------:R-:W-:Y:S02]  /*1a1a0*/  IADD3 R2, P0, R2, R0, RZ ;  /* 0x0000000002027210 */ /* 0x000fe40007f1e0ff */
[----:B------:R-:W-:-:S03]  /*1a1b0*/  ISETP.NE.U32.AND P3, PT, R7, 0x1, PT ;  /* 0x000000010700780c */ /* 0x000fc60003f65070 */
        /* <DEDUP_REMOVED lines=17> */
.L_x_1025:
[----:B------:R-:W-:Y:S02]  /*1a2d0*/  IMAD.MOV.U32 R13, RZ, RZ, R6 ;  /* 0x000000ffff0d7224 */ /* 0x000fe400078e0006 */
[----:B------:R-:W-:Y:S01]  /*1a2e0*/  IMAD.MOV.U32 R12, RZ, RZ, 0x2 ;  /* 0x00000002ff0c7424 */ /* 0x000fe200078e00ff */
[----:B------:R-:W-:-:S13]  /*1a2f0*/  IADD3 R2, P4, R14, R0, RZ ;  /* 0x000000000e027210 */ /* 0x000fda0007f9e0ff */
[----:B------:R-:W-:Y:S05]  /*1a300*/  WARPSYNC.COLLECTIVE R15, `(.L_x_1026) ;  /* 0x000000000f087348 */ /* 0x000fea0003c00000 */
[----:B------:R0:W1:Y:S02]  /*1a310*/  SHFL.IDX P6, R14, R13, R12, R11 ;  /* 0x0000000c0d0e7389 */ /* 0x00006400000c000b */
[----:B01----:R-:W-:Y:S01]  /*1a320*/  ENDCOLLECTIVE ;  /* 0x000000000000791b */ /* 0x003fe20003800000 */
.L_x_1026:
        /* <DEDUP_REMOVED lines=17> */
.L_x_1027:
[----:B------:R-:W-:Y:S02]  /*1a440*/  IMAD.MOV.U32 R13, RZ, RZ, R6 ;  /* 0x000000ffff0d7224 */ /* 0x000fe400078e0006 */
[----:B------:R-:W-:Y:S01]  /*1a450*/  IMAD.MOV.U32 R12, RZ, RZ, 0x3 ;  /* 0x00000003ff0c7424 */ /* 0x000fe200078e00ff */
[----:B------:R-:W-:-:S13]  /*1a460*/  IADD3 R2, P4, R14, R0, RZ ;  /* 0x000000000e027210 */ /* 0x000fda0007f9e0ff */
[----:B------:R-:W-:Y:S05]  /*1a470*/  WARPSYNC.COLLECTIVE R15, `(.L_x_1028) ;  /* 0x000000000f087348 */ /* 0x000fea0003c00000 */
[----:B------:R0:W1:Y:S02]  /*1a480*/  SHFL.IDX P6, R14, R13, R12, R11 ;  /* 0x0000000c0d0e7389 */ /* 0x00006400000c000b */
[----:B01----:R-:W-:Y:S01]  /*1a490*/  ENDCOLLECTIVE ;  /* 0x000000000000791b */ /* 0x003fe20003800000 */
.L_x_1028:
        /* <DEDUP_REMOVED lines=13> */
[----:B0-----:R-:W-:-:S07]  /*1a570*/  MOV R3, R14 ;  /* 0x0000000e00037202 */ /* 0x001fce0000000f00 */
[----:B------:R-:W-:Y:S05]  /*1a580*/  WARPSYNC.COLLECTIVE R15, `(.L_x_1029) ;  /* 0x000000000f087348 */ /* 0x000fea0003c00000 */
[----:B------:R0:W1:Y:S02]  /*1a590*/  SHFL.IDX P6, R14, R13, R12, R11 ;  /* 0x0000000c0d0e7389 */ /* 0x00006400000c000b */
[----:B01----:R-:W-:Y:S01]  /*1a5a0*/  ENDCOLLECTIVE ;  /* 0x000000000000791b */ /* 0x003fe20003800000 */
.L_x_1029:
[----:B------:R-:W-:Y:S02]  /*1a5b0*/  IMAD.MOV.U32 R13, RZ, RZ, R6 ;  /* 0x000000ffff0d7224 */ /* 0x000fe400078e0006 */
[----:B------:R-:W-:Y:S01]  /*1a5c0*/  IMAD.MOV.U32 R12, RZ, RZ, 0x4 ;  /* 0x00000004ff0c7424 */ /* 0x000fe200078e00ff */
[----:B------:R-:W-:-:S13]  /*1a5d0*/  IADD3 R2, P4, R14, R0, RZ ;  /* 0x000000000e027210 */ /* 0x000fda0007f9e0ff */
[----:B------:R-:W-:Y:S05]  /*1a5e0*/  WARPSYNC.COLLECTIVE R15, `(.L_x_1030) ;  /* 0x000000000f087348 */ /* 0x000fea0003c00000 */
[----:B------:R0:W1:Y:S02]  /*1a5f0*/  SHFL.IDX P6, R14, R13, R12, R11 ;  /* 0x0000000c0d0e7389 */ /* 0x00006400000c000b */
[----:B01----:R-:W-:Y:S01]  /*1a600*/  ENDCOLLECTIVE ;  /* 0x000000000000791b */ /* 0x003fe20003800000 */
.L_x_1030:
        /* <DEDUP_REMOVED lines=17> */
.L_x_1031:
[----:B------:R-:W-:Y:S02]  /*1a720*/  IMAD.MOV.U32 R13, RZ, RZ, R6 ;  /* 0x000000ffff0d7224 */ /* 0x000fe400078e0006 */
[----:B------:R-:W-:Y:S01]  /*1a730*/  IMAD.MOV.U32 R12, RZ, RZ, 0x5 ;  /* 0x00000005ff0c7424 */ /* 0x000fe200078e00ff */
[----:B------:R-:W-:-:S13]  /*1a740*/  IADD3 R2, P4, R14, R0, RZ ;  /* 0x000000000e027210 */ /* 0x000fda0007f9e0ff */
[----:B------:R-:W-:Y:S05]  /*1a750*/  WARPSYNC.COLLECTIVE R15, `(.L_x_1032) ;  /* 0x000000000f087348 */ /* 0x000fea0003c00000 */
[----:B------:R0:W1:Y:S02]  /*1a760*/  SHFL.IDX P6, R14, R13, R12, R11 ;  /* 0x0000000c0d0e7389 */ /* 0x00006400000c000b */
[----:B01----:R-:W-:Y:S01]  /*1a770*/  ENDCOLLECTIVE ;  /* 0x000000000000791b */ /* 0x003fe20003800000 */
.L_x_1032:
        /* <DEDUP_REMOVED lines=12> */
.L_x_1033:
        /* <DEDUP_REMOVED lines=9> */
.L_x_876:
[----:B0-----:R0:W1:Y:S02]  /*1a8d0*/  SYNCS.PHASECHK.TRANS64.TRYWAIT P0, [R4+URZ+0x22840], R21 ;  /* 0x02284015040075a7 */ /* 0x001064000800017f */
[----:B-1----:R-:W-:Y:S05]  /*1a8e0*/  @!P0 NANOSLEEP.SYNCS 0x989680 ;  /* 0x009896800000895d */ /* 0x002fea0003900000 */
[----:B------:R-:W1:Y:S02]  /*1a8f0*/  @!P0 SYNCS.PHASECHK.TRANS64 P0, [R4+URZ+0x22840], R21 ;  /* 0x02284015040085a7 */ /* 0x000e64000800007f */
[----:B-1----:R-:W-:Y:S05]  /*1a900*/  @!P0 BRA `(.L_x_876) ;  /* 0xfffffffc00f08947 */ /* 0x002fea000383ffff */
[----:B------:R-:W-:Y:S05]  /*1a910*/  BRA `(.L_x_1035) ;  /* 0xffffffb000b47947 */ /* 0x000fea000383ffff */
.L_x_877:
        /* <DEDUP_REMOVED lines=8> */
.L_x_1037:
[----:B------:R-:W-:Y:S05]  /*1a9a0*/  BSYNC B1 ;  /* 0x0000000000017941 */ /* 0x000fea0003800000 */
.L_x_1036:
[----:B------:R-:W-:Y:S02]  /*1a9b0*/  IMAD.MOV.U32 R13, RZ, RZ, R8 ;  /* 0x000000ffff0d7224 */ /* 0x000fe400078e0008 */
[----:B------:R-:W-:Y:S02]  /*1a9c0*/  IMAD.MOV.U32 R12, RZ, RZ, RZ ;  /* 0x000000ffff0c7224 */ /* 0x000fe400078e00ff */
[----:B------:R-:W-:Y:S02]  /*1a9d0*/  IMAD.MOV.U32 R11, RZ, RZ, 0x181f ;  /* 0x0000181fff0b7424 */ /* 0x000fe400078e00ff */
[----:B------:R-:W-:Y:S02]  /*1a9e0*/  IMAD.MOV.U32 R15, RZ, RZ, -0x1 ;  /* 0xffffffffff0f7424 */ /* 0x000fe400078e00ff */
[----:B------:R-:W-:Y:S02]  /*1a9f0*/  IMAD.MOV.U32 R3, RZ, RZ, R14 ;  /* 0x000000ffff037224 */ /* 0x000fe400078e000e */
[----:B------:R-:W-:-:S07]  /*1aa00*/  IMAD R7, R7, 0x2, R22 ;  /* 0x0000000207077824 */ /* 0x000fce00078e0216 */
[----:B------:R-:W-:Y:S05]  /*1aa10*/  WARPSYNC.COLLECTIVE R15, `(.L_x_1038) ;  /* 0x000000000f087348 */ /* 0x000fea0003c00000 */
[----:B------:R0:W1:Y:S02]  /*1aa20*/  SHFL.IDX P6, R14, R13, R12, R11 ;  /* 0x0000000c0d0e7389 */ /* 0x00006400000c000b */
[----:B01----:R-:W-:Y:S01]  /*1aa30*/  ENDCOLLECTIVE ;  /* 0x000000000000791b */ /* 0x003fe20003800000 */
.L_x_1038:
[----:B------:R-:W-:Y:S02]  /*1aa40*/  IMAD.MOV.U32 R13, RZ, RZ, R9 ;  /* 0x000000ffff0d7224 */ /* 0x000fe400078e0009 */
[----:B------:R-:W-:Y:S02]  /*1aa50*/  IMAD.MOV.U32 R12, RZ, RZ, 0x1 ;  /* 0x00000001ff0c7424 */ /* 0x000fe400078e00ff */
[----:B------:R-:W-:-:S07]  /*1aa60*/  IMAD.MOV.U32 R2, RZ, RZ, R14 ;  /* 0x000000ffff027224 */ /* 0x000fce00078e000e */
[----:B------:R-:W-:Y:S05]  /*1aa70*/  WARPSYNC.COLLECTIVE R15, `(.L_x_1039) ;  /* 0x000000000f087348 */ /* 0x000fea0003c00000 */
[----:B------:R0:W1:Y:S02]  /*1aa80*/  SHFL.IDX P6, R14, R13, R12, R11 ;  /* 0x0000000c0d0e7389 */ /* 0x00006400000c000b */
[----:B01----:R-:W-:Y:S01]  /*1aa90*/  ENDCOLLECTIVE ;  /* 0x000000000000791b */ /* 0x003fe20003800000 */
.L_x_1039:
        /* <DEDUP_REMOVED lines=11> */
.L_x_1040:
[----:B------:R-:W-:Y:S02]  /*1ab50*/  IMAD.MOV.U32 R13, RZ, RZ, R9 ;  /* 0x000000ffff0d7224 */ /* 0x000fe400078e0009 */
[----:B------:R-:W-:Y:S02]  /*1ab60*/  IMAD.MOV.U32 R12, RZ, RZ, 0x2 ;  /* 0x00000002ff0c7424 */ /* 0x000fe400078e00ff */
[----:B------:R-:W-:-:S07]  /*1ab70*/  IMAD.MOV.U32 R2, RZ, RZ, R14 ;  /* 0x000000ffff027224 */ /* 0x000fce00078e000e */
[----:B------:R-:W-:Y:S05]  /*1ab80*/  WARPSYNC.COLLECTIVE R15, `(.L_x_1041) ;  /* 0x000000000f087348 */ /* 0x000fea0003c00000 */
[----:B------:R0:W1:Y:S02]  /*1ab90*/  SHFL.IDX P6, R14, R13, R12, R11 ;  /* 0x0000000c0d0e7389 */ /* 0x00006400000c000b */
[----:B01----:R-:W-:Y:S01]  /*1aba0*/  ENDCOLLECTIVE ;  /* 0x000000000000791b */ /* 0x003fe20003800000 */
.L_x_1041:
        /* <DEDUP_REMOVED lines=11> */
.L_x_1042:
[----:B------:R-:W-:Y:S02]  /*1ac60*/  IMAD.MOV.U32 R13, RZ, RZ, R9 ;  /* 0x000000ffff0d7224 */ /* 0x000fe400078e0009 */
[----:B------:R-:W-:Y:S02]  /*1ac70*/  IMAD.MOV.U32 R12, RZ, RZ, 0x3 ;  /* 0x00000003ff0c7424 */ /* 0x000fe400078e00ff */
[----:B------:R-:W-:-:S07]  /*1ac80*/  IMAD.MOV.U32 R2, RZ, RZ, R14 ;  /* 0x000000ffff027224 */ /* 0x000fce00078e000e */
[----:B------:R-:W-:Y:S05]  /*1ac90*/  WARPSYNC.COLLECTIVE R15, `(.L_x_1043) ;  /* 0x000000000f087348 */ /* 0x000fea0003c00000 */
[----:B------:R0:W1:Y:S02]  /*1aca0*/  SHFL.IDX P6, R14, R13, R12, R11 ;  /* 0x0000000c0d0e7389 */ /* 0x00006400000c000b */
[----:B01----:R-:W-:Y:S01]  /*1acb0*/  ENDCOLLECTIVE ;  /* 0x000000000000791b */ /* 0x003fe20003800000 */
.L_x_1043:
        /* <DEDUP_REMOVED lines=11> */
.L_x_1044:
[----:B------:R-:W-:Y:S02]  /*1ad70*/  IMAD.MOV.U32 R13, RZ, RZ, R9 ;  /* 0x000000ffff0d7224 */ /* 0x000fe400078e0009 */
[----:B------:R-:W-:Y:S02]  /*1ad80*/  IMAD.MOV.U32 R12, RZ, RZ, 0x4 ;  /* 0x00000004ff0c7424 */ /* 0x000fe400078e00ff */
[----:B------:R-:W-:-:S07]  /*1ad90*/  IMAD.MOV.U32 R2, RZ, RZ, R14 ;  /* 0x000000ffff027224 */ /* 0x000fce00078e000e */
[----:B------:R-:W-:Y:S05]  /*1ada0*/  WARPSYNC.COLLECTIVE R15, `(.L_x_1045) ;  /* 0x000000000f087348 */ /* 0x000fea0003c00000 */
[----:B------:R0:W1:Y:S02]  /*1adb0*/  SHFL.IDX P6, R14, R13, R12, R11 ;  /* 0x0000000c0d0e7389 */ /* 0x00006400000c000b */
[----:B01----:R-:W-:Y:S01]  /*1adc0*/  ENDCOLLECTIVE ;  /* 0x000000000000791b */ /* 0x003fe20003800000 */
.L_x_1045:
        /* <DEDUP_REMOVED lines=11> */
.L_x_1046:
[----:B------:R-:W-:Y:S02]  /*1ae80*/  IMAD.MOV.U32 R13, RZ, RZ, R9 ;  /* 0x000000ffff0d7224 */ /* 0x000fe400078e0009 */
[----:B------:R-:W-:Y:S02]  /*1ae90*/  IMAD.MOV.U32 R12, RZ, RZ, 0x5 ;  /* 0x00000005ff0c7424 */ /* 0x000fe400078e00ff */
[----:B------:R-:W-:-:S07]  /*1aea0*/  IMAD.MOV.U32 R2, RZ, RZ, R14 ;  /* 0x000000ffff027224 */ /* 0x000fce00078e000e */
[----:B------:R-:W-:Y:S05]  /*1aeb0*/  WARPSYNC.COLLECTIVE R15, `(.L_x_1047) ;  /* 0x000000000f087348 */ /* 0x000fea0003c00000 */
[----:B------:R0:W1:Y:S02]  /*1aec0*/  SHFL.IDX P6, R14, R13, R12, R11 ;  /* 0x0000000c0d0e7389 */ /* 0x00006400000c000b */
[----:B01----:R-:W-:Y:S01]  /*1aed0*/  ENDCOLLECTIVE ;  /* 0x000000000000791b */ /* 0x003fe20003800000 */
.L_x_1047:
        /* <DEDUP_REMOVED lines=11> */
.L_x_1048:
[----:B------:R-:W-:Y:S01]  /*1af90*/  MOV R2, R14 ;  /* 0x0000000e00027202 */ /* 0x000fe20000000f00 */
[----:B------:R-:W-:Y:S06]  /*1afa0*/  BRA `(.L_x_1049) ;  /* 0xffffffac00e47947 */ /* 0x000fec000383ffff */
.L_x_882:
[----:B---3--:R3:W4:Y:S02]  /*1afb0*/  SYNCS.PHASECHK.TRANS64.TRYWAIT P0, [R4+URZ+0x22860], R21 ;  /* 0x02286015040075a7 */ /* 0x008724000800017f */
[----:B----4-:R-:W-:Y:S05]  /*1afc0*/  @!P0 NANOSLEEP.SYNCS 0x989680 ;  /* 0x009896800000895d */ /* 0x010fea0003900000 */
[----:B------:R-:W4:Y:S02]  /*1afd0*/  @!P0 SYNCS.PHASECHK.TRANS64 P0, [R4+URZ+0x22860], R21 ;  /* 0x02286015040085a7 */ /* 0x000f24000800007f */
[----:B----4-:R-:W-:Y:S05]  /*1afe0*/  @!P0 BRA `(.L_x_882) ;  /* 0xfffffffc00f08947 */ /* 0x010fea000383ffff */
[----:B------:R-:W-:Y:S05]  /*1aff0*/  BRA `(.L_x_1050) ;  /* 0xffffffb000347947 */ /* 0x000fea000383ffff */
.L_x_883:
[----:B------:R-:W-:Y:S01]  /*1b000*/  BSSY B1, `(.L_x_1051) ;  /* 0x0000008000017945 */ /* 0x000fe20003800000 */
[----:B------:R-:W-:Y:S02]  /*1b010*/  IMAD.MOV.U32 R13, RZ, RZ, R7 ;  /* 0x000000ffff0d7224 */ /* 0x000fe400078e0007 */
[----:B------:R-:W-:Y:S02]  /*1b020*/  IMAD.MOV.U32 R12, RZ, RZ, RZ ;  /* 0x000000ffff0c7224 */ /* 0x000fe400078e00ff */
[----:B------:R-:W-:Y:S02]  /*1b030*/  IMAD.MOV.U32 R11, RZ, RZ, 0x181f ;  /* 0x0000181fff0b7424 */ /* 0x000fe400078e00ff */
[----:B------:R-:W-:-:S07]  /*1b040*/  IMAD.MOV.U32 R15, RZ, RZ, -0x1 ;  /* 0xffffffffff0f7424 */ /* 0x000fce00078e00ff */
[----:B0123--:R-:W-:Y:S05]  /*1b050*/  WARPSYNC.COLLECTIVE R15, `(.L_x_1052) ;  /* 0x000000000f087348 */ /* 0x00ffea0003c00000 */
[----:B------:R4:W0:Y:S02]  /*1b060*/  SHFL.IDX P6, R14, R13, R12, R11 ;  /* 0x0000000c0d0e7389 */ /* 0x00082400000c000b */
[----:B01234-:R-:W-:Y:S01]  /*1b070*/  ENDCOLLECTIVE ;  /* 0x000000000000791b */ /* 0x01ffe20003800000 */
.L_x_1052:
[----:B------:R-:W-:Y:S05]  /*1b080*/  BSYNC B1 ;  /* 0x0000000000017941 */ /* 0x000fea0003800000 */
.L_x_1051:
        /* <DEDUP_REMOVED lines=9> */
.L_x_1053:
[----:B------:R-:W-:Y:S02]  /*1b120*/  IMAD.MOV.U32 R13, RZ, RZ, R7 ;  /* 0x000000ffff0d7224 */ /* 0x000fe400078e0007 */
[----:B------:R-:W-:Y:S01]  /*1b130*/  IMAD.MOV.U32 R12, RZ, RZ, 0x1 ;  /* 0x00000001ff0c7424 */ /* 0x000fe200078e00ff */
[----:B------:R-:W-:-:S13]  /*1b140*/  IADD3 R2, P0, R14, R0, RZ ;  /* 0x000000000e027210 */ /* 0x000fda0007f1e0ff */
[----:B------:R-:W-:Y:S05]  /*1b150*/  WARPSYNC.COLLECTIVE R15, `(.L_x_1054) ;  /* 0x000000000f087348 */ /* 0x000fea0003c00000 */
[----:B------:R0:W1:Y:S02]  /*1b160*/  SHFL.IDX P6, R14, R13, R12, R11 ;  /* 0x0000000c0d0e7389 */ /* 0x00006400000c000b */
[----:B01----:R-:W-:Y:S01]  /*1b170*/  ENDCOLLECTIVE ;  /* 0x000000000000791b */ /* 0x003fe20003800000 */
.L_x_1054:
        /* <DEDUP_REMOVED lines=13> */
.L_x_1055:
[----:B------:R-:W-:Y:S02]  /*1b250*/  IMAD.MOV.U32 R13, RZ, RZ, R7 ;  /* 0x000000ffff0d7224 */ /* 0x000fe400078e0007 */
[----:B------:R-:W-:Y:S01]  /*1b260*/  IMAD.MOV.U32 R12, RZ, RZ, 0x2 ;  /* 0x00000002ff0c7424 */ /* 0x000fe200078e00ff */
[----:B------:R-:W-:-:S13]  /*1b270*/  IADD3 R2, P0, R14, R0, RZ ;  /* 0x000000000e027210 */ /* 0x000fda0007f1e0ff */
[----:B------:R-:W-:Y:S05]  /*1b280*/  WARPSYNC.COLLECTIVE R15, `(.L_x_1056) ;  /* 0x000000000f087348 */ /* 0x000fea0003c00000 */
[----:B------:R0:W1:Y:S02]  /*1b290*/  SHFL.IDX P6, R14, R13, R12, R11 ;  /* 0x0000000c0d0e7389 */ /* 0x00006400000c000b */
[----:B01----:R-:W-:Y:S01]  /*1b2a0*/  ENDCOLLECTIVE ;  /* 0x000000000000791b */ /* 0x003fe20003800000 */
.L_x_1056:
        /* <DEDUP_REMOVED lines=13> */
.L_x_1057:
[----:B------:R-:W-:Y:S02]  /*1b380*/  IMAD.MOV.U32 R13, RZ, RZ, R7 ;  /* 0x000000ffff0d7224 */ /* 0x000fe400078e0007 */
[----:B------:R-:W-:Y:S01]  /*1b390*/  IMAD.MOV.U32 R12, RZ, RZ, 0x3 ;  /* 0x00000003ff0c7424 */ /* 0x000fe200078e00ff */
[----:B------:R-:W-:-:S13]  /*1b3a0*/  IADD3 R2, P0, R14, R0, RZ ;  /* 0x000000000e027210 */ /* 0x000fda0007f1e0ff */
[----:B------:R-:W-:Y:S05]  /*1b3b0*/  WARPSYNC.COLLECTIVE R15, `(.L_x_1058) ;  /* 0x000000000f087348 */ /* 0x000fea0003c00000 */
[----:B------:R0:W1:Y:S02]  /*1b3c0*/  SHFL.IDX P6, R14, R13, R12, R11 ;  /* 0x0000000c0d0e7389 */ /* 0x00006400000c000b */
[----:B01----:R-:W-:Y:S01]  /*1b3d0*/  ENDCOLLECTIVE ;  /* 0x000000000000791b */ /* 0x003fe20003800000 */
.L_x_1058:
        /* <DEDUP_REMOVED lines=13> */
.L_x_1059:
[----:B------:R-:W-:Y:S02]  /*1b4b0*/  IMAD.MOV.U32 R13, RZ, RZ, R7 ;  /* 0x000000ffff0d7224 */ /* 0x000fe400078e0007 */
[----:B------:R-:W-:Y:S01]  /*1b4c0*/  IMAD.MOV.U32 R12, RZ, RZ, 0x4 ;  /* 0x00000004ff0c7424 */ /* 0x000fe200078e00ff */
[----:B------:R-:W-:-:S13]  /*1b4d0*/  IADD3 R2, P0, R14, R0, RZ ;  /* 0x000000000e027210 */ /* 0x000fda0007f1e0ff */
[----:B------:R-:W-:Y:S05]  /*1b4e0*/  WARPSYNC.COLLECTIVE R15, `(.L_x_1060) ;  /* 0x000000000f087348 */ /* 0x000fea0003c00000 */
[----:B------:R0:W1:Y:S02]  /*1b4f0*/  SHFL.IDX P6, R14, R13, R12, R11 ;  /* 0x0000000c0d0e7389 */ /* 0x00006400000c000b */
[----:B01----:R-:W-:Y:S01]  /*1b500*/  ENDCOLLECTIVE ;  /* 0x000000000000791b */ /* 0x003fe20003800000 */
.L_x_1060:
[----:B------:R-:W-:-:S05]  /*1b510*/  IADD3.X R3, RZ, R8, RZ, P0, !PT ;  /* 0x00000008ff037210 */ /* 0x000fca00007fe4ff */
        /* <DEDUP_REMOVED lines=12> */
.L_x_1061:
[----:B------:R-:W-:Y:S02]  /*1b5e0*/  IMAD.MOV.U32 R13, RZ, RZ, R7 ;  /* 0x000000ffff0d7224 */ /* 0x000fe400078e0007 */
[----:B------:R-:W-:Y:S01]  /*1b5f0*/  IMAD.MOV.U32 R12, RZ, RZ, 0x5 ;  /* 0x00000005ff0c7424 */ /* 0x000fe200078e00ff */
[----:B------:R-:W-:-:S13]  /*1b600*/  IADD3 R2, P0, R14, R0, RZ ;  /* 0x000000000e027210 */ /* 0x000fda0007f1e0ff */
[----:B------:R-:W-:Y:S05]  /*1b610*/  WARPSYNC.COLLECTIVE R15, `(.L_x_1062) ;  /* 0x000000000f087348 */ /* 0x000fea0003c00000 */
[----:B------:R0:W1:Y:S02]  /*1b620*/  SHFL.IDX P6, R14, R13, R12, R11 ;  /* 0x0000000c0d0e7389 */ /* 0x00006400000c000b */
[----:B01----:R-:W-:Y:S01]  /*1b630*/  ENDCOLLECTIVE ;  /* 0x000000000000791b */ /* 0x003fe20003800000 */
.L_x_1062:
        /* <DEDUP_REMOVED lines=13> */
.L_x_1063:
[----:B------:R-:W-:Y:S05]  /*1b710*/  BRA `(.L_x_1064) ;  /* 0xffffffac00807947 */ /* 0x000fea000383ffff */
.L_x_891:
[----:B------:R-:W-:Y:S01]  /*1b720*/  BSSY B0, `(.L_x_1065) ;  /* 0x0000008000007945 */ /* 0x000fe20003800000 */
[----:B------:R-:W-:Y:S02]  /*1b730*/  IMAD.MOV.U32 R13, RZ, RZ, R16 ;  /* 0x000000ffff0d7224 */ /* 0x000fe400078e0010 */
[----:B------:R-:W-:Y:S02]  /*1b740*/  IMAD.MOV.U32 R12, RZ, RZ, RZ ;  /* 0x000000ffff0c7224 */ /* 0x000fe400078e00ff */
[----:B------:R-:W-:Y:S02]  /*1b750*/  IMAD.MOV.U32 R11, RZ, RZ, 0x1f ;  /* 0x0000001fff0b7424 */ /* 0x000fe400078e00ff */
[----:B------:R-:W-:-:S07]  /*1b760*/  IMAD.MOV.U32 R15, RZ, RZ, -0x1 ;  /* 0xffffffffff0f7424 */ /* 0x000fce00078e00ff */
[----:B0-23--:R-:W-:Y:S05]  /*1b770*/  WARPSYNC.COLLECTIVE R15, `(.L_x_1066) ;  /* 0x000000000f087348 */ /* 0x00dfea0003c00000 */
[----:B------:R1:W4:Y:S02]  /*1b780*/  SHFL.IDX P6, R14, R13, R12, R11 ;  /* 0x0000000c0d0e7389 */ /* 0x00032400000c000b */
[----:B01234-:R-:W-:Y:S01]  /*1b790*/  ENDCOLLECTIVE ;  /* 0x000000000000791b */ /* 0x01ffe20003800000 */
.L_x_1066:
[----:B------:R-:W-:Y:S05]  /*1b7a0*/  BSYNC B0 ;  /* 0x0000000000007941 */ /* 0x000fea0003800000 */
.L_x_1065:
[----:B------:R-:W-:Y:S02]  /*1b7b0*/  IMAD.MOV.U32 R13, RZ, RZ, R16 ;  /* 0x000000ffff0d7224 */ /* 0x000fe400078e0010 */
[----:B------:R-:W-:Y:S02]  /*1b7c0*/  IMAD.MOV.U32 R12, RZ, RZ, 0x1 ;  /* 0x00000001ff0c7424 */ /* 0x000fe400078e00ff */
[----:B------:R-:W-:Y:S02]  /*1b7d0*/  IMAD.MOV.U32 R11, RZ, RZ, 0x1f ;  /* 0x0000001fff0b7424 */ /* 0x000fe400078e00ff */
[----:B------:R-:W-:Y:S02]  /*1b7e0*/  IMAD.MOV.U32 R15, RZ, RZ, -0x1 ;  /* 0xffffffffff0f7424 */ /* 0x000fe400078e00ff */
[----:B------:R-:W-:Y:S02]  /*1b7f0*/  IMAD.IADD R5, R19, 0x1, R8 ;  /* 0x0000000113057824 */ /* 0x000fe400078e0208 */
[----:B------:R-:W-:-:S07]  /*1b800*/  IMAD.MOV.U32 R0, RZ, RZ, R14 ;  /* 0x000000ffff007224 */ /* 0x000fce00078e000e */
[----:B------:R-:W-:Y:S05]  /*1b810*/  WARPSYNC.COLLECTIVE R15, `(.L_x_1067) ;  /* 0x000000000f087348 */ /* 0x000fea0003c00000 */
[----:B------:R0:W1:Y:S02]  /*1b820*/  SHFL.IDX P6, R14, R13, R12, R11 ;  /* 0x0000000c0d0e7389 */ /* 0x00006400000c000b */
[----:B01----:R-:W-:Y:S01]  /*1b830*/  ENDCOLLECTIVE ;  /* 0x000000000000791b */ /* 0x003fe20003800000 */
.L_x_1067:
[----:B------:R-:W-:Y:S02]  /*1b840*/  ULDC UR4, c[0x0][0xc3c] ;  /* 0x00030f0000047ab9 */ /* 0x000fe40000000800 */
[----:B------:R-:W-:-:S13]  /*1b850*/  ISETP.GE.OR P1, PT, R5, UR4, !P0 ;  /* 0x0000000405007c0c */ /* 0x000fda000c726670 */
[----:B------:R-:W0:Y:S01]  /*1b860*/  @!P1 LDC.64 R2, c[0x0][0xc80] ;  /* 0x00032000ff029b82 */ /* 0x000e220000000a00 */
[----:B------:R-:W-:Y:S02]  /*1b870*/  IMAD.MOV.U32 R11, RZ, RZ, RZ ;  /* 0x000000ffff0b7224 */ /* 0x000fe400078e00ff */
[----:B------:R-:W-:Y:S02]  /*1b880*/  IMAD.MOV.U32 R4, RZ, RZ, R14 ;  /* 0x000000ffff047224 */ /* 0x000fe400078e000e */
[----:B0-----:R-:W-:-:S06]  /*1b890*/  @!P1 IMAD.WIDE R2, R5, 0x4, R2 ;  /* 0x0000000405029825 */ /* 0x001fcc00078e0202 */
[----:B------:R-:W2:Y:S01]  /*1b8a0*/  @!P1 LDG.E R2, desc[UR40][R2.64] ;  /* 0x0000002802029981 */ /* 0x000ea2000c1e1900 */
[----:B------:R-:W-:Y:S01]  /*1b8b0*/  IMAD.MOV.U32 R5, RZ, RZ, RZ ;  /* 0x000000ffff057224 */ /* 0x000fe200078e00ff */
        /* <DEDUP_REMOVED lines=10> */
.L_x_1068:
[----:B------:R-:W-:Y:S01]  /*1b960*/  IMAD.MOV.U32 R12, RZ, RZ, 0x2 ;  /* 0x00000002ff0c7424 */ /* 0x000fe200078e00ff */
[----:B------:R-:W-:-:S05]  /*1b970*/  SEL R6, R14, RZ, P1 ;  /* 0x000000ff0e067207 */ /* 0x000fca0000800000 */
[----:B------:R-:W-:-:S05]  /*1b980*/  IMAD.IADD R6, R5, 0x1, R6 ;  /* 0x0000000105067824 */ /* 0x000fca00078e0206 */
[----:B------:R-:W-:-:S07]  /*1b990*/  MOV R13, R6 ;  /* 0x00000006000d7202 */ /* 0x000fce0000000f00 */
[----:B------:R-:W-:Y:S05]  /*1b9a0*/  WARPSYNC.COLLECTIVE R15, `(.L_x_1069) ;  /* 0x000000000f087348 */ /* 0x000fea0003c00000 */
[----:B------:R0:W1:Y:S02]  /*1b9b0*/  SHFL.UP P6, R14, R13, R12, R11 ;  /* 0x0400000c0d0e7389 */ /* 0x00006400000c000b */
[----:B01----:R-:W-:Y:S01]  /*1b9c0*/  ENDCOLLECTIVE ;  /* 0x000000000000791b */ /* 0x003fe20003800000 */
.L_x_1069:
[----:B------:R-:W-:Y:S01]  /*1b9d0*/  IMAD.MOV.U32 R12, RZ, RZ, 0x4 ;  /* 0x00000004ff0c7424 */ /* 0x000fe200078e00ff */
[----:B------:R-:W-:-:S05]  /*1b9e0*/  SEL R7, R14, RZ, P2 ;  /* 0x000000ff0e077207 */ /* 0x000fca0001000000 */
[----:B------:R-:W-:-:S04]  /*1b9f0*/  IMAD.IADD R7, R6, 0x1, R7 ;  /* 0x0000000106077824 */ /* 0x000fc800078e0207 */
[----:B------:R-:W-:-:S07]  /*1ba00*/  IMAD.MOV.U32 R13, RZ, RZ, R7 ;  /* 0x000000ffff0d7224 */ /* 0x000fce00078e0007 */
[----:B------:R-:W-:Y:S05]  /*1ba10*/  WARPSYNC.COLLECTIVE R15, `(.L_x_1070) ;  /* 0x000000000f087348 */ /* 0x000fea0003c00000 */
[----:B------:R0:W1:Y:S02]  /*1ba20*/  SHFL.UP P6, R14, R13, R12, R11 ;  /* 0x0400000c0d0e7389 */ /* 0x00006400000c000b */
[----:B01----:R-:W-:Y:S01]  /*1ba30*/  ENDCOLLECTIVE ;  /* 0x000000000000791b */ /* 0x003fe20003800000 */
.L_x_1070:
[----:B------:R-:W-:Y:S01]  /*1ba40*/  IMAD.MOV.U32 R12, RZ, RZ, 0x8 ;  /* 0x00000008ff0c7424 */ /* 0x000fe200078e00ff */
[----:B------:R-:W-:-:S05]  /*1ba50*/  SEL R2, R14, RZ, P3 ;  /* 0x000000ff0e027207 */ /* 0x000fca0001800000 */
[----:B------:R-:W-:-:S04]  /*1ba60*/  IMAD.IADD R2, R7, 0x1, R2 ;  /* 0x0000000107027824 */ /* 0x000fc800078e0202 */
[----:B------:R-:W-:-:S07]  /*1ba70*/  IMAD.MOV.U32 R13, RZ, RZ, R2 ;  /* 0x000000ffff0d7224 */ /* 0x000fce00078e0002 */
[----:B------:R-:W-:Y:S05]  /*1ba80*/  WARPSYNC.COLLECTIVE R15, `(.L_x_1071) ;  /* 0x000000000f087348 */ /* 0x000fea0003c00000 */
[----:B------:R0:W1:Y:S02]  /*1ba90*/  SHFL.UP P6, R14, R13, R12, R11 ;  /* 0x0400000c0d0e7389 */ /* 0x00006400000c000b */
[----:B01----:R-:W-:Y:S01]  /*1baa0*/  ENDCOLLECTIVE ;  /* 0x000000000000791b */ /* 0x003fe20003800000 */
.L_x_1071:
[----:B------:R-:W-:Y:S01]  /*1bab0*/  IMAD.MOV.U32 R12, RZ, RZ, 0x10 ;  /* 0x00000010ff0c7424 */ /* 0x000fe200078e00ff */
[----:B------:R-:W-:-:S05]  /*1bac0*/  SEL R3, R14, RZ, P4 ;  /* 0x000000ff0e037207 */ /* 0x000fca0002000000 */
[----:B------:R-:W-:-:S04]  /*1bad0*/  IMAD.IADD R3, R2, 0x1, R3 ;  /* 0x0000000102037824 */ /* 0x000fc800078e0203 */
[----:B------:R-:W-:-:S07]  /*1bae0*/  IMAD.MOV.U32 R13, RZ, RZ, R3 ;  /* 0x000000ffff0d7224 */ /* 0x000fce00078e0003 */
[----:B------:R-:W-:Y:S05]  /*1baf0*/  WARPSYNC.COLLECTIVE R15, `(.L_x_1072) ;  /* 0x000000000f087348 */ /* 0x000fea0003c00000 */
[----:B------:R0:W1:Y:S02]  /*1bb00*/  SHFL.UP P6, R14, R13, R12, R11 ;  /* 0x0400000c0d0e7389 */ /* 0x00006400000c000b */
[----:B01----:R-:W-:Y:S01]  /*1bb10*/  ENDCOLLECTIVE ;  /* 0x000000000000791b */ /* 0x003fe20003800000 */
.L_x_1072:
[----:B------:R-:W-:Y:S02]  /*1bb20*/  IMAD.MOV.U32 R12, RZ, RZ, 0x1f ;  /* 0x0000001fff0c7424 */ /* 0x000fe400078e00ff */
[----:B------:R-:W-:Y:S01]  /*1bb30*/  IMAD.MOV.U32 R11, RZ, RZ, 0x1f ;  /* 0x0000001fff0b7424 */ /* 0x000fe200078e00ff */
[----:B------:R-:W-:-:S05]  /*1bb40*/  SEL R2, R14, RZ, P5 ;  /* 0x000000ff0e027207 */ /* 0x000fca0002800000 */
[----:B------:R-:W-:-:S04]  /*1bb50*/  IMAD.IADD R2, R3, 0x1, R2 ;  /* 0x0000000103027824 */ /* 0x000fc800078e0202 */
[----:B------:R-:W-:-:S07]  /*1bb60*/  IMAD.MOV.U32 R13, RZ, RZ, R2 ;  /* 0x000000ffff0d7224 */ /* 0x000fce00078e0002 */
[----:B------:R-:W-:Y:S05]  /*1bb70*/  WARPSYNC.COLLECTIVE R15, `(.L_x_1073) ;  /* 0x000000000f087348 */ /* 0x000fea0003c00000 */
[----:B------:R0:W1:Y:S02]  /*1bb80*/  SHFL.IDX P6, R14, R13, R12, R11 ;  /* 0x0000000c0d0e7389 */ /* 0x00006400000c000b */
[----:B01----:R-:W-:Y:S01]  /*1bb90*/  ENDCOLLECTIVE ;  /* 0x000000000000791b */ /* 0x003fe20003800000 */
.L_x_1073:
[----:B------:R-:W-:Y:S05]  /*1bba0*/  BRA `(.L_x_1074) ;  /* 0xffffffac00dc7947 */ /* 0x000fea000383ffff */
.L_x_896:
[----:B------:R-:W-:Y:S01]  /*1bbb0*/  BSSY B0, `(.L_x_1075) ;  /* 0x0000008000007945 */ /* 0x000fe20003800000 */
[----:B-----5:R-:W-:Y:S02]  /*1bbc0*/  IMAD.MOV.U32 R13, RZ, RZ, R5 ;  /* 0x000000ffff0d7224 */ /* 0x020fe400078e0005 */
[----:B------:R-:W-:Y:S02]  /*1bbd0*/  IMAD.MOV.U32 R12, RZ, RZ, 0x1 ;  /* 0x00000001ff0c7424 */ /* 0x000fe400078e00ff */
[----:B------:R-:W-:Y:S02]  /*1bbe0*/  IMAD.MOV.U32 R11, RZ, RZ, RZ ;  /* 0x000000ffff0b7224 */ /* 0x000fe400078e00ff */
[----:B------:R-:W-:-:S07]  /*1bbf0*/  IMAD.MOV.U32 R15, RZ, RZ, -0x1 ;  /* 0xffffffffff0f7424 */ /* 0x000fce00078e00ff */
[----:B0-----:R-:W-:Y:S05]  /*1bc00*/  WARPSYNC.COLLECTIVE R15, `(.L_x_1076) ;  /* 0x000000000f087348 */ /* 0x001fea0003c00000 */
[----:B------:R1:W2:Y:S02]  /*1bc10*/  SHFL.UP P6, R14, R13, R12, R11 ;  /* 0x0400000c0d0e7389 */ /* 0x0002a400000c000b */
[----:B012---:R-:W-:Y:S01]  /*1bc20*/  ENDCOLLECTIVE ;  /* 0x000000000000791b */ /* 0x007fe20003800000 */
.L_x_1076:
[----:B------:R-:W-:Y:S05]  /*1bc30*/  BSYNC B0 ;  /* 0x0000000000007941 */ /* 0x000fea0003800000 */
.L_x_1075:
[----:B------:R-:W-:Y:S01]  /*1bc40*/  SEL R14, R14, RZ, P1 ;  /* 0x000000ff0e0e7207 */ /* 0x000fe20000800000 */
[----:B------:R-:W-:Y:S02]  /*1bc50*/  IMAD.MOV.U32 R12, RZ, RZ, 0x2 ;  /* 0x00000002ff0c7424 */ /* 0x000fe400078e00ff */
[----:B------:R-:W-:Y:S02]  /*1bc60*/  IMAD.MOV.U32 R11, RZ, RZ, RZ ;  /* 0x000000ffff0b7224 */ /* 0x000fe400078e00ff */
[----:B------:R-:W-:Y:S02]  /*1bc70*/  IMAD.IADD R13, R5, 0x1, R14 ;  /* 0x00000001050d7824 */ /* 0x000fe400078e020e */
[----:B------:R-:W-:-:S07]  /*1bc80*/  IMAD.MOV.U32 R15, RZ, RZ, -0x1 ;  /* 0xffffffffff0f7424 */ /* 0x000fce00078e00ff */
[----:B------:R-:W-:Y:S05]  /*1bc90*/  WARPSYNC.COLLECTIVE R15, `(.L_x_1077) ;  /* 0x000000000f087348 */ /* 0x000fea0003c00000 */
[----:B------:R0:W1:Y:S02]  /*1bca0*/  SHFL.UP P6, R14, R13, R12, R11 ;  /* 0x0400000c0d0e7389 */ /* 0x00006400000c000b */
[----:B01----:R-:W-:Y:S01]  /*1bcb0*/  ENDCOLLECTIVE ;  /* 0x000000000000791b */ /* 0x003fe20003800000 */
.L_x_1077:
[----:B------:R-:W-:Y:S01]  /*1bcc0*/  IMAD.MOV.U32 R12, RZ, RZ, 0x4 ;  /* 0x00000004ff0c7424 */ /* 0x000fe200078e00ff */
[----:B------:R-:W-:-:S05]  /*1bcd0*/  SEL R2, R14, RZ, P2 ;  /* 0x000000ff0e027207 */ /* 0x000fca0001000000 */
[----:B------:R-:W-:-:S04]  /*1bce0*/  IMAD.IADD R2, R13, 0x1, R2 ;  /* 0x000000010d027824 */ /* 0x000fc800078e0202 */
[----:B------:R-:W-:-:S07]  /*1bcf0*/  IMAD.MOV.U32 R13, RZ, RZ, R2 ;  /* 0x000000ffff0d7224 */ /* 0x000fce00078e0002 */
[----:B------:R-:W-:Y:S05]  /*1bd00*/  WARPSYNC.COLLECTIVE R15, `(.L_x_1078) ;  /* 0x000000000f087348 */ /* 0x000fea0003c00000 */
[----:B------:R0:W1:Y:S02]  /*1bd10*/  SHFL.UP P6, R14, R13, R12, R11 ;  /* 0x0400000c0d0e7389 */ /* 0x00006400000c000b */
[----:B01----:R-:W-:Y:S01]  /*1bd20*/  ENDCOLLECTIVE ;  /* 0x000000000000791b */ /* 0x003fe20003800000 */
.L_x_1078:
[----:B------:R-:W-:Y:S01]  /*1bd30*/  IMAD.MOV.U32 R12, RZ, RZ, 0x8 ;  /* 0x00000008ff0c7424 */ /* 0x000fe200078e00ff */
[----:B------:R-:W-:-:S04]  /*1bd40*/  SEL R3, R14, RZ, P3 ;  /* 0x000000ff0e037207 */ /* 0x000fc80001800000 */
[----:B------:R-:W-:-:S05]  /*1bd50*/  IADD3 R3, R2, R3, RZ ;  /* 0x0000000302037210 */ /* 0x000fca0007ffe0ff */
[----:B------:R-:W-:-:S07]  /*1bd60*/  IMAD.MOV.U32 R13, RZ, RZ, R3 ;  /* 0x000000ffff0d7224 */ /* 0x000fce00078e0003 */
[----:B------:R-:W-:Y:S05]  /*1bd70*/  WARPSYNC.COLLECTIVE R15, `(.L_x_1079) ;  /* 0x000000000f087348 */ /* 0x000fea0003c00000 */
[----:B------:R0:W1:Y:S02]  /*1bd80*/  SHFL.UP P6, R14, R13, R12, R11 ;  /* 0x0400000c0d0e7389 */ /* 0x00006400000c000b */
[----:B01----:R-:W-:Y:S01]  /*1bd90*/  ENDCOLLECTIVE ;  /* 0x000000000000791b */ /* 0x003fe20003800000 */
.L_x_1079:
[----:B------:R-:W-:Y:S01]  /*1bda0*/  IMAD.MOV.U32 R12, RZ, RZ, 0x10 ;  /* 0x00000010ff0c7424 */ /* 0x000fe200078e00ff */
[----:B------:R-:W-:-:S05]  /*1bdb0*/  SEL R4, R14, RZ, P4 ;  /* 0x000000ff0e047207 */ /* 0x000fca0002000000 */
[----:B------:R-:W-:-:S04]  /*1bdc0*/  IMAD.IADD R4, R3, 0x1, R4 ;  /* 0x0000000103047824 */ /* 0x000fc800078e0204 */
[----:B------:R-:W-:-:S07]  /*1bdd0*/  IMAD.MOV.U32 R13, RZ, RZ, R4 ;  /* 0x000000ffff0d7224 */ /* 0x000fce00078e0004 */
[----:B------:R-:W-:Y:S05]  /*1bde0*/  WARPSYNC.COLLECTIVE R15, `(.L_x_1080) ;  /* 0x000000000f087348 */ /* 0x000fea0003c00000 */
[----:B------:R0:W1:Y:S02]  /*1bdf0*/  SHFL.UP P6, R14, R13, R12, R11 ;  /* 0x0400000c0d0e7389 */ /* 0x00006400000c000b */
[----:B01----:R-:W-:Y:S01]  /*1be00*/  ENDCOLLECTIVE ;  /* 0x000000000000791b */ /* 0x003fe20003800000 */
.L_x_1080:
        /* <DEDUP_REMOVED lines=8> */
.L_x_1081:
[----:B------:R-:W-:Y:S05]  /*1be90*/  BRA `(.L_x_1082) ;  /* 0xffffffac00bc7947 */ /* 0x000fea000383ffff */
.L_x_898:
[----:B------:R-:W-:Y:S01]  /*1bea0*/  BSSY B0, `(.L_x_1083) ;  /* 0x0000006000007945 */ /* 0x000fe20003800000 */
[----:B------:R-:W-:Y:S01]  /*1beb0*/  PLOP3.LUT P6, PT, P6, PT, PT, 0x8, 0x0 ;  /* 0x000000000000781c */ /* 0x000fe200037ce170 */
[----:B------:R-:W-:-:S12]  /*1bec0*/  IMAD.MOV.U32 R15, RZ, RZ, -0x1 ;  /* 0xffffffffff0f7424 */ /* 0x000fd800078e00ff */
[----:B0-----:R-:W-:Y:S05]  /*1bed0*/  WARPSYNC.COLLECTIVE R15, `(.L_x_1084) ;  /* 0x000000000f087348 */ /* 0x001fea0003c00000 */
[----:B------:R-:W-:Y:S01]  /*1bee0*/  VOTE.ANY R14, PT, P6 ;  /* 0x00000000000e7806 */ /* 0x000fe200030e0100 */
[----:B0-----:R-:W-:Y:S06]  /*1bef0*/  ENDCOLLECTIVE ;  /* 0x000000000000791b */ /* 0x001fec0003800000 */
.L_x_1084:
[----:B------:R-:W-:Y:S05]  /*1bf00*/  BSYNC B0 ;  /* 0x0000000000007941 */ /* 0x000fea0003800000 */
.L_x_1083:
        /* <DEDUP_REMOVED lines=9> */
.L_x_1085:
[----:B------:R-:W-:Y:S01]  /*1bfa0*/  IMAD.MOV.U32 R5, RZ, RZ, R14 ;  /* 0x000000ffff057224 */ /* 0x000fe200078e000e */
[----:B------:R-:W-:Y:S06]  /*1bfb0*/  BRA `(.L_x_1086) ;  /* 0xffffffac00ac7947 */ /* 0x000fec000383ffff */
.L_x_900:
[----:B------:R-:W-:Y:S01]  /*1bfc0*/  BSSY B0, `(.L_x_1087) ;  /* 0x0000007000007945 */ /* 0x000fe20003800000 */
[----:B------:R-:W-:Y:S02]  /*1bfd0*/  IMAD.MOV.U32 R13, RZ, RZ, R2 ;  /* 0x000000ffff0d7224 */ /* 0x000fe400078e0002 */
[----:B------:R-:W-:Y:S02]  /*1bfe0*/  IMAD.MOV.U32 R11, RZ, RZ, 0x1f ;  /* 0x0000001fff0b7424 */ /* 0x000fe400078e00ff */
[----:B------:R-:W-:-:S07]  /*1bff0*/  IMAD.MOV.U32 R15, RZ, RZ, -0x1 ;  /* 0xffffffffff0f7424 */ /* 0x000fce00078e00ff */
[----:B012---:R-:W-:Y:S05]  /*1c000*/  WARPSYNC.COLLECTIVE R15, `(.L_x_1088) ;  /* 0x000000000f087348 */ /* 0x007fea0003c00000 */
[----:B------:R3:W4:Y:S02]  /*1c010*/  SHFL.IDX P6, R14, R13, R12, R11 ;  /* 0x0000000c0d0e7389 */ /* 0x00072400000c000b */
[----:B01234-:R-:W-:Y:S01]  /*1c020*/  ENDCOLLECTIVE ;  /* 0x000000000000791b */ /* 0x01ffe20003800000 */
.L_x_1088:
[----:B------:R-:W-:Y:S05]  /*1c030*/  BSYNC B0 ;  /* 0x0000000000007941 */ /* 0x000fea0003800000 */
.L_x_1087:
[----:B------:R-:W-:Y:S05]  /*1c040*/  BRA `(.L_x_899) ;  /* 0xffffffac00a47947 */ /* 0x000fea000383ffff */
.L_x_904:
[----:B0-----:R0:W1:Y:S02]  /*1c050*/  SYNCS.PHASECHK.TRANS64.TRYWAIT P0, [R4+URZ+0x22820], R0 ;  /* 0x02282000040075a7 */ /* 0x001064000800017f */
[----:B-1----:R-:W-:Y:S05]  /*1c060*/  @!P0 NANOSLEEP.SYNCS 0x989680 ;  /* 0x009896800000895d */ /* 0x002fea0003900000 */
[----:B------:R-:W1:Y:S02]  /*1c070*/  @!P0 SYNCS.PHASECHK.TRANS64 P0, [R4+URZ+0x22820], R0 ;  /* 0x02282000040085a7 */ /* 0x000e64000800007f */
[----:B-1----:R-:W-:Y:S05]  /*1c080*/  @!P0 BRA `(.L_x_904) ;  /* 0xfffffffc00f08947 */ /* 0x002fea000383ffff */
[----:B------:R-:W-:Y:S05]  /*1c090*/  BRA `(.L_x_1089) ;  /* 0xffffffb000907947 */ /* 0x000fea000383ffff */
.L_x_905:
[----:B------:R-:W1:Y:S01]  /*1c0a0*/  S2R R2, SR_TID.X ;  /* 0x0000000000027919 */ /* 0x000e620000002100 */
[----:B------:R-:W-:Y:S01]  /*1c0b0*/  BSSY B0, `(.L_x_1090) ;  /* 0x000000a000007945 */ /* 0x000fe20003800000 */
[----:B------:R-:W-:Y:S02]  /*1c0c0*/  IMAD.MOV.U32 R12, RZ, RZ, RZ ;  /* 0x000000ffff0c7224 */ /* 0x000fe400078e00ff */
[----:B------:R-:W-:Y:S02]  /*1c0d0*/  IMAD.MOV.U32 R11, RZ, RZ, 0x1f ;  /* 0x0000001fff0b7424 */ /* 0x000fe400078e00ff */
[----:B------:R-:W-:Y:S01]  /*1c0e0*/  IMAD.MOV.U32 R15, RZ, RZ, -0x1 ;  /* 0xffffffffff0f7424 */ /* 0x000fe200078e00ff */
[----:B-1----:R-:W-:-:S04]  /*1c0f0*/  SHF.R.U32.HI R2, RZ, 0x5, R2 ;  /* 0x00000005ff027819 */ /* 0x002fc80000011602 */
[----:B------:R-:W-:-:S05]  /*1c100*/  LOP3.LUT R2, R2, 0x3, RZ, 0xc0, !PT ;  /* 0x0000000302027812 */ /* 0x000fca00078ec0ff */
[----:B------:R-:W-:-:S07]  /*1c110*/  IMAD.MOV.U32 R13, RZ, RZ, R2 ;  /* 0x000000ffff0d7224 */ /* 0x000fce00078e0002 */
[----:B0---4-:R-:W-:Y:S05]  /*1c120*/  WARPSYNC.COLLECTIVE R15, `(.L_x_1091) ;  /* 0x000000000f087348 */ /* 0x011fea0003c00000 */
[----:B------:R1:W2:Y:S02]  /*1c130*/  SHFL.IDX P6, R14, R13, R12, R11 ;  /* 0x0000000c0d0e7389 */ /* 0x0002a400000c000b */
[----:B012-4-:R-:W-:Y:S01]  /*1c140*/  ENDCOLLECTIVE ;  /* 0x000000000000791b */ /* 0x017fe20003800000 */
.L_x_1091:
[----:B------:R-:W-:Y:S05]  /*1c150*/  BSYNC B0 ;  /* 0x0000000000007941 */ /* 0x000fea0003800000 */
.L_x_1090:
[----:B------:R-:W-:Y:S05]  /*1c160*/  BRA `(.L_x_1092) ;  /* 0xffffffb000787947 */ /* 0x000fea000383ffff */
.L_x_906:
[----:B------:R-:W-:Y:S01]  /*1c170*/  BSSY B0, `(.L_x_1093) ;  /* 0x0000006000007945 */ /* 0x000fe20003800000 */
[----:B------:R-:W-:-:S07]  /*1c180*/  IMAD.MOV.U32 R15, RZ, RZ, -0x1 ;  /* 0xffffffffff0f7424 */ /* 0x000fce00078e00ff */
[----:B0---4-:R-:W-:Y:S05]  /*1c190*/  WARPSYNC.COLLECTIVE R15, `(.L_x_1094) ;  /* 0x000000000f0c7348 */ /* 0x011fea0003c00000 */
[----:B------:R-:W-:Y:S02]  /*1c1a0*/  ELECT P6, UR62, PT ;  /* 0x00000000003e782f */ /* 0x000fe400038c0000 */
[----:B------:R-:W-:Y:S01]  /*1c1b0*/  MOV R14, UR62 ;  /* 0x0000003e000e7c02 */ /* 0x000fe20008000f00 */
[----:B0---4-:R-:W-:Y:S10]  /*1c1c0*/  ENDCOLLECTIVE ;  /* 0x000000000000791b */ /* 0x011ff40003800000 */
.L_x_1094:
[----:B------:R-:W-:Y:S05]  /*1c1d0*/  BSYNC B0 ;  /* 0x0000000000007941 */ /* 0x000fea0003800000 */
.L_x_1093:
[----:B------:R-:W-:Y:S05]  /*1c1e0*/  BRA `(.L_x_1095) ;  /* 0xffffffb0006c7947 */ /* 0x000fea000383ffff */
.L_x_908:
[----:B0-----:R0:W1:Y:S02]  /*1c1f0*/  SYNCS.PHASECHK.TRANS64.TRYWAIT P1, [R5+URZ+0x22840], R0 ;  /* 0x02284000050075a7 */ /* 0x001064000802017f */
[----:B-1----:R-:W-:Y:S05]  /*1c200*/  @!P1 NANOSLEEP.SYNCS 0x989680 ;  /* 0x009896800000995d */ /* 0x002fea0003900000 */
[----:B------:R-:W1:Y:S02]  /*1c210*/  @!P1 SYNCS.PHASECHK.TRANS64 P1, [R5+URZ+0x22840], R0 ;  /* 0x02284000050095a7 */ /* 0x000e64000802007f */
[----:B-1----:R-:W-:Y:S05]  /*1c220*/  @!P1 BRA `(.L_x_908) ;  /* 0xfffffffc00f09947 */ /* 0x002fea000383ffff */
[----:B------:R-:W-:Y:S05]  /*1c230*/  BRA `(.L_x_1096) ;  /* 0xffffffb0008c7947 */ /* 0x000fea000383ffff */
.L_x_910:
[----:B-1----:R1:W2:Y:S02]  /*1c240*/  SYNCS.PHASECHK.TRANS64.TRYWAIT P1, [R25+URZ+0x22840], R2 ;  /* 0x02284002190075a7 */ /* 0x0022a4000802017f */
[----:B--2---:R-:W-:Y:S05]  /*1c250*/  @!P1 NANOSLEEP.SYNCS 0x989680 ;  /* 0x009896800000995d */ /* 0x004fea0003900000 */
[----:B------:R-:W2:Y:S02]  /*1c260*/  @!P1 SYNCS.PHASECHK.TRANS64 P1, [R25+URZ+0x22840], R2 ;  /* 0x02284002190095a7 */ /* 0x000ea4000802007f */
[----:B--2---:R-:W-:Y:S05]  /*1c270*/  @!P1 BRA `(.L_x_910) ;  /* 0xfffffffc00f09947 */ /* 0x004fea000383ffff */
[----:B------:R-:W-:Y:S05]  /*1c280*/  BRA `(.L_x_1097) ;  /* 0xffffffb000987947 */ /* 0x000fea000383ffff */
.L_x_912:
[----:B--2---:R2:W3:Y:S02]  /*1c290*/  SYNCS.PHASECHK.TRANS64.TRYWAIT P1, [R5+URZ+0x22860], R0 ;  /* 0x02286000050075a7 */ /* 0x0044e4000802017f */
[----:B---3--:R-:W-:Y:S05]  /*1c2a0*/  @!P1 NANOSLEEP.SYNCS 0x989680 ;  /* 0x009896800000995d */ /* 0x008fea0003900000 */
[----:B------:R-:W3:Y:S02]  /*1c2b0*/  @!P1 SYNCS.PHASECHK.TRANS64 P1, [R5+URZ+0x22860], R0 ;  /* 0x02286000050095a7 */ /* 0x000ee4000802007f */
[----:B---3--:R-:W-:Y:S05]  /*1c2c0*/  @!P1 BRA `(.L_x_912) ;  /* 0xfffffffc00f09947 */ /* 0x008fea000383ffff */
[----:B------:R-:W-:Y:S05]  /*1c2d0*/  BRA `(.L_x_1098) ;  /* 0xffffffb000947947 */ /* 0x000fea000383ffff */
.L_x_1099:
        /* <DEDUP_REMOVED lines=10> */
.L_x_6451:


//--------------------- .text._ZN7cutlass13device_kernelIN5flash11enable_sm90INS1_16FlashAttnFwdSm90INS1_25CollectiveMainloopFwdSm90ILi2EN4cute5tupleIJNS5_1CILi1EEES8_S8_EEENS6_IJNS7_ILi128EEENS7_ILi96EEENS7_ILi64EEEEEELi256ENS_10bfloat16_tEfNS_4arch4Sm90ELb0ELb0ELb1ELb1ELb1ELb0ELb1ELb1ELb0ELb1ELb0ELb0EEENS1_21CollectiveEpilogueFwdINS6_IJSA_NS7_ILi256EEESB_EEES9_SE_SG_Li256ELb1ELb1ELb0ELb0EEENS1_36VarlenDynamicPersistentTileSchedulerILi128ELi96ELi256ELi128ELb0ELb1ELb1ELb0ELb1ELb1EEEEEEEEEvNT_6ParamsE --------------------------
	.section	.text._ZN7cutlass13device_kernelIN5flash11enable_sm90INS1_16FlashAttnFwdSm90INS1_25CollectiveMainloopFwdSm90ILi2EN4cute5tupleIJNS5_1CILi1EEES8_S8_EEENS6_IJNS7_ILi128EEENS7_ILi96EEENS7_ILi64EEEEEELi256ENS_10bfloat16_tEfNS_4arch4Sm90ELb0ELb0ELb1ELb1ELb1ELb0ELb1ELb1ELb0ELb1ELb0ELb0EEENS1_21CollectiveEpilogueFwdINS6_IJSA_NS7_ILi256EEESB_EEES9_SE_SG_Li256ELb1ELb1ELb0ELb0EEENS1_36VarlenDynamicPersistentTileSchedulerILi128ELi96ELi256ELi128ELb0ELb1ELb1ELb0ELb1ELb1EEEEEEEEEvNT_6ParamsE,"ax",@progbits
	.align	128
.text._ZN7cutlass13device_kernelIN5flash11enable_sm90INS1_16FlashAttnFwdSm90INS1_25CollectiveMainloopFwdSm90ILi2EN4cute5tupleIJNS5_1CILi1EEES8_S8_EEENS6_IJNS7_ILi128EEENS7_ILi96EEENS7_ILi64EEEEEELi256ENS_10bfloat16_tEfNS_4arch4Sm90ELb0ELb0ELb1ELb1ELb1ELb0ELb1ELb1ELb0ELb1ELb0ELb0EEENS1_21CollectiveEpilogueFwdINS6_IJSA_NS7_ILi256EEESB_EEES9_SE_SG_Li256ELb1ELb1ELb0ELb0EEENS1_36VarlenDynamicPersistentTileSchedulerILi128ELi96ELi256ELi128ELb0ELb1ELb1ELb0ELb1ELb1EEEEEEEEEvNT_6ParamsE:
        .type           _ZN7cutlass13device_kernelIN5flash11enable_sm90INS1_16FlashAttnFwdSm90INS1_25CollectiveMainloopFwdSm90ILi2EN4cute5tupleIJNS5_1CILi1EEES8_S8_EEENS6_IJNS7_ILi128EEENS7_ILi96EEENS7_ILi64EEEEEELi256ENS_10bfloat16_tEfNS_4arch4Sm90ELb0ELb0ELb1ELb1ELb1ELb0ELb1ELb1ELb0ELb1ELb0ELb0EEENS1_21CollectiveEpilogueFwdINS6_IJSA_NS7_ILi256EEESB_EEES9_SE_SG_Li256ELb1ELb1ELb0ELb0EEENS1_36VarlenDynamicPersistentTileSchedulerILi128ELi96ELi256ELi128ELb0ELb1ELb1ELb0ELb1ELb1EEEEEEEEEvNT_6ParamsE,@function
        .size           _ZN7cutlass13device_kernelIN5flash11enable_sm90INS1_16FlashAttnFwdSm90INS1_25CollectiveMainloopFwdSm90ILi2EN4cute5tupleIJNS5_1CILi1EEES8_S8_EEENS6_IJNS7_ILi128EEENS7_ILi96EEENS7_ILi64EEEEEELi256ENS_10bfloat16_tEfNS_4arch4Sm90ELb0ELb0ELb1ELb1ELb1ELb0ELb1ELb1ELb0ELb1ELb0ELb0EEENS1_21CollectiveEpilogueFwdINS6_IJSA_NS7_ILi256EEESB_EEES9_SE_SG_Li256ELb1ELb1ELb0ELb0EEENS1_36VarlenDynamicPersistentTileSchedulerILi128ELi96ELi256ELi128ELb0ELb1ELb1ELb0ELb1ELb1EEEEEEEEEvNT_6ParamsE,(.L_x_6452 - _ZN7cutlass13device_kernelIN5flash11enable_sm90INS1_16FlashAttnFwdSm90INS1_25CollectiveMainloopFwdSm90ILi2EN4cute5tupleIJNS5_1CILi1EEES8_S8_EEENS6_IJNS7_ILi128EEENS7_ILi96EEENS7_ILi64EEEEEELi256ENS_10bfloat16_tEfNS_4arch4Sm90ELb0ELb0ELb1ELb1ELb1ELb0ELb1ELb1ELb0ELb1ELb0ELb0EEENS1_21CollectiveEpilogueFwdINS6_IJSA_NS7_ILi256EEESB_EEES9_SE_SG_Li256ELb1ELb1ELb0ELb0EEENS1_36VarlenDynamicPersistentTileSchedulerILi128ELi96ELi256ELi128ELb0ELb1ELb1ELb0ELb1ELb1EEEEEEEEEvNT_6ParamsE)
        .other          _ZN7cutlass13device_kernelIN5flash11enable_sm90INS1_16FlashAttnFwdSm90INS1_25CollectiveMainloopFwdSm90ILi2EN4cute5tupleIJNS5_1CILi1EEES8_S8_EEENS6_IJNS7_ILi128EEENS7_ILi96EEENS7_ILi64EEEEEELi256ENS_10bfloat16_tEfNS_4arch4Sm90ELb0ELb0ELb1ELb1ELb1ELb0ELb1ELb1ELb0ELb1ELb0ELb0EEENS1_21CollectiveEpilogueFwdINS6_IJSA_NS7_ILi256EEESB_EEES9_SE_SG_Li256ELb1ELb1ELb0ELb0EEENS1_36VarlenDynamicPersistentTileSchedulerILi128ELi96ELi256ELi128ELb0ELb1ELb1ELb0ELb1ELb1EEEEEEEEEvNT_6ParamsE,@"STO_CUDA_ENTRY STV_DEFAULT"
_ZN7cutlass13device_kernelIN5flash11enable_sm90INS1_16FlashAttnFwdSm90INS1_25CollectiveMainloopFwdSm90ILi2EN4cute5tupleIJNS5_1CILi1EEES8_S8_EEENS6_IJNS7_ILi128EEENS7_ILi96EEENS7_ILi64EEEEEELi256ENS_10bfloat16_tEfNS_4arch4Sm90ELb0ELb0ELb1ELb1ELb1ELb0ELb1ELb1ELb0ELb1ELb0ELb0EEENS1_21CollectiveEpilogueFwdINS6_IJSA_NS7_ILi256EEESB_EEES9_SE_SG_Li256ELb1ELb1ELb0ELb0EEENS1_36VarlenDynamicPersistentTileSchedulerILi128ELi96ELi256ELi128ELb0ELb1ELb1ELb0ELb1ELb1EEEEEEEEEvNT_6ParamsE:
        /* <DEDUP_REMOVED lines=47> */
.L_x_1100:
        /* <DEDUP_REMOVED lines=22> */
.L_x_1101:
        /* <DEDUP_REMOVED lines=18> */
.L_x_1102:
        /* <DEDUP_REMOVED lines=22> */
.L_x_1103:
        /* <DEDUP_REMOVED lines=23> */
.L_x_1104:
[----:B------:R-:W-:Y:S01]  /*0840*/  UISETP.NE.AND UP0, UPT, UR9, URZ, UPT ;  /* 0x0000003f0900728c */ /* 0x000fe2000bf05270 */
[----:B------:R-:W-:Y:S01]  /*0850*/  NOP ;  /* 0x0000000000007918 */ /* 0x000fe20000000000 */
[----:B0-----:R-:W-:Y:S01]  /*0860*/  UMOV UR4, 0x1 ;  /* 0x0000000100047882 */ /* 0x001fe20000000000 */
[----:B------:R-:W-:Y:S01]  /*0870*/  ULDC.64 UR36, c[0x0][0x208] ;  /* 0x0000820000247ab9 */ /* 0x000fe20000000a00 */
[----:B------:R-:W-:Y:S01]  /*0880*/  USEL UR4, UR4, 0x2, !UP0 ;  /* 0x0000000204047887 */ /* 0x000fe2000c000000 */
[----:B-1234-:R-:W-:Y:S01]  /*0890*/  BAR.SYNC.DEFER_BLOCKING 0x0 ;  /* 0x0000000000007b1d */ /* 0x01efe20000010000 */
[----:B------:R-:W-:-:S04]  /*08a0*/  PLOP3.LUT P0, PT, PT, PT, UP0, 0x80, 0x0 ;  /* 0x000000000000781c */ /* 0x000fc80003f0f008 */
[----:B------:R-:W-:-:S05]  /*08b0*/  IMAD.U32 R2, RZ, RZ, UR4 ;  /* 0x00000004ff027e24 */ /* 0x000fca000f8e00ff */
[----:B------:R0:W-:Y:S04]  /*08c0*/  STL [R1+0x24], R2 ;  /* 0x0000240201007387 */ /* 0x0001e80000100800 */
[----:B------:R-:W-:Y:S05]  /*08d0*/  @!P0 BRA `(.L_x_1105) ;  /* 0x0000009800ec8947 */ /* 0x000fea0003800000 */
.L_x_1106:
[----:B------:R-:W-:-:S08]  /*08e0*/  NOP ;  /* 0x0000000000007918 */ /* 0x000fd00000000000 */
[----:B------:R-:W1:Y:S02]  /*08f0*/  USETMAXREG.TRY_ALLOC.CTAPOOL UP0, 0xe8 ;  /* 0x000000e8000079c8 */ /* 0x000e640008000600 */
[----:B-1----:R-:W-:-:S13]  /*0900*/  PLOP3.LUT P0, PT, PT, PT, UP0, 0x80, 0x0 ;  /* 0x000000000000781c */ /* 0x002fda0003f0f008 */
[----:B------:R-:W-:Y:S05]  /*0910*/  @!P0 BRA `(.L_x_1106) ;  /* 0xfffffffc00f08947 */ /* 0x000fea000383ffff */
[----:B------:R-:W1:Y:S01]  /*0920*/  S2R R0, SR_TID.X ;  /* 0x0000000000007919 */ /* 0x000e620000002100 */
[----:B------:R-:W2:Y:S01]  /*0930*/  S2UR UR5, SR_CgaCtaId ;  /* 0x00000000000579c3 */ /* 0x000ea20000008800 */
[----:B------:R-:W-:-:S07]  /*0940*/  UMOV UR4, 0x400 ;  /* 0x0000040000047882 */ /* 0x000fce0000000000 */
[----:B------:R-:W-:Y:S06]  /*0950*/  BAR.ARV 0x8, 0x180 ;  /* 0x0206000000007b1d */ /* 0x000fec0000002000 */
[----:B--2---:R-:W-:Y:S01]  /*0960*/  ULEA UR4, UR5, UR4, 0x18 ;  /* 0x0000000405047291 */ /* 0x004fe2000f8ec03f */
[----:B-1----:R-:W-:-:S04]  /*0970*/  SHF.R.U32.HI R0, RZ, 0x7, R0 ;  /* 0x00000007ff007819 */ /* 0x002fc80000011600 */
[----:B------:R-:W-:-:S13]  /*0980*/  ISETP.NE.AND P0, PT, R0, 0x1, PT ;  /* 0x000000010000780c */ /* 0x000fda0003f05270 */
[----:B------:R-:W-:Y:S08]  /*0990*/  @!P0 BAR.ARV 0x9, 0x100 ;  /* 0x0244000000008b1d */ /* 0x000ff00000002000 */
[----:B------:R-:W-:Y:S06]  /*09a0*/  BAR.SYNC.DEFER_BLOCKING 0x5, 0x180 ;  /* 0x0146000000007b1d */ /* 0x000fec0000010000 */
[----:B------:R-:W1:Y:S01]  /*09b0*/  LDS.128 R12, [UR4+0x324d0] ;  /* 0x0324d004ff0c7984 */ /* 0x000e620008000c00 */
[----:B------:R-:W-:Y:S01]  /*09c0*/  ULDC UR4, c[0x0][0xd3c] ;  /* 0x00034f0000047ab9 */ /* 0x000fe20000000800 */
[----:B------:R-:W-:Y:S06]  /*09d0*/  BAR.ARV 0x4, 0x180 ;  /* 0x0106000000007b1d */ /* 0x000fec0000002000 */
[----:B-1----:R-:W-:-:S13]  /*09e0*/  ISETP.GE.AND P0, PT, R15, UR4, PT ;  /* 0x000000040f007c0c */ /* 0x002fda000bf06270 */
[----:B------:R-:W-:Y:S05]  /*09f0*/  @P0 EXIT ;  /* 0x000000000000094d */ /* 0x000fea0003800000 */
[----:B0-----:R-:W2:Y:S01]  /*0a00*/  LDL R2, [R1+0x24] ;  /* 0x0000240001027983 */ /* 0x001ea20000100800 */
[----:B------:R-:W-:Y:S01]  /*0a10*/  R2UR UR5, R13 ;  /* 0x000000000d0572ca */ /* 0x000fe200000e0000 */
[----:B------:R-:W-:Y:S01]  /*0a20*/  UMOV UR39, URZ ;  /* 0x0000003f00277c82 */ /* 0x000fe20008000000 */
[----:B------:R-:W-:Y:S01]  /*0a30*/  R2UR UR6, R14 ;  /* 0x000000000e0672ca */ /* 0x000fe200000e0000 */
[----:B------:R-:W0:Y:S01]  /*0a40*/  S2R R0, SR_TID.X ;  /* 0x0000000000007919 */ /* 0x000e220000002100 */
[----:B------:R-:W-:Y:S01]  /*0a50*/  UMOV UR38, URZ ;  /* 0x0000003f00267c82 */ /* 0x000fe20008000000 */
[----:B0-----:R-:W-:-:S05]  /*0a60*/  VIADD R12, R0, 0xffffff80 ;  /* 0xffffff80000c7836 */ /* 0x001fca0000000000 */
[----:B------:R-:W-:-:S04]  /*0a70*/  SHF.R.S32.HI R0, RZ, 0x1f, R12 ;  /* 0x0000001fff007819 */ /* 0x000fc8000001140c */
[CC--:B------:R-:W-:Y:S02]  /*0a80*/  LEA.HI R4, R0.reuse, R12.reuse, RZ, 0x5 ;  /* 0x0000000c00047211 */ /* 0x0c0fe400078f28ff */
[CC--:B------:R-:W-:Y:S02]  /*0a90*/  LEA.HI R3, R0.reuse, R12.reuse, RZ, 0x4 ;  /* 0x0000000c00037211 */ /* 0x0c0fe400078f20ff */
[----:B------:R-:W-:Y:S01]  /*0aa0*/  LEA.HI R11, R0, R12, RZ, 0x2 ;  /* 0x0000000c000b7211 */ /* 0x000fe200078f10ff */
[----:B------:R-:W-:Y:S01]  /*0ab0*/  IMAD.SHL.U32 R5, R4, 0x20, RZ ;  /* 0x0000002004057824 */ /* 0x000fe200078e00ff */
[----:B------:R-:W-:Y:S02]  /*0ac0*/  SHF.R.S32.HI R6, RZ, 0x4, R3 ;  /* 0x00000004ff067819 */ /* 0x000fe40000011403 */
[----:B------:R-:W-:Y:S02]  /*0ad0*/  LOP3.LUT R4, R3, 0x3fffff0, RZ, 0xc0, !PT ;  /* 0x03fffff003047812 */ /* 0x000fe400078ec0ff */
[----:B------:R-:W-:-:S02]  /*0ae0*/  LOP3.LUT R11, R11, 0xfffffffc, RZ, 0xc0, !PT ;  /* 0xfffffffc0b0b7812 */ /* 0x000fc400078ec0ff */
[----:B------:R-:W-:Y:S01]  /*0af0*/  LEA.HI R3, R3, R6, RZ, 0x1 ;  /* 0x0000000603037211 */ /* 0x000fe200078f08ff */
[C---:B------:R-:W-:Y:S01]  /*0b00*/  IMAD.IADD R4, R12.reuse, 0x1, -R4 ;  /* 0x000000010c047824 */ /* 0x040fe200078e0a04 */
[----:B------:R-:W-:Y:S01]  /*0b10*/  LOP3.LUT R5, R5, 0xfffffc00, RZ, 0xc0, !PT ;  /* 0xfffffc0005057812 */ /* 0x000fe200078ec0ff */
[----:B------:R-:W-:Y:S01]  /*0b20*/  IMAD.IADD R11, R12, 0x1, -R11 ;  /* 0x000000010c0b7824 */ /* 0x000fe200078e0a0b */
[----:B------:R-:W-:-:S03]  /*0b30*/  LOP3.LUT R3, R3, 0x1ffffffe, RZ, 0xc0, !PT ;  /* 0x1ffffffe03037812 */ /* 0x000fc600078ec0ff */
[----:B------:R-:W-:Y:S01]  /*0b40*/  IMAD R4, R4, 0x40, R5 ;  /* 0x0000004004047824 */ /* 0x000fe200078e0205 */
[----:B------:R-:W-:Y:S01]  /*0b50*/  LEA.HI R5, R11, R11, RZ, 0x1 ;  /* 0x0000000b0b057211 */ /* 0x000fe200078f08ff */
[----:B------:R-:W-:-:S03]  /*0b60*/  IMAD.IADD R3, R6, 0x1, -R3 ;  /* 0x0000000106037824 */ /* 0x000fc600078e0a03 */
[----:B------:R-:W-:Y:S01]  /*0b70*/  LOP3.LUT R6, R5, 0x1ffffffe, RZ, 0xc0, !PT ;  /* 0x1ffffffe05067812 */ /* 0x000fe200078ec0ff */
[----:B------:R-:W-:-:S04]  /*0b80*/  IMAD R225, R3, 0x8, R4 ;  /* 0x0000000803e17824 */ /* 0x000fc800078e0204 */
[----:B------:R-:W-:Y:S01]  /*0b90*/  IMAD.IADD R11, R11, 0x1, -R6 ;  /* 0x000000010b0b7824 */ /* 0x000fe200078e0a06 */
[----:B--2---:R-:W-:Y:S02]  /*0ba0*/  R2UR UR4, R2 ;  /* 0x00000000020472ca */ /* 0x004fe400000e0000 */
[CC--:B------:R-:W-:Y:S02]  /*0bb0*/  LEA.HI R2, R0.reuse, R12.reuse, RZ, 0x7 ;  /* 0x0000000c00027211 */ /* 0x0c0fe400078f38ff */
[----:B------:R-:W-:Y:S02]  /*0bc0*/  LEA.HI R0, R0, R12, RZ, 0x3 ;  /* 0x0000000c00007211 */ /* 0x000fe400078f18ff */
[----:B------:R-:W-:Y:S02]  /*0bd0*/  LOP3.LUT R220, R2, 0xffffff80, RZ, 0xc0, !PT ;  /* 0xffffff8002dc7812 */ /* 0x000fe400078ec0ff */
[----:B------:R-:W-:Y:S02]  /*0be0*/  SHF.R.S32.HI R221, RZ, 0x7, R2 ;  /* 0x00000007ffdd7819 */ /* 0x000fe40000011402 */
[----:B------:R-:W-:Y:S01]  /*0bf0*/  LOP3.LUT R214, R0, 0xfffffff8, RZ, 0xc0, !PT ;  /* 0xfffffff800d67812 */ /* 0x000fe200078ec0ff */
[----:B------:R-:W-:Y:S01]  /*0c00*/  IMAD.IADD R220, R12, 0x1, -R220 ;  /* 0x000000010cdc7824 */ /* 0x000fe200078e0adc */
[----:B------:R-:W-:Y:S01]  /*0c10*/  LEA.HI R2, R2, R221, RZ, 0x1 ;  /* 0x000000dd02027211 */ /* 0x000fe200078f08ff */
[----:B------:R-:W-:Y:S01]  /*0c20*/  ULOP3.LUT UR4, UR4, 0x1, URZ, 0xfc, !UPT ;  /* 0x0000000104047892 */ /* 0x000fe2000f8efc3f */
[----:B------:R-:W-:Y:S01]  /*0c30*/  SHF.R.S32.HI R217, RZ, 0x3, R0 ;  /* 0x00000003ffd97819 */ /* 0x000fe20000011400 */
[----:B------:R-:W-:Y:S01]  /*0c40*/  IMAD.IADD R214, R12, 0x1, -R214 ;  /* 0x000000010cd67824 */ /* 0x000fe200078e0ad6 */
[----:B------:R-:W-:-:S02]  /*0c50*/  SHF.R.S32.HI R7, RZ, 0x1f, R220 ;  /* 0x0000001fff077819 */ /* 0x000fc400000114dc */
[----:B------:R-:W-:Y:S01]  /*0c60*/  LOP3.LUT R2, R2, 0x3fffffe, RZ, 0xc0, !PT ;  /* 0x03fffffe02027812 */ /* 0x000fe200078ec0ff */
[----:B------:R-:W-:Y:S01]  /*0c70*/  IMAD.U32 R226, RZ, RZ, UR4 ;  /* 0x00000004ffe27e24 */ /* 0x000fe2000f8e00ff */
[CC--:B------:R-:W-:Y:S01]  /*0c80*/  LEA.HI R8, R7.reuse, R220.reuse, RZ, 0x2 ;  /* 0x000000dc07087211 */ /* 0x0c0fe200078f10ff */
[----:B------:R-:W-:Y:S01]  /*0c90*/  UMOV UR4, URZ ;  /* 0x0000003f00047c82 */ /* 0x000fe20008000000 */
[----:B------:R-:W-:Y:S01]  /*0ca0*/  LEA.HI R7, R7, R220, RZ, 0x5 ;  /* 0x000000dc07077211 */ /* 0x000fe200078f28ff */
[----:B------:R-:W-:Y:S01]  /*0cb0*/  IMAD.IADD R2, R221, 0x1, -R2 ;  /* 0x00000001dd027824 */ /* 0x000fe200078e0a02 */
[--C-:B------:R-:W-:Y:S01]  /*0cc0*/  SHF.R.S32.HI R9, RZ, 0x2, R8.reuse ;  /* 0x00000002ff097819 */ /* 0x100fe20000011408 */
[----:B------:R-:W-:Y:S01]  /*0cd0*/  IMAD.U32 R219, RZ, RZ, UR4 ;  /* 0x00000004ffdb7e24 */ /* 0x000fe2000f8e00ff */
[----:B------:R-:W-:Y:S02]  /*0ce0*/  SHF.R.S32.HI R10, RZ, 0x1f, R8 ;  /* 0x0000001fff0a7819 */ /* 0x000fe40000011408 */
[----:B------:R-:W-:-:S02]  /*0cf0*/  SHF.R.S32.HI R7, RZ, 0x5, R7 ;  /* 0x00000005ff077819 */ /* 0x000fc40000011407 */
[----:B------:R-:W-:Y:S02]  /*0d00*/  LEA.HI R10, R10, R9, RZ, 0x3 ;  /* 0x000000090a0a7211 */ /* 0x000fe400078f18ff */
[----:B------:R-:W-:Y:S02]  /*0d10*/  LOP3.LUT R223, R8, 0x7ffffffc, RZ, 0xc0, !PT ;  /* 0x7ffffffc08df7812 */ /* 0x000fe400078ec0ff */
[----:B------:R-:W-:-:S03]  /*0d20*/  LOP3.LUT R10, R10, 0xfffffff8, RZ, 0xc0, !PT ;  /* 0xfffffff80a0a7812 */ /* 0x000fc600078ec0ff */
[----:B------:R-:W-:Y:S01]  /*0d30*/  IMAD.IADD R223, R220, 0x1, -R223 ;  /* 0x00000001dcdf7824 */ /* 0x000fe200078e0adf */
[----:B------:R-:W-:-:S05]  /*0d40*/  IADD3 R10, R9, -R10, RZ ;  /* 0x8000000a090a7210 */ /* 0x000fca0007ffe0ff */
[----:B------:R-:W-:-:S04]  /*0d50*/  IMAD R7, R7, 0x10, R10 ;  /* 0x0000001007077824 */ /* 0x000fc800078e020a */
[----:B------:R-:W-:Y:S01]  /*0d60*/  IMAD R222, R2, 0x40, R7 ;  /* 0x0000004002de7824 */ /* 0x000fe200078e0207 */
[----:B------:R-:W-:Y:S01]  /*0d70*/  SHF.L.U32 R2, R214, 0x3, RZ ;  /* 0x00000003d6027819 */ /* 0x000fe200000006ff */
[----:B------:R-:W-:Y:S02]  /*0d80*/  IMAD.MOV.U32 R7, RZ, RZ, R15 ;  /* 0x000000ffff077224 */ /* 0x000fe400078e000f */
[----:B------:R-:W-:Y:S01]  /*0d90*/  IMAD R224, R11, 0x8, R222 ;  /* 0x000000080be07824 */ /* 0x000fe200078e02de */
[----:B------:R-:W-:Y:S01]  /*0da0*/  SHF.R.S32.HI R0, RZ, 0x1f, R2 ;  /* 0x0000001fff007819 */ /* 0x000fe20000011402 */
[C---:B------:R-:W-:Y:S02]  /*0db0*/  VIADD R212, R2.reuse, 0x40 ;  /* 0x0000004002d47836 */ /* 0x040fe40000000000 */
[C---:B------:R-:W-:Y:S02]  /*0dc0*/  VIADD R211, R2.reuse, 0x80 ;  /* 0x0000008002d37836 */ /* 0x040fe40000000000 */
[----:B------:R-:W-:Y:S01]  /*0dd0*/  VIADD R213, R2, 0xc0 ;  /* 0x000000c002d57836 */ /* 0x000fe20000000000 */
[----:B------:R-:W-:-:S02]  /*0de0*/  SHF.R.S32.HI R229, RZ, 0x1f, R212 ;  /* 0x0000001fffe57819 */ /* 0x000fc400000114d4 */
[----:B------:R-:W-:Y:S02]  /*0df0*/  SHF.R.S32.HI R228, RZ, 0x1f, R211 ;  /* 0x0000001fffe47819 */ /* 0x000fe400000114d3 */
[----:B------:R-:W-:-:S07]  /*0e00*/  SHF.R.S32.HI R227, RZ, 0x1f, R213 ;  /* 0x0000001fffe37819 */ /* 0x000fce00000114d5 */
.L_x_1153:
[----:B01----:R-:W0:Y:S01]  /*0e10*/  LDC.64 R4, c[0x0][0xd88] ;  /* 0x00036200ff047b82 */ /* 0x003e220000000a00 */
[----:B------:R-:W-:Y:S01]  /*0e20*/  ULDC.64 UR8, c[0x0][0xb20] ;  /* 0x0002c80000087ab9 */ /* 0x000fe20000000a00 */
[----:B------:R-:W-:Y:S01]  /*0e30*/  ULDC.64 UR10, c[0x0][0x418] ;  /* 0x00010600000a7ab9 */ /* 0x000fe20000000a00 */
[----:B------:R-:W-:Y:S01]  /*0e40*/  MOV R0, RZ ;  /* 0x000000ff00007202 */ /* 0x000fe20000000f00 */
[----:B------:R-:W-:Y:S01]  /*0e50*/  ULDC UR4, c[0x0][0x424] ;  /* 0x0001090000047ab9 */ /* 0x000fe20000000800 */
[----:B------:R-:W-:Y:S01]  /*0e60*/  ULDC UR7, c[0x0][0x2f0] ;  /* 0x0000bc0000077ab9 */ /* 0x000fe20000000800 */
[----:B0-----:R-:W-:-:S06]  /*0e70*/  IMAD.WIDE R4, R7, 0x4, R4 ;  /* 0x0000000407047825 */ /* 0x001fcc00078e0204 */
[----:B--2---:R-:W2:Y:S01]  /*0e80*/  LDG.E R4, desc[UR36][R4.64] ;  /* 0x0000002404047981 */ /* 0x004ea2000c1e1900 */
[----:B------:R-:W-:-:S04]  /*0e90*/  UISETP.NE.U32.AND UP0, UPT, UR8, URZ, UPT ;  /* 0x0000003f0800728c */ /* 0x000fc8000bf05070 */
[----:B------:R-:W-:-:S06]  /*0ea0*/  UISETP.NE.AND.EX UP0, UPT, UR9, URZ, UPT, UP0 ;  /* 0x0000003f0900728c */ /* 0x000fcc000bf05300 */
[----:B------:R-:W-:Y:S02]  /*0eb0*/  PLOP3.LUT P0, PT, PT, PT, UP0, 0x80, 0x0 ;  /* 0x000000000000781c */ /* 0x000fe40003f0f008 */
[----:B--2---:R-:W-:-:S13]  /*0ec0*/  R2UR UR61, R4 ;  /* 0x00000000043d72ca */ /* 0x004fda00000e0000 */
[----:B------:R-:W-:Y:S02]  /*0ed0*/  USHF.R.S32.HI UR12, URZ, 0x1f, UR61 ;  /* 0x0000001f3f0c7899 */ /* 0x000fe4000801143d */
[----:B------:R-:W-:-:S04]  /*0ee0*/  @UP0 ULEA UR8, UP1, UR61, UR8, 0x2 ;  /* 0x000000083d080291 */ /* 0x000fc8000f82103f */
[----:B------:R-:W-:Y:S02]  /*0ef0*/  @UP0 ULEA.HI.X UR9, UR61, UR9, UR12, 0x2, UP1 ;  /* 0x000000093d090291 */ /* 0x000fe400088f140c */
[----:B------:R-:W-:Y:S02]  /*0f00*/  IMAD.U32 R218, RZ, RZ, UR12 ;  /* 0x0000000cffda7e24 */ /* 0x000fe4000f8e00ff */
[----:B----4-:R-:W-:Y:S02]  /*0f10*/  IMAD.U32 R6, RZ, RZ, UR8 ;  /* 0x00000008ff067e24 */ /* 0x010fe4000f8e00ff */
[----:B------:R-:W-:Y:S01]  /*0f20*/  IMAD.U32 R7, RZ, RZ, UR9 ;  /* 0x00000009ff077e24 */ /* 0x000fe2000f8e00ff */
[----:B------:R-:W-:Y:S02]  /*0f30*/  ULDC.64 UR8, c[0x0][0xb18] ;  /* 0x0002c60000087ab9 */ /* 0x000fe40000000a00 */
[----:B------:R-:W-:Y:S02]  /*0f40*/  UISETP.NE.U32.AND UP0, UPT, UR8, URZ, UPT ;  /* 0x0000003f0800728c */ /* 0x000fe4000bf05070 */
[----:B------:R-:W-:Y:S01]  /*0f50*/  UISETP.NE.U32.AND UP1, UPT, UR10, URZ, UPT ;  /* 0x0000003f0a00728c */ /* 0x000fe2000bf25070 */
[----:B------:R0:W5:Y:S01]  /*0f60*/  @P0 LDG.E R0, desc[UR36][R6.64] ;  /* 0x0000002406000981 */ /* 0x000162000c1e1900 */
[----:B------:R-:W-:-:S02]  /*0f70*/  UISETP.NE.AND.EX UP0, UPT, UR9, URZ, UPT, UP0 ;  /* 0x0000003f0900728c */ /* 0x000fc4000bf05300 */
[----:B------:R-:W-:-:S04]  /*0f80*/  UISETP.NE.AND.EX UP1, UPT, UR11, URZ, UPT, UP1 ;  /* 0x0000003f0b00728c */ /* 0x000fc8000bf25310 */
[----:B------:R-:W-:Y:S01]  /*0f90*/  USEL UR4, UR4, 0x1, UP1 ;  /* 0x0000000104047887 */ /* 0x000fe20008800000 */
[----:B------:R-:W-:-:S03]  /*0fa0*/  PLOP3.LUT P0, PT, PT, PT, UP0, 0x80, 0x0 ;  /* 0x000000000000781c */ /* 0x000fc60003f0f008 */
[----:B------:R-:W-:Y:S02]  /*0fb0*/  UIMAD UR4, UR4, UR7, URZ ;  /* 0x00000007040472a4 */ /* 0x000fe4000f8e023f */
[----:B------:R-:W-:-:S04]  /*0fc0*/  @UP0 ULEA UR8, UP1, UR61, UR8, 0x2 ;  /* 0x000000083d080291 */ /* 0x000fc8000f82103f */
[----:B------:R-:W-:Y:S01]  /*0fd0*/  @UP0 ULEA.HI.X UR9, UR61, UR9, UR12, 0x2, UP1 ;  /* 0x000000093d090291 */ /* 0x000fe200088f140c */
[----:B------:R-:W-:Y:S02]  /*0fe0*/  IMAD.U32 R157, RZ, RZ, UR4 ;  /* 0x00000004ff9d7e24 */ /* 0x000fe4000f8e00ff */
[----:B------:R-:W-:-:S03]  /*0ff0*/  IMAD.U32 R4, RZ, RZ, UR8 ;  /* 0x00000008ff047e24 */ /* 0x000fc6000f8e00ff */
[----:B------:R-:W-:-:S05]  /*1000*/  IMAD.U32 R5, RZ, RZ, UR9 ;  /* 0x00000009ff057e24 */ /* 0x000fca000f8e00ff */
[----:B------:R0:W5:Y:S01]  /*1010*/  @P0 LDG.E R157, desc[UR36][R4.64] ;  /* 0x00000024049d0981 */ /* 0x000162000c1e1900 */
[----:B------:R-:W-:Y:S02]  /*1020*/  IMAD.U32 R216, RZ, RZ, UR5 ;  /* 0x00000005ffd87e24 */ /* 0x000fe4000f8e00ff */
[----:B------:R-:W-:Y:S01]  /*1030*/  IMAD.U32 R215, RZ, RZ, UR6 ;  /* 0x00000006ffd77e24 */ /* 0x000fe2000f8e00ff */
[----:B---3--:R-:W-:Y:S06]  /*1040*/  @P0 BRA `(.L_x_1107) ;  /* 0x00000000002c0947 */ /* 0x008fec0003800000 */
[----:B------:R-:W-:Y:S02]  /*1050*/  ULDC.64 UR4, c[0x0][0xb00] ;  /* 0x0002c00000047ab9 */ /* 0x000fe40000000a00 */
[----:B------:R-:W-:-:S04]  /*1060*/  ISETP.NE.U32.AND P0, PT, RZ, UR4, PT ;  /* 0x00000004ff007c0c */ /* 0x000fc8000bf05070 */
[----:B------:R-:W-:-:S13]  /*1070*/  ISETP.NE.AND.EX P0, PT, RZ, UR5, PT, P0 ;  /* 0x00000005ff007c0c */ /* 0x000fda000bf05300 */
[----:B------:R-:W-:Y:S05]  /*1080*/  @!P0 BRA `(.L_x_1107) ;  /* 0x00000000001c8947 */ /* 0x000fea0003800000 */
[----:B------:R-:W-:Y:S02]  /*1090*/  ULDC.64 UR4, c[0x0][0xb00] ;  /* 0x0002c00000047ab9 */ /* 0x000fe40000000a00 */
[----:B------:R-:W-:-:S06]  /*10a0*/  UIMAD.WIDE UR4, UR61, 0x4, UR4 ;  /* 0x000000043d0478a5 */ /* 0x000fcc000f8e0204 */
[----:B0-----:R-:W-:Y:S01]  /*10b0*/  IMAD.U32 R4, RZ, RZ, UR4 ;  /* 0x00000004ff047e24 */ /* 0x001fe2000f8e00ff */
[----:B------:R-:W-:-:S05]  /*10c0*/  MOV R5, UR5 ;  /* 0x0000000500057c02 */ /* 0x000fca0008000f00 */
[----:B-----5:R-:W2:Y:S04]  /*10d0*/  LDG.E R157, desc[UR36][R4.64] ;  /* 0x00000024049d7981 */ /* 0x020ea8000c1e1900 */
[----:B------:R-:W2:Y:S02]  /*10e0*/  LDG.E R6, desc[UR36][R4.64+0x4] ;  /* 0x0000042404067981 */ /* 0x000ea4000c1e1900 */
[----:B--2---:R-:W-:-:S07]  /*10f0*/  IMAD.IADD R157, R6, 0x1, -R157 ;  /* 0x00000001069d7824 */ /* 0x004fce00078e0a9d */
.L_x_1107:
[----:B-----5:R-:W-:Y:S01]  /*1100*/  IMAD.IADD R157, R157, 0x1, -R0 ;  /* 0x000000019d9d7824 */ /* 0x020fe200078e0a00 */
[----:B------:R-:W-:Y:S02]  /*1110*/  PLOP3.LUT P0, PT, PT, PT, PT, 0x80, 0x0 ;  /* 0x000000000000781c */ /* 0x000fe40003f0f070 */
[----:B------:R-:W-:Y:S01]  /*1120*/  CS2R R8, SRZ ;  /* 0x0000000000087805 */ /* 0x000fe2000001ff00 */
[----:B------:R-:W-:Y:S01]  /*1130*/  IMAD.MOV.U32 R150, RZ, RZ, RZ ;  /* 0x000000ffff967224 */ /* 0x000fe200078e00ff */
[----:B------:R-:W-:Y:S02]  /*1140*/  CS2R R148, SRZ ;  /* 0x0000000000947805 */ /* 0x000fe4000001ff00 */
[C---:B------:R-:W-:Y:S01]  /*1150*/  ISETP.GE.AND P1, PT, R157.reuse, 0x1, PT ;  /* 0x000000019d00780c */ /* 0x040fe20003f26270 */
[----:B------:R-:W-:Y:S01]  /*1160*/  VIADD R0, R157, 0x5f ;  /* 0x0000005f9d007836 */ /* 0x000fe20000000000 */
[----:B------:R-:W-:Y:S02]  /*1170*/  CS2R R146, SRZ ;  /* 0x0000000000927805 */ /* 0x000fe4000001ff00 */
[----:B------:R-:W-:-:S02]  /*1180*/  CS2R R144, SRZ ;  /* 0x0000000000907805 */ /* 0x000fc4000001ff00 */
[----:B------:R-:W-:Y:S01]  /*1190*/  CS2R R142, SRZ ;  /* 0x00000000008e7805 */ /* 0x000fe2000001ff00 */
[----:B------:R-:W-:Y:S01]  /*11a0*/  IMAD.HI R158, R0, 0x2aaaaaab, RZ ;  /* 0x2aaaaaab009e7827 */ /* 0x000fe200078e02ff */
[----:B------:R-:W-:Y:S02]  /*11b0*/  CS2R R140, SRZ ;  /* 0x00000000008c7805 */ /* 0x000fe4000001ff00 */
[----:B------:R-:W-:Y:S02]  /*11c0*/  CS2R R138, SRZ ;  /* 0x00000000008a7805 */ /* 0x000fe4000001ff00 */
[----:B------:R-:W-:Y:S01]  /*11d0*/  CS2R R136, SRZ ;  /* 0x0000000000887805 */ /* 0x000fe2000001ff00 */
[----:B------:R-:W-:Y:S01]  /*11e0*/  IMAD.MOV.U32 R0, RZ, RZ, RZ ;  /* 0x000000ffff007224 */ /* 0x000fe200078e00ff */
[----:B------:R-:W-:Y:S02]  /*11f0*/  SHF.R.U32.HI R3, RZ, 0x1f, R158 ;  /* 0x0000001fff037819 */ /* 0x000fe4000001169e */
[----:B------:R-:W-:-:S02]  /*1200*/  CS2R R134, SRZ ;  /* 0x0000000000867805 */ /* 0x000fc4000001ff00 */
[----:B------:R-:W-:Y:S02]  /*1210*/  CS2R R132, SRZ ;  /* 0x0000000000847805 */ /* 0x000fe4000001ff00 */
[----:B------:R-:W-:Y:S02]  /*1220*/  CS2R R130, SRZ ;  /* 0x0000000000827805 */ /* 0x000fe4000001ff00 */
[----:B------:R-:W-:Y:S01]  /*1230*/  LEA.HI.SX32 R158, R158, R3, 0x1c ;  /* 0x000000039e9e7211 */ /* 0x000fe200078fe2ff */
        /* <DEDUP_REMOVED lines=51> */
[----:B------:R-:W-:Y:S02]  /*1570*/  MOV R10, RZ ;  /* 0x000000ff000a7202 */ /* 0x000fe40000000f00 */
[----:B------:R-:W-:Y:S02]  /*1580*/  CS2R R26, SRZ ;  /* 0x00000000001a7805 */ /* 0x000fe4000001ff00 */
[----:B------:R-:W-:-:S02]  /*1590*/  CS2R R28, SRZ ;  /* 0x00000000001c7805 */ /* 0x000fc4000001ff00 */
[----:B------:R-:W-:Y:S01]  /*15a0*/  CS2R R24, SRZ ;  /* 0x0000000000187805 */ /* 0x000fe2000001ff00 */
[----:B------:R-:W-:Y:S06]  /*15b0*/  @!P1 BRA `(.L_x_1108) ;  /* 0x0000005c00f09947 */ /* 0x000fec0003800000 */
[----:B------:R-:W1:Y:S01]  /*15c0*/  S2UR UR53, SR_CgaCtaId ;  /* 0x00000000003579c3 */ /* 0x000e620000008800 */
[----:B------:R-:W2:Y:S01]  /*15d0*/  SHFL.IDX PT, R0, R221, RZ, 0x1f ;  /* 0x00001fffdd007589 */ /* 0x000ea200000e0000 */
[----:B------:R-:W-:Y:S02]  /*15e0*/  UMOV UR40, 0x400 ;  /* 0x0000040000287882 */ /* 0x000fe40000000000 */
[----:B-1----:R-:W-:Y:S01]  /*15f0*/  ULEA UR40, UR53, UR40, 0x18 ;  /* 0x0000002835287291 */ /* 0x002fe2000f8ec03f */
[----:B--2---:R-:W-:-:S03]  /*1600*/  R2UR UR4, R0 ;  /* 0x00000000000472ca */ /* 0x004fc600000e0000 */
[----:B------:R-:W-:-:S04]  /*1610*/  UIADD3 UR6, UR40, 0x18400, URZ ;  /* 0x0001840028067890 */ /* 0x000fc8000fffe03f */
[----:B------:R-:W-:-:S06]  /*1620*/  ULOP3.LUT UP0, URZ, UR6, 0x1bf, URZ, 0xc0, !UPT ;  /* 0x000001bf063f7892 */ /* 0x000fcc000f80c03f */
[----:B------:R-:W-:Y:S01]  /*1630*/  PLOP3.LUT P0, PT, PT, PT, UP0, 0x80, 0x0 ;  /* 0x000000000000781c */ /* 0x000fe20003f0f008 */
[----:B------:R-:W-:-:S04]  /*1640*/  ULEA.HI UR5, UR4, UR4, URZ, 0x1 ;  /* 0x0000000404057291 */ /* 0x000fc8000f8f083f */
[----:B------:R-:W-:-:S04]  /*1650*/  ULOP3.LUT UR5, UR5, 0xffffe, URZ, 0xc0, !UPT ;  /* 0x000ffffe05057892 */ /* 0x000fc8000f8ec03f */
[----:B------:R-:W-:-:S04]  /*1660*/  UIADD3 UR41, UR4, -UR5, URZ ;  /* 0x8000000504297290 */ /* 0x000fc8000fffe03f */
[----:B------:R-:W-:Y:S08]  /*1670*/  @!P0 BRA `(.L_x_1109) ;  /* 0x0000000000408947 */ /* 0x000ff00003800000 */
[----:B------:R-:W-:Y:S01]  /*1680*/  MOV R0, 0x0 ;  /* 0x0000000000007802 */ /* 0x000fe20000000f00 */
[----:B------:R-:W-:Y:S01]  /*1690*/  ULDC.64 UR4, c[0x4][0x98] ;  /* 0x0100260000047ab9 */ /* 0x000fe20000000a00 */
[----:B------:R-:W-:Y:S01]  /*16a0*/  ULDC.64 UR6, c[0x4][0x38] ;  /* 0x01000e0000067ab9 */ /* 0x000fe20000000a00 */
[----:B0-----:R-:W-:Y:S01]  /*16b0*/  IMAD.U32 R4, RZ, RZ, UR4 ;  /* 0x00000004ff047e24 */ /* 0x001fe2000f8e00ff */
        /* <DEDUP_REMOVED lines=12> */
.L_x_1109:
[----:B------:R-:W-:Y:S01]  /*1780*/  R2UR UR5, R219 ;  /* 0x00000000db0572ca */ /* 0x000fe200000e0000 */
[----:B------:R-:W1:-:S12]  /*1790*/  S2R R16, SR_TID.X ;  /* 0x0000000000107919 */ /* 0x000e580000002100 */
[----:B------:R-:W-:-:S04]  /*17a0*/  ULEA.HI UR4, UR5, UR5, URZ, 0x1 ;  /* 0x0000000505047291 */ /* 0x000fc8000f8f083f */
[----:B------:R-:W-:-:S04]  /*17b0*/  ULOP3.LUT UR4, UR4, 0xfffffffe, URZ, 0xc0, !UPT ;  /* 0xfffffffe04047892 */ /* 0x000fc8000f8ec03f */
[----:B------:R-:W-:-:S06]  /*17c0*/  UIADD3 UR4, UR5, -UR4, URZ ;  /* 0x8000000405047290 */ /* 0x000fcc000fffe03f */
[----:B------:R-:W-:-:S05]  /*17d0*/  IMAD.U32 R0, RZ, RZ, UR4 ;  /* 0x00000004ff007e24 */ /* 0x000fca000f8e00ff */
[----:B------:R-:W-:Y:S02]  /*17e0*/  SHF.L.U32 R0, R0, 0x1f, RZ ;  /* 0x0000001f00007819 */ /* 0x000fe400000006ff */
[----:B-1----:R-:W-:Y:S02]  /*17f0*/  SHF.R.U32.HI R16, RZ, 0x7, R16 ;  /* 0x00000007ff107819 */ /* 0x002fe40000011610 */
[----:B------:R-:W1:Y:S03]  /*1800*/  SYNCS.PHASECHK.TRANS64.TRYWAIT P0, [UR40+0x32400], R0 ;  /* 0x03240000ff0075a7 */ /* 0x000e660008000168 */
[----:B------:R-:W-:Y:S01]  /*1810*/  VIADD R208, R16, 0x8 ;  /* 0x0000000810d07836 */ /* 0x000fe20000000000 */
[----:B-1----:R-:W-:Y:S06]  /*1820*/  @!P0 BRA `(.L_x_1110) ;  /* 0x000000e800908947 */ /* 0x002fec0003800000 */
.L_x_1244:
[----:B------:R-:W-:Y:S05]  /*1830*/  WARPSYNC.ALL ;  /* 0x0000000000007948 */ /* 0x000fea0003800000 */
[----:B------:R-:W-:Y:S01]  /*1840*/  R2UR UR4, R226 ;  /* 0x00000000e20472ca */ /* 0x000fe200000e0000 */
[----:B------:R2:W-:-:S12]  /*1850*/  BAR.SYNC.DEFER_BLOCKING R208, 0x100 ;  /* 0x000400d00000751d */ /* 0x0005d80000010000 */
[----:B-1----:R-:W-:-:S05]  /*1860*/  IMAD.U32 R3, RZ, RZ, UR4 ;  /* 0x00000004ff037e24 */ /* 0x002fca000f8e00ff */
[----:B------:R-:W-:-:S13]  /*1870*/  ISETP.NE.AND P0, PT, R3, 0x3, PT ;  /* 0x000000030300780c */ /* 0x000fda0003f05270 */
[----:B--2---:R-:W-:Y:S05]  /*1880*/  @!P0 BRA `(.L_x_1111) ;  /* 0x0000000000048947 */ /* 0x004fea0003800000 */
[----:B------:R-:W-:Y:S01]  /*1890*/  BPT.TRAP 0x1 ;  /* 0x000000040000795c */ /* 0x000fe20000300000 */
.L_x_1111:
[----:B------:R-:W-:Y:S01]  /*18a0*/  ULEA UR52, UR38, UR40, 0x3 ;  /* 0x0000002826347291 */ /* 0x000fe2000f8e183f */
[----:B------:R-:W-:-:S05]  /*18b0*/  IMAD.U32 R3, RZ, RZ, UR39 ;  /* 0x00000027ff037e24 */ /* 0x000fca000f8e00ff */
[----:B------:R-:W-:-:S04]  /*18c0*/  SHF.L.U32 R3, R3, 0x1f, RZ ;  /* 0x0000001f03037819 */ /* 0x000fc800000006ff */
[----:B------:R1:W2:Y:S01]  /*18d0*/  SYNCS.PHASECHK.TRANS64.TRYWAIT P1, [UR52+0x32430], R3 ;  /* 0x03243003ff0075a7 */ /* 0x0002a20008020174 */
[----:B------:R-:W-:Y:S05]  /*18e0*/  @!P0 BRA `(.L_x_1112) ;  /* 0x0000000000048947 */ /* 0x000fea0003800000 */
[----:B------:R-:W-:Y:S01]  /*18f0*/  BPT.TRAP 0x1 ;  /* 0x000000040000795c */ /* 0x000fe20000300000 */
.L_x_1112:
[----:B--2---:R-:W-:Y:S05]  /*1900*/  @P1 BRA `(.L_x_1113) ;  /* 0x0000000000081947 */ /* 0x004fea0003800000 */
[----:B------:R-:W2:Y:S02]  /*1910*/  SYNCS.PHASECHK.TRANS64.TRYWAIT P1, [UR52+0x32430], R3 ;  /* 0x03243003ff0075a7 */ /* 0x000ea40008020174 */
[----:B--2---:R-:W-:Y:S05]  /*1920*/  @!P1 BRA `(.L_x_1114) ;  /* 0x000000e800689947 */ /* 0x004fea0003800000 */
.L_x_1113:
[----:B------:R-:W-:Y:S01]  /*1930*/  UIADD3 UR4, UR40, 0x1c400, URZ ;  /* 0x0001c40028047890 */ /* 0x000fe2000fffe03f */
[----:B------:R-:W-:Y:S01]  /*1940*/  WARPGROUP.ARRIVE ;  /* 0x00000000000079c5 */ /* 0x000fe20000000000 */
[----:B------:R-:W-:Y:S02]  /*1950*/  ULEA UR41, UR41, UR40, 0xd ;  /* 0x0000002829297291 */ /* 0x000fe4000f8e683f */
[----:B------:R-:W-:Y:S02]  /*1960*/  USHF.R.U32.HI UR4, URZ, 0x4, UR4 ;  /* 0x000000043f047899 */ /* 0x000fe40008011604 */
[----:B------:R-:W-:Y:S02]  /*1970*/  UIADD3 UR5, UR41, 0x18400, URZ ;  /* 0x0001840029057890 */ /* 0x000fe4000fffe03f */
[----:B------:R-:W-:Y:S02]  /*1980*/  ULOP3.LUT UR4, UR4, 0x3fff, URZ, 0xc0, !UPT ;  /* 0x00003fff04047892 */ /* 0x000fe4000f8ec03f */
[----:B------:R-:W-:-:S02]  /*1990*/  USHF.R.U32.HI UR5, URZ, 0x4, UR5 ;  /* 0x000000043f057899 */ /* 0x000fc40008011605 */
[----:B------:R-:W-:Y:S02]  /*19a0*/  ULOP3.LUT UR60, UR4, 0x10000, URZ, 0xfc, !UPT ;  /* 0x00010000043c7892 */ /* 0x000fe4000f8efc3f */
[----:B------:R-:W-:Y:S02]  /*19b0*/  ULOP3.LUT UR5, UR5, 0x3fff, URZ, 0xc0, !UPT ;  /* 0x00003fff05057892 */ /* 0x000fe4000f8ec03f */
[----:B------:R-:W-:Y:S02]  /*19c0*/  UIMAD UR4, UR38, 0x300, UR60 ;  /* 0x00000300260478a4 */ /* 0x000fe4000f8e023c */
[----:B------:R-:W-:Y:S01]  /*19d0*/  ULOP3.LUT UR7, UR5, 0x10000, URZ, 0xfc, !UPT ;  /* 0x0001000005077892 */ /* 0x000fe2000f8efc3f */
[----:B------:R-:W-:Y:S01]  /*19e0*/  UMOV UR11, 0x40000040 ;  /* 0x40000040000b7882 */ /* 0x000fe20000000000 */
[----:B------:R-:W-:Y:S02]  /*19f0*/  UMOV UR9, 0x40000040 ;  /* 0x4000004000097882 */ /* 0x000fe40000000000 */
[----:B------:R-:W-:Y:S01]  /*1a00*/  UIADD3 UR5, UR7, 0x2, URZ ;  /* 0x0000000207057890 */ /* 0x000fe2000fffe03f */
[----:B------:R-:W-:Y:S01]  /*1a10*/  IMAD.U32 R21, RZ, RZ, UR9 ;  /* 0x00000009ff157e24 */ /* 0x000fe2000f8e00ff */
[----:B------:R-:W-:Y:S01]  /*1a20*/  UMOV UR10, UR4 ;  /* 0x00000004000a7c82 */ /* 0x000fe20008000000 */
[----:B------:R-:W-:Y:S01]  /*1a30*/  UMOV UR8, UR7 ;  /* 0x0000000700087c82 */ /* 0x000fe20008000000 */
[----:B------:R-:W-:Y:S01]  /*1a40*/  UIADD3 UR6, UR4, 0x2, URZ ;  /* 0x0000000204067890 */ /* 0x000fe2000fffe03f */
[----:B------:R-:W-:Y:S01]  /*1a50*/  HGMMA.64x96x16.F32.BF16 R24, gdesc[UR8], RZ, !UPT, gsb0 ;  /* 0x01600000081879f0 */ /* 0x000fe2000c0018ff */
[----:B------:R-:W-:Y:S01]  /*1a60*/  IMAD.U32 R20, RZ, RZ, UR8 ;  /* 0x00000008ff147e24 */ /* 0x000fe2000f8e00ff */
[----:B------:R-:W-:Y:S01]  /*1a70*/  UMOV UR8, UR5 ;  /* 0x0000000500087c82 */ /* 0x000fe20008000000 */
[----:B------:R-:W-:Y:S01]  /*1a80*/  UMOV UR9, 0x40000040 ;  /* 0x4000004000097882 */ /* 0x000fe20000000000 */
[----:B------:R-:W-:Y:S01]  /*1a90*/  UMOV UR11, 0x40000040 ;  /* 0x40000040000b7882 */ /* 0x000fe20000000000 */
[----:B------:R-:W-:Y:S01]  /*1aa0*/  UIADD3 UR5, UR7, 0x4, URZ ;  /* 0x0000000407057890 */ /* 0x000fe2000fffe03f */
[----:B------:R-:W-:Y:S01]  /*1ab0*/  IMAD.U32 R18, RZ, RZ, UR8 ;  /* 0x00000008ff127e24 */ /* 0x000fe2000f8e00ff */
[----:B------:R-:W-:Y:S01]  /*1ac0*/  UMOV UR10, UR6 ;  /* 0x00000006000a7c82 */ /* 0x000fe20008000000 */
[----:B------:R-:W-:Y:S01]  /*1ad0*/  UIADD3 UR6, UR4, 0x4, URZ ;  /* 0x0000000404067890 */ /* 0x000fe2000fffe03f */
[----:B------:R-:W-:Y:S01]  /*1ae0*/  IMAD.U32 R19, RZ, RZ, UR9 ;  /* 0x00000009ff137e24 */ /* 0x000fe2000f8e00ff */
[----:B------:R-:W-:Y:S01]  /*1af0*/  UIADD3 UR4, UR4, 0x6, URZ ;  /* 0x0000000604047890 */ /* 0x000fe2000fffe03f */
[----:B------:R-:W-:-:S02]  /*1b00*/  WARPGROUP.DEPBAR.LE gsb0, 0x0 ;  /* 0x00008000000079c5 */ /* 0x000fc40000010000 */
[----:B------:R-:W-:-:S06]  /*1b10*/  WARPGROUP.ARRIVE ;  /* 0x00000000000079c5 */ /* 0x000fcc0000000000 */
[----:B------:R-:W-:Y:S01]  /*1b20*/  HGMMA.64x96x16.F32.BF16 R24, gdesc[UR8], R24, gsb0 ;  /* 0x01600000081879f0 */ /* 0x000fe20008001818 */
[----:B------:R-:W-:Y:S01]  /*1b30*/  UMOV UR8, UR5 ;  /* 0x0000000500087c82 */ /* 0x000fe20008000000 */
[----:B------:R-:W-:Y:S01]  /*1b40*/  UMOV UR9, 0x40000040 ;  /* 0x4000004000097882 */ /* 0x000fe20000000000 */
[----:B------:R-:W-:Y:S01]  /*1b50*/  UMOV UR10, UR6 ;  /* 0x00000006000a7c82 */ /* 0x000fe20008000000 */
[----:B------:R-:W-:Y:S01]  /*1b60*/  UMOV UR11, 0x40000040 ;  /* 0x40000040000b7882 */ /* 0x000fe20000000000 */
[----:B------:R-:W-:Y:S01]  /*1b70*/  UIADD3 UR5, UR7, 0x6, URZ ;  /* 0x0000000607057890 */ /* 0x000fe2000fffe03f */
[----:B------:R-:W-:Y:S01]  /*1b80*/  MOV R16, UR8 ;  /* 0x0000000800107c02 */ /* 0x000fe20008000f00 */
[----:B------:R-:W-:Y:S01]  /*1b90*/  IMAD.U32 R17, RZ, RZ, UR9 ;  /* 0x00000009ff117e24 */ /* 0x000fe2000f8e00ff */
[----:B------:R-:W-:Y:S02]  /*1ba0*/  WARPGROUP.DEPBAR.LE gsb0, 0x0 ;  /* 0x00008000000079c5 */ /* 0x000fe40000010000 */
[----:B------:R-:W-:-:S06]  /*1bb0*/  WARPGROUP.ARRIVE ;  /* 0x00000000000079c5 */ /* 0x000fcc0000000000 */
[----:B------:R-:W-:Y:S01]  /*1bc0*/  HGMMA.64x96x16.F32.BF16 R24, gdesc[UR8], R24, gsb0 ;  /* 0x01600000081879f0 */ /* 0x000fe20008001818 */
[----:B------:R-:W-:Y:S01]  /*1bd0*/  UMOV UR8, UR5 ;  /* 0x0000000500087c82 */ /* 0x000fe20008000000 */
[----:B------:R-:W-:Y:S01]  /*1be0*/  UMOV UR9, 0x40000040 ;  /* 0x4000004000097882 */ /* 0x000fe20000000000 */
[----:B------:R-:W-:Y:S01]  /*1bf0*/  UMOV UR10, UR4 ;  /* 0x00000004000a7c82 */ /* 0x000fe20008000000 */
[----:B------:R-:W-:Y:S01]  /*1c00*/  UMOV UR11, 0x40000040 ;  /* 0x40000040000b7882 */ /* 0x000fe20000000000 */
[----:B------:R-:W-:Y:S02]  /*1c10*/  IMAD.U32 R14, RZ, RZ, UR8 ;  /* 0x00000008ff0e7e24 */ /* 0x000fe4000f8e00ff */
[----:B------:R-:W-:Y:S01]  /*1c20*/  IMAD.U32 R15, RZ, RZ, UR9 ;  /* 0x00000009ff0f7e24 */ /* 0x000fe2000f8e00ff */
[----:B------:R-:W-:Y:S02]  /*1c30*/  WARPGROUP.DEPBAR.LE gsb0, 0x0 ;  /* 0x00008000000079c5 */ /* 0x000fe40000010000 */
[----:B------:R-:W-:-:S06]  /*1c40*/  WARPGROUP.ARRIVE ;  /* 0x00000000000079c5 */ /* 0x000fcc0000000000 */
[----:B------:R-:W-:Y:S03]  /*1c50*/  HGMMA.64x96x16.F32.BF16 R24, gdesc[UR8], R24, gsb0 ;  /* 0x01600000081879f0 */ /* 0x000fe60008001818 */
[----:B------:R-:W-:Y:S02]  /*1c60*/  WARPGROUP.DEPBAR.LE gsb0, 0x0 ;  /* 0x00008000000079c5 */ /* 0x000fe40000010000 */
[----:B------:R-:W2:Y:S02]  /*1c70*/  SYNCS.PHASECHK.TRANS64.TRYWAIT P1, [UR40+0x32410], R0 ;  /* 0x03241000ff0075a7 */ /* 0x000ea40008020168 */
[----:B--2---:R-:W-:Y:S05]  /*1c80*/  @!P1 BRA `(.L_x_1115) ;  /* 0x000000e400a89947 */ /* 0x004fea0003800000 */
.L_x_1245:
[----:B------:R-:W-:Y:S05]  /*1c90*/  @!P0 BRA `(.L_x_1116) ;  /* 0x0000000000048947 */ /* 0x000fea0003800000 */
[----:B------:R-:W-:Y:S01]  /*1ca0*/  BPT.TRAP 0x1 ;  /* 0x000000040000795c */ /* 0x000fe20000300000 */
.L_x_1116:
[----:B------:R2:W3:Y:S01]  /*1cb0*/  SYNCS.PHASECHK.TRANS64.TRYWAIT P1, [UR52+0x32450], R3 ;  /* 0x03245003ff0075a7 */ /* 0x0004e20008020174 */
[----:B------:R-:W-:Y:S05]  /*1cc0*/  @!P0 BRA `(.L_x_1117) ;  /* 0x0000000000048947 */ /* 0x000fea0003800000 */
[----:B------:R-:W-:Y:S01]  /*1cd0*/  BPT.TRAP 0x1 ;  /* 0x000000040000795c */ /* 0x000fe20000300000 */
.L_x_1117:
[----:B---3--:R-:W-:Y:S05]  /*1ce0*/  @P1 BRA `(.L_x_1118) ;  /* 0x0000000000081947 */ /* 0x008fea0003800000 */
[----:B------:R-:W3:Y:S02]  /*1cf0*/  SYNCS.PHASECHK.TRANS64.TRYWAIT P1, [UR52+0x32450], R3 ;  /* 0x03245003ff0075a7 */ /* 0x000ee40008020174 */
[----:B---3--:R-:W-:Y:S05]  /*1d00*/  @!P1 BRA `(.L_x_1119) ;  /* 0x000000e400a09947 */ /* 0x008fea0003800000 */
.L_x_1118:
[----:B------:R-:W-:Y:S01]  /*1d10*/  UIADD3 UR40, UR40, 0x400, URZ ;  /* 0x0000040028287890 */ /* 0x000fe2000fffe03f */
[----:B------:R-:W-:Y:S01]  /*1d20*/  WARPGROUP.ARRIVE ;  /* 0x00000000000079c5 */ /* 0x000fe20000000000 */
[----:B------:R-:W-:-:S05]  /*1d30*/  UIADD3 UR41, UR41, 0x22400, URZ ;  /* 0x0002240029297890 */ /* 0x000fca000fffe03f */
[----:B0-----:R-:W0:Y:S01]  /*1d40*/  S2R R0, SR_TID.X ;  /* 0x0000000000007919 */ /* 0x001e220000002100 */
[----:B------:R-:W-:Y:S02]  /*1d50*/  USHF.R.U32.HI UR6, URZ, 0x4, UR40 ;  /* 0x000000043f067899 */ /* 0x000fe40008011628 */
[----:B------:R-:W-:Y:S02]  /*1d60*/  USHF.R.U32.HI UR41, URZ, 0x4, UR41 ;  /* 0x000000043f297899 */ /* 0x000fe40008011629 */
[----:B------:R-:W-:Y:S02]  /*1d70*/  ULOP3.LUT UR6, UR6, 0x3fff, URZ, 0xc0, !UPT ;  /* 0x00003fff06067892 */ /* 0x000fe4000f8ec03f */
[----:B------:R-:W-:Y:S02]  /*1d80*/  ULOP3.LUT UR4, UR41, 0x3fff, URZ, 0xc0, !UPT ;  /* 0x00003fff29047892 */ /* 0x000fe4000f8ec03f */
[----:B------:R-:W-:Y:S02]  /*1d90*/  ULOP3.LUT UR7, UR6, 0x10000, URZ, 0xfc, !UPT ;  /* 0x0001000006077892 */ /* 0x000fe4000f8efc3f */
[----:B------:R-:W-:-:S02]  /*1da0*/  ULOP3.LUT UR4, UR4, 0x10000, URZ, 0xfc, !UPT ;  /* 0x0001000004047892 */ /* 0x000fc4000f8efc3f */
[----:B------:R-:W-:Y:S01]  /*1db0*/  UIMAD UR5, UR38, 0xc00, UR7 ;  /* 0x00000c00260578a4 */ /* 0x000fe2000f8e0207 */
[----:B------:R-:W-:Y:S01]  /*1dc0*/  UMOV UR9, 0x40000040 ;  /* 0x4000004000097882 */ /* 0x000fe20000000000 */
[----:B------:R-:W-:Y:S01]  /*1dd0*/  UMOV UR11, 0x40000040 ;  /* 0x40000040000b7882 */ /* 0x000fe20000000000 */
[----:B------:R-:W-:Y:S02]  /*1de0*/  IMAD.U32 R13, RZ, RZ, UR9 ;  /* 0x00000009ff0d7e24 */ /* 0x000fe4000f8e00ff */
[----:B------:R-:W-:Y:S01]  /*1df0*/  UMOV UR8, UR4 ;  /* 0x0000000400087c82 */ /* 0x000fe20008000000 */
[----:B------:R-:W-:Y:S01]  /*1e00*/  UMOV UR13, 0x40000040 ;  /* 0x40000040000d7882 */ /* 0x000fe20000000000 */
[----:B------:R-:W-:Y:S01]  /*1e10*/  UMOV UR10, UR5 ;  /* 0x00000005000a7c82 */ /* 0x000fe20008000000 */
[----:B------:R-:W-:Y:S01]  /*1e20*/  IMAD.U32 R12, RZ, RZ, UR8 ;  /* 0x00000008ff0c7e24 */ /* 0x000fe2000f8e00ff */
[----:B------:R-:W-:Y:S01]  /*1e30*/  HGMMA.64x96x16.F32.BF16 R24, gdesc[UR8], R24, gsb0 ;  /* 0x01600000081879f0 */ /* 0x000fe20008001818 */
[----:B------:R-:W-:Y:S01]  /*1e40*/  UIADD3 UR8, UR4, 0x2, URZ ;  /* 0x0000000204087890 */ /* 0x000fe2000fffe03f */
[----:B------:R-:W-:Y:S01]  /*1e50*/  IMAD.U32 R11, RZ, RZ, UR13 ;  /* 0x0000000dff0b7e24 */ /* 0x000fe2000f8e00ff */
[----:B------:R-:W-:Y:S01]  /*1e60*/  UIADD3 UR9, UR5, 0x2, URZ ;  /* 0x0000000205097890 */ /* 0x000fe2000fffe03f */
[----:B------:R-:W-:Y:S01]  /*1e70*/  UMOV UR15, 0x40000040 ;  /* 0x40000040000f7882 */ /* 0x000fe20000000000 */
[----:B------:R-:W-:-:S03]  /*1e80*/  UIADD3 UR10, UR5, 0x302, URZ ;  /* 0x00000302050a7890 */ /* 0x000fc6000fffe03f */
[----:B------:R-:W-:Y:S01]  /*1e90*/  UMOV UR12, UR8 ;  /* 0x00000008000c7c82 */ /* 0x000fe20008000000 */
[----:B------:R-:W-:Y:S01]  /*1ea0*/  UIADD3 UR8, UR4, 0x4, URZ ;  /* 0x0000000404087890 */ /* 0x000fe2000fffe03f */
[----:B------:R-:W-:Y:S01]  /*1eb0*/  IMAD.U32 R10, RZ, RZ, UR12 ;  /* 0x0000000cff0a7e24 */ /* 0x000fe2000f8e00ff */
[----:B------:R-:W-:Y:S01]  /*1ec0*/  UMOV UR14, UR9 ;  /* 0x00000009000e7c82 */ /* 0x000fe20008000000 */
[----:B------:R-:W-:Y:S01]  /*1ed0*/  UIADD3 UR9, UR5, 0x4, URZ ;  /* 0x0000000405097890 */ /* 0x000fe2000fffe03f */
[----:B0-----:R-:W-:Y:S01]  /*1ee0*/  SHF.R.U32.HI R0, RZ, 0x7, R0 ;  /* 0x00000007ff007819 */ /* 0x001fe20000011600 */
[----:B------:R-:W-:Y:S01]  /*1ef0*/  UMOV UR11, 0x40000040 ;  /* 0x40000040000b7882 */ /* 0x000fe20000000000 */
[----:B------:R-:W-:Y:S02]  /*1f00*/  UIADD3 UR16, UR4, 0x406, URZ ;  /* 0x0000040604107890 */ /* 0x000fe4000fffe03f */
[----:B------:R-:W-:Y:S01]  /*1f10*/  UIADD3 UR18, UR5, 0x306, URZ ;  /* 0x0000030605127890 */ /* 0x000fe2000fffe03f */
[----:B------:R-:W-:Y:S01]  /*1f20*/  IADD3 R0, -R0, 0xb, RZ ;  /* 0x0000000b00007810 */ /* 0x000fe20007ffe1ff */
[----:B------:R-:W-:Y:S01]  /*1f30*/  UMOV UR17, 0x40000040 ;  /* 0x4000004000117882 */ /* 0x000fe20000000000 */
[----:B------:R-:W-:Y:S01]  /*1f40*/  UMOV UR19, 0x40000040 ;  /* 0x4000004000137882 */ /* 0x000fe20000000000 */
[----:B------:R-:W-:-:S02]  /*1f50*/  UIADD3 UR20, UR4, 0x800, URZ ;  /* 0x0000080004147890 */ /* 0x000fc4000fffe03f */
[----:B------:R-:W-:Y:S01]  /*1f60*/  UIADD3 UR22, UR5, 0x600, URZ ;  /* 0x0000060005167890 */ /* 0x000fe2000fffe03f */
[----:B------:R-:W-:Y:S01]  /*1f70*/  UMOV UR21, 0x40000040 ;  /* 0x4000004000157882 */ /* 0x000fe20000000000 */
        /* <DEDUP_REMOVED lines=29> */
[----:B------:R-:W-:Y:S02]  /*2150*/  WARPGROUP.DEPBAR.LE gsb0, 0x0 ;  /* 0x00008000000079c5 */ /* 0x000fe40000010000 */
[----:B------:R-:W-:-:S06]  /*2160*/  WARPGROUP.ARRIVE ;  /* 0x00000000000079c5 */ /* 0x000fcc0000000000 */
[----:B------:R-:W-:Y:S01]  /*2170*/  HGMMA.64x96x16.F32.BF16 R24, gdesc[UR12], R24, gsb0 ;  /* 0x016000000c1879f0 */ /* 0x000fe20008001818 */
[----:B------:R-:W-:Y:S01]  /*2180*/  UMOV UR12, UR8 ;  /* 0x00000008000c7c82 */ /* 0x000fe20008000000 */
[----:B------:R-:W-:Y:S01]  /*2190*/  UMOV UR13, 0x40000040 ;  /* 0x40000040000d7882 */ /* 0x000fe20000000000 */
[----:B------:R-:W-:Y:S01]  /*21a0*/  UMOV UR14, UR9 ;  /* 0x00000009000e7c82 */ /* 0x000fe20008000000 */
[----:B------:R-:W-:Y:S01]  /*21b0*/  UMOV UR15, 0x40000040 ;  /* 0x40000040000f7882 */ /* 0x000fe20000000000 */
[----:B------:R-:W-:Y:S01]  /*21c0*/  UIADD3 UR8, UR4, 0x6, URZ ;  /* 0x0000000604087890 */ /* 0x000fe2000fffe03f */
[----:B------:R-:W-:Y:S01]  /*21d0*/  IMAD.U32 R8, RZ, RZ, UR12 ;  /* 0x0000000cff087e24 */ /* 0x000fe2000f8e00ff */
[----:B------:R-:W-:Y:S01]  /*21e0*/  UIADD3 UR9, UR5, 0x6, URZ ;  /* 0x0000000605097890 */ /* 0x000fe2000fffe03f */
[----:B------:R-:W-:Y:S01]  /*21f0*/  MOV R9, UR13 ;  /* 0x0000000d00097c02 */ /* 0x000fe20008000f00 */
        /* <DEDUP_REMOVED lines=20> */
[----:B------:R-:W-:Y:S01]  /*2340*/  UMOV UR9, 0x40000040 ;  /* 0x4000004000097882 */ /* 0x000fe20000000000 */
[----:B------:R-:W-:Y:S01]  /*2350*/  IMAD.U32 R5, RZ, RZ, UR13 ;  /* 0x0000000dff057e24 */ /* 0x000fe2000f8e00ff */
        /* <DEDUP_REMOVED lines=44> */
.L_x_1120:
[----:B------:R-:W-:Y:S01]  /*2620*/  ULDC UR4, c[0x0][0xad0] ;  /* 0x0002b40000047ab9 */ /* 0x000fe20000000800 */
[----:B-12---:R-:W-:Y:S02]  /*2630*/  IMAD R3, R158, -0x60, R157 ;  /* 0xffffffa09e037824 */ /* 0x006fe400078e029d */
[----:B------:R-:W-:Y:S01]  /*2640*/  FMUL.FTZ R24, R24, UR4 ;  /* 0x0000000418187c20 */ /* 0x000fe20008410000 */
[----:B------:R-:W-:Y:S01]  /*2650*/  FMUL.FTZ R25, R25, UR4 ;  /* 0x0000000419197c20 */ /* 0x000fe20008410000 */
[----:B------:R-:W-:Y:S01]  /*2660*/  FMUL.FTZ R32, R32, UR4 ;  /* 0x0000000420207c20 */ /* 0x000fe20008410000 */
[----:B------:R-:W-:Y:S01]  /*2670*/  FMUL.FTZ R28, R28, UR4 ;  /* 0x000000041c1c7c20 */ /* 0x000fe20008410000 */
[----:B------:R-:W-:Y:S01]  /*2680*/  FMUL.FTZ R29, R29, UR4 ;  /* 0x000000041d1d7c20 */ /* 0x000fe20008410000 */
[----:B------:R-:W-:Y:S01]  /*2690*/  VIADD R22, R3, 0x60 ;  /* 0x0000006003167836 */ /* 0x000fe20000000000 */
[----:B------:R-:W1:Y:S01]  /*26a0*/  MUFU.TANH R24, R24 ;  /* 0x0000001800187308 */ /* 0x000e620000002400 */
[----:B------:R-:W-:Y:S01]  /*26b0*/  FMUL.FTZ R27, R27, UR4 ;  /* 0x000000041b1b7c20 */ /* 0x000fe20008410000 */
[----:B------:R-:W-:Y:S01]  /*26c0*/  FMUL.FTZ R26, R26, UR4 ;  /* 0x000000041a1a7c20 */ /* 0x000fe20008410000 */
[----:B------:R-:W-:-:S02]  /*26d0*/  IMAD R22, R223, -0x2, R22 ;  /* 0xfffffffedf167824 */ /* 0x000fc400078e0216 */
[----:B------:R-:W-:Y:S01]  /*26e0*/  FMUL.FTZ R33, R33, UR4 ;  /* 0x0000000421217c20 */ /* 0x000fe20008410000 */
[----:B------:R-:W-:Y:S01]  /*26f0*/  FMUL.FTZ R30, R30, UR4 ;  /* 0x000000041e1e7c20 */ /* 0x000fe20008410000 */
[----:B------:R-:W-:Y:S01]  /*2700*/  FMUL.FTZ R31, R31, UR4 ;  /* 0x000000041f1f7c20 */ /* 0x000fe20008410000 */
[----:B------:R-:W-:Y:S01]  /*2710*/  FMUL.FTZ R36, R36, UR4 ;  /* 0x0000000424247c20 */ /* 0x000fe20008410000 */
[----:B------:R-:W2:Y:S01]  /*2720*/  MUFU.TANH R25, R25 ;  /* 0x0000001900197308 */ /* 0x000ea20000002400 */
[C---:B------:R-:W-:Y:S01]  /*2730*/  ISETP.GT.AND P2, PT, R22.reuse, RZ, PT ;  /* 0x000000ff1600720c */ /* 0x040fe20003f44270 */
[----:B------:R-:W-:Y:S01]  /*2740*/  FMUL.FTZ R37, R37, UR4 ;  /* 0x0000000425257c20 */ /* 0x000fe20008410000 */
[----:B------:R-:W-:Y:S01]  /*2750*/  ISETP.GT.AND P1, PT, R22, 0x1, PT ;  /* 0x000000011600780c */ /* 0x000fe20003f24270 */
[----:B------:R-:W-:Y:S01]  /*2760*/  FMUL.FTZ R34, R34, UR4 ;  /* 0x0000000422227c20 */ /* 0x000fe20008410000 */
[----:B------:R-:W-:Y:S01]  /*2770*/  ISETP.GT.AND P4, PT, R22, 0x10, PT ;  /* 0x000000101600780c */ /* 0x000fe20003f84270 */
[----:B------:R-:W-:Y:S01]  /*2780*/  FMUL.FTZ R40, R40, UR4 ;  /* 0x0000000428287c20 */ /* 0x000fe20008410000 */
[----:B------:R-:W-:Y:S01]  /*2790*/  ISETP.GT.AND P6, PT, R22, 0x8, PT ;  /* 0x000000081600780c */ /* 0x000fe20003fc4270 */
[----:B------:R-:W3:Y:S01]  /*27a0*/  MUFU.TANH R32, R32 ;  /* 0x0000002000207308 */ /* 0x000ee20000002400 */
[----:B-1----:R-:W-:Y:S01]  /*27b0*/  FSEL R3, R24, -INF , P2 ;  /* 0xff80000018037808 */ /* 0x002fe20001000000 */
[----:B------:R-:W-:Y:S01]  /*27c0*/  FMUL.FTZ R35, R35, UR4 ;  /* 0x0000000423237c20 */ /* 0x000fe20008410000 */
[----:B------:R-:W-:Y:S01]  /*27d0*/  ISETP.GT.AND P5, PT, R22, 0x9, PT ;  /* 0x000000091600780c */ /* 0x000fe20003fa4270 */
[----:B------:R-:W-:Y:S01]  /*27e0*/  FMUL.FTZ R41, R41, UR4 ;  /* 0x0000000429297c20 */ /* 0x000fe20008410000 */
[----:B------:R-:W-:Y:S01]  /*27f0*/  FMUL.FTZ R38, R38, UR4 ;  /* 0x0000000426267c20 */ /* 0x000fe20008410000 */
[----:B------:R-:W-:Y:S01]  /*2800*/  ISETP.GT.AND P3, PT, R22, 0x11, PT ;  /* 0x000000111600780c */ /* 0x000fe20003f64270 */
[----:B------:R-:W-:Y:S01]  /*2810*/  FMUL.FTZ R44, R44, UR4 ;  /* 0x000000042c2c7c20 */ /* 0x000fe20008410000 */
[----:B------:R-:W1:Y:S01]  /*2820*/  MUFU.TANH R28, R28 ;  /* 0x0000001c001c7308 */ /* 0x000e620000002400 */
[----:B--2---:R-:W-:Y:S01]  /*2830*/  FSEL R25, R25, -INF , P1 ;  /* 0xff80000019197808 */ /* 0x004fe20000800000 */
[----:B------:R-:W-:Y:S01]  /*2840*/  FMUL.FTZ R39, R39, UR4 ;  /* 0x0000000427277c20 */ /* 0x000fe20008410000 */
[----:B------:R-:W-:Y:S01]  /*2850*/  FMUL.FTZ R45, R45, UR4 ;  /* 0x000000042d2d7c20 */ /* 0x000fe20008410000 */
[----:B------:R-:W-:Y:S01]  /*2860*/  FMUL.FTZ R42, R42, UR4 ;  /* 0x000000042a2a7c20 */ /* 0x000fe20008410000 */
[----:B------:R-:W-:Y:S01]  /*2870*/  FMUL.FTZ R48, R48, UR4 ;  /* 0x0000000430307c20 */ /* 0x000fe20008410000 */
[----:B------:R-:W-:Y:S01]  /*2880*/  FMUL.FTZ R43, R43, UR4 ;  /* 0x000000042b2b7c20 */ /* 0x000fe20008410000 */
[----:B------:R-:W-:Y:S01]  /*2890*/  FMUL.FTZ R49, R49, UR4 ;  /* 0x0000000431317c20 */ /* 0x000fe20008410000 */
[----:B------:R-:W2:Y:S01]  /*28a0*/  MUFU.TANH R29, R29 ;  /* 0x0000001d001d7308 */ /* 0x000ea20000002400 */
[----:B---3--:R-:W-:Y:S01]  /*28b0*/  FSEL R174, R32, -INF , P4 ;  /* 0xff80000020ae7808 */ /* 0x008fe20002000000 */
[----:B------:R-:W-:Y:S01]  /*28c0*/  FMUL.FTZ R46, R46, UR4 ;  /* 0x000000042e2e7c20 */ /* 0x000fe20008410000 */
[----:B------:R-:W-:Y:S01]  /*28d0*/  FMNMX.FTZ R32, R3, R25, !PT ;  /* 0x0000001903207209 */ /* 0x000fe20007810000 */
[----:B------:R-:W-:Y:S01]  /*28e0*/  FMUL.FTZ R52, R52, UR4 ;  /* 0x0000000434347c20 */ /* 0x000fe20008410000 */
[----:B------:R-:W-:Y:S01]  /*28f0*/  FMUL.FTZ R47, R47, UR4 ;  /* 0x000000042f2f7c20 */ /* 0x000fe20008410000 */
        /* <DEDUP_REMOVED lines=23> */
[----:B------:R-:W-:Y:S01]  /*2a70*/  ISETP.GT.AND P1, PT, R22, 0x19, PT ;  /* 0x000000191600780c */ /* 0x000fe20003f24270 */
[----:B------:R-:W-:Y:S01]  /*2a80*/  FMUL.FTZ R63, R63, UR4 ;  /* 0x000000043f3f7c20 */ /* 0x000fe20008410000 */
[----:B------:R-:W-:Y:S01]  /*2a90*/  FMNMX.FTZ R32, R174, R27, !PT ;  /* 0x0000001bae207209 */ /* 0x000fe20007810000 */
        /* <DEDUP_REMOVED lines=9> */
[----:B--2---:R-:W-:Y:S01]  /*2b30*/  FSEL R175, R33, -INF , P3 ;  /* 0xff80000021af7808 */ /* 0x004fe20001800000 */
[----:B------:R-:W-:Y:S01]  /*2b40*/  FMUL.FTZ R71, R71, UR4 ;  /* 0x0000000447477c20 */ /* 0x000fe20008410000 */
[----:B------:R-:W-:Y:S01]  /*2b50*/  ULDC UR4, c[0x0][0xa80] ;  /* 0x0002a00000047ab9 */ /* 0x000fe20000000800 */
[----:B------:R-:W-:Y:S01]  /*2b60*/  UIADD3 UR5, UR52, 0x32440, URZ ;  /* 0x0003244034057890 */ /* 0x000fe2000fffe03f */
[----:B------:R-:W-:Y:S01]  /*2b70*/  IMAD.U32 R202, RZ, RZ, UR4 ;  /* 0x00000004ffca7e24 */ /* 0x000fe2000f8e00ff */
[----:B------:R-:W-:-:S02]  /*2b80*/  ULOP3.LUT UR6, UR6, 0x3000000, URZ, 0xfc, !UPT ;  /* 0x0300000006067892 */ /* 0x000fc4000f8efc3f */
[----:B------:R-:W2:Y:S01]  /*2b90*/  MUFU.TANH R36, R36 ;  /* 0x0000002400247308 */ /* 0x000ea20000002400 */
[----:B---3--:R-:W-:Y:S01]  /*2ba0*/  FSEL R30, R30, -INF , P6 ;  /* 0xff8000001e1e7808 */ /* 0x008fe20003000000 */
[----:B------:R-:W-:Y:S01]  /*2bb0*/  UPRMT UR5, UR53, 0x654, UR5 ;  /* 0x0000065435057896 */ /* 0x000fe20008000005 */
[----:B------:R-:W-:Y:S01]  /*2bc0*/  ISETP.GT.AND P6, PT, R22, 0x20, PT ;  /* 0x000000201600780c */ /* 0x000fe20003fc4270 */
[----:B------:R-:W-:Y:S01]  /*2bd0*/  UIMAD UR4, UR38, 0xc00, UR6 ;  /* 0x00000c00260478a4 */ /* 0x000fe2000f8e0206 */
[----:B------:R-:W-:Y:S01]  /*2be0*/  FMNMX.FTZ R27, R30, R27, !PT ;  /* 0x0000001b1e1b7209 */ /* 0x000fe20007810000 */
[----:B------:R-:W-:Y:S02]  /*2bf0*/  UMOV UR11, 0x40000040 ;  /* 0x40000040000b7882 */ /* 0x000fe40000000000 */
[----:B------:R-:W3:Y:S01]  /*2c00*/  MUFU.TANH R37, R37 ;  /* 0x0000002500257308 */ /* 0x000ee20000002400 */
[----:B-1----:R-:W-:Y:S02]  /*2c10*/  FSEL R28, R31, -INF , P5 ;  /* 0xff8000001f1c7808 */ /* 0x002fe40002800000 */
[----:B------:R-:W-:Y:S01]  /*2c20*/  FMNMX.FTZ R31, R175, R32, !PT ;  /* 0x00000020af1f7209 */ /* 0x000fe20007810000 */
[----:B------:R-:W-:Y:S01]  /*2c30*/  SYNCS.ARRIVE.TRANS64.RED.A1T0 RZ, [UR5], RZ ;  /* 0x000000ffffff79a7 */ /* 0x000fe20008100405 */
[----:B------:R-:W-:Y:S01]  /*2c40*/  FMNMX.FTZ R27, R28, R27, !PT ;  /* 0x0000001b1c1b7209 */ /* 0x000fe20007810000 */
[----:B------:R-:W-:Y:S01]  /*2c50*/  UMOV UR10, UR4 ;  /* 0x00000004000a7c82 */ /* 0x000fe20008000000 */
[----:B------:R-:W-:Y:S01]  /*2c60*/  ISETP.GT.AND P5, PT, R22, 0x21, PT ;  /* 0x000000211600780c */ /* 0x000fe20003fa4270 */
[----:B------:R-:W1:Y:S01]  /*2c70*/  MUFU.TANH R34, R34 ;  /* 0x0000002200227308 */ /* 0x000e620000002400 */
[----:B--2---:R-:W-:-:S04]  /*2c80*/  FSEL R176, R36, -INF , P2 ;  /* 0xff80000024b07808 */ /* 0x004fc80001000000 */
[----:B------:R-:W-:-:S03]  /*2c90*/  FMNMX.FTZ R32, R176, R31, !PT ;  /* 0x0000001fb0207209 */ /* 0x000fc60007810000 */
[----:B------:R-:W2:Y:S01]  /*2ca0*/  MUFU.TANH R40, R40 ;  /* 0x0000002800287308 */ /* 0x000ea20000002400 */
[----:B---3--:R-:W-:-:S04]  /*2cb0*/  FSEL R177, R37, -INF , P1 ;  /* 0xff80000025b17808 */ /* 0x008fc80000800000 */
[----:B------:R-:W-:-:S03]  /*2cc0*/  FMNMX.FTZ R31, R177, R32, !PT ;  /* 0x00000020b11f7209 */ /* 0x000fc60007810000 */
[----:B------:R-:W3:Y:S01]  /*2cd0*/  MUFU.TANH R35, R35 ;  /* 0x0000002300237308 */ /* 0x000ee20000002400 */
[----:B-1----:R-:W-:Y:S02]  /*2ce0*/  FSEL R178, R34, -INF , P4 ;  /* 0xff80000022b27808 */ /* 0x002fe40002000000 */
[----:B------:R-:W-:Y:S02]  /*2cf0*/  ISETP.GT.AND P4, PT, R22, 0x28, PT ;  /* 0x000000281600780c */ /* 0x000fe40003f84270 */
[----:B------:R-:W-:-:S03]  /*2d00*/  FMNMX.FTZ R32, R178, R27, !PT ;  /* 0x0000001bb2207209 */ /* 0x000fc60007810000 */
[----:B------:R-:W1:Y:S01]  /*2d10*/  MUFU.TANH R41, R41 ;  /* 0x0000002900297308 */ /* 0x000e620000002400 */
[----:B--2---:R-:W-:-:S04]  /*2d20*/  FSEL R182, R40, -INF , P6 ;  /* 0xff80000028b67808 */ /* 0x004fc80003000000 */
[----:B------:R-:W-:-:S03]  /*2d30*/  FMNMX.FTZ R31, R182, R31, !PT ;  /* 0x0000001fb61f7209 */ /* 0x000fc60007810000 */
[----:B------:R-:W2:Y:S01]  /*2d40*/  MUFU.TANH R38, R38 ;  /* 0x0000002600267308 */ /* 0x000ea20000002400 */
[----:B---3--:R-:W-:Y:S02]  /*2d50*/  FSEL R179, R35, -INF , P3 ;  /* 0xff80000023b37808 */ /* 0x008fe40001800000 */
[----:B------:R-:W-:Y:S02]  /*2d60*/  ISETP.GT.AND P3, PT, R22, 0x29, PT ;  /* 0x000000291600780c */ /* 0x000fe40003f64270 */
[----:B------:R-:W-:-:S03]  /*2d70*/  FMNMX.FTZ R27, R179, R32, !PT ;  /* 0x00000020b31b7209 */ /* 0x000fc60007810000 */
[----:B------:R-:W3:Y:S01]  /*2d80*/  MUFU.TANH R44, R44 ;  /* 0x0000002c002c7308 */ /* 0x000ee20000002400 */
[----:B-1----:R-:W-:-:S04]  /*2d90*/  FSEL R184, R41, -INF , P5 ;  /* 0xff80000029b87808 */ /* 0x002fc80002800000 */
[----:B------:R-:W-:-:S03]  /*2da0*/  FMNMX.FTZ R31, R184, R31, !PT ;  /* 0x0000001fb81f7209 */ /* 0x000fc60007810000 */
[----:B------:R-:W1:Y:S01]  /*2db0*/  MUFU.TANH R39, R39 ;  /* 0x0000002700277308 */ /* 0x000e620000002400 */
[----:B--2---:R-:W-:Y:S02]  /*2dc0*/  FSEL R180, R38, -INF , P2 ;  /* 0xff80000026b47808 */ /* 0x004fe40001000000 */
[----:B------:R-:W-:Y:S02]  /*2dd0*/  ISETP.GT.AND P2, PT, R22, 0x30, PT ;  /* 0x000000301600780c */ /* 0x000fe40003f44270 */
        /* <DEDUP_REMOVED lines=69> */
[----:B------:R-:W-:-:S05]  /*3230*/  ISETP.GT.AND P4, PT, R22, 0x58, PT ;  /* 0x000000581600780c */ /* 0x000fca0003f84270 */
[----:B------:R-:W1:Y:S01]  /*3240*/  MUFU.TANH R65, R65 ;  /* 0x0000004100417308 */ /* 0x000e620000002400 */
[----:B--2---:R-:W-:Y:S02]  /*3250*/  FSEL R191, R59, -INF , P3 ;  /* 0xff8000003bbf7808 */ /* 0x004fe40001800000 */
[----:B------:R-:W-:Y:S02]  /*3260*/  ISETP.GT.AND P3, PT, R22, 0x59, PT ;  /* 0x000000591600780c */ /* 0x000fe40003f64270 */
[----:B------:R-:W-:-:S03]  /*3270*/  FMNMX.FTZ R22, R196, R27, !PT ;  /* 0x0000001bc4167209 */ /* 0x000fc60007810000 */
[----:B------:R-:W2:Y:S01]  /*3280*/  MUFU.TANH R62, R62 ;  /* 0x0000003e003e7308 */ /* 0x000ea20000002400 */
[----:B---3--:R-:W-:Y:S02]  /*3290*/  FSEL R164, R64, -INF , P6 ;  /* 0xff80000040a47808 */ /* 0x008fe40003000000 */
[----:B------:R-:W-:Y:S02]  /*32a0*/  FMNMX.FTZ R22, R191, R22, !PT ;  /* 0x00000016bf167209 */ /* 0x000fe40007810000 */
[----:B------:R-:W-:-:S03]  /*32b0*/  FMNMX.FTZ R32, R164, R31, !PT ;  /* 0x0000001fa4207209 */ /* 0x000fc60007810000 */
[----:B------:R-:W3:Y:S01]  /*32c0*/  MUFU.TANH R68, R68 ;  /* 0x0000004400447308 */ /* 0x000ee20000002400 */
[----:B-1----:R-:W-:-:S04]  /*32d0*/  FSEL R165, R65, -INF , P5 ;  /* 0xff80000041a57808 */ /* 0x002fc80002800000 */
[----:B------:R-:W-:-:S03]  /*32e0*/  FMNMX.FTZ R27, R165, R32, !PT ;  /* 0x00000020a51b7209 */ /* 0x000fc60007810000 */
[----:B------:R-:W1:Y:S01]  /*32f0*/  MUFU.TANH R63, R63 ;  /* 0x0000003f003f7308 */ /* 0x000e620000002400 */
[----:B--2---:R-:W-:-:S04]  /*3300*/  FSEL R193, R62, -INF , P2 ;  /* 0xff8000003ec17808 */ /* 0x004fc80001000000 */
[----:B------:R-:W-:-:S03]  /*3310*/  FMNMX.FTZ R22, R193, R22, !PT ;  /* 0x00000016c1167209 */ /* 0x000fc60007810000 */
[----:B------:R-:W2:Y:S01]  /*3320*/  MUFU.TANH R66, R66 ;  /* 0x0000004200427308 */ /* 0x000ea20000002400 */
[----:B---3--:R-:W-:-:S04]  /*3330*/  FSEL R166, R68, -INF , P4 ;  /* 0xff80000044a67808 */ /* 0x008fc80002000000 */
        /* <DEDUP_REMOVED lines=12> */
[----:B------:R-:W-:Y:S02]  /*3400*/  FMNMX.FTZ R32, R167, R32, !PT ;  /* 0x00000020a7207209 */ /* 0x000fe40007810000 */
[----:B--2---:R-:W-:-:S03]  /*3410*/  FSEL R170, R70, -INF , P4 ;  /* 0xff80000046aa7808 */ /* 0x004fc60002000000 */
[----:B------:R-:W1:Y:S01]  /*3420*/  SHFL.BFLY PT, R31, R32, 0x2, 0x1f ;  /* 0x0c401f00201f7f89 */ /* 0x000e6200000e0000 */
[----:B------:R-:W-:Y:S02]  /*3430*/  FMNMX.FTZ R22, R170, R27, !PT ;  /* 0x0000001baa167209 */ /* 0x000fe40007810000 */
[----:B---3--:R-:W-:-:S04]  /*3440*/  FSEL R171, R71, -INF , P3 ;  /* 0xff80000047ab7808 */ /* 0x008fc80001800000 */
[----:B------:R-:W-:-:S05]  /*3450*/  FMNMX.FTZ R22, R171, R22, !PT ;  /* 0x00000016ab167209 */ /* 0x000fca0007810000 */
[----:B------:R-:W2:Y:S01]  /*3460*/  SHFL.BFLY PT, R27, R22, 0x2, 0x1f ;  /* 0x0c401f00161b7f89 */ /* 0x000ea200000e0000 */
[----:B-1----:R-:W-:-:S05]  /*3470*/  FMNMX.FTZ R31, R32, R31, !PT ;  /* 0x0000001f201f7209 */ /* 0x002fca0007810000 */
[----:B------:R-:W1:Y:S01]  /*3480*/  SHFL.BFLY PT, R34, R31, 0x1, 0x1f ;  /* 0x0c201f001f227f89 */ /* 0x000e6200000e0000 */
[----:B--2---:R-:W-:-:S05]  /*3490*/  FMNMX.FTZ R27, R22, R27, !PT ;  /* 0x0000001b161b7209 */ /* 0x004fca0007810000 */
[----:B------:R-:W2:Y:S01]  /*34a0*/  SHFL.BFLY PT, R156, R27, 0x1, 0x1f ;  /* 0x0c201f001b9c7f89 */ /* 0x000ea200000e0000 */
[----:B-1----:R-:W-:Y:S01]  /*34b0*/  FMNMX.FTZ R199, R31, R34, !PT ;  /* 0x000000221fc77209 */ /* 0x002fe20007810000 */
[----:B------:R1:W-:Y:S03]  /*34c0*/  BAR.SYNC.DEFER_BLOCKING R208, 0x100 ;  /* 0x000400d00000751d */ /* 0x0003e60000010000 */
[C---:B------:R-:W-:Y:S01]  /*34d0*/  FSETP.NEU.FTZ.AND P1, PT, R199.reuse, -INF , PT ;  /* 0xff800000c700780b */ /* 0x040fe20003f3d000 */
[----:B------:R-:W-:-:S05]  /*34e0*/  FMUL.FTZ R172, R199, R202 ;  /* 0x000000cac7ac7220 */ /* 0x000fca0000410000 */
[----:B------:R-:W-:-:S05]  /*34f0*/  FSEL R172, R172, RZ, P1 ;  /* 0x000000ffacac7208 */ /* 0x000fca0000800000 */
[--C-:B------:R-:W-:Y:S01]  /*3500*/  FFMA.FTZ R3, R3, R202, -R172.reuse ;  /* 0x000000ca03037223 */ /* 0x100fe200000108ac */
[----:B--2---:R-:W-:Y:S01]  /*3510*/  FMNMX.FTZ R156, R27, R156, !PT ;  /* 0x0000009c1b9c7209 */ /* 0x004fe20007810000 */
[-CC-:B------:R-:W-:Y:S01]  /*3520*/  FFMA.FTZ R22, R25, R202.reuse, -R172.reuse ;  /* 0x000000ca19167223 */ /* 0x180fe200000108ac */
[-CC-:B------:R-:W-:Y:S01]  /*3530*/  FFMA.FTZ R23, R23, R202.reuse, -R172.reuse ;  /* 0x000000ca17177223 */ /* 0x180fe200000108ac */
[-CC-:B------:R-:W-:Y:S01]  /*3540*/  FFMA.FTZ R159, R29, R202.reuse, -R172.reuse ;  /* 0x000000ca1d9f7223 */ /* 0x180fe200000108ac */
[C---:B------:R-:W-:Y:S01]  /*3550*/  FSETP.NEU.FTZ.AND P1, PT, R156.reuse, -INF , PT ;  /* 0xff8000009c00780b */ /* 0x040fe20003f3d000 */
[-C--:B------:R-:W-:Y:S01]  /*3560*/  FMUL.FTZ R173, R156, R202.reuse ;  /* 0x000000ca9cad7220 */ /* 0x080fe20000410000 */
[----:B------:R-:W-:Y:S01]  /*3570*/  MUFU.EX2 R3, R3 ;  /* 0x0000000300037308 */ /* 0x000fe20000000800 */
[-CC-:B------:R-:W-:Y:S01]  /*3580*/  FFMA.FTZ R174, R174, R202.reuse, -R172.reuse ;  /* 0x000000caaeae7223 */ /* 0x180fe200000108ac */
[-CC-:B------:R-:W-:Y:S01]  /*3590*/  FFMA.FTZ R175, R175, R202.reuse, -R172.reuse ;  /* 0x000000caafaf7223 */ /* 0x180fe200000108ac */
[-CC-:B------:R-:W-:Y:S01]  /*35a0*/  FFMA.FTZ R176, R176, R202.reuse, -R172.reuse ;  /* 0x000000cab0b07223 */ /* 0x180fe200000108ac */
[----:B------:R-:W-:Y:S01]  /*35b0*/  FSEL R173, R173, RZ, P1 ;  /* 0x000000ffadad7208 */ /* 0x000fe20000800000 */
        /* <DEDUP_REMOVED lines=20> */
[----:B--2---:R-:W-:Y:S01]  /*3700*/  F2FP.BF16.F32.PACK_AB R152, R22, R3 ;  /* 0x000000031698723e */ /* 0x004fe200000010ff */
        /* <DEDUP_REMOVED lines=15> */
[----:B---3--:R-:W-:Y:S01]  /*3800*/  F2FP.BF16.F32.PACK_AB R154, R159, R23 ;  /* 0x000000179f9a723e */ /* 0x008fe200000010ff */
[-CC-:B------:R-:W-:Y:S01]  /*3810*/  FFMA.FTZ R191, R191, R202.reuse, -R173.reuse ;  /* 0x000000cabfbf7223 */ /* 0x180fe200000108ad */
[-CC-:B------:R-:W-:Y:S01]  /*3820*/  FFMA.FTZ R193, R193, R202.reuse, -R173.reuse ;  /* 0x000000cac1c17223 */ /* 0x180fe200000108ad */
[-CC-:B------:R-:W-:Y:S01]  /*3830*/  FFMA.FTZ R195, R195, R202.reuse, -R173.reuse ;  /* 0x000000cac3c37223 */ /* 0x180fe200000108ad */
[-CC-:B------:R-:W-:Y:S01]  /*3840*/  FFMA.FTZ R164, R164, R202.reuse, -R172.reuse ;  /* 0x000000caa4a47223 */ /* 0x180fe200000108ac */
[-CC-:B------:R-:W-:Y:S01]  /*3850*/  FFMA.FTZ R165, R165, R202.reuse, -R172.reuse ;  /* 0x000000caa5a57223 */ /* 0x180fe200000108ac */
[-CC-:B------:R-:W-:Y:S01]  /*3860*/  FFMA.FTZ R166, R166, R202.reuse, -R172.reuse ;  /* 0x000000caa6a67223 */ /* 0x180fe200000108ac */
[----:B------:R-:W-:Y:S01]  /*3870*/  MUFU.EX2 R162, R162 ;  /* 0x000000a200a27308 */ /* 0x000fe20000000800 */
[-C--:B------:R-:W-:Y:S01]  /*3880*/  FFMA.FTZ R167, R167, R202.reuse, -R172 ;  /* 0x000000caa7a77223 */ /* 0x080fe200000108ac */
[-CC-:B------:R-:W-:Y:S01]  /*3890*/  FFMA.FTZ R168, R168, R202.reuse, -R173.reuse ;  /* 0x000000caa8a87223 */ /* 0x180fe200000108ad */
[-CC-:B------:R-:W-:Y:S01]  /*38a0*/  FFMA.FTZ R169, R169, R202.reuse, -R173.reuse ;  /* 0x000000caa9a97223 */ /* 0x180fe200000108ad */
[-CC-:B------:R-:W-:Y:S01]  /*38b0*/  FFMA.FTZ R170, R170, R202.reuse, -R173.reuse ;  /* 0x000000caaaaa7223 */ /* 0x180fe200000108ad */
[----:B------:R-:W-:Y:S01]  /*38c0*/  FFMA.FTZ R171, R171, R202, -R173 ;  /* 0x000000caabab7223 */ /* 0x000fe200000108ad */
[----:B------:R-:W-:-:S02]  /*38d0*/  FADD.FTZ R22, R3, R22 ;  /* 0x0000001603167221 */ /* 0x000fc40000010000 */
[----:B------:R-:W3:Y:S01]  /*38e0*/  MUFU.EX2 R163, R163 ;  /* 0x000000a300a37308 */ /* 0x000ee20000000800 */
[----:B--2---:R-:W-:Y:S01]  /*38f0*/  F2FP.BF16.F32.PACK_AB R153, R161, R160 ;  /* 0x000000a0a199723e */ /* 0x004fe200000010ff */
[----:B------:R-:W-:Y:S01]  /*3900*/  FADD.FTZ R161, R160, R161 ;  /* 0x000000a1a0a17221 */ /* 0x000fe20000010000 */
[----:B------:R-:W-:-:S04]  /*3910*/  FADD.FTZ R22, R23, R22 ;  /* 0x0000001617167221 */ /* 0x000fc80000010000 */
[----:B------:R-:W-:Y:S01]  /*3920*/  FADD.FTZ R159, R159, R22 ;  /* 0x000000169f9f7221 */ /* 0x000fe20000010000 */
[----:B------:R-:W-:Y:S08]  /*3930*/  MUFU.EX2 R174, R174 ;  /* 0x000000ae00ae7308 */ /* 0x000ff00000000800 */
[----:B------:R-:W2:Y:S01]  /*3940*/  MUFU.EX2 R175, R175 ;  /* 0x000000af00af7308 */ /* 0x000ea20000000800 */
[----:B---3--:R-:W-:Y:S01]  /*3950*/  F2FP.BF16.F32.PACK_AB R155, R163, R162 ;  /* 0x000000a2a39b723e */ /* 0x008fe200000010ff */
        /* <DEDUP_REMOVED lines=9> */
[----:B------:R-:W3:Y:S08]  /*39f0*/  MUFU.EX2 R179, R179 ;  /* 0x000000b300b37308 */ /* 0x000ef00000000800 */
[----:B------:R-:W-:Y:S08]  /*3a00*/  MUFU.EX2 R180, R180 ;  /* 0x000000b400b47308 */ /* 0x000ff00000000800 */
[----:B------:R-:W4:Y:S08]  /*3a10*/  MUFU.EX2 R181, R181 ;  /* 0x000000b500b57308 */ /* 0x000f300000000800 */
[----:B------:R-:W5:Y:S08]  /*3a20*/  MUFU.EX2 R182, R182 ;  /* 0x000000b600b67308 */ /* 0x000f700000000800 */
[----:B------:R-:W-:Y:S08]  /*3a30*/  MUFU.EX2 R184, R184 ;  /* 0x000000b800b87308 */ /* 0x000ff00000000800 */
[----:B------:R-:W-:Y:S08]  /*3a40*/  MUFU.EX2 R186, R186 ;  /* 0x000000ba00ba7308 */ /* 0x000ff00000000800 */
[----:B------:R-:W-:Y:S08]  /*3a50*/  MUFU.EX2 R188, R188 ;  /* 0x000000bc00bc7308 */ /* 0x000ff00000000800 */
[----:B------:R-:W0:Y:S08]  /*3a60*/  MUFU.EX2 R183, R183 ;  /* 0x000000b700b77308 */ /* 0x000e300000000800 */
[----:B------:R-:W1:Y:S08]  /*3a70*/  MUFU.EX2 R185, R185 ;  /* 0x000000b900b97308 */ /* 0x000e700000000800 */
[----:B------:R-:W1:Y:S08]  /*3a80*/  MUFU.EX2 R187, R187 ;  /* 0x000000bb00bb7308 */ /* 0x000e700000000800 */
[----:B------:R-:W1:Y:S08]  /*3a90*/  MUFU.EX2 R189, R189 ;  /* 0x000000bd00bd7308 */ /* 0x000e700000000800 */
[----:B------:R-:W-:Y:S08]  /*3aa0*/  MUFU.EX2 R204, R204 ;  /* 0x000000cc00cc7308 */ /* 0x000ff00000000800 */
[----:B------:R-:W1:Y:S08]  /*3ab0*/  MUFU.EX2 R205, R205 ;  /* 0x000000cd00cd7308 */ /* 0x000e700000000800 */
[----:B------:R-:W-:Y:S08]  /*3ac0*/  MUFU.EX2 R206, R206 ;  /* 0x000000ce00ce7308 */ /* 0x000ff00000000800 */
[----:B------:R-:W-:Y:S08]  /*3ad0*/  MUFU.EX2 R207, R207 ;  /* 0x000000cf00cf7308 */ /* 0x000ff00000000800 */
[----:B------:R-:W-:Y:S08]  /*3ae0*/  MUFU.EX2 R203, R203 ;  /* 0x000000cb00cb7308 */ /* 0x000ff00000000800 */
[----:B------:R-:W1:Y:S08]  /*3af0*/  MUFU.EX2 R198, R198 ;  /* 0x000000c600c67308 */ /* 0x000e700000000800 */
[----:B------:R-:W-:Y:S08]  /*3b00*/  MUFU.EX2 R200, R200 ;  /* 0x000000c800c87308 */ /* 0x000ff00000000800 */
        /* <DEDUP_REMOVED lines=13> */
[----:B------:R-:W-:Y:S01]  /*3be0*/  MUFU.EX2 R168, R168 ;  /* 0x000000a800a87308 */ /* 0x000fe20000000800 */
[----:B------:R-:W-:-:S02]  /*3bf0*/  WARPGROUP.DEPBAR.LE gsb0, 0x0 ;  /* 0x00008000000079c5 */ /* 0x000fc40000010000 */
[----:B--2---:R-:W-:Y:S01]  /*3c00*/  F2FP.BF16.F32.PACK_AB R152, R175, R174 ;  /* 0x000000aeaf98723e */ /* 0x004fe200000010ff */
[----:B------:R-:W-:Y:S01]  /*3c10*/  FADD.FTZ R174, R174, R159 ;  /* 0x0000009faeae7221 */ /* 0x000fe20000010000 */
[----:B---3--:R-:W-:Y:S01]  /*3c20*/  F2FP.BF16.F32.PACK_AB R153, R179, R178 ;  /* 0x000000b2b399723e */ /* 0x008fe200000010ff */
[----:B------:R-:W-:Y:S01]  /*3c30*/  FADD.FTZ R178, R178, R163 ;  /* 0x000000a3b2b27221 */ /* 0x000fe20000010000 */
[----:B------:R-:W-:Y:S01]  /*3c40*/  F2FP.BF16.F32.PACK_AB R154, R177, R176 ;  /* 0x000000b0b19a723e */ /* 0x000fe200000010ff */
[----:B------:R-:W2:Y:S01]  /*3c50*/  MUFU.EX2 R169, R169 ;  /* 0x000000a900a97308 */ /* 0x000ea20000000800 */
[----:B----4-:R-:W-:Y:S01]  /*3c60*/  F2FP.BF16.F32.PACK_AB R155, R181, R180 ;  /* 0x000000b4b59b723e */ /* 0x010fe200000010ff */
        /* <DEDUP_REMOVED lines=10> */
[----:B------:R-:W-:Y:S01]  /*3d10*/  UMOV UR11, 0x40000040 ;  /* 0x40000040000b7882 */ /* 0x000fe20000000000 */
[----:B-----5:R-:W-:Y:S01]  /*3d20*/  FADD.FTZ R177, R182, R177 ;  /* 0x000000b1b6b17221 */ /* 0x020fe20000010000 */
[----:B------:R-:W3:Y:S01]  /*3d30*/  MUFU.EX2 R171, R171 ;  /* 0x000000ab00ab7308 */ /* 0x000ee20000000800 */
[----:B0-----:R-:W-:-:S02]  /*3d40*/  FADD.FTZ R180, R183, R180 ;  /* 0x000000b4b7b47221 */ /* 0x001fc40000010000 */
[----:B------:R-:W-:Y:S02]  /*3d50*/  FADD.FTZ R177, R184, R177 ;  /* 0x000000b1b8b17221 */ /* 0x000fe40000010000 */
[----:B-1----:R-:W-:Y:S02]  /*3d60*/  FADD.FTZ R180, R185, R180 ;  /* 0x000000b4b9b47221 */ /* 0x002fe40000010000 */
[----:B------:R-:W-:Y:S02]  /*3d70*/  FADD.FTZ R177, R186, R177 ;  /* 0x000000b1bab17221 */ /* 0x000fe40000010000 */
[----:B------:R-:W-:Y:S02]  /*3d80*/  FADD.FTZ R180, R187, R180 ;  /* 0x000000b4bbb47221 */ /* 0x000fe40000010000 */
[----:B------:R-:W-:Y:S02]  /*3d90*/  FADD.FTZ R177, R188, R177 ;  /* 0x000000b1bcb17221 */ /* 0x000fe40000010000 */
[----:B------:R-:W-:Y:S01]  /*3da0*/  FADD.FTZ R180, R189, R180 ;  /* 0x000000b4bdb47221 */ /* 0x000fe20000010000 */
[----:B------:R-:W-:-:S02]  /*3db0*/  WARPGROUP.DEPBAR.LE gsb0, 0x0 ;  /* 0x00008000000079c5 */ /* 0x000fc40000010000 */
[----:B------:R-:W-:Y:S02]  /*3dc0*/  F2FP.BF16.F32.PACK_AB R152, R184, R182 ;  /* 0x000000b6b898723e */ /* 0x000fe400000010ff */
[----:B------:R-:W-:Y:S02]  /*3dd0*/  F2FP.BF16.F32.PACK_AB R153, R185, R183 ;  /* 0x000000b7b999723e */ /* 0x000fe400000010ff */
[----:B------:R-:W-:Y:S02]  /*3de0*/  F2FP.BF16.F32.PACK_AB R154, R188, R186 ;  /* 0x000000babc9a723e */ /* 0x000fe400000010ff */
[----:B------:R-:W-:-:S04]  /*3df0*/  F2FP.BF16.F32.PACK_AB R155, R189, R187 ;  /* 0x000000bbbd9b723e */ /* 0x000fc800000010ff */
[----:B------:R-:W-:-:S06]  /*3e00*/  WARPGROUP.ARRIVE ;  /* 0x00000000000079c5 */ /* 0x000fcc0000000000 */
[----:B------:R-:W-:Y:S01]  /*3e10*/  HGMMA.64x256x16.F32.BF16 R24, R152, gdesc[UR8].tnspB, R24, gsb0 ;  /* 0x43e0000898187df0 */ /* 0x000fe20008001818 */
[----:B------:R-:W-:Y:S01]  /*3e20*/  UIADD3 UR10, UR4, 0x180, URZ ;  /* 0x00000180040a7890 */ /* 0x000fe2000fffe03f */
[----:B------:R-:W-:Y:S01]  /*3e30*/  UMOV UR11, 0x40000040 ;  /* 0x40000040000b7882 */ /* 0x000fe20000000000 */
[----:B------:R-:W-:Y:S02]  /*3e40*/  WARPGROUP.DEPBAR.LE gsb0, 0x0 ;  /* 0x00008000000079c5 */ /* 0x000fe40000010000 */
[----:B------:R-:W-:Y:S01]  /*3e50*/  F2FP.BF16.F32.PACK_AB R152, R205, R204 ;  /* 0x000000cccd98723e */ /* 0x000fe200000010ff */
[----:B------:R-:W-:Y:S01]  /*3e60*/  FADD.FTZ R204, R204, R177 ;  /* 0x000000b1cccc7221 */ /* 0x000fe20000010000 */
[C---:B------:R-:W-:Y:S01]  /*3e70*/  F2FP.BF16.F32.PACK_AB R153, R198.reuse, R203 ;  /* 0x000000cbc699723e */ /* 0x040fe200000010ff */
        /* <DEDUP_REMOVED lines=33> */
[----:B--2---:R-:W-:Y:S01]  /*4090*/  F2FP.BF16.F32.PACK_AB R153, R169, R168 ;  /* 0x000000a8a999723e */ /* 0x004fe200000010ff */
[----:B------:R-:W-:Y:S01]  /*40a0*/  FADD.FTZ R168, R168, R195 ;  /* 0x000000c3a8a87221 */ /* 0x000fe20000010000 */
[----:B------:R-:W-:Y:S01]  /*40b0*/  F2FP.BF16.F32.PACK_AB R154, R167, R166 ;  /* 0x000000a6a79a723e */ /* 0x000fe200000010ff */
[----:B------:R-:W-:Y:S01]  /*40c0*/  FADD.FTZ R165, R165, R164 ;  /* 0x000000a4a5a57221 */ /* 0x000fe20000010000 */
[----:B---3--:R-:W-:Y:S01]  /*40d0*/  F2FP.BF16.F32.PACK_AB R155, R171, R170 ;  /* 0x000000aaab9b723e */ /* 0x008fe200000010ff */
        /* <DEDUP_REMOVED lines=10> */
.L_x_1121:
[----:B------:R-:W-:Y:S01]  /*4180*/  UIADD3 UR52, UR52, 0x32460, URZ ;  /* 0x0003246034347890 */ /* 0x000fe2000fffe03f */
[----:B------:R-:W-:-:S03]  /*4190*/  ISETP.GE.AND P1, PT, R157, 0x61, PT ;  /* 0x000000619d00780c */ /* 0x000fc60003f26270 */
[----:B------:R-:W-:-:S09]  /*41a0*/  UPRMT UR52, UR53, 0x654, UR52 ;  /* 0x0000065435347896 */ /* 0x000fd20008000034 */
[----:B------:R-:W-:Y:S01]  /*41b0*/  SYNCS.ARRIVE.TRANS64.RED.A1T0 RZ, [UR52], RZ ;  /* 0x000000ffffff79a7 */ /* 0x000fe20008100434 */
[----:B------:R-:W-:Y:S05]  /*41c0*/  @!P1 BRA `(.L_x_1122) ;  /* 0x0000002800609947 */ /* 0x000fea0003800000 */
[----:B------:R-:W-:Y:S01]  /*41d0*/  VIADD R3, R158, 0xfffffffe ;  /* 0xfffffffe9e037836 */ /* 0x000fe20000000000 */
[----:B------:R-:W-:Y:S01]  /*41e0*/  MOV R200, R199 ;  /* 0x000000c700c87202 */ /* 0x000fe20000000f00 */
[----:B------:R-:W-:-:S07]  /*41f0*/  IMAD.MOV.U32 R201, RZ, RZ, R156 ;  /* 0x000000ffffc97224 */ /* 0x000fce00078e009c */
.L_x_1133:
[----:B------:R-:W-:Y:S01]  /*4200*/  UIADD3 UR38, UR38, 0x1, URZ ;  /* 0x0000000126267890 */ /* 0x000fe2000fffe03f */
[C---:B------:R-:W-:Y:S01]  /*4210*/  ISETP.GT.AND P1, PT, R3.reuse, RZ, PT ;  /* 0x000000ff0300720c */ /* 0x040fe20003f24270 */
[----:B------:R-:W-:Y:S02]  /*4220*/  VIADD R3, R3, 0xffffffff ;  /* 0xffffffff03037836 */ /* 0x000fe40000000000 */
[----:B------:R-:W-:-:S04]  /*4230*/  UISETP.NE.AND UP0, UPT, UR38, 0x2, UPT ;  /* 0x000000022600788c */ /* 0x000fc8000bf05270 */
[----:B------:R-:W-:Y:S02]  /*4240*/  USEL UR4, URZ, 0x1, UP0 ;  /* 0x000000013f047887 */ /* 0x000fe40008000000 */
[----:B------:R-:W-:Y:S02]  /*4250*/  USEL UR38, UR38, URZ, UP0 ;  /* 0x0000003f26267287 */ /* 0x000fe40008000000 */
[----:B------:R-:W-:Y:S01]  /*4260*/  ULOP3.LUT UR39, UR39, UR4, URZ, 0x3c, !UPT ;  /* 0x0000000427277292 */ /* 0x000fe2000f8e3c3f */
[----:B------:R-:W-:Y:S11]  /*4270*/  @!P0 BRA `(.L_x_1123) ;  /* 0x0000000000048947 */ /* 0x000ff60003800000 */
[----:B------:R-:W-:Y:S01]  /*4280*/  BPT.TRAP 0x1 ;  /* 0x000000040000795c */ /* 0x000fe20000300000 */
.L_x_1123:
        /* <DEDUP_REMOVED lines=9> */
.L_x_1124:
[----:B-1----:R-:W-:Y:S05]  /*4320*/  @P2 BRA `(.L_x_1125) ;  /* 0x0000000000082947 */ /* 0x002fea0003800000 */
[----:B------:R-:W1:Y:S02]  /*4330*/  SYNCS.PHASECHK.TRANS64.TRYWAIT P2, [UR4+0x32430], R0 ;  /* 0x03243000ff0075a7 */ /* 0x000e640008040144 */
[----:B-1----:R-:W-:Y:S05]  /*4340*/  @!P2 BRA `(.L_x_1126) ;  /* 0x000000c00028a947 */ /* 0x002fea0003800000 */
.L_x_1125:
[----:B------:R-:W-:Y:S01]  /*4350*/  R2UR UR52, R20 ;  /* 0x00000000143472ca */ /* 0x000fe200000e0000 */
[----:B------:R-:W-:Y:S01]  /*4360*/  UIMAD UR5, UR38, 0x300, UR60 ;  /* 0x00000300260578a4 */ /* 0x000fe2000f8e023c */
[----:B------:R-:W-:Y:S01]  /*4370*/  R2UR UR53, R21 ;  /* 0x00000000153572ca */ /* 0x000fe200000e0000 */
[----:B-1----:R-:W-:Y:S01]  /*4380*/  WARPGROUP.ARRIVE ;  /* 0x00000000000079c5 */ /* 0x002fe20000000000 */
[----:B------:R-:W-:-:S04]  /*4390*/  UMOV UR55, 0x40000040 ;  /* 0x4000004000377882 */ /* 0x000fc80000000000 */
[----:B------:R-:W-:-:S07]  /*43a0*/  UMOV UR54, UR5 ;  /* 0x0000000500367c82 */ /* 0x000fce0008000000 */
[----:B------:R-:W-:Y:S01]  /*43b0*/  HGMMA.64x96x16.F32.BF16 R152, gdesc[UR52], RZ, !UPT, gsb0 ;  /* 0x01600000349879f0 */ /* 0x000fe2000c0018ff */
[----:B------:R-:W-:Y:S01]  /*43c0*/  R2UR UR52, R18 ;  /* 0x00000000123472ca */ /* 0x000fe200000e0000 */
[----:B------:R-:W-:Y:S01]  /*43d0*/  UIADD3 UR54, UR5, 0x2, URZ ;  /* 0x0000000205367890 */ /* 0x000fe2000fffe03f */
[----:B------:R-:W-:Y:S01]  /*43e0*/  R2UR UR53, R19 ;  /* 0x00000000133572ca */ /* 0x000fe200000e0000 */
[----:B------:R-:W-:Y:S01]  /*43f0*/  UMOV UR55, 0x40000040 ;  /* 0x4000004000377882 */ /* 0x000fe20000000000 */
[----:B------:R-:W-:Y:S02]  /*4400*/  WARPGROUP.DEPBAR.LE gsb0, 0x0 ;  /* 0x00008000000079c5 */ /* 0x000fe40000010000 */
[----:B------:R-:W-:-:S09]  /*4410*/  WARPGROUP.ARRIVE ;  /* 0x00000000000079c5 */ /* 0x000fd20000000000 */
[----:B------:R-:W-:Y:S01]  /*4420*/  HGMMA.64x96x16.F32.BF16 R152, gdesc[UR52], R152, gsb0 ;  /* 0x01600000349879f0 */ /* 0x000fe20008001898 */
        /* <DEDUP_REMOVED lines=13> */
[----:B------:R-:W-:Y:S03]  /*4500*/  HGMMA.64x96x16.F32.BF16 R152, gdesc[UR52], R152, gsb0 ;  /* 0x01600000349879f0 */ /* 0x000fe60008001898 */
[----:B------:R-:W-:Y:S02]  /*4510*/  WARPGROUP.DEPBAR.LE gsb0, 0x0 ;  /* 0x00008000000079c5 */ /* 0x000fe40000010000 */
[----:B------:R-:W-:Y:S05]  /*4520*/  @!P0 BRA `(.L_x_1127) ;  /* 0x0000000000048947 */ /* 0x000fea0003800000 */
[----:B------:R-:W-:Y:S01]  /*4530*/  BPT.TRAP 0x1 ;  /* 0x000000040000795c */ /* 0x000fe20000300000 */
.L_x_1127:
[----:B------:R1:W2:Y:S01]  /*4540*/  SYNCS.PHASECHK.TRANS64.TRYWAIT P2, [UR4+0x32450], R0 ;  /* 0x03245000ff0075a7 */ /* 0x0002a20008040144 */
[----:B------:R-:W-:Y:S05]  /*4550*/  @!P0 BRA `(.L_x_1128) ;  /* 0x0000000000048947 */ /* 0x000fea0003800000 */
[----:B------:R-:W-:Y:S01]  /*4560*/  BPT.TRAP 0x1 ;  /* 0x000000040000795c */ /* 0x000fe20000300000 */
.L_x_1128:
[----:B--2---:R-:W-:Y:S05]  /*4570*/  @P2 BRA `(.L_x_1129) ;  /* 0x0000000000082947 */ /* 0x004fea0003800000 */
[----:B------:R-:W2:Y:S02]  /*4580*/  SYNCS.PHASECHK.TRANS64.TRYWAIT P2, [UR4+0x32450], R0 ;  /* 0x03245000ff0075a7 */ /* 0x000ea40008040144 */
[----:B--2---:R-:W-:Y:S05]  /*4590*/  @!P2 BRA `(.L_x_1130) ;  /* 0x000000bc00aca947 */ /* 0x004fea0003800000 */
.L_x_1129:
[----:B------:R-:W-:Y:S01]  /*45a0*/  R2UR UR52, R12 ;  /* 0x000000000c3472ca */ /* 0x000fe200000e0000 */
[----:B------:R-:W-:Y:S01]  /*45b0*/  UIMAD UR5, UR38, 0xc00, UR7 ;  /* 0x00000c00260578a4 */ /* 0x000fe2000f8e0207 */
[----:B------:R-:W-:Y:S01]  /*45c0*/  R2UR UR53, R13 ;  /* 0x000000000d3572ca */ /* 0x000fe200000e0000 */
[----:B------:R-:W-:Y:S01]  /*45d0*/  WARPGROUP.ARRIVE ;  /* 0x00000000000079c5 */ /* 0x000fe20000000000 */
[----:B------:R-:W-:Y:S01]  /*45e0*/  UMOV UR55, 0x40000040 ;  /* 0x4000004000377882 */ /* 0x000fe20000000000 */
[----:B------:R-:W-:-:S04]  /*45f0*/  UIADD3 UR10, UR5, 0x302, URZ ;  /* 0x00000302050a7890 */ /* 0x000fc8000fffe03f */
[----:B------:R-:W3:Y:S01]  /*4600*/  S2R R202, SR_TID.X ;  /* 0x0000000000ca7919 */ /* 0x000ee20000002100 */
[----:B------:R-:W-:Y:S01]  /*4610*/  UMOV UR11, 0x40000040 ;  /* 0x40000040000b7882 */ /* 0x000fe20000000000 */
[----:B------:R-:W-:Y:S01]  /*4620*/  UMOV UR54, UR5 ;  /* 0x0000000500367c82 */ /* 0x000fe20008000000 */
[----:B------:R-:W-:Y:S01]  /*4630*/  UIADD3 UR14, UR5, 0x304, URZ ;  /* 0x00000304050e7890 */ /* 0x000fe2000fffe03f */
[----:B------:R-:W-:Y:S01]  /*4640*/  UMOV UR15, 0x40000040 ;  /* 0x40000040000f7882 */ /* 0x000fe20000000000 */
[----:B------:R-:W-:Y:S01]  /*4650*/  UIADD3 UR18, UR5, 0x306, URZ ;  /* 0x0000030605127890 */ /* 0x000fe2000fffe03f */
[----:B------:R-:W-:Y:S01]  /*4660*/  UMOV UR19, 0x40000040 ;  /* 0x4000004000137882 */ /* 0x000fe20000000000 */
[----:B------:R-:W-:Y:S01]  /*4670*/  HGMMA.64x96x16.F32.BF16 R152, gdesc[UR52], R152, gsb0 ;  /* 0x01600000349879f0 */ /* 0x000fe20008001898 */
[----:B------:R-:W-:Y:S01]  /*4680*/  R2UR UR52, R10 ;  /* 0x000000000a3472ca */ /* 0x000fe200000e0000 */
[----:B------:R-:W-:Y:S01]  /*4690*/  UIADD3 UR54, UR5, 0x2, URZ ;  /* 0x0000000205367890 */ /* 0x000fe2000fffe03f */
[----:B------:R-:W-:Y:S01]  /*46a0*/  R2UR UR53, R11 ;  /* 0x000000000b3572ca */ /* 0x000fe200000e0000 */
[----:B------:R-:W-:Y:S01]  /*46b0*/  UMOV UR55, 0x40000040 ;  /* 0x4000004000377882 */ /* 0x000fe20000000000 */
[----:B------:R-:W-:Y:S01]  /*46c0*/  UIADD3 UR22, UR5, 0x600, URZ ;  /* 0x0000060005167890 */ /* 0x000fe2000fffe03f */
        /* <DEDUP_REMOVED lines=12> */
[----:B---3--:R-:W-:Y:S01]  /*4790*/  SHF.R.U32.HI R202, RZ, 0x7, R202 ;  /* 0x00000007ffca7819 */ /* 0x008fe200000116ca */
[----:B------:R-:W-:-:S03]  /*47a0*/  UMOV UR51, 0x40000040 ;  /* 0x4000004000337882 */ /* 0x000fc60000000000 */
[----:B012---:R-:W-:Y:S01]  /*47b0*/  IADD3 R0, -R202, 0xb, RZ ;  /* 0x0000000bca007810 */ /* 0x007fe20007ffe1ff */
[----:B------:R-:W-:Y:S02]  /*47c0*/  WARPGROUP.DEPBAR.LE gsb0, 0x0 ;  /* 0x00008000000079c5 */ /* 0x000fe40000010000 */
[----:B------:R-:W-:-:S06]  /*47d0*/  WARPGROUP.ARRIVE ;  /* 0x00000000000079c5 */ /* 0x000fcc0000000000 */
        /* <DEDUP_REMOVED lines=22> */
[----:B------:R-:W-:Y:S01]  /*4940*/  UIADD3 UR54, UR5, 0x906, URZ ;  /* 0x0000090605367890 */ /* 0x000fe2000fffe03f */
[----:B------:R-:W-:Y:S01]  /*4950*/  UMOV UR55, 0x40000040 ;  /* 0x4000004000377882 */ /* 0x000fe20000000000 */
[----:B------:R-:W-:Y:S01]  /*4960*/  UMOV UR52, UR56 ;  /* 0x0000003800347c82 */ /* 0x000fe20008000000 */
[----:B------:R-:W-:Y:S01]  /*4970*/  UMOV UR53, UR57 ;  /* 0x0000003900357c82 */ /* 0x000fe20008000000 */
        /* <DEDUP_REMOVED lines=37> */
.L_x_1131:
[----:B------:R-:W-:Y:S01]  /*4bd0*/  ULDC UR5, c[0x0][0xad0] ;  /* 0x0002b40000057ab9 */ /* 0x000fe20000000800 */
[----:B------:R-:W-:Y:S01]  /*4be0*/  UMOV UR11, 0x40000040 ;  /* 0x40000040000b7882 */ /* 0x000fe20000000000 */
        /* <DEDUP_REMOVED lines=58> */
[----:B------:R-:W-:-:S04]  /*4f90*/  FMUL.FTZ R198, R198, UR5 ;  /* 0x00000005c6c67c20 */ /* 0x000fc80008410000 */
        /* <DEDUP_REMOVED lines=77> */
[----:B------:R-:W-:Y:S01]  /*5470*/  SYNCS.ARRIVE.TRANS64.RED.A1T0 RZ, [UR5], RZ ;  /* 0x000000ffffff79a7 */ /* 0x000fe20008100405 */
[----:B------:R-:W3:Y:S01]  /*5480*/  SHFL.BFLY PT, R202, R207, 0x2, 0x1f ;  /* 0x0c401f00cfca7f89 */ /* 0x000ee200000e0000 */
[----:B------:R-:W-:-:S04]  /*5490*/  UIMAD UR5, UR38, 0xc00, UR6 ;  /* 0x00000c00260578a4 */ /* 0x000fc8000f8e0206 */
[----:B------:R-:W4:Y:S01]  /*54a0*/  MUFU.TANH R194, R194 ;  /* 0x000000c200c27308 */ /* 0x000f220000002400 */
[----:B-1----:R-:W-:Y:S02]  /*54b0*/  FMNMX.FTZ R204, R190, R205, !PT ;  /* 0x000000cdbecc7209 */ /* 0x002fe40007810000 */
[----:B------:R-:W-:-:S05]  /*54c0*/  UMOV UR10, UR5 ;  /* 0x00000005000a7c82 */ /* 0x000fca0008000000 */
[----:B------:R-:W1:Y:S01]  /*54d0*/  MUFU.TANH R195, R195 ;  /* 0x000000c300c37308 */ /* 0x000e620000002400 */
[----:B--2---:R-:W-:-:S07]  /*54e0*/  FMNMX.FTZ R199, R191, R204, !PT ;  /* 0x000000ccbfc77209 */ /* 0x004fce0007810000 */
[----:B------:R-:W2:Y:S01]  /*54f0*/  MUFU.TANH R198, R198 ;  /* 0x000000c600c67308 */ /* 0x000ea20000002400 */
[----:B----4-:R-:W-:-:S07]  /*5500*/  FMNMX.FTZ R204, R194, R199, !PT ;  /* 0x000000c7c2cc7209 */ /* 0x010fce0007810000 */
[----:B------:R-:W4:Y:S01]  /*5510*/  MUFU.TANH R203, R203 ;  /* 0x000000cb00cb7308 */ /* 0x000f220000002400 */
[----:B-1----:R-:W-:-:S04]  /*5520*/  FMNMX.FTZ R199, R195, R204, !PT ;  /* 0x000000ccc3c77209 */ /* 0x002fc80007810000 */
[----:B--2---:R-:W-:Y:S02]  /*5530*/  FMNMX.FTZ R206, R198, R199, !PT ;  /* 0x000000c7c6ce7209 */ /* 0x004fe40007810000 */
[----:B---3--:R-:W-:Y:S02]  /*5540*/  FMNMX.FTZ R199, R207, R202, !PT ;  /* 0x000000cacfc77209 */ /* 0x008fe40007810000 */
[----:B------:R-:W1:Y:S03]  /*5550*/  LDC R202, c[0x0][0xa80] ;  /* 0x0002a000ffca7b82 */ /* 0x000e660000000800 */
[----:B------:R-:W2:Y:S01]  /*5560*/  SHFL.BFLY PT, R204, R199, 0x1, 0x1f ;  /* 0x0c201f00c7cc7f89 */ /* 0x000ea200000e0000 */
[----:B----4-:R-:W-:-:S05]  /*5570*/  FMNMX.FTZ R206, R203, R206, !PT ;  /* 0x000000cecbce7209 */ /* 0x010fca0007810000 */
[----:B------:R-:W3:Y:S01]  /*5580*/  SHFL.BFLY PT, R205, R206, 0x2, 0x1f ;  /* 0x0c401f00cecd7f89 */ /* 0x000ee200000e0000 */
[----:B--2---:R-:W-:Y:S02]  /*5590*/  FMNMX.FTZ R199, R199, R204, !PT ;  /* 0x000000ccc7c77209 */ /* 0x004fe40007810000 */
[----:B---3--:R-:W-:-:S03]  /*55a0*/  FMNMX.FTZ R206, R206, R205, !PT ;  /* 0x000000cdcece7209 */ /* 0x008fc60007810000 */
[----:B------:R-:W-:-:S04]  /*55b0*/  FADD.FTZ R205, -R199, R200 ;  /* 0x000000c8c7cd7221 */ /* 0x000fc80000010100 */
[-C--:B-1----:R-:W-:Y:S01]  /*55c0*/  FMUL.FTZ R200, R205, R202.reuse ;  /* 0x000000cacdc87220 */ /* 0x082fe20000410000 */
[-C--:B------:R-:W-:Y:S01]  /*55d0*/  FMUL.FTZ R205, R199, R202.reuse ;  /* 0x000000cac7cd7220 */ /* 0x080fe20000410000 */
[----:B------:R-:W1:Y:S03]  /*55e0*/  SHFL.BFLY PT, R208, R206, 0x1, 0x1f ;  /* 0x0c201f00ced07f89 */ /* 0x000e6600000e0000 */
[-CC-:B------:R-:W-:Y:S01]  /*55f0*/  FFMA.FTZ R204, R153, R202.reuse, -R205.reuse ;  /* 0x000000ca99cc7223 */ /* 0x180fe200000108cd */
[-CC-:B------:R-:W-:Y:S01]  /*5600*/  FFMA.FTZ R207, R152, R202.reuse, -R205.reuse ;  /* 0x000000ca98cf7223 */ /* 0x180fe200000108cd */
[----:B------:R-:W2:Y:S01]  /*5610*/  S2R R153, SR_TID.X ;  /* 0x0000000000997919 */ /* 0x000ea20000002100 */
        /* <DEDUP_REMOVED lines=17> */
[----:B------:R-:W-:Y:S01]  /*5730*/  FFMA.FTZ R185, R185, R202, -R205 ;  /* 0x000000cab9b97223 */ /* 0x000fe200000108cd */
[----:B-1----:R-:W-:Y:S01]  /*5740*/  FMNMX.FTZ R156, R206, R208, !PT ;  /* 0x000000d0ce9c7209 */ /* 0x002fe20007810000 */
[----:B------:R-:W-:Y:S01]  /*5750*/  MUFU.EX2 R204, R204 ;  /* 0x000000cc00cc7308 */ /* 0x000fe20000000800 */
[-C--:B---3--:R-:W-:Y:S01]  /*5760*/  FMUL.FTZ R24, R24, R200.reuse ;  /* 0x000000c818187220 */ /* 0x088fe20000410000 */
[-C--:B------:R-:W-:Y:S01]  /*5770*/  FMUL.FTZ R25, R25, R200.reuse ;  /* 0x000000c819197220 */ /* 0x080fe20000410000 */
[----:B------:R-:W-:Y:S01]  /*5780*/  FMUL.FTZ R28, R28, R200 ;  /* 0x000000c81c1c7220 */ /* 0x000fe20000410000 */
[----:B------:R-:W-:Y:S01]  /*5790*/  FMUL.FTZ R209, R156, R202 ;  /* 0x000000ca9cd17220 */ /* 0x000fe20000410000 */
[-C--:B------:R-:W-:Y:S01]  /*57a0*/  FMUL.FTZ R29, R29, R200.reuse ;  /* 0x000000c81d1d7220 */ /* 0x080fe20000410000 */
[-C--:B------:R-:W-:Y:S01]  /*57b0*/  FMUL.FTZ R32, R32, R200.reuse ;  /* 0x000000c820207220 */ /* 0x080fe20000410000 */
[----:B------:R-:W-:Y:S01]  /*57c0*/  FMUL.FTZ R33, R33, R200 ;  /* 0x000000c821217220 */ /* 0x000fe20000410000 */
[----:B------:R1:W-:Y:S01]  /*57d0*/  MUFU.EX2 R206, R152 ;  /* 0x0000009800ce7308 */ /* 0x0003e20000000800 */
[-CC-:B------:R-:W-:Y:S01]  /*57e0*/  FFMA.FTZ R210, R154, R202.reuse, -R209.reuse ;  /* 0x000000ca9ad27223 */ /* 0x180fe200000108d1 */
[-CC-:B------:R-:W-:Y:S01]  /*57f0*/  FFMA.FTZ R158, R158, R202.reuse, -R209.reuse ;  /* 0x000000ca9e9e7223 */ /* 0x180fe200000108d1 */
[----:B------:R-:W-:Y:S01]  /*5800*/  FFMA.FTZ R159, R159, R202, -R209 ;  /* 0x000000ca9f9f7223 */ /* 0x000fe200000108d1 */
[----:B--2---:R-:W-:Y:S01]  /*5810*/  SHF.R.U32.HI R153, RZ, 0x7, R153 ;  /* 0x00000007ff997819 */ /* 0x004fe20000011699 */
[-C--:B------:R-:W-:Y:S01]  /*5820*/  FMUL.FTZ R36, R36, R200.reuse ;  /* 0x000000c824247220 */ /* 0x080fe20000410000 */
[-C--:B------:R-:W-:Y:S01]  /*5830*/  FMUL.FTZ R37, R37, R200.reuse ;  /* 0x000000c825257220 */ /* 0x080fe20000410000 */
[----:B------:R-:W-:Y:S01]  /*5840*/  FMUL.FTZ R40, R40, R200 ;  /* 0x000000c828287220 */ /* 0x000fe20000410000 */
[----:B------:R-:W-:Y:S01]  /*5850*/  MUFU.EX2 R157, R157 ;  /* 0x0000009d009d7308 */ /* 0x000fe20000000800 */
[----:B-1----:R-:W-:Y:S01]  /*5860*/  FADD.FTZ R152, -R156, R201 ;  /* 0x000000c99c987221 */ /* 0x002fe20000010100 */
[----:B------:R-:W-:Y:S01]  /*5870*/  FFMA.FTZ R201, R155, R202, -R209 ;  /* 0x000000ca9bc97223 */ /* 0x000fe200000108d1 */
[-C--:B------:R-:W-:Y:S01]  /*5880*/  FMUL.FTZ R41, R41, R200.reuse ;  /* 0x000000c829297220 */ /* 0x080fe20000410000 */
[----:B------:R-:W-:Y:S01]  /*5890*/  FMUL.FTZ R44, R44, R200 ;  /* 0x000000c82c2c7220 */ /* 0x000fe20000410000 */
[----:B------:R-:W-:Y:S01]  /*58a0*/  FMUL.FTZ R152, R152, R202 ;  /* 0x000000ca98987220 */ /* 0x000fe20000410000 */
        /* <DEDUP_REMOVED lines=17> */
[----:B------:R-:W-:Y:S01]  /*59c0*/  FMUL.FTZ R76, R76, R200 ;  /* 0x000000c84c4c7220 */ /* 0x000fe20000410000 */
[----:B------:R-:W3:Y:S01]  /*59d0*/  MUFU.EX2 R201, R201 ;  /* 0x000000c900c97308 */ /* 0x000ee20000000800 */
[----:B-1----:R-:W-:-:S02]  /*59e0*/  VIADD R152, R153, 0x8 ;  /* 0x0000000899987836 */ /* 0x002fc40000000000 */
[-C--:B------:R-:W-:Y:S01]  /*59f0*/  FMUL.FTZ R77, R77, R200.reuse ;  /* 0x000000c84d4d7220 */ /* 0x080fe20000410000 */
[-C--:B------:R-:W-:Y:S01]  /*5a00*/  FMUL.FTZ R80, R80, R200.reuse ;  /* 0x000000c850507220 */ /* 0x080fe20000410000 */
[-C--:B------:R-:W-:Y:S01]  /*5a10*/  FMUL.FTZ R81, R81, R200.reuse ;  /* 0x000000c851517220 */ /* 0x080fe20000410000 */
[-C--:B------:R-:W-:Y:S01]  /*5a20*/  FMUL.FTZ R84, R84, R200.reuse ;  /* 0x000000c854547220 */ /* 0x080fe20000410000 */
[----:B------:R1:W-:Y:S01]  /*5a30*/  BAR.SYNC.DEFER_BLOCKING R152, 0x100 ;  /* 0x000400980000751d */ /* 0x0003e20000010000 */
        /* <DEDUP_REMOVED lines=35> */
[-C--:B--2---:R-:W-:Y:S01]  /*5c70*/  FMUL.FTZ R26, R26, R208.reuse ;  /* 0x000000d01a1a7220 */ /* 0x084fe20000410000 */
        /* <DEDUP_REMOVED lines=63> */
[----:B-1----:R-:W-:Y:S01]  /*6070*/  F2FP.BF16.F32.PACK_AB R152, R204, R207 ;  /* 0x000000cfcc98723e */ /* 0x002fe200000010ff */
[--C-:B------:R-:W-:Y:S01]  /*6080*/  FFMA.FTZ R162, R162, R202, -R209.reuse ;  /* 0x000000caa2a27223 */ /* 0x100fe200000108d1 */
[----:B------:R-:W-:Y:S01]  /*6090*/  F2FP.BF16.F32.PACK_AB R154, R157, R206 ;  /* 0x000000ce9d9a723e */ /* 0x000fe200000010ff */
[--C-:B------:R-:W-:Y:S01]  /*60a0*/  FFMA.FTZ R163, R163, R202, -R209.reuse ;  /* 0x000000caa3a37223 */ /* 0x100fe200000108d1 */
[----:B---3--:R-:W-:Y:S01]  /*60b0*/  F2FP.BF16.F32.PACK_AB R153, R201, R210 ;  /* 0x000000d2c999723e */ /* 0x008fe200000010ff */
[--C-:B------:R-:W-:Y:S01]  /*60c0*/  FFMA.FTZ R166, R166, R202, -R209.reuse ;  /* 0x000000caa6a67223 */ /* 0x100fe200000108d1 */
[----:B----4-:R-:W-:Y:S01]  /*60d0*/  F2FP.BF16.F32.PACK_AB R155, R159, R158 ;  /* 0x0000009e9f9b723e */ /* 0x010fe200000010ff */
[-CC-:B------:R-:W-:Y:S01]  /*60e0*/  FFMA.FTZ R167, R167, R202.reuse, -R209.reuse ;  /* 0x000000caa7a77223 */ /* 0x180fe200000108d1 */
[----:B------:R-:W-:Y:S01]  /*60f0*/  MUFU.EX2 R160, R160 ;  /* 0x000000a000a07308 */ /* 0x000fe20000000800 */
[-CC-:B------:R-:W-:Y:S01]  /*6100*/  FFMA.FTZ R170, R170, R202.reuse, -R209.reuse ;  /* 0x000000caaaaa7223 */ /* 0x180fe200000108d1 */
[----:B------:R-:W-:Y:S01]  /*6110*/  WARPGROUP.ARRIVE ;  /* 0x00000000000079c5 */ /* 0x000fe20000000000 */
[-CC-:B------:R-:W-:Y:S01]  /*6120*/  FFMA.FTZ R171, R171, R202.reuse, -R209.reuse ;  /* 0x000000caabab7223 */ /* 0x180fe200000108d1 */
[-CC-:B------:R-:W-:Y:S01]  /*6130*/  FFMA.FTZ R174, R174, R202.reuse, -R209.reuse ;  /* 0x000000caaeae7223 */ /* 0x180fe200000108d1 */
[-CC-:B------:R-:W-:Y:S01]  /*6140*/  FFMA.FTZ R175, R175, R202.reuse, -R209.reuse ;  /* 0x000000caafaf7223 */ /* 0x180fe200000108d1 */
[-CC-:B------:R-:W-:Y:S01]  /*6150*/  FFMA.FTZ R178, R178, R202.reuse, -R209.reuse ;  /* 0x000000cab2b27223 */ /* 0x180fe200000108d1 */
[-CC-:B------:R-:W-:Y:S01]  /*6160*/  FFMA.FTZ R179, R179, R202.reuse, -R209.reuse ;  /* 0x000000cab3b37223 */ /* 0x180fe200000108d1 */
[----:B------:R-:W-:Y:S01]  /*6170*/  HGMMA.64x256x16.F32.BF16 R24, R152, gdesc[UR8].tnspB, R24, gsb0 ;  /* 0x43e0000898187df0 */ /* 0x000fe20008001818 */
[----:B------:R-:W1:Y:S01]  /*6180*/  MUFU.EX2 R161, R161 ;  /* 0x000000a100a17308 */ /* 0x000e620000000800 */
[----:B------:R-:W-:Y:S01]  /*6190*/  UIADD3 UR10, UR5, 0x80, URZ ;  /* 0x00000080050a7890 */ /* 0x000fe2000fffe03f */
[-CC-:B------:R-:W-:Y:S01]  /*61a0*/  FFMA.FTZ R182, R182, R202.reuse, -R209.reuse ;  /* 0x000000cab6b67223 */ /* 0x180fe200000108d1 */
[----:B------:R-:W-:Y:S01]  /*61b0*/  UMOV UR11, 0x40000040 ;  /* 0x40000040000b7882 */ /* 0x000fe20000000000 */
[-C--:B------:R-:W-:Y:S01]  /*61c0*/  FFMA.FTZ R183, R183, R202.reuse, -R209 ;  /* 0x000000cab7b77223 */ /* 0x080fe200000108d1 */
[-CC-:B------:R-:W-:Y:S01]  /*61d0*/  FFMA.FTZ R188, R188, R202.reuse, -R205.reuse ;  /* 0x000000cabcbc7223 */ /* 0x180fe200000108cd */
[-C--:B------:R-:W-:Y:S01]  /*61e0*/  FFMA.FTZ R189, R189, R202.reuse, -R205 ;  /* 0x000000cabdbd7223 */ /* 0x080fe200000108cd */
[-CC-:B------:R-:W-:Y:S01]  /*61f0*/  FFMA.FTZ R186, R186, R202.reuse, -R209.reuse ;  /* 0x000000cababa7223 */ /* 0x180fe200000108d1 */
[----:B------:R-:W-:Y:S01]  /*6200*/  MUFU.EX2 R164, R164 ;  /* 0x000000a400a47308 */ /* 0x000fe20000000800 */
[-CC-:B------:R-:W-:Y:S01]  /*6210*/  FFMA.FTZ R187, R187, R202.reuse, -R209.reuse ;  /* 0x000000cabbbb7223 */ /* 0x180fe200000108d1 */
[-CC-:B------:R-:W-:Y:S01]  /*6220*/  FFMA.FTZ R190, R190, R202.reuse, -R209.reuse ;  /* 0x000000cabebe7223 */ /* 0x180fe200000108d1 */
[-C--:B------:R-:W-:Y:S01]  /*6230*/  FFMA.FTZ R191, R191, R202.reuse, -R209 ;  /* 0x000000cabfbf7223 */ /* 0x080fe200000108d1 */
[-CC-:B------:R-:W-:Y:S01]  /*6240*/  FFMA.FTZ R192, R192, R202.reuse, -R205.reuse ;  /* 0x000000cac0c07223 */ /* 0x180fe200000108cd */
[-CC-:B------:R-:W-:Y:S01]  /*6250*/  FFMA.FTZ R193, R193, R202.reuse, -R205.reuse ;  /* 0x000000cac1c17223 */ /* 0x180fe200000108cd */
[-CC-:B------:R-:W-:Y:S01]  /*6260*/  FFMA.FTZ R196, R196, R202.reuse, -R205.reuse ;  /* 0x000000cac4c47223 */ /* 0x180fe200000108cd */
[-C--:B------:R-:W-:Y:S01]  /*6270*/  FFMA.FTZ R197, R197, R202.reuse, -R205 ;  /* 0x000000cac5c57223 */ /* 0x080fe200000108cd */
[----:B------:R-:W-:Y:S01]  /*6280*/  MUFU.EX2 R165, R165 ;  /* 0x000000a500a57308 */ /* 0x000fe20000000800 */
[-CC-:B------:R-:W-:Y:S01]  /*6290*/  FFMA.FTZ R194, R194, R202.reuse, -R209.reuse ;  /* 0x000000cac2c27223 */ /* 0x180fe200000108d1 */
[-CC-:B------:R-:W-:Y:S01]  /*62a0*/  FFMA.FTZ R195, R195, R202.reuse, -R209.reuse ;  /* 0x000000cac3c37223 */ /* 0x180fe200000108d1 */
[-CC-:B------:R-:W-:Y:S01]  /*62b0*/  FFMA.FTZ R198, R198, R202.reuse, -R209.reuse ;  /* 0x000000cac6c67223 */ /* 0x180fe200000108d1 */
[----:B------:R-:W-:Y:S01]  /*62c0*/  FFMA.FTZ R203, R203, R202, -R209 ;  /* 0x000000cacbcb7223 */ /* 0x000fe200000108d1 */
[----:B------:R-:W-:Y:S01]  /*62d0*/  FFMA.FTZ R23, R200, R23, R207 ;  /* 0x00000017c8177223 */ /* 0x000fe200000100cf */
[----:B------:R-:W-:-:S02]  /*62e0*/  FFMA.FTZ R22, R208, R22, R210 ;  /* 0x00000016d0167223 */ /* 0x000fc400000100d2 */
[----:B------:R-:W-:Y:S01]  /*62f0*/  MUFU.EX2 R162, R162 ;  /* 0x000000a200a27308 */ /* 0x000fe20000000800 */
[----:B------:R-:W-:Y:S01]  /*6300*/  FADD.FTZ R23, R204, R23 ;  /* 0x00000017cc177221 */ /* 0x000fe20000010000 */
[----:B------:R-:W-:-:S03]  /*6310*/  FADD.FTZ R201, R201, R22 ;  /* 0x00000016c9c97221 */ /* 0x000fc60000010000 */
[----:B------:R-:W-:Y:S01]  /*6320*/  FADD.FTZ R206, R206, R23 ;  /* 0x00000017cece7221 */ /* 0x000fe20000010000 */
[----:B------:R-:W-:Y:S02]  /*6330*/  FADD.FTZ R158, R158, R201 ;  /* 0x000000c99e9e7221 */ /* 0x000fe40000010000 */
[----:B------:R-:W2:Y:S01]  /*6340*/  MUFU.EX2 R163, R163 ;  /* 0x000000a300a37308 */ /* 0x000ea20000000800 */
[----:B------:R-:W-:Y:S01]  /*6350*/  FADD.FTZ R157, R157, R206 ;  /* 0x000000ce9d9d7221 */ /* 0x000fe20000010000 */
[----:B------:R-:W-:-:S06]  /*6360*/  FADD.FTZ R159, R159, R158 ;  /* 0x0000009e9f9f7221 */ /* 0x000fcc0000010000 */
        /* <DEDUP_REMOVED lines=120> */
.L_x_1132:
[----:B------:R-:W-:Y:S01]  /*6af0*/  UIADD3 UR4, UR4, 0x32460, URZ ;  /* 0x0003246004047890 */ /* 0x000fe2000fffe03f */
[----:B------:R-:W-:Y:S02]  /*6b00*/  IMAD.MOV.U32 R201, RZ, RZ, R156 ;  /* 0x000000ffffc97224 */ /* 0x000fe400078e009c */
[----:B------:R-:W-:Y:S01]  /*6b10*/  IMAD.MOV.U32 R200, RZ, RZ, R199 ;  /* 0x000000ffffc87224 */ /* 0x000fe200078e00c7 */
[----:B------:R-:W-:-:S09]  /*6b20*/  UPRMT UR4, UR58, 0x654, UR4 ;  /* 0x000006543a047896 */ /* 0x000fd20008000004 */
[----:B------:R-:W-:Y:S01]  /*6b30*/  SYNCS.ARRIVE.TRANS64.RED.A1T0 RZ, [UR4], RZ ;  /* 0x000000ffffff79a7 */ /* 0x000fe20008100404 */
[----:B------:R-:W-:Y:S05]  /*6b40*/  @P1 BRA `(.L_x_1133) ;  /* 0xffffffd400ac1947 */ /* 0x000fea000383ffff */
.L_x_1122:
[----:B------:R-:W0:Y:S01]  /*6b50*/  SHFL.BFLY PT, R4, R23, 0x2, 0x1f ;  /* 0x0c401f0017047f89 */ /* 0x000e2200000e0000 */
[----:B------:R-:W-:Y:S01]  /*6b60*/  IMAD.MOV.U32 R7, RZ, RZ, RZ ;  /* 0x000000ffff077224 */ /* 0x000fe200078e00ff */
[----:B------:R-:W-:Y:S01]  /*6b70*/  R2UR UR4, R219 ;  /* 0x00000000db0472ca */ /* 0x000fe200000e0000 */
[----:B------:R-:W-:Y:S01]  /*6b80*/  UIADD3 UR38, UR38, 0x1, URZ ;  /* 0x0000000126267890 */ /* 0x000fe2000fffe03f */
[----:B------:R-:W1:Y:S01]  /*6b90*/  SHFL.BFLY PT, R5, R22, 0x2, 0x1f ;  /* 0x0c401f0016057f89 */ /* 0x000e6200000e0000 */
[----:B------:R-:W-:Y:S01]  /*6ba0*/  IMAD.MOV.U32 R8, RZ, RZ, -0x800000 ;  /* 0xff800000ff087424 */ /* 0x000fe200078e00ff */
[----:B------:R2:W-:Y:S06]  /*6bb0*/  BAR.ARV R0, 0x100 ;  /* 0x000400000000751d */ /* 0x0005ec0000002000 */
[----:B------:R-:W-:-:S02]  /*6bc0*/  UISETP.NE.AND UP0, UPT, UR38, 0x2, UPT ;  /* 0x000000022600788c */ /* 0x000fc4000bf05270 */
[----:B------:R-:W-:Y:S06]  /*6bd0*/  BAR.ARV 0x8, 0x180 ;  /* 0x0206000000007b1d */ /* 0x000fec0000002000 */
[----:B------:R-:W-:Y:S01]  /*6be0*/  UIADD3 UR4, UR4, 0x1, URZ ;  /* 0x0000000104047890 */ /* 0x000fe2000fffe03f */
[----:B--2---:R-:W-:Y:S02]  /*6bf0*/  IMAD.MOV.U32 R0, RZ, RZ, -0x800000 ;  /* 0xff800000ff007424 */ /* 0x004fe400078e00ff */
[----:B0-----:R-:W-:Y:S01]  /*6c00*/  FADD.FTZ R4, R4, R23 ;  /* 0x0000001704047221 */ /* 0x001fe20000010000 */
[----:B------:R-:W-:Y:S01]  /*6c10*/  PLOP3.LUT P0, PT, PT, PT, PT, 0x8, 0x0 ;  /* 0x000000000000781c */ /* 0x000fe20003f0e170 */
[----:B------:R-:W-:Y:S01]  /*6c20*/  USEL UR38, UR38, URZ, UP0 ;  /* 0x0000003f26267287 */ /* 0x000fe20008000000 */
[----:B-1----:R-:W-:-:S02]  /*6c30*/  FADD.FTZ R6, R5, R22 ;  /* 0x0000001605067221 */ /* 0x002fc40000010000 */
[----:B------:R-:W0:Y:S01]  /*6c40*/  SHFL.BFLY PT, R3, R4, 0x1, 0x1f ;  /* 0x0c201f0004037f89 */ /* 0x000e2200000e0000 */
[----:B------:R-:W-:Y:S01]  /*6c50*/  MOV R219, UR4 ;  /* 0x0000000400db7c02 */ /* 0x000fe20008000f00 */
[----:B------:R-:W-:Y:S02]  /*6c60*/  USEL UR4, URZ, 0x1, UP0 ;  /* 0x000000013f047887 */ /* 0x000fe40008000000 */
[----:B------:R-:W1:Y:S02]  /*6c70*/  SHFL.BFLY PT, R5, R6, 0x1, 0x1f ;  /* 0x0c201f0006057f89 */ /* 0x000e6400000e0000 */
[----:B------:R-:W-:Y:S01]  /*6c80*/  ULOP3.LUT UR39, UR39, UR4, URZ, 0x3c, !UPT ;  /* 0x0000000427277292 */ /* 0x000fe2000f8e3c3f */
[----:B0-----:R-:W-:Y:S01]  /*6c90*/  FADD.FTZ R9, R4, R3 ;  /* 0x0000000304097221 */ /* 0x001fe20000010000 */
[----:B------:R-:W-:Y:S02]  /*6ca0*/  IMAD.MOV.U32 R3, RZ, RZ, RZ ;  /* 0x000000ffff037224 */ /* 0x000fe400078e00ff */
[----:B-1----:R-:W-:-:S02]  /*6cb0*/  FADD.FTZ R5, R6, R5 ;  /* 0x0000000506057221 */ /* 0x002fc40000010000 */
[----:B------:R-:W-:-:S03]  /*6cc0*/  FSETP.NE.FTZ.AND P1, PT, R9, RZ, PT ;  /* 0x000000ff0900720b */ /* 0x000fc60003f35000 */
[----:B------:R-:W-:-:S10]  /*6cd0*/  FSETP.NE.FTZ.AND P2, PT, R5, RZ, PT ;  /* 0x000000ff0500720b */ /* 0x000fd40003f55000 */
[----:B------:R-:W0:Y:S01]  /*6ce0*/  @P1 MUFU.RCP R7, R9 ;  /* 0x0000000900071308 */ /* 0x000e220000001000 */
[C---:B------:R-:W-:Y:S02]  /*6cf0*/  @P1 FMUL.FTZ R4, R202.reuse, 0.69314718246459960938 ;  /* 0x3f317218ca041820 */ /* 0x040fe40000410000 */
[----:B------:R-:W-:-:S05]  /*6d00*/  @P2 FMUL.FTZ R202, R202, 0.69314718246459960938 ;  /* 0x3f317218caca2820 */ /* 0x000fca0000410000 */
[----:B------:R-:W-:Y:S08]  /*6d10*/  @P1 MUFU.LG2 R6, R9 ;  /* 0x0000000900061308 */ /* 0x000ff00000000c00 */
[----:B------:R-:W1:Y:S01]  /*6d20*/  @P2 MUFU.RCP R3, R5 ;  /* 0x0000000500032308 */ /* 0x000e620000001000 */
[-C--:B0-----:R-:W-:Y:S01]  /*6d30*/  FMUL.FTZ R24, R24, R7.reuse ;  /* 0x0000000718187220 */ /* 0x081fe20000410000 */
        /* <DEDUP_REMOVED lines=64> */
[----:B------:R0:W1:Y:S01]  /*7140*/  @P2 MUFU.LG2 R7, R5 ;  /* 0x0000000500072308 */ /* 0x0000620000000c00 */
        /* <DEDUP_REMOVED lines=66> */
[----:B------:R-:W-:-:S07]  /*7570*/  @P2 FFMA.FTZ R0, R202, R156, R7 ;  /* 0x0000009cca002223 */ /* 0x000fce0000010007 */
.L_x_1108:
[----:B0-----:R-:W0:Y:S01]  /*7580*/  S2R R4, SR_CgaCtaId ;  /* 0x0000000000047919 */ /* 0x001e220000008800 */
        /* <DEDUP_REMOVED lines=30> */
[----:B------:R-:W-:Y:S02]  /*7770*/  MOV R4, R151 ;  /* 0x0000009700047202 */ /* 0x000fe40000000f00 */
[----:B0-----:R-:W-:-:S02]  /*7780*/  MOV R5, R6 ;  /* 0x0000000600057202 */ /* 0x001fc40000000f00 */
[----:B------:R-:W-:Y:S02]  /*7790*/  F2FP.BF16.F32.PACK_AB R51, R159, R51 ;  /* 0x000000339f33723e */ /* 0x000fe400000010ff */
[----:B------:R-:W-:Y:S01]  /*77a0*/  F2FP.BF16.F32.PACK_AB R57, R155, R58 ;  /* 0x0000003a9b39723e */ /* 0x000fe200000010ff */
[----:B------:R-:W-:Y:S01]  /*77b0*/  IMAD.WIDE R102, R225, 0x2, R4 ;  /* 0x00000002e1667825 */ /* 0x000fe200078e0204 */
[----:B------:R-:W-:Y:S02]  /*77c0*/  F2FP.BF16.F32.PACK_AB R64, R65, R64 ;  /* 0x000000404140723e */ /* 0x000fe400000010ff */
[----:B------:R-:W-:Y:S02]  /*77d0*/  F2FP.BF16.F32.PACK_AB R58, R61, R60 ;  /* 0x0000003c3d3a723e */ /* 0x000fe400000010ff */
[C---:B------:R-:W-:Y:S02]  /*77e0*/  IADD3 R157, P1, R102.reuse, 0x20, RZ ;  /* 0x00000020669d7810 */ /* 0x040fe40007f3e0ff */
[----:B------:R-:W-:-:S02]  /*77f0*/  LOP3.LUT R11, R102, 0x380, RZ, 0xc0, !PT ;  /* 0x00000380660b7812 */ /* 0x000fc400078ec0ff */
[C---:B------:R-:W-:Y:S01]  /*7800*/  IADD3 R171, P0, R102.reuse, 0x40, RZ ;  /* 0x0000004066ab7810 */ /* 0x040fe20007f1e0ff */
[--C-:B------:R-:W-:Y:S01]  /*7810*/  IMAD.X R13, RZ, RZ, R103.reuse, P1 ;  /* 0x000000ffff0d7224 */ /* 0x100fe200008e0667 */
[C---:B------:R-:W-:Y:S02]  /*7820*/  IADD3 R173, P4, R102.reuse, 0x60, RZ ;  /* 0x0000006066ad7810 */ /* 0x040fe40007f9e0ff */
        /* <DEDUP_REMOVED lines=8> */
[----:B------:R-:W-:Y:S01]  /*78b0*/  IADD3 R183, P1, R102, 0x8000, RZ ;  /* 0x0000800066b77810 */ /* 0x000fe20007f3e0ff */
[--C-:B------:R-:W-:Y:S01]  /*78c0*/  IMAD.X R23, RZ, RZ, R103.reuse, P5 ;  /* 0x000000ffff177224 */ /* 0x100fe200028e0667 */
[----:B------:R-:W-:Y:S01]  /*78d0*/  LOP3.LUT R12, R157, 0x380, RZ, 0xc0, !PT ;  /* 0x000003809d0c7812 */ /* 0x000fe200078ec0ff */
[----:B------:R-:W-:Y:S01]  /*78e0*/  IMAD.X R31, RZ, RZ, R103, P2 ;  /* 0x000000ffff1f7224 */ /* 0x000fe200010e0667 */
[----:B------:R-:W-:-:S02]  /*78f0*/  SHF.R.U64 R11, R11, 0x3, RZ ;  /* 0x000000030b0b7819 */ /* 0x000fc400000012ff */
[----:B------:R-:W-:Y:S02]  /*7900*/  IADD3.X R39, RZ, R103, RZ, P1, !PT ;  /* 0x00000067ff277210 */ /* 0x000fe40000ffe4ff */
[----:B------:R-:W-:Y:S02]  /*7910*/  LOP3.LUT R14, R171, 0x380, RZ, 0xc0, !PT ;  /* 0x00000380ab0e7812 */ /* 0x000fe400078ec0ff */
[----:B------:R-:W-:Y:S02]  /*7920*/  SHF.R.U64 R12, R12, 0x3, RZ ;  /* 0x000000030c0c7819 */ /* 0x000fe400000012ff */
[C---:B------:R-:W-:Y:S02]  /*7930*/  IADD3 R46, P0, R102.reuse, 0x8020, RZ ;  /* 0x00008020662e7810 */ /* 0x040fe40007f1e0ff */
        /* <DEDUP_REMOVED lines=13> */
[----:B------:R-:W-:Y:S01]  /*7a10*/  LOP3.LUT R102, R11, R102, RZ, 0x3c, !PT ;  /* 0x000000660b667212 */ /* 0x000fe200078e3cff */
[----:B------:R-:W-:Y:S01]  /*7a20*/  IMAD.X R11, RZ, RZ, R103, P1 ;  /* 0x000000ffff0b7224 */ /* 0x000fe200008e0667 */
[----:B------:R-:W-:-:S02]  /*7a30*/  LOP3.LUT R18, R175, 0x380, RZ, 0xc0, !PT ;  /* 0x00000380af127812 */ /* 0x000fc400078ec0ff */
[----:B------:R-:W-:Y:S02]  /*7a40*/  SHF.R.U64 R14, R14, 0x3, RZ ;  /* 0x000000030e0e7819 */ /* 0x000fe400000012ff */
[----:B------:R-:W-:Y:S02]  /*7a50*/  LOP3.LUT R12, R12, R157, RZ, 0x3c, !PT ;  /* 0x0000009d0c0c7212 */ /* 0x000fe400078e3cff */
[----:B------:R-:W-:Y:S02]  /*7a60*/  LOP3.LUT R20, R177, 0x380, RZ, 0xc0, !PT ;  /* 0x00000380b1147812 */ /* 0x000fe400078ec0ff */
[----:B------:R-:W-:Y:S02]  /*7a70*/  SHF.R.U64 R16, R16, 0x3, RZ ;  /* 0x0000000310107819 */ /* 0x000fe400000012ff */
[----:B------:R-:W-:Y:S02]  /*7a80*/  LOP3.LUT R22, R179, 0x380, RZ, 0xc0, !PT ;  /* 0x00000380b3167812 */ /* 0x000fe400078ec0ff */
[----:B------:R-:W-:-:S02]  /*7a90*/  LOP3.LUT R157, R46, 0x380, RZ, 0xc0, !PT ;  /* 0x000003802e9d7812 */ /* 0x000fc400078ec0ff */
[----:B------:R-:W-:Y:S02]  /*7aa0*/  SHF.R.U64 R18, R18, 0x3, RZ ;  /* 0x0000000312127819 */ /* 0x000fe400000012ff */
[----:B------:R-:W-:Y:S02]  /*7ab0*/  LOP3.LUT R30, R181, 0x380, RZ, 0xc0, !PT ;  /* 0x00000380b51e7812 */ /* 0x000fe400078ec0ff */
[----:B------:R-:W-:Y:S01]  /*7ac0*/  MOV R102, R102 ;  /* 0x0000006600667202 */ /* 0x000fe20000000f00 */
[----:B------:R-:W-:Y:S01]  /*7ad0*/  BAR.SYNC.DEFER_BLOCKING 0x1, 0x100 ;  /* 0x0044000000007b1d */ /* 0x000fe20000010000 */
[----:B------:R-:W-:Y:S02]  /*7ae0*/  LOP3.LUT R38, R183, 0x380, RZ, 0xc0, !PT ;  /* 0x00000380b7267812 */ /* 0x000fe400078ec0ff */
[----:B------:R-:W-:Y:S02]  /*7af0*/  LOP3.LUT R103, R98, 0x380, RZ, 0xc0, !PT ;  /* 0x0000038062677812 */ /* 0x000fe400078ec0ff */
[----:B------:R-:W-:-:S02]  /*7b00*/  LOP3.LUT R14, R14, R171, RZ, 0x3c, !PT ;  /* 0x000000ab0e0e7212 */ /* 0x000fc400078e3cff */
[----:B------:R-:W-:Y:S02]  /*7b10*/  SHF.R.U64 R20, R20, 0x3, RZ ;  /* 0x0000000314147819 */ /* 0x000fe400000012ff */
[----:B------:R-:W-:Y:S02]  /*7b20*/  LOP3.LUT R16, R16, R173, RZ, 0x3c, !PT ;  /* 0x000000ad10107212 */ /* 0x000fe400078e3cff */
[----:B------:R-:W-:Y:S02]  /*7b30*/  SHF.R.U64 R22, R22, 0x3, RZ ;  /* 0x0000000316167819 */ /* 0x000fe400000012ff */
[----:B------:R-:W-:Y:S02]  /*7b40*/  LOP3.LUT R171, R54, 0x380, RZ, 0xc0, !PT ;  /* 0x0000038036ab7812 */ /* 0x000fe400078ec0ff */
[----:B------:R-:W-:Y:S02]  /*7b50*/  SHF.R.U64 R157, R157, 0x3, RZ ;  /* 0x000000039d9d7819 */ /* 0x000fe400000012ff */
[----:B------:R-:W-:-:S02]  /*7b60*/  LOP3.LUT R18, R18, R175, RZ, 0x3c, !PT ;  /* 0x000000af12127212 */ /* 0x000fc400078e3cff */
[----:B------:R-:W-:Y:S02]  /*7b70*/  SHF.R.U64 R30, R30, 0x3, RZ ;  /* 0x000000031e1e7819 */ /* 0x000fe400000012ff */
[----:B------:R-:W-:Y:S02]  /*7b80*/  LOP3.LUT R173, R62, 0x380, RZ, 0xc0, !PT ;  /* 0x000003803ead7812 */ /* 0x000fe400078ec0ff */
[----:B------:R-:W-:Y:S01]  /*7b90*/  LOP3.LUT R94, R6, 0x380, RZ, 0xc0, !PT ;  /* 0x00000380065e7812 */ /* 0x000fe200078ec0ff */
[----:B------:R-:W-:Y:S01]  /*7ba0*/  STSM.16.M88.4 [R102], R24 ;  /* 0x0000001866007844 */ /* 0x000fe20000000200 */
[----:B------:R-:W-:Y:S02]  /*7bb0*/  SHF.R.U64 R38, R38, 0x3, RZ ;  /* 0x0000000326267819 */ /* 0x000fe400000012ff */
[----:B------:R-:W-:Y:S02]  /*7bc0*/  LOP3.LUT R175, R70, 0x380, RZ, 0xc0, !PT ;  /* 0x0000038046af7812 */ /* 0x000fe400078ec0ff */
[----:B------:R-:W-:-:S02]  /*7bd0*/  SHF.R.U64 R103, R103, 0x3, RZ ;  /* 0x0000000367677819 */ /* 0x000fc400000012ff */
[----:B------:R-:W-:Y:S02]  /*7be0*/  LOP3.LUT R20, R20, R177, RZ, 0x3c, !PT ;  /* 0x000000b114147212 */ /* 0x000fe400078e3cff */
[----:B------:R-:W-:Y:S02]  /*7bf0*/  MOV R13, R12 ;  /* 0x0000000c000d7202 */ /* 0x000fe40000000f00 */
[----:B------:R-:W-:Y:S02]  /*7c00*/  LOP3.LUT R22, R22, R179, RZ, 0x3c, !PT ;  /* 0x000000b316167212 */ /* 0x000fe400078e3cff */
[----:B------:R-:W-:Y:S01]  /*7c10*/  SHF.R.U64 R171, R171, 0x3, RZ ;  /* 0x00000003abab7819 */ /* 0x000fe200000012ff */
[----:B------:R-:W-:Y:S01]  /*7c20*/  STSM.16.M88.4 [R13], R32 ;  /* 0x000000200d007844 */ /* 0x000fe20000000200 */
[----:B------:R-:W-:Y:S02]  /*7c30*/  LOP3.LUT R46, R157, R46, RZ, 0x3c, !PT ;  /* 0x0000002e9d2e7212 */ /* 0x000fe400078e3cff */
[----:B------:R-:W-:-:S02]  /*7c40*/  MOV R14, R14 ;  /* 0x0000000e000e7202 */ /* 0x000fc40000000f00 */
[----:B------:R-:W-:Y:S02]  /*7c50*/  LOP3.LUT R30, R30, R181, RZ, 0x3c, !PT ;  /* 0x000000b51e1e7212 */ /* 0x000fe400078e3cff */
[----:B------:R-:W-:Y:S01]  /*7c60*/  SHF.R.U64 R173, R173, 0x3, RZ ;  /* 0x00000003adad7819 */ /* 0x000fe200000012ff */
[----:B------:R-:W-:Y:S01]  /*7c70*/  STSM.16.M88.4 [R14], R40 ;  /* 0x000000280e007844 */ /* 0x000fe20000000200 */
[----:B------:R-:W-:Y:S02]  /*7c80*/  LOP3.LUT R157, R156, 0x380, RZ, 0xc0, !PT ;  /* 0x000003809c9d7812 */ /* 0x000fe400078ec0ff */
[----:B------:R-:W-:Y:S02]  /*7c90*/  SHF.R.U64 R29, R94, 0x3, RZ ;  /* 0x000000035e1d7819 */ /* 0x000fe400000012ff */
[----:B------:R-:W-:Y:S02]  /*7ca0*/  MOV R16, R16 ;  /* 0x0000001000107202 */ /* 0x000fe40000000f00 */
[----:B------:R-:W-:-:S02]  /*7cb0*/  LOP3.LUT R38, R38, R183, RZ, 0x3c, !PT ;  /* 0x000000b726267212 */ /* 0x000fc400078e3cff */
[----:B------:R-:W-:Y:S01]  /*7cc0*/  SHF.R.U64 R175, R175, 0x3, RZ ;  /* 0x00000003afaf7819 */ /* 0x000fe200000012ff */
[----:B------:R-:W-:Y:S01]  /*7cd0*/  STSM.16.M88.4 [R16], R48 ;  /* 0x0000003010007844 */ /* 0x000fe20000000200 */
[----:B------:R-:W-:Y:S02]  /*7ce0*/  LOP3.LUT R98, R103, R98, RZ, 0x3c, !PT ;  /* 0x0000006267627212 */ /* 0x000fe400078e3cff */
[----:B------:R-:W-:Y:S02]  /*7cf0*/  MOV R18, R18 ;  /* 0x0000001200127202 */ /* 0x000fe40000000f00 */
[----:B------:R-:W-:Y:S02]  /*7d00*/  F2FP.BF16.F32.PACK_AB R59, R154, R59 ;  /* 0x0000003b9a3b723e */ /* 0x000fe400000010ff */
[----:B------:R-:W-:Y:S02]  /*7d10*/  F2FP.BF16.F32.PACK_AB R65, R153, R66 ;  /* 0x000000429941723e */ /* 0x000fe400000010ff */
[----:B------:R-:W-:Y:S01]  /*7d20*/  F2FP.BF16.F32.PACK_AB R72, R73, R72 ;  /* 0x000000484948723e */ /* 0x000fe200000010ff */
[----:B------:R-:W-:Y:S01]  /*7d30*/  STSM.16.M88.4 [R18], R56 ;  /* 0x0000003812007844 */ /* 0x000fe20000000200 */
[----:B------:R-:W-:-:S02]  /*7d40*/  MOV R20, R20 ;  /* 0x0000001400147202 */ /* 0x000fc40000000f00 */
[----:B------:R-:W-:Y:S02]  /*7d50*/  F2FP.BF16.F32.PACK_AB R66, R69, R68 ;  /* 0x000000444542723e */ /* 0x000fe400000010ff */
[----:B------:R-:W-:Y:S02]  /*7d60*/  F2FP.BF16.F32.PACK_AB R67, R152, R67 ;  /* 0x000000439843723e */ /* 0x000fe400000010ff */
[----:B------:R-:W-:Y:S02]  /*7d70*/  F2FP.BF16.F32.PACK_AB R73, R9, R74 ;  /* 0x0000004a0949723e */ /* 0x000fe400000010ff */
[----:B------:R-:W-:Y:S01]  /*7d80*/  F2FP.BF16.F32.PACK_AB R80, R81, R80 ;  /* 0x000000505150723e */ /* 0x000fe200000010ff */
[----:B------:R-:W-:Y:S01]  /*7d90*/  STSM.16.M88.4 [R20], R64 ;  /* 0x0000004014007844 */ /* 0x000fe20000000200 */
[----:B------:R-:W-:Y:S02]  /*7da0*/  LOP3.LUT R54, R171, R54, RZ, 0x3c, !PT ;  /* 0x00000036ab367212 */ /* 0x000fe400078e3cff */
[----:B------:R-:W-:-:S02]  /*7db0*/  MOV R22, R22 ;  /* 0x0000001600167202 */ /* 0x000fc40000000f00 */
[----:B------:R-:W-:Y:S02]  /*7dc0*/  F2FP.BF16.F32.PACK_AB R74, R77, R76 ;  /* 0x0000004c4d4a723e */ /* 0x000fe400000010ff */
[----:B------:R-:W-:Y:S02]  /*7dd0*/  F2FP.BF16.F32.PACK_AB R75, R75, R78 ;  /* 0x0000004e4b4b723e */ /* 0x000fe400000010ff */
[----:B------:R-:W-:Y:S02]  /*7de0*/  F2FP.BF16.F32.PACK_AB R81, R83, R82 ;  /* 0x000000525351723e */ /* 0x000fe400000010ff */
[----:B------:R-:W-:Y:S01]  /*7df0*/  LOP3.LUT R62, R173, R62, RZ, 0x3c, !PT ;  /* 0x0000003ead3e7212 */ /* 0x000fe200078e3cff */
[----:B------:R0:W-:Y:S01]  /*7e00*/  STSM.16.M88.4 [R22], R72 ;  /* 0x0000004816007844 */ /* 0x0001e20000000200 */
[----:B------:R-:W-:Y:S02]  /*7e10*/  SHF.R.U64 R157, R157, 0x3, RZ ;  /* 0x000000039d9d7819 */ /* 0x000fe400000012ff */
[----:B------:R-:W-:-:S02]  /*7e20*/  LOP3.LUT R94, R29, R6, RZ, 0x3c, !PT ;  /* 0x000000061d5e7212 */ /* 0x000fc400078e3cff */
[----:B------:R-:W-:Y:S02]  /*7e30*/  MOV R30, R30 ;  /* 0x0000001e001e7202 */ /* 0x000fe40000000f00 */
[----:B------:R-:W-:Y:S02]  /*7e40*/  F2FP.BF16.F32.PACK_AB R82, R85, R84 ;  /* 0x000000545552723e */ /* 0x000fe400000010ff */
[----:B------:R-:W-:Y:S02]  /*7e50*/  F2FP.BF16.F32.PACK_AB R83, R87, R86 ;  /* 0x000000565753723e */ /* 0x000fe400000010ff */
[----:B------:R-:W-:Y:S02]  /*7e60*/  LOP3.LUT R70, R175, R70, RZ, 0x3c, !PT ;  /* 0x00000046af467212 */ /* 0x000fe400078e3cff */
[----:B------:R-:W-:Y:S01]  /*7e70*/  MOV R38, R38 ;  /* 0x0000002600267202 */ /* 0x000fe20000000f00 */
[----:B------:R1:W-:Y:S01]  /*7e80*/  STSM.16.M88.4 [R30], R80 ;  /* 0x000000501e007844 */ /* 0x0003e20000000200 */
[----:B------:R-:W-:Y:S01]  /*7e90*/  MOV R6, R98 ;  /* 0x0000006200067202 */ /* 0x000fe20000000f00 */
[----:B0-----:R-:W0:Y:S01]  /*7ea0*/  LDC R72, c[0x0][0xce8] ;  /* 0x00033a00ff487b82 */ /* 0x001e220000000800 */
[----:B------:R-:W-:-:S02]  /*7eb0*/  F2FP.BF16.F32.PACK_AB R76, R89, R88 ;  /* 0x00000058594c723e */ /* 0x000fc400000010ff */
[----:B------:R-:W-:Y:S02]  /*7ec0*/  F2FP.BF16.F32.PACK_AB R77, R91, R90 ;  /* 0x0000005a5b4d723e */ /* 0x000fe400000010ff */
[----:B------:R-:W-:Y:S02]  /*7ed0*/  F2FP.BF16.F32.PACK_AB R78, R93, R92 ;  /* 0x0000005c5d4e723e */ /* 0x000fe400000010ff */
[----:B------:R-:W-:Y:S02]  /*7ee0*/  F2FP.BF16.F32.PACK_AB R79, R166, R79 ;  /* 0x0000004fa64f723e */ /* 0x000fe400000010ff */
[----:B------:R-:W-:Y:S02]  /*7ef0*/  F2FP.BF16.F32.PACK_AB R96, R97, R96 ;  /* 0x000000606160723e */ /* 0x000fe400000010ff */
[----:B------:R-:W-:Y:S01]  /*7f00*/  F2FP.BF16.F32.PACK_AB R104, R105, R104 ;  /* 0x000000686968723e */ /* 0x000fe200000010ff */
[----:B------:R1:W-:Y:S01]  /*7f10*/  STSM.16.M88.4 [R38], R76 ;  /* 0x0000004c26007844 */ /* 0x0003e20000000200 */
[----:B------:R-:W-:-:S02]  /*7f20*/  MOV R46, R46 ;  /* 0x0000002e002e7202 */ /* 0x000fc40000000f00 */
        /* <DEDUP_REMOVED lines=10> */
[----:B------:R-:W-:Y:S01]  /*7fd0*/  F2FP.BF16.F32.PACK_AB R120, R121, R120 ;  /* 0x000000787978723e */ /* 0x000fe200000010ff */
[----:B------:R1:W-:Y:S01]  /*7fe0*/  STSM.16.M88.4 [R54], R104 ;  /* 0x0000006836007844 */ /* 0x0003e20000000200 */
[----:B------:R-:W-:Y:S02]  /*7ff0*/  LOP3.LUT R10, R157, R156, RZ, 0x3c, !PT ;  /* 0x0000009c9d0a7212 */ /* 0x000fe400078e3cff */
[----:B------:R-:W-:-:S02]  /*8000*/  MOV R62, R62 ;  /* 0x0000003e003e7202 */ /* 0x000fc40000000f00 */
[----:B------:R-:W-:Y:S02]  /*8010*/  F2FP.BF16.F32.PACK_AB R114, R117, R116 ;  /* 0x000000747572723e */ /* 0x000fe400000010ff */
[----:B------:R-:W-:Y:S02]  /*8020*/  F2FP.BF16.F32.PACK_AB R115, R119, R118 ;  /* 0x000000767773723e */ /* 0x000fe400000010ff */
[----:B------:R-:W-:Y:S02]  /*8030*/  F2FP.BF16.F32.PACK_AB R121, R123, R122 ;  /* 0x0000007a7b79723e */ /* 0x000fe400000010ff */
[----:B------:R-:W-:Y:S01]  /*8040*/  F2FP.BF16.F32.PACK_AB R128, R129, R128 ;  /* 0x000000808180723e */ /* 0x000fe200000010ff */
[----:B------:R1:W-:Y:S01]  /*8050*/  STSM.16.M88.4 [R62], R112 ;  /* 0x000000703e007844 */ /* 0x0003e20000000200 */
[----:B------:R-:W-:Y:S02]  /*8060*/  MOV R70, R70 ;  /* 0x0000004600467202 */ /* 0x000fe40000000f00 */
[----:B------:R-:W-:-:S02]  /*8070*/  F2FP.BF16.F32.PACK_AB R122, R125, R124 ;  /* 0x0000007c7d7a723e */ /* 0x000fc400000010ff */
[----:B------:R-:W-:Y:S02]  /*8080*/  F2FP.BF16.F32.PACK_AB R123, R127, R126 ;  /* 0x0000007e7f7b723e */ /* 0x000fe400000010ff */
[----:B------:R-:W-:Y:S02]  /*8090*/  F2FP.BF16.F32.PACK_AB R129, R131, R130 ;  /* 0x000000828381723e */ /* 0x000fe400000010ff */
[----:B------:R-:W-:Y:S01]  /*80a0*/  F2FP.BF16.F32.PACK_AB R136, R137, R136 ;  /* 0x000000888988723e */ /* 0x000fe200000010ff */
[----:B------:R1:W-:Y:S01]  /*80b0*/  STSM.16.M88.4 [R70], R120 ;  /* 0x0000007846007844 */ /* 0x0003e20000000200 */
[----:B------:R-:W-:Y:S02]  /*80c0*/  MOV R94, R94 ;  /* 0x0000005e005e7202 */ /* 0x000fe40000000f00 */
[----:B------:R-:W-:Y:S02]  /*80d0*/  F2FP.BF16.F32.PACK_AB R130, R133, R132 ;  /* 0x000000848582723e */ /* 0x000fe400000010ff */
[----:B------:R-:W-:-:S02]  /*80e0*/  F2FP.BF16.F32.PACK_AB R131, R135, R134 ;  /* 0x000000868783723e */ /* 0x000fc400000010ff */
[----:B------:R-:W-:Y:S02]  /*80f0*/  F2FP.BF16.F32.PACK_AB R137, R139, R138 ;  /* 0x0000008a8b89723e */ /* 0x000fe400000010ff */
[----:B------:R-:W-:Y:S01]  /*8100*/  F2FP.BF16.F32.PACK_AB R144, R145, R144 ;  /* 0x000000909190723e */ /* 0x000fe200000010ff */
[----:B------:R1:W-:Y:S01]  /*8110*/  STSM.16.M88.4 [R94], R128 ;  /* 0x000000805e007844 */ /* 0x0003e20000000200 */
[----:B------:R-:W-:Y:S02]  /*8120*/  F2FP.BF16.F32.PACK_AB R138, R141, R140 ;  /* 0x0000008c8d8a723e */ /* 0x000fe400000010ff */
[----:B------:R-:W-:Y:S02]  /*8130*/  F2FP.BF16.F32.PACK_AB R139, R143, R142 ;  /* 0x0000008e8f8b723e */ /* 0x000fe400000010ff */
[----:B------:R-:W-:Y:S02]  /*8140*/  F2FP.BF16.F32.PACK_AB R145, R147, R146 ;  /* 0x000000929391723e */ /* 0x000fe400000010ff */
[----:B------:R-:W-:Y:S01]  /*8150*/  MOV R12, R10 ;  /* 0x0000000a000c7202 */ /* 0x000fe20000000f00 */
[----:B------:R1:W-:Y:S01]  /*8160*/  STSM.16.M88.4 [R6], R136 ;  /* 0x0000008806007844 */ /* 0x0003e20000000200 */
[----:B------:R-:W-:-:S02]  /*8170*/  F2FP.BF16.F32.PACK_AB R146, R149, R148 ;  /* 0x000000949592723e */ /* 0x000fc400000010ff */
[----:B------:R-:W-:Y:S02]  /*8180*/  F2FP.BF16.F32.PACK_AB R147, R3, R150 ;  /* 0x000000960393723e */ /* 0x000fe400000010ff */
[----:B------:R-:W-:Y:S02]  /*8190*/  R2UR UR4, R218 ;  /* 0x00000000da0472ca */ /* 0x000fe400000e0000 */
[----:B------:R-:W-:Y:S01]  /*81a0*/  PLOP3.LUT P0, PT, PT, PT, UP0, 0x80, 0x0 ;  /* 0x000000000000781c */ /* 0x000fe20003f0f008 */
[----:B------:R1:W-:Y:S01]  /*81b0*/  STSM.16.M88.4 [R12], R144 ;  /* 0x000000900c007844 */ /* 0x0003e20000000200 */
[----:B------:R-:W-:-:S09]  /*81c0*/  R2UR UR12, R216 ;  /* 0x00000000d80c72ca */ /* 0x000fd200000e0000 */
[----:B------:R-:W-:Y:S02]  /*81d0*/  USHF.L.U64.HI UR11, UR61, 0x2, UR4 ;  /* 0x000000023d0b7899 */ /* 0x000fe40008010204 */
[----:B------:R-:W-:-:S04]  /*81e0*/  UIADD3 UR4, UP1, UR10, UR8, URZ ;  /* 0x000000080a047290 */ /* 0x000fc8000ff3e03f */
[----:B------:R-:W-:Y:S02]  /*81f0*/  UIADD3.X UR7, UR11, UR9, URZ, UP1, !UPT ;  /* 0x000000090b077290 */ /* 0x000fe40008ffe43f */
[----:B------:R-:W-:Y:S01]  /*8200*/  IMAD.U32 R10, RZ, RZ, UR4 ;  /* 0x00000004ff0a7e24 */ /* 0x000fe2000f8e00ff */
[----:B------:R-:W-:-:S03]  /*8210*/  ULDC.64 UR8, c[0x0][0xd08] ;  /* 0x0003420000087ab9 */ /* 0x000fc60000000a00 */
[----:B------:R-:W-:Y:S01]  /*8220*/  MOV R11, UR7 ;  /* 0x00000007000b7c02 */ /* 0x000fe20008000f00 */
[----:B------:R-:W-:Y:S06]  /*8230*/  BAR.SYNC.DEFER_BLOCKING 0x1, 0x100 ;  /* 0x0044000000007b1d */ /* 0x000fec0000010000 */
[----:B------:R-:W2:Y:S01]  /*8240*/  @P0 LDG.E R3, desc[UR36][R10.64] ;  /* 0x000000240a030981 */ /* 0x000ea2000c1e1900 */
[----:B------:R-:W-:Y:S01]  /*8250*/  UISETP.NE.U32.AND UP1, UPT, UR8, URZ, UPT ;  /* 0x0000003f0800728c */ /* 0x000fe2000bf25070 */
[----:B0-----:R-:W-:Y:S01]  /*8260*/  ISETP.NE.AND P1, PT, R72, 0x1, PT ;  /* 0x000000014800780c */ /* 0x001fe20003f25270 */
[----:B------:R-:W-:Y:S01]  /*8270*/  ULDC UR7, c[0x0][0xb88] ;  /* 0x0002e20000077ab9 */ /* 0x000fe20000000800 */
[----:B------:R-:W-:Y:S01]  /*8280*/  UMOV UR4, URZ ;  /* 0x0000003f00047c82 */ /* 0x000fe20008000000 */
[----:B------:R-:W-:Y:S01]  /*8290*/  UISETP.NE.AND.EX UP1, UPT, UR9, URZ, UPT, UP1 ;  /* 0x0000003f0900728c */ /* 0x000fe2000bf25310 */
[----:B------:R-:W-:-:S05]  /*82a0*/  IMAD.U32 R15, RZ, RZ, UR12 ;  /* 0x0000000cff0f7e24 */ /* 0x000fca000f8e00ff */
[----:B------:R-:W-:-:S04]  /*82b0*/  PLOP3.LUT P2, PT, PT, PT, UP1, 0x80, 0x0 ;  /* 0x000000000000781c */ /* 0x000fc80003f4f018 */
[----:B------:R-:W0:Y:S01]  /*82c0*/  @P1 LDC R9, c[0x0][0xcec] ;  /* 0x00033b00ff091b82 */ /* 0x000e220000000800 */
[----:B------:R-:W-:-:S04]  /*82d0*/  @UP1 UIADD3 UR8, UP2, UR10, UR8, URZ ;  /* 0x000000080a081290 */ /* 0x000fc8000ff5e03f */
[----:B------:R-:W-:Y:S02]  /*82e0*/  @UP1 UIADD3.X UR9, UR11, UR9, URZ, UP2, !UPT ;  /* 0x000000090b091290 */ /* 0x000fe400097fe43f */
[----:B------:R-:W-:Y:S01]  /*82f0*/  IMAD.U32 R16, RZ, RZ, UR8 ;  /* 0x00000008ff107e24 */ /* 0x000fe2000f8e00ff */
[----:B------:R-:W3:Y:S03]  /*8300*/  @P1 LDC R13, c[0x0][0xcf0] ;  /* 0x00033c00ff0d1b82 */ /* 0x000ee60000000800 */
[----:B------:R-:W-:Y:S01]  /*8310*/  IMAD.U32 R17, RZ, RZ, UR9 ;  /* 0x00000009ff117e24 */ /* 0x000fe2000f8e00ff */
[----:B--2---:R-:W-:Y:S01]  /*8320*/  @P0 R2UR UR4, R3 ;  /* 0x00000000030402ca */ /* 0x004fe200000e0000 */
[----:B------:R-:W-:-:S06]  /*8330*/  IMAD.U32 R3, RZ, RZ, UR7 ;  /* 0x00000007ff037e24 */ /* 0x000fcc000f8e00ff */
[----:B------:R1:W5:Y:S01]  /*8340*/  @P2 LDG.E R3, desc[UR36][R16.64] ;  /* 0x0000002410032981 */ /* 0x000362000c1e1900 */
[----:B0--3--:R-:W-:Y:S07]  /*8350*/  @P2 BRA `(.L_x_1136) ;  /* 0x0000000000102947 */ /* 0x009fee0003800000 */
[----:B------:R-:W-:Y:S05]  /*8360*/  @!P0 BRA `(.L_x_1136) ;  /* 0x00000000000c8947 */ /* 0x000fea0003800000 */
[----:B-1----:R-:W2:Y:S04]  /*8370*/  LDG.E R6, desc[UR36][R10.64] ;  /* 0x000000240a067981 */ /* 0x002ea8000c1e1900 */
[----:B-----5:R-:W2:Y:S02]  /*8380*/  LDG.E R3, desc[UR36][R10.64+0x4] ;  /* 0x000004240a037981 */ /* 0x020ea4000c1e1900 */
[----:B--2---:R-:W-:-:S07]  /*8390*/  IMAD.IADD R3, R3, 0x1, -R6 ;  /* 0x0000000103037824 */ /* 0x004fce00078e0a06 */
.L_x_1136:
[----:B------:R-:W-:Y:S01]  /*83a0*/  R2UR UR17, R215 ;  /* 0x00000000d71172ca */ /* 0x000fe200000e0000 */
[----:B------:R-:W-:Y:S01]  /*83b0*/  ULDC.64 UR12, c[0x0][0xc90] ;  /* 0x00032400000c7ab9 */ /* 0x000fe20000000a00 */
[----:B------:R-:W-:Y:S01]  /*83c0*/  R2UR UR15, R218 ;  /* 0x00000000da0f72ca */ /* 0x000fe200000e0000 */
[----:B------:R-:W-:Y:S01]  /*83d0*/  USHF.R.S32.HI UR11, URZ, 0x1f, UR4 ;  /* 0x0000001f3f0b7899 */ /* 0x000fe20008011404 */
[----:B-1----:R-:W-:Y:S01]  /*83e0*/  IMAD R12, R15, 0x80, R224 ;  /* 0x000000800f0c7824 */ /* 0x002fe200078e02e0 */
[----:B------:R-:W-:Y:S01]  /*83f0*/  UMOV UR10, UR4 ;  /* 0x00000004000a7c82 */ /* 0x000fe20008000000 */
[----:B------:R-:W-:Y:S01]  /*8400*/  USEL UR61, UR61, URZ, !UP0 ;  /* 0x0000003f3d3d7287 */ /* 0x000fe2000c000000 */
[----:B------:R-:W-:Y:S01]  /*8410*/  R2UR UR16, R216 ;  /* 0x00000000d81072ca */ /* 0x000fe200000e0000 */
[----:B------:R-:W-:Y:S01]  /*8420*/  @P1 IMAD.HI.U32 R6, R12, R9, RZ ;  /* 0x000000090c061227 */ /* 0x000fe200078e00ff */
[----:B------:R-:W0:Y:S03]  /*8430*/  @P1 LDC R73, c[0x0][0xcf0] ;  /* 0x00033c00ff491b82 */ /* 0x000e260000000800 */
[----:B------:R-:W-:Y:S01]  /*8440*/  IMAD.MOV.U32 R10, RZ, RZ, R12 ;  /* 0x000000ffff0a7224 */ /* 0x000fe200078e000c */
[----:B------:R-:W-:Y:S01]  /*8450*/  USHF.R.S32.HI UR14, URZ, 0x1f, UR17 ;  /* 0x0000001f3f0e7899 */ /* 0x000fe20008011411 */
[----:B------:R-:W-:Y:S01]  /*8460*/  @P1 SHF.R.U32.HI R10, RZ, R13, R6 ;  /* 0x0000000dff0a1219 */ /* 0x000fe20000011606 */
[----:B------:R-:W-:Y:S01]  /*8470*/  UIMAD.WIDE.U32 UR8, UR17, UR12, UR10 ;  /* 0x0000000c110872a5 */ /* 0x000fe2000f8e000a */
[----:B------:R-:W-:Y:S01]  /*8480*/  IMAD R9, R217, 0x40, R2 ;  /* 0x00000040d9097824 */ /* 0x000fe200078e0202 */
[----:B------:R-:W-:Y:S01]  /*8490*/  UIMAD UR7, UR14, UR12, URZ ;  /* 0x0000000c0e0772a4 */ /* 0x000fe2000f8e023f */
[----:B------:R-:W-:Y:S01]  /*84a0*/  IADD3 R11, -R10, RZ, RZ ;  /* 0x000000ff0a0b7210 */ /* 0x000fe20007ffe1ff */
[----:B------:R-:W-:Y:S01]  /*84b0*/  USEL UR15, UR15, URZ, !UP0 ;  /* 0x0000003f0f0f7287 */ /* 0x000fe2000c000000 */
[----:B------:R-:W-:Y:S01]  /*84c0*/  IMAD.WIDE R4, R9, 0x2, R4 ;  /* 0x0000000209047825 */ /* 0x000fe200078e0204 */
[----:B------:R-:W-:Y:S01]  /*84d0*/  UIMAD UR7, UR17, UR13, UR7 ;  /* 0x0000000d110772a4 */ /* 0x000fe2000f8e0207 */
[----:B------:R-:W-:-:S02]  /*84e0*/  SHF.R.S32.HI R6, RZ, 0x1f, R10 ;  /* 0x0000001fff067819 */ /* 0x000fc4000001140a */
[----:B------:R-:W-:Y:S01]  /*84f0*/  ULDC.64 UR12, c[0x0][0xc98] ;  /* 0x00032600000c7ab9 */ /* 0x000fe20000000a00 */
[----:B------:R-:W-:Y:S01]  /*8500*/  UIADD3 UR9, UR9, UR7, URZ ;  /* 0x0000000709097290 */ /* 0x000fe2000fffe03f */
[----:B------:R-:W-:Y:S01]  /*8510*/  IMAD R9, R72, R11, R12 ;  /* 0x0000000b48097224 */ /* 0x000fe200078e020c */
[----:B------:R-:W-:Y:S01]  /*8520*/  UIMAD UR7, UR15, UR12, URZ ;  /* 0x0000000c0f0772a4 */ /* 0x000fe2000f8e023f */
[C---:B------:R-:W-:Y:S01]  /*8530*/  IADD3 R33, P2, R4.reuse, 0x5000, RZ ;  /* 0x0000500004217810 */ /* 0x040fe20007f5e0ff */
[----:B------:R-:W-:Y:S01]  /*8540*/  UIMAD.WIDE.U32 UR8, UR61, UR12, UR8 ;  /* 0x0000000c3d0872a5 */ /* 0x000fe2000f8e0008 */
[C---:B------:R-:W-:Y:S01]  /*8550*/  IADD3 R17, P5, R4.reuse, 0x1000, RZ ;  /* 0x0000100004117810 */ /* 0x040fe20007fbe0ff */
[----:B------:R-:W-:Y:S01]  /*8560*/  UIMAD UR7, UR61, UR13, UR7 ;  /* 0x0000000d3d0772a4 */ /* 0x000fe2000f8e0207 */
[C---:B------:R-:W-:Y:S01]  /*8570*/  IADD3 R21, P4, R4.reuse, 0x2000, RZ ;  /* 0x0000200004157810 */ /* 0x040fe20007f9e0ff */
[----:B-----5:R-:W-:Y:S01]  /*8580*/  IMAD R79, R3, R72, RZ ;  /* 0x00000048034f7224 */ /* 0x020fe200078e02ff */
[----:B------:R-:W-:Y:S01]  /*8590*/  IADD3 R29, P3, R4, 0x4000, RZ ;  /* 0x00004000041d7810 */ /* 0x000fe20007f7e0ff */
[----:B------:R-:W-:Y:S01]  /*85a0*/  ULDC.64 UR12, c[0x0][0xba0] ;  /* 0x0002e800000c7ab9 */ /* 0x000fe20000000a00 */
[----:B------:R-:W-:Y:S01]  /*85b0*/  IADD3 R10, P0, R10, UR8, RZ ;  /* 0x000000080a0a7c10 */ /* 0x000fe2000ff1e0ff */
[----:B------:R-:W-:Y:S01]  /*85c0*/  IMAD.U32 R11, RZ, RZ, UR7 ;  /* 0x00000007ff0b7e24 */ /* 0x000fe2000f8e00ff */
[----:B------:R-:W-:-:S02]  /*85d0*/  LOP3.LUT R32, R33, 0x380, RZ, 0xc0, !PT ;  /* 0x0000038021207812 */ /* 0x000fc400078ec0ff */
[----:B------:R-:W-:Y:S02]  /*85e0*/  LOP3.LUT R16, R17, 0x380, RZ, 0xc0, !PT ;  /* 0x0000038011107812 */ /* 0x000fe400078ec0ff */
[----:B------:R-:W-:Y:S01]  /*85f0*/  IADD3.X R11, R6, UR9, R11, P0, !PT ;  /* 0x00000009060b7c10 */ /* 0x000fe200087fe40b */
[----:B------:R-:W-:Y:S01]  /*8600*/  ULDC.64 UR8, c[0x0][0xc88] ;  /* 0x0003220000087ab9 */ /* 0x000fe20000000a00 */
[----:B------:R-:W-:Y:S02]  /*8610*/  SHF.R.S32.HI R6, RZ, 0x1f, R9 ;  /* 0x0000001fff067819 */ /* 0x000fe40000011409 */
[----:B------:R-:W-:Y:S01]  /*8620*/  IADD3 R25, P0, R4, 0x3000, RZ ;  /* 0x0000300004197810 */ /* 0x000fe20007f1e0ff */
[----:B------:R-:W-:Y:S01]  /*8630*/  IMAD.WIDE.U32 R10, R9, UR8, R10 ;  /* 0x00000008090a7c25 */ /* 0x000fe2000f8e000a */
[----:B------:R-:W-:Y:S02]  /*8640*/  LOP3.LUT R20, R21, 0x380, RZ, 0xc0, !PT ;  /* 0x0000038015147812 */ /* 0x000fe400078ec0ff */
[----:B------:R-:W-:Y:S01]  /*8650*/  LOP3.LUT R24, R25, 0x380, RZ, 0xc0, !PT ;  /* 0x0000038019187812 */ /* 0x000fe200078ec0ff */
[----:B------:R-:W-:Y:S01]  /*8660*/  IMAD R6, R6, UR8, RZ ;  /* 0x0000000806067c24 */ /* 0x000fe2000f8e02ff */
[----:B------:R-:W-:-:S02]  /*8670*/  LOP3.LUT R28, R29, 0x380, RZ, 0xc0, !PT ;  /* 0x000003801d1c7812 */ /* 0x000fc400078ec0ff */
[----:B------:R-:W-:Y:S01]  /*8680*/  SHF.R.U64 R24, R24, 0x3, RZ ;  /* 0x0000000318187819 */ /* 0x000fe200000012ff */
[----:B------:R-:W-:Y:S01]  /*8690*/  IMAD R13, R9, UR9, R6 ;  /* 0x00000009090d7c24 */ /* 0x000fe2000f8e0206 */
[----:B------:R-:W-:Y:S01]  /*86a0*/  ULDC.64 UR8, c[0x0][0xc50] ;  /* 0x0003140000087ab9 */ /* 0x000fe20000000a00 */
[----:B------:R-:W-:Y:S02]  /*86b0*/  SHF.R.U64 R32, R32, 0x3, RZ ;  /* 0x0000000320207819 */ /* 0x000fe400000012ff */
[----:B------:R-:W-:Y:S01]  /*86c0*/  IMAD.IADD R9, R11, 0x1, R13 ;  /* 0x000000010b097824 */ /* 0x000fe200078e020d */
[----:B------:R-:W-:Y:S02]  /*86d0*/  LEA R13, P6, R10, UR8, 0x2 ;  /* 0x000000080a0d7c11 */ /* 0x000fe4000f8c10ff */
[----:B------:R-:W-:Y:S01]  /*86e0*/  LOP3.LUT R24, R24, R25, RZ, 0x3c, !PT ;  /* 0x0000001918187212 */ /* 0x000fe200078e3cff */
[----:B------:R-:W-:Y:S01]  /*86f0*/  IMAD.X R25, RZ, RZ, R5, P0 ;  /* 0x000000ffff197224 */ /* 0x000fe200000e0605 */
[----:B------:R-:W-:Y:S01]  /*8700*/  SHF.R.U64 R16, R16, 0x3, RZ ;  /* 0x0000000310107819 */ /* 0x000fe200000012ff */
[----:B------:R-:W-:Y:S01]  /*8710*/  SHFL.IDX PT, R46, R13, RZ, 0x1c1f ;  /* 0x001c1fff0d2e7589 */ /* 0x000fe200000e0000 */
[----:B------:R-:W-:-:S02]  /*8720*/  SHF.R.U64 R20, R20, 0x3, RZ ;  /* 0x0000000314147819 */ /* 0x000fc400000012ff */
[----:B------:R-:W-:Y:S01]  /*8730*/  SHF.R.U64 R28, R28, 0x3, RZ ;  /* 0x000000031c1c7819 */ /* 0x000fe200000012ff */
[----:B------:R-:W-:Y:S01]  /*8740*/  SHFL.IDX PT, R50, R13, 0x1, 0x1c1f ;  /* 0x003c1f000d327f89 */ /* 0x000fe200000e0000 */
[----:B------:R-:W-:Y:S02]  /*8750*/  IADD3 R11, P0, R4, 0x9000, RZ ;  /* 0x00009000040b7810 */ /* 0x000fe40007f1e0ff */
[----:B------:R-:W-:Y:S01]  /*8760*/  LEA.HI.X R14, R10, UR9, R9, 0x2, P6 ;  /* 0x000000090a0e7c11 */ /* 0x000fe2000b0f1409 */
[----:B------:R-:W-:Y:S01]  /*8770*/  IMAD.U32 R9, RZ, RZ, UR16 ;  /* 0x00000010ff097e24 */ /* 0x000fe2000f8e00ff */
        /* <DEDUP_REMOVED lines=10> */
[C---:B------:R-:W-:Y:S01]  /*8820*/  IADD3 R49, P2, R4.reuse, 0xb000, RZ ;  /* 0x0000b00004317810 */ /* 0x040fe20007f5e0ff */
[----:B------:R-:W-:Y:S01]  /*8830*/  IMAD R18, R9, 0x80, R222 ;  /* 0x0000008009127824 */ /* 0x000fe200078e02de */
[C---:B------:R-:W-:Y:S01]  /*8840*/  IADD3 R37, P6, R4.reuse, 0x6000, RZ ;  /* 0x0000600004257810 */ /* 0x040fe20007fde0ff */
[----:B------:R-:W2:Y:S01]  /*8850*/  SHFL.IDX PT, R51, R14, 0x1, 0x1c1f ;  /* 0x003c1f000e337f89 */ /* 0x000ea200000e0000 */
[----:B------:R-:W-:Y:S01]  /*8860*/  IADD3 R41, P5, R4, 0x7000, RZ ;  /* 0x0000700004297810 */ /* 0x000fe20007fbe0ff */
[----:B------:R-:W-:Y:S01]  /*8870*/  VIADD R6, R18, 0x8 ;  /* 0x0000000812067836 */ /* 0x000fe20000000000 */
[----:B------:R-:W-:-:S02]  /*8880*/  IADD3 R61, P4, R4, 0x8000, RZ ;  /* 0x00008000043d7810 */ /* 0x000fc40007f9e0ff */
[----:B------:R-:W-:Y:S02]  /*8890*/  IADD3 R45, P3, R4, 0xa000, RZ ;  /* 0x0000a000042d7810 */ /* 0x000fe40007f7e0ff */
[----:B------:R-:W-:Y:S02]  /*88a0*/  SHF.R.U64 R10, R10, 0x3, RZ ;  /* 0x000000030a0a7819 */ /* 0x000fe400000012ff */
[----:B------:R-:W-:Y:S02]  /*88b0*/  LOP3.LUT R48, R49, 0x380, RZ, 0xc0, !PT ;  /* 0x0000038031307812 */ /* 0x000fe400078ec0ff */
[----:B------:R-:W-:Y:S02]  /*88c0*/  LOP3.LUT R36, R37, 0x380, RZ, 0xc0, !PT ;  /* 0x0000038025247812 */ /* 0x000fe400078ec0ff */
[----:B------:R-:W-:Y:S02]  /*88d0*/  LOP3.LUT R40, R41, 0x380, RZ, 0xc0, !PT ;  /* 0x0000038029287812 */ /* 0x000fe400078ec0ff */
[----:B------:R-:W-:-:S02]  /*88e0*/  LOP3.LUT R60, R61, 0x380, RZ, 0xc0, !PT ;  /* 0x000003803d3c7812 */ /* 0x000fc400078ec0ff */
[----:B------:R-:W-:Y:S02]  /*88f0*/  LOP3.LUT R44, R45, 0x380, RZ, 0xc0, !PT ;  /* 0x000003802d2c7812 */ /* 0x000fe400078ec0ff */
[----:B------:R-:W-:Y:S01]  /*8900*/  LOP3.LUT R10, R10, R11, RZ, 0x3c, !PT ;  /* 0x0000000b0a0a7212 */ /* 0x000fe200078e3cff */
[----:B------:R-:W-:Y:S01]  /*8910*/  IMAD.X R11, RZ, RZ, R5, P0 ;  /* 0x000000ffff0b7224 */ /* 0x000fe200000e0605 */
[----:B------:R-:W-:Y:S02]  /*8920*/  SHF.R.U64 R48, R48, 0x3, RZ ;  /* 0x0000000330307819 */ /* 0x000fe400000012ff */
[----:B------:R-:W-:Y:S02]  /*8930*/  SHF.R.U64 R36, R36, 0x3, RZ ;  /* 0x0000000324247819 */ /* 0x000fe400000012ff */
[----:B------:R-:W-:Y:S02]  /*8940*/  SHF.R.U64 R40, R40, 0x3, RZ ;  /* 0x0000000328287819 */ /* 0x000fe400000012ff */
[----:B------:R-:W-:-:S02]  /*8950*/  SHF.R.U64 R60, R60, 0x3, RZ ;  /* 0x000000033c3c7819 */ /* 0x000fc400000012ff */
[----:B------:R-:W-:Y:S02]  /*8960*/  SHF.R.U64 R44, R44, 0x3, RZ ;  /* 0x000000032c2c7819 */ /* 0x000fe400000012ff */
[----:B------:R-:W-:Y:S02]  /*8970*/  LOP3.LUT P0, RZ, R220, 0x3, RZ, 0xc0, !PT ;  /* 0x00000003dcff7812 */ /* 0x000fe4000780c0ff */
[----:B------:R-:W-:Y:S01]  /*8980*/  LOP3.LUT R48, R48, R49, RZ, 0x3c, !PT ;  /* 0x0000003130307212 */ /* 0x000fe200078e3cff */
[--C-:B------:R-:W-:Y:S01]  /*8990*/  IMAD.X R49, RZ, RZ, R5.reuse, P2 ;  /* 0x000000ffff317224 */ /* 0x100fe200010e0605 */
[----:B------:R-:W-:Y:S01]  /*89a0*/  LOP3.LUT R36, R36, R37, RZ, 0x3c, !PT ;  /* 0x0000002524247212 */ /* 0x000fe200078e3cff */
[--C-:B------:R-:W-:Y:S01]  /*89b0*/  IMAD.X R37, RZ, RZ, R5.reuse, P6 ;  /* 0x000000ffff257224 */ /* 0x100fe200030e0605 */
[----:B------:R-:W-:Y:S02]  /*89c0*/  LOP3.LUT R40, R40, R41, RZ, 0x3c, !PT ;  /* 0x0000002928287212 */ /* 0x000fe400078e3cff */
[----:B------:R-:W-:Y:S01]  /*89d0*/  LOP3.LUT R60, R60, R61, RZ, 0x3c, !PT ;  /* 0x0000003d3c3c7212 */ /* 0x000fe200078e3cff */
[--C-:B------:R-:W-:Y:S01]  /*89e0*/  IMAD.X R61, RZ, RZ, R5.reuse, P4 ;  /* 0x000000ffff3d7224 */ /* 0x100fe200020e0605 */
[----:B------:R-:W-:Y:S01]  /*89f0*/  LOP3.LUT R44, R44, R45, RZ, 0x3c, !PT ;  /* 0x0000002d2c2c7212 */ /* 0x000fe200078e3cff */
[----:B------:R-:W-:Y:S01]  /*8a00*/  IMAD.X R45, RZ, RZ, R5, P3 ;  /* 0x000000ffff2d7224 */ /* 0x000fe200018e0605 */
[----:B------:R-:W-:-:S02]  /*8a10*/  ISETP.GE.OR P2, PT, R18, R79, P0 ;  /* 0x0000004f1200720c */ /* 0x000fc40000746670 */
[----:B------:R-:W-:Y:S02]  /*8a20*/  IADD3.X R41, RZ, R5, RZ, P5, !PT ;  /* 0x00000005ff297210 */ /* 0x000fe40002ffe4ff */
[----:B------:R-:W-:Y:S02]  /*8a30*/  ISETP.GE.OR P0, PT, R6, R79, P0 ;  /* 0x0000004f0600720c */ /* 0x000fe40000706670 */
[C---:B------:R-:W-:Y:S02]  /*8a40*/  IADD3 R69, P6, R4.reuse, 0xc000, RZ ;  /* 0x0000c00004457810 */ /* 0x040fe40007fde0ff */
[C---:B------:R-:W-:Y:S02]  /*8a50*/  IADD3 R65, P5, R4.reuse, 0xd000, RZ ;  /* 0x0000d00004417810 */ /* 0x040fe40007fbe0ff */
[C---:B------:R-:W-:Y:S02]  /*8a60*/  IADD3 R53, P4, R4.reuse, 0xe000, RZ ;  /* 0x0000e00004357810 */ /* 0x040fe40007f9e0ff */
[C---:B------:R-:W-:Y:S01]  /*8a70*/  LOP3.LUT R9, R4.reuse, 0x380, RZ, 0xc0, !PT ;  /* 0x0000038004097812 */ /* 0x040fe200078ec0ff */
[----:B-1----:R-:W-:Y:S01]  /*8a80*/  @!P2 ST.E desc[UR36][R46.64], R8 ;  /* 0x000000082e00a985 */ /* 0x002fe2000c101924 */
[----:B------:R-:W-:-:S02]  /*8a90*/  IADD3 R12, P3, R4, 0xf000, RZ ;  /* 0x0000f000040c7810 */ /* 0x000fc40007f7e0ff */
        /* <DEDUP_REMOVED lines=11> */
[----:B------:R-:W5:Y:S01]  /*8b50*/  LD.E.128 R16, desc[UR36][R16.64] ;  /* 0x0000002410107980 */ /* 0x000f62000c101d00 */
[----:B------:R-:W-:-:S02]  /*8b60*/  SHF.R.U64 R64, R64, 0x3, RZ ;  /* 0x0000000340407819 */ /* 0x000fc400000012ff */
[----:B------:R-:W-:Y:S01]  /*8b70*/  SHF.R.U64 R52, R52, 0x3, RZ ;  /* 0x0000000334347819 */ /* 0x000fe200000012ff */
[----:B-1----:R-:W-:Y:S01]  /*8b80*/  IMAD R0, R214, 0x20, R217 ;  /* 0x00000020d6007824 */ /* 0x002fe200078e02d9 */
[----:B------:R-:W-:Y:S01]  /*8b90*/  LOP3.LUT R4, R9, R4, RZ, 0x3c, !PT ;  /* 0x0000000409047212 */ /* 0x000fe200078e3cff */
[----:B------:R-:W5:Y:S01]  /*8ba0*/  LD.E.128 R20, desc[UR36][R20.64] ;  /* 0x0000002414147980 */ /* 0x000f62000c101d00 */
[----:B------:R-:W-:Y:S02]  /*8bb0*/  SHF.R.U64 R3, R3, 0x3, RZ ;  /* 0x0000000303037819 */ /* 0x000fe400000012ff */
[----:B------:R-:W-:Y:S01]  /*8bc0*/  LOP3.LUT R68, R68, R69, RZ, 0x3c, !PT ;  /* 0x0000004544447212 */ /* 0x000fe200078e3cff */
[--C-:B------:R-:W-:Y:S01]  /*8bd0*/  IMAD.X R69, RZ, RZ, R5.reuse, P6 ;  /* 0x000000ffff457224 */ /* 0x100fe200030e0605 */
[----:B------:R-:W-:Y:S01]  /*8be0*/  LOP3.LUT R64, R64, R65, RZ, 0x3c, !PT ;  /* 0x0000004140407212 */ /* 0x000fe200078e3cff */
[----:B------:R-:W-:Y:S01]  /*8bf0*/  UIMAD UR7, UR4, UR13, UR7 ;  /* 0x0000000d040772a4 */ /* 0x000fe2000f8e0207 */
[----:B------:R-:W-:Y:S01]  /*8c00*/  LOP3.LUT R52, R52, R53, RZ, 0x3c, !PT ;  /* 0x0000003534347212 */ /* 0x000fe200078e3cff */
[----:B------:R-:W-:Y:S01]  /*8c10*/  IMAD.X R53, RZ, RZ, R5, P4 ;  /* 0x000000ffff357224 */ /* 0x000fe200020e0605 */
[----:B------:R-:W-:Y:S01]  /*8c20*/  LOP3.LUT R56, R3, R12, RZ, 0x3c, !PT ;  /* 0x0000000c03387212 */ /* 0x000fe200078e3cff */
[----:B------:R-:W5:Y:S01]  /*8c30*/  LD.E.128 R24, desc[UR36][R24.64] ;  /* 0x0000002418187980 */ /* 0x000f62000c101d00 */
[----:B------:R-:W-:-:S03]  /*8c40*/  IADD3.X R65, RZ, R5, RZ, P5, !PT ;  /* 0x00000005ff417210 */ /* 0x000fc60002ffe4ff */
[----:B------:R1:W5:Y:S01]  /*8c50*/  LD.E.128 R12, desc[UR36][R4.64] ;  /* 0x00000024040c7980 */ /* 0x000362000c101d00 */
[----:B------:R-:W-:Y:S01]  /*8c60*/  UIADD3 UR9, UR9, UR7, URZ ;  /* 0x0000000709097290 */ /* 0x000fe2000fffe03f */
[----:B------:R-:W-:Y:S01]  /*8c70*/  IMAD.U32 R3, RZ, RZ, UR16 ;  /* 0x00000010ff037e24 */ /* 0x000fe2000f8e00ff */
[----:B------:R-:W-:Y:S01]  /*8c80*/  UIMAD UR4, UR14, UR10, URZ ;  /* 0x0000000a0e0472a4 */ /* 0x000fe2000f8e023f */
[----:B------:R-:W5:Y:S04]  /*8c90*/  LD.E.128 R28, desc[UR36][R28.64] ;  /* 0x000000241c1c7980 */ /* 0x000f68000c101d00 */
[----:B------:R-:W5:Y:S01]  /*8ca0*/  LD.E.128 R32, desc[UR36][R32.64] ;  /* 0x0000002420207980 */ /* 0x000f62000c101d00 */
[----:B-1----:R-:W1:Y:S01]  /*8cb0*/  @P1 LDC R5, c[0x0][0xcec] ;  /* 0x00033b00ff051b82 */ /* 0x002e620000000800 */
[----:B------:R-:W-:Y:S01]  /*8cc0*/  UIMAD UR4, UR17, UR11, UR4 ;  /* 0x0000000b110472a4 */ /* 0x000fe2000f8e0204 */
[----:B------:R-:W-:Y:S01]  /*8cd0*/  IMAD R6, R3, 0x80, R0 ;  /* 0x0000008003067824 */ /* 0x000fe200078e0200 */
[----:B------:R-:W-:Y:S01]  /*8ce0*/  UIMAD.WIDE.U32 UR8, UR17, UR10, UR8 ;  /* 0x0000000a110872a5 */ /* 0x000fe2000f8e0008 */
[----:B------:R-:W5:Y:S02]  /*8cf0*/  LD.E.128 R36, desc[UR36][R36.64] ;  /* 0x0000002424247980 */ /* 0x000f64000c101d00 */
        /* <DEDUP_REMOVED lines=8> */
[----:B------:R-:W5:Y:S04]  /*8d80*/  LD.E.128 R8, desc[UR36][R10.64] ;  /* 0x000000240a087980 */ /* 0x000f68000c101d00 */
[----:B------:R-:W5:Y:S01]  /*8d90*/  LD.E.128 R44, desc[UR36][R44.64] ;  /* 0x000000242c2c7980 */ /* 0x000f62000c101d00 */
[----:B-1----:R-:W-:Y:S01]  /*8da0*/  @P1 IMAD.HI.U32 R0, R6, R5, RZ ;  /* 0x0000000506001227 */ /* 0x002fe200078e00ff */
[----:B------:R-:W-:Y:S02]  /*8db0*/  UIADD3 UR4, UR9, UR4, URZ ;  /* 0x0000000409047290 */ /* 0x000fe4000fffe03f */
[----:B------:R-:W5:Y:S02]  /*8dc0*/  LD.E.128 R48, desc[UR36][R48.64] ;  /* 0x0000002430307980 */ /* 0x000f64000c101d00 */
[----:B0-----:R-:W-:Y:S01]  /*8dd0*/  @P1 SHF.R.U32.HI R3, RZ, R73, R0 ;  /* 0x00000049ff031219 */ /* 0x001fe20000011600 */
[----:B------:R-:W-:Y:S01]  /*8de0*/  IMAD.U32 R4, RZ, RZ, UR8 ;  /* 0x00000008ff047e24 */ /* 0x000fe2000f8e00ff */
[----:B------:R-:W5:Y:S02]  /*8df0*/  LD.E.128 R68, desc[UR36][R68.64] ;  /* 0x0000002444447980 */ /* 0x000f64000c101d00 */
[--C-:B------:R-:W-:Y:S01]  /*8e00*/  SHF.R.S32.HI R0, RZ, 0x1f, R3.reuse ;  /* 0x0000001fff007819 */ /* 0x100fe20000011403 */
[----:B------:R-:W-:Y:S01]  /*8e10*/  IMAD.MOV R73, RZ, RZ, -R3 ;  /* 0x000000ffff497224 */ /* 0x000fe200078e0a03 */
[----:B------:R-:W5:Y:S01]  /*8e20*/  LD.E.128 R64, desc[UR36][R64.64] ;  /* 0x0000002440407980 */ /* 0x000f62000c101d00 */
[----:B------:R-:W-:Y:S01]  /*8e30*/  IMAD.U32 R5, RZ, RZ, UR9 ;  /* 0x00000009ff057e24 */ /* 0x000fe2000f8e00ff */
[----:B------:R-:W-:Y:S01]  /*8e40*/  ULDC.64 UR8, c[0x0][0xbe0] ;  /* 0x0002f80000087ab9 */ /* 0x000fe20000000a00 */
[----:B------:R-:W-:Y:S01]  /*8e50*/  IMAD R73, R72, R73, R6 ;  /* 0x0000004948497224 */ /* 0x000fe200078e0206 */
[----:B------:R-:W-:Y:S01]  /*8e60*/  MOV R5, UR4 ;  /* 0x0000000400057c02 */ /* 0x000fe20008000f00 */
[----:B------:R-:W-:Y:S01]  /*8e70*/  IMAD R0, R0, UR8, RZ ;  /* 0x0000000800007c24 */ /* 0x000fe2000f8e02ff */
[----:B------:R-:W5:Y:S03]  /*8e80*/  LD.E.128 R52, desc[UR36][R52.64] ;  /* 0x0000002434347980 */ /* 0x000f66000c101d00 */
[C---:B------:R-:W-:Y:S01]  /*8e90*/  IMAD R75, R3.reuse, UR9, R0 ;  /* 0x00000009034b7c24 */ /* 0x040fe2000f8e0200 */
[----:B------:R-:W5:Y:S01]  /*8ea0*/  LD.E.128 R56, desc[UR36][R56.64] ;  /* 0x0000002438387980 */ /* 0x000f62000c101d00 */
[----:B------:R-:W-:Y:S01]  /*8eb0*/  SHF.R.S32.HI R0, RZ, 0x1f, R73 ;  /* 0x0000001fff007819 */ /* 0x000fe20000011449 */
        /* <DEDUP_REMOVED lines=18> */
[----:B------:R-:W-:Y:S02]  /*8fe0*/  IMAD.IADD R3, R5, 0x1, R3 ;  /* 0x0000000105037824 */ /* 0x000fe400078e0203 */
[----:B------:R-:W-:Y:S01]  /*8ff0*/  VIADD R151, R151, 0x32420 ;  /* 0x0003242097977836 */ /* 0x000fe20000000000 */
[-C--:B------:R-:W-:Y:S01]  /*9000*/  ISETP.GE.AND P1, PT, R0, R79.reuse, PT ;  /* 0x0000004f0000720c */ /* 0x080fe20003f26270 */
[----:B------:R-:W-:Y:S01]  /*9010*/  VIADD R0, R78, 0x40 ;  /* 0x000000404e007836 */ /* 0x000fe20000000000 */
[----:B------:R-:W-:Y:S02]  /*9020*/  LEA.HI.X R3, R4, UR9, R3, 0x1, P3 ;  /* 0x0000000904037c11 */ /* 0x000fe400098f0c03 */
[----:B------:R-:W-:Y:S01]  /*9030*/  PRMT R151, RZ, 0x654, R151 ;  /* 0x00000654ff977816 */ /* 0x000fe20000000097 */
[----:B0-----:R0:W1:Y:S01]  /*9040*/  SHFL.IDX PT, R76, R6, RZ, 0x181f ;  /* 0x00181fff064c7589 */ /* 0x00106200000e0000 */
[----:B------:R-:W-:Y:S01]  /*9050*/  ISETP.GE.AND P0, PT, R0, R79, PT ;  /* 0x0000004f0000720c */ /* 0x000fe20003f06270 */
[----:B------:R-:W-:Y:S01]  /*9060*/  BSSY B1, `(.L_x_1137) ;  /* 0x0000016000017945 */ /* 0x000fe20003800000 */
[----:B------:R0:W-:Y:S01]  /*9070*/  SYNCS.ARRIVE.TRANS64.RED.A1T0 RZ, [R151+URZ], RZ ;  /* 0x000000ff97ff79a7 */ /* 0x0001e2000810043f */
[----:B------:R0:W2:Y:S01]  /*9080*/  SHFL.IDX PT, R0, R3, RZ, 0x181f ;  /* 0x00181fff03007589 */ /* 0x0000a200000e0000 */
[----:B------:R-:W-:Y:S01]  /*9090*/  SHF.R.S32.HI R80, RZ, 0x1f, R2 ;  /* 0x0000001fff507819 */ /* 0x000fe20000011402 */
[----:B------:R-:W-:Y:S08]  /*90a0*/  @P2 BRA `(.L_x_1138) ;  /* 0x0000000000442947 */ /* 0x000ff00003800000 */
        /* <DEDUP_REMOVED lines=17> */
.L_x_1138:
[----:B------:R-:W-:Y:S05]  /*91c0*/  BSYNC B1 ;  /* 0x0000000000017941 */ /* 0x000fea0003800000 */
.L_x_1137:
[----:B--2---:R2:W4:Y:S01]  /*91d0*/  SHFL.IDX PT, R0, R3, 0x1, 0x181f ;  /* 0x00381f0003007f89 */ /* 0x00452200000e0000 */
[----:B------:R-:W-:Y:S03]  /*91e0*/  BSSY B1, `(.L_x_1139) ;  /* 0x0000014000017945 */ /* 0x000fe60003800000 */
[----:B---3-5:R2:W3:Y:S01]  /*91f0*/  SHFL.IDX PT, R28, R6, 0x1, 0x181f ;  /* 0x00381f00061c7f89 */ /* 0x0284e200000e0000 */
[----:B------:R-:W-:Y:S05]  /*9200*/  @P1 BRA `(.L_x_1140) ;  /* 0x0000000000441947 */ /* 0x000fea0003800000 */
[----:B------:R-:W-:Y:S02]  /*9210*/  ULDC UR4, c[0x0][0xbc8] ;  /* 0x0002f20000047ab9 */ /* 0x000fe40000000800 */
[----:B------:R-:W-:Y:S02]  /*9220*/  ISETP.GE.AND P4, PT, R2, UR4, PT ;  /* 0x0000000402007c0c */ /* 0x000fe4000bf86270 */
[----:B------:R-:W-:Y:S02]  /*9230*/  ISETP.GE.AND P3, PT, R212, UR4, PT ;  /* 0x00000004d4007c0c */ /* 0x000fe4000bf66270 */
[----:B------:R-:W-:Y:S02]  /*9240*/  ISETP.GE.AND P2, PT, R211, UR4, PT ;  /* 0x00000004d3007c0c */ /* 0x000fe4000bf46270 */
[----:B------:R-:W-:-:S07]  /*9250*/  ISETP.GE.AND P1, PT, R213, UR4, PT ;  /* 0x00000004d5007c0c */ /* 0x000fce000bf26270 */
[-C--:B---3--:R-:W-:Y:S02]  /*9260*/  @!P4 LEA R4, P6, R2, R28.reuse, 0x1 ;  /* 0x0000001c0204c211 */ /* 0x088fe400078c08ff */
[----:B------:R-:W-:Y:S02]  /*9270*/  @!P3 LEA R12, P5, R212, R28, 0x1 ;  /* 0x0000001cd40cb211 */ /* 0x000fe400078a08ff */
        /* <DEDUP_REMOVED lines=10> */
.L_x_1140:
[----:B------:R-:W-:Y:S05]  /*9320*/  BSYNC B1 ;  /* 0x0000000000017941 */ /* 0x000fea0003800000 */
.L_x_1139:
        /* <DEDUP_REMOVED lines=10> */
[-C--:B------:R-:W-:Y:S02]  /*93d0*/  @!P2 LEA R8, P5, R212, R12.reuse, 0x1 ;  /* 0x0000000cd408a211 */ /* 0x080fe400078a08ff */
        /* <DEDUP_REMOVED lines=10> */
.L_x_1142:
[----:B------:R-:W-:Y:S05]  /*9480*/  BSYNC B1 ;  /* 0x0000000000017941 */ /* 0x000fea0003800000 */
.L_x_1141:
[----:B0-----:R-:W-:Y:S01]  /*9490*/  IADD3 R0, R78, 0x60, RZ ;  /* 0x000000604e007810 */ /* 0x001fe20007ffe0ff */
[----:B---3--:R0:W3:Y:S03]  /*94a0*/  SHFL.IDX PT, R12, R3, 0x3, 0x181f ;  /* 0x00781f00030c7f89 */ /* 0x0080e600000e0000 */
[----:B------:R-:W-:Y:S01]  /*94b0*/  ISETP.GE.AND P0, PT, R0, R79, PT ;  /* 0x0000004f0000720c */ /* 0x000fe20003f06270 */
[----:B--2-4-:R-:W2:-:S12]  /*94c0*/  SHFL.IDX PT, R6, R6, 0x3, 0x181f ;  /* 0x00781f0006067f89 */ /* 0x014e9800000e0000 */
[----:B0-----:R-:W-:Y:S05]  /*94d0*/  @P0 BRA `(.L_x_1143) ;  /* 0x0000000c00d80947 */ /* 0x001fea0003800000 */
[----:B------:R-:W-:Y:S02]  /*94e0*/  ULDC UR4, c[0x0][0xbc8] ;  /* 0x0002f20000047ab9 */ /* 0x000fe40000000800 */
[----:B------:R-:W-:Y:S02]  /*94f0*/  ISETP.GE.AND P3, PT, R2, UR4, PT ;  /* 0x0000000402007c0c */ /* 0x000fe4000bf66270 */
[----:B------:R-:W-:Y:S02]  /*9500*/  ISETP.GE.AND P4, PT, R212, UR4, PT ;  /* 0x00000004d4007c0c */ /* 0x000fe4000bf86270 */
[----:B------:R-:W-:-:S09]  /*9510*/  ISETP.GE.AND P5, PT, R211, UR4, PT ;  /* 0x00000004d3007c0c */ /* 0x000fd2000bfa6270 */
[-C--:B--2---:R-:W-:Y:S02]  /*9520*/  @!P3 LEA R4, P0, R2, R6.reuse, 0x1 ;  /* 0x000000060204b211 */ /* 0x084fe400078008ff */
[-C--:B------:R-:W-:Y:S02]  /*9530*/  @!P4 LEA R8, P1, R212, R6.reuse, 0x1 ;  /* 0x00000006d408c211 */ /* 0x080fe400078208ff */
[C---:B------:R-:W-:Y:S02]  /*9540*/  @!P5 LEA R10, P2, R211.reuse, R6, 0x1 ;  /* 0x00000006d30ad211 */ /* 0x040fe400078408ff */
        /* <DEDUP_REMOVED lines=12> */
.L_x_1135:
[----:B------:R-:W-:Y:S01]  /*9610*/  ULDC.64 UR8, c[0x0][0xd00] ;  /* 0x0003400000087ab9 */ /* 0x000fe20000000a00 */
[----:B------:R-:W-:Y:S01]  /*9620*/  ULDC UR4, c[0x0][0xb88] ;  /* 0x0002e20000047ab9 */ /* 0x000fe20000000800 */
[----:B------:R-:W-:Y:S01]  /*9630*/  UISETP.NE.U32.AND UP0, UPT, UR8, URZ, UPT ;  /* 0x0000003f0800728c */ /* 0x000fe2000bf05070 */
[----:B------:R-:W0:Y:S01]  /*9640*/  LDC R13, c[0x0][0xce8] ;  /* 0x00033a00ff0d7b82 */ /* 0x000e220000000800 */
[----:B------:R-:W-:Y:S02]  /*9650*/  R2UR UR7, R215 ;  /* 0x00000000d70772ca */ /* 0x000fe400000e0000 */
        /* <DEDUP_REMOVED lines=20> */
[----:B------:R-:W0:Y:S10]  /*97a0*/  S2R R6, SR_TID.X ;  /* 0x0000000000067919 */ /* 0x000e340000002100 */
[----:B------:R-:W3:Y:S01]  /*97b0*/  @P0 LDC R11, c[0x0][0xcec] ;  /* 0x00033b00ff0b0b82 */ /* 0x000ee20000000800 */
[----:B0-----:R-:W-:-:S05]  /*97c0*/  VIADD R6, R6, 0xffffff80 ;  /* 0xffffff8006067836 */ /* 0x001fca0000000000 */
[----:B------:R-:W-:Y:S02]  /*97d0*/  ISETP.GE.AND P1, PT, R6, 0x80, PT ;  /* 0x000000800600780c */ /* 0x000fe40003f26270 */
[----:B--2---:R-:W-:-:S13]  /*97e0*/  @P2 R2UR UR4, R3 ;  /* 0x00000000030422ca */ /* 0x004fda00000e0000 */
[----:B------:R-:W-:Y:S01]  /*97f0*/  USHF.R.S32.HI UR10, URZ, 0x1f, UR4 ;  /* 0x0000001f3f0a7899 */ /* 0x000fe20008011404 */
[----:B-1-3--:R-:W-:Y:S11]  /*9800*/  @P3 BRA `(.L_x_1144) ;  /* 0x0000000000103947 */ /* 0x00aff60003800000 */
[----:B------:R-:W-:Y:S05]  /*9810*/  @!P2 BRA `(.L_x_1144) ;  /* 0x00000000000ca947 */ /* 0x000fea0003800000 */
[----:B------:R-:W2:Y:S04]  /*9820*/  LDG.E R3, desc[UR36][R4.64] ;  /* 0x0000002404037981 */ /* 0x000ea8000c1e1900 */
[----:B-----5:R-:W2:Y:S02]  /*9830*/  LDG.E R0, desc[UR36][R4.64+0x4] ;  /* 0x0000042404007981 */ /* 0x020ea4000c1e1900 */
[----:B--2---:R-:W-:-:S07]  /*9840*/  IMAD.IADD R0, R0, 0x1, -R3 ;  /* 0x0000000100007824 */ /* 0x004fce00078e0a03 */
.L_x_1144:
[----:B------:R-:W-:Y:S01]  /*9850*/  R2UR UR7, R218 ;  /* 0x00000000da0772ca */ /* 0x000fe200000e0000 */
[----:B------:R-:W-:Y:S01]  /*9860*/  USEL UR61, UR61, URZ, !UP0 ;  /* 0x0000003f3d3d7287 */ /* 0x000fe2000c000000 */
[----:B------:R-:W-:Y:S11]  /*9870*/  BSSY B1, `(.L_x_1145) ;  /* 0x000002f000017945 */ /* 0x000ff60003800000 */
[----:B------:R-:W-:Y:S01]  /*9880*/  USEL UR12, UR7, URZ, !UP0 ;  /* 0x0000003f070c7287 */ /* 0x000fe2000c000000 */
[----:B------:R-:W-:Y:S11]  /*9890*/  @P1 BRA `(.L_x_1146) ;  /* 0x0000000000b01947 */ /* 0x000ff60003800000 */
[----:B------:R-:W0:Y:S01]  /*98a0*/  S2R R4, SR_TID.X ;  /* 0x0000000000047919 */ /* 0x000e220000002100 */
[----:B------:R-:W1:Y:S01]  /*98b0*/  LDC R6, c[0x0][0xce8] ;  /* 0x00033a00ff067b82 */ /* 0x000e620000000800 */
[----:B------:R-:W-:-:S13]  /*98c0*/  R2UR UR7, R216 ;  /* 0x00000000d80772ca */ /* 0x000fda00000e0000 */
[----:B------:R-:W-:-:S05]  /*98d0*/  IMAD.U32 R3, RZ, RZ, UR7 ;  /* 0x00000007ff037e24 */ /* 0x000fca000f8e00ff */
[----:B0-----:R-:W-:Y:S01]  /*98e0*/  LEA R3, R3, R4, 0x7 ;  /* 0x0000000403037211 */ /* 0x001fe200078e38ff */
[----:B-1---5:R-:W-:-:S04]  /*98f0*/  IMAD R4, R0, R6, RZ ;  /* 0x0000000600047224 */ /* 0x022fc800078e02ff */
[----:B------:R-:W-:-:S05]  /*9900*/  VIADD R5, R3, 0xffffff80 ;  /* 0xffffff8003057836 */ /* 0x000fca0000000000 */
[----:B------:R-:W-:-:S13]  /*9910*/  ISETP.GE.AND P1, PT, R5, R4, PT ;  /* 0x000000040500720c */ /* 0x000fda0003f26270 */
[----:B------:R-:W-:Y:S05]  /*9920*/  @P1 BRA `(.L_x_1146) ;  /* 0x00000000008c1947 */ /* 0x000fea0003800000 */
[----:B------:R-:W-:Y:S01]  /*9930*/  ISETP.NE.AND P1, PT, R6, 0x1, PT ;  /* 0x000000010600780c */ /* 0x000fe20003f25270 */
[----:B------:R-:W-:Y:S01]  /*9940*/  ULDC.64 UR14, c[0x0][0xc90] ;  /* 0x00032400000e7ab9 */ /* 0x000fe20000000a00 */
[----:B------:R-:W-:Y:S01]  /*9950*/  R2UR UR13, R215 ;  /* 0x00000000d70d72ca */ /* 0x000fe200000e0000 */
[----:B------:R-:W-:Y:S01]  /*9960*/  UIMAD UR7, UR11, UR14, URZ ;  /* 0x0000000e0b0772a4 */ /* 0x000fe2000f8e023f */
[----:B------:R-:W-:Y:S01]  /*9970*/  UMOV UR8, UR4 ;  /* 0x0000000400087c82 */ /* 0x000fe20008000000 */
[----:B------:R-:W-:-:S08]  /*9980*/  UMOV UR9, UR10 ;  /* 0x0000000a00097c82 */ /* 0x000fd00008000000 */
[----:B------:R-:W0:Y:S02]  /*9990*/  @P1 LDC R4, c[0x0][0xcec] ;  /* 0x00033b00ff041b82 */ /* 0x000e240000000800 */
[----:B------:R-:W-:Y:S02]  /*99a0*/  UIMAD.WIDE.U32 UR8, UR13, UR14, UR8 ;  /* 0x0000000e0d0872a5 */ /* 0x000fe4000f8e0008 */
[----:B------:R-:W-:-:S03]  /*99b0*/  UIMAD UR7, UR13, UR15, UR7 ;  /* 0x0000000f0d0772a4 */ /* 0x000fc6000f8e0207 */
[----:B------:R-:W-:Y:S01]  /*99c0*/  ULDC.64 UR14, c[0x0][0xc98] ;  /* 0x00032600000e7ab9 */ /* 0x000fe20000000a00 */
[----:B------:R-:W1:Y:S01]  /*99d0*/  @P1 LDC R8, c[0x0][0xcf0] ;  /* 0x00033c00ff081b82 */ /* 0x000e620000000800 */
[----:B------:R-:W-:Y:S02]  /*99e0*/  UIADD3 UR9, UR9, UR7, URZ ;  /* 0x0000000709097290 */ /* 0x000fe4000fffe03f */
[----:B------:R-:W-:Y:S02]  /*99f0*/  UIMAD UR7, UR12, UR14, URZ ;  /* 0x0000000e0c0772a4 */ /* 0x000fe4000f8e023f */
[----:B------:R-:W-:Y:S02]  /*9a00*/  UIMAD.WIDE.U32 UR8, UR61, UR14, UR8 ;  /* 0x0000000e3d0872a5 */ /* 0x000fe4000f8e0008 */
[----:B------:R-:W-:-:S03]  /*9a10*/  UIMAD UR7, UR61, UR15, UR7 ;  /* 0x0000000f3d0772a4 */ /* 0x000fc6000f8e0207 */
        /* <DEDUP_REMOVED lines=20> */
.L_x_1146:
[----:B------:R-:W-:Y:S05]  /*9b60*/  BSYNC B1 ;  /* 0x0000000000017941 */ /* 0x000fea0003800000 */
.L_x_1145:
[----:B------:R-:W-:Y:S01]  /*9b70*/  R2UR UR13, R216 ;  /* 0x00000000d80d72ca */ /* 0x000fe200000e0000 */
[----:B------:R-:W1:Y:S01]  /*9b80*/  @P0 LDC R5, c[0x0][0xcf0] ;  /* 0x00033c00ff050b82 */ /* 0x000e620000000800 */
[----:B------:R-:W-:Y:S01]  /*9b90*/  ULDC.64 UR14, c[0x0][0xba0] ;  /* 0x0002e800000e7ab9 */ /* 0x000fe20000000a00 */
[----:B------:R-:W-:Y:S01]  /*9ba0*/  R2UR UR16, R215 ;  /* 0x00000000d71072ca */ /* 0x000fe200000e0000 */
[----:B------:R-:W-:Y:S01]  /*9bb0*/  UIMAD UR7, UR10, UR14, URZ ;  /* 0x0000000e0a0772a4 */ /* 0x000fe2000f8e023f */
[----:B0-----:R-:W-:Y:S01]  /*9bc0*/  IMAD R3, R214, 0x20, R217 ;  /* 0x00000020d6037824 */ /* 0x001fe200078e02d9 */
[----:B------:R-:W-:Y:S01]  /*9bd0*/  UIMAD.WIDE.U32 UR8, UR4, UR14, URZ ;  /* 0x0000000e040872a5 */ /* 0x000fe2000f8e003f */
[----:B------:R-:W-:Y:S01]  /*9be0*/  BSSY B1, `(.L_x_1147) ;  /* 0x0000043000017945 */ /* 0x000fe20003800000 */
[----:B------:R-:W-:Y:S01]  /*9bf0*/  UIMAD UR7, UR4, UR15, UR7 ;  /* 0x0000000f040772a4 */ /* 0x000fe2000f8e0207 */
[----:B------:R-:W-:Y:S02]  /*9c00*/  SHF.R.S32.HI R18, RZ, 0x1f, R2 ;  /* 0x0000001fff127819 */ /* 0x000fe40000011402 */
[----:B------:R-:W-:Y:S01]  /*9c10*/  ULDC.64 UR14, c[0x0][0xbe8] ;  /* 0x0002fa00000e7ab9 */ /* 0x000fe20000000a00 */
[----:B------:R-:W-:Y:S01]  /*9c20*/  UIADD3 UR9, UR9, UR7, URZ ;  /* 0x0000000709097290 */ /* 0x000fe2000fffe03f */
[----:B------:R-:W-:Y:S01]  /*9c30*/  IMAD.U32 R8, RZ, RZ, UR13 ;  /* 0x0000000dff087e24 */ /* 0x000fe2000f8e00ff */
[----:B------:R-:W-:Y:S01]  /*9c40*/  UIMAD UR4, UR11, UR14, URZ ;  /* 0x0000000e0b0472a4 */ /* 0x000fe2000f8e023f */
[----:B------:R-:W-:Y:S01]  /*9c50*/  IMAD.U32 R10, RZ, RZ, UR13 ;  /* 0x0000000dff0a7e24 */ /* 0x000fe2000f8e00ff */
[----:B------:R-:W-:-:S02]  /*9c60*/  UIMAD.WIDE.U32 UR8, UR16, UR14, UR8 ;  /* 0x0000000e100872a5 */ /* 0x000fc4000f8e0008 */
[----:B------:R-:W-:Y:S01]  /*9c70*/  LEA R8, R8, R3, 0x7 ;  /* 0x0000000308087211 */ /* 0x000fe200078e38ff */
[----:B------:R-:W-:Y:S01]  /*9c80*/  UIMAD UR4, UR16, UR15, UR4 ;  /* 0x0000000f100472a4 */ /* 0x000fe2000f8e0204 */
[----:B------:R-:W-:Y:S01]  /*9c90*/  IMAD R10, R10, 0x80, R217 ;  /* 0x000000800a0a7824 */ /* 0x000fe200078e02d9 */
[----:B------:R-:W-:Y:S02]  /*9ca0*/  ULDC.64 UR10, c[0x0][0xbf0] ;  /* 0x0002fc00000a7ab9 */ /* 0x000fe40000000a00 */
[----:B------:R-:W-:Y:S01]  /*9cb0*/  @P0 IMAD.HI.U32 R4, R8, R11, RZ ;  /* 0x0000000b08040227 */ /* 0x000fe200078e00ff */
[----:B------:R-:W-:Y:S02]  /*9cc0*/  UIADD3 UR9, UR9, UR4, URZ ;  /* 0x0000000409097290 */ /* 0x000fe4000fffe03f */
[----:B------:R-:W-:Y:S01]  /*9cd0*/  UIMAD UR4, UR12, UR10, URZ ;  /* 0x0000000a0c0472a4 */ /* 0x000fe2000f8e023f */
[----:B------:R-:W-:Y:S01]  /*9ce0*/  IMAD.MOV.U32 R3, RZ, RZ, R8 ;  /* 0x000000ffff037224 */ /* 0x000fe200078e0008 */
[----:B-1----:R-:W-:Y:S01]  /*9cf0*/  @P0 SHF.R.U32.HI R3, RZ, R5, R4 ;  /* 0x00000005ff030219 */ /* 0x002fe20000011604 */
[----:B------:R-:W-:-:S02]  /*9d00*/  UIMAD.WIDE.U32 UR8, UR61, UR10, UR8 ;  /* 0x0000000a3d0872a5 */ /* 0x000fc4000f8e0008 */
[----:B------:R-:W-:Y:S01]  /*9d10*/  UIMAD UR4, UR61, UR11, UR4 ;  /* 0x0000000b3d0472a4 */ /* 0x000fe2000f8e0204 */
[--C-:B------:R-:W-:Y:S01]  /*9d20*/  SHF.R.S32.HI R4, RZ, 0x1f, R3.reuse ;  /* 0x0000001fff047819 */ /* 0x100fe20000011403 */
[----:B------:R-:W-:Y:S01]  /*9d30*/  IMAD.MOV R9, RZ, RZ, -R3 ;  /* 0x000000ffff097224 */ /* 0x000fe200078e0a03 */
[----:B------:R-:W-:Y:S01]  /*9d40*/  ULDC.64 UR10, c[0x0][0xbe0] ;  /* 0x0002f800000a7ab9 */ /* 0x000fe20000000a00 */
[----:B------:R-:W-:Y:S02]  /*9d50*/  UIADD3 UR4, UR9, UR4, URZ ;  /* 0x0000000409047290 */ /* 0x000fe4000fffe03f */
[----:B------:R-:W-:Y:S02]  /*9d60*/  IMAD.U32 R5, RZ, RZ, UR9 ;  /* 0x00000009ff057e24 */ /* 0x000fe4000f8e00ff */
[----:B------:R-:W-:Y:S02]  /*9d70*/  IMAD R6, R4, UR10, RZ ;  /* 0x0000000a04067c24 */ /* 0x000fe4000f8e02ff */
[----:B------:R-:W-:Y:S01]  /*9d80*/  IMAD.U32 R4, RZ, RZ, UR8 ;  /* 0x00000008ff047e24 */ /* 0x000fe2000f8e00ff */
[----:B------:R-:W-:Y:S01]  /*9d90*/  ULDC.64 UR8, c[0x0][0xbd8] ;  /* 0x0002f60000087ab9 */ /* 0x000fe20000000a00 */
[----:B------:R-:W-:-:S02]  /*9da0*/  IMAD.U32 R5, RZ, RZ, UR4 ;  /* 0x00000004ff057e24 */ /* 0x000fc4000f8e00ff */
[----:B------:R-:W-:Y:S02]  /*9db0*/  IMAD R9, R13, R9, R8 ;  /* 0x000000090d097224 */ /* 0x000fe400078e0208 */
[C---:B------:R-:W-:Y:S02]  /*9dc0*/  IMAD R11, R3.reuse, UR11, R6 ;  /* 0x0000000b030b7c24 */ /* 0x040fe4000f8e0206 */
[----:B------:R-:W-:Y:S01]  /*9dd0*/  IMAD.WIDE.U32 R4, R3, UR10, R4 ;  /* 0x0000000a03047c25 */ /* 0x000fe2000f8e0004 */
[----:B------:R-:W-:-:S03]  /*9de0*/  SHF.R.S32.HI R3, RZ, 0x1f, R9 ;  /* 0x0000001fff037819 */ /* 0x000fc60000011409 */
[----:B------:R-:W-:Y:S02]  /*9df0*/  IMAD.IADD R5, R5, 0x1, R11 ;  /* 0x0000000105057824 */ /* 0x000fe400078e020b */
[----:B------:R-:W-:Y:S02]  /*9e00*/  IMAD R6, R3, UR8, RZ ;  /* 0x0000000803067c24 */ /* 0x000fe4000f8e02ff */
[----:B-----5:R-:W-:Y:S01]  /*9e10*/  IMAD R13, R0, R13, RZ ;  /* 0x0000000d000d7224 */ /* 0x020fe200078e02ff */
[C---:B------:R-:W-:Y:S01]  /*9e20*/  IADD3 R0, R10.reuse, 0x20, RZ ;  /* 0x000000200a007810 */ /* 0x040fe20007ffe0ff */
[C---:B------:R-:W-:Y:S02]  /*9e30*/  IMAD R3, R9.reuse, UR9, R6 ;  /* 0x0000000909037c24 */ /* 0x040fe4000f8e0206 */
[----:B------:R-:W-:Y:S01]  /*9e40*/  IMAD.WIDE.U32 R4, R9, UR8, R4 ;  /* 0x0000000809047c25 */ /* 0x000fe2000f8e0004 */
[-C--:B------:R-:W-:Y:S01]  /*9e50*/  ISETP.GE.AND P2, PT, R10, R13.reuse, PT ;  /* 0x0000000d0a00720c */ /* 0x080fe20003f46270 */
[----:B------:R-:W-:Y:S01]  /*9e60*/  ULDC.64 UR8, c[0x0][0xb80] ;  /* 0x0002e00000087ab9 */ /* 0x000fe20000000a00 */
[----:B------:R-:W-:Y:S01]  /*9e70*/  ISETP.GE.AND P1, PT, R0, R13, PT ;  /* 0x0000000d0000720c */ /* 0x000fe20003f26270 */
[----:B------:R-:W-:Y:S01]  /*9e80*/  IMAD.IADD R3, R5, 0x1, R3 ;  /* 0x0000000105037824 */ /* 0x000fe200078e0203 */
[----:B------:R-:W-:Y:S01]  /*9e90*/  LEA R6, P3, R4, UR8, 0x1 ;  /* 0x0000000804067c11 */ /* 0x000fe2000f8608ff */
[----:B------:R-:W-:-:S03]  /*9ea0*/  VIADD R0, R10, 0x40 ;  /* 0x000000400a007836 */ /* 0x000fc60000000000 */
[----:B------:R-:W-:Y:S02]  /*9eb0*/  LEA.HI.X R3, R4, UR9, R3, 0x1, P3 ;  /* 0x0000000904037c11 */ /* 0x000fe400098f0c03 */
[----:B------:R-:W-:Y:S01]  /*9ec0*/  ISETP.GE.AND P0, PT, R0, R13, PT ;  /* 0x0000000d0000720c */ /* 0x000fe20003f06270 */
[----:B------:R0:W1:Y:S04]  /*9ed0*/  SHFL.IDX PT, R4, R6, RZ, 0x181f ;  /* 0x00181fff06047589 */ /* 0x00006800000e0000 */
[----:B------:R0:W2:Y:S01]  /*9ee0*/  SHFL.IDX PT, R0, R3, RZ, 0x181f ;  /* 0x00181fff03007589 */ /* 0x0000a200000e0000 */
[----:B------:R-:W-:Y:S07]  /*9ef0*/  @P2 BRA `(.L_x_1148) ;  /* 0x0000000000442947 */ /* 0x000fee0003800000 */
        /* <DEDUP_REMOVED lines=17> */
.L_x_1148:
[----:B------:R-:W-:Y:S05]  /*a010*/  BSYNC B1 ;  /* 0x0000000000017941 */ /* 0x000fea0003800000 */
.L_x_1147:
[----:B--2---:R2:W4:Y:S01]  /*a020*/  SHFL.IDX PT, R0, R3, 0x1, 0x181f ;  /* 0x00381f0003007f89 */ /* 0x00452200000e0000 */
[----:B------:R-:W-:Y:S03]  /*a030*/  BSSY B1, `(.L_x_1149) ;  /* 0x0000014000017945 */ /* 0x000fe60003800000 */
[----:B-1-3--:R2:W1:Y:S01]  /*a040*/  SHFL.IDX PT, R4, R6, 0x1, 0x181f ;  /* 0x00381f0006047f89 */ /* 0x00a46200000e0000 */
[----:B------:R-:W-:Y:S05]  /*a050*/  @P1 BRA `(.L_x_1150) ;  /* 0x0000000000441947 */ /* 0x000fea0003800000 */
[----:B------:R-:W-:Y:S02]  /*a060*/  ULDC UR4, c[0x0][0xbc8] ;  /* 0x0002f20000047ab9 */ /* 0x000fe40000000800 */
[----:B------:R-:W-:Y:S02]  /*a070*/  ISETP.GE.AND P4, PT, R2, UR4, PT ;  /* 0x0000000402007c0c */ /* 0x000fe4000bf86270 */
[----:B------:R-:W-:Y:S02]  /*a080*/  ISETP.GE.AND P3, PT, R212, UR4, PT ;  /* 0x00000004d4007c0c */ /* 0x000fe4000bf66270 */
[----:B------:R-:W-:Y:S02]  /*a090*/  ISETP.GE.AND P2, PT, R211, UR4, PT ;  /* 0x00000004d3007c0c */ /* 0x000fe4000bf46270 */
[----:B------:R-:W-:-:S07]  /*a0a0*/  ISETP.GE.AND P1, PT, R213, UR4, PT ;  /* 0x00000004d5007c0c */ /* 0x000fce000bf26270 */
[-C--:B-1----:R-:W-:Y:S02]  /*a0b0*/  @!P4 LEA R8, P6, R2, R4.reuse, 0x1 ;  /* 0x000000040208c211 */ /* 0x082fe400078c08ff */
[----:B------:R-:W-:Y:S02]  /*a0c0*/  @!P3 LEA R14, P5, R212, R4, 0x1 ;  /* 0x00000004d40eb211 */ /* 0x000fe400078a08ff */
[----:B----4-:R-:W-:Y:S02]  /*a0d0*/  @!P4 LEA.HI.X R9, R2, R0, R18, 0x1, P6 ;  /* 0x000000000209c211 */ /* 0x010fe400030f0c12 */
        /* <DEDUP_REMOVED lines=9> */
.L_x_1150:
[----:B------:R-:W-:Y:S05]  /*a170*/  BSYNC B1 ;  /* 0x0000000000017941 */ /* 0x000fea0003800000 */
.L_x_1149:
[----:B----4-:R4:W0:Y:S01]  /*a180*/  SHFL.IDX PT, R0, R3, 0x2, 0x181f ;  /* 0x00581f0003007f89 */ /* 0x01082200000e0000 */
        /* <DEDUP_REMOVED lines=9> */
[-C--:B------:R-:W-:Y:S02]  /*a220*/  @!P2 LEA R14, P5, R212, R4.reuse, 0x1 ;  /* 0x00000004d40ea211 */ /* 0x080fe400078a08ff */
        /* <DEDUP_REMOVED lines=10> */
.L_x_1152:
[----:B------:R-:W-:Y:S05]  /*a2d0*/  BSYNC B1 ;  /* 0x0000000000017941 */ /* 0x000fea0003800000 */
.L_x_1151:
[----:B0-----:R-:W-:Y:S01]  /*a2e0*/  VIADD R0, R10, 0x60 ;  /* 0x000000600a007836 */ /* 0x001fe20000000000 */
[----:B---3--:R0:W3:Y:S04]  /*a2f0*/  SHFL.IDX PT, R8, R3, 0x3, 0x181f ;  /* 0x00781f0003087f89 */ /* 0x0080e800000e0000 */
[----:B------:R-:W-:Y:S01]  /*a300*/  ISETP.GE.AND P0, PT, R0, R13, PT ;  /* 0x0000000d0000720c */ /* 0x000fe20003f06270 */
[----:B-1----:R0:W1:-:S12]  /*a310*/  SHFL.IDX PT, R4, R6, 0x3, 0x181f ;  /* 0x00781f0006047f89 */ /* 0x00205800000e0000 */
[----:B0-----:R-:W-:Y:S05]  /*a320*/  @P0 BRA `(.L_x_1143) ;  /* 0x0000000000440947 */ /* 0x001fea0003800000 */
        /* <DEDUP_REMOVED lines=8> */
[----:B---3--:R-:W-:Y:S02]  /*a3b0*/  @!P3 LEA.HI.X R11, R2, R8, R18, 0x1, P6 ;  /* 0x00000008020bb211 */ /* 0x008fe400030f0c12 */
        /* <DEDUP_REMOVED lines=8> */
.L_x_1143:
[----:B------:R-:W-:Y:S05]  /*a440*/  BSYNC B0 ;  /* 0x0000000000007941 */ /* 0x000fea0003800000 */
.L_x_1134:
[----:B------:R-:W-:Y:S02]  /*a450*/  ULDC UR4, c[0x0][0xd3c] ;  /* 0x00034f0000047ab9 */ /* 0x000fe40000000800 */
[----:B------:R-:W-:-:S13]  /*a460*/  ISETP.GE.AND P0, PT, R7, UR4, PT ;  /* 0x0000000407007c0c */ /* 0x000fda000bf06270 */
[----:B------:R-:W-:Y:S05]  /*a470*/  @!P0 BRA `(.L_x_1153) ;  /* 0xffffff6800648947 */ /* 0x000fea000383ffff */
[----:B------:R-:W-:Y:S05]  /*a480*/  EXIT ;  /* 0x000000000000794d */ /* 0x000fea0003800000 */
.L_x_1105:
[----:B------:R-:W-:-:S08]  /*a490*/  NOP ;  /* 0x0000000000007918 */ /* 0x000fd00000000000 */
[----:B0-----:R-:W0:-:S00]  /*a4a0*/  USETMAXREG.DEALLOC.CTAPOOL 0x28 ;  /* 0x00000028000079c8 */ /* 0x001e0000080e0500 */
        /* <DEDUP_REMOVED lines=14> */
.L_x_1154:
        /* <DEDUP_REMOVED lines=40> */
.L_x_1160:
[----:B------:R-:W0:Y:S01]  /*a810*/  LDC R2, c[0x0][0xd3c] ;  /* 0x00034f00ff027b82 */ /* 0x000e220000000800 */
[----:B------:R-:W-:-:S06]  /*a820*/  UIADD3 UR4, UR4, 0x1f, URZ ;  /* 0x0000001f04047890 */ /* 0x000fcc000fffe03f */
        /* <DEDUP_REMOVED lines=10> */
.L_x_1159:
[----:B------:R-:W-:Y:S05]  /*a8d0*/  BSYNC B0 ;  /* 0x0000000000007941 */ /* 0x000fea0003800000 */
.L_x_1158:
        /* <DEDUP_REMOVED lines=21> */
.L_x_1156:
        /* <DEDUP_REMOVED lines=13> */
[----:B------:R-:W-:-:S06]  /*ab00*/  VIADD R16, R19, 0xffffffff ;  /* 0xffffffff13107836 */ /* 0x000fcc0000000000 */
[----:B------:R2:W3:Y:S02]  /*ab10*/  SHFL.IDX PT, R16, R7, R16, 0x1f ;  /* 0x00001f1007107589 */ /* 0x0004e400000e0000 */
.L_x_1161:
[----:B---3--:R-:W-:Y:S01]  /*ab20*/  IMAD R16, R16, UR5, R8 ;  /* 0x0000000510107c24 */ /* 0x008fe2000f8e0208 */
[----:B0-----:R-:W-:Y:S01]  /*ab30*/  IABS R2, R10 ;  /* 0x0000000a00027213 */ /* 0x001fe20000000000 */
[----:B-1----:R-:W-:Y:S02]  /*ab40*/  IMAD.MOV R0, RZ, RZ, -R3 ;  /* 0x000000ffff007224 */ /* 0x002fe400078e0a03 */
[----:B------:R-:W-:Y:S01]  /*ab50*/  VIADD R19, R19, UR4 ;  /* 0x0000000413137c36 */ /* 0x000fe20008000000 */
[----:B------:R-:W-:Y:S01]  /*ab60*/  IADD3 R11, -R16, UR6, RZ ;  /* 0x00000006100b7c10 */ /* 0x000fe2000fffe1ff */
[----:B------:R-:W-:Y:S01]  /*ab70*/  IMAD.MOV R4, RZ, RZ, -R2 ;  /* 0x000000ffff047224 */ /* 0x000fe200078e0a02 */
[----:B------:R-:W-:Y:S01]  /*ab80*/  MOV R2, RZ ;  /* 0x000000ff00027202 */ /* 0x000fe20000000f00 */
[----:B--2---:R-:W-:Y:S01]  /*ab90*/  IMAD R7, R0, R9, RZ ;  /* 0x0000000900077224 */ /* 0x004fe200078e02ff */
[----:B------:R-:W-:-:S03]  /*aba0*/  IABS R0, R11 ;  /* 0x0000000b00007213 */ /* 0x000fc60000000000 */
        /* <DEDUP_REMOVED lines=15> */
[----:B------:R-:W-:Y:S01]  /*aca0*/  MOV R18, R2 ;  /* 0x0000000200127202 */ /* 0x000fe20000000f00 */
[----:B------:R-:W-:-:S04]  /*acb0*/  IMAD.MOV R17, RZ, RZ, -R2 ;  /* 0x000000ffff117224 */ /* 0x000fc800078e0a02 */
[----:B------:R-:W-:Y:S01]  /*acc0*/  IMAD R17, R10, R17, R11 ;  /* 0x000000110a117224 */ /* 0x000fe200078e020b */
[----:B------:R-:W-:Y:S06]  /*acd0*/  BRA `(.L_x_1162) ;  /* 0x0000000000147947 */ /* 0x000fec0003800000 */
.L_x_1157:
[----:B------:R-:W-:Y:S01]  /*ace0*/  ULDC UR4, c[0x0][0xd3c] ;  /* 0x00034f0000047ab9 */ /* 0x000fe20000000800 */
[----:B------:R-:W-:Y:S02]  /*acf0*/  IMAD.MOV.U32 R17, RZ, RZ, RZ ;  /* 0x000000ffff117224 */ /* 0x000fe400078e00ff */
[----:B------:R-:W-:Y:S02]  /*ad00*/  IMAD.U32 R16, RZ, RZ, UR6 ;  /* 0x00000006ff107e24 */ /* 0x000fe4000f8e00ff */
[----:B------:R-:W-:Y:S02]  /*ad10*/  IMAD.MOV.U32 R18, RZ, RZ, RZ ;  /* 0x000000ffff127224 */ /* 0x000fe400078e00ff */
[----:B------:R-:W-:-:S07]  /*ad20*/  IMAD.U32 R19, RZ, RZ, UR4 ;  /* 0x00000004ff137e24 */ /* 0x000fce000f8e00ff */
.L_x_1162:
[----:B------:R-:W-:-:S13]  /*ad30*/  ISETP.NE.AND P0, PT, R5, RZ, PT ;  /* 0x000000ff0500720c */ /* 0x000fda0003f05270 */
[----:B------:R-:W0:Y:S01]  /*ad40*/  @!P0 S2R R3, SR_CgaCtaId ;  /* 0x0000000000038919 */ /* 0x000e220000008800 */
[----:B------:R-:W-:-:S04]  /*ad50*/  @!P0 MOV R0, 0x400 ;  /* 0x0000040000008802 */ /* 0x000fc80000000f00 */
[----:B0-----:R-:W-:-:S05]  /*ad60*/  @!P0 LEA R0, R3, R0, 0x18 ;  /* 0x0000000003008211 */ /* 0x001fca00078ec0ff */
[----:B------:R1:W-:Y:S01]  /*ad70*/  @!P0 STS.128 [R0+0x324d0], R16 ;  /* 0x0324d01000008388 */ /* 0x0003e20000000c00 */
[----:B------:R-:W-:Y:S06]  /*ad80*/  BAR.ARV 0x5, 0x180 ;  /* 0x0146000000007b1d */ /* 0x000fec0000002000 */
.L_x_1155:
[----:B------:R2:W-:Y:S01]  /*ad90*/  STL [R1+0x18], RZ ;  /* 0x000018ff01007387 */ /* 0x0005e20000100800 */
[----:B------:R-:W-:Y:S01]  /*ada0*/  ULDC UR4, c[0x0][0xd3c] ;  /* 0x00034f0000047ab9 */ /* 0x000fe20000000800 */
[----:B------:R-:W-:Y:S01]  /*adb0*/  IMAD.MOV.U32 R27, RZ, RZ, 0x1 ;  /* 0x00000001ff1b7424 */ /* 0x000fe200078e00ff */
[----:B0-----:R-:W-:Y:S01]  /*adc0*/  ISETP.GE.AND P0, PT, R19, UR4, PT ;  /* 0x0000000413007c0c */ /* 0x001fe2000bf06270 */
[----:B------:R-:W-:-:S12]  /*add0*/  IMAD.MOV.U32 R24, RZ, RZ, RZ ;  /* 0x000000ffff187224 */ /* 0x000fd800078e00ff */
[----:B--2---:R-:W-:Y:S05]  /*ade0*/  @P0 BRA `(.L_x_1163) ;  /* 0x0000005000300947 */ /* 0x004fea0003800000 */
[----:B-1----:R-:W2:Y:S01]  /*adf0*/  LDL R0, [R1+0x24] ;  /* 0x0000240001007983 */ /* 0x002ea20000100800 */
[----:B------:R-:W0:Y:S01]  /*ae00*/  S2UR UR5, SR_CgaCtaId ;  /* 0x00000000000579c3 */ /* 0x000e220000008800 */
[----:B------:R-:W-:Y:S01]  /*ae10*/  BSSY B8, `(.L_x_1163) ;  /* 0x0000509000087945 */ /* 0x000fe20003800000 */
[----:B------:R-:W-:Y:S01]  /*ae20*/  MOV R27, 0x1 ;  /* 0x00000001001b7802 */ /* 0x000fe20000000f00 */
[----:B------:R-:W1:Y:S01]  /*ae30*/  S2R R5, SR_TID.X ;  /* 0x0000000000057919 */ /* 0x000e620000002100 */
[----:B------:R-:W-:Y:S01]  /*ae40*/  IMAD.MOV.U32 R24, RZ, RZ, RZ ;  /* 0x000000ffff187224 */ /* 0x000fe200078e00ff */
[----:B------:R-:W-:Y:S01]  /*ae50*/  ULDC UR39, c[0x0][0xc] ;  /* 0x0000030000277ab9 */ /* 0x000fe20000000800 */
[----:B------:R3:W-:Y:S01]  /*ae60*/  STL [R1+0x18], RZ ;  /* 0x000018ff01007387 */ /* 0x0007e20000100800 */
[C---:B-1----:R-:W-:Y:S02]  /*ae70*/  LOP3.LUT R4, R5.reuse, 0x7f, RZ, 0xc0, !PT ;  /* 0x0000007f05047812 */ /* 0x042fe400078ec0ff */
[----:B--2---:R-:W-:Y:S01]  /*ae80*/  R2UR UR4, R0 ;  /* 0x00000000000472ca */ /* 0x004fe200000e0000 */
[----:B------:R-:W-:-:S05]  /*ae90*/  IMAD.SHL.U32 R0, R5, 0x8, RZ ;  /* 0x0000000805007824 */ /* 0x000fca00078e00ff */
[----:B------:R-:W-:-:S04]  /*aea0*/  LOP3.LUT R2, R0, 0x1f8, RZ, 0xc0, !PT ;  /* 0x000001f800027812 */ /* 0x000fc800078ec0ff */
[----:B------:R-:W-:Y:S01]  /*aeb0*/  LOP3.LUT R3, R2, 0x38, R5, 0x78, !PT ;  /* 0x0000003802037812 */ /* 0x000fe200078e7805 */
[----:B------:R-:W-:Y:S01]  /*aec0*/  IMAD.SHL.U32 R2, R5, 0x10, RZ ;  /* 0x0000001005027824 */ /* 0x000fe200078e00ff */
[----:B------:R-:W-:Y:S01]  /*aed0*/  SHF.R.U32.HI R5, RZ, 0x3, R4 ;  /* 0x00000003ff057819 */ /* 0x000fe20000011604 */
[----:B------:R-:W-:Y:S01]  /*aee0*/  ULOP3.LUT UR38, UR4, 0x2, URZ, 0xfc, !UPT ;  /* 0x0000000204267892 */ /* 0x000fe2000f8efc3f */
[----:B------:R-:W-:Y:S02]  /*aef0*/  LOP3.LUT R30, R3, 0x200, R0, 0xf8, !PT ;  /* 0x00000200031e7812 */ /* 0x000fe400078ef800 */
[----:B------:R-:W-:Y:S01]  /*af00*/  UMOV UR4, 0x400 ;  /* 0x0000040000047882 */ /* 0x000fe20000000000 */
[----:B------:R-:W-:Y:S01]  /*af10*/  LOP3.LUT R4, R0, 0x38, RZ, 0xc0, !PT ;  /* 0x0000003800047812 */ /* 0x000fe200078ec0ff */
[----:B0-----:R-:W-:Y:S01]  /*af20*/  ULEA UR4, UR5, UR4, 0x18 ;  /* 0x0000000405047291 */ /* 0x001fe2000f8ec03f */
[----:B------:R-:W-:Y:S02]  /*af30*/  LOP3.LUT R0, R5, 0x70, R2, 0xf8, !PT ;  /* 0x0000007005007812 */ /* 0x000fe400078ef802 */
[----:B------:R-:W-:-:S02]  /*af40*/  LOP3.LUT R3, R4, 0x40, RZ, 0xfc, !PT ;  /* 0x0000004004037812 */ /* 0x000fc400078efcff */
[C---:B------:R-:W-:Y:S01]  /*af50*/  LOP3.LUT R2, R4.reuse, 0x80, RZ, 0xfc, !PT ;  /* 0x0000008004027812 */ /* 0x040fe200078efcff */
[----:B------:R-:W-:Y:S01]  /*af60*/  IMAD.U32 R22, RZ, RZ, UR4 ;  /* 0x00000004ff167e24 */ /* 0x000fe2000f8e00ff */
[----:B------:R-:W-:-:S03]  /*af70*/  LOP3.LUT R0, R4, 0xc0, RZ, 0xfc, !PT ;  /* 0x000000c004007812 */ /* 0x000fc600078efcff */
[----:B---3--:R-:W-:-:S07]  /*af80*/  IMAD R26, R30, 0x2, R22 ;  /* 0x000000021e1a7824 */ /* 0x008fce00078e0216 */
.L_x_1230:
[----:B0-----:R-:W0:Y:S02]  /*af90*/  LDC.64 R34, c[0x0][0xd88] ;  /* 0x00036200ff227b82 */ /* 0x001e240000000a00 */
[----:B0-----:R-:W-:-:S06]  /*afa0*/  IMAD.WIDE R34, R19, 0x4, R34 ;  /* 0x0000000413227825 */ /* 0x001fcc00078e0222 */
[----:B--2---:R0:W2:Y:S01]  /*afb0*/  LDG.E R34, desc[UR36][R34.64] ;  /* 0x0000002422227981 */ /* 0x0040a2000c1e1900 */
[----:B------:R-:W-:Y:S05]  /*afc0*/  YIELD ;  /* 0x0000000000007946 */ /* 0x000fea0003800000 */
[----:B------:R-:W-:Y:S01]  /*afd0*/  ULDC.64 UR4, c[0x0][0xb20] ;  /* 0x0002c80000047ab9 */ /* 0x000fe20000000a00 */
[----:B------:R-:W-:Y:S01]  /*afe0*/  IMAD.MOV.U32 R32, RZ, RZ, RZ ;  /* 0x000000ffff207224 */ /* 0x000fe200078e00ff */
[----:B------:R-:W-:Y:S01]  /*aff0*/  ISETP.NE.U32.AND P0, PT, RZ, UR4, PT ;  /* 0x00000004ff007c0c */ /* 0x000fe2000bf05070 */
[----:B------:R-:W-:-:S03]  /*b000*/  ULDC.64 UR6, c[0x0][0xb10] ;  /* 0x0002c40000067ab9 */ /* 0x000fc60000000a00 */
[----:B------:R-:W-:Y:S01]  /*b010*/  ISETP.NE.AND.EX P0, PT, RZ, UR5, PT, P0 ;  /* 0x00000005ff007c0c */ /* 0x000fe2000bf05300 */
[----:B0-----:R-:W-:Y:S01]  /*b020*/  IMAD.MOV.U32 R35, RZ, RZ, RZ ;  /* 0x000000ffff237224 */ /* 0x001fe200078e00ff */
        /* <DEDUP_REMOVED lines=9> */
[----:B------:R-:W-:Y:S02]  /*b0c0*/  LOP3.LUT R23, R23, 0xffffffbf, RZ, 0xc0, !PT ;  /* 0xffffffbf17177812 */ /* 0x000fe400078ec0ff */
[----:B------:R-:W-:Y:S02]  /*b0d0*/  ISETP.NE.AND.EX P2, PT, RZ, UR5, PT, P0 ;  /* 0x00000005ff007c0c */ /* 0x000fe4000bf45300 */
[----:B------:R-:W-:Y:S02]  /*b0e0*/  ISETP.NE.U32.AND P0, PT, RZ, UR6, PT ;  /* 0x00000006ff007c0c */ /* 0x000fe4000bf05070 */
[----:B-1----:R-:W-:Y:S02]  /*b0f0*/  IADD3 R2, P1, R25, UR4, RZ ;  /* 0x0000000419027c10 */ /* 0x002fe4000ff3e0ff */
[----:B------:R-:W-:-:S02]  /*b100*/  ISETP.NE.AND.EX P0, PT, RZ, UR7, PT, P0 ;  /* 0x00000007ff007c0c */ /* 0x000fc4000bf05300 */
[----:B------:R-:W-:Y:S01]  /*b110*/  IADD3.X R3, R28, UR5, RZ, P1, !PT ;  /* 0x000000051c037c10 */ /* 0x000fe20008ffe4ff */
[----:B------:R-:W-:-:S04]  /*b120*/  ULDC.64 UR4, c[0x0][0x418] ;  /* 0x0001060000047ab9 */ /* 0x000fc80000000a00 */
[----:B------:R-:W-:Y:S01]  /*b130*/  @P2 LOP3.LUT R23, R23, 0x40, RZ, 0xfc, !PT ;  /* 0x0000004017172812 */ /* 0x000fe200078efcff */
[----:B------:R1:W5:Y:S05]  /*b140*/  @P2 LDG.E R35, desc[UR36][R2.64] ;  /* 0x0000002402232981 */ /* 0x00036a000c1e1900 */
[----:B------:R-:W-:-:S04]  /*b150*/  @P0 IADD3 R4, P1, R25, UR6, RZ ;  /* 0x0000000619040c10 */ /* 0x000fc8000ff3e0ff */
[----:B------:R-:W-:-:S05]  /*b160*/  @P0 IADD3.X R5, R28, UR7, RZ, P1, !PT ;  /* 0x000000071c050c10 */ /* 0x000fca0008ffe4ff */
        /* <DEDUP_REMOVED lines=11> */
[----:B-1----:R-:W-:-:S05]  /*b220*/  IMAD.U32 R0, RZ, RZ, UR4 ;  /* 0x00000004ff007e24 */ /* 0x002fca000f8e00ff */
[----:B------:R0:W-:Y:S01]  /*b230*/  STL [R1+0x8], R0 ;  /* 0x0000080001007387 */ /* 0x0001e20000100800 */
[----:B------:R-:W-:Y:S05]  /*b240*/  @!P2 BRA `(.L_x_1164) ;  /* 0x000000000010a947 */ /* 0x000fea0003800000 */
[----:B------:R-:W2:Y:S04]  /*b250*/  LDG.E R5, desc[UR36][R2.64] ;  /* 0x0000002402057981 */ /* 0x000ea8000c1e1900 */
[----:B0-----:R-:W2:Y:S02]  /*b260*/  LDG.E R0, desc[UR36][R2.64+0x4] ;  /* 0x0000042402007981 */ /* 0x001ea4000c1e1900 */
[----:B--2---:R-:W-:-:S05]  /*b270*/  IADD3 R0, -R5, R0, RZ ;  /* 0x0000000005007210 */ /* 0x004fca0007ffe1ff */
[----:B------:R2:W-:Y:S02]  /*b280*/  STL [R1+0x8], R0 ;  /* 0x0000080001007387 */ /* 0x0005e40000100800 */
.L_x_1164:
        /* <DEDUP_REMOVED lines=9> */
.L_x_1165:
[----:B------:R-:W-:Y:S02]  /*b320*/  ULDC.64 UR4, c[0x0][0xb00] ;  /* 0x0002c00000047ab9 */ /* 0x000fe40000000a00 */
[----:B------:R-:W-:-:S04]  /*b330*/  ISETP.NE.U32.AND P0, PT, RZ, UR4, PT ;  /* 0x00000004ff007c0c */ /* 0x000fc8000bf05070 */
[----:B------:R-:W-:-:S13]  /*b340*/  ISETP.NE.AND.EX P0, PT, RZ, UR5, PT, P0 ;  /* 0x00000005ff007c0c */ /* 0x000fda000bf05300 */
[----:B------:R-:W-:Y:S05]  /*b350*/  @!P0 BRA `(.L_x_1166) ;  /* 0x0000000000148947 */ /* 0x000fea0003800000 */
[----:B-1----:R-:W1:Y:S02]  /*b360*/  LDC.64 R2, c[0x0][0xb00] ;  /* 0x0002c000ff027b82 */ /* 0x002e640000000a00 */
[----:B-1----:R-:W-:-:S05]  /*b370*/  IMAD.WIDE R2, R29, 0x4, R2 ;  /* 0x000000041d027825 */ /* 0x002fca00078e0202 */
[----:B------:R-:W3:Y:S04]  /*b380*/  LDG.E R7, desc[UR36][R2.64] ;  /* 0x0000002402077981 */ /* 0x000ee8000c1e1900 */
[----:B0-2---:R-:W3:Y:S02]  /*b390*/  LDG.E R0, desc[UR36][R2.64+0x4] ;  /* 0x0000042402007981 */ /* 0x005ee4000c1e1900 */
[----:B---3--:R-:W-:-:S07]  /*b3a0*/  IMAD.IADD R7, R0, 0x1, -R7 ;  /* 0x0000000100077824 */ /* 0x008fce00078e0a07 */
.L_x_1166:
[----:B-----5:R-:W-:Y:S01]  /*b3b0*/  IMAD.IADD R33, R7, 0x1, -R32 ;  /* 0x0000000107217824 */ /* 0x020fe200078e0a20 */
[----:B------:R-:W-:Y:S03]  /*b3c0*/  BSSY B7, `(.L_x_1167) ;  /* 0x000040f000077945 */ /* 0x000fe60003800000 */
[C---:B012---:R-:W-:Y:S01]  /*b3d0*/  VIADD R0, R33.reuse, 0x5f ;  /* 0x0000005f21007836 */ /* 0x047fe20000000000 */
[----:B------:R0:W-:Y:S01]  /*b3e0*/  STL [R1], R33 ;  /* 0x0000002101007387 */ /* 0x0001e20000100800 */
[----:B------:R-:W-:Y:S02]  /*b3f0*/  ISETP.GT.AND P0, PT, R33, RZ, PT ;  /* 0x000000ff2100720c */ /* 0x000fe40003f04270 */
[----:B------:R-:W-:-:S05]  /*b400*/  IMAD.HI R0, R0, 0x2aaaaaab, RZ ;  /* 0x2aaaaaab00007827 */ /* 0x000fca00078e02ff */
[----:B------:R-:W-:-:S04]  /*b410*/  SHF.R.U32.HI R3, RZ, 0x1f, R0 ;  /* 0x0000001fff037819 */ /* 0x000fc80000011600 */
        /* <DEDUP_REMOVED lines=10> */
[----:B0-----:R-:W1:Y:S02]  /*b4c0*/  FLO.U32 R0, UR4 ;  /* 0x0000000400007d00 */ /* 0x001e6400080e0000 */
[----:B-1----:R-:W-:-:S06]  /*b4d0*/  ISETP.EQ.U32.AND P0, PT, R0, R5, PT ;  /* 0x000000050000720c */ /* 0x002fcc0003f02070 */
[----:B------:R-:W2:Y:S07]  /*b4e0*/  POPC R5, UR4 ;  /* 0x0000000400057d09 */ /* 0x000eae0008000000 */
[----:B--2---:R-:W2:Y:S01]  /*b4f0*/  @P0 ATOMG.E.ADD.STRONG.GPU PT, R3, desc[UR36][R2.64], R5 ;  /* 0x00000005020309a8 */ /* 0x004ea200081ee1e4 */
[----:B------:R-:W0:Y:S02]  /*b500*/  S2R R4, SR_LTMASK ;  /* 0x0000000000047919 */ /* 0x000e240000003900 */
[----:B0-----:R-:W-:-:S04]  /*b510*/  LOP3.LUT R4, R4, UR4, RZ, 0xc0, !PT ;  /* 0x0000000404047c12 */ /* 0x001fc8000f8ec0ff */
[----:B------:R-:W0:Y:S01]  /*b520*/  POPC R7, R4 ;  /* 0x0000000400077309 */ /* 0x000e220000000000 */
[----:B--2---:R-:W0:Y:S02]  /*b530*/  SHFL.IDX PT, R0, R3, R0, 0x1f ;  /* 0x00001f0003007589 */ /* 0x004e2400000e0000 */
[----:B0-----:R-:W-:Y:S01]  /*b540*/  IADD3 R16, R0, UR39, R7 ;  /* 0x0000002700107c10 */ /* 0x001fe2000fffe007 */
[----:B------:R-:W-:Y:S06]  /*b550*/  BRA `(.L_x_1169) ;  /* 0x0000003c00d47947 */ /* 0x000fec0003800000 */
.L_x_1168:
[----:B0-----:R-:W-:Y:S01]  /*b560*/  VIADD R0, R22, 0x1c400 ;  /* 0x0001c40016007836 */ /* 0x001fe20000000000 */
        /* <DEDUP_REMOVED lines=19> */
.L_x_1171:
[----:B------:R-:W-:Y:S05]  /*b6a0*/  BSYNC B6 ;  /* 0x0000000000067941 */ /* 0x000fea0003800000 */
.L_x_1170:
        /* <DEDUP_REMOVED lines=8> */
[----:B------:R0:W1:Y:S01]  /*b730*/  LDC.64 R2, c[0x4][R31] ;  /* 0x010000001f027b82 */ /* 0x0000620000000a00 */
        /* <DEDUP_REMOVED lines=11> */
.L_x_1174:
        /* <DEDUP_REMOVED lines=15> */
.L_x_1173:
[----:B------:R-:W-:Y:S05]  /*b8e0*/  BSYNC B6 ;  /* 0x0000000000067941 */ /* 0x000fea0003800000 */
.L_x_1172:
[----:B------:R-:W2:Y:S01]  /*b8f0*/  LDL R31, [R1+0x1c] ;  /* 0x00001c00011f7983 */ /* 0x000ea20000100800 */
[----:B------:R-:W-:Y:S01]  /*b900*/  ULDC.64 UR4, c[0x0][0xaf0] ;  /* 0x0002bc0000047ab9 */ /* 0x000fe20000000a00 */
[----:B------:R-:W0:Y:S01]  /*b910*/  LDC R9, c[0x0][0x430] ;  /* 0x00010c00ff097b82 */ /* 0x000e220000000800 */
[----:B------:R-:W-:Y:S01]  /*b920*/  ISETP.NE.U32.AND P0, PT, RZ, UR4, PT ;  /* 0x00000004ff007c0c */ /* 0x000fe2000bf05070 */
[----:B------:R-:W1:Y:S03]  /*b930*/  S2R R20, SR_TID.X ;  /* 0x0000000000147919 */ /* 0x000e660000002100 */
[----:B------:R-:W-:-:S13]  /*b940*/  ISETP.NE.AND.EX P0, PT, RZ, UR5, PT, P0 ;  /* 0x00000005ff007c0c */ /* 0x000fda000bf05300 */
[----:B------:R-:W-:Y:S01]  /*b950*/  @P0 IADD3 R2, P1, R25, UR4, RZ ;  /* 0x0000000419020c10 */ /* 0x000fe2000ff3e0ff */
[----:B------:R-:W3:Y:S01]  /*b960*/  S2R R21, SR_TID.X ;  /* 0x0000000000157919 */ /* 0x000ee20000002100 */
[----:B------:R-:W-:Y:S02]  /*b970*/  ULDC UR4, c[0x0][0x320] ;  /* 0x0000c80000047ab9 */ /* 0x000fe40000000800 */
[----:B------:R-:W-:-:S05]  /*b980*/  @P0 IADD3.X R3, R28, UR5, RZ, P1, !PT ;  /* 0x000000051c030c10 */ /* 0x000fca0008ffe4ff */
[----:B------:R4:W4:Y:S01]  /*b990*/  @P0 LDG.E R29, desc[UR36][R2.64] ;  /* 0x00000024021d0981 */ /* 0x000922000c1e1900 */
[----:B0-----:R-:W-:Y:S01]  /*b9a0*/  ISETP.NE.AND P2, PT, R9, 0x1, PT ;  /* 0x000000010900780c */ /* 0x001fe20003f45270 */
[----:B------:R-:W-:Y:S01]  /*b9b0*/  IMAD.MOV.U32 R36, RZ, RZ, RZ ;  /* 0x000000ffff247224 */ /* 0x000fe200078e00ff */
[----:B------:R-:W-:Y:S02]  /*b9c0*/  LOP3.LUT R23, R23, 0xffff7fff, RZ, 0xc0, !PT ;  /* 0xffff7fff17177812 */ /* 0x000fe400078ec0ff */
[----:B-1----:R-:W-:-:S04]  /*b9d0*/  LOP3.LUT R20, R20, 0x7f, RZ, 0xc0, !PT ;  /* 0x0000007f14147812 */ /* 0x002fc800078ec0ff */
[----:B------:R-:W-:-:S05]  /*b9e0*/  SHF.R.U32.HI R0, RZ, 0x3, R20 ;  /* 0x00000003ff007819 */ /* 0x000fca0000011614 */
[----:B------:R-:W0:Y:S01]  /*b9f0*/  @P2 LDC R4, c[0x0][0x434] ;  /* 0x00010d00ff042b82 */ /* 0x000e220000000800 */
[----:B------:R-:W-:-:S07]  /*ba00*/  @P2 LOP3.LUT R23, R23, 0x8000, RZ, 0xfc, !PT ;  /* 0x0000800017172812 */ /* 0x000fce00078efcff */
[----:B------:R-:W1:Y:S01]  /*ba10*/  @P2 LDC R5, c[0x0][0x438] ;  /* 0x00010e00ff052b82 */ /* 0x000e620000000800 */
[----:B---3--:R-:W-:-:S05]  /*ba20*/  IMAD.SHL.U32 R20, R21, 0x10, RZ ;  /* 0x0000001015147824 */ /* 0x008fca00078e00ff */
[----:B------:R-:W-:Y:S02]  /*ba30*/  LOP3.LUT R20, R0, 0x70, R20, 0xf8, !PT ;  /* 0x0000007000147812 */ /* 0x000fe400078ef814 */
[----:B------:R-:W-:Y:S01]  /*ba40*/  LOP3.LUT R23, R23, 0xffffffef, RZ, 0xc0, !PT ;  /* 0xffffffef17177812 */ /* 0x000fe200078ec0ff */
[----:B------:R-:W-:Y:S01]  /*ba50*/  UMOV UR5, 0xffffffff ;  /* 0xffffffff00057882 */ /* 0x000fe20000000000 */
[----:B--2---:R-:W-:Y:S02]  /*ba60*/  VIADD R8, R31, 0xffffffff ;  /* 0xffffffff1f087836 */ /* 0x004fe40000000000 */
[----:B------:R-:W2:Y:S02]  /*ba70*/  S2R R31, SR_TID.X ;  /* 0x00000000001f7919 */ /* 0x000ea40000002100 */
[----:B------:R-:W-:-:S05]  /*ba80*/  IMAD R37, R8, 0x60, R20 ;  /* 0x0000006008257824 */ /* 0x000fca00078e0214 */
[C---:B------:R-:W-:Y:S02]  /*ba90*/  ISETP.GE.AND P0, PT, R37.reuse, R33, PT ;  /* 0x000000212500720c */ /* 0x040fe40003f06270 */
[----:B------:R-:W-:Y:S02]  /*baa0*/  IADD3 R37, R37, R32, RZ ;  /* 0x0000002025257210 */ /* 0x000fe40007ffe0ff */
[----:B------:R-:W-:-:S03]  /*bab0*/  ISETP.GT.U32.OR P0, PT, R20, 0x5f, P0 ;  /* 0x0000005f1400780c */ /* 0x000fc60000704470 */
[----:B0-----:R-:W-:-:S04]  /*bac0*/  @P2 IMAD.HI.U32 R4, R37, R4, RZ ;  /* 0x0000000425042227 */ /* 0x001fc800078e00ff */
[----:B------:R-:W-:Y:S01]  /*bad0*/  IMAD.MOV.U32 R0, RZ, RZ, R37 ;  /* 0x000000ffff007224 */ /* 0x000fe200078e0025 */
[----:B-1----:R-:W-:-:S05]  /*bae0*/  @P2 SHF.R.U32.HI R0, RZ, R5, R4 ;  /* 0x00000005ff002219 */ /* 0x002fca0000011604 */
[----:B------:R-:W0:Y:S01]  /*baf0*/  @!P0 LDC.64 R4, c[0x0][0x428] ;  /* 0x00010a00ff048b82 */ /* 0x000e220000000a00 */
[--C-:B----4-:R-:W-:Y:S01]  /*bb00*/  @!P0 SHF.R.S32.HI R3, RZ, 0x1f, R0.reuse ;  /* 0x0000001fff038819 */ /* 0x110fe20000011400 */
[----:B------:R-:W-:Y:S01]  /*bb10*/  @!P0 IMAD.MOV.U32 R2, RZ, RZ, R0 ;  /* 0x000000ffff028224 */ /* 0x000fe200078e0000 */
[----:B------:R-:W-:-:S05]  /*bb20*/  SHF.R.S32.HI R33, RZ, 0x1f, R29 ;  /* 0x0000001fff217819 */ /* 0x000fca000001141d */
[----:B------:R-:W1:Y:S01]  /*bb30*/  @!P0 LDC.64 R6, c[0x0][0x418] ;  /* 0x00010600ff068b82 */ /* 0x000e620000000a00 */
[----:B--2---:R-:W-:-:S05]  /*bb40*/  IMAD.SHL.U32 R31, R31, 0x8, RZ ;  /* 0x000000081f1f7824 */ /* 0x004fca00078e00ff */
[----:B------:R-:W-:-:S04]  /*bb50*/  LOP3.LUT R31, R31, 0x38, RZ, 0xc0, !PT ;  /* 0x000000381f1f7812 */ /* 0x000fc800078ec0ff */
[----:B------:R-:W-:Y:S01]  /*bb60*/  LOP3.LUT R11, R31, 0x40, RZ, 0xfc, !PT ;  /* 0x000000401f0b7812 */ /* 0x000fe200078efcff */
[----:B0-----:R-:W-:-:S03]  /*bb70*/  @!P0 IMAD.WIDE.U32 R2, R29, R4, R2 ;  /* 0x000000041d028225 */ /* 0x001fc600078e0002 */
[----:B------:R-:W-:Y:S01]  /*bb80*/  ISETP.GE.AND P3, PT, R11, UR4, PT ;  /* 0x000000040b007c0c */ /* 0x000fe2000bf66270 */
[----:B------:R-:W-:-:S04]  /*bb90*/  @!P0 IMAD R4, R33, R4, RZ ;  /* 0x0000000421048224 */ /* 0x000fc800078e02ff */
[----:B------:R-:W-:Y:S01]  /*bba0*/  @!P0 IMAD R5, R29, R5, R4 ;  /* 0x000000051d058224 */ /* 0x000fe200078e0204 */
[----:B-1----:R-:W-:-:S03]  /*bbb0*/  @!P0 LEA R6, P1, R2, R6, 0x2 ;  /* 0x0000000602068211 */ /* 0x002fc600078210ff */
[----:B------:R-:W-:Y:S01]  /*bbc0*/  @!P0 IMAD.IADD R5, R3, 0x1, R5 ;  /* 0x0000000103058824 */ /* 0x000fe200078e0205 */
[----:B------:R-:W-:-:S03]  /*bbd0*/  LOP3.LUT R10, R31, 0x80, RZ, 0xfc, !PT ;  /* 0x000000801f0a7812 */ /* 0x000fc600078efcff */
[----:B------:R-:W-:Y:S02]  /*bbe0*/  @P3 LOP3.LUT R23, R23, 0x10, RZ, 0xfc, !PT ;  /* 0x0000001017173812 */ /* 0x000fe400078efcff */
[----:B------:R-:W-:Y:S02]  /*bbf0*/  @!P0 LEA.HI.X R7, R2, R7, R5, 0x2, P1 ;  /* 0x0000000702078211 */ /* 0x000fe400008f1405 */
[----:B------:R-:W-:Y:S01]  /*bc00*/  ISETP.GE.AND P1, PT, R10, UR4, PT ;  /* 0x000000040a007c0c */ /* 0x000fe2000bf26270 */
[----:B------:R-:W-:Y:S01]  /*bc10*/  IMAD.MOV R0, RZ, RZ, -R0 ;  /* 0x000000ffff007224 */ /* 0x000fe200078e0a00 */
[----:B------:R-:W-:Y:S01]  /*bc20*/  ISETP.GE.AND P2, PT, R31, UR4, PT ;  /* 0x000000041f007c0c */ /* 0x000fe2000bf46270 */
[----:B------:R0:W5:Y:S01]  /*bc30*/  @!P0 LDG.E R36, desc[UR36][R6.64] ;  /* 0x0000002406248981 */ /* 0x000162000c1e1900 */
[----:B------:R-:W-:Y:S01]  /*bc40*/  LOP3.LUT R23, R23, 0xfffffffe, RZ, 0xc0, !PT ;  /* 0xfffffffe17177812 */ /* 0x000fe200078ec0ff */
[----:B------:R-:W-:Y:S01]  /*bc50*/  IMAD R37, R9, R0, R37 ;  /* 0x0000000009257224 */ /* 0x000fe200078e0225 */
[----:B------:R-:W-:-:S02]  /*bc60*/  LOP3.LUT R9, R31, 0xc0, RZ, 0xfc, !PT ;  /* 0x000000c01f097812 */ /* 0x000fc400078efcff */
[----:B------:R-:W-:Y:S02]  /*bc70*/  LOP3.LUT R23, R23, 0xfffffff7, RZ, 0xc0, !PT ;  /* 0xfffffff717177812 */ /* 0x000fe400078ec0ff */
[----:B------:R-:W-:-:S03]  /*bc80*/  ISETP.GE.AND P0, PT, R9, UR4, PT ;  /* 0x0000000409007c0c */ /* 0x000fc6000bf06270 */
[----:B------:R-:W-:-:S04]  /*bc90*/  @P1 LOP3.LUT R23, R23, 0x8, RZ, 0xfc, !PT ;  /* 0x0000000817171812 */ /* 0x000fc800078efcff */
[----:B------:R-:W-:-:S04]  /*bca0*/  @P2 LOP3.LUT R23, R23, 0x1, RZ, 0xfc, !PT ;  /* 0x0000000117172812 */ /* 0x000fc800078efcff */
[----:B------:R-:W-:-:S04]  /*bcb0*/  LOP3.LUT R23, R23, 0xfffffffb, RZ, 0xc0, !PT ;  /* 0xfffffffb17177812 */ /* 0x000fc800078ec0ff */
[----:B------:R-:W-:Y:S01]  /*bcc0*/  @P0 LOP3.LUT R23, R23, 0x4, RZ, 0xfc, !PT ;  /* 0x0000000417170812 */ /* 0x000fe200078efcff */
[----:B0-----:R-:W-:Y:S06]  /*bcd0*/  BRA.DIV UR5, `(.L_x_1175) ;  /* 0x0000004605f47947 */ /* 0x001fec000b800000 */
.L_x_1248:
[----:B------:R-:W-:Y:S01]  /*bce0*/  IMAD.U32 R0, RZ, RZ, UR38 ;  /* 0x00000026ff007e24 */ /* 0x000fe2000f8e00ff */
[----:B------:R-:W-:Y:S02]  /*bcf0*/  SEL R2, RZ, 0x1, P2 ;  /* 0x00000001ff027807 */ /* 0x000fe40001000000 */
[----:B------:R-:W-:Y:S02]  /*bd00*/  ISETP.GT.U32.AND P1, PT, R20, 0x5f, PT ;  /* 0x0000005f1400780c */ /* 0x000fe40003f24070 */
[----:B------:R-:W-:Y:S01]  /*bd10*/  ISETP.NE.AND P0, PT, R0, 0x3, PT ;  /* 0x000000030000780c */ /* 0x000fe20003f05270 */
[----:B------:R0:W-:Y:S01]  /*bd20*/  STL [R1+0x20], R2 ;  /* 0x0000200201007387 */ /* 0x0001e20000100800 */
[----:B------:R-:W-:Y:S02]  /*bd30*/  LOP3.LUT R23, R23, 0xfffffbff, RZ, 0xc0, !PT ;  /* 0xfffffbff17177812 */ /* 0x000fe400078ec0ff */
[----:B------:R-:W-:-:S09]  /*bd40*/  SHF.R.S32.HI R28, RZ, 0x1f, R18 ;  /* 0x0000001fff1c7819 */ /* 0x000fd20000011412 */
[----:B------:R-:W-:-:S04]  /*bd50*/  @P0 LOP3.LUT R23, R23, 0x400, RZ, 0xfc, !PT ;  /* 0x0000040017170812 */ /* 0x000fc800078efcff */
[----:B------:R-:W-:-:S04]  /*bd60*/  LOP3.LUT R23, R23, 0xffffffdf, RZ, 0xc0, !PT ;  /* 0xffffffdf17177812 */ /* 0x000fc800078ec0ff */
[----:B------:R-:W-:Y:S01]  /*bd70*/  @P1 LOP3.LUT R23, R23, 0x20, RZ, 0xfc, !PT ;  /* 0x0000002017171812 */ /* 0x000fe200078efcff */
[----:B0-----:R-:W-:Y:S06]  /*bd80*/  @!P0 BRA `(.L_x_1176) ;  /* 0x0000000000048947 */ /* 0x001fec0003800000 */
[----:B------:R-:W-:Y:S01]  /*bd90*/  BPT.TRAP 0x1 ;  /* 0x000000040000795c */ /* 0x000fe20000300000 */
.L_x_1176:
[----:B------:R-:W-:Y:S01]  /*bda0*/  IMAD R25, R24, 0x8, R22 ;  /* 0x0000000818197824 */ /* 0x000fe200078e0216 */
[----:B------:R-:W-:Y:S01]  /*bdb0*/  SHF.L.U32 R0, R27, 0x1f, RZ ;  /* 0x0000001f1b007819 */ /* 0x000fe200000006ff */
[----:B------:R-:W-:Y:S03]  /*bdc0*/  BSSY B0, `(.L_x_1177) ;  /* 0x0000003000007945 */ /* 0x000fe60003800000 */
[----:B------:R-:W0:Y:S02]  /*bdd0*/  SYNCS.PHASECHK.TRANS64.TRYWAIT P0, [R25+URZ+0x32440], R0 ;  /* 0x03244000190075a7 */ /* 0x000e24000800017f */
[----:B0-----:R-:W-:Y:S05]  /*bde0*/  @!P0 BRA `(.L_x_1178) ;  /* 0x0000004400e08947 */ /* 0x001fea0003800000 */
.L_x_1249:
[----:B------:R-:W-:Y:S05]  /*bdf0*/  BSYNC B0 ;  /* 0x0000000000007941 */ /* 0x000fea0003800000 */
.L_x_1177:
[----:B------:R-:W2:Y:S01]  /*be00*/  LDL R7, [R1] ;  /* 0x0000000001077983 */ /* 0x000ea20000100800 */
[----:B0-----:R-:W-:Y:S01]  /*be10*/  SHF.R.S32.HI R0, RZ, 0x1f, R37 ;  /* 0x0000001fff007819 */ /* 0x001fe20000011425 */
[----:B------:R-:W-:Y:S01]  /*be20*/  ULDC.64 UR4, c[0x0][0x300] ;  /* 0x0000c00000047ab9 */ /* 0x000fe20000000a00 */
[----:B-----5:R-:W-:Y:S01]  /*be30*/  SHF.R.S32.HI R4, RZ, 0x1f, R36 ;  /* 0x0000001fff047819 */ /* 0x020fe20000011424 */
[----:B------:R-:W-:Y:S01]  /*be40*/  IMAD.WIDE.U32 R2, R37, UR4, RZ ;  /* 0x0000000425027c25 */ /* 0x000fe2000f8e00ff */
[----:B------:R-:W-:Y:S01]  /*be50*/  LOP3.LUT R23, R23, 0xfffffffd, RZ, 0xc0, !PT ;  /* 0xfffffffd17177812 */ /* 0x000fe200078ec0ff */
[----:B------:R0:W-:Y:S04]  /*be60*/  STL [R1+0x10], R0 ;  /* 0x0000100001007387 */ /* 0x0001e80000100800 */
[----:B------:R1:W-:Y:S01]  /*be70*/  STL [R1+0x14], R4 ;  /* 0x0000140401007387 */ /* 0x0003e20000100800 */
[----:B0-----:R-:W-:-:S04]  /*be80*/  IMAD R0, R0, UR4, RZ ;  /* 0x0000000400007c24 */ /* 0x001fc8000f8e02ff */
[----:B------:R-:W-:Y:S01]  /*be90*/  IMAD R0, R37, UR5, R0 ;  /* 0x0000000525007c24 */ /* 0x000fe2000f8e0200 */
[----:B------:R-:W-:-:S04]  /*bea0*/  ULDC.64 UR4, c[0x0][0x310] ;  /* 0x0000c40000047ab9 */ /* 0x000fc80000000a00 */
[----:B------:R-:W-:Y:S01]  /*beb0*/  IADD3 R3, R3, R0, RZ ;  /* 0x0000000003037210 */ /* 0x000fe20007ffe0ff */
[----:B------:R-:W-:Y:S02]  /*bec0*/  IMAD R0, R4, UR4, RZ ;  /* 0x0000000404007c24 */ /* 0x000fe4000f8e02ff */
[----:B-1----:R-:W0:Y:S02]  /*bed0*/  S2R R4, SR_TID.X ;  /* 0x0000000000047919 */ /* 0x002e240000002100 */
        /* <DEDUP_REMOVED lines=16> */
[----:B--2---:R-:W-:-:S02]  /*bfe0*/  IMAD R31, R8, -0x60, R7 ;  /* 0xffffffa0081f7824 */ /* 0x004fc400078e0207 */
[----:B0-----:R-:W-:Y:S02]  /*bff0*/  IMAD.SHL.U32 R7, R5, 0x8, RZ ;  /* 0x0000000805077824 */ /* 0x001fe400078e00ff */
[----:B------:R-:W-:Y:S02]  /*c000*/  IMAD.IADD R31, R31, 0x1, -R6 ;  /* 0x000000011f1f7824 */ /* 0x000fe400078e0a06 */
[----:B------:R-:W-:Y:S01]  /*c010*/  IMAD R5, R24, 0x1800, R30 ;  /* 0x0000180018057824 */ /* 0x000fe200078e021e */
[----:B------:R-:W-:Y:S02]  /*c020*/  LOP3.LUT R7, R7, 0x38, RZ, 0xc0, !PT ;  /* 0x0000003807077812 */ /* 0x000fe400078ec0ff */
[----:B------:R-:W-:Y:S02]  /*c030*/  ISETP.GE.AND P0, PT, R31, 0x1, PT ;  /* 0x000000011f00780c */ /* 0x000fe40003f06270 */
[----:B------:R-:W-:-:S13]  /*c040*/  ISETP.GE.AND P2, PT, R7, UR4, PT ;  /* 0x0000000407007c0c */ /* 0x000fda000bf46270 */
[----:B------:R-:W-:Y:S01]  /*c050*/  @P2 LOP3.LUT R23, R23, 0x2, RZ, 0xfc, !PT ;  /* 0x0000000217172812 */ /* 0x000fe200078efcff */
[----:B------:R-:W-:Y:S06]  /*c060*/  BRA.DIV UR5, `(.L_x_1179) ;  /* 0x0000004605547947 */ /* 0x000fec000b800000 */
        /* <DEDUP_REMOVED lines=24> */
[----:B0-----:R-:W-:-:S04]  /*c1f0*/  @P0 LEA R3, P1, R7, R3, 0x1 ;  /* 0x0000000307030211 */ /* 0x001fc800078208ff */
[----:B-1----:R-:W-:-:S04]  /*c200*/  @P0 IADD3.X R2, RZ, R2, RZ, P1, !PT ;  /* 0x00000002ff020210 */ /* 0x002fc80000ffe4ff */
        /* <DEDUP_REMOVED lines=26> */
.L_x_1263:
[----:B------:R-:W-:-:S13]  /*c3b0*/  ISETP.GE.AND P0, PT, R31, 0x51, PT ;  /* 0x000000511f00780c */ /* 0x000fda0003f06270 */
[----:B01----:R-:W-:Y:S01]  /*c3c0*/  @P0 LEA R2, P1, R7, R0, 0x1 ;  /* 0x0000000007020211 */ /* 0x003fe200078208ff */
[----:B------:R-:W-:-:S04]  /*c3d0*/  @P0 IMAD R5, R5, 0x2, R22 ;  /* 0x0000000205050824 */ /* 0x000fc800078e0216 */
[----:B------:R-:W-:-:S05]  /*c3e0*/  @P0 IMAD.X R3, RZ, RZ, R4, P1 ;  /* 0x000000ffff030224 */ /* 0x000fca00008e0604 */
[----:B------:R-:W-:Y:S01]  /*c3f0*/  @!PT LDS RZ, [RZ] ;  /* 0x00000000fffff984 */ /* 0x000fe20000000800 */
[----:B------:R-:W-:Y:S01]  /*c400*/  @!PT LDS RZ, [RZ] ;  /* 0x00000000fffff984 */ /* 0x000fe20000000800 */
[----:B------:R-:W-:Y:S01]  /*c410*/  @!PT LDS RZ, [RZ] ;  /* 0x00000000fffff984 */ /* 0x000fe20000000800 */
[----:B------:R0:W-:Y:S01]  /*c420*/  @P0 LDGSTS.E.BYPASS.LTC128B.128 [R5+0x1ec00], desc[UR36][R2.64], !P2 ;  /* 0x1ec0000002050fae */ /* 0x0001e2000d101d64 */
[----:B------:R-:W-:Y:S01]  /*c430*/  PLOP3.LUT P0, PT, PT, PT, PT, 0x80, 0x0 ;  /* 0x000000000000781c */ /* 0x000fe20003f0f070 */
[----:B------:R-:W-:-:S12]  /*c440*/  NOP ;  /* 0x0000000000007918 */ /* 0x000fd80000000000 */
.L_x_1180:
[----:B------:R-:W-:Y:S02]  /*c450*/  PLOP3.LUT P1, PT, P1, P0, PT, 0xa2, 0x0 ;  /* 0x000000000000781c */ /* 0x000fe40000f21472 */
[----:B------:R-:W-:-:S08]  /*c460*/  @P0 R2UR P1, UR4, R25 ;  /* 0x00000000190402ca */ /* 0x000fd00000020000 */
[----:B------:R-:W-:-:S05]  /*c470*/  @P0 PLOP3.LUT P0, PT, P1, PT, PT, 0x80, 0x0 ;  /* 0x000000000000081c */ /* 0x000fca0000f0f070 */
[----:B------:R-:W-:Y:S01]  /*c480*/  @!P1 SYNCS.ARRIVE.TRANS64.RED.A0T1 RZ, [UR4+0x32430], RZ ;  /* 0x032430ffffff99a7 */ /* 0x000fe20008200404 */
[----:B------:R-:W-:Y:S07]  /*c490*/  @!P1 ARRIVES.LDGSTSBAR.64.TRANSCNT [UR4+0x32430] ;  /* 0x03243000ff0099b0 */ /* 0x000fee0008000a84 */
[----:B------:R-:W-:Y:S05]  /*c4a0*/  @P0 BRA.U.ANY `(.L_x_1180) ;  /* 0xfffffffd00e80947 */ /* 0x000fea000393ffff */
[----:B------:R-:W-:Y:S01]  /*c4b0*/  NOP ;  /* 0x0000000000007918 */ /* 0x000fe20000000000 */
[----:B------:R-:W-:-:S13]  /*c4c0*/  LOP3.LUT P2, RZ, R23, 0x400, RZ, 0xc0, !PT ;  /* 0x0000040017ff7812 */ /* 0x000fda000784c0ff */
[----:B------:R-:W-:Y:S05]  /*c4d0*/  @!P2 BRA `(.L_x_1181) ;  /* 0x000000000004a947 */ /* 0x000fea0003800000 */
[----:B------:R-:W-:Y:S01]  /*c4e0*/  BPT.TRAP 0x1 ;  /* 0x000000040000795c */ /* 0x000fe20000300000 */
.L_x_1181:
[----:B------:R1:W5:Y:S01]  /*c4f0*/  LDL.LU R0, [R1+0x4] ;  /* 0x0000040001007983 */ /* 0x0003620000300800 */
[----:B------:R-:W-:Y:S01]  /*c500*/  LOP3.LUT P0, RZ, R23, 0x40, RZ, 0xc0, !PT ;  /* 0x0000004017ff7812 */ /* 0x000fe2000780c0ff */
[----:B------:R1:W-:-:S12]  /*c510*/  SYNCS.ARRIVE.TRANS64.A1T0 RZ, [R25+URZ+0x32430], RZ ;  /* 0x032430ff19ff79a7 */ /* 0x0003d8000810003f */
[----:B------:R-:W-:Y:S05]  /*c520*/  WARPSYNC.ALL ;  /* 0x0000000000007948 */ /* 0x000fea0003800000 */
[----:B------:R-:W-:Y:S01]  /*c530*/  SEL R34, R34, RZ, !P0 ;  /* 0x000000ff22227207 */ /* 0x000fe20004000000 */
[----:B------:R-:W-:Y:S01]  /*c540*/  BSSY B6, `(.L_x_1182) ;  /* 0x0000019000067945 */ /* 0x000fe20003800000 */
[----:B------:R-:W-:Y:S01]  /*c550*/  BAR.SYNC.DEFER_BLOCKING 0x8, 0x180 ;  /* 0x0206000000007b1d */ /* 0x000fe20000010000 */
[----:B-----5:R-:W-:-:S05]  /*c560*/  SEL R0, R0, RZ, !P0 ;  /* 0x000000ff00007207 */ /* 0x020fca0004000000 */
[----:B------:R2:W-:Y:S02]  /*c570*/  STL [R1+0xc], R0 ;  /* 0x00000c0001007387 */ /* 0x0005e40000100800 */
[----:B--2---:R-:W-:-:S05]  /*c580*/  VIADD R0, R22, 0x18400 ;  /* 0x0001840016007836 */ /* 0x004fca0000000000 */
[----:B------:R-:W-:Y:S02]  /*c590*/  LOP3.LUT P0, RZ, R0, 0x3ff, RZ, 0xc0, !PT ;  /* 0x000003ff00ff7812 */ /* 0x000fe4000780c0ff */
[----:B------:R-:W-:-:S05]  /*c5a0*/  SHF.R.S32.HI R0, RZ, 0x1f, R35 ;  /* 0x0000001fff007819 */ /* 0x000fca0000011423 */
[----:B------:R2:W-:Y:S06]  /*c5b0*/  STL [R1+0x4], R0 ;  /* 0x0000040001007387 */ /* 0x0005ec0000100800 */
        /* <DEDUP_REMOVED lines=16> */
[----:B012---:R-:W-:Y:S05]  /*c6c0*/  CALL.ABS.NOINC R2 ;  /* 0x0000000002007343 */ /* 0x007fea0003c00000 */
.L_x_1183:
[----:B------:R-:W-:Y:S05]  /*c6d0*/  BSYNC B6 ;  /* 0x0000000000067941 */ /* 0x000fea0003800000 */
.L_x_1182:
[----:B------:R-:W3:Y:S01]  /*c6e0*/  LDL R21, [R1+0x4] ;  /* 0x0000040001157983 */ /* 0x000ee20000100800 */
[----:B------:R-:W4:Y:S03]  /*c6f0*/  LDC R7, c[0x0][0x448] ;  /* 0x00011200ff077b82 */ /* 0x000f260000000800 */
[----:B------:R-:W5:Y:S01]  /*c700*/  LDL R20, [R1+0xc] ;  /* 0x00000c0001147983 */ /* 0x000f620000100800 */
[----:B------:R-:W-:Y:S01]  /*c710*/  IMAD.SHL.U32 R4, R17, 0x80, RZ ;  /* 0x0000008011047824 */ /* 0x000fe200078e00ff */
[----:B------:R-:W-:Y:S01]  /*c720*/  ULDC.64 UR4, c[0x0][0x298] ;  /* 0x0000a60000047ab9 */ /* 0x000fe20000000a00 */
[----:B------:R-:W-:Y:S01]  /*c730*/  LOP3.LUT R23, R23, 0xfffeffff, RZ, 0xc0, !PT ;  /* 0xfffeffff17177812 */ /* 0x000fe200078ec0ff */
[----:B0-----:R-:W0:Y:S01]  /*c740*/  S2R R2, SR_TID.X ;  /* 0x0000000000027919 */ /* 0x001e220000002100 */
[----:B--2---:R-:W2:Y:S01]  /*c750*/  S2R R0, SR_TID.X ;  /* 0x0000000000007919 */ /* 0x004ea20000002100 */
[----:B------:R-:W1:Y:S01]  /*c760*/  S2R R6, SR_TID.X ;  /* 0x0000000000067919 */ /* 0x000e620000002100 */
[----:B----4-:R-:W-:-:S13]  /*c770*/  ISETP.NE.AND P0, PT, R7, 0x1, PT ;  /* 0x000000010700780c */ /* 0x010fda0003f05270 */
[----:B------:R-:W-:Y:S02]  /*c780*/  @P0 LOP3.LUT R23, R23, 0x10000, RZ, 0xfc, !PT ;  /* 0x0001000017170812 */ /* 0x000fe400078efcff */
[----:B0-----:R-:W-:-:S04]  /*c790*/  LOP3.LUT R2, R2, 0x7f, RZ, 0xc0, !PT ;  /* 0x0000007f02027812 */ /* 0x001fc800078ec0ff */
[----:B------:R-:W-:Y:S02]  /*c7a0*/  SHF.R.U32.HI R2, RZ, 0x3, R2 ;  /* 0x00000003ff027819 */ /* 0x000fe40000011602 */
[----:B--2---:R-:W-:Y:S02]  /*c7b0*/  SHF.L.U32 R3, R0, 0x4, RZ ;  /* 0x0000000400037819 */ /* 0x004fe400000006ff */
[----:B------:R-:W0:Y:S02]  /*c7c0*/  @P0 LDC R0, c[0x0][0x44c] ;  /* 0x00011300ff000b82 */ /* 0x000e240000000800 */
[----:B------:R-:W-:-:S04]  /*c7d0*/  LOP3.LUT R3, R2, 0x70, R3, 0xf8, !PT ;  /* 0x0000007002037812 */ /* 0x000fc800078ef803 */
[----:B------:R-:W-:Y:S02]  /*c7e0*/  LOP3.LUT R17, R3, R4, RZ, 0xfc, !PT ;  /* 0x0000000403117212 */ /* 0x000fe400078efcff */
[----:B------:R-:W2:Y:S03]  /*c7f0*/  @P0 LDC R2, c[0x0][0x450] ;  /* 0x00011400ff020b82 */ /* 0x000ea60000000800 */
[----:B0-----:R-:W-:-:S04]  /*c800*/  @P0 IMAD.HI.U32 R3, R17, R0, RZ ;  /* 0x0000000011030227 */ /* 0x001fc800078e00ff */
[----:B------:R-:W-:Y:S01]  /*c810*/  IMAD.MOV.U32 R0, RZ, RZ, R17 ;  /* 0x000000ffff007224 */ /* 0x000fe200078e0011 */
[----:B--2---:R-:W-:Y:S01]  /*c820*/  @P0 SHF.R.U32.HI R0, RZ, R2, R3 ;  /* 0x00000002ff000219 */ /* 0x004fe20000011603 */
[----:B------:R-:W-:-:S04]  /*c830*/  IMAD.WIDE.U32 R2, R35, UR4, RZ ;  /* 0x0000000423027c25 */ /* 0x000fc8000f8e00ff */
[----:B---3--:R-:W-:Y:S01]  /*c840*/  IMAD R5, R21, UR4, RZ ;  /* 0x0000000415057c24 */ /* 0x008fe2000f8e02ff */
[----:B-1----:R-:W-:-:S03]  /*c850*/  LOP3.LUT R21, R6, 0x7f, RZ, 0xc0, !PT ;  /* 0x0000007f06157812 */ /* 0x002fc600078ec0ff */
[----:B------:R-:W-:Y:S01]  /*c860*/  IMAD R5, R35, UR5, R5 ;  /* 0x0000000523057c24 */ /* 0x000fe2000f8e0205 */
[----:B------:R-:W-:Y:S01]  /*c870*/  ULDC.64 UR4, c[0x0][0x2d8] ;  /* 0x0000b60000047ab9 */ /* 0x000fe20000000a00 */
[----:B------:R-:W-:Y:S02]  /*c880*/  SHF.R.U32.HI R21, RZ, 0x3, R21 ;  /* 0x00000003ff157819 */ /* 0x000fe40000011615 */
[----:B------:R-:W-:Y:S02]  /*c890*/  IMAD.IADD R3, R3, 0x1, R5 ;  /* 0x0000000103037824 */ /* 0x000fe400078e0205 */
[----:B------:R-:W-:Y:S02]  /*c8a0*/  IMAD R5, R28, UR4, RZ ;  /* 0x000000041c057c24 */ /* 0x000fe4000f8e02ff */
[----:B------:R-:W-:-:S04]  /*c8b0*/  IMAD.WIDE.U32 R2, R18, UR4, R2 ;  /* 0x0000000412027c25 */ /* 0x000fc8000f8e0002 */
[----:B------:R-:W-:Y:S01]  /*c8c0*/  IMAD R5, R18, UR5, R5 ;  /* 0x0000000512057c24 */ /* 0x000fe2000f8e0205 */
[----:B------:R-:W-:-:S03]  /*c8d0*/  ULDC.64 UR4, c[0x0][0x2e0] ;  /* 0x0000b80000047ab9 */ /* 0x000fc60000000a00 */
[----:B------:R-:W-:Y:S02]  /*c8e0*/  IMAD.IADD R3, R3, 0x1, R5 ;  /* 0x0000000103037824 */ /* 0x000fe400078e0205 */
[----:B-----5:R-:W-:Y:S01]  /*c8f0*/  IMAD R5, R20, UR4, RZ ;  /* 0x0000000414057c24 */ /* 0x020fe2000f8e02ff */
[----:B------:R-:W-:Y:S01]  /*c900*/  SHF.L.U32 R20, R6, 0x3, RZ ;  /* 0x0000000306147819 */ /* 0x000fe200000006ff */
[----:B------:R-:W-:-:S03]  /*c910*/  IMAD.WIDE.U32 R2, R34, UR4, R2 ;  /* 0x0000000422027c25 */ /* 0x000fc6000f8e0002 */
[----:B------:R-:W-:Y:S01]  /*c920*/  LOP3.LUT R20, R20, 0x38, RZ, 0xc0, !PT ;  /* 0x0000003814147812 */ /* 0x000fe200078ec0ff */
[----:B------:R-:W-:Y:S01]  /*c930*/  IMAD R5, R34, UR5, R5 ;  /* 0x0000000522057c24 */ /* 0x000fe2000f8e0205 */
[----:B------:R-:W-:-:S03]  /*c940*/  ULDC.64 UR4, c[0x0][0x2d0] ;  /* 0x0000b40000047ab9 */ /* 0x000fc60000000a00 */
[----:B------:R-:W-:Y:S01]  /*c950*/  IMAD.IADD R3, R3, 0x1, R5 ;  /* 0x0000000103037824 */ /* 0x000fe200078e0205 */
[----:B------:R-:W-:Y:S01]  /*c960*/  SHF.R.S32.HI R5, RZ, 0x1f, R0 ;  /* 0x0000001fff057819 */ /* 0x000fe20000011400 */
[----:B------:R-:W-:-:S04]  /*c970*/  IMAD.WIDE.U32 R2, R0, UR4, R2 ;  /* 0x0000000400027c25 */ /* 0x000fc8000f8e0002 */
[----:B------:R-:W-:-:S04]  /*c980*/  IMAD R5, R5, UR4, RZ ;  /* 0x0000000405057c24 */ /* 0x000fc8000f8e02ff */
[----:B------:R-:W-:Y:S01]  /*c990*/  IMAD R5, R0, UR5, R5 ;  /* 0x0000000500057c24 */ /* 0x000fe2000f8e0205 */
[----:B------:R-:W-:Y:S01]  /*c9a0*/  ULDC.64 UR4, c[0x0][0x2c8] ;  /* 0x0000b20000047ab9 */ /* 0x000fe20000000a00 */
[----:B------:R-:W-:Y:S02]  /*c9b0*/  IMAD.MOV R0, RZ, RZ, -R0 ;  /* 0x000000ffff007224 */ /* 0x000fe400078e0a00 */
[----:B------:R-:W-:Y:S02]  /*c9c0*/  IMAD.IADD R3, R3, 0x1, R5 ;  /* 0x0000000103037824 */ /* 0x000fe400078e0205 */
[----:B------:R-:W-:-:S04]  /*c9d0*/  IMAD R0, R7, R0, R17 ;  /* 0x0000000007007224 */ /* 0x000fc800078e0211 */
[----:B------:R-:W-:Y:S01]  /*c9e0*/  IMAD.WIDE.U32 R2, R0, UR4, R2 ;  /* 0x0000000400027c25 */ /* 0x000fe2000f8e0002 */
[----:B------:R-:W-:-:S05]  /*c9f0*/  SHF.R.S32.HI R5, RZ, 0x1f, R0 ;  /* 0x0000001fff057819 */ /* 0x000fca0000011400 */
[----:B------:R-:W-:-:S04]  /*ca00*/  IMAD R5, R5, UR4, RZ ;  /* 0x0000000405057c24 */ /* 0x000fc8000f8e02ff */
[----:B------:R-:W-:Y:S01]  /*ca10*/  IMAD R5, R0, UR5, R5 ;  /* 0x0000000500057c24 */ /* 0x000fe2000f8e0205 */
[----:B------:R-:W-:Y:S02]  /*ca20*/  ULDC.64 UR4, c[0x0][0x280] ;  /* 0x0000a00000047ab9 */ /* 0x000fe40000000a00 */
[----:B------:R-:W-:Y:S01]  /*ca30*/  LEA R0, P0, R2, UR4, 0x1 ;  /* 0x0000000402007c11 */ /* 0x000fe2000f8008ff */
[----:B------:R-:W-:Y:S01]  /*ca40*/  IMAD.IADD R5, R3, 0x1, R5 ;  /* 0x0000000103057824 */ /* 0x000fe200078e0205 */
[----:B------:R-:W-:-:S04]  /*ca50*/  ULDC UR4, c[0x0][0x2b8] ;  /* 0x0000ae0000047ab9 */ /* 0x000fc80000000800 */
[----:B------:R-:W-:Y:S01]  /*ca60*/  LEA.HI.X R5, R2, UR5, R5, 0x1, P0 ;  /* 0x0000000502057c11 */ /* 0x000fe200080f0c05 */
[----:B------:R-:W-:Y:S01]  /*ca70*/  UMOV UR5, 0xffffffff ;  /* 0xffffffff00057882 */ /* 0x000fe20000000000 */
[----:B------:R-:W-:Y:S02]  /*ca80*/  ISETP.GE.AND P0, PT, R20, UR4, PT ;  /* 0x0000000414007c0c */ /* 0x000fe4000bf06270 */
[----:B------:R-:W-:Y:S11]  /*ca90*/  BRA.DIV UR5, `(.L_x_1184) ;  /* 0x0000004205c87947 */ /* 0x000ff6000b800000 */
[----:B------:R-:W2:Y:S01]  /*caa0*/  LDL.LU R2, [R1+0x8] ;  /* 0x0000080001027983 */ /* 0x000ea20000300800 */
[----:B------:R-:W2:Y:S03]  /*cab0*/  LDC R3, c[0x0][0x448] ;  /* 0x00011200ff037b82 */ /* 0x000ea60000000800 */
[----:B------:R-:W0:Y:S01]  /*cac0*/  SHFL.IDX PT, R10, R0, RZ, 0x181f ;  /* 0x00181fff000a7589 */ /* 0x000e2200000e0000 */
[----:B------:R-:W-:-:S03]  /*cad0*/  IMAD.IADD R4, R21, 0x1, R4 ;  /* 0x0000000115047824 */ /* 0x000fc600078e0204 */
[----:B------:R-:W-:Y:S01]  /*cae0*/  SHFL.IDX PT, R7, R0, 0x1, 0x181f ;  /* 0x00381f0000077f89 */ /* 0x000fe200000e0000 */
[----:B------:R-:W-:-:S03]  /*caf0*/  VIADD R8, R4, 0x10 ;  /* 0x0000001004087836 */ /* 0x000fc60000000000 */
[----:B------:R-:W-:Y:S04]  /*cb00*/  SHFL.IDX PT, R11, R0, 0x2, 0x181f ;  /* 0x00581f00000b7f89 */ /* 0x000fe800000e0000 */
[----:B------:R-:W-:Y:S01]  /*cb10*/  SHFL.IDX PT, R12, R0, 0x3, 0x181f ;  /* 0x00781f00000c7f89 */ /* 0x000fe200000e0000 */
[----:B------:R-:W-:Y:S01]  /*cb20*/  LOP3.LUT R23, R23, 0xffffdfff, RZ, 0xc0, !PT ;  /* 0xffffdfff17177812 */ /* 0x000fe200078ec0ff */
[----:B--2---:R-:W-:Y:S02]  /*cb30*/  IMAD R6, R2, R3, RZ ;  /* 0x0000000302067224 */ /* 0x004fe400078e02ff */
[----:B------:R-:W1:Y:S03]  /*cb40*/  SHFL.IDX PT, R3, R5, RZ, 0x181f ;  /* 0x00181fff05037589 */ /* 0x000e6600000e0000 */
[-C--:B------:R-:W-:Y:S01]  /*cb50*/  ISETP.GE.AND P6, PT, R4, R6.reuse, PT ;  /* 0x000000060400720c */ /* 0x080fe20003fc6270 */
[----:B------:R-:W2:Y:S01]  /*cb60*/  SHFL.IDX PT, R2, R5, 0x1, 0x181f ;  /* 0x00381f0005027f89 */ /* 0x000ea200000e0000 */
[----:B------:R-:W-:-:S11]  /*cb70*/  ISETP.GE.AND P5, PT, R8, R6, PT ;  /* 0x000000060800720c */ /* 0x000fd60003fa6270 */
[----:B0-----:R-:W-:-:S05]  /*cb80*/  @!P6 LEA R10, P1, R20, R10, 0x1 ;  /* 0x0000000a140ae211 */ /* 0x001fca00078208ff */
[----:B-1----:R-:W-:Y:S01]  /*cb90*/  @!P6 IMAD.X R3, RZ, RZ, R3, P1 ;  /* 0x000000ffff03e224 */ /* 0x002fe200008e0603 */
[----:B------:R-:W-:Y:S01]  /*cba0*/  @!P5 LEA R7, P1, R20, R7, 0x1 ;  /* 0x000000071407d211 */ /* 0x000fe200078208ff */
[----:B------:R-:W-:-:S04]  /*cbb0*/  VIADD R8, R4, 0x20 ;  /* 0x0000002004087836 */ /* 0x000fc80000000000 */
[----:B--2---:R-:W-:Y:S02]  /*cbc0*/  @!P5 IMAD.X R9, RZ, RZ, R2, P1 ;  /* 0x000000ffff09d224 */ /* 0x004fe400008e0602 */
[----:B------:R-:W0:Y:S01]  /*cbd0*/  SHFL.IDX PT, R2, R5, 0x2, 0x181f ;  /* 0x00581f0005027f89 */ /* 0x000e2200000e0000 */
[----:B------:R-:W-:-:S13]  /*cbe0*/  ISETP.GE.AND P3, PT, R8, R6, PT ;  /* 0x000000060800720c */ /* 0x000fda0003f66270 */
[----:B------:R-:W-:-:S05]  /*cbf0*/  @!P3 LEA R11, P1, R20, R11, 0x1 ;  /* 0x0000000b140bb211 */ /* 0x000fca00078208ff */
[----:B0-----:R-:W-:Y:S02]  /*cc00*/  @!P3 IMAD.X R8, RZ, RZ, R2, P1 ;  /* 0x000000ffff08b224 */ /* 0x001fe400008e0602 */
[----:B------:R-:W-:-:S05]  /*cc10*/  VIADD R2, R4, 0x30 ;  /* 0x0000003004027836 */ /* 0x000fca0000000000 */
[----:B------:R-:W-:Y:S01]  /*cc20*/  ISETP.GE.AND P2, PT, R2, R6, PT ;  /* 0x000000060200720c */ /* 0x000fe20003f46270 */
[----:B------:R-:W-:-:S05]  /*cc30*/  VIADD R2, R4, 0x40 ;  /* 0x0000004004027836 */ /* 0x000fca0000000000 */
[----:B------:R-:W-:Y:S02]  /*cc40*/  ISETP.GE.AND P4, PT, R2, R6, PT ;  /* 0x000000060200720c */ /* 0x000fe40003f86270 */
[----:B------:R-:W0:Y:S05]  /*cc50*/  SHFL.IDX PT, R2, R5, 0x3, 0x181f ;  /* 0x00781f0005027f89 */ /* 0x000e2a00000e0000 */
[----:B------:R-:W-:Y:S02]  /*cc60*/  @!P2 LEA R14, P1, R20, R12, 0x1 ;  /* 0x0000000c140ea211 */ /* 0x000fe400078208ff */
[----:B------:R-:W1:Y:S02]  /*cc70*/  SHFL.IDX PT, R12, R0, 0x4, 0x181f ;  /* 0x00981f00000c7f89 */ /* 0x000e6400000e0000 */
[----:B0-----:R-:W-:-:S02]  /*cc80*/  @!P2 IADD3.X R13, RZ, R2, RZ, P1, !PT ;  /* 0x00000002ff0da210 */ /* 0x001fc40000ffe4ff */
[----:B------:R-:W0:Y:S01]  /*cc90*/  SHFL.IDX PT, R2, R5, 0x4, 0x181f ;  /* 0x00981f0005027f89 */ /* 0x000e2200000e0000 */
[----:B-1----:R-:W-:Y:S02]  /*cca0*/  @!P4 LEA R15, P1, R20, R12, 0x1 ;  /* 0x0000000c140fc211 */ /* 0x002fe400078208ff */
[----:B------:R-:W-:-:S04]  /*ccb0*/  @P6 LOP3.LUT R23, R23, 0x2000, RZ, 0xfc, !PT ;  /* 0x0000200017176812 */ /* 0x000fc800078efcff */
[----:B------:R-:W-:Y:S01]  /*ccc0*/  LOP3.LUT R23, R23, 0xffffefff, RZ, 0xc0, !PT ;  /* 0xffffefff17177812 */ /* 0x000fe200078ec0ff */
[----:B0-----:R-:W-:Y:S02]  /*ccd0*/  @!P4 IMAD.X R12, RZ, RZ, R2, P1 ;  /* 0x000000ffff0cc224 */ /* 0x001fe400008e0602 */
[----:B------:R-:W-:-:S05]  /*cce0*/  @!P6 IMAD.MOV.U32 R2, RZ, RZ, R10 ;  /* 0x000000ffff02e224 */ /* 0x000fca00078e000a */
[----:B------:R0:W-:Y:S01]  /*ccf0*/  @!P6 LDGSTS.E.BYPASS.LTC128B.128 [R26+0x18400], desc[UR36][R2.64], !P0 ;  /* 0x18400000021aefae */ /* 0x0001e2000c101d64 */
[----:B------:R-:W-:Y:S01]  /*cd00*/  @P5 LOP3.LUT R23, R23, 0x1000, RZ, 0xfc, !PT ;  /* 0x0000100017175812 */ /* 0x000fe200078efcff */
[----:B0-----:R-:W-:Y:S02]  /*cd10*/  @!P5 IMAD.MOV.U32 R2, RZ, RZ, R7 ;  /* 0x000000ffff02d224 */ /* 0x001fe400078e0007 */
[----:B------:R-:W-:-:S05]  /*cd20*/  @!P5 IMAD.MOV.U32 R3, RZ, RZ, R9 ;  /* 0x000000ffff03d224 */ /* 0x000fca00078e0009 */
[----:B------:R0:W-:Y:S01]  /*cd30*/  @!P5 LDGSTS.E.BYPASS.LTC128B.128 [R26+0x18c00], desc[UR36][R2.64], !P0 ;  /* 0x18c00000021adfae */ /* 0x0001e2000c101d64 */
[----:B------:R-:W-:-:S03]  /*cd40*/  LOP3.LUT R23, R23, 0xfffff7ff, RZ, 0xc0, !PT ;  /* 0xfffff7ff17177812 */ /* 0x000fc600078ec0ff */
[----:B------:R-:W1:Y:S01]  /*cd50*/  SHFL.IDX PT, R9, R0, 0x5, 0x181f ;  /* 0x00b81f0000097f89 */ /* 0x000e6200000e0000 */
[----:B0-----:R-:W-:Y:S02]  /*cd60*/  @!P3 IMAD.MOV.U32 R2, RZ, RZ, R11 ;  /* 0x000000ffff02b224 */ /* 0x001fe400078e000b */
[----:B------:R-:W-:-:S05]  /*cd70*/  @!P3 IMAD.MOV.U32 R3, RZ, RZ, R8 ;  /* 0x000000ffff03b224 */ /* 0x000fca00078e0008 */
[----:B------:R0:W-:Y:S01]  /*cd80*/  @!P3 LDGSTS.E.BYPASS.LTC128B.128 [R26+0x19400], desc[UR36][R2.64], !P0 ;  /* 0x19400000021abfae */ /* 0x0001e2000c101d64 */
[----:B------:R-:W-:-:S03]  /*cd90*/  @P3 LOP3.LUT R23, R23, 0x800, RZ, 0xfc, !PT ;  /* 0x0000080017173812 */ /* 0x000fc600078efcff */
[----:B------:R-:W2:Y:S01]  /*cda0*/  SHFL.IDX PT, R8, R5, 0x5, 0x181f ;  /* 0x00b81f0005087f89 */ /* 0x000ea200000e0000 */
[----:B0-----:R-:W-:-:S03]  /*cdb0*/  VIADD R2, R4, 0x50 ;  /* 0x0000005004027836 */ /* 0x001fc60000000000 */
[----:B------:R-:W0:Y:S01]  /*cdc0*/  SHFL.IDX PT, R7, R0, 0x6, 0x181f ;  /* 0x00d81f0000077f89 */ /* 0x000e2200000e0000 */
[----:B------:R-:W-:Y:S01]  /*cdd0*/  @!P2 IMAD.MOV.U32 R3, RZ, RZ, R13 ;  /* 0x000000ffff03a224 */ /* 0x000fe200078e000d */
[----:B------:R-:W-:Y:S02]  /*cde0*/  ISETP.GE.AND P3, PT, R2, R6, PT ;  /* 0x000000060200720c */ /* 0x000fe40003f66270 */
[----:B------:R-:W-:Y:S02]  /*cdf0*/  @!P2 MOV R2, R14 ;  /* 0x0000000e0002a202 */ /* 0x000fe40000000f00 */
[----:B------:R-:W-:-:S03]  /*ce00*/  LOP3.LUT R23, R23, 0xfffffdff, RZ, 0xc0, !PT ;  /* 0xfffffdff17177812 */ /* 0x000fc600078ec0ff */
[----:B------:R3:W-:Y:S01]  /*ce10*/  @!P2 LDGSTS.E.BYPASS.LTC128B.128 [R26+0x19c00], desc[UR36][R2.64], !P0 ;  /* 0x19c00000021aafae */ /* 0x0007e2000c101d64 */
[----:B------:R-:W-:-:S03]  /*ce20*/  @P2 LOP3.LUT R23, R23, 0x200, RZ, 0xfc, !PT ;  /* 0x0000020017172812 */ /* 0x000fc600078efcff */
[----:B---3--:R-:W3:Y:S01]  /*ce30*/  SHFL.IDX PT, R2, R5, 0x6, 0x181f ;  /* 0x00d81f0005027f89 */ /* 0x008ee200000e0000 */
[----:B------:R-:W-:-:S05]  /*ce40*/  VIADD R3, R4, 0x60 ;  /* 0x0000006004037836 */ /* 0x000fca0000000000 */
[----:B------:R-:W-:Y:S02]  /*ce50*/  ISETP.GE.AND P2, PT, R3, R6, PT ;  /* 0x000000060300720c */ /* 0x000fe40003f46270 */
[----:B-1----:R-:W-:-:S05]  /*ce60*/  @!P3 LEA R9, P1, R20, R9, 0x1 ;  /* 0x000000091409b211 */ /* 0x002fca00078208ff */
[----:B--2---:R-:W-:-:S06]  /*ce70*/  @!P3 IMAD.X R8, RZ, RZ, R8, P1 ;  /* 0x000000ffff08b224 */ /* 0x004fcc00008e0608 */
[----:B0-----:R-:W-:Y:S01]  /*ce80*/  @!P2 LEA R7, P1, R20, R7, 0x1 ;  /* 0x000000071407a211 */ /* 0x001fe200078208ff */
[----:B------:R-:W-:-:S04]  /*ce90*/  @!P4 IMAD.MOV.U32 R3, RZ, RZ, R12 ;  /* 0x000000ffff03c224 */ /* 0x000fc800078e000c */
[----:B---3--:R-:W-:Y:S02]  /*cea0*/  @!P2 IMAD.X R10, RZ, RZ, R2, P1 ;  /* 0x000000ffff0aa224 */ /* 0x008fe400008e0602 */
[----:B------:R-:W-:-:S05]  /*ceb0*/  @!P4 IMAD.MOV.U32 R2, RZ, RZ, R15 ;  /* 0x000000ffff02c224 */ /* 0x000fca00078e000f */
[----:B------:R0:W-:Y:S01]  /*cec0*/  @!P4 LDGSTS.E.BYPASS.LTC128B.128 [R26+0x1a400], desc[UR36][R2.64], !P0 ;  /* 0x1a400000021acfae */ /* 0x0001e2000c101d64 */
[----:B------:R-:W-:Y:S01]  /*ced0*/  LOP3.LUT R23, R23, 0xfffffeff, RZ, 0xc0, !PT ;  /* 0xfffffeff17177812 */ /* 0x000fe200078ec0ff */
[----:B0-----:R-:W-:Y:S02]  /*cee0*/  @!P3 IMAD.MOV.U32 R2, RZ, RZ, R9 ;  /* 0x000000ffff02b224 */ /* 0x001fe400078e0009 */
[----:B------:R-:W-:-:S05]  /*cef0*/  @!P3 IMAD.MOV.U32 R3, RZ, RZ, R8 ;  /* 0x000000ffff03b224 */ /* 0x000fca00078e0008 */
[----:B------:R0:W-:Y:S04]  /*cf00*/  @!P3 LDGSTS.E.BYPASS.LTC128B.128 [R26+0x1ac00], desc[UR36][R2.64], !P0 ;  /* 0x1ac00000021abfae */ /* 0x0001e8000c101d64 */
[----:B------:R-:W1:Y:S01]  /*cf10*/  SHFL.IDX PT, R5, R5, 0x7, 0x181f ;  /* 0x00f81f0005057f89 */ /* 0x000e6200000e0000 */
[----:B0-----:R-:W-:Y:S01]  /*cf20*/  @!P2 IMAD.MOV.U32 R2, RZ, RZ, R7 ;  /* 0x000000ffff02a224 */ /* 0x001fe200078e0007 */
[----:B------:R-:W-:Y:S02]  /*cf30*/  @!P2 MOV R3, R10 ;  /* 0x0000000a0003a202 */ /* 0x000fe40000000f00 */
[----:B------:R-:W0:Y:S04]  /*cf40*/  SHFL.IDX PT, R0, R0, 0x7, 0x181f ;  /* 0x00f81f0000007f89 */ /* 0x000e2800000e0000 */
[----:B------:R2:W-:Y:S01]  /*cf50*/  @!P2 LDGSTS.E.BYPASS.LTC128B.128 [R26+0x1b400], desc[UR36][R2.64], !P0 ;  /* 0x1b400000021aafae */ /* 0x0005e2000c101d64 */
[----:B------:R-:W-:-:S04]  /*cf60*/  @P4 LOP3.LUT R23, R23, 0x100, RZ, 0xfc, !PT ;  /* 0x0000010017174812 */ /* 0x000fc800078efcff */
[----:B------:R-:W-:-:S04]  /*cf70*/  LOP3.LUT R23, R23, 0xffffff7f, RZ, 0xc0, !PT ;  /* 0xffffff7f17177812 */ /* 0x000fc800078ec0ff */
[----:B------:R-:W-:-:S04]  /*cf80*/  @P3 LOP3.LUT R23, R23, 0x80, RZ, 0xfc, !PT ;  /* 0x0000008017173812 */ /* 0x000fc800078efcff */
[----:B------:R-:W-:-:S04]  /*cf90*/  LOP3.LUT R23, R23, 0xffffffbf, RZ, 0xc0, !PT ;  /* 0xffffffbf17177812 */ /* 0x000fc800078ec0ff */
[----:B-12---:R-:W-:-:S07]  /*cfa0*/  @P2 LOP3.LUT R23, R23, 0x40, RZ, 0xfc, !PT ;  /* 0x0000004017172812 */ /* 0x006fce00078efcff */
.L_x_1280:
[----:B------:R-:W-:Y:S01]  /*cfb0*/  VIADD R4, R4, 0x70 ;  /* 0x0000007004047836 */ /* 0x000fe20000000000 */
[----:B------:R-:W-:-:S04]  /*cfc0*/  LOP3.LUT R23, R23, 0xffffbfff, RZ, 0xc0, !PT ;  /* 0xffffbfff17177812 */ /* 0x000fc800078ec0ff */
[----:B------:R-:W-:-:S13]  /*cfd0*/  ISETP.GE.AND P2, PT, R4, R6, PT ;  /* 0x000000060400720c */ /* 0x000fda0003f46270 */
[----:B0-----:R-:W-:Y:S02]  /*cfe0*/  @!P2 LEA R2, P1, R20, R0, 0x1 ;  /* 0x000000001402a211 */ /* 0x001fe400078208ff */
[----:B------:R-:W-:-:S03]  /*cff0*/  @P2 LOP3.LUT R23, R23, 0x4000, RZ, 0xfc, !PT ;  /* 0x0000400017172812 */ /* 0x000fc600078efcff */
[----:B------:R-:W-:-:S05]  /*d000*/  @!P2 IMAD.X R3, RZ, RZ, R5, P1 ;  /* 0x000000ffff03a224 */ /* 0x000fca00008e0605 */
[----:B------:R-:W-:Y:S01]  /*d010*/  @!PT LDS RZ, [RZ] ;  /* 0x00000000fffff984 */ /* 0x000fe20000000800 */
[----:B------:R-:W-:Y:S01]  /*d020*/  @!PT LDS RZ, [RZ] ;  /* 0x00000000fffff984 */ /* 0x000fe20000000800 */
[----:B------:R-:W-:Y:S01]  /*d030*/  @!PT LDS RZ, [RZ] ;  /* 0x00000000fffff984 */ /* 0x000fe20000000800 */
[----:B------:R0:W-:Y:S01]  /*d040*/  @!P2 LDGSTS.E.BYPASS.LTC128B.128 [R26+0x1bc00], desc[UR36][R2.64], !P0 ;  /* 0x1bc00000021aafae */ /* 0x0001e2000c101d64 */
[----:B------:R-:W-:Y:S01]  /*d050*/  PLOP3.LUT P0, PT, PT, PT, PT, 0x80, 0x0 ;  /* 0x000000000000781c */ /* 0x000fe20003f0f070 */
[----:B------:R-:W-:-:S12]  /*d060*/  NOP ;  /* 0x0000000000007918 */ /* 0x000fd80000000000 */
.L_x_1185:
[----:B------:R-:W-:Y:S02]  /*d070*/  PLOP3.LUT P1, PT, P1, P0, PT, 0xa2, 0x0 ;  /* 0x000000000000781c */ /* 0x000fe40000f21472 */
[----:B------:R-:W-:-:S08]  /*d080*/  @P0 R2UR P1, UR4, R22 ;  /* 0x00000000160402ca */ /* 0x000fd00000020000 */
[----:B------:R-:W-:-:S05]  /*d090*/  @P0 PLOP3.LUT P0, PT, P1, PT, PT, 0x80, 0x0 ;  /* 0x000000000000081c */ /* 0x000fca0000f0f070 */
[----:B------:R-:W-:Y:S01]  /*d0a0*/  @!P1 SYNCS.ARRIVE.TRANS64.RED.A0T1 RZ, [UR4+0x32400], RZ ;  /* 0x032400ffffff99a7 */ /* 0x000fe20008200404 */
[----:B------:R-:W-:Y:S07]  /*d0b0*/  @!P1 ARRIVES.LDGSTSBAR.64.TRANSCNT [UR4+0x32400] ;  /* 0x03240000ff0099b0 */ /* 0x000fee0008000a84 */
[----:B------:R-:W-:Y:S05]  /*d0c0*/  @P0 BRA.U.ANY `(.L_x_1185) ;  /* 0xfffffffd00e80947 */ /* 0x000fea000393ffff */
[----:B------:R-:W-:Y:S01]  /*d0d0*/  NOP ;  /* 0x0000000000007918 */ /* 0x000fe20000000000 */
[----:B------:R-:W-:Y:S01]  /*d0e0*/  VIADD R0, R22, 0x22400 ;  /* 0x0002240016007836 */ /* 0x000fe20000000000 */
[----:B------:R1:W-:Y:S01]  /*d0f0*/  SYNCS.ARRIVE.TRANS64.A1T0 RZ, [R22+URZ+0x32400], RZ ;  /* 0x032400ff16ff79a7 */ /* 0x0003e2000810003f */
[----:B------:R-:W-:Y:S03]  /*d100*/  BSSY B6, `(.L_x_1186) ;  /* 0x0000013000067945 */ /* 0x000fe60003800000 */
[----:B------:R-:W-:-:S13]  /*d110*/  LOP3.LUT P0, RZ, R0, 0x3ff, RZ, 0xc0, !PT ;  /* 0x000003ff00ff7812 */ /* 0x000fda000780c0ff */
[----:B-1----:R-:W-:Y:S05]  /*d120*/  @!P0 BRA `(.L_x_1187) ;  /* 0x0000000000408947 */ /* 0x002fea0003800000 */
        /* <DEDUP_REMOVED lines=16> */
.L_x_1187:
[----:B------:R-:W-:Y:S05]  /*d230*/  BSYNC B6 ;  /* 0x0000000000067941 */ /* 0x000fea0003800000 */
.L_x_1186:
[----:B------:R-:W2:Y:S01]  /*d240*/  LDL.LU R21, [R1+0x4] ;  /* 0x0000040001157983 */ /* 0x000ea20000300800 */
[----:B0-----:R-:W0:Y:S01]  /*d250*/  LDC R2, c[0x0][0x448] ;  /* 0x00011200ff027b82 */ /* 0x001e220000000800 */
[----:B------:R-:W-:Y:S02]  /*d260*/  ULDC.64 UR4, c[0x0][0x398] ;  /* 0x0000e60000047ab9 */ /* 0x000fe40000000a00 */
[----:B------:R-:W3:Y:S01]  /*d270*/  LDL.LU R20, [R1+0xc] ;  /* 0x00000c0001147983 */ /* 0x000ee20000300800 */
[----:B0-----:R-:W-:-:S13]  /*d280*/  ISETP.NE.AND P6, PT, R2, 0x1, PT ;  /* 0x000000010200780c */ /* 0x001fda0003fc5270 */
[----:B------:R-:W0:Y:S08]  /*d290*/  @P6 LDC R3, c[0x0][0x44c] ;  /* 0x00011300ff036b82 */ /* 0x000e300000000800 */
[----:B------:R-:W1:Y:S01]  /*d2a0*/  @P6 LDC R2, c[0x0][0x450] ;  /* 0x00011400ff026b82 */ /* 0x000e620000000800 */
[----:B------:R-:W-:Y:S02]  /*d2b0*/  IMAD.MOV.U32 R0, RZ, RZ, R17 ;  /* 0x000000ffff007224 */ /* 0x000fe400078e0011 */
[----:B0-----:R-:W-:-:S05]  /*d2c0*/  @P6 IMAD.HI.U32 R3, R17, R3, RZ ;  /* 0x0000000311036227 */ /* 0x001fca00078e00ff */
[----:B-1----:R-:W-:Y:S01]  /*d2d0*/  @P6 SHF.R.U32.HI R0, RZ, R2, R3 ;  /* 0x00000002ff006219 */ /* 0x002fe20000011603 */
[----:B------:R-:W-:Y:S01]  /*d2e0*/  IMAD.WIDE.U32 R2, R35, UR4, RZ ;  /* 0x0000000423027c25 */ /* 0x000fe2000f8e00ff */
[----:B------:R-:W0:Y:S02]  /*d2f0*/  S2R R7, SR_TID.X ;  /* 0x0000000000077919 */ /* 0x000e240000002100 */
[----:B------:R-:W-:Y:S01]  /*d300*/  SHF.R.S32.HI R5, RZ, 0x1f, R0 ;  /* 0x0000001fff057819 */ /* 0x000fe20000011400 */
[----:B0-----:R-:W-:-:S05]  /*d310*/  IMAD.SHL.U32 R6, R7, 0x8, RZ ;  /* 0x0000000807067824 */ /* 0x001fca00078e00ff */
[----:B------:R-:W-:Y:S01]  /*d320*/  LOP3.LUT R6, R6, 0x38, RZ, 0xc0, !PT ;  /* 0x0000003806067812 */ /* 0x000fe200078ec0ff */
[----:B--2---:R-:W-:-:S04]  /*d330*/  IMAD R4, R21, UR4, RZ ;  /* 0x0000000415047c24 */ /* 0x004fc8000f8e02ff */
[----:B------:R-:W-:Y:S01]  /*d340*/  IMAD R4, R35, UR5, R4 ;  /* 0x0000000523047c24 */ /* 0x000fe2000f8e0204 */
[----:B------:R-:W-:-:S03]  /*d350*/  ULDC.64 UR4, c[0x0][0x3d8] ;  /* 0x0000f60000047ab9 */ /* 0x000fc60000000a00 */
[----:B------:R-:W-:Y:S02]  /*d360*/  IMAD.IADD R3, R3, 0x1, R4 ;  /* 0x0000000103037824 */ /* 0x000fe400078e0204 */
[----:B------:R-:W-:Y:S02]  /*d370*/  IMAD R4, R28, UR4, RZ ;  /* 0x000000041c047c24 */ /* 0x000fe4000f8e02ff */
[----:B------:R-:W-:-:S04]  /*d380*/  IMAD.WIDE.U32 R2, R18, UR4, R2 ;  /* 0x0000000412027c25 */ /* 0x000fc8000f8e0002 */
[----:B------:R-:W-:Y:S01]  /*d390*/  IMAD R4, R18, UR5, R4 ;  /* 0x0000000512047c24 */ /* 0x000fe2000f8e0204 */
[----:B------:R-:W-:-:S03]  /*d3a0*/  ULDC.64 UR4, c[0x0][0x3e0] ;  /* 0x0000f80000047ab9 */ /* 0x000fc60000000a00 */
[----:B------:R-:W-:Y:S02]  /*d3b0*/  IMAD.IADD R3, R3, 0x1, R4 ;  /* 0x0000000103037824 */ /* 0x000fe400078e0204 */
[----:B---3--:R-:W-:Y:S02]  /*d3c0*/  IMAD R4, R20, UR4, RZ ;  /* 0x0000000414047c24 */ /* 0x008fe4000f8e02ff */
[----:B------:R-:W-:Y:S01]  /*d3d0*/  IMAD.WIDE.U32 R2, R34, UR4, R2 ;  /* 0x0000000422027c25 */ /* 0x000fe2000f8e0002 */
[----:B------:R-:W-:-:S03]  /*d3e0*/  ULDC UR4, c[0x0][0x448] ;  /* 0x0001120000047ab9 */ /* 0x000fc60000000800 */
[----:B------:R-:W-:-:S04]  /*d3f0*/  IMAD R4, R34, UR5, R4 ;  /* 0x0000000522047c24 */ /* 0x000fc8000f8e0204 */
[----:B------:R-:W-:Y:S02]  /*d400*/  IMAD.IADD R3, R3, 0x1, R4 ;  /* 0x0000000103037824 */ /* 0x000fe400078e0204 */
[----:B------:R-:W-:-:S04]  /*d410*/  IMAD.MOV R4, RZ, RZ, -R0 ;  /* 0x000000ffff047224 */ /* 0x000fc800078e0a00 */
[----:B------:R-:W-:Y:S01]  /*d420*/  IMAD R4, R4, UR4, R17 ;  /* 0x0000000404047c24 */ /* 0x000fe2000f8e0211 */
[----:B------:R-:W-:Y:S02]  /*d430*/  ULDC.64 UR4, c[0x0][0x3d0] ;  /* 0x0000f40000047ab9 */ /* 0x000fe40000000a00 */
[----:B------:R-:W-:Y:S02]  /*d440*/  IMAD R5, R5, UR4, RZ ;  /* 0x0000000405057c24 */ /* 0x000fe4000f8e02ff */
[----:B------:R-:W-:-:S04]  /*d450*/  IMAD.WIDE.U32 R2, R0, UR4, R2 ;  /* 0x0000000400027c25 */ /* 0x000fc8000f8e0002 */
[----:B------:R-:W-:Y:S01]  /*d460*/  IMAD R5, R0, UR5, R5 ;  /* 0x0000000500057c24 */ /* 0x000fe2000f8e0205 */
[----:B------:R-:W-:Y:S01]  /*d470*/  SHF.R.S32.HI R0, RZ, 0x1f, R4 ;  /* 0x0000001fff007819 */ /* 0x000fe20000011404 */
[----:B------:R-:W-:-:S03]  /*d480*/  ULDC.64 UR4, c[0x0][0x3c8] ;  /* 0x0000f20000047ab9 */ /* 0x000fc60000000a00 */
[----:B------:R-:W-:Y:S01]  /*d490*/  IADD3 R3, R3, R5, RZ ;  /* 0x0000000503037210 */ /* 0x000fe20007ffe0ff */
[----:B------:R-:W-:Y:S02]  /*d4a0*/  IMAD R0, R0, UR4, RZ ;  /* 0x0000000400007c24 */ /* 0x000fe4000f8e02ff */
[----:B------:R-:W-:Y:S02]  /*d4b0*/  IMAD.SHL.U32 R20, R7, 0x8, RZ ;  /* 0x0000000807147824 */ /* 0x000fe400078e00ff */
[C---:B------:R-:W-:Y:S02]  /*d4c0*/  IMAD R0, R4.reuse, UR5, R0 ;  /* 0x0000000504007c24 */ /* 0x040fe4000f8e0200 */
[----:B------:R-:W-:Y:S01]  /*d4d0*/  IMAD.WIDE.U32 R2, R4, UR4, R2 ;  /* 0x0000000404027c25 */ /* 0x000fe2000f8e0002 */
[----:B------:R-:W-:Y:S01]  /*d4e0*/  ULDC.64 UR4, c[0x0][0x390] ;  /* 0x0000e40000047ab9 */ /* 0x000fe20000000a00 */
[----:B------:R-:W-:Y:S02]  /*d4f0*/  LOP3.LUT R20, R20, 0x38, RZ, 0xc0, !PT ;  /* 0x0000003814147812 */ /* 0x000fe400078ec0ff */
[----:B------:R-:W-:Y:S01]  /*d500*/  IMAD.IADD R4, R3, 0x1, R0 ;  /* 0x0000000103047824 */ /* 0x000fe200078e0200 */
[----:B------:R-:W-:Y:S01]  /*d510*/  LEA R0, P0, R2, UR4, 0x1 ;  /* 0x0000000402007c11 */ /* 0x000fe2000f8008ff */
[----:B------:R-:W-:Y:S01]  /*d520*/  ULDC UR4, c[0x0][0x3b8] ;  /* 0x0000ee0000047ab9 */ /* 0x000fe20000000800 */
[----:B------:R-:W-:-:S02]  /*d530*/  LOP3.LUT R9, R20, 0x40, RZ, 0xfc, !PT ;  /* 0x0000004014097812 */ /* 0x000fc400078efcff */
[C---:B------:R-:W-:Y:S02]  /*d540*/  LOP3.LUT R8, R20.reuse, 0x80, RZ, 0xfc, !PT ;  /* 0x0000008014087812 */ /* 0x040fe400078efcff */
[----:B------:R-:W-:Y:S02]  /*d550*/  LOP3.LUT R7, R20, 0xc0, RZ, 0xfc, !PT ;  /* 0x000000c014077812 */ /* 0x000fe400078efcff */
[----:B------:R-:W-:Y:S01]  /*d560*/  LEA.HI.X R4, R2, UR5, R4, 0x1, P0 ;  /* 0x0000000502047c11 */ /* 0x000fe200080f0c04 */
[----:B------:R-:W-:Y:S01]  /*d570*/  UMOV UR5, 0xffffffff ;  /* 0xffffffff00057882 */ /* 0x000fe20000000000 */
[----:B------:R-:W-:Y:S02]  /*d580*/  ISETP.GE.AND P4, PT, R6, UR4, PT ;  /* 0x0000000406007c0c */ /* 0x000fe4000bf86270 */
[----:B------:R-:W-:Y:S02]  /*d590*/  ISETP.GE.AND P3, PT, R9, UR4, PT ;  /* 0x0000000409007c0c */ /* 0x000fe4000bf66270 */
[----:B------:R-:W-:-:S02]  /*d5a0*/  ISETP.GE.AND P2, PT, R8, UR4, PT ;  /* 0x0000000408007c0c */ /* 0x000fc4000bf46270 */
[----:B------:R-:W-:Y:S01]  /*d5b0*/  ISETP.GE.AND P1, PT, R7, UR4, PT ;  /* 0x0000000407007c0c */ /* 0x000fe2000bf26270 */
[----:B------:R-:W-:-:S12]  /*d5c0*/  BRA.DIV UR5, `(.L_x_1188) ;  /* 0x0000004205c47947 */ /* 0x000fd8000b800000 */
[----:B------:R-:W0:Y:S01]  /*d5d0*/  SHFL.IDX PT, R3, R0, RZ, 0x181f ;  /* 0x00181fff00037589 */ /* 0x000e2200000e0000 */
[C---:B------:R-:W-:Y:S02]  /*d5e0*/  LOP3.LUT P6, RZ, R23.reuse, 0x2000, RZ, 0xc0, !PT ;  /* 0x0000200017ff7812 */ /* 0x040fe400078cc0ff */
[----:B------:R-:W-:Y:S01]  /*d5f0*/  LOP3.LUT P5, RZ, R23, 0x1000, RZ, 0xc0, !PT ;  /* 0x0000100017ff7812 */ /* 0x000fe200078ac0ff */
[----:B------:R-:W1:Y:S04]  /*d600*/  SHFL.IDX PT, R2, R4, RZ, 0x181f ;  /* 0x00181fff04027589 */ /* 0x000e6800000e0000 */
[----:B------:R-:W-:Y:S04]  /*d610*/  SHFL.IDX PT, R5, R4, 0x1, 0x181f ;  /* 0x00381f0004057f89 */ /* 0x000fe800000e0000 */
[----:B------:R-:W-:Y:S02]  /*d620*/  SHFL.IDX PT, R14, R0, 0x7, 0x181f ;  /* 0x00f81f00000e7f89 */ /* 0x000fe400000e0000 */
[----:B0-----:R-:W-:-:S05]  /*d630*/  @!P6 LEA R3, P0, R6, R3, 0x1 ;  /* 0x000000030603e211 */ /* 0x001fca00078008ff */
[----:B-1----:R-:W-:-:S05]  /*d640*/  @!P6 IMAD.X R2, RZ, RZ, R2, P0 ;  /* 0x000000ffff02e224 */ /* 0x002fca00000e0602 */
[----:B------:R-:W-:-:S04]  /*d650*/  @!P6 LOP3.LUT R3, R3, R2, RZ, 0x3c, !PT ;  /* 0x000000020303e212 */ /* 0x000fc800078e3cff */
[----:B------:R-:W-:-:S04]  /*d660*/  @!P6 LOP3.LUT R2, R3, R2, RZ, 0x3c, !PT ;  /* 0x000000020302e212 */ /* 0x000fc800078e3cff */
[----:B------:R-:W-:-:S05]  /*d670*/  @!P6 LOP3.LUT R3, R3, R2, RZ, 0x3c, !PT ;  /* 0x000000020303e212 */ /* 0x000fca00078e3cff */
[----:B------:R-:W-:Y:S04]  /*d680*/  @!P6 LDGSTS.E.BYPASS.LTC128B.128 [R26+0x22400], desc[UR36][R2.64], !P4 ;  /* 0x22400000021aefae */ /* 0x000fe8000e101d64 */
[----:B------:R-:W-:Y:S04]  /*d690*/  @!P6 LDGSTS.E.BYPASS.LTC128B.128 [R26+0x26400], desc[UR36][R2.64+0x80], !P3 ;  /* 0x26400080021aefae */ /* 0x000fe8000d901d64 */
[----:B------:R-:W-:Y:S04]  /*d6a0*/  @!P6 LDGSTS.E.BYPASS.LTC128B.128 [R26+0x2a400], desc[UR36][R2.64+0x100], !P2 ;  /* 0x2a400100021aefae */ /* 0x000fe8000d101d64 */
[----:B------:R0:W-:Y:S01]  /*d6b0*/  @!P6 LDGSTS.E.BYPASS.LTC128B.128 [R26+0x2e400], desc[UR36][R2.64+0x180], !P1 ;  /* 0x2e400180021aefae */ /* 0x0001e2000c901d64 */
[----:B------:R-:W-:-:S02]  /*d6c0*/  LOP3.LUT P6, RZ, R23, 0x80, RZ, 0xc0, !PT ;  /* 0x0000008017ff7812 */ /* 0x000fc400078cc0ff */
[----:B------:R-:W-:Y:S01]  /*d6d0*/  LOP3.LUT R23, R23, 0xfff7ffff, RZ, 0xc0, !PT ;  /* 0xfff7ffff17177812 */ /* 0x000fe200078ec0ff */
[----:B0-----:R-:W0:Y:S10]  /*d6e0*/  SHFL.IDX PT, R2, R0, 0x1, 0x181f ;  /* 0x00381f0000027f89 */ /* 0x001e3400000e0000 */
[----:B------:R-:W-:-:S04]  /*d6f0*/  @P6 LOP3.LUT R23, R23, 0x80000, RZ, 0xfc, !PT ;  /* 0x0008000017176812 */ /* 0x000fc800078efcff */
[----:B------:R-:W-:Y:S02]  /*d700*/  LOP3.LUT P6, RZ, R23, 0x200, RZ, 0xc0, !PT ;  /* 0x0000020017ff7812 */ /* 0x000fe400078cc0ff */
[----:B0-----:R-:W-:-:S05]  /*d710*/  @!P5 LEA R2, P0, R6, R2, 0x1 ;  /* 0x000000020602d211 */ /* 0x001fca00078008ff */
[----:B------:R-:W-:Y:S02]  /*d720*/  @!P5 IMAD.X R3, RZ, RZ, R5, P0 ;  /* 0x000000ffff03d224 */ /* 0x000fe400000e0605 */
[----:B------:R-:W-:Y:S04]  /*d730*/  SHFL.IDX PT, R5, R4, 0x2, 0x181f ;  /* 0x00581f0004057f89 */ /* 0x000fe800000e0000 */
        /* <DEDUP_REMOVED lines=8> */
[C---:B------:R-:W-:Y:S02]  /*d7c0*/  LOP3.LUT P5, RZ, R23.reuse, 0x100, RZ, 0xc0, !PT ;  /* 0x0000010017ff7812 */ /* 0x040fe400078ac0ff */
[----:B------:R-:W-:-:S11]  /*d7d0*/  LOP3.LUT R23, R23, 0xffefffff, RZ, 0xc0, !PT ;  /* 0xffefffff17177812 */ /* 0x000fd600078ec0ff */
[----:B------:R-:W-:-:S04]  /*d7e0*/  @P5 LOP3.LUT R23, R23, 0x100000, RZ, 0xfc, !PT ;  /* 0x0010000017175812 */ /* 0x000fc800078efcff */
[----:B------:R-:W-:-:S13]  /*d7f0*/  LOP3.LUT P5, RZ, R23, 0x800, RZ, 0xc0, !PT ;  /* 0x0000080017ff7812 */ /* 0x000fda00078ac0ff */
[----:B0-----:R-:W-:-:S05]  /*d800*/  @!P5 LEA R2, P0, R6, R2, 0x1 ;  /* 0x000000020602d211 */ /* 0x001fca00078008ff */
[----:B------:R-:W-:Y:S02]  /*d810*/  @!P5 IMAD.X R3, RZ, RZ, R5, P0 ;  /* 0x000000ffff03d224 */ /* 0x000fe400000e0605 */
[----:B------:R-:W-:Y:S04]  /*d820*/  SHFL.IDX PT, R5, R4, 0x3, 0x181f ;  /* 0x00781f0004057f89 */ /* 0x000fe800000e0000 */
[----:B------:R-:W-:Y:S04]  /*d830*/  @!P5 LDGSTS.E.BYPASS.LTC128B.128 [R26+0x23400], desc[UR36][R2.64], !P4 ;  /* 0x23400000021adfae */ /* 0x000fe8000e101d64 */
[----:B------:R-:W-:Y:S04]  /*d840*/  @!P5 LDGSTS.E.BYPASS.LTC128B.128 [R26+0x27400], desc[UR36][R2.64+0x80], !P3 ;  /* 0x27400080021adfae */ /* 0x000fe8000d901d64 */
[----:B------:R-:W-:Y:S04]  /*d850*/  @!P5 LDGSTS.E.BYPASS.LTC128B.128 [R26+0x2b400], desc[UR36][R2.64+0x100], !P2 ;  /* 0x2b400100021adfae */ /* 0x000fe8000d101d64 */
[----:B------:R0:W-:Y:S01]  /*d860*/  @!P5 LDGSTS.E.BYPASS.LTC128B.128 [R26+0x2f400], desc[UR36][R2.64+0x180], !P1 ;  /* 0x2f400180021adfae */ /* 0x0001e2000c901d64 */
[----:B------:R-:W-:-:S03]  /*d870*/  LOP3.LUT P5, RZ, R23, 0x100000, RZ, 0xc0, !PT ;  /* 0x0010000017ff7812 */ /* 0x000fc600078ac0ff */
[----:B0-----:R-:W0:Y:S02]  /*d880*/  SHFL.IDX PT, R2, R0, 0x3, 0x181f ;  /* 0x00781f0000027f89 */ /* 0x001e2400000e0000 */
        /* <DEDUP_REMOVED lines=9> */
[----:B0-----:R-:W-:-:S04]  /*d920*/  @!P5 LEA R2, P0, R6, R2, 0x1 ;  /* 0x000000020602d211 */ /* 0x001fc800078008ff */
[----:B------:R-:W-:Y:S02]  /*d930*/  @!P5 IADD3.X R3, RZ, R5, RZ, P0, !PT ;  /* 0x00000005ff03d210 */ /* 0x000fe400007fe4ff */
        /* <DEDUP_REMOVED lines=13> */
[----:B------:R0:W-:Y:S04]  /*da10*/  @!P6 LDGSTS.E.BYPASS.LTC128B.128 [R26+0x30c00], desc[UR36][R2.64+0x180], !P1 ;  /* 0x30c00180021aefae */ /* 0x0001e8000c901d64 */
[----:B0-----:R-:W0:Y:S02]  /*da20*/  SHFL.IDX PT, R2, R0, 0x6, 0x181f ;  /* 0x00d81f0000027f89 */ /* 0x001e2400000e0000 */
[----:B0-----:R-:W-:-:S05]  /*da30*/  @!P5 LEA R2, P0, R6, R2, 0x1 ;  /* 0x000000020602d211 */ /* 0x001fca00078008ff */
[----:B------:R-:W-:Y:S02]  /*da40*/  @!P5 IMAD.X R3, RZ, RZ, R5, P0 ;  /* 0x000000ffff03d224 */ /* 0x000fe400000e0605 */
[----:B------:R0:W1:Y:S04]  /*da50*/  SHFL.IDX PT, R5, R4, 0x7, 0x181f ;  /* 0x00f81f0004057f89 */ /* 0x00006800000e0000 */
[----:B------:R0:W-:Y:S04]  /*da60*/  @!P5 LDGSTS.E.BYPASS.LTC128B.128 [R26+0x25400], desc[UR36][R2.64], !P4 ;  /* 0x25400000021adfae */ /* 0x0001e8000e101d64 */
[----:B------:R0:W-:Y:S04]  /*da70*/  @!P5 LDGSTS.E.BYPASS.LTC128B.128 [R26+0x29400], desc[UR36][R2.64+0x80], !P3 ;  /* 0x29400080021adfae */ /* 0x0001e8000d901d64 */
[----:B------:R0:W-:Y:S04]  /*da80*/  @!P5 LDGSTS.E.BYPASS.LTC128B.128 [R26+0x2d400], desc[UR36][R2.64+0x100], !P2 ;  /* 0x2d400100021adfae */ /* 0x0001e8000d101d64 */
[----:B------:R0:W-:Y:S02]  /*da90*/  @!P5 LDGSTS.E.BYPASS.LTC128B.128 [R26+0x31400], desc[UR36][R2.64+0x180], !P1 ;  /* 0x31400180021adfae */ /* 0x0001e4000c901d64 */
.L_x_1298:
[----:B------:R-:W-:Y:S01]  /*daa0*/  LOP3.LUT P0, RZ, R23, 0x4000, RZ, 0xc0, !PT ;  /* 0x0000400017ff7812 */ /* 0x000fe2000780c0ff */
[----:B------:R-:W-:-:S12]  /*dab0*/  BSSY B0, `(.L_x_1189) ;  /* 0x000000b000007945 */ /* 0x000fd80003800000 */
[----:B------:R-:W-:Y:S05]  /*dac0*/  @P0 BRA `(.L_x_1190) ;  /* 0x0000000000240947 */ /* 0x000fea0003800000 */
[----:B0-----:R-:W-:-:S05]  /*dad0*/  LEA R2, P0, R6, R14, 0x1 ;  /* 0x0000000e06027211 */ /* 0x001fca00078008ff */
[----:B-1----:R-:W-:-:S05]  /*dae0*/  IMAD.X R3, RZ, RZ, R5, P0 ;  /* 0x000000ffff037224 */ /* 0x002fca00000e0605 */
[----:B------:R-:W-:Y:S01]  /*daf0*/  @!PT LDS RZ, [RZ] ;  /* 0x00000000fffff984 */ /* 0x000fe20000000800 */
[----:B------:R-:W-:Y:S01]  /*db00*/  @!PT LDS RZ, [RZ] ;  /* 0x00000000fffff984 */ /* 0x000fe20000000800 */
[----:B------:R-:W-:Y:S01]  /*db10*/  @!PT LDS RZ, [RZ] ;  /* 0x00000000fffff984 */ /* 0x000fe20000000800 */
[----:B------:R2:W-:Y:S04]  /*db20*/  LDGSTS.E.BYPASS.LTC128B.128 [R26+0x25c00], desc[UR36][R2.64], !P4 ;  /* 0x25c00000021a7fae */ /* 0x0005e8000e101d64 */
[----:B------:R2:W-:Y:S04]  /*db30*/  LDGSTS.E.BYPASS.LTC128B.128 [R26+0x29c00], desc[UR36][R2.64+0x80], !P3 ;  /* 0x29c00080021a7fae */ /* 0x0005e8000d901d64 */
[----:B------:R2:W-:Y:S04]  /*db40*/  LDGSTS.E.BYPASS.LTC128B.128 [R26+0x2dc00], desc[UR36][R2.64+0x100], !P2 ;  /* 0x2dc00100021a7fae */ /* 0x0005e8000d101d64 */
[----:B------:R2:W-:Y:S02]  /*db50*/  LDGSTS.E.BYPASS.LTC128B.128 [R26+0x31c00], desc[UR36][R2.64+0x180], !P1 ;  /* 0x31c00180021a7fae */ /* 0x0005e4000c901d64 */
.L_x_1190:
[----:B------:R-:W-:Y:S05]  /*db60*/  BSYNC B0 ;  /* 0x0000000000007941 */ /* 0x000fea0003800000 */
.L_x_1189:
[----:B------:R-:W-:Y:S01]  /*db70*/  NOP ;  /* 0x0000000000007918 */ /* 0x000fe20000000000 */
[----:B------:R-:W-:-:S13]  /*db80*/  PLOP3.LUT P0, PT, PT, PT, PT, 0x80, 0x0 ;  /* 0x000000000000781c */ /* 0x000fda0003f0f070 */
.L_x_1191:
[----:B------:R-:W-:Y:S02]  /*db90*/  PLOP3.LUT P1, PT, P1, P0, PT, 0xa2, 0x0 ;  /* 0x000000000000781c */ /* 0x000fe40000f21472 */
[----:B------:R-:W-:-:S08]  /*dba0*/  @P0 R2UR P1, UR4, R22 ;  /* 0x00000000160402ca */ /* 0x000fd00000020000 */
[----:B------:R-:W-:-:S05]  /*dbb0*/  @P0 PLOP3.LUT P0, PT, P1, PT, PT, 0x80, 0x0 ;  /* 0x000000000000081c */ /* 0x000fca0000f0f070 */
[----:B------:R-:W-:Y:S01]  /*dbc0*/  @!P1 SYNCS.ARRIVE.TRANS64.RED.A0T1 RZ, [UR4+0x32410], RZ ;  /* 0x032410ffffff99a7 */ /* 0x000fe20008200404 */
[----:B------:R-:W-:Y:S07]  /*dbd0*/  @!P1 ARRIVES.LDGSTSBAR.64.TRANSCNT [UR4+0x32410] ;  /* 0x03241000ff0099b0 */ /* 0x000fee0008000a84 */
[----:B------:R-:W-:Y:S05]  /*dbe0*/  @P0 BRA.U.ANY `(.L_x_1191) ;  /* 0xfffffffd00e80947 */ /* 0x000fea000393ffff */
[----:B0-2---:R-:W2:Y:S02]  /*dbf0*/  LDL.LU R2, [R1+0x18] ;  /* 0x0000180001027983 */ /* 0x005ea40000300800 */
        /* <DEDUP_REMOVED lines=11> */
.L_x_1299:
[----:B------:R-:W-:Y:S05]  /*dcb0*/  BSYNC B0 ;  /* 0x0000000000007941 */ /* 0x000fea0003800000 */
.L_x_1192:
[----:B------:R-:W-:-:S13]  /*dcc0*/  LOP3.LUT P0, RZ, R23, 0x400, RZ, 0xc0, !PT ;  /* 0x0000040017ff7812 */ /* 0x000fda000780c0ff */
[----:B------:R-:W-:Y:S05]  /*dcd0*/  @!P0 BRA `(.L_x_1194) ;  /* 0x0000000000048947 */ /* 0x000fea0003800000 */
[----:B------:R-:W-:Y:S01]  /*dce0*/  BPT.TRAP 0x1 ;  /* 0x000000040000795c */ /* 0x000fe20000300000 */
.L_x_1194:
[----:B------:R-:W-:Y:S01]  /*dcf0*/  SHF.L.U32 R0, R27, 0x1f, RZ ;  /* 0x0000001f1b007819 */ /* 0x000fe200000006ff */
[----:B------:R-:W-:Y:S03]  /*dd00*/  BSSY B0, `(.L_x_1195) ;  /* 0x0000003000007945 */ /* 0x000fe60003800000 */
[----:B------:R-:W2:Y:S02]  /*dd10*/  SYNCS.PHASECHK.TRANS64.TRYWAIT P0, [R25+URZ+0x32460], R0 ;  /* 0x03246000190075a7 */ /* 0x000ea4000800017f */
[----:B--2---:R-:W-:Y:S05]  /*dd20*/  @!P0 BRA `(.L_x_1196) ;  /* 0x0000004400948947 */ /* 0x004fea0003800000 */
.L_x_1300:
[----:B------:R-:W-:Y:S05]  /*dd30*/  BSYNC B0 ;  /* 0x0000000000007941 */ /* 0x000fea0003800000 */
.L_x_1195:
[----:B------:R-:W2:Y:S01]  /*dd40*/  LDL.LU R2, [R1+0x10] ;  /* 0x0000100001027983 */ /* 0x000ea20000300800 */
[----:B------:R-:W-:-:S03]  /*dd50*/  ULDC.64 UR4, c[0x0][0x328] ;  /* 0x0000ca0000047ab9 */ /* 0x000fc60000000a00 */
[----:B------:R-:W3:Y:S04]  /*dd60*/  LDL.LU R6, [R1+0x14] ;  /* 0x0000140001067983 */ /* 0x000ee80000300800 */
[----:B------:R-:W4:Y:S01]  /*dd70*/  LDL.LU R4, [R1+0x20] ;  /* 0x0000200001047983 */ /* 0x000f220000300800 */
[C---:B------:R-:W-:Y:S02]  /*dd80*/  LOP3.LUT P3, RZ, R23.reuse, 0x10, RZ, 0xc0, !PT ;  /* 0x0000001017ff7812 */ /* 0x040fe4000786c0ff */
[C---:B------:R-:W-:Y:S02]  /*dd90*/  LOP3.LUT P2, RZ, R23.reuse, 0x8, RZ, 0xc0, !PT ;  /* 0x0000000817ff7812 */ /* 0x040fe4000784c0ff */
[C---:B------:R-:W-:Y:S02]  /*dda0*/  LOP3.LUT P1, RZ, R23.reuse, 0x4, RZ, 0xc0, !PT ;  /* 0x0000000417ff7812 */ /* 0x040fe4000782c0ff */
[----:B------:R-:W-:-:S02]  /*ddb0*/  LOP3.LUT P4, RZ, R23, 0x1, RZ, 0xc0, !PT ;  /* 0x0000000117ff7812 */ /* 0x000fc4000788c0ff */
[----:B------:R-:W-:Y:S01]  /*ddc0*/  SEL R7, RZ, 0x8, P1 ;  /* 0x00000008ff077807 */ /* 0x000fe20000800000 */
[----:B--2---:R-:W-:Y:S02]  /*ddd0*/  IMAD R0, R2, UR4, RZ ;  /* 0x0000000402007c24 */ /* 0x004fe4000f8e02ff */
[----:B0-----:R-:W-:-:S04]  /*dde0*/  IMAD.WIDE.U32 R2, R37, UR4, RZ ;  /* 0x0000000425027c25 */ /* 0x001fc8000f8e00ff */
[----:B-1----:R-:W-:Y:S01]  /*ddf0*/  IMAD R5, R37, UR5, R0 ;  /* 0x0000000525057c24 */ /* 0x002fe2000f8e0200 */
[----:B------:R-:W-:Y:S01]  /*de00*/  ULDC.64 UR4, c[0x0][0x338] ;  /* 0x0000ce0000047ab9 */ /* 0x000fe20000000a00 */
[----:B------:R-:W-:Y:S02]  /*de10*/  SEL R0, RZ, 0x2, P3 ;  /* 0x00000002ff007807 */ /* 0x000fe40001800000 */
[----:B------:R-:W-:Y:S02]  /*de20*/  IMAD.IADD R3, R3, 0x1, R5 ;  /* 0x0000000103037824 */ /* 0x000fe400078e0205 */
[----:B---3--:R-:W-:Y:S02]  /*de30*/  IMAD R5, R6, UR4, RZ ;  /* 0x0000000406057c24 */ /* 0x008fe4000f8e02ff */
[----:B------:R-:W-:-:S04]  /*de40*/  IMAD.WIDE.U32 R2, R36, UR4, R2 ;  /* 0x0000000424027c25 */ /* 0x000fc8000f8e0002 */
[----:B------:R-:W-:Y:S01]  /*de50*/  IMAD R5, R36, UR5, R5 ;  /* 0x0000000524057c24 */ /* 0x000fe2000f8e0205 */
[----:B------:R-:W-:-:S03]  /*de60*/  ULDC.64 UR4, c[0x0][0x330] ;  /* 0x0000cc0000047ab9 */ /* 0x000fc60000000a00 */
[----:B------:R-:W-:Y:S02]  /*de70*/  IMAD.IADD R3, R3, 0x1, R5 ;  /* 0x0000000103037824 */ /* 0x000fe400078e0205 */
[----:B------:R-:W-:Y:S02]  /*de80*/  IMAD R5, R28, UR4, RZ ;  /* 0x000000041c057c24 */ /* 0x000fe4000f8e02ff */
[----:B------:R-:W-:-:S04]  /*de90*/  IMAD.WIDE.U32 R2, R18, UR4, R2 ;  /* 0x0000000412027c25 */ /* 0x000fc8000f8e0002 */
[----:B------:R-:W-:Y:S01]  /*dea0*/  IMAD R5, R18, UR5, R5 ;  /* 0x0000000512057c24 */ /* 0x000fe2000f8e0205 */
[----:B------:R-:W-:-:S04]  /*deb0*/  ULDC.64 UR4, c[0x0][0x318] ;  /* 0x0000c60000047ab9 */ /* 0x000fc80000000a00 */
[----:B------:R-:W-:Y:S02]  /*dec0*/  IADD3 R3, R3, R5, RZ ;  /* 0x0000000503037210 */ /* 0x000fe40007ffe0ff */
[----:B------:R-:W-:Y:S01]  /*ded0*/  LEA R5, P0, R2, UR4, 0x1 ;  /* 0x0000000402057c11 */ /* 0x000fe2000f8008ff */
[----:B------:R-:W-:-:S03]  /*dee0*/  UMOV UR4, 0xffffffff ;  /* 0xffffffff00047882 */ /* 0x000fc60000000000 */
[----:B------:R-:W-:Y:S02]  /*def0*/  LEA.HI.X R6, R2, UR5, R3, 0x1, P0 ;  /* 0x0000000502067c11 */ /* 0x000fe400080f0c03 */
[----:B------:R-:W-:-:S04]  /*df00*/  SEL R3, RZ, 0x4, P2 ;  /* 0x00000004ff037807 */ /* 0x000fc80001000000 */
[----:B----4-:R-:W-:Y:S01]  /*df10*/  IADD3 R0, R3, R0, R4 ;  /* 0x0000000003007210 */ /* 0x010fe20007ffe004 */
[----:B------:R-:W-:-:S04]  /*df20*/  IMAD R4, R24, 0x6000, R30 ;  /* 0x0000600018047824 */ /* 0x000fc800078e021e */
[----:B------:R-:W-:Y:S01]  /*df30*/  IMAD.IADD R7, R0, 0x1, R7 ;  /* 0x0000000100077824 */ /* 0x000fe200078e0207 */
[----:B------:R-:W-:Y:S06]  /*df40*/  BRA.DIV UR4, `(.L_x_1197) ;  /* 0x0000004604207947 */ /* 0x000fec000b800000 */
[----:B------:R-:W0:Y:S01]  /*df50*/  S2R R2, SR_TID.X ;  /* 0x0000000000027919 */ /* 0x000e220000002100 */
[----:B------:R-:W-:Y:S01]  /*df60*/  IMAD R4, R4, 0x2, R22 ;  /* 0x0000000204047824 */ /* 0x000fe200078e0216 */
[C---:B------:R-:W-:Y:S01]  /*df70*/  LOP3.LUT P2, RZ, R7.reuse, 0x2, RZ, 0xc0, !PT ;  /* 0x0000000207ff7812 */ /* 0x040fe2000784c0ff */
[----:B------:R-:W1:Y:S01]  /*df80*/  SHFL.IDX PT, R14, R5, RZ, 0x181f ;  /* 0x00181fff050e7589 */ /* 0x000e6200000e0000 */
[----:B------:R-:W-:-:S03]  /*df90*/  LOP3.LUT P1, RZ, R7, 0x4, RZ, 0xc0, !PT ;  /* 0x0000000407ff7812 */ /* 0x000fc6000782c0ff */
[----:B------:R-:W2:Y:S01]  /*dfa0*/  SHFL.IDX PT, R3, R6, RZ, 0x181f ;  /* 0x00181fff06037589 */ /* 0x000ea200000e0000 */
[----:B0-----:R-:W-:-:S05]  /*dfb0*/  IMAD.SHL.U32 R2, R2, 0x8, RZ ;  /* 0x0000000802027824 */ /* 0x001fca00078e00ff */
[----:B------:R-:W-:-:S05]  /*dfc0*/  LOP3.LUT R2, R2, 0x38, RZ, 0xc0, !PT ;  /* 0x0000003802027812 */ /* 0x000fca00078ec0ff */
[----:B------:R-:W-:-:S05]  /*dfd0*/  IMAD.SHL.U32 R0, R2, 0x2, RZ ;  /* 0x0000000202007824 */ /* 0x000fca00078e00ff */
[----:B-1----:R-:W-:Y:S02]  /*dfe0*/  IADD3 R2, P0, R14, R0, RZ ;  /* 0x000000000e027210 */ /* 0x002fe40007f1e0ff */
[----:B------:R-:W0:Y:S03]  /*dff0*/  SHFL.IDX PT, R14, R5, 0x1, 0x181f ;  /* 0x00381f00050e7f89 */ /* 0x000e2600000e0000 */
[----:B--2---:R-:W-:Y:S01]  /*e000*/  IMAD.X R3, RZ, RZ, R3, P0 ;  /* 0x000000ffff037224 */ /* 0x004fe200000e0603 */
        /* <DEDUP_REMOVED lines=8> */
[----:B------:R1:W-:Y:S01]  /*e090*/  LDGSTS.E.BYPASS.LTC128B.128 [R4+0x9400], desc[UR36][R2.64+0x180], !P3 ;  /* 0x0940018002047fae */ /* 0x0003e2000d901d64 */
[----:B0-----:R-:W-:-:S03]  /*e0a0*/  IADD3 R8, P3, R14, R0, RZ ;  /* 0x000000000e087210 */ /* 0x001fc60007f7e0ff */
[----:B------:R-:W-:Y:S04]  /*e0b0*/  SHFL.IDX PT, R14, R5, 0x2, 0x181f ;  /* 0x00581f00050e7f89 */ /* 0x000fe800000e0000 */
[----:B-1----:R-:W0:Y:S02]  /*e0c0*/  SHFL.IDX PT, R3, R6, 0x1, 0x181f ;  /* 0x00381f0006037f89 */ /* 0x002e2400000e0000 */
        /* <DEDUP_REMOVED lines=24> */
[----:B0-----:R-:W-:Y:S02]  /*e250*/  IADD3.X R9, RZ, R3, RZ, P3, !PT ;  /* 0x00000003ff097210 */ /* 0x001fe40001ffe4ff */
        /* <DEDUP_REMOVED lines=11> */
[----:B------:R2:W3:Y:S02]  /*e310*/  SHFL.IDX PT, R14, R5, 0x5, 0x181f ;  /* 0x00b81f00050e7f89 */ /* 0x0004e400000e0000 */
        /* <DEDUP_REMOVED lines=9> */
.L_x_1314:
[----:B0-2---:R-:W-:Y:S02]  /*e3b0*/  IADD3 R2, P3, R14, R0, RZ ;  /* 0x000000000e027210 */ /* 0x005fe40007f7e0ff */
[C---:B------:R-:W-:Y:S02]  /*e3c0*/  ISETP.LT.OR P2, PT, R31.reuse, 0x51, !P2 ;  /* 0x000000511f00780c */ /* 0x040fe40005741670 */
[C---:B------:R-:W-:Y:S01]  /*e3d0*/  ISETP.LT.OR P1, PT, R31.reuse, 0x51, !P1 ;  /* 0x000000511f00780c */ /* 0x040fe20004f21670 */
[----:B------:R-:W-:Y:S01]  /*e3e0*/  IMAD.X R3, RZ, RZ, R6, P3 ;  /* 0x000000ffff037224 */ /* 0x000fe200018e0606 */
[C---:B------:R-:W-:Y:S02]  /*e3f0*/  ISETP.LT.OR P3, PT, R31.reuse, 0x51, P4 ;  /* 0x000000511f00780c */ /* 0x040fe40002761670 */
[----:B------:R-:W-:-:S11]  /*e400*/  ISETP.LT.OR P0, PT, R31, 0x51, !P0 ;  /* 0x000000511f00780c */ /* 0x000fd60004701670 */
        /* <DEDUP_REMOVED lines=9> */
.L_x_1198:
        /* <DEDUP_REMOVED lines=10> */
.L_x_1199:
[----:B0-----:R-:W2:Y:S01]  /*e540*/  LDL.LU R2, [R1] ;  /* 0x0000000001027983 */ /* 0x001ea20000300800 */
[----:B------:R0:W-:Y:S01]  /*e550*/  SYNCS.ARRIVE.TRANS64.A1T0 RZ, [R25+URZ+0x32450], RZ ;  /* 0x032450ff19ff79a7 */ /* 0x0001e2000810003f */
[----:B------:R-:W-:Y:S01]  /*e560*/  BSSY B0, `(.L_x_1200) ;  /* 0x00000dd000007945 */ /* 0x000fe20003800000 */
[----:B--2---:R-:W-:-:S13]  /*e570*/  ISETP.GE.AND P0, PT, R2, 0x61, PT ;  /* 0x000000610200780c */ /* 0x004fda0003f06270 */
[----:B0-----:R-:W-:Y:S05]  /*e580*/  @!P0 BRA `(.L_x_1201) ;  /* 0x0000000c00688947 */ /* 0x001fea0003800000 */
[----:B------:R-:W2:Y:S02]  /*e590*/  LDL.LU R2, [R1+0x1c] ;  /* 0x00001c0001027983 */ /* 0x000ea40000300800 */
[----:B--2---:R-:W-:-:S07]  /*e5a0*/  VIADD R21, R2, 0xfffffffe ;  /* 0xfffffffe02157836 */ /* 0x004fce0000000000 */
.L_x_1214:
[----:B0-----:R-:W0:Y:S01]  /*e5b0*/  S2R R2, SR_TID.X ;  /* 0x0000000000027919 */ /* 0x001e220000002100 */
[----:B------:R-:W-:Y:S01]  /*e5c0*/  IMAD R8, R21, 0x60, R32 ;  /* 0x0000006015087824 */ /* 0x000fe200078e0220 */
[----:B------:R-:W-:Y:S01]  /*e5d0*/  LOP3.LUT P1, RZ, R23, 0x400, RZ, 0xc0, !PT ;  /* 0x0000040017ff7812 */ /* 0x000fe2000782c0ff */
[----:B------:R-:W-:Y:S01]  /*e5e0*/  VIADD R24, R24, 0x1 ;  /* 0x0000000118187836 */ /* 0x000fe20000000000 */
[C---:B0-----:R-:W-:Y:S01]  /*e5f0*/  LOP3.LUT R3, R2.reuse, 0x7f, RZ, 0xc0, !PT ;  /* 0x0000007f02037812 */ /* 0x041fe200078ec0ff */
[----:B------:R-:W-:-:S03]  /*e600*/  IMAD.SHL.U32 R2, R2, 0x10, RZ ;  /* 0x0000001002027824 */ /* 0x000fc600078e00ff */
[----:B------:R-:W-:Y:S02]  /*e610*/  SHF.R.U32.HI R4, RZ, 0x3, R3 ;  /* 0x00000003ff047819 */ /* 0x000fe40000011603 */
[----:B------:R-:W0:Y:S02]  /*e620*/  LDC R3, c[0x0][0x430] ;  /* 0x00010c00ff037b82 */ /* 0x000e240000000800 */
[----:B------:R-:W-:-:S04]  /*e630*/  LOP3.LUT R2, R4, 0x70, R2, 0xf8, !PT ;  /* 0x0000007004027812 */ /* 0x000fc800078ef802 */
[C---:B------:R-:W-:Y:S01]  /*e640*/  ISETP.GT.U32.AND P2, PT, R2.reuse, 0x5f, PT ;  /* 0x0000005f0200780c */ /* 0x040fe20003f44070 */
[----:B------:R-:W-:-:S04]  /*e650*/  IMAD.IADD R8, R2, 0x1, R8 ;  /* 0x0000000102087824 */ /* 0x000fc800078e0208 */
[----:B------:R-:W-:-:S08]  /*e660*/  IMAD.MOV.U32 R9, RZ, RZ, R8 ;  /* 0x000000ffff097224 */ /* 0x000fd000078e0008 */
[----:B-1----:R-:W1:Y:S01]  /*e670*/  @!P2 LDC.64 R4, c[0x0][0x428] ;  /* 0x00010a00ff04ab82 */ /* 0x002e620000000a00 */
[----:B0-----:R-:W-:-:S13]  /*e680*/  ISETP.NE.AND P0, PT, R3, 0x1, PT ;  /* 0x000000010300780c */ /* 0x001fda0003f05270 */
[----:B------:R-:W0:Y:S08]  /*e690*/  @P0 LDC R3, c[0x0][0x434] ;  /* 0x00010d00ff030b82 */ /* 0x000e300000000800 */
[----:B--2---:R-:W2:Y:S01]  /*e6a0*/  @P0 LDC R7, c[0x0][0x438] ;  /* 0x00010e00ff070b82 */ /* 0x004ea20000000800 */
[----:B0-----:R-:W-:-:S05]  /*e6b0*/  @P0 IMAD.HI.U32 R2, R8, R3, RZ ;  /* 0x0000000308020227 */ /* 0x001fca00078e00ff */
[----:B--2---:R-:W-:Y:S01]  /*e6c0*/  @P0 SHF.R.U32.HI R9, RZ, R7, R2 ;  /* 0x00000007ff090219 */ /* 0x004fe20000011602 */
[----:B-1----:R-:W-:Y:S01]  /*e6d0*/  @!P2 IMAD R2, R33, R4, RZ ;  /* 0x000000042102a224 */ /* 0x002fe200078e02ff */
[----:B------:R-:W0:Y:S02]  /*e6e0*/  @!P2 LDC.64 R6, c[0x0][0x418] ;  /* 0x00010600ff06ab82 */ /* 0x000e240000000a00 */
[--C-:B------:R-:W-:Y:S01]  /*e6f0*/  @!P2 SHF.R.S32.HI R3, RZ, 0x1f, R9.reuse ;  /* 0x0000001fff03a819 */ /* 0x100fe20000011409 */
[----:B------:R-:W-:Y:S02]  /*e700*/  @!P2 IMAD R5, R29, R5, R2 ;  /* 0x000000051d05a224 */ /* 0x000fe400078e0202 */
[----:B------:R-:W-:-:S04]  /*e710*/  @!P2 IMAD.MOV.U32 R2, RZ, RZ, R9 ;  /* 0x000000ffff02a224 */ /* 0x000fc800078e0009 */
[----:B------:R-:W-:Y:S01]  /*e720*/  @!P2 IMAD.WIDE.U32 R2, R29, R4, R2 ;  /* 0x000000041d02a225 */ /* 0x000fe200078e0002 */
[----:B------:R-:W-:Y:S05]  /*e730*/  YIELD ;  /* 0x0000000000007946 */ /* 0x000fea0003800000 */
[----:B------:R-:W-:Y:S01]  /*e740*/  @!P2 IADD3 R3, R5, R3, RZ ;  /* 0x000000030503a210 */ /* 0x000fe20007ffe0ff */
[----:B------:R-:W-:Y:S01]  /*e750*/  IMAD.MOV.U32 R4, RZ, RZ, RZ ;  /* 0x000000ffff047224 */ /* 0x000fe200078e00ff */
[----:B------:R-:W-:Y:S01]  /*e760*/  ULDC UR4, c[0x0][0x430] ;  /* 0x00010c0000047ab9 */ /* 0x000fe20000000800 */
[----:B0-----:R-:W-:-:S04]  /*e770*/  @!P2 LEA R6, P0, R2, R6, 0x2 ;  /* 0x000000060206a211 */ /* 0x001fc800078010ff */
[----:B------:R-:W-:Y:S02]  /*e780*/  @!P2 LEA.HI.X R7, R2, R7, R3, 0x2, P0 ;  /* 0x000000070207a211 */ /* 0x000fe400000f1403 */
[C---:B------:R-:W-:Y:S01]  /*e790*/  ISETP.NE.AND P0, PT, R24.reuse, 0x2, PT ;  /* 0x000000021800780c */ /* 0x040fe20003f05270 */
[----:B------:R-:W-:Y:S02]  /*e7a0*/  IMAD.MOV R5, RZ, RZ, -R9 ;  /* 0x000000ffff057224 */ /* 0x000fe400078e0a09 */
[----:B------:R0:W5:Y:S01]  /*e7b0*/  @!P2 LDG.E R4, desc[UR36][R6.64] ;  /* 0x000000240604a981 */ /* 0x000162000c1e1900 */
[----:B------:R-:W-:Y:S01]  /*e7c0*/  SEL R2, RZ, 0x1, P0 ;  /* 0x00000001ff027807 */ /* 0x000fe20000000000 */
[----:B------:R-:W-:Y:S01]  /*e7d0*/  IMAD R5, R5, UR4, R8 ;  /* 0x0000000405057c24 */ /* 0x000fe2000f8e0208 */
[----:B------:R-:W-:Y:S02]  /*e7e0*/  SEL R24, R24, RZ, P0 ;  /* 0x000000ff18187207 */ /* 0x000fe40000000000 */
[----:B------:R-:W-:Y:S01]  /*e7f0*/  LOP3.LUT R27, R27, R2, RZ, 0x3c, !PT ;  /* 0x000000021b1b7212 */ /* 0x000fe200078e3cff */
[----:B------:R-:W-:-:S02]  /*e800*/  IMAD.MOV.U32 R2, RZ, RZ, R21 ;  /* 0x000000ffff027224 */ /* 0x000fc400078e0015 */
[----:B------:R-:W-:-:S03]  /*e810*/  VIADD R21, R21, 0xffffffff ;  /* 0xffffffff15157836 */ /* 0x000fc60000000000 */
[----:B------:R-:W-:Y:S01]  /*e820*/  ISETP.GT.AND P2, PT, R2, RZ, PT ;  /* 0x000000ff0200720c */ /* 0x000fe20003f44270 */
[----:B0-----:R-:W-:-:S12]  /*e830*/  @!P1 BRA `(.L_x_1202) ;  /* 0x0000000000049947 */ /* 0x001fd80003800000 */
[----:B------:R-:W-:Y:S01]  /*e840*/  BPT.TRAP 0x1 ;  /* 0x000000040000795c */ /* 0x000fe20000300000 */
.L_x_1202:
[----:B------:R-:W-:Y:S01]  /*e850*/  IMAD R10, R24, 0x8, R22 ;  /* 0x00000008180a7824 */ /* 0x000fe200078e0216 */
[----:B------:R-:W-:Y:S01]  /*e860*/  SHF.L.U32 R20, R27, 0x1f, RZ ;  /* 0x0000001f1b147819 */ /* 0x000fe200000006ff */
[----:B------:R-:W-:Y:S01]  /*e870*/  BSSY B1, `(.L_x_1203) ;  /* 0x0000004000017945 */ /* 0x000fe20003800000 */
[----:B------:R-:W-:Y:S02]  /*e880*/  SHF.R.S32.HI R9, RZ, 0x1f, R5 ;  /* 0x0000001fff097819 */ /* 0x000fe40000011405 */
[----:B------:R-:W0:Y:S02]  /*e890*/  SYNCS.PHASECHK.TRANS64.TRYWAIT P0, [R10+URZ+0x32440], R20 ;  /* 0x032440140a0075a7 */ /* 0x000e24000800017f */
[----:B0-----:R-:W-:Y:S05]  /*e8a0*/  @!P0 BRA `(.L_x_1204) ;  /* 0x0000004400088947 */ /* 0x001fea0003800000 */
.L_x_1315:
[----:B------:R-:W-:Y:S05]  /*e8b0*/  BSYNC B1 ;  /* 0x0000000000017941 */ /* 0x000fea0003800000 */
.L_x_1203:
        /* <DEDUP_REMOVED lines=13> */
[----:B------:R-:W-:Y:S02]  /*e990*/  IADD3 R3, R3, R6, RZ ;  /* 0x0000000603037210 */ /* 0x000fe40007ffe0ff */
[----:B------:R-:W-:Y:S02]  /*e9a0*/  IMAD R6, R18, UR5, R7 ;  /* 0x0000000512067c24 */ /* 0x000fe4000f8e0207 */
[----:B------:R-:W-:Y:S02]  /*e9b0*/  IMAD R7, R24, 0x1800, R30 ;  /* 0x0000180018077824 */ /* 0x000fe400078e021e */
        /* <DEDUP_REMOVED lines=8> */
[----:B------:R-:W-:-:S03]  /*ea40*/  IMAD R7, R7, 0x2, R22 ;  /* 0x0000000207077824 */ /* 0x000fc600078e0216 */
[----:B------:R-:W2:Y:S04]  /*ea50*/  SHFL.IDX PT, R3, R8, RZ, 0x181f ;  /* 0x00181fff08037589 */ /* 0x000ea800000e0000 */
[----:B------:R-:W-:Y:S01]  /*ea60*/  SHFL.IDX PT, R14, R6, 0x5, 0x181f ;  /* 0x00b81f00060e7f89 */ /* 0x000fe200000e0000 */
        /* <DEDUP_REMOVED lines=23> */
[----:B---3--:R1:W-:Y:S03]  /*ebe0*/  LDGSTS.E.BYPASS.LTC128B.128 [R7+0x1e400], desc[UR36][R2.64], !P1 ;  /* 0x1e40000002077fae */ /* 0x0083e6000c901d64 */
.L_x_1329:
[----:B-1----:R-:W-:-:S04]  /*ebf0*/  IADD3 R2, P0, R14, R0, RZ ;  /* 0x000000000e027210 */ /* 0x002fc80007f1e0ff */
[----:B------:R-:W-:Y:S02]  /*ec00*/  IADD3.X R3, RZ, R8, RZ, P0, !PT ;  /* 0x00000008ff037210 */ /* 0x000fe400007fe4ff */
[----:B------:R-:W-:-:S03]  /*ec10*/  PLOP3.LUT P0, PT, PT, PT, PT, 0x80, 0x0 ;  /* 0x000000000000781c */ /* 0x000fc60003f0f070 */
[----:B------:R-:W-:Y:S01]  /*ec20*/  @!PT LDS RZ, [RZ] ;  /* 0x00000000fffff984 */ /* 0x000fe20000000800 */
[----:B------:R-:W-:Y:S01]  /*ec30*/  @!PT LDS RZ, [RZ] ;  /* 0x00000000fffff984 */ /* 0x000fe20000000800 */
[----:B------:R-:W-:Y:S01]  /*ec40*/  @!PT LDS RZ, [RZ] ;  /* 0x00000000fffff984 */ /* 0x000fe20000000800 */
[----:B------:R1:W-:Y:S01]  /*ec50*/  LDGSTS.E.BYPASS.LTC128B.128 [R7+0x1ec00], desc[UR36][R2.64], !P1 ;  /* 0x1ec0000002077fae */ /* 0x0003e2000c901d64 */
[----:B------:R-:W-:-:S09]  /*ec60*/  NOP ;  /* 0x0000000000007918 */ /* 0x000fd20000000000 */
.L_x_1206:
        /* <DEDUP_REMOVED lines=10> */
.L_x_1207:
[----:B------:R2:W-:Y:S01]  /*ed10*/  SYNCS.ARRIVE.TRANS64.A1T0 RZ, [R10+URZ+0x32430], RZ ;  /* 0x032430ff0aff79a7 */ /* 0x0005e2000810003f */
[----:B------:R-:W-:Y:S05]  /*ed20*/  @!P3 BRA `(.L_x_1208) ;  /* 0x000000000004b947 */ /* 0x000fea0003800000 */
[----:B------:R-:W-:Y:S01]  /*ed30*/  BPT.TRAP 0x1 ;  /* 0x000000040000795c */ /* 0x000fe20000300000 */
.L_x_1208:
[----:B------:R-:W3:Y:S01]  /*ed40*/  SYNCS.PHASECHK.TRANS64.TRYWAIT P0, [R10+URZ+0x32460], R20 ;  /* 0x032460140a0075a7 */ /* 0x000ee2000800017f */
[----:B------:R-:W-:Y:S04]  /*ed50*/  BSSY B1, `(.L_x_1209) ;  /* 0x0000002000017945 */ /* 0x000fe80003800000 */
[----:B---3--:R-:W-:Y:S05]  /*ed60*/  @!P0 BRA `(.L_x_1210) ;  /* 0x00000044008c8947 */ /* 0x008fea0003800000 */
.L_x_1330:
[----:B------:R-:W-:Y:S05]  /*ed70*/  BSYNC B1 ;  /* 0x0000000000017941 */ /* 0x000fea0003800000 */
.L_x_1209:
[----:B------:R-:W-:Y:S01]  /*ed80*/  ULDC.64 UR4, c[0x0][0x328] ;  /* 0x0000ca0000047ab9 */ /* 0x000fe20000000a00 */
[----:B------:R-:W-:Y:S01]  /*ed90*/  LOP3.LUT P5, RZ, R23, 0x1, RZ, 0xc0, !PT ;  /* 0x0000000117ff7812 */ /* 0x000fe200078ac0ff */
[----:B-1----:R-:W-:Y:S01]  /*eda0*/  IMAD R2, R9, UR4, RZ ;  /* 0x0000000409027c24 */ /* 0x002fe2000f8e02ff */
        /* <DEDUP_REMOVED lines=24> */
[----:B------:R-:W1:Y:S04]  /*ef30*/  SHFL.IDX PT, R3, R25, RZ, 0x181f ;  /* 0x00181fff19037589 */ /* 0x000e6800000e0000 */
[----:B------:R-:W-:Y:S04]  /*ef40*/  SHFL.IDX PT, R4, R25, 0x1, 0x181f ;  /* 0x00381f0019047f89 */ /* 0x000fe800000e0000 */
[----:B------:R-:W-:Y:S04]  /*ef50*/  SHFL.IDX PT, R8, R17, 0x2, 0x181f ;  /* 0x00581f0011087f89 */ /* 0x000fe800000e0000 */
[----:B------:R-:W-:Y:S01]  /*ef60*/  SHFL.IDX PT, R5, R25, 0x3, 0x181f ;  /* 0x00781f0019057f89 */ /* 0x000fe200000e0000 */
[----:B0-----:R-:W-:-:S03]  /*ef70*/  IADD3 R2, P0, R14, R0, RZ ;  /* 0x000000000e027210 */ /* 0x001fc60007f1e0ff */
[----:B------:R-:W0:Y:S02]  /*ef80*/  SHFL.IDX PT, R14, R17, 0x1, 0x181f ;  /* 0x00381f00110e7f89 */ /* 0x000e2400000e0000 */
[----:B-1----:R-:W-:-:S05]  /*ef90*/  IMAD.X R3, RZ, RZ, R3, P0 ;  /* 0x000000ffff037224 */ /* 0x002fca00000e0603 */
        /* <DEDUP_REMOVED lines=9> */
[----:B-1----:R-:W-:Y:S04]  /*f030*/  SHFL.IDX PT, R3, R25, 0x4, 0x181f ;  /* 0x00981f0019037f89 */ /* 0x002fe800000e0000 */
[----:B------:R1:W-:Y:S04]  /*f040*/  LDGSTS.E.BYPASS.LTC128B.128 [R20+0xc00], desc[UR36][R6.64], !P5 ;  /* 0x00c0000006147fae */ /* 0x0003e8000e901d64 */
[----:B------:R1:W-:Y:S04]  /*f050*/  LDGSTS.E.BYPASS.LTC128B.128 [R20+0x3c00], desc[UR36][R6.64+0x80], !P4 ;  /* 0x03c0008006147fae */ /* 0x0003e8000e101d64 */
[----:B------:R1:W-:Y:S04]  /*f060*/  LDGSTS.E.BYPASS.LTC128B.128 [R20+0x6c00], desc[UR36][R6.64+0x100], !P3 ;  /* 0x06c0010006147fae */ /* 0x0003e8000d901d64 */
[----:B------:R1:W-:Y:S01]  /*f070*/  LDGSTS.E.BYPASS.LTC128B.128 [R20+0x9c00], desc[UR36][R6.64+0x180], !P1 ;  /* 0x09c0018006147fae */ /* 0x0003e2000c901d64 */
[----:B0-----:R-:W-:Y:S01]  /*f080*/  IMAD.X R9, RZ, RZ, R4, P0 ;  /* 0x000000ffff097224 */ /* 0x001fe200000e0604 */
[----:B------:R-:W-:-:S02]  /*f090*/  IADD3 R4, P0, R14, R0, RZ ;  /* 0x000000000e047210 */ /* 0x000fc40007f1e0ff */
[----:B------:R-:W-:Y:S02]  /*f0a0*/  SHFL.IDX PT, R25, R25, 0x5, 0x181f ;  /* 0x00b81f0019197f89 */ /* 0x000fe400000e0000 */
[----:B------:R-:W-:Y:S02]  /*f0b0*/  IADD3.X R5, RZ, R5, RZ, P0, !PT ;  /* 0x00000005ff057210 */ /* 0x000fe400007fe4ff */
[----:B------:R-:W0:Y:S04]  /*f0c0*/  SHFL.IDX PT, R14, R17, 0x4, 0x181f ;  /* 0x00981f00110e7f89 */ /* 0x000e2800000e0000 */
        /* <DEDUP_REMOVED lines=15> */
.L_x_1344:
[----:B01----:R-:W-:-:S05]  /*f1c0*/  IADD3 R2, P0, R14, R0, RZ ;  /* 0x000000000e027210 */ /* 0x003fca0007f1e0ff */
        /* <DEDUP_REMOVED lines=10> */
.L_x_1212:
        /* <DEDUP_REMOVED lines=10> */
.L_x_1213:
[----:B------:R1:W-:Y:S01]  /*f310*/  SYNCS.ARRIVE.TRANS64.A1T0 RZ, [R10+URZ+0x32450], RZ ;  /* 0x032450ff0aff79a7 */ /* 0x0003e2000810003f */
[----:B------:R-:W-:Y:S05]  /*f320*/  @P2 BRA `(.L_x_1214) ;  /* 0xfffffff000a02947 */ /* 0x000fea000383ffff */
.L_x_1201:
[----:B------:R-:W-:Y:S05]  /*f330*/  BSYNC B0 ;  /* 0x0000000000007941 */ /* 0x000fea0003800000 */
.L_x_1200:
[----:B0-----:R-:W0:Y:S01]  /*f340*/  S2R R2, SR_TID.X ;  /* 0x0000000000027919 */ /* 0x001e220000002100 */
[----:B------:R-:W-:Y:S01]  /*f350*/  VIADD R24, R24, 0x1 ;  /* 0x0000000118187836 */ /* 0x000fe20000000000 */
[----:B------:R-:W-:Y:S04]  /*f360*/  BSSY B0, `(.L_x_1215) ;  /* 0x0000012000007945 */ /* 0x000fe80003800000 */
[----:B------:R-:W-:-:S04]  /*f370*/  ISETP.NE.AND P0, PT, R24, 0x2, PT ;  /* 0x000000021800780c */ /* 0x000fc80003f05270 */
[----:B------:R-:W-:Y:S02]  /*f380*/  SEL R0, RZ, 0x1, P0 ;  /* 0x00000001ff007807 */ /* 0x000fe40000000000 */
[----:B0-----:R-:W-:-:S04]  /*f390*/  LOP3.LUT R2, R2, 0x7f, RZ, 0xc0, !PT ;  /* 0x0000007f02027812 */ /* 0x001fc800078ec0ff */
[----:B------:R-:W-:-:S13]  /*f3a0*/  ISETP.NE.AND P1, PT, R2, RZ, PT ;  /* 0x000000ff0200720c */ /* 0x000fda0003f25270 */
[----:B------:R-:W-:Y:S05]  /*f3b0*/  @P1 BRA `(.L_x_1216) ;  /* 0x0000000000301947 */ /* 0x000fea0003800000 */
[----:B------:R-:W0:Y:S01]  /*f3c0*/  S2R R5, SR_LANEID ;  /* 0x0000000000057919 */ /* 0x000e220000000000 */
[----:B------:R-:W-:Y:S01]  /*f3d0*/  VOTEU.ANY UR4, UPT, PT ;  /* 0x0000000000047886 */ /* 0x000fe200038e0100 */
[----:B------:R-:W3:Y:S01]  /*f3e0*/  LDC.64 R2, c[0x0][0xd60] ;  /* 0x00035800ff027b82 */ /* 0x000ee20000000a00 */
[----:B------:R-:W0:Y:S02]  /*f3f0*/  FLO.U32 R4, UR4 ;  /* 0x0000000400047d00 */ /* 0x000e2400080e0000 */
[----:B0-----:R-:W-:-:S06]  /*f400*/  ISETP.EQ.U32.AND P1, PT, R4, R5, PT ;  /* 0x000000050400720c */ /* 0x001fcc0003f22070 */
[----:B------:R-:W3:Y:S07]  /*f410*/  POPC R5, UR4 ;  /* 0x0000000400057d09 */ /* 0x000eee0008000000 */
[----:B---3--:R-:W3:Y:S01]  /*f420*/  @P1 ATOMG.E.ADD.STRONG.GPU PT, R3, desc[UR36][R2.64], R5 ;  /* 0x00000005020319a8 */ /* 0x008ee200081ee1e4 */
[----:B------:R-:W0:Y:S02]  /*f430*/  S2R R6, SR_LTMASK ;  /* 0x0000000000067919 */ /* 0x000e240000003900 */
[----:B0-----:R-:W-:-:S04]  /*f440*/  LOP3.LUT R6, R6, UR4, RZ, 0xc0, !PT ;  /* 0x0000000406067c12 */ /* 0x001fc8000f8ec0ff */
[----:B------:R-:W0:Y:S01]  /*f450*/  POPC R7, R6 ;  /* 0x0000000600077309 */ /* 0x000e220000000000 */
[----:B---3--:R-:W0:Y:S02]  /*f460*/  SHFL.IDX PT, R4, R3, R4, 0x1f ;  /* 0x00001f0403047589 */ /* 0x008e2400000e0000 */
[----:B0-----:R-:W-:-:S07]  /*f470*/  IADD3 R16, R4, UR39, R7 ;  /* 0x0000002704107c10 */ /* 0x001fce000fffe007 */
.L_x_1216:
[----:B------:R-:W-:Y:S05]  /*f480*/  BSYNC B0 ;  /* 0x0000000000007941 */ /* 0x000fea0003800000 */
.L_x_1215:
[----:B------:R-:W-:Y:S02]  /*f490*/  SEL R24, R24, RZ, P0 ;  /* 0x000000ff18187207 */ /* 0x000fe40000000000 */
[----:B------:R-:W-:-:S07]  /*f4a0*/  LOP3.LUT R27, R27, R0, RZ, 0x3c, !PT ;  /* 0x000000001b1b7212 */ /* 0x000fce00078e3cff */
.L_x_1169:
[----:B------:R-:W-:Y:S05]  /*f4b0*/  BSYNC B7 ;  /* 0x0000000000077941 */ /* 0x000fea0003800000 */
.L_x_1167:
        /* <DEDUP_REMOVED lines=11> */
.L_x_1217:
[----:B0-----:R-:W0:Y:S01]  /*f570*/  S2R R0, SR_TID.X ;  /* 0x0000000000007919 */ /* 0x001e220000002100 */
[----:B------:R-:W-:Y:S01]  /*f580*/  UMOV UR4, 0xffffffff ;  /* 0xffffffff00047882 */ /* 0x000fe20000000000 */
[----:B0-----:R-:W-:-:S04]  /*f590*/  LOP3.LUT R8, R0, 0x1f, RZ, 0xc0, !PT ;  /* 0x0000001f00087812 */ /* 0x001fc800078ec0ff */
[----:B------:R-:W-:Y:S01]  /*f5a0*/  ISETP.NE.AND P0, PT, R8, 0x1f, PT ;  /* 0x0000001f0800780c */ /* 0x000fe20003f05270 */
[----:B------:R-:W-:-:S12]  /*f5b0*/  BRA.DIV UR4, `(.L_x_1219) ;  /* 0x0000004604587947 */ /* 0x000fd8000b800000 */
[----:B------:R-:W-:Y:S01]  /*f5c0*/  IMAD.IADD R5, R19, 0x1, R8 ;  /* 0x0000000113057824 */ /* 0x000fe200078e0208 */
[----:B------:R-:W-:-:S04]  /*f5d0*/  ULDC UR4, c[0x0][0xd3c] ;  /* 0x00034f0000047ab9 */ /* 0x000fc80000000800 */
[----:B------:R-:W-:-:S13]  /*f5e0*/  ISETP.GE.OR P1, PT, R5, UR4, !P0 ;  /* 0x0000000405007c0c */ /* 0x000fda000c726670 */
[----:B------:R-:W0:Y:S02]  /*f5f0*/  @!P1 LDC.64 R2, c[0x0][0xd80] ;  /* 0x00036000ff029b82 */ /* 0x000e240000000a00 */
[----:B0-----:R-:W-:-:S06]  /*f600*/  @!P1 IMAD.WIDE R2, R5, 0x4, R2 ;  /* 0x0000000405029825 */ /* 0x001fcc00078e0202 */
        /* <DEDUP_REMOVED lines=9> */
[----:B------:R-:W0:Y:S02]  /*f6a0*/  SHFL.UP PT, R14, R4, 0x1, RZ ;  /* 0x04200000040e7989 */ /* 0x000e2400000e00ff */
[----:B0-----:R-:W-:-:S04]  /*f6b0*/  SEL R5, R14, RZ, P1 ;  /* 0x000000ff0e057207 */ /* 0x001fc80000800000 */
[----:B------:R-:W-:Y:S02]  /*f6c0*/  IADD3 R6, R4, R5, RZ ;  /* 0x0000000504067210 */ /* 0x000fe40007ffe0ff */
[----:B------:R-:W-:Y:S04]  /*f6d0*/  SHFL.IDX PT, R5, R16, RZ, 0x1f ;  /* 0x00001fff10057589 */ /* 0x000fe800000e0000 */
        /* <DEDUP_REMOVED lines=12> */
[----:B------:R0:W3:Y:S02]  /*f7a0*/  SHFL.IDX PT, R14, R6, 0x1f, 0x1f ;  /* 0x03e01f00060e7f89 */ /* 0x0000e400000e0000 */
.L_x_1354:
[----:B------:R-:W-:Y:S02]  /*f7b0*/  ULDC UR4, c[0x0][0xd38] ;  /* 0x00034e0000047ab9 */ /* 0x000fe40000000800 */
[----:B------:R-:W-:-:S04]  /*f7c0*/  IMAD.U32 R7, RZ, RZ, UR4 ;  /* 0x00000004ff077e24 */ /* 0x000fc8000f8e00ff */
[----:B---3--:R-:W-:-:S04]  /*f7d0*/  IMAD R3, R14, R7, RZ ;  /* 0x000000070e037224 */ /* 0x008fc800078e02ff */
[----:B------:R-:W-:-:S05]  /*f7e0*/  IMAD.IADD R8, R0, 0x1, R3 ;  /* 0x0000000100087824 */ /* 0x000fca00078e0203 */
[----:B------:R-:W-:-:S13]  /*f7f0*/  ISETP.GT.AND P6, PT, R8, R5, PT ;  /* 0x000000050800720c */ /* 0x000fda0003fc4270 */
[----:B------:R-:W-:Y:S05]  /*f800*/  @P6 BRA `(.L_x_1220) ;  /* 0x00000000009c6947 */ /* 0x000fea0003800000 */
.L_x_1225:
[----:B------:R-:W3:Y:S01]  /*f810*/  LDC R0, c[0x0][0xd3c] ;  /* 0x00034f00ff007b82 */ /* 0x000ee20000000800 */
[----:B------:R-:W-:-:S05]  /*f820*/  VIADD R19, R19, 0x1f ;  /* 0x0000001f13137836 */ /* 0x000fca0000000000 */
[----:B---3--:R-:W-:-:S13]  /*f830*/  ISETP.GE.AND P6, PT, R19, R0, PT ;  /* 0x000000001300720c */ /* 0x008fda0003fc6270 */
[----:B------:R-:W-:Y:S05]  /*f840*/  @P6 BRA `(.L_x_1221) ;  /* 0x0000000400446947 */ /* 0x000fea0003800000 */
[----:B------:R-:W3:Y:S01]  /*f850*/  S2R R2, SR_TID.X ;  /* 0x0000000000027919 */ /* 0x000ee20000002100 */
[----:B------:R-:W-:Y:S01]  /*f860*/  BSSY B0, `(.L_x_1222) ;  /* 0x0000009000007945 */ /* 0x000fe20003800000 */
[----:B------:R-:W-:Y:S01]  /*f870*/  IMAD.MOV.U32 R4, RZ, RZ, RZ ;  /* 0x000000ffff047224 */ /* 0x000fe200078e00ff */
[----:B---3--:R-:W-:-:S04]  /*f880*/  LOP3.LUT R2, R2, 0x1f, RZ, 0xc0, !PT ;  /* 0x0000001f02027812 */ /* 0x008fc800078ec0ff */
[----:B------:R-:W-:-:S04]  /*f890*/  IADD3 R7, R19, R2, RZ ;  /* 0x0000000213077210 */ /* 0x000fc80007ffe0ff */
[----:B------:R-:W-:-:S13]  /*f8a0*/  ISETP.GE.OR P6, PT, R7, R0, !P0 ;  /* 0x000000000700720c */ /* 0x000fda00047c6670 */
[----:B------:R-:W-:Y:S05]  /*f8b0*/  @P6 BRA `(.L_x_1223) ;  /* 0x00000000000c6947 */ /* 0x000fea0003800000 */
[----:B------:R-:W3:Y:S02]  /*f8c0*/  LDC.64 R2, c[0x0][0xd80] ;  /* 0x00036000ff027b82 */ /* 0x000ee40000000a00 */
[----:B---3--:R-:W-:-:S05]  /*f8d0*/  IMAD.WIDE R2, R7, 0x4, R2 ;  /* 0x0000000407027825 */ /* 0x008fca00078e0202 */
[----:B------:R3:W5:Y:S02]  /*f8e0*/  LDG.E R4, desc[UR36][R2.64] ;  /* 0x0000002402047981 */ /* 0x000764000c1e1900 */
.L_x_1223:
[----:B------:R-:W-:Y:S05]  /*f8f0*/  BSYNC B0 ;  /* 0x0000000000007941 */ /* 0x000fea0003800000 */
.L_x_1222:
[----:B------:R-:W-:-:S03]  /*f900*/  UMOV UR4, 0xffffffff ;  /* 0xffffffff00047882 */ /* 0x000fc60000000000 */
[----:B------:R-:W-:Y:S05]  /*f910*/  BRA.DIV UR4, `(.L_x_1224) ;  /* 0x0000004604a47947 */ /* 0x000fea000b800000 */
[----:B-----5:R-:W4:Y:S02]  /*f920*/  SHFL.UP PT, R14, R4, 0x1, RZ ;  /* 0x04200000040e7989 */ /* 0x020f2400000e00ff */
[----:B----4-:R-:W-:-:S05]  /*f930*/  SEL R13, R14, RZ, P1 ;  /* 0x000000ff0e0d7207 */ /* 0x010fca0000800000 */
[----:B------:R-:W-:-:S05]  /*f940*/  IMAD.IADD R13, R4, 0x1, R13 ;  /* 0x00000001040d7824 */ /* 0x000fca00078e020d */
[----:B------:R-:W4:Y:S02]  /*f950*/  SHFL.UP PT, R14, R13, 0x2, RZ ;  /* 0x044000000d0e7989 */ /* 0x000f2400000e00ff */
[----:B----4-:R-:W-:-:S05]  /*f960*/  SEL R0, R14, RZ, P2 ;  /* 0x000000ff0e007207 */ /* 0x010fca0001000000 */
[----:B------:R-:W-:-:S05]  /*f970*/  IMAD.IADD R0, R13, 0x1, R0 ;  /* 0x000000010d007824 */ /* 0x000fca00078e0200 */
[----:B------:R-:W3:Y:S02]  /*f980*/  SHFL.UP PT, R14, R0, 0x4, RZ ;  /* 0x04800000000e7989 */ /* 0x000ee400000e00ff */
[----:B---3--:R-:W-:-:S05]  /*f990*/  SEL R3, R14, RZ, P3 ;  /* 0x000000ff0e037207 */ /* 0x008fca0001800000 */
[----:B------:R-:W-:-:S05]  /*f9a0*/  IMAD.IADD R2, R0, 0x1, R3 ;  /* 0x0000000100027824 */ /* 0x000fca00078e0203 */
[----:B------:R-:W3:Y:S02]  /*f9b0*/  SHFL.UP PT, R14, R2, 0x8, RZ ;  /* 0x05000000020e7989 */ /* 0x000ee400000e00ff */
[----:B---3--:R-:W-:-:S05]  /*f9c0*/  SEL R3, R14, RZ, P4 ;  /* 0x000000ff0e037207 */ /* 0x008fca0002000000 */
[----:B------:R-:W-:-:S05]  /*f9d0*/  IMAD.IADD R3, R2, 0x1, R3 ;  /* 0x0000000102037824 */ /* 0x000fca00078e0203 */
[----:B------:R-:W0:Y:S02]  /*f9e0*/  SHFL.UP PT, R14, R3, 0x10, RZ ;  /* 0x06000000030e7989 */ /* 0x000e2400000e00ff */
[----:B0-----:R-:W-:-:S05]  /*f9f0*/  SEL R6, R14, RZ, P5 ;  /* 0x000000ff0e067207 */ /* 0x001fca0002800000 */
[----:B------:R-:W-:-:S05]  /*fa00*/  IMAD.IADD R6, R3, 0x1, R6 ;  /* 0x0000000103067824 */ /* 0x000fca00078e0206 */
[----:B------:R0:W3:Y:S02]  /*fa10*/  SHFL.IDX PT, R14, R6, 0x1f, 0x1f ;  /* 0x03e01f00060e7f89 */ /* 0x0000e400000e0000 */
.L_x_1362:
[----:B------:R-:W-:Y:S02]  /*fa20*/  ULDC UR4, c[0x0][0xd38] ;  /* 0x00034e0000047ab9 */ /* 0x000fe40000000800 */
[----:B------:R-:W-:-:S04]  /*fa30*/  IMAD.U32 R7, RZ, RZ, UR4 ;  /* 0x00000004ff077e24 */ /* 0x000fc8000f8e00ff */
[----:B---3--:R-:W-:-:S05]  /*fa40*/  IMAD R3, R14, R7, RZ ;  /* 0x000000070e037224 */ /* 0x008fca00078e02ff */
[----:B------:R-:W-:-:S04]  /*fa50*/  IADD3 R8, R3, R8, RZ ;  /* 0x0000000803087210 */ /* 0x000fc80007ffe0ff */
[----:B------:R-:W-:-:S13]  /*fa60*/  ISETP.GT.AND P6, PT, R8, R5, PT ;  /* 0x000000050800720c */ /* 0x000fda0003fc4270 */
[----:B------:R-:W-:Y:S05]  /*fa70*/  @!P6 BRA `(.L_x_1225) ;  /* 0xfffffffc0064e947 */ /* 0x000fea000383ffff */
.L_x_1220:
[----:B------:R-:W-:Y:S01]  /*fa80*/  IMAD.IADD R8, R8, 0x1, -R3 ;  /* 0x0000000108087824 */ /* 0x000fe200078e0a03 */
[----:B------:R-:W-:-:S03]  /*fa90*/  UMOV UR4, 0xffffffff ;  /* 0xffffffff00047882 */ /* 0x000fc60000000000 */
[----:B------:R-:W-:-:S05]  /*faa0*/  IMAD R0, R6, R7, R8 ;  /* 0x0000000706007224 */ /* 0x000fca00078e0208 */
[----:B------:R-:W-:Y:S01]  /*fab0*/  ISETP.GT.AND P6, PT, R0, R5, PT ;  /* 0x000000050000720c */ /* 0x000fe20003fc4270 */
[----:B------:R-:W-:-:S12]  /*fac0*/  BRA.DIV UR4, `(.L_x_1226) ;  /* 0x0000004604f47947 */ /* 0x000fd8000b800000 */
[----:B------:R-:W-:-:S04]  /*fad0*/  VOTE.ANY R2, PT, !P6 ;  /* 0x0000000000027806 */ /* 0x000fc800070e0100 */
[----:B------:R-:W3:Y:S02]  /*fae0*/  POPC R0, R2 ;  /* 0x0000000200007309 */ /* 0x000ee40000000000 */
[----:B---3--:R3:W4:Y:S02]  /*faf0*/  SHFL.IDX PT, R4, R4, R0, 0x1f ;  /* 0x00001f0004047589 */ /* 0x00872400000e0000 */
.L_x_1366:
[----:B------:R-:W-:Y:S01]  /*fb00*/  ISETP.NE.AND P0, PT, R2, RZ, PT ;  /* 0x000000ff0200720c */ /* 0x000fe20003f05270 */
[----:B------:R-:W-:-:S12]  /*fb10*/  IMAD.MOV.U32 R14, RZ, RZ, RZ ;  /* 0x000000ffff0e7224 */ /* 0x000fd800078e00ff */
[----:B------:R-:W-:Y:S05]  /*fb20*/  @!P0 BRA `(.L_x_1227) ;  /* 0x0000000000108947 */ /* 0x000fea0003800000 */
[----:B------:R-:W-:Y:S01]  /*fb30*/  UMOV UR4, 0xffffffff ;  /* 0xffffffff00047882 */ /* 0x000fe20000000000 */
[----:B------:R-:W-:Y:S02]  /*fb40*/  VIADD R12, R0, 0xffffffff ;  /* 0xffffffff000c7836 */ /* 0x000fe40000000000 */
[----:B------:R-:W-:Y:S05]  /*fb50*/  BRA.DIV UR4, `(.L_x_1228) ;  /* 0x0000004a04187947 */ /* 0x000fea000b800000 */
[----:B------:R0:W0:Y:S02]  /*fb60*/  SHFL.IDX PT, R14, R6, R12, 0x1f ;  /* 0x00001f0c060e7589 */ /* 0x00002400000e0000 */
.L_x_1227:
[----:B0---4-:R-:W-:Y:S01]  /*fb70*/  IABS R6, R4 ;  /* 0x0000000400067213 */ /* 0x011fe20000000000 */
[----:B------:R-:W-:Y:S02]  /*fb80*/  IMAD R16, R14, R7, R8 ;  /* 0x000000070e107224 */ /* 0x000fe400078e0208 */
[----:B------:R-:W-:Y:S01]  /*fb90*/  IMAD.IADD R19, R0, 0x1, R19 ;  /* 0x0000000100137824 */ /* 0x000fe200078e0213 */
[----:B------:R-:W0:Y:S08]  /*fba0*/  I2F.RP R9, R6 ;  /* 0x0000000600097306 */ /* 0x000e300000209400 */
[----:B0-----:R-:W0:Y:S02]  /*fbb0*/  MUFU.RCP R9, R9 ;  /* 0x0000000900097308 */ /* 0x001e240000001000 */
[----:B0-----:R-:W-:-:S06]  /*fbc0*/  VIADD R2, R9, 0xffffffe ;  /* 0x0ffffffe09027836 */ /* 0x001fcc0000000000 */
[----:B------:R0:W4:Y:S02]  /*fbd0*/  F2I.FTZ.U32.TRUNC.NTZ R3, R2 ;  /* 0x0000000200037305 */ /* 0x000124000021f000 */
[----:B0-----:R-:W-:Y:S02]  /*fbe0*/  IMAD.MOV.U32 R2, RZ, RZ, RZ ;  /* 0x000000ffff027224 */ /* 0x001fe400078e00ff */
[----:B----4-:R-:W-:-:S04]  /*fbf0*/  IMAD.MOV R7, RZ, RZ, -R3 ;  /* 0x000000ffff077224 */ /* 0x010fc800078e0a03 */
[----:B------:R-:W-:-:S04]  /*fc00*/  IMAD R7, R7, R6, RZ ;  /* 0x0000000607077224 */ /* 0x000fc800078e02ff */
[----:B------:R-:W-:-:S04]  /*fc10*/  IMAD.HI.U32 R3, R3, R7, R2 ;  /* 0x0000000703037227 */ /* 0x000fc800078e0002 */
[----:B------:R-:W-:Y:S01]  /*fc20*/  IMAD.IADD R7, R5, 0x1, -R16 ;  /* 0x0000000105077824 */ /* 0x000fe200078e0a10 */
[----:B------:R-:W-:-:S04]  /*fc30*/  IABS R5, R4 ;  /* 0x0000000400057213 */ /* 0x000fc80000000000 */
[----:B------:R-:W-:Y:S02]  /*fc40*/  IABS R2, R7 ;  /* 0x0000000700027213 */ /* 0x000fe40000000000 */
[----:B------:R-:W-:-:S03]  /*fc50*/  IADD3 R5, RZ, -R5, RZ ;  /* 0x80000005ff057210 */ /* 0x000fc60007ffe0ff */
        /* <DEDUP_REMOVED lines=16> */
.L_x_1221:
[----:B------:R-:W-:Y:S01]  /*fd60*/  UMOV UR4, URZ ;  /* 0x0000003f00047c82 */ /* 0x000fe20008000000 */
[----:B------:R-:W-:Y:S01]  /*fd70*/  UMOV UR5, URZ ;  /* 0x0000003f00057c82 */ /* 0x000fe20008000000 */
[----:B------:R-:W-:Y:S01]  /*fd80*/  ULDC UR6, c[0x0][0xd3c] ;  /* 0x00034f0000067ab9 */ /* 0x000fe20000000800 */
[----:B------:R-:W-:Y:S01]  /*fd90*/  MOV R16, R5 ;  /* 0x0000000500107202 */ /* 0x000fe20000000f00 */
[----:B------:R-:W-:Y:S02]  /*fda0*/  IMAD.U32 R17, RZ, RZ, UR4 ;  /* 0x00000004ff117e24 */ /* 0x000fe4000f8e00ff */
[----:B------:R-:W-:Y:S02]  /*fdb0*/  IMAD.U32 R18, RZ, RZ, UR5 ;  /* 0x00000005ff127e24 */ /* 0x000fe4000f8e00ff */
[----:B------:R-:W-:-:S07]  /*fdc0*/  IMAD.U32 R19, RZ, RZ, UR6 ;  /* 0x00000006ff137e24 */ /* 0x000fce000f8e00ff */
.L_x_1229:
[----:B---3--:R-:W3:Y:S01]  /*fdd0*/  S2R R0, SR_TID.X ;  /* 0x0000000000007919 */ /* 0x008ee20000002100 */
[----:B------:R-:W-:Y:S05]  /*fde0*/  WARPSYNC.ALL ;  /* 0x0000000000007948 */ /* 0x000fea0003800000 */
[----:B------:R-:W-:Y:S01]  /*fdf0*/  BAR.SYNC.DEFER_BLOCKING 0x4, 0x180 ;  /* 0x0106000000007b1d */ /* 0x000fe20000010000 */
[----:B---3--:R-:W-:-:S04]  /*fe00*/  LOP3.LUT R0, R0, 0x1f, RZ, 0xc0, !PT ;  /* 0x0000001f00007812 */ /* 0x008fc800078ec0ff */
[----:B------:R-:W-:-:S13]  /*fe10*/  ISETP.NE.AND P0, PT, R0, RZ, PT ;  /* 0x000000ff0000720c */ /* 0x000fda0003f05270 */
[----:B------:R-:W3:Y:S01]  /*fe20*/  @!P0 S2R R3, SR_CgaCtaId ;  /* 0x0000000000038919 */ /* 0x000ee20000008800 */
[----:B------:R-:W-:-:S04]  /*fe30*/  @!P0 MOV R0, 0x400 ;  /* 0x0000040000008802 */ /* 0x000fc80000000f00 */
[----:B---3--:R-:W-:-:S05]  /*fe40*/  @!P0 LEA R22, R3, R0, 0x18 ;  /* 0x0000000003168211 */ /* 0x008fca00078ec0ff */
[----:B------:R3:W-:Y:S01]  /*fe50*/  @!P0 STS.128 [R22+0x324d0], R16 ;  /* 0x0324d01016008388 */ /* 0x0007e20000000c00 */
[----:B------:R-:W-:Y:S06]  /*fe60*/  BAR.ARV 0x5, 0x180 ;  /* 0x0146000000007b1d */ /* 0x000fec0000002000 */
.L_x_1218:
[----:B------:R-:W-:Y:S02]  /*fe70*/  ULDC UR4, c[0x0][0xd3c] ;  /* 0x00034f0000047ab9 */ /* 0x000fe40000000800 */
[----:B----4-:R-:W-:-:S13]  /*fe80*/  ISETP.GE.AND P0, PT, R19, UR4, PT ;  /* 0x0000000413007c0c */ /* 0x010fda000bf06270 */
[----:B------:R-:W-:Y:S05]  /*fe90*/  @!P0 BRA `(.L_x_1230) ;  /* 0xffffffb0003c8947 */ /* 0x000fea000383ffff */
[----:B------:R-:W-:Y:S05]  /*fea0*/  BSYNC B8 ;  /* 0x0000000000087941 */ /* 0x000fea0003800000 */
.L_x_1163:
[----:B01----:R-:W4:Y:S01]  /*feb0*/  LDL.LU R0, [R1+0x18] ;  /* 0x0000180001007983 */ /* 0x003f220000300800 */
        /* <DEDUP_REMOVED lines=11> */
.L_x_1369:
[----:B------:R-:W-:Y:S05]  /*ff70*/  BSYNC B0 ;  /* 0x0000000000007941 */ /* 0x000fea0003800000 */
.L_x_1231:
[----:B------:R-:W-:-:S03]  /*ff80*/  UMOV UR4, 0xffffffff ;  /* 0xffffffff00047882 */ /* 0x000fc60000000000 */
[----:B------:R-:W-:Y:S05]  /*ff90*/  BRA.DIV UR4, `(.L_x_1233) ;  /* 0x0000004604407947 */ /* 0x000fea000b800000 */
[----:B0-----:R-:W0:Y:S02]  /*ffa0*/  S2R R0, SR_TID.X ;  /* 0x0000000000007919 */ /* 0x001e240000002100 */
[----:B0-----:R-:W-:-:S04]  /*ffb0*/  SHF.R.U32.HI R0, RZ, 0x5, R0 ;  /* 0x00000005ff007819 */ /* 0x001fc80000011600 */
[----:B------:R-:W-:-:S05]  /*ffc0*/  LOP3.LUT R0, R0, 0x3, RZ, 0xc0, !PT ;  /* 0x0000000300007812 */ /* 0x000fca00078ec0ff */
[----:B------:R0:W1:Y:S02]  /*ffd0*/  SHFL.IDX PT, R14, R0, RZ, 0x1f ;  /* 0x00001fff000e7589 */ /* 0x00006400000e0000 */
.L_x_1372:
[----:B-1----:R-:W-:Y:S01]  /*ffe0*/  ISETP.NE.AND P0, PT, R14, RZ, PT ;  /* 0x000000ff0e00720c */ /* 0x002fe20003f05270 */
[----:B------:R-:W-:-:S12]  /*fff0*/  BSSY B0, `(.L_x_1234) ;  /* 0x0000026000007945 */ /* 0x000fd80003800000 */
[----:B------:R-:W-:Y:S05]  /*10000*/  @P0 BRA `(.L_x_1235) ;  /* 0x0000000000900947 */ /* 0x000fea0003800000 */
[----:B------:R-:W-:-:S03]  /*10010*/  UMOV UR4, 0xffffffff ;  /* 0xffffffff00047882 */ /* 0x000fc60000000000 */
[----:B------:R-:W-:Y:S05]  /*10020*/  BRA.DIV UR4, `(.L_x_1236) ;  /* 0x0000004604507947 */ /* 0x000fea000b800000 */
[----:B------:R-:W-:-:S13]  /*10030*/  ELECT P6, URZ, PT ;  /* 0x00000000003f782f */ /* 0x000fda00038c0000 */
.L_x_1375:
[----:B------:R-:W-:Y:S05]  /*10040*/  @!P6 BRA `(.L_x_1235) ;  /* 0x000000000080e947 */ /* 0x000fea0003800000 */
[----:B0-----:R-:W4:Y:S02]  /*10050*/  LDL R0, [R1+0x24] ;  /* 0x0000240001007983 */ /* 0x001f240000100800 */
[----:B----4-:R-:W-:-:S13]  /*10060*/  R2UR UR4, R0 ;  /* 0x00000000000472ca */ /* 0x010fda00000e0000 */
[----:B------:R-:W-:-:S06]  /*10070*/  ULOP3.LUT UR4, UR4, 0x2, URZ, 0xfc, !UPT ;  /* 0x0000000204047892 */ /* 0x000fcc000f8efc3f */
[----:B------:R-:W-:-:S05]  /*10080*/  IMAD.U32 R0, RZ, RZ, UR4 ;  /* 0x00000004ff007e24 */ /* 0x000fca000f8e00ff */
[----:B------:R-:W-:-:S13]  /*10090*/  ISETP.NE.AND P0, PT, R0, 0x3, PT ;  /* 0x000000030000780c */ /* 0x000fda0003f05270 */
[----:B------:R-:W-:Y:S05]  /*100a0*/  @!P0 BRA `(.L_x_1237) ;  /* 0x0000000000048947 */ /* 0x000fea0003800000 */
[----:B------:R-:W-:Y:S01]  /*100b0*/  BPT.TRAP 0x1 ;  /* 0x000000040000795c */ /* 0x000fe20000300000 */
.L_x_1237:
[C---:B------:R-:W-:Y:S01]  /*100c0*/  IMAD R3, R24.reuse, 0x8, R5 ;  /* 0x0000000818037824 */ /* 0x040fe200078e0205 */
[----:B------:R-:W-:Y:S02]  /*100d0*/  SHF.L.U32 R2, R27, 0x1f, RZ ;  /* 0x0000001f1b027819 */ /* 0x000fe400000006ff */
[----:B------:R-:W-:Y:S02]  /*100e0*/  IADD3 R24, R24, 0x1, RZ ;  /* 0x0000000118187810 */ /* 0x000fe40007ffe0ff */
[----:B------:R-:W0:Y:S02]  /*100f0*/  SYNCS.PHASECHK.TRANS64.TRYWAIT P1, [R3+URZ+0x32440], R2 ;  /* 0x03244002030075a7 */ /* 0x000e24000802017f */
[----:B------:R-:W-:-:S04]  /*10100*/  ISETP.NE.AND P2, PT, R24, 0x2, PT ;  /* 0x000000021800780c */ /* 0x000fc80003f45270 */
[----:B------:R-:W-:Y:S01]  /*10110*/  SEL R0, RZ, 0x1, P2 ;  /* 0x00000001ff007807 */ /* 0x000fe20001000000 */
[----:B0-----:R-:W-:Y:S08]  /*10120*/  @!P1 BRA `(.L_x_1238) ;  /* 0x0000004400309947 */ /* 0x001ff00003800000 */
.L_x_1376:
[----:B------:R-:W-:Y:S02]  /*10130*/  SEL R24, R24, RZ, P2 ;  /* 0x000000ff18187207 */ /* 0x000fe40001000000 */
[----:B------:R-:W-:Y:S01]  /*10140*/  LOP3.LUT R0, R27, R0, RZ, 0x3c, !PT ;  /* 0x000000001b007212 */ /* 0x000fe200078e3cff */
[----:B------:R-:W-:Y:S06]  /*10150*/  @!P0 BRA `(.L_x_1239) ;  /* 0x0000000000048947 */ /* 0x000fec0003800000 */
[----:B------:R-:W-:Y:S01]  /*10160*/  BPT.TRAP 0x1 ;  /* 0x000000040000795c */ /* 0x000fe20000300000 */
.L_x_1239:
[----:B------:R-:W-:Y:S01]  /*10170*/  IMAD R5, R24, 0x8, R5 ;  /* 0x0000000818057824 */ /* 0x000fe200078e0205 */
[----:B------:R-:W-:-:S04]  /*10180*/  SHF.L.U32 R0, R0, 0x1f, RZ ;  /* 0x0000001f00007819 */ /* 0x000fc800000006ff */
[----:B------:R-:W1:Y:S02]  /*10190*/  SYNCS.PHASECHK.TRANS64.TRYWAIT P1, [R5+URZ+0x32440], R0 ;  /* 0x03244000050075a7 */ /* 0x000e64000802017f */
[----:B-1----:R-:W-:Y:S05]  /*101a0*/  @!P1 BRA `(.L_x_1240) ;  /* 0x0000004400249947 */ /* 0x002fea0003800000 */
.L_x_1377:
[----:B------:R-:W-:Y:S05]  /*101b0*/  @!P0 BRA `(.L_x_1241) ;  /* 0x0000000000048947 */ /* 0x000fea0003800000 */
[----:B------:R-:W-:Y:S01]  /*101c0*/  BPT.TRAP 0x1 ;  /* 0x000000040000795c */ /* 0x000fe20000300000 */
.L_x_1241:
[----:B------:R-:W4:Y:S02]  /*101d0*/  SYNCS.PHASECHK.TRANS64.TRYWAIT P1, [R3+URZ+0x32460], R2 ;  /* 0x03246002030075a7 */ /* 0x000f24000802017f */
[----:B----4-:R-:W-:Y:S05]  /*101e0*/  @!P1 BRA `(.L_x_1242) ;  /* 0x0000004400289947 */ /* 0x010fea0003800000 */
.L_x_1378:
[----:B------:R-:W-:Y:S05]  /*101f0*/  @!P0 BRA `(.L_x_1243) ;  /* 0x0000000000048947 */ /* 0x000fea0003800000 */
[----:B------:R-:W-:Y:S01]  /*10200*/  BPT.TRAP 0x1 ;  /* 0x000000040000795c */ /* 0x000fe20000300000 */
.L_x_1243:
[----:B------:R0:W0:Y:S02]  /*10210*/  SYNCS.PHASECHK.TRANS64.TRYWAIT P0, [R5+URZ+0x32460], R0 ;  /* 0x03246000050075a7 */ /* 0x000024000800017f */
[----:B0-----:R-:W-:Y:S05]  /*10220*/  @!P0 NANOSLEEP.SYNCS 0x989680 ;  /* 0x009896800000895d */ /* 0x001fea0003900000 */
[----:B------:R-:W0:Y:S02]  /*10230*/  @!P0 SYNCS.PHASECHK.TRANS64 P0, [R5+URZ+0x32460], R0 ;  /* 0x03246000050085a7 */ /* 0x000e24000800007f */
[----:B0-----:R-:W-:Y:S05]  /*10240*/  @!P0 BRA `(.L_x_1243) ;  /* 0xfffffffc00f08947 */ /* 0x001fea000383ffff */
.L_x_1235:
[----:B------:R-:W-:Y:S05]  /*10250*/  BSYNC B0 ;  /* 0x0000000000007941 */ /* 0x000fea0003800000 */
.L_x_1234:
[----:B------:R-:W-:Y:S05]  /*10260*/  EXIT ;  /* 0x000000000000794d */ /* 0x000fea0003800000 */
.L_x_1110:
[----:B-1----:R-:W-:-:S04]  /*10270*/  IMAD.U32 R3, RZ, RZ, UR40 ;  /* 0x00000028ff037e24 */ /* 0x002fc8000f8e00ff */
[----:B------:R1:W2:Y:S03]  /*10280*/  SYNCS.PHASECHK.TRANS64.TRYWAIT P0, [R3+URZ+0x32400], R0 ;  /* 0x03240000030075a7 */ /* 0x0002a6000800017f */
[----:B--2---:R-:W-:Y:S05]  /*10290*/  @!P0 NANOSLEEP.SYNCS 0x989680 ;  /* 0x009896800000895d */ /* 0x004fea0003900000 */
[----:B------:R-:W2:Y:S02]  /*102a0*/  @!P0 SYNCS.PHASECHK.TRANS64 P0, [R3+URZ+0x32400], R0 ;  /* 0x03240000030085a7 */ /* 0x000ea4000800007f */
[----:B--2---:R-:W-:Y:S05]  /*102b0*/  @!P0 BRA `(.L_x_1110) ;  /* 0xfffffffc00ec8947 */ /* 0x004fea000383ffff */
[----:B------:R-:W-:Y:S05]  /*102c0*/  BRA `(.L_x_1244) ;  /* 0xffffff1400587947 */ /* 0x000fea000383ffff */
.L_x_1114:
[----:B0-----:R-:W-:-:S04]  /*102d0*/  IMAD.U32 R4, RZ, RZ, UR52 ;  /* 0x00000034ff047e24 */ /* 0x001fc8000f8e00ff */
[----:B------:R0:W2:Y:S03]  /*102e0*/  SYNCS.PHASECHK.TRANS64.TRYWAIT P1, [R4+URZ+0x32430], R3 ;  /* 0x03243003040075a7 */ /* 0x0000a6000802017f */
[----:B--2---:R-:W-:Y:S05]  /*102f0*/  @!P1 NANOSLEEP.SYNCS 0x989680 ;  /* 0x009896800000995d */ /* 0x004fea0003900000 */
[----:B------:R-:W2:Y:S02]  /*10300*/  @!P1 SYNCS.PHASECHK.TRANS64 P1, [R4+URZ+0x32430], R3 ;  /* 0x03243003040095a7 */ /* 0x000ea4000802007f */
[----:B--2---:R-:W-:Y:S05]  /*10310*/  @!P1 BRA `(.L_x_1114) ;  /* 0xfffffffc00ec9947 */ /* 0x004fea000383ffff */
[----:B------:R-:W-:Y:S05]  /*10320*/  BRA `(.L_x_1113) ;  /* 0xffffff1400807947 */ /* 0x000fea000383ffff */
.L_x_1115:
[----:B0-----:R-:W-:-:S04]  /*10330*/  IMAD.U32 R5, RZ, RZ, UR40 ;  /* 0x00000028ff057e24 */ /* 0x001fc8000f8e00ff */
[----:B------:R0:W2:Y:S03]  /*10340*/  SYNCS.PHASECHK.TRANS64.TRYWAIT P1, [R5+URZ+0x32410], R0 ;  /* 0x03241000050075a7 */ /* 0x0000a6000802017f */
[----:B--2---:R-:W-:Y:S05]  /*10350*/  @!P1 NANOSLEEP.SYNCS 0x989680 ;  /* 0x009896800000995d */ /* 0x004fea0003900000 */
[----:B------:R-:W2:Y:S02]  /*10360*/  @!P1 SYNCS.PHASECHK.TRANS64 P1, [R5+URZ+0x32410], R0 ;  /* 0x03241000050095a7 */ /* 0x000ea4000802007f */
[----:B--2---:R-:W-:Y:S05]  /*10370*/  @!P1 BRA `(.L_x_1115) ;  /* 0xfffffffc00ec9947 */ /* 0x004fea000383ffff */
[----:B------:R-:W-:Y:S05]  /*10380*/  BRA `(.L_x_1245) ;  /* 0xffffff1800407947 */ /* 0x000fea000383ffff */
.L_x_1119:
[----:B0-----:R-:W-:-:S04]  /*10390*/  IMAD.U32 R0, RZ, RZ, UR52 ;  /* 0x00000034ff007e24 */ /* 0x001fc8000f8e00ff */
[----:B------:R0:W3:Y:S03]  /*103a0*/  SYNCS.PHASECHK.TRANS64.TRYWAIT P1, [R0+URZ+0x32450], R3 ;  /* 0x03245003000075a7 */ /* 0x0000e6000802017f */
[----:B---3--:R-:W-:Y:S05]  /*103b0*/  @!P1 NANOSLEEP.SYNCS 0x989680 ;  /* 0x009896800000995d */ /* 0x008fea0003900000 */
[----:B------:R-:W3:Y:S02]  /*103c0*/  @!P1 SYNCS.PHASECHK.TRANS64 P1, [R0+URZ+0x32450], R3 ;  /* 0x03245003000095a7 */ /* 0x000ee4000802007f */
[----:B---3--:R-:W-:Y:S05]  /*103d0*/  @!P1 BRA `(.L_x_1119) ;  /* 0xfffffffc00ec9947 */ /* 0x008fea000383ffff */
[----:B------:R-:W-:Y:S05]  /*103e0*/  BRA `(.L_x_1118) ;  /* 0xffffff1800487947 */ /* 0x000fea000383ffff */
.L_x_1126:
[----:B-1----:R-:W-:-:S04]  /*103f0*/  IMAD.U32 R153, RZ, RZ, UR4 ;  /* 0x00000004ff997e24 */ /* 0x002fc8000f8e00ff */
[----:B------:R1:W2:Y:S03]  /*10400*/  SYNCS.PHASECHK.TRANS64.TRYWAIT P2, [R153+URZ+0x32430], R0 ;  /* 0x03243000990075a7 */ /* 0x0002a6000804017f */
[----:B--2---:R-:W-:Y:S05]  /*10410*/  @!P2 NANOSLEEP.SYNCS 0x989680 ;  /* 0x009896800000a95d */ /* 0x004fea0003900000 */
[----:B------:R-:W2:Y:S02]  /*10420*/  @!P2 SYNCS.PHASECHK.TRANS64 P2, [R153+URZ+0x32430], R0 ;  /* 0x032430009900a5a7 */ /* 0x000ea4000804007f */
[----:B--2---:R-:W-:Y:S05]  /*10430*/  @!P2 BRA `(.L_x_1126) ;  /* 0xfffffffc00eca947 */ /* 0x004fea000383ffff */
[----:B------:R-:W-:Y:S05]  /*10440*/  BRA `(.L_x_1125) ;  /* 0xffffff3c00c07947 */ /* 0x000fea000383ffff */
.L_x_1130:
[----:B--2---:R-:W-:-:S04]  /*10450*/  IMAD.U32 R203, RZ, RZ, UR4 ;  /* 0x00000004ffcb7e24 */ /* 0x004fc8000f8e00ff */
[----:B------:R2:W3:Y:S03]  /*10460*/  SYNCS.PHASECHK.TRANS64.TRYWAIT P2, [R203+URZ+0x32450], R0 ;  /* 0x03245000cb0075a7 */ /* 0x0004e6000804017f */
[----:B---3--:R-:W-:Y:S05]  /*10470*/  @!P2 NANOSLEEP.SYNCS 0x989680 ;  /* 0x009896800000a95d */ /* 0x008fea0003900000 */
[----:B------:R-:W3:Y:S02]  /*10480*/  @!P2 SYNCS.PHASECHK.TRANS64 P2, [R203+URZ+0x32450], R0 ;  /* 0x03245000cb00a5a7 */ /* 0x000ee4000804007f */
[----:B---3--:R-:W-:Y:S05]  /*10490*/  @!P2 BRA `(.L_x_1130) ;  /* 0xfffffffc00eca947 */ /* 0x008fea000383ffff */
[----:B------:R-:W-:Y:S05]  /*104a0*/  BRA `(.L_x_1129) ;  /* 0xffffff40003c7947 */ /* 0x000fea000383ffff */
.L_x_1175:
[----:B------:R-:W-:Y:S01]  /*104b0*/  SHF.R.U32.HI R9, RZ, 0x5, R21 ;  /* 0x00000005ff097819 */ /* 0x000fe20000011615 */
[----:B------:R-:W-:Y:S01]  /*104c0*/  BSSY B0, `(.L_x_1246) ;  /* 0x0000009000007945 */ /* 0x000fe20003800000 */
[----:B------:R-:W-:Y:S02]  /*104d0*/  IMAD.MOV.U32 R12, RZ, RZ, RZ ;  /* 0x000000ffff0c7224 */ /* 0x000fe400078e00ff */
[----:B------:R-:W-:Y:S01]  /*104e0*/  LOP3.LUT R9, R9, 0x3, RZ, 0xc0, !PT ;  /* 0x0000000309097812 */ /* 0x000fe200078ec0ff */
[----:B------:R-:W-:Y:S02]  /*104f0*/  IMAD.MOV.U32 R11, RZ, RZ, 0x1f ;  /* 0x0000001fff0b7424 */ /* 0x000fe400078e00ff */
[----:B------:R-:W-:Y:S01]  /*10500*/  IMAD.MOV.U32 R15, RZ, RZ, -0x1 ;  /* 0xffffffffff0f7424 */ /* 0x000fe200078e00ff */
[----:B------:R-:W-:-:S07]  /*10510*/  MOV R13, R9 ;  /* 0x00000009000d7202 */ /* 0x000fce0000000f00 */
[----:B-----5:R-:W-:Y:S05]  /*10520*/  WARPSYNC.COLLECTIVE R15, `(.L_x_1247) ;  /* 0x000000000f087348 */ /* 0x020fea0003c00000 */
[----:B------:R0:W1:Y:S02]  /*10530*/  SHFL.IDX P6, R14, R13, R12, R11 ;  /* 0x0000000c0d0e7389 */ /* 0x00006400000c000b */
[----:B01---5:R-:W-:Y:S01]  /*10540*/  ENDCOLLECTIVE ;  /* 0x000000000000791b */ /* 0x023fe20003800000 */
.L_x_1247:
[----:B------:R-:W-:Y:S05]  /*10550*/  BSYNC B0 ;  /* 0x0000000000007941 */ /* 0x000fea0003800000 */
.L_x_1246:
[----:B------:R-:W-:Y:S05]  /*10560*/  BRA `(.L_x_1248) ;  /* 0xffffffb400dc7947 */ /* 0x000fea000383ffff */
.L_x_1178:
[----:B0-----:R0:W1:Y:S02]  /*10570*/  SYNCS.PHASECHK.TRANS64.TRYWAIT P0, [R25+URZ+0x32440], R0 ;  /* 0x03244000190075a7 */ /* 0x001064000800017f */
[----:B-1----:R-:W-:Y:S05]  /*10580*/  @!P0 NANOSLEEP.SYNCS 0x989680 ;  /* 0x009896800000895d */ /* 0x002fea0003900000 */
[----:B------:R-:W1:Y:S02]  /*10590*/  @!P0 SYNCS.PHASECHK.TRANS64 P0, [R25+URZ+0x32440], R0 ;  /* 0x03244000190085a7 */ /* 0x000e64000800007f */
[----:B-1----:R-:W-:Y:S05]  /*105a0*/  @!P0 BRA `(.L_x_1178) ;  /* 0xfffffffc00f08947 */ /* 0x002fea000383ffff */
[----:B------:R-:W-:Y:S05]  /*105b0*/  BRA `(.L_x_1249) ;  /* 0xffffffb8000c7947 */ /* 0x000fea000383ffff */
.L_x_1179:
        /* <DEDUP_REMOVED lines=8> */
.L_x_1251:
[----:B------:R-:W-:Y:S05]  /*10640*/  BSYNC B0 ;  /* 0x0000000000007941 */ /* 0x000fea0003800000 */
.L_x_1250:
[----:B------:R-:W-:Y:S01]  /*10650*/  IMAD.MOV.U32 R13, RZ, RZ, R0 ;  /* 0x000000ffff0d7224 */ /* 0x000fe200078e0000 */
[----:B------:R-:W-:Y:S01]  /*10660*/  MOV R2, R14 ;  /* 0x0000000e00027202 */ /* 0x000fe20000000f00 */
[----:B------:R-:W-:Y:S02]  /*10670*/  IMAD.MOV.U32 R12, RZ, RZ, RZ ;  /* 0x000000ffff0c7224 */ /* 0x000fe400078e00ff */
[----:B------:R-:W-:Y:S02]  /*10680*/  IMAD.MOV.U32 R11, RZ, RZ, 0x181f ;  /* 0x0000181fff0b7424 */ /* 0x000fe400078e00ff */
[----:B------:R-:W-:Y:S02]  /*10690*/  IMAD.MOV.U32 R15, RZ, RZ, -0x1 ;  /* 0xffffffffff0f7424 */ /* 0x000fe400078e00ff */
[----:B------:R-:W-:-:S07]  /*106a0*/  @P0 IMAD R6, R5, 0x2, R22 ;  /* 0x0000000205060824 */ /* 0x000fce00078e0216 */
[----:B------:R-:W-:Y:S05]  /*106b0*/  WARPSYNC.COLLECTIVE R15, `(.L_x_1252) ;  /* 0x000000000f087348 */ /* 0x000fea0003c00000 */
[----:B------:R0:W1:Y:S02]  /*106c0*/  SHFL.IDX P6, R14, R13, R12, R11 ;  /* 0x0000000c0d0e7389 */ /* 0x00006400000c000b */
[----:B01----:R-:W-:Y:S01]  /*106d0*/  ENDCOLLECTIVE ;  /* 0x000000000000791b */ /* 0x003fe20003800000 */
.L_x_1252:
[----:B------:R-:W-:Y:S01]  /*106e0*/  MOV R13, R4 ;  /* 0x00000004000d7202 */ /* 0x000fe20000000f00 */
[----:B------:R-:W-:Y:S02]  /*106f0*/  IMAD.MOV.U32 R12, RZ, RZ, 0x1 ;  /* 0x00000001ff0c7424 */ /* 0x000fe400078e00ff */
[----:B------:R-:W-:-:S07]  /*10700*/  IMAD.MOV.U32 R3, RZ, RZ, R14 ;  /* 0x000000ffff037224 */ /* 0x000fce00078e000e */
[----:B------:R-:W-:Y:S05]  /*10710*/  WARPSYNC.COLLECTIVE R15, `(.L_x_1253) ;  /* 0x000000000f087348 */ /* 0x000fea0003c00000 */
[----:B------:R0:W1:Y:S02]  /*10720*/  SHFL.IDX P6, R14, R13, R12, R11 ;  /* 0x0000000c0d0e7389 */ /* 0x00006400000c000b */
[----:B01----:R-:W-:Y:S01]  /*10730*/  ENDCOLLECTIVE ;  /* 0x000000000000791b */ /* 0x003fe20003800000 */
.L_x_1253:
        /* <DEDUP_REMOVED lines=15> */
.L_x_1254:
[----:B------:R-:W-:Y:S02]  /*10830*/  @P0 IMAD R6, R5, 0x2, R22 ;  /* 0x0000000205060824 */ /* 0x000fe400078e0216 */
[----:B------:R-:W-:Y:S01]  /*10840*/  IMAD.MOV.U32 R13, RZ, RZ, R4 ;  /* 0x000000ffff0d7224 */ /* 0x000fe200078e0004 */
[----:B------:R-:W-:Y:S01]  /*10850*/  MOV R12, 0x2 ;  /* 0x00000002000c7802 */ /* 0x000fe20000000f00 */
[----:B------:R-:W-:-:S07]  /*10860*/  IMAD.MOV.U32 R3, RZ, RZ, R14 ;  /* 0x000000ffff037224 */ /* 0x000fce00078e000e */
[----:B------:R-:W-:Y:S05]  /*10870*/  WARPSYNC.COLLECTIVE R15, `(.L_x_1255) ;  /* 0x000000000f087348 */ /* 0x000fea0003c00000 */
[----:B------:R0:W1:Y:S02]  /*10880*/  SHFL.IDX P6, R14, R13, R12, R11 ;  /* 0x0000000c0d0e7389 */ /* 0x00006400000c000b */
[----:B01----:R-:W-:Y:S01]  /*10890*/  ENDCOLLECTIVE ;  /* 0x000000000000791b */ /* 0x003fe20003800000 */
.L_x_1255:
        /* <DEDUP_REMOVED lines=15> */
.L_x_1256:
[----:B------:R-:W-:Y:S02]  /*10990*/  @P0 IMAD R6, R5, 0x2, R22 ;  /* 0x0000000205060824 */ /* 0x000fe400078e0216 */
[----:B------:R-:W-:Y:S02]  /*109a0*/  IMAD.MOV.U32 R13, RZ, RZ, R4 ;  /* 0x000000ffff0d7224 */ /* 0x000fe400078e0004 */
[----:B------:R-:W-:Y:S02]  /*109b0*/  IMAD.MOV.U32 R12, RZ, RZ, 0x3 ;  /* 0x00000003ff0c7424 */ /* 0x000fe400078e00ff */
[----:B------:R-:W-:-:S07]  /*109c0*/  IMAD.MOV.U32 R3, RZ, RZ, R14 ;  /* 0x000000ffff037224 */ /* 0x000fce00078e000e */
[----:B------:R-:W-:Y:S05]  /*109d0*/  WARPSYNC.COLLECTIVE R15, `(.L_x_1257) ;  /* 0x000000000f087348 */ /* 0x000fea0003c00000 */
[----:B------:R0:W1:Y:S02]  /*109e0*/  SHFL.IDX P6, R14, R13, R12, R11 ;  /* 0x0000000c0d0e7389 */ /* 0x00006400000c000b */
[----:B01----:R-:W-:Y:S01]  /*109f0*/  ENDCOLLECTIVE ;  /* 0x000000000000791b */ /* 0x003fe20003800000 */
.L_x_1257:
        /* <DEDUP_REMOVED lines=10> */
[----:B------:R-:W-:Y:S02]  /*10aa0*/  ISETP.GE.AND P0, PT, R31, 0x31, PT ;  /* 0x000000311f00780c */ /* 0x000fe40003f06270 */
[----:B0-----:R-:W-:-:S11]  /*10ab0*/  MOV R2, R14 ;  /* 0x0000000e00027202 */ /* 0x001fd60000000f00 */
[----:B------:R-:W-:Y:S05]  /*10ac0*/  WARPSYNC.COLLECTIVE R15, `(.L_x_1258) ;  /* 0x000000000f087348 */ /* 0x000fea0003c00000 */
[----:B------:R0:W1:Y:S02]  /*10ad0*/  SHFL.IDX P6, R14, R13, R12, R11 ;  /* 0x0000000c0d0e7389 */ /* 0x00006400000c000b */
[----:B01----:R-:W-:Y:S01]  /*10ae0*/  ENDCOLLECTIVE ;  /* 0x000000000000791b */ /* 0x003fe20003800000 */
.L_x_1258:
[----:B------:R-:W-:Y:S02]  /*10af0*/  @P0 IMAD R6, R5, 0x2, R22 ;  /* 0x0000000205060824 */ /* 0x000fe400078e0216 */
[----:B------:R-:W-:Y:S02]  /*10b00*/  IMAD.MOV.U32 R13, RZ, RZ, R4 ;  /* 0x000000ffff0d7224 */ /* 0x000fe400078e0004 */
[----:B------:R-:W-:Y:S02]  /*10b10*/  IMAD.MOV.U32 R12, RZ, RZ, 0x4 ;  /* 0x00000004ff0c7424 */ /* 0x000fe400078e00ff */
[----:B------:R-:W-:-:S07]  /*10b20*/  IMAD.MOV.U32 R3, RZ, RZ, R14 ;  /* 0x000000ffff037224 */ /* 0x000fce00078e000e */
[----:B------:R-:W-:Y:S05]  /*10b30*/  WARPSYNC.COLLECTIVE R15, `(.L_x_1259) ;  /* 0x000000000f087348 */ /* 0x000fea0003c00000 */
[----:B------:R0:W1:Y:S02]  /*10b40*/  SHFL.IDX P6, R14, R13, R12, R11 ;  /* 0x0000000c0d0e7389 */ /* 0x00006400000c000b */
[----:B01----:R-:W-:Y:S01]  /*10b50*/  ENDCOLLECTIVE ;  /* 0x000000000000791b */ /* 0x003fe20003800000 */
.L_x_1259:
        /* <DEDUP_REMOVED lines=15> */
.L_x_1260:
[----:B------:R-:W-:Y:S02]  /*10c50*/  @P0 IMAD R6, R5, 0x2, R22 ;  /* 0x0000000205060824 */ /* 0x000fe400078e0216 */
[----:B------:R-:W-:Y:S02]  /*10c60*/  IMAD.MOV.U32 R13, RZ, RZ, R4 ;  /* 0x000000ffff0d7224 */ /* 0x000fe400078e0004 */
[----:B------:R-:W-:Y:S02]  /*10c70*/  IMAD.MOV.U32 R12, RZ, RZ, 0x5 ;  /* 0x00000005ff0c7424 */ /* 0x000fe400078e00ff */
[----:B------:R-:W-:-:S07]  /*10c80*/  IMAD.MOV.U32 R3, RZ, RZ, R14 ;  /* 0x000000ffff037224 */ /* 0x000fce00078e000e */
[----:B------:R-:W-:Y:S05]  /*10c90*/  WARPSYNC.COLLECTIVE R15, `(.L_x_1261) ;  /* 0x000000000f087348 */ /* 0x000fea0003c00000 */
[----:B------:R0:W1:Y:S02]  /*10ca0*/  SHFL.IDX P6, R14, R13, R12, R11 ;  /* 0x0000000c0d0e7389 */ /* 0x00006400000c000b */
[----:B01----:R-:W-:Y:S01]  /*10cb0*/  ENDCOLLECTIVE ;  /* 0x000000000000791b */ /* 0x003fe20003800000 */
.L_x_1261:
        /* <DEDUP_REMOVED lines=10> */
.L_x_1262:
[----:B------:R-:W-:Y:S01]  /*10d60*/  @!PT LDS RZ, [RZ] ;  /* 0x00000000fffff984 */ /* 0x000fe20000000800 */
[----:B------:R-:W-:Y:S01]  /*10d70*/  @!PT LDS RZ, [RZ] ;  /* 0x00000000fffff984 */ /* 0x000fe20000000800 */
[----:B------:R-:W-:Y:S01]  /*10d80*/  @!PT LDS RZ, [RZ] ;  /* 0x00000000fffff984 */ /* 0x000fe20000000800 */
[----:B------:R0:W-:Y:S01]  /*10d90*/  @P0 LDGSTS.E.BYPASS.LTC128B.128 [R6+0x1e400], desc[UR36][R2.64], !P2 ;  /* 0x1e40000002060fae */ /* 0x0001e2000d101d64 */
[----:B------:R-:W-:Y:S01]  /*10da0*/  MOV R0, R14 ;  /* 0x0000000e00007202 */ /* 0x000fe20000000f00 */
[----:B------:R-:W-:Y:S06]  /*10db0*/  BRA `(.L_x_1263) ;  /* 0xffffffb4007c7947 */ /* 0x000fec000383ffff */
.L_x_1184:
[----:B------:R0:W5:Y:S01]  /*10dc0*/  LDL.LU R6, [R1+0x8] ;  /* 0x0000080001067983 */ /* 0x0001620000300800 */
[----:B------:R-:W-:Y:S01]  /*10dd0*/  IMAD.MOV.U32 R13, RZ, RZ, R5 ;  /* 0x000000ffff0d7224 */ /* 0x000fe200078e0005 */
[----:B------:R-:W-:Y:S01]  /*10de0*/  IADD3 R4, R21, R4, RZ ;  /* 0x0000000415047210 */ /* 0x000fe20007ffe0ff */
[----:B------:R-:W-:Y:S01]  /*10df0*/  IMAD.MOV.U32 R12, RZ, RZ, RZ ;  /* 0x000000ffff0c7224 */ /* 0x000fe200078e00ff */
[----:B------:R-:W-:Y:S01]  /*10e00*/  LOP3.LUT R23, R23, 0xffffdfff, RZ, 0xc0, !PT ;  /* 0xffffdfff17177812 */ /* 0x000fe200078ec0ff */
[----:B------:R-:W-:Y:S02]  /*10e10*/  IMAD.MOV.U32 R11, RZ, RZ, 0x181f ;  /* 0x0000181fff0b7424 */ /* 0x000fe400078e00ff */
[----:B------:R-:W-:-:S07]  /*10e20*/  IMAD.MOV.U32 R15, RZ, RZ, -0x1 ;  /* 0xffffffffff0f7424 */ /* 0x000fce00078e00ff */
[----:B0----5:R-:W-:Y:S05]  /*10e30*/  WARPSYNC.COLLECTIVE R15, `(.L_x_1264) ;  /* 0x000000000f087348 */ /* 0x021fea0003c00000 */
[----:B------:R1:W2:Y:S02]  /*10e40*/  SHFL.IDX P6, R14, R13, R12, R11 ;  /* 0x0000000c0d0e7389 */ /* 0x0002a400000c000b */
[----:B012--5:R-:W-:Y:S01]  /*10e50*/  ENDCOLLECTIVE ;  /* 0x000000000000791b */ /* 0x027fe20003800000 */
.L_x_1264:
[----:B------:R-:W-:Y:S02]  /*10e60*/  IMAD.MOV.U32 R13, RZ, RZ, R0 ;  /* 0x000000ffff0d7224 */ /* 0x000fe400078e0000 */
[----:B------:R-:W-:-:S07]  /*10e70*/  IMAD.MOV.U32 R3, RZ, RZ, R14 ;  /* 0x000000ffff037224 */ /* 0x000fce00078e000e */
[----:B------:R-:W-:Y:S05]  /*10e80*/  WARPSYNC.COLLECTIVE R15, `(.L_x_1265) ;  /* 0x000000000f087348 */ /* 0x000fea0003c00000 */
[----:B------:R0:W1:Y:S02]  /*10e90*/  SHFL.IDX P6, R14, R13, R12, R11 ;  /* 0x0000000c0d0e7389 */ /* 0x00006400000c000b */
[----:B01----:R-:W-:Y:S01]  /*10ea0*/  ENDCOLLECTIVE ;  /* 0x000000000000791b */ /* 0x003fe20003800000 */
.L_x_1265:
[----:B------:R-:W-:Y:S02]  /*10eb0*/  IMAD.MOV.U32 R13, RZ, RZ, R5 ;  /* 0x000000ffff0d7224 */ /* 0x000fe400078e0005 */
[----:B------:R-:W-:Y:S02]  /*10ec0*/  IMAD.MOV.U32 R12, RZ, RZ, 0x1 ;  /* 0x00000001ff0c7424 */ /* 0x000fe400078e00ff */
[----:B------:R-:W-:-:S07]  /*10ed0*/  IMAD.MOV.U32 R10, RZ, RZ, R14 ;  /* 0x000000ffff0a7224 */ /* 0x000fce00078e000e */
[----:B------:R-:W-:Y:S05]  /*10ee0*/  WARPSYNC.COLLECTIVE R15, `(.L_x_1266) ;  /* 0x000000000f087348 */ /* 0x000fea0003c00000 */
[----:B------:R0:W1:Y:S02]  /*10ef0*/  SHFL.IDX P6, R14, R13, R12, R11 ;  /* 0x0000000c0d0e7389 */ /* 0x00006400000c000b */
[----:B01----:R-:W-:Y:S01]  /*10f00*/  ENDCOLLECTIVE ;  /* 0x000000000000791b */ /* 0x003fe20003800000 */
.L_x_1266:
[----:B------:R-:W-:Y:S02]  /*10f10*/  IMAD.MOV.U32 R13, RZ, RZ, R0 ;  /* 0x000000ffff0d7224 */ /* 0x000fe400078e0000 */
[----:B------:R-:W-:-:S05]  /*10f20*/  IMAD R6, R6, R7, RZ ;  /* 0x0000000706067224 */ /* 0x000fca00078e02ff */
[----:B------:R-:W-:-:S13]  /*10f30*/  ISETP.GE.AND P2, PT, R4, R6, PT ;  /* 0x000000060400720c */ /* 0x000fda0003f46270 */
[----:B------:R-:W-:Y:S02]  /*10f40*/  @!P2 LEA R10, P1, R20, R10, 0x1 ;  /* 0x0000000a140aa211 */ /* 0x000fe400078208ff */
[----:B------:R-:W-:-:S03]  /*10f50*/  @P2 LOP3.LUT R23, R23, 0x2000, RZ, 0xfc, !PT ;  /* 0x0000200017172812 */ /* 0x000fc600078efcff */
[----:B------:R-:W-:Y:S01]  /*10f60*/  @!P2 IMAD.X R3, RZ, RZ, R3, P1 ;  /* 0x000000ffff03a224 */ /* 0x000fe200008e0603 */
[----:B------:R-:W-:Y:S01]  /*10f70*/  LOP3.LUT R23, R23, 0xffffefff, RZ, 0xc0, !PT ;  /* 0xffffefff17177812 */ /* 0x000fe200078ec0ff */
[----:B------:R-:W-:-:S05]  /*10f80*/  @!P2 IMAD.MOV.U32 R2, RZ, RZ, R10 ;  /* 0x000000ffff02a224 */ /* 0x000fca00078e000a */
        /* <DEDUP_REMOVED lines=10> */
.L_x_1267:
[----:B------:R-:W-:Y:S01]  /*11030*/  @P2 LOP3.LUT R23, R23, 0x1000, RZ, 0xfc, !PT ;  /* 0x0000100017172812 */ /* 0x000fe200078efcff */
[----:B------:R-:W-:-:S03]  /*11040*/  IMAD.MOV.U32 R13, RZ, RZ, R5 ;  /* 0x000000ffff0d7224 */ /* 0x000fc600078e0005 */
[----:B------:R-:W-:Y:S01]  /*11050*/  LOP3.LUT R23, R23, 0xfffff7ff, RZ, 0xc0, !PT ;  /* 0xfffff7ff17177812 */ /* 0x000fe200078ec0ff */
[----:B------:R-:W-:Y:S01]  /*11060*/  IMAD.MOV.U32 R12, RZ, RZ, 0x2 ;  /* 0x00000002ff0c7424 */ /* 0x000fe200078e00ff */
[----:B------:R-:W-:-:S07]  /*11070*/  MOV R7, R14 ;  /* 0x0000000e00077202 */ /* 0x000fce0000000f00 */
[----:B------:R-:W-:Y:S05]  /*11080*/  WARPSYNC.COLLECTIVE R15, `(.L_x_1268) ;  /* 0x000000000f087348 */ /* 0x000fea0003c00000 */
[----:B------:R0:W1:Y:S02]  /*11090*/  SHFL.IDX P6, R14, R13, R12, R11 ;  /* 0x0000000c0d0e7389 */ /* 0x00006400000c000b */
[----:B01----:R-:W-:Y:S01]  /*110a0*/  ENDCOLLECTIVE ;  /* 0x000000000000791b */ /* 0x003fe20003800000 */
.L_x_1268:
[----:B------:R-:W-:-:S05]  /*110b0*/  @!P2 LEA R7, P1, R20, R7, 0x1 ;  /* 0x000000071407a211 */ /* 0x000fca00078208ff */
[----:B------:R-:W-:Y:S02]  /*110c0*/  @!P2 IMAD.X R9, RZ, RZ, R2, P1 ;  /* 0x000000ffff09a224 */ /* 0x000fe400008e0602 */
[----:B------:R-:W-:Y:S02]  /*110d0*/  @!P2 IMAD.MOV.U32 R2, RZ, RZ, R7 ;  /* 0x000000ffff02a224 */ /* 0x000fe400078e0007 */
[----:B------:R-:W-:Y:S01]  /*110e0*/  @!P2 IMAD.MOV.U32 R3, RZ, RZ, R9 ;  /* 0x000000ffff03a224 */ /* 0x000fe200078e0009 */
[----:B------:R-:W-:-:S04]  /*110f0*/  MOV R13, R0 ;  /* 0x00000000000d7202 */ /* 0x000fc80000000f00 */
        /* <DEDUP_REMOVED lines=10> */
.L_x_1269:
[----:B------:R-:W-:Y:S01]  /*111a0*/  @P2 LOP3.LUT R23, R23, 0x800, RZ, 0xfc, !PT ;  /* 0x0000080017172812 */ /* 0x000fe200078efcff */
[----:B------:R-:W-:-:S03]  /*111b0*/  IMAD.MOV.U32 R13, RZ, RZ, R5 ;  /* 0x000000ffff0d7224 */ /* 0x000fc600078e0005 */
[----:B------:R-:W-:Y:S01]  /*111c0*/  LOP3.LUT R23, R23, 0xfffffdff, RZ, 0xc0, !PT ;  /* 0xfffffdff17177812 */ /* 0x000fe200078ec0ff */
[----:B------:R-:W-:Y:S02]  /*111d0*/  IMAD.MOV.U32 R12, RZ, RZ, 0x3 ;  /* 0x00000003ff0c7424 */ /* 0x000fe400078e00ff */
[----:B------:R-:W-:-:S05]  /*111e0*/  IMAD.MOV.U32 R11, RZ, RZ, R14 ;  /* 0x000000ffff0b7224 */ /* 0x000fca00078e000e */
[----:B------:R-:W-:-:S05]  /*111f0*/  @!P2 LEA R11, P1, R20, R11, 0x1 ;  /* 0x0000000b140ba211 */ /* 0x000fca00078208ff */
[----:B------:R-:W-:Y:S02]  /*11200*/  @!P2 IMAD.X R8, RZ, RZ, R2, P1 ;  /* 0x000000ffff08a224 */ /* 0x000fe400008e0602 */
[----:B------:R-:W-:Y:S01]  /*11210*/  @!P2 IMAD.MOV.U32 R2, RZ, RZ, R11 ;  /* 0x000000ffff02a224 */ /* 0x000fe200078e000b */
[----:B------:R-:W-:Y:S01]  /*11220*/  MOV R11, 0x181f ;  /* 0x0000181f000b7802 */ /* 0x000fe20000000f00 */
[----:B------:R-:W-:-:S07]  /*11230*/  @!P2 IMAD.MOV.U32 R3, RZ, RZ, R8 ;  /* 0x000000ffff03a224 */ /* 0x000fce00078e0008 */
[----:B------:R-:W-:Y:S05]  /*11240*/  WARPSYNC.COLLECTIVE R15, `(.L_x_1270) ;  /* 0x000000000f087348 */ /* 0x000fea0003c00000 */
[----:B------:R0:W1:Y:S02]  /*11250*/  SHFL.IDX P6, R14, R13, R12, R11 ;  /* 0x0000000c0d0e7389 */ /* 0x00006400000c000b */
[----:B01----:R-:W-:Y:S01]  /*11260*/  ENDCOLLECTIVE ;  /* 0x000000000000791b */ /* 0x003fe20003800000 */
.L_x_1270:
[----:B------:R-:W-:Y:S01]  /*11270*/  @!PT LDS RZ, [RZ] ;  /* 0x00000000fffff984 */ /* 0x000fe20000000800 */
[----:B------:R-:W-:Y:S01]  /*11280*/  @!PT LDS RZ, [RZ] ;  /* 0x00000000fffff984 */ /* 0x000fe20000000800 */
[----:B------:R-:W-:Y:S01]  /*11290*/  @!PT LDS RZ, [RZ] ;  /* 0x00000000fffff984 */ /* 0x000fe20000000800 */
[----:B------:R0:W-:Y:S01]  /*112a0*/  @!P2 LDGSTS.E.BYPASS.LTC128B.128 [R26+0x19400], desc[UR36][R2.64], !P0 ;  /* 0x19400000021aafae */ /* 0x0001e2000c101d64 */
[----:B------:R-:W-:Y:S02]  /*112b0*/  IMAD.MOV.U32 R13, RZ, RZ, R0 ;  /* 0x000000ffff0d7224 */ /* 0x000fe400078e0000 */
[----:B0-----:R-:W-:-:S05]  /*112c0*/  VIADD R2, R4, 0x30 ;  /* 0x0000003004027836 */ /* 0x001fca0000000000 */
[----:B------:R-:W-:Y:S01]  /*112d0*/  ISETP.GE.AND P2, PT, R2, R6, PT ;  /* 0x000000060200720c */ /* 0x000fe20003f46270 */
[----:B------:R-:W-:-:S12]  /*112e0*/  IMAD.MOV.U32 R2, RZ, RZ, R14 ;  /* 0x000000ffff027224 */ /* 0x000fd800078e000e */
[----:B------:R-:W-:Y:S05]  /*112f0*/  WARPSYNC.COLLECTIVE R15, `(.L_x_1271) ;  /* 0x000000000f087348 */ /* 0x000fea0003c00000 */
[----:B------:R0:W1:Y:S02]  /*11300*/  SHFL.IDX P6, R14, R13, R12, R11 ;  /* 0x0000000c0d0e7389 */ /* 0x00006400000c000b */
[----:B01----:R-:W-:Y:S01]  /*11310*/  ENDCOLLECTIVE ;  /* 0x000000000000791b */ /* 0x003fe20003800000 */
.L_x_1271:
[----:B------:R-:W-:-:S04]  /*11320*/  @P2 LOP3.LUT R23, R23, 0x200, RZ, 0xfc, !PT ;  /* 0x0000020017172812 */ /* 0x000fc800078efcff */
[----:B------:R-:W-:Y:S01]  /*11330*/  LOP3.LUT R23, R23, 0xfffffeff, RZ, 0xc0, !PT ;  /* 0xfffffeff17177812 */ /* 0x000fe200078ec0ff */
[----:B------:R-:W-:-:S05]  /*11340*/  IMAD.MOV.U32 R12, RZ, RZ, R14 ;  /* 0x000000ffff0c7224 */ /* 0x000fca00078e000e */
[----:B------:R-:W-:Y:S01]  /*11350*/  @!P2 LEA R14, P1, R20, R12, 0x1 ;  /* 0x0000000c140ea211 */ /* 0x000fe200078208ff */
[----:B------:R-:W-:-:S04]  /*11360*/  IMAD.MOV.U32 R12, RZ, RZ, 0x4 ;  /* 0x00000004ff0c7424 */ /* 0x000fc800078e00ff */
[----:B------:R-:W-:Y:S02]  /*11370*/  @!P2 IMAD.X R13, RZ, RZ, R2, P1 ;  /* 0x000000ffff0da224 */ /* 0x000fe400008e0602 */
[----:B------:R-:W-:Y:S02]  /*11380*/  @!P2 IMAD.MOV.U32 R2, RZ, RZ, R14 ;  /* 0x000000ffff02a224 */ /* 0x000fe400078e000e */
[----:B------:R-:W-:Y:S01]  /*11390*/  @!P2 IMAD.MOV.U32 R3, RZ, RZ, R13 ;  /* 0x000000ffff03a224 */ /* 0x000fe200078e000d */
[----:B------:R-:W-:-:S04]  /*113a0*/  MOV R13, R5 ;  /* 0x00000005000d7202 */ /* 0x000fc80000000f00 */
[----:B------:R-:W-:Y:S01]  /*113b0*/  @!PT LDS RZ, [RZ] ;  /* 0x00000000fffff984 */ /* 0x000fe20000000800 */
[----:B------:R-:W-:Y:S01]  /*113c0*/  @!PT LDS RZ, [RZ] ;  /* 0x00000000fffff984 */ /* 0x000fe20000000800 */
[----:B------:R-:W-:Y:S01]  /*113d0*/  @!PT LDS RZ, [RZ] ;  /* 0x00000000fffff984 */ /* 0x000fe20000000800 */
[----:B------:R0:W-:Y:S03]  /*113e0*/  @!P2 LDGSTS.E.BYPASS.LTC128B.128 [R26+0x19c00], desc[UR36][R2.64], !P0 ;  /* 0x19c00000021aafae */ /* 0x0001e6000c101d64 */
[----:B0-----:R-:W-:Y:S05]  /*113f0*/  WARPSYNC.COLLECTIVE R15, `(.L_x_1272) ;  /* 0x000000000f087348 */ /* 0x001fea0003c00000 */
[----:B------:R1:W2:Y:S02]  /*11400*/  SHFL.IDX P6, R14, R13, R12, R11 ;  /* 0x0000000c0d0e7389 */ /* 0x0002a400000c000b */
[----:B012---:R-:W-:Y:S01]  /*11410*/  ENDCOLLECTIVE ;  /* 0x000000000000791b */ /* 0x007fe20003800000 */
.L_x_1272:
[----:B------:R-:W-:-:S05]  /*11420*/  VIADD R2, R4, 0x40 ;  /* 0x0000004004027836 */ /* 0x000fca0000000000 */
[----:B------:R-:W-:Y:S01]  /*11430*/  ISETP.GE.AND P2, PT, R2, R6, PT ;  /* 0x000000060200720c */ /* 0x000fe20003f46270 */
[----:B------:R-:W-:Y:S02]  /*11440*/  IMAD.MOV.U32 R13, RZ, RZ, R0 ;  /* 0x000000ffff0d7224 */ /* 0x000fe400078e0000 */
[----:B------:R-:W-:-:S10]  /*11450*/  IMAD.MOV.U32 R2, RZ, RZ, R14 ;  /* 0x000000ffff027224 */ /* 0x000fd400078e000e */
[----:B------:R-:W-:Y:S05]  /*11460*/  WARPSYNC.COLLECTIVE R15, `(.L_x_1273) ;  /* 0x000000000f087348 */ /* 0x000fea0003c00000 */
[----:B------:R0:W1:Y:S02]  /*11470*/  SHFL.IDX P6, R14, R13, R12, R11 ;  /* 0x0000000c0d0e7389 */ /* 0x00006400000c000b */
[----:B01----:R-:W-:Y:S01]  /*11480*/  ENDCOLLECTIVE ;  /* 0x000000000000791b */ /* 0x003fe20003800000 */
.L_x_1273:
[----:B------:R-:W-:-:S04]  /*11490*/  @P2 LOP3.LUT R23, R23, 0x100, RZ, 0xfc, !PT ;  /* 0x0000010017172812 */ /* 0x000fc800078efcff */
[----:B------:R-:W-:Y:S01]  /*114a0*/  LOP3.LUT R23, R23, 0xffffff7f, RZ, 0xc0, !PT ;  /* 0xffffff7f17177812 */ /* 0x000fe200078ec0ff */
[----:B------:R-:W-:Y:S02]  /*114b0*/  IMAD.MOV.U32 R13, RZ, RZ, R5 ;  /* 0x000000ffff0d7224 */ /* 0x000fe400078e0005 */
[----:B------:R-:W-:-:S05]  /*114c0*/  IMAD.MOV.U32 R12, RZ, RZ, R14 ;  /* 0x000000ffff0c7224 */ /* 0x000fca00078e000e */
[----:B------:R-:W-:-:S05]  /*114d0*/  @!P2 LEA R15, P1, R20, R12, 0x1 ;  /* 0x0000000c140fa211 */ /* 0x000fca00078208ff */
[----:B------:R-:W-:Y:S02]  /*114e0*/  @!P2 IMAD.X R12, RZ, RZ, R2, P1 ;  /* 0x000000ffff0ca224 */ /* 0x000fe400008e0602 */
[----:B------:R-:W-:Y:S02]  /*114f0*/  @!P2 IMAD.MOV.U32 R2, RZ, RZ, R15 ;  /* 0x000000ffff02a224 */ /* 0x000fe400078e000f */
[----:B------:R-:W-:Y:S02]  /*11500*/  @!P2 IMAD.MOV.U32 R3, RZ, RZ, R12 ;  /* 0x000000ffff03a224 */ /* 0x000fe400078e000c */
[----:B------:R-:W-:Y:S02]  /*11510*/  IMAD.MOV.U32 R12, RZ, RZ, 0x5 ;  /* 0x00000005ff0c7424 */ /* 0x000fe400078e00ff */
[----:B------:R-:W-:Y:S01]  /*11520*/  IMAD.MOV.U32 R15, RZ, RZ, -0x1 ;  /* 0xffffffffff0f7424 */ /* 0x000fe200078e00ff */
[----:B------:R-:W-:Y:S01]  /*11530*/  @!PT LDS RZ, [RZ] ;  /* 0x00000000fffff984 */ /* 0x000fe20000000800 */
[----:B------:R-:W-:Y:S01]  /*11540*/  @!PT LDS RZ, [RZ] ;  /* 0x00000000fffff984 */ /* 0x000fe20000000800 */
[----:B------:R-:W-:Y:S01]  /*11550*/  @!PT LDS RZ, [RZ] ;  /* 0x00000000fffff984 */ /* 0x000fe20000000800 */
[----:B------:R0:W-:Y:S06]  /*11560*/  @!P2 LDGSTS.E.BYPASS.LTC128B.128 [R26+0x1a400], desc[UR36][R2.64], !P0 ;  /* 0x1a400000021aafae */ /* 0x0001ec000c101d64 */
[----:B0-----:R-:W-:Y:S05]  /*11570*/  WARPSYNC.COLLECTIVE R15, `(.L_x_1274) ;  /* 0x000000000f087348 */ /* 0x001fea0003c00000 */
[----:B------:R1:W2:Y:S02]  /*11580*/  SHFL.IDX P6, R14, R13, R12, R11 ;  /* 0x0000000c0d0e7389 */ /* 0x0002a400000c000b */
[----:B012---:R-:W-:Y:S01]  /*11590*/  ENDCOLLECTIVE ;  /* 0x000000000000791b */ /* 0x007fe20003800000 */
.L_x_1274:
[----:B------:R-:W-:-:S04]  /*115a0*/  IADD3 R2, R4, 0x50, RZ ;  /* 0x0000005004027810 */ /* 0x000fc80007ffe0ff */
[----:B------:R-:W-:Y:S01]  /*115b0*/  ISETP.GE.AND P2, PT, R2, R6, PT ;  /* 0x000000060200720c */ /* 0x000fe20003f46270 */
[----:B------:R-:W-:Y:S02]  /*115c0*/  IMAD.MOV.U32 R13, RZ, RZ, R0 ;  /* 0x000000ffff0d7224 */ /* 0x000fe400078e0000 */
[----:B------:R-:W-:-:S10]  /*115d0*/  IMAD.MOV.U32 R8, RZ, RZ, R14 ;  /* 0x000000ffff087224 */ /* 0x000fd400078e000e */
[----:B------:R-:W-:-:S07]  /*115e0*/  @P2 LOP3.LUT R23, R23, 0x80, RZ, 0xfc, !PT ;  /* 0x0000008017172812 */ /* 0x000fce00078efcff */
[----:B------:R-:W-:Y:S05]  /*115f0*/  WARPSYNC.COLLECTIVE R15, `(.L_x_1275) ;  /* 0x000000000f087348 */ /* 0x000fea0003c00000 */
[----:B------:R0:W1:Y:S02]  /*11600*/  SHFL.IDX P6, R14, R13, R12, R11 ;  /* 0x0000000c0d0e7389 */ /* 0x00006400000c000b */
[----:B01----:R-:W-:Y:S01]  /*11610*/  ENDCOLLECTIVE ;  /* 0x000000000000791b */ /* 0x003fe20003800000 */
.L_x_1275:
[----:B------:R-:W-:Y:S01]  /*11620*/  LOP3.LUT R23, R23, 0xffffffbf, RZ, 0xc0, !PT ;  /* 0xffffffbf17177812 */ /* 0x000fe200078ec0ff */
[----:B------:R-:W-:Y:S02]  /*11630*/  IMAD.MOV.U32 R13, RZ, RZ, R5 ;  /* 0x000000ffff0d7224 */ /* 0x000fe400078e0005 */
[----:B------:R-:W-:Y:S02]  /*11640*/  IMAD.MOV.U32 R12, RZ, RZ, 0x6 ;  /* 0x00000006ff0c7424 */ /* 0x000fe400078e00ff */
[----:B------:R-:W-:-:S07]  /*11650*/  IMAD.MOV.U32 R9, RZ, RZ, R14 ;  /* 0x000000ffff097224 */ /* 0x000fce00078e000e */
[----:B------:R-:W-:Y:S05]  /*11660*/  WARPSYNC.COLLECTIVE R15, `(.L_x_1276) ;  /* 0x000000000f087348 */ /* 0x000fea0003c00000 */
[----:B------:R0:W1:Y:S02]  /*11670*/  SHFL.IDX P6, R14, R13, R12, R11 ;  /* 0x0000000c0d0e7389 */ /* 0x00006400000c000b */
[----:B01----:R-:W-:Y:S01]  /*11680*/  ENDCOLLECTIVE ;  /* 0x000000000000791b */ /* 0x003fe20003800000 */
.L_x_1276:
[----:B------:R-:W-:-:S04]  /*11690*/  @!P2 LEA R9, P1, R20, R9, 0x1 ;  /* 0x000000091409a211 */ /* 0x000fc800078208ff */
[----:B------:R-:W-:Y:S01]  /*116a0*/  @!P2 MOV R2, R9 ;  /* 0x000000090002a202 */ /* 0x000fe20000000f00 */
[----:B------:R-:W-:-:S04]  /*116b0*/  @!P2 IMAD.X R8, RZ, RZ, R8, P1 ;  /* 0x000000ffff08a224 */ /* 0x000fc800008e0608 */
        /* <DEDUP_REMOVED lines=10> */
.L_x_1277:
[----:B------:R-:W-:-:S05]  /*11760*/  VIADD R3, R4, 0x60 ;  /* 0x0000006004037836 */ /* 0x000fca0000000000 */
[----:B------:R-:W-:Y:S01]  /*11770*/  ISETP.GE.AND P2, PT, R3, R6, PT ;  /* 0x000000060300720c */ /* 0x000fe20003f46270 */
[----:B------:R-:W-:Y:S02]  /*11780*/  IMAD.MOV.U32 R13, RZ, RZ, R5 ;  /* 0x000000ffff0d7224 */ /* 0x000fe400078e0005 */
[----:B------:R-:W-:-:S10]  /*11790*/  IMAD.MOV.U32 R12, RZ, RZ, 0x7 ;  /* 0x00000007ff0c7424 */ /* 0x000fd400078e00ff */
[----:B------:R-:W-:Y:S01]  /*117a0*/  @P2 LOP3.LUT R23, R23, 0x40, RZ, 0xfc, !PT ;  /* 0x0000004017172812 */ /* 0x000fe200078efcff */
[----:B------:R-:W-:-:S07]  /*117b0*/  IMAD.MOV.U32 R7, RZ, RZ, R14 ;  /* 0x000000ffff077224 */ /* 0x000fce00078e000e */
[----:B------:R-:W-:Y:S05]  /*117c0*/  WARPSYNC.COLLECTIVE R15, `(.L_x_1278) ;  /* 0x000000000f087348 */ /* 0x000fea0003c00000 */
[----:B------:R0:W1:Y:S02]  /*117d0*/  SHFL.IDX P6, R14, R13, R12, R11 ;  /* 0x0000000c0d0e7389 */ /* 0x00006400000c000b */
[----:B01----:R-:W-:Y:S01]  /*117e0*/  ENDCOLLECTIVE ;  /* 0x000000000000791b */ /* 0x003fe20003800000 */
.L_x_1278:
        /* <DEDUP_REMOVED lines=8> */
[----:B------:R0:W-:Y:S01]  /*11870*/  @!P2 LDGSTS.E.BYPASS.LTC128B.128 [R26+0x1b400], desc[UR36][R2.64], !P0 ;  /* 0x1b400000021aafae */ /* 0x0001e2000c101d64 */
[----:B------:R-:W-:-:S07]  /*11880*/  IMAD.MOV.U32 R5, RZ, RZ, R14 ;  /* 0x000000ffff057224 */ /* 0x000fce00078e000e */
[----:B0-----:R-:W-:Y:S05]  /*11890*/  WARPSYNC.COLLECTIVE R15, `(.L_x_1279) ;  /* 0x000000000f087348 */ /* 0x001fea0003c00000 */
[----:B------:R1:W2:Y:S02]  /*118a0*/  SHFL.IDX P6, R14, R13, R12, R11 ;  /* 0x0000000c0d0e7389 */ /* 0x0002a400000c000b */
[----:B012---:R-:W-:Y:S01]  /*118b0*/  ENDCOLLECTIVE ;  /* 0x000000000000791b */ /* 0x007fe20003800000 */
.L_x_1279:
[----:B------:R-:W-:Y:S01]  /*118c0*/  IMAD.MOV.U32 R0, RZ, RZ, R14 ;  /* 0x000000ffff007224 */ /* 0x000fe200078e000e */
[----:B------:R-:W-:Y:S06]  /*118d0*/  BRA `(.L_x_1280) ;  /* 0xffffffb400b47947 */ /* 0x000fec000383ffff */
.L_x_1188:
        /* <DEDUP_REMOVED lines=8> */
.L_x_1282:
[----:B------:R-:W-:Y:S05]  /*11960*/  BSYNC B0 ;  /* 0x0000000000007941 */ /* 0x000fea0003800000 */
.L_x_1281:
[----:B------:R-:W-:Y:S01]  /*11970*/  IMAD.MOV.U32 R13, RZ, RZ, R0 ;  /* 0x000000ffff0d7224 */ /* 0x000fe200078e0000 */
[----:B------:R-:W-:Y:S01]  /*11980*/  MOV R15, 0xffffffff ;  /* 0xffffffff000f7802 */ /* 0x000fe20000000f00 */
[----:B------:R-:W-:Y:S01]  /*11990*/  IMAD.MOV.U32 R12, RZ, RZ, RZ ;  /* 0x000000ffff0c7224 */ /* 0x000fe200078e00ff */
[----:B------:R-:W-:Y:S01]  /*119a0*/  LOP3.LUT P5, RZ, R23, 0x2000, RZ, 0xc0, !PT ;  /* 0x0000200017ff7812 */ /* 0x000fe200078ac0ff */
[----:B------:R-:W-:Y:S02]  /*119b0*/  IMAD.MOV.U32 R11, RZ, RZ, 0x181f ;  /* 0x0000181fff0b7424 */ /* 0x000fe400078e00ff */
[----:B------:R-:W-:-:S10]  /*119c0*/  IMAD.MOV.U32 R2, RZ, RZ, R14 ;  /* 0x000000ffff027224 */ /* 0x000fd400078e000e */
[----:B------:R-:W-:Y:S05]  /*119d0*/  WARPSYNC.COLLECTIVE R15, `(.L_x_1283) ;  /* 0x000000000f087348 */ /* 0x000fea0003c00000 */
[----:B------:R0:W1:Y:S02]  /*119e0*/  SHFL.IDX P6, R14, R13, R12, R11 ;  /* 0x0000000c0d0e7389 */ /* 0x00006400000c000b */
[----:B01----:R-:W-:Y:S01]  /*119f0*/  ENDCOLLECTIVE ;  /* 0x000000000000791b */ /* 0x003fe20003800000 */
.L_x_1283:
[----:B------:R-:W-:Y:S02]  /*11a00*/  IMAD.MOV.U32 R13, RZ, RZ, R4 ;  /* 0x000000ffff0d7224 */ /* 0x000fe400078e0004 */
[----:B------:R-:W-:Y:S02]  /*11a10*/  IMAD.MOV.U32 R12, RZ, RZ, 0x1 ;  /* 0x00000001ff0c7424 */ /* 0x000fe400078e00ff */
[----:B------:R-:W-:-:S07]  /*11a20*/  IMAD.MOV.U32 R3, RZ, RZ, R14 ;  /* 0x000000ffff037224 */ /* 0x000fce00078e000e */
[----:B------:R-:W-:Y:S05]  /*11a30*/  WARPSYNC.COLLECTIVE R15, `(.L_x_1284) ;  /* 0x000000000f087348 */ /* 0x000fea0003c00000 */
[----:B------:R0:W1:Y:S02]  /*11a40*/  SHFL.IDX P6, R14, R13, R12, R11 ;  /* 0x0000000c0d0e7389 */ /* 0x00006400000c000b */
[----:B01----:R-:W-:Y:S01]  /*11a50*/  ENDCOLLECTIVE ;  /* 0x000000000000791b */ /* 0x003fe20003800000 */
.L_x_1284:
        /* <DEDUP_REMOVED lines=10> */
.L_x_1285:
[----:B------:R-:W-:Y:S01]  /*11b00*/  @!PT LDS RZ, [RZ] ;  /* 0x00000000fffff984 */ /* 0x000fe20000000800 */
[----:B------:R-:W-:Y:S01]  /*11b10*/  @!PT LDS RZ, [RZ] ;  /* 0x00000000fffff984 */ /* 0x000fe20000000800 */
[----:B------:R-:W-:Y:S01]  /*11b20*/  @!PT LDS RZ, [RZ] ;  /* 0x00000000fffff984 */ /* 0x000fe20000000800 */
[----:B------:R-:W-:Y:S04]  /*11b30*/  @!P5 LDGSTS.E.BYPASS.LTC128B.128 [R26+0x22400], desc[UR36][R2.64], !P4 ;  /* 0x22400000021adfae */ /* 0x000fe8000e101d64 */
[----:B------:R-:W-:Y:S04]  /*11b40*/  @!P5 LDGSTS.E.BYPASS.LTC128B.128 [R26+0x26400], desc[UR36][R2.64+0x80], !P3 ;  /* 0x26400080021adfae */ /* 0x000fe8000d901d64 */
[----:B------:R-:W-:Y:S01]  /*11b50*/  @!P5 LDGSTS.E.BYPASS.LTC128B.128 [R26+0x2a400], desc[UR36][R2.64+0x100], !P2 ;  /* 0x2a400100021adfae */ /* 0x000fe2000d101d64 */
[----:B------:R-:W-:-:S03]  /*11b60*/  IMAD.MOV.U32 R13, RZ, RZ, R4 ;  /* 0x000000ffff0d7224 */ /* 0x000fc600078e0004 */
[----:B------:R0:W-:Y:S01]  /*11b70*/  @!P5 LDGSTS.E.BYPASS.LTC128B.128 [R26+0x2e400], desc[UR36][R2.64+0x180], !P1 ;  /* 0x2e400180021adfae */ /* 0x0001e2000c901d64 */
[----:B------:R-:W-:Y:S01]  /*11b80*/  IMAD.MOV.U32 R12, RZ, RZ, 0x2 ;  /* 0x00000002ff0c7424 */ /* 0x000fe200078e00ff */
[C---:B------:R-:W-:Y:S02]  /*11b90*/  LOP3.LUT P5, RZ, R23.reuse, 0x800, RZ, 0xc0, !PT ;  /* 0x0000080017ff7812 */ /* 0x040fe400078ac0ff */
[----:B------:R-:W-:Y:S01]  /*11ba0*/  LOP3.LUT P6, RZ, R23, 0x1000, RZ, 0xc0, !PT ;  /* 0x0000100017ff7812 */ /* 0x000fe200078cc0ff */
[----:B0-----:R-:W-:-:S12]  /*11bb0*/  IMAD.MOV.U32 R2, RZ, RZ, R14 ;  /* 0x000000ffff027224 */ /* 0x001fd800078e000e */
[----:B------:R-:W-:-:S04]  /*11bc0*/  @!P6 LEA R2, P0, R6, R2, 0x1 ;  /* 0x000000020602e211 */ /* 0x000fc800078008ff */
[----:B------:R-:W-:-:S05]  /*11bd0*/  @!P6 IADD3.X R3, RZ, R5, RZ, P0, !PT ;  /* 0x00000005ff03e210 */ /* 0x000fca00007fe4ff */
[----:B------:R0:W-:Y:S04]  /*11be0*/  @!P6 LDGSTS.E.BYPASS.LTC128B.128 [R26+0x22c00], desc[UR36][R2.64], !P4 ;  /* 0x22c00000021aefae */ /* 0x0001e8000e101d64 */
[----:B------:R0:W-:Y:S04]  /*11bf0*/  @!P6 LDGSTS.E.BYPASS.LTC128B.128 [R26+0x26c00], desc[UR36][R2.64+0x80], !P3 ;  /* 0x26c00080021aefae */ /* 0x0001e8000d901d64 */
[----:B------:R0:W-:Y:S04]  /*11c00*/  @!P6 LDGSTS.E.BYPASS.LTC128B.128 [R26+0x2ac00], desc[UR36][R2.64+0x100], !P2 ;  /* 0x2ac00100021aefae */ /* 0x0001e8000d101d64 */
[----:B------:R0:W-:Y:S02]  /*11c10*/  @!P6 LDGSTS.E.BYPASS.LTC128B.128 [R26+0x2ec00], desc[UR36][R2.64+0x180], !P1 ;  /* 0x2ec00180021aefae */ /* 0x0001e4000c901d64 */
[----:B0-----:R-:W-:Y:S05]  /*11c20*/  WARPSYNC.COLLECTIVE R15, `(.L_x_1286) ;  /* 0x000000000f087348 */ /* 0x001fea0003c00000 */
[----:B------:R1:W2:Y:S02]  /*11c30*/  SHFL.IDX P6, R14, R13, R12, R11 ;  /* 0x0000000c0d0e7389 */ /* 0x0002a400000c000b */
[----:B012---:R-:W-:Y:S01]  /*11c40*/  ENDCOLLECTIVE ;  /* 0x000000000000791b */ /* 0x007fe20003800000 */
.L_x_1286:
[----:B------:R-:W-:Y:S02]  /*11c50*/  IMAD.MOV.U32 R13, RZ, RZ, R0 ;  /* 0x000000ffff0d7224 */ /* 0x000fe400078e0000 */
[----:B------:R-:W-:-:S07]  /*11c60*/  IMAD.MOV.U32 R5, RZ, RZ, R14 ;  /* 0x000000ffff057224 */ /* 0x000fce00078e000e */
[----:B------:R-:W-:Y:S05]  /*11c70*/  WARPSYNC.COLLECTIVE R15, `(.L_x_1287) ;  /* 0x000000000f087348 */ /* 0x000fea0003c00000 */
[----:B------:R0:W1:Y:S02]  /*11c80*/  SHFL.IDX P6, R14, R13, R12, R11 ;  /* 0x0000000c0d0e7389 */ /* 0x00006400000c000b */
[----:B01----:R-:W-:Y:S01]  /*11c90*/  ENDCOLLECTIVE ;  /* 0x000000000000791b */ /* 0x003fe20003800000 */
.L_x_1287:
[----:B------:R-:W-:Y:S01]  /*11ca0*/  IMAD.MOV.U32 R13, RZ, RZ, R4 ;  /* 0x000000ffff0d7224 */ /* 0x000fe200078e0004 */
[----:B------:R-:W-:Y:S01]  /*11cb0*/  MOV R12, 0x3 ;  /* 0x00000003000c7802 */ /* 0x000fe20000000f00 */
[----:B------:R-:W-:-:S07]  /*11cc0*/  IMAD.MOV.U32 R2, RZ, RZ, R14 ;  /* 0x000000ffff027224 */ /* 0x000fce00078e000e */
[----:B------:R-:W-:Y:S05]  /*11cd0*/  WARPSYNC.COLLECTIVE R15, `(.L_x_1288) ;  /* 0x000000000f087348 */ /* 0x000fea0003c00000 */
[----:B------:R0:W1:Y:S02]  /*11ce0*/  SHFL.IDX P6, R14, R13, R12, R11 ;  /* 0x0000000c0d0e7389 */ /* 0x00006400000c000b */
[----:B01----:R-:W-:Y:S01]  /*11cf0*/  ENDCOLLECTIVE ;  /* 0x000000000000791b */ /* 0x003fe20003800000 */
.L_x_1288:
[----:B------:R-:W-:-:S05]  /*11d00*/  @!P5 LEA R2, P0, R6, R2, 0x1 ;  /* 0x000000020602d211 */ /* 0x000fca00078008ff */
[----:B------:R-:W-:-:S05]  /*11d10*/  @!P5 IMAD.X R3, RZ, RZ, R5, P0 ;  /* 0x000000ffff03d224 */ /* 0x000fca00000e0605 */
[----:B------:R-:W-:Y:S01]  /*11d20*/  @!PT LDS RZ, [RZ] ;  /* 0x00000000fffff984 */ /* 0x000fe20000000800 */
[----:B------:R-:W-:Y:S01]  /*11d30*/  @!PT LDS RZ, [RZ] ;  /* 0x00000000fffff984 */ /* 0x000fe20000000800 */
[----:B------:R-:W-:Y:S01]  /*11d40*/  @!PT LDS RZ, [RZ] ;  /* 0x00000000fffff984 */ /* 0x000fe20000000800 */
[----:B------:R0:W-:Y:S01]  /*11d50*/  @!P5 LDGSTS.E.BYPASS.LTC128B.128 [R26+0x23400], desc[UR36][R2.64], !P4 ;  /* 0x23400000021adfae */ /* 0x0001e2000e101d64 */
[----:B------:R-:W-:-:S03]  /*11d60*/  IMAD.MOV.U32 R13, RZ, RZ, R0 ;  /* 0x000000ffff0d7224 */ /* 0x000fc600078e0000 */
[----:B------:R0:W-:Y:S04]  /*11d70*/  @!P5 LDGSTS.E.BYPASS.LTC128B.128 [R26+0x27400], desc[UR36][R2.64+0x80], !P3 ;  /* 0x27400080021adfae */ /* 0x0001e8000d901d64 */
[----:B------:R0:W-:Y:S01]  /*11d80*/  @!P5 LDGSTS.E.BYPASS.LTC128B.128 [R26+0x2b400], desc[UR36][R2.64+0x100], !P2 ;  /* 0x2b400100021adfae */ /* 0x0001e2000d101d64 */
[----:B------:R-:W-:-:S03]  /*11d90*/  IMAD.MOV.U32 R5, RZ, RZ, R14 ;  /* 0x000000ffff057224 */ /* 0x000fc600078e000e */
[----:B------:R0:W-:Y:S01]  /*11da0*/  @!P5 LDGSTS.E.BYPASS.LTC128B.128 [R26+0x2f400], desc[UR36][R2.64+0x180], !P1 ;  /* 0x2f400180021adfae */ /* 0x0001e2000c901d64 */
[----:B------:R-:W-:-:S13]  /*11db0*/  LOP3.LUT P5, RZ, R23, 0x100, RZ, 0xc0, !PT ;  /* 0x0000010017ff7812 */ /* 0x000fda00078ac0ff */
[----:B0-----:R-:W-:Y:S05]  /*11dc0*/  WARPSYNC.COLLECTIVE R15, `(.L_x_1289) ;  /* 0x000000000f087348 */ /* 0x001fea0003c00000 */
[----:B------:R1:W2:Y:S02]  /*11dd0*/  SHFL.IDX P6, R14, R13, R12, R11 ;  /* 0x0000000c0d0e7389 */ /* 0x0002a400000c000b */
[----:B012---:R-:W-:Y:S01]  /*11de0*/  ENDCOLLECTIVE ;  /* 0x000000000000791b */ /* 0x007fe20003800000 */
.L_x_1289:
[----:B------:R-:W-:Y:S02]  /*11df0*/  IMAD.MOV.U32 R13, RZ, RZ, R4 ;  /* 0x000000ffff0d7224 */ /* 0x000fe400078e0004 */
[----:B------:R-:W-:Y:S01]  /*11e00*/  IMAD.MOV.U32 R12, RZ, RZ, 0x4 ;  /* 0x00000004ff0c7424 */ /* 0x000fe200078e00ff */
[----:B------:R-:W-:Y:S01]  /*11e10*/  LOP3.LUT P6, RZ, R23, 0x200, RZ, 0xc0, !PT ;  /* 0x0000020017ff7812 */ /* 0x000fe200078cc0ff */
[----:B------:R-:W-:-:S12]  /*11e20*/  IMAD.MOV.U32 R2, RZ, RZ, R14 ;  /* 0x000000ffff027224 */ /* 0x000fd800078e000e */
[----:B------:R-:W-:-:S05]  /*11e30*/  @!P6 LEA R2, P0, R6, R2, 0x1 ;  /* 0x000000020602e211 */ /* 0x000fca00078008ff */
[----:B------:R-:W-:-:S05]  /*11e40*/  @!P6 IMAD.X R3, RZ, RZ, R5, P0 ;  /* 0x000000ffff03e224 */ /* 0x000fca00000e0605 */
        /* <DEDUP_REMOVED lines=10> */
.L_x_1290:
[----:B------:R-:W-:Y:S01]  /*11ef0*/  MOV R13, R0 ;  /* 0x00000000000d7202 */ /* 0x000fe20000000f00 */
[----:B------:R-:W-:-:S07]  /*11f00*/  IMAD.MOV.U32 R5, RZ, RZ, R14 ;  /* 0x000000ffff057224 */ /* 0x000fce00078e000e */
[----:B------:R-:W-:Y:S05]  /*11f10*/  WARPSYNC.COLLECTIVE R15, `(.L_x_1291) ;  /* 0x000000000f087348 */ /* 0x000fea0003c00000 */
[----:B------:R0:W1:Y:S02]  /*11f20*/  SHFL.IDX P6, R14, R13, R12, R11 ;  /* 0x0000000c0d0e7389 */ /* 0x00006400000c000b */
[----:B01----:R-:W-:Y:S01]  /*11f30*/  ENDCOLLECTIVE ;  /* 0x000000000000791b */ /* 0x003fe20003800000 */
.L_x_1291:
[----:B------:R-:W-:Y:S02]  /*11f40*/  IMAD.MOV.U32 R13, RZ, RZ, R4 ;  /* 0x000000ffff0d7224 */ /* 0x000fe400078e0004 */
[----:B------:R-:W-:Y:S02]  /*11f50*/  IMAD.MOV.U32 R12, RZ, RZ, 0x5 ;  /* 0x00000005ff0c7424 */ /* 0x000fe400078e00ff */
[----:B------:R-:W-:-:S07]  /*11f60*/  IMAD.MOV.U32 R2, RZ, RZ, R14 ;  /* 0x000000ffff027224 */ /* 0x000fce00078e000e */
[----:B------:R-:W-:Y:S05]  /*11f70*/  WARPSYNC.COLLECTIVE R15, `(.L_x_1292) ;  /* 0x000000000f087348 */ /* 0x000fea0003c00000 */
[----:B------:R0:W1:Y:S02]  /*11f80*/  SHFL.IDX P6, R14, R13, R12, R11 ;  /* 0x0000000c0d0e7389 */ /* 0x00006400000c000b */
[----:B01----:R-:W-:Y:S01]  /*11f90*/  ENDCOLLECTIVE ;  /* 0x000000000000791b */ /* 0x003fe20003800000 */
.L_x_1292:
        /* <DEDUP_REMOVED lines=15> */
.L_x_1293:
[----:B------:R-:W-:Y:S02]  /*12090*/  IMAD.MOV.U32 R13, RZ, RZ, R4 ;  /* 0x000000ffff0d7224 */ /* 0x000fe400078e0004 */
[----:B------:R-:W-:Y:S01]  /*120a0*/  IMAD.MOV.U32 R12, RZ, RZ, 0x6 ;  /* 0x00000006ff0c7424 */ /* 0x000fe200078e00ff */
[----:B------:R-:W-:Y:S01]  /*120b0*/  LOP3.LUT P6, RZ, R23, 0x80, RZ, 0xc0, !PT ;  /* 0x0000008017ff7812 */ /* 0x000fe200078cc0ff */
[----:B------:R-:W-:-:S12]  /*120c0*/  IMAD.MOV.U32 R2, RZ, RZ, R14 ;  /* 0x000000ffff027224 */ /* 0x000fd800078e000e */
[----:B------:R-:W-:-:S04]  /*120d0*/  @!P6 LEA R2, P0, R6, R2, 0x1 ;  /* 0x000000020602e211 */ /* 0x000fc800078008ff */
[----:B------:R-:W-:-:S05]  /*120e0*/  @!P6 IADD3.X R3, RZ, R5, RZ, P0, !PT ;  /* 0x00000005ff03e210 */ /* 0x000fca00007fe4ff */
        /* <DEDUP_REMOVED lines=10> */
.L_x_1294:
[----:B------:R-:W-:Y:S02]  /*12190*/  IMAD.MOV.U32 R13, RZ, RZ, R0 ;  /* 0x000000ffff0d7224 */ /* 0x000fe400078e0000 */
[----:B------:R-:W-:-:S07]  /*121a0*/  IMAD.MOV.U32 R5, RZ, RZ, R14 ;  /* 0x000000ffff057224 */ /* 0x000fce00078e000e */
[----:B------:R-:W-:Y:S05]  /*121b0*/  WARPSYNC.COLLECTIVE R15, `(.L_x_1295) ;  /* 0x000000000f087348 */ /* 0x000fea0003c00000 */
[----:B------:R0:W1:Y:S02]  /*121c0*/  SHFL.IDX P6, R14, R13, R12, R11 ;  /* 0x0000000c0d0e7389 */ /* 0x00006400000c000b */
[----:B01----:R-:W-:Y:S01]  /*121d0*/  ENDCOLLECTIVE ;  /* 0x000000000000791b */ /* 0x003fe20003800000 */
.L_x_1295:
[----:B------:R-:W-:Y:S01]  /*121e0*/  IMAD.MOV.U32 R13, RZ, RZ, R4 ;  /* 0x000000ffff0d7224 */ /* 0x000fe200078e0004 */
[----:B------:R-:W-:Y:S01]  /*121f0*/  MOV R12, 0x7 ;  /* 0x00000007000c7802 */ /* 0x000fe20000000f00 */
[----:B------:R-:W-:-:S07]  /*12200*/  IMAD.MOV.U32 R2, RZ, RZ, R14 ;  /* 0x000000ffff027224 */ /* 0x000fce00078e000e */
[----:B------:R-:W-:Y:S05]  /*12210*/  WARPSYNC.COLLECTIVE R15, `(.L_x_1296) ;  /* 0x000000000f087348 */ /* 0x000fea0003c00000 */
[----:B------:R0:W1:Y:S02]  /*12220*/  SHFL.IDX P6, R14, R13, R12, R11 ;  /* 0x0000000c0d0e7389 */ /* 0x00006400000c000b */
[----:B01----:R-:W-:Y:S01]  /*12230*/  ENDCOLLECTIVE ;  /* 0x000000000000791b */ /* 0x003fe20003800000 */
.L_x_1296:
        /* <DEDUP_REMOVED lines=10> */
[----:B------:R0:W-:Y:S04]  /*122e0*/  @!P5 LDGSTS.E.BYPASS.LTC128B.128 [R26+0x31400], desc[UR36][R2.64+0x180], !P1 ;  /* 0x31400180021adfae */ /* 0x0001e8000c901d64 */
[----:B0-----:R-:W-:Y:S05]  /*122f0*/  WARPSYNC.COLLECTIVE R15, `(.L_x_1297) ;  /* 0x000000000f087348 */ /* 0x001fea0003c00000 */
[----:B------:R1:W2:Y:S02]  /*12300*/  SHFL.IDX P6, R14, R13, R12, R11 ;  /* 0x0000000c0d0e7389 */ /* 0x0002a400000c000b */
[----:B012---:R-:W-:Y:S01]  /*12310*/  ENDCOLLECTIVE ;  /* 0x000000000000791b */ /* 0x007fe20003800000 */
.L_x_1297:
[----:B------:R-:W-:Y:S05]  /*12320*/  BRA `(.L_x_1298) ;  /* 0xffffffb400dc7947 */ /* 0x000fea000383ffff */
.L_x_1193:
[----:B0-----:R0:W2:Y:S02]  /*12330*/  SYNCS.PHASECHK.TRANS64.TRYWAIT P0, [R22+URZ+0x32420], R3 ;  /* 0x03242003160075a7 */ /* 0x0010a4000800017f */
[----:B--2---:R-:W-:Y:S05]  /*12340*/  @!P0 NANOSLEEP.SYNCS 0x989680 ;  /* 0x009896800000895d */ /* 0x004fea0003900000 */
[----:B------:R-:W2:Y:S02]  /*12350*/  @!P0 SYNCS.PHASECHK.TRANS64 P0, [R22+URZ+0x32420], R3 ;  /* 0x03242003160085a7 */ /* 0x000ea4000800007f */
[----:B--2---:R-:W-:Y:S05]  /*12360*/  @!P0 BRA `(.L_x_1193) ;  /* 0xfffffffc00f08947 */ /* 0x004fea000383ffff */
[----:B------:R-:W-:Y:S05]  /*12370*/  BRA `(.L_x_1299) ;  /* 0xffffffb8004c7947 */ /* 0x000fea000383ffff */
.L_x_1196:
[----:B--2---:R2:W3:Y:S02]  /*12380*/  SYNCS.PHASECHK.TRANS64.TRYWAIT P0, [R25+URZ+0x32460], R0 ;  /* 0x03246000190075a7 */ /* 0x0044e4000800017f */
[----:B---3--:R-:W-:Y:S05]  /*12390*/  @!P0 NANOSLEEP.SYNCS 0x989680 ;  /* 0x009896800000895d */ /* 0x008fea0003900000 */
[----:B------:R-:W3:Y:S02]  /*123a0*/  @!P0 SYNCS.PHASECHK.TRANS64 P0, [R25+URZ+0x32460], R0 ;  /* 0x03246000190085a7 */ /* 0x000ee4000800007f */
[----:B---3--:R-:W-:Y:S05]  /*123b0*/  @!P0 BRA `(.L_x_1196) ;  /* 0xfffffffc00f08947 */ /* 0x008fea000383ffff */
[----:B------:R-:W-:Y:S05]  /*123c0*/  BRA `(.L_x_1300) ;  /* 0xffffffb800587947 */ /* 0x000fea000383ffff */
.L_x_1197:
        /* <DEDUP_REMOVED lines=8> */
.L_x_1302:
[----:B------:R-:W-:Y:S05]  /*12450*/  BSYNC B0 ;  /* 0x0000000000007941 */ /* 0x000fea0003800000 */
.L_x_1301:
[----:B------:R-:W0:Y:S01]  /*12460*/  S2R R8, SR_TID.X ;  /* 0x0000000000087919 */ /* 0x000e220000002100 */
[----:B------:R-:W-:Y:S01]  /*12470*/  MOV R13, R5 ;  /* 0x00000005000d7202 */ /* 0x000fe20000000f00 */
[----:B------:R-:W-:Y:S01]  /*12480*/  IMAD.MOV.U32 R12, RZ, RZ, RZ ;  /* 0x000000ffff0c7224 */ /* 0x000fe200078e00ff */
[C---:B------:R-:W-:Y:S01]  /*12490*/  LOP3.LUT P2, RZ, R7.reuse, 0x2, RZ, 0xc0, !PT ;  /* 0x0000000207ff7812 */ /* 0x040fe2000784c0ff */
[----:B------:R-:W-:Y:S01]  /*124a0*/  IMAD.MOV.U32 R11, RZ, RZ, 0x181f ;  /* 0x0000181fff0b7424 */ /* 0x000fe200078e00ff */
[----:B------:R-:W-:Y:S01]  /*124b0*/  LOP3.LUT P1, RZ, R7, 0x4, RZ, 0xc0, !PT ;  /* 0x0000000407ff7812 */ /* 0x000fe2000782c0ff */
[----:B------:R-:W-:Y:S02]  /*124c0*/  IMAD.MOV.U32 R15, RZ, RZ, -0x1 ;  /* 0xffffffffff0f7424 */ /* 0x000fe400078e00ff */
[----:B------:R-:W-:Y:S01]  /*124d0*/  IMAD.MOV.U32 R3, RZ, RZ, R14 ;  /* 0x000000ffff037224 */ /* 0x000fe200078e000e */
[----:B------:R-:W-:Y:S01]  /*124e0*/  ISETP.LT.OR P3, PT, R31, 0x1, !P1 ;  /* 0x000000011f00780c */ /* 0x000fe20004f61670 */
[----:B------:R-:W-:-:S12]  /*124f0*/  IMAD R4, R4, 0x2, R22 ;  /* 0x0000000204047824 */ /* 0x000fd800078e0216 */
[----:B0-----:R-:W-:Y:S05]  /*12500*/  WARPSYNC.COLLECTIVE R15, `(.L_x_1303) ;  /* 0x000000000f087348 */ /* 0x001fea0003c00000 */
[----:B------:R1:W2:Y:S02]  /*12510*/  SHFL.IDX P6, R14, R13, R12, R11 ;  /* 0x0000000c0d0e7389 */ /* 0x0002a400000c000b */
[----:B012---:R-:W-:Y:S01]  /*12520*/  ENDCOLLECTIVE ;  /* 0x000000000000791b */ /* 0x007fe20003800000 */
.L_x_1303:
[----:B------:R-:W-:Y:S01]  /*12530*/  MOV R13, R6 ;  /* 0x00000006000d7202 */ /* 0x000fe20000000f00 */
[----:B------:R-:W-:Y:S02]  /*12540*/  IMAD.MOV.U32 R12, RZ, RZ, 0x1 ;  /* 0x00000001ff0c7424 */ /* 0x000fe400078e00ff */
[----:B------:R-:W-:-:S05]  /*12550*/  IMAD.SHL.U32 R8, R8, 0x8, RZ ;  /* 0x0000000808087824 */ /* 0x000fca00078e00ff */
[----:B------:R-:W-:-:S05]  /*12560*/  LOP3.LUT R8, R8, 0x38, RZ, 0xc0, !PT ;  /* 0x0000003808087812 */ /* 0x000fca00078ec0ff */
[----:B------:R-:W-:-:S05]  /*12570*/  IMAD.SHL.U32 R0, R8, 0x2, RZ ;  /* 0x0000000208007824 */ /* 0x000fca00078e00ff */
[----:B------:R-:W-:-:S13]  /*12580*/  IADD3 R2, P0, R14, R0, RZ ;  /* 0x000000000e027210 */ /* 0x000fda0007f1e0ff */
[----:B------:R-:W-:Y:S05]  /*12590*/  WARPSYNC.COLLECTIVE R15, `(.L_x_1304) ;  /* 0x000000000f087348 */ /* 0x000fea0003c00000 */
[----:B------:R0:W1:Y:S02]  /*125a0*/  SHFL.IDX P6, R14, R13, R12, R11 ;  /* 0x0000000c0d0e7389 */ /* 0x00006400000c000b */
[----:B01----:R-:W-:Y:S01]  /*125b0*/  ENDCOLLECTIVE ;  /* 0x000000000000791b */ /* 0x003fe20003800000 */
.L_x_1304:
        /* <DEDUP_REMOVED lines=17> */
.L_x_1305:
[----:B------:R-:W-:Y:S02]  /*126d0*/  IMAD.MOV.U32 R13, RZ, RZ, R6 ;  /* 0x000000ffff0d7224 */ /* 0x000fe400078e0006 */
[----:B------:R-:W-:Y:S01]  /*126e0*/  IMAD.MOV.U32 R12, RZ, RZ, 0x2 ;  /* 0x00000002ff0c7424 */ /* 0x000fe200078e00ff */
[----:B------:R-:W-:-:S13]  /*126f0*/  IADD3 R2, P3, R14, R0, RZ ;  /* 0x000000000e027210 */ /* 0x000fda0007f7e0ff */
[----:B------:R-:W-:Y:S05]  /*12700*/  WARPSYNC.COLLECTIVE R15, `(.L_x_1306) ;  /* 0x000000000f087348 */ /* 0x000fea0003c00000 */
[----:B------:R0:W1:Y:S02]  /*12710*/  SHFL.IDX P6, R14, R13, R12, R11 ;  /* 0x0000000c0d0e7389 */ /* 0x00006400000c000b */
[----:B01----:R-:W-:Y:S01]  /*12720*/  ENDCOLLECTIVE ;  /* 0x000000000000791b */ /* 0x003fe20003800000 */
.L_x_1306:
        /* <DEDUP_REMOVED lines=17> */
.L_x_1307:
[----:B------:R-:W-:Y:S02]  /*12840*/  IMAD.MOV.U32 R13, RZ, RZ, R6 ;  /* 0x000000ffff0d7224 */ /* 0x000fe400078e0006 */
[----:B------:R-:W-:Y:S01]  /*12850*/  IMAD.MOV.U32 R12, RZ, RZ, 0x3 ;  /* 0x00000003ff0c7424 */ /* 0x000fe200078e00ff */
[----:B------:R-:W-:-:S13]  /*12860*/  IADD3 R2, P3, R14, R0, RZ ;  /* 0x000000000e027210 */ /* 0x000fda0007f7e0ff */
[----:B------:R-:W-:Y:S05]  /*12870*/  WARPSYNC.COLLECTIVE R15, `(.L_x_1308) ;  /* 0x000000000f087348 */ /* 0x000fea0003c00000 */
[----:B------:R0:W1:Y:S02]  /*12880*/  SHFL.IDX P6, R14, R13, R12, R11 ;  /* 0x0000000c0d0e7389 */ /* 0x00006400000c000b */
[----:B01----:R-:W-:Y:S01]  /*12890*/  ENDCOLLECTIVE ;  /* 0x000000000000791b */ /* 0x003fe20003800000 */
.L_x_1308:
        /* <DEDUP_REMOVED lines=17> */
.L_x_1309:
[----:B------:R-:W-:Y:S01]  /*129b0*/  IMAD.MOV.U32 R13, RZ, RZ, R6 ;  /* 0x000000ffff0d7224 */ /* 0x000fe200078e0006 */
[----:B------:R-:W-:Y:S02]  /*129c0*/  MOV R12, 0x4 ;  /* 0x00000004000c7802 */ /* 0x000fe40000000f00 */
[----:B------:R-:W-:-:S13]  /*129d0*/  IADD3 R2, P3, R14, R0, RZ ;  /* 0x000000000e027210 */ /* 0x000fda0007f7e0ff */
[----:B------:R-:W-:Y:S05]  /*129e0*/  WARPSYNC.COLLECTIVE R15, `(.L_x_1310) ;  /* 0x000000000f087348 */ /* 0x000fea0003c00000 */
[----:B------:R0:W1:Y:S02]  /*129f0*/  SHFL.IDX P6, R14, R13, R12, R11 ;  /* 0x0000000c0d0e7389 */ /* 0x00006400000c000b */
[----:B01----:R-:W-:Y:S01]  /*12a00*/  ENDCOLLECTIVE ;  /* 0x000000000000791b */ /* 0x003fe20003800000 */
.L_x_1310:
        /* <DEDUP_REMOVED lines=17> */
.L_x_1311:
[----:B------:R-:W-:Y:S02]  /*12b20*/  IMAD.MOV.U32 R13, RZ, RZ, R6 ;  /* 0x000000ffff0d7224 */ /* 0x000fe400078e0006 */
[----:B------:R-:W-:Y:S01]  /*12b30*/  IMAD.MOV.U32 R12, RZ, RZ, 0x5 ;  /* 0x00000005ff0c7424 */ /* 0x000fe200078e00ff */
[----:B------:R-:W-:-:S13]  /*12b40*/  IADD3 R2, P3, R14, R0, RZ ;  /* 0x000000000e027210 */ /* 0x000fda0007f7e0ff */
[----:B------:R-:W-:Y:S05]  /*12b50*/  WARPSYNC.COLLECTIVE R15, `(.L_x_1312) ;  /* 0x000000000f087348 */ /* 0x000fea0003c00000 */
[----:B------:R0:W1:Y:S02]  /*12b60*/  SHFL.IDX P6, R14, R13, R12, R11 ;  /* 0x0000000c0d0e7389 */ /* 0x00006400000c000b */
[----:B01----:R-:W-:Y:S01]  /*12b70*/  ENDCOLLECTIVE ;  /* 0x000000000000791b */ /* 0x003fe20003800000 */
.L_x_1312:
        /* <DEDUP_REMOVED lines=12> */
.L_x_1313:
        /* <DEDUP_REMOVED lines=9> */
.L_x_1204:
[----:B0-----:R0:W1:Y:S02]  /*12cd0*/  SYNCS.PHASECHK.TRANS64.TRYWAIT P0, [R10+URZ+0x32440], R20 ;  /* 0x032440140a0075a7 */ /* 0x001064000800017f */
[----:B-1----:R-:W-:Y:S05]  /*12ce0*/  @!P0 NANOSLEEP.SYNCS 0x989680 ;  /* 0x009896800000895d */ /* 0x002fea0003900000 */
[----:B------:R-:W1:Y:S02]  /*12cf0*/  @!P0 SYNCS.PHASECHK.TRANS64 P0, [R10+URZ+0x32440], R20 ;  /* 0x032440140a0085a7 */ /* 0x000e64000800007f */
[----:B-1----:R-:W-:Y:S05]  /*12d00*/  @!P0 BRA `(.L_x_1204) ;  /* 0xfffffffc00f08947 */ /* 0x002fea000383ffff */
[----:B------:R-:W-:Y:S05]  /*12d10*/  BRA `(.L_x_1315) ;  /* 0xffffffb800e47947 */ /* 0x000fea000383ffff */
.L_x_1205:
        /* <DEDUP_REMOVED lines=8> */
.L_x_1317:
[----:B------:R-:W-:Y:S05]  /*12da0*/  BSYNC B1 ;  /* 0x0000000000017941 */ /* 0x000fea0003800000 */
.L_x_1316:
[----:B------:R-:W-:Y:S01]  /*12db0*/  IMAD.MOV.U32 R13, RZ, RZ, R6 ;  /* 0x000000ffff0d7224 */ /* 0x000fe200078e0006 */
[----:B------:R-:W-:Y:S01]  /*12dc0*/  MOV R15, 0xffffffff ;  /* 0xffffffff000f7802 */ /* 0x000fe20000000f00 */
[----:B------:R-:W-:Y:S02]  /*12dd0*/  IMAD.MOV.U32 R12, RZ, RZ, RZ ;  /* 0x000000ffff0c7224 */ /* 0x000fe400078e00ff */
[----:B------:R-:W-:Y:S02]  /*12de0*/  IMAD.MOV.U32 R11, RZ, RZ, 0x181f ;  /* 0x0000181fff0b7424 */ /* 0x000fe400078e00ff */
[----:B------:R-:W-:Y:S02]  /*12df0*/  IMAD.MOV.U32 R3, RZ, RZ, R14 ;  /* 0x000000ffff037224 */ /* 0x000fe400078e000e */
[----:B------:R-:W-:-:S07]  /*12e00*/  IMAD R7, R7, 0x2, R22 ;  /* 0x0000000207077824 */ /* 0x000fce00078e0216 */
[----:B------:R-:W-:Y:S05]  /*12e10*/  WARPSYNC.COLLECTIVE R15, `(.L_x_1318) ;  /* 0x000000000f087348 */ /* 0x000fea0003c00000 */
[----:B------:R0:W1:Y:S02]  /*12e20*/  SHFL.IDX P6, R14, R13, R12, R11 ;  /* 0x0000000c0d0e7389 */ /* 0x00006400000c000b */
[----:B01----:R-:W-:Y:S01]  /*12e30*/  ENDCOLLECTIVE ;  /* 0x000000000000791b */ /* 0x003fe20003800000 */
.L_x_1318:
[----:B------:R-:W-:Y:S02]  /*12e40*/  IMAD.MOV.U32 R13, RZ, RZ, R8 ;  /* 0x000000ffff0d7224 */ /* 0x000fe400078e0008 */
[----:B------:R-:W-:Y:S02]  /*12e50*/  IMAD.MOV.U32 R12, RZ, RZ, 0x1 ;  /* 0x00000001ff0c7424 */ /* 0x000fe400078e00ff */
[----:B------:R-:W-:-:S07]  /*12e60*/  IMAD.MOV.U32 R2, RZ, RZ, R14 ;  /* 0x000000ffff027224 */ /* 0x000fce00078e000e */
[----:B------:R-:W-:Y:S05]  /*12e70*/  WARPSYNC.COLLECTIVE R15, `(.L_x_1319) ;  /* 0x000000000f087348 */ /* 0x000fea0003c00000 */
[----:B------:R0:W1:Y:S02]  /*12e80*/  SHFL.IDX P6, R14, R13, R12, R11 ;  /* 0x0000000c0d0e7389 */ /* 0x00006400000c000b */
[----:B01----:R-:W-:Y:S01]  /*12e90*/  ENDCOLLECTIVE ;  /* 0x000000000000791b */ /* 0x003fe20003800000 */
.L_x_1319:
        /* <DEDUP_REMOVED lines=11> */
.L_x_1320:
[----:B------:R-:W-:Y:S02]  /*12f50*/  IMAD.MOV.U32 R13, RZ, RZ, R8 ;  /* 0x000000ffff0d7224 */ /* 0x000fe400078e0008 */
[----:B------:R-:W-:Y:S01]  /*12f60*/  IMAD.MOV.U32 R12, RZ, RZ, 0x2 ;  /* 0x00000002ff0c7424 */ /* 0x000fe200078e00ff */
[----:B------:R-:W-:-:S07]  /*12f70*/  MOV R2, R14 ;  /* 0x0000000e00027202 */ /* 0x000fce0000000f00 */
[----:B------:R-:W-:Y:S05]  /*12f80*/  WARPSYNC.COLLECTIVE R15, `(.L_x_1321) ;  /* 0x000000000f087348 */ /* 0x000fea0003c00000 */
[----:B------:R0:W1:Y:S02]  /*12f90*/  SHFL.IDX P6, R14, R13, R12, R11 ;  /* 0x0000000c0d0e7389 */ /* 0x00006400000c000b */
[----:B01----:R-:W-:Y:S01]  /*12fa0*/  ENDCOLLECTIVE ;  /* 0x000000000000791b */ /* 0x003fe20003800000 */
.L_x_1321:
        /* <DEDUP_REMOVED lines=11> */
.L_x_1322:
[----:B------:R-:W-:Y:S01]  /*13060*/  MOV R13, R8 ;  /* 0x00000008000d7202 */ /* 0x000fe20000000f00 */
[----:B------:R-:W-:Y:S02]  /*13070*/  IMAD.MOV.U32 R12, RZ, RZ, 0x3 ;  /* 0x00000003ff0c7424 */ /* 0x000fe400078e00ff */
[----:B------:R-:W-:-:S07]  /*13080*/  IMAD.MOV.U32 R2, RZ, RZ, R14 ;  /* 0x000000ffff027224 */ /* 0x000fce00078e000e */
[----:B------:R-:W-:Y:S05]  /*13090*/  WARPSYNC.COLLECTIVE R15, `(.L_x_1323) ;  /* 0x000000000f087348 */ /* 0x000fea0003c00000 */
[----:B------:R0:W1:Y:S02]  /*130a0*/  SHFL.IDX P6, R14, R13, R12, R11 ;  /* 0x0000000c0d0e7389 */ /* 0x00006400000c000b */
[----:B01----:R-:W-:Y:S01]  /*130b0*/  ENDCOLLECTIVE ;  /* 0x000000000000791b */ /* 0x003fe20003800000 */
.L_x_1323:
        /* <DEDUP_REMOVED lines=11> */
.L_x_1324:
[----:B------:R-:W-:Y:S02]  /*13170*/  IMAD.MOV.U32 R13, RZ, RZ, R8 ;  /* 0x000000ffff0d7224 */ /* 0x000fe400078e0008 */
[----:B------:R-:W-:Y:S02]  /*13180*/  IMAD.MOV.U32 R12, RZ, RZ, 0x4 ;  /* 0x00000004ff0c7424 */ /* 0x000fe400078e00ff */
[----:B------:R-:W-:-:S07]  /*13190*/  IMAD.MOV.U32 R2, RZ, RZ, R14 ;  /* 0x000000ffff027224 */ /* 0x000fce00078e000e */
[----:B------:R-:W-:Y:S05]  /*131a0*/  WARPSYNC.COLLECTIVE R15, `(.L_x_1325) ;  /* 0x000000000f087348 */ /* 0x000fea0003c00000 */
[----:B------:R0:W1:Y:S02]  /*131b0*/  SHFL.IDX P6, R14, R13, R12, R11 ;  /* 0x0000000c0d0e7389 */ /* 0x00006400000c000b */
[----:B01----:R-:W-:Y:S01]  /*131c0*/  ENDCOLLECTIVE ;  /* 0x000000000000791b */ /* 0x003fe20003800000 */
.L_x_1325:
        /* <DEDUP_REMOVED lines=11> */
.L_x_1326:
[----:B------:R-:W-:Y:S02]  /*13280*/  IMAD.MOV.U32 R13, RZ, RZ, R8 ;  /* 0x000000ffff0d7224 */ /* 0x000fe400078e0008 */
[----:B------:R-:W-:Y:S02]  /*13290*/  IMAD.MOV.U32 R12, RZ, RZ, 0x5 ;  /* 0x00000005ff0c7424 */ /* 0x000fe400078e00ff */
[----:B------:R-:W-:-:S07]  /*132a0*/  IMAD.MOV.U32 R2, RZ, RZ, R14 ;  /* 0x000000ffff027224 */ /* 0x000fce00078e000e */
[----:B------:R-:W-:Y:S05]  /*132b0*/  WARPSYNC.COLLECTIVE R15, `(.L_x_1327) ;  /* 0x000000000f087348 */ /* 0x000fea0003c00000 */
[----:B------:R0:W1:Y:S02]  /*132c0*/  SHFL.IDX P6, R14, R13, R12, R11 ;  /* 0x0000000c0d0e7389 */ /* 0x00006400000c000b */
[----:B01----:R-:W-:Y:S01]  /*132d0*/  ENDCOLLECTIVE ;  /* 0x000000000000791b */ /* 0x003fe20003800000 */
.L_x_1327:
        /* <DEDUP_REMOVED lines=11> */
.L_x_1328:
[----:B------:R-:W-:Y:S05]  /*13390*/  BRA `(.L_x_1329) ;  /* 0xffffffb800147947 */ /* 0x000fea000383ffff */
.L_x_1210:
[----:B---3--:R3:W4:Y:S02]  /*133a0*/  SYNCS.PHASECHK.TRANS64.TRYWAIT P0, [R10+URZ+0x32460], R20 ;  /* 0x032460140a0075a7 */ /* 0x008724000800017f */
[----:B----4-:R-:W-:Y:S05]  /*133b0*/  @!P0 NANOSLEEP.SYNCS 0x989680 ;  /* 0x009896800000895d */ /* 0x010fea0003900000 */
[----:B------:R-:W4:Y:S02]  /*133c0*/  @!P0 SYNCS.PHASECHK.TRANS64 P0, [R10+URZ+0x32460], R20 ;  /* 0x032460140a0085a7 */ /* 0x000f24000800007f */
[----:B----4-:R-:W-:Y:S05]  /*133d0*/  @!P0 BRA `(.L_x_1210) ;  /* 0xfffffffc00f08947 */ /* 0x010fea000383ffff */
[----:B------:R-:W-:Y:S05]  /*133e0*/  BRA `(.L_x_1330) ;  /* 0xffffffb800607947 */ /* 0x000fea000383ffff */
.L_x_1211:
[----:B------:R-:W-:Y:S01]  /*133f0*/  BSSY B1, `(.L_x_1331) ;  /* 0x0000008000017945 */ /* 0x000fe20003800000 */
[----:B------:R-:W-:Y:S01]  /*13400*/  MOV R13, R25 ;  /* 0x00000019000d7202 */ /* 0x000fe20000000f00 */
[----:B------:R-:W-:Y:S02]  /*13410*/  IMAD.MOV.U32 R12, RZ, RZ, RZ ;  /* 0x000000ffff0c7224 */ /* 0x000fe400078e00ff */
[----:B------:R-:W-:Y:S02]  /*13420*/  IMAD.MOV.U32 R11, RZ, RZ, 0x181f ;  /* 0x0000181fff0b7424 */ /* 0x000fe400078e00ff */
[----:B------:R-:W-:-:S07]  /*13430*/  IMAD.MOV.U32 R15, RZ, RZ, -0x1 ;  /* 0xffffffffff0f7424 */ /* 0x000fce00078e00ff */
[----:B--2---:R-:W-:Y:S05]  /*13440*/  WARPSYNC.COLLECTIVE R15, `(.L_x_1332) ;  /* 0x000000000f087348 */ /* 0x004fea0003c00000 */
[----:B------:R0:W1:Y:S02]  /*13450*/  SHFL.IDX P6, R14, R13, R12, R11 ;  /* 0x0000000c0d0e7389 */ /* 0x00006400000c000b */
[----:B012---:R-:W-:Y:S01]  /*13460*/  ENDCOLLECTIVE ;  /* 0x000000000000791b */ /* 0x007fe20003800000 */
.L_x_1332:
[----:B------:R-:W-:Y:S05]  /*13470*/  BSYNC B1 ;  /* 0x0000000000017941 */ /* 0x000fea0003800000 */
.L_x_1331:
        /* <DEDUP_REMOVED lines=9> */
.L_x_1333:
[----:B------:R-:W-:Y:S02]  /*13510*/  IMAD.MOV.U32 R13, RZ, RZ, R25 ;  /* 0x000000ffff0d7224 */ /* 0x000fe400078e0019 */
[----:B------:R-:W-:Y:S01]  /*13520*/  IMAD.MOV.U32 R12, RZ, RZ, 0x1 ;  /* 0x00000001ff0c7424 */ /* 0x000fe200078e00ff */
[----:B------:R-:W-:-:S13]  /*13530*/  IADD3 R2, P0, R14, R0, RZ ;  /* 0x000000000e027210 */ /* 0x000fda0007f1e0ff */
[----:B------:R-:W-:Y:S05]  /*13540*/  WARPSYNC.COLLECTIVE R15, `(.L_x_1334) ;  /* 0x000000000f087348 */ /* 0x000fea0003c00000 */
[----:B------:R0:W1:Y:S02]  /*13550*/  SHFL.IDX P6, R14, R13, R12, R11 ;  /* 0x0000000c0d0e7389 */ /* 0x00006400000c000b */
[----:B01----:R-:W-:Y:S01]  /*13560*/  ENDCOLLECTIVE ;  /* 0x000000000000791b */ /* 0x003fe20003800000 */
.L_x_1334:
        /* <DEDUP_REMOVED lines=13> */
.L_x_1335:
[----:B------:R-:W-:Y:S01]  /*13640*/  MOV R13, R25 ;  /* 0x00000019000d7202 */ /* 0x000fe20000000f00 */
[----:B------:R-:W-:Y:S01]  /*13650*/  IMAD.MOV.U32 R12, RZ, RZ, 0x2 ;  /* 0x00000002ff0c7424 */ /* 0x000fe200078e00ff */
[----:B------:R-:W-:-:S13]  /*13660*/  IADD3 R2, P0, R14, R0, RZ ;  /* 0x000000000e027210 */ /* 0x000fda0007f1e0ff */
[----:B------:R-:W-:Y:S05]  /*13670*/  WARPSYNC.COLLECTIVE R15, `(.L_x_1336) ;  /* 0x000000000f087348 */ /* 0x000fea0003c00000 */
[----:B------:R0:W1:Y:S02]  /*13680*/  SHFL.IDX P6, R14, R13, R12, R11 ;  /* 0x0000000c0d0e7389 */ /* 0x00006400000c000b */
[----:B01----:R-:W-:Y:S01]  /*13690*/  ENDCOLLECTIVE ;  /* 0x000000000000791b */ /* 0x003fe20003800000 */
.L_x_1336:
        /* <DEDUP_REMOVED lines=13> */
.L_x_1337:
[----:B------:R-:W-:Y:S02]  /*13770*/  IMAD.MOV.U32 R13, RZ, RZ, R25 ;  /* 0x000000ffff0d7224 */ /* 0x000fe400078e0019 */
[----:B------:R-:W-:Y:S02]  /*13780*/  IMAD.MOV.U32 R12, RZ, RZ, 0x3 ;  /* 0x00000003ff0c7424 */ /* 0x000fe400078e00ff */
[----:B------:R-:W-:-:S07]  /*13790*/  IMAD.MOV.U32 R8, RZ, RZ, R14 ;  /* 0x000000ffff087224 */ /* 0x000fce00078e000e */
[----:B------:R-:W-:Y:S05]  /*137a0*/  WARPSYNC.COLLECTIVE R15, `(.L_x_1338) ;  /* 0x000000000f087348 */ /* 0x000fea0003c00000 */
[----:B------:R0:W1:Y:S02]  /*137b0*/  SHFL.IDX P6, R14, R13, R12, R11 ;  /* 0x0000000c0d0e7389 */ /* 0x00006400000c000b */
[----:B01----:R-:W-:Y:S01]  /*137c0*/  ENDCOLLECTIVE ;  /* 0x000000000000791b */ /* 0x003fe20003800000 */
.L_x_1338:
        /* <DEDUP_REMOVED lines=14> */
.L_x_1339:
[----:B------:R-:W-:Y:S02]  /*138b0*/  IMAD.MOV.U32 R13, RZ, RZ, R25 ;  /* 0x000000ffff0d7224 */ /* 0x000fe400078e0019 */
[----:B------:R-:W-:Y:S01]  /*138c0*/  IMAD.MOV.U32 R12, RZ, RZ, 0x4 ;  /* 0x00000004ff0c7424 */ /* 0x000fe200078e00ff */
[----:B------:R-:W-:-:S13]  /*138d0*/  IADD3 R2, P0, R14, R0, RZ ;  /* 0x000000000e027210 */ /* 0x000fda0007f1e0ff */
[----:B------:R-:W-:Y:S05]  /*138e0*/  WARPSYNC.COLLECTIVE R15, `(.L_x_1340) ;  /* 0x000000000f087348 */ /* 0x000fea0003c00000 */
[----:B------:R0:W1:Y:S02]  /*138f0*/  SHFL.IDX P6, R14, R13, R12, R11 ;  /* 0x0000000c0d0e7389 */ /* 0x00006400000c000b */
[----:B01----:R-:W-:Y:S01]  /*13900*/  ENDCOLLECTIVE ;  /* 0x000000000000791b */ /* 0x003fe20003800000 */
.L_x_1340:
        /* <DEDUP_REMOVED lines=13> */
.L_x_1341:
[----:B------:R-:W-:Y:S01]  /*139e0*/  MOV R13, R25 ;  /* 0x00000019000d7202 */ /* 0x000fe20000000f00 */
[----:B------:R-:W-:Y:S01]  /*139f0*/  IMAD.MOV.U32 R12, RZ, RZ, 0x5 ;  /* 0x00000005ff0c7424 */ /* 0x000fe200078e00ff */
[----:B------:R-:W-:-:S13]  /*13a00*/  IADD3 R2, P0, R14, R0, RZ ;  /* 0x000000000e027210 */ /* 0x000fda0007f1e0ff */
[----:B------:R-:W-:Y:S05]  /*13a10*/  WARPSYNC.COLLECTIVE R15, `(.L_x_1342) ;  /* 0x000000000f087348 */ /* 0x000fea0003c00000 */
[----:B------:R0:W1:Y:S02]  /*13a20*/  SHFL.IDX P6, R14, R13, R12, R11 ;  /* 0x0000000c0d0e7389 */ /* 0x00006400000c000b */
[----:B01----:R-:W-:Y:S01]  /*13a30*/  ENDCOLLECTIVE ;  /* 0x000000000000791b */ /* 0x003fe20003800000 */
.L_x_1342:
        /* <DEDUP_REMOVED lines=13> */
.L_x_1343:
[----:B------:R-:W-:Y:S05]  /*13b10*/  BRA `(.L_x_1344) ;  /* 0xffffffb400a87947 */ /* 0x000fea000383ffff */
.L_x_1219:
        /* <DEDUP_REMOVED lines=8> */
.L_x_1346:
[----:B------:R-:W-:Y:S05]  /*13ba0*/  BSYNC B0 ;  /* 0x0000000000007941 */ /* 0x000fea0003800000 */
.L_x_1345:
[----:B------:R-:W-:Y:S01]  /*13bb0*/  IMAD.MOV.U32 R13, RZ, RZ, R16 ;  /* 0x000000ffff0d7224 */ /* 0x000fe200078e0010 */
[----:B------:R-:W-:Y:S01]  /*13bc0*/  MOV R5, R14 ;  /* 0x0000000e00057202 */ /* 0x000fe20000000f00 */
[----:B------:R-:W-:Y:S02]  /*13bd0*/  IMAD.MOV.U32 R12, RZ, RZ, 0x1 ;  /* 0x00000001ff0c7424 */ /* 0x000fe400078e00ff */
[----:B------:R-:W-:Y:S02]  /*13be0*/  IMAD.MOV.U32 R11, RZ, RZ, 0x1f ;  /* 0x0000001fff0b7424 */ /* 0x000fe400078e00ff */
[----:B------:R-:W-:Y:S02]  /*13bf0*/  IMAD.MOV.U32 R15, RZ, RZ, -0x1 ;  /* 0xffffffffff0f7424 */ /* 0x000fe400078e00ff */
[----:B------:R-:W-:-:S07]  /*13c00*/  IMAD.IADD R7, R19, 0x1, R8 ;  /* 0x0000000113077824 */ /* 0x000fce00078e0208 */
[----:B------:R-:W-:Y:S05]  /*13c10*/  WARPSYNC.COLLECTIVE R15, `(.L_x_1347) ;  /* 0x000000000f087348 */ /* 0x000fea0003c00000 */
[----:B------:R0:W1:Y:S02]  /*13c20*/  SHFL.IDX P6, R14, R13, R12, R11 ;  /* 0x0000000c0d0e7389 */ /* 0x00006400000c000b */
[----:B01----:R-:W-:Y:S01]  /*13c30*/  ENDCOLLECTIVE ;  /* 0x000000000000791b */ /* 0x003fe20003800000 */
.L_x_1347:
        /* <DEDUP_REMOVED lines=11> */
[C---:B------:R-:W-:Y:S02]  /*13cf0*/  ISETP.GE.U32.AND P5, PT, R8.reuse, 0x10, PT ;  /* 0x000000100800780c */ /* 0x040fe40003fa6070 */
[----:B--2---:R-:W-:Y:S02]  /*13d00*/  @!P1 MOV R4, R2 ;  /* 0x0000000200049202 */ /* 0x004fe40000000f00 */
[----:B------:R-:W-:-:S03]  /*13d10*/  ISETP.NE.AND P1, PT, R8, RZ, PT ;  /* 0x000000ff0800720c */ /* 0x000fc60003f25270 */
[----:B------:R-:W-:-:S10]  /*13d20*/  IMAD.MOV.U32 R13, RZ, RZ, R4 ;  /* 0x000000ffff0d7224 */ /* 0x000fd400078e0004 */
[----:B------:R-:W-:Y:S05]  /*13d30*/  WARPSYNC.COLLECTIVE R15, `(.L_x_1348) ;  /* 0x000000000f087348 */ /* 0x000fea0003c00000 */
[----:B------:R0:W1:Y:S02]  /*13d40*/  SHFL.UP P6, R14, R13, R12, R11 ;  /* 0x0400000c0d0e7389 */ /* 0x00006400000c000b */
[----:B01----:R-:W-:Y:S01]  /*13d50*/  ENDCOLLECTIVE ;  /* 0x000000000000791b */ /* 0x003fe20003800000 */
.L_x_1348:
[----:B------:R-:W-:Y:S01]  /*13d60*/  IMAD.MOV.U32 R12, RZ, RZ, 0x2 ;  /* 0x00000002ff0c7424 */ /* 0x000fe200078e00ff */
[----:B------:R-:W-:-:S05]  /*13d70*/  SEL R7, R14, RZ, P1 ;  /* 0x000000ff0e077207 */ /* 0x000fca0000800000 */
[----:B------:R-:W-:-:S04]  /*13d80*/  IMAD.IADD R6, R4, 0x1, R7 ;  /* 0x0000000104067824 */ /* 0x000fc800078e0207 */
[----:B------:R-:W-:-:S07]  /*13d90*/  IMAD.MOV.U32 R13, RZ, RZ, R6 ;  /* 0x000000ffff0d7224 */ /* 0x000fce00078e0006 */
[----:B------:R-:W-:Y:S05]  /*13da0*/  WARPSYNC.COLLECTIVE R15, `(.L_x_1349) ;  /* 0x000000000f087348 */ /* 0x000fea0003c00000 */
[----:B------:R0:W1:Y:S02]  /*13db0*/  SHFL.UP P6, R14, R13, R12, R11 ;  /* 0x0400000c0d0e7389 */ /* 0x00006400000c000b */
[----:B01----:R-:W-:Y:S01]  /*13dc0*/  ENDCOLLECTIVE ;  /* 0x000000000000791b */ /* 0x003fe20003800000 */
.L_x_1349:
[----:B------:R-:W-:Y:S02]  /*13dd0*/  MOV R12, 0x4 ;  /* 0x00000004000c7802 */ /* 0x000fe40000000f00 */
[----:B------:R-:W-:-:S05]  /*13de0*/  SEL R7, R14, RZ, P2 ;  /* 0x000000ff0e077207 */ /* 0x000fca0001000000 */
[----:B------:R-:W-:-:S04]  /*13df0*/  IMAD.IADD R7, R6, 0x1, R7 ;  /* 0x0000000106077824 */ /* 0x000fc800078e0207 */
[----:B------:R-:W-:-:S07]  /*13e00*/  IMAD.MOV.U32 R13, RZ, RZ, R7 ;  /* 0x000000ffff0d7224 */ /* 0x000fce00078e0007 */
[----:B------:R-:W-:Y:S05]  /*13e10*/  WARPSYNC.COLLECTIVE R15, `(.L_x_1350) ;  /* 0x000000000f087348 */ /* 0x000fea0003c00000 */
[----:B------:R0:W1:Y:S02]  /*13e20*/  SHFL.UP P6, R14, R13, R12, R11 ;  /* 0x0400000c0d0e7389 */ /* 0x00006400000c000b */
[----:B01----:R-:W-:Y:S01]  /*13e30*/  ENDCOLLECTIVE ;  /* 0x000000000000791b */ /* 0x003fe20003800000 */
.L_x_1350:
[----:B------:R-:W-:Y:S01]  /*13e40*/  IMAD.MOV.U32 R12, RZ, RZ, 0x8 ;  /* 0x00000008ff0c7424 */ /* 0x000fe200078e00ff */
[----:B------:R-:W-:-:S05]  /*13e50*/  SEL R2, R14, RZ, P3 ;  /* 0x000000ff0e027207 */ /* 0x000fca0001800000 */
[----:B------:R-:W-:-:S04]  /*13e60*/  IMAD.IADD R2, R7, 0x1, R2 ;  /* 0x0000000107027824 */ /* 0x000fc800078e0202 */
[----:B------:R-:W-:-:S07]  /*13e70*/  IMAD.MOV.U32 R13, RZ, RZ, R2 ;  /* 0x000000ffff0d7224 */ /* 0x000fce00078e0002 */
[----:B------:R-:W-:Y:S05]  /*13e80*/  WARPSYNC.COLLECTIVE R15, `(.L_x_1351) ;  /* 0x000000000f087348 */ /* 0x000fea0003c00000 */
[----:B------:R0:W1:Y:S02]  /*13e90*/  SHFL.UP P6, R14, R13, R12, R11 ;  /* 0x0400000c0d0e7389 */ /* 0x00006400000c000b */
[----:B01----:R-:W-:Y:S01]  /*13ea0*/  ENDCOLLECTIVE ;  /* 0x000000000000791b */ /* 0x003fe20003800000 */
.L_x_1351:
[----:B------:R-:W-:Y:S01]  /*13eb0*/  IMAD.MOV.U32 R12, RZ, RZ, 0x10 ;  /* 0x00000010ff0c7424 */ /* 0x000fe200078e00ff */
[----:B------:R-:W-:-:S05]  /*13ec0*/  SEL R3, R14, RZ, P4 ;  /* 0x000000ff0e037207 */ /* 0x000fca0002000000 */
[----:B------:R-:W-:-:S04]  /*13ed0*/  IMAD.IADD R3, R2, 0x1, R3 ;  /* 0x0000000102037824 */ /* 0x000fc800078e0203 */
[----:B------:R-:W-:-:S07]  /*13ee0*/  IMAD.MOV.U32 R13, RZ, RZ, R3 ;  /* 0x000000ffff0d7224 */ /* 0x000fce00078e0003 */
[----:B------:R-:W-:Y:S05]  /*13ef0*/  WARPSYNC.COLLECTIVE R15, `(.L_x_1352) ;  /* 0x000000000f087348 */ /* 0x000fea0003c00000 */
[----:B------:R0:W1:Y:S02]  /*13f00*/  SHFL.UP P6, R14, R13, R12, R11 ;  /* 0x0400000c0d0e7389 */ /* 0x00006400000c000b */
[----:B01----:R-:W-:Y:S01]  /*13f10*/  ENDCOLLECTIVE ;  /* 0x000000000000791b */ /* 0x003fe20003800000 */
.L_x_1352:
        /* <DEDUP_REMOVED lines=8> */
.L_x_1353:
[----:B------:R-:W-:Y:S05]  /*13fa0*/  BRA `(.L_x_1354) ;  /* 0xffffffb800007947 */ /* 0x000fea000383ffff */
.L_x_1224:
[----:B------:R-:W-:Y:S01]  /*13fb0*/  BSSY B0, `(.L_x_1355) ;  /* 0x0000008000007945 */ /* 0x000fe20003800000 */
[----:B-----5:R-:W-:Y:S02]  /*13fc0*/  IMAD.MOV.U32 R13, RZ, RZ, R4 ;  /* 0x000000ffff0d7224 */ /* 0x020fe400078e0004 */
[----:B------:R-:W-:Y:S02]  /*13fd0*/  IMAD.MOV.U32 R12, RZ, RZ, 0x1 ;  /* 0x00000001ff0c7424 */ /* 0x000fe400078e00ff */
[----:B------:R-:W-:Y:S02]  /*13fe0*/  IMAD.MOV.U32 R11, RZ, RZ, RZ ;  /* 0x000000ffff0b7224 */ /* 0x000fe400078e00ff */
[----:B------:R-:W-:-:S07]  /*13ff0*/  IMAD.MOV.U32 R15, RZ, RZ, -0x1 ;  /* 0xffffffffff0f7424 */ /* 0x000fce00078e00ff */
[----:B0123--:R-:W-:Y:S05]  /*14000*/  WARPSYNC.COLLECTIVE R15, `(.L_x_1356) ;  /* 0x000000000f087348 */ /* 0x00ffea0003c00000 */
[----:B------:R4:W0:Y:S02]  /*14010*/  SHFL.UP P6, R14, R13, R12, R11 ;  /* 0x0400000c0d0e7389 */ /* 0x00082400000c000b */
[----:B01234-:R-:W-:Y:S01]  /*14020*/  ENDCOLLECTIVE ;  /* 0x000000000000791b */ /* 0x01ffe20003800000 */
.L_x_1356:
[----:B------:R-:W-:Y:S05]  /*14030*/  BSYNC B0 ;  /* 0x0000000000007941 */ /* 0x000fea0003800000 */
.L_x_1355:
[----:B------:R-:W-:Y:S01]  /*14040*/  SEL R13, R14, RZ, P1 ;  /* 0x000000ff0e0d7207 */ /* 0x000fe20000800000 */
[----:B------:R-:W-:Y:S01]  /*14050*/  IMAD.MOV.U32 R11, RZ, RZ, RZ ;  /* 0x000000ffff0b7224 */ /* 0x000fe200078e00ff */
[----:B------:R-:W-:Y:S01]  /*14060*/  MOV R12, 0x2 ;  /* 0x00000002000c7802 */ /* 0x000fe20000000f00 */
[----:B------:R-:W-:Y:S02]  /*14070*/  IMAD.MOV.U32 R15, RZ, RZ, -0x1 ;  /* 0xffffffffff0f7424 */ /* 0x000fe400078e00ff */
[----:B------:R-:W-:-:S07]  /*14080*/  IMAD.IADD R13, R4, 0x1, R13 ;  /* 0x00000001040d7824 */ /* 0x000fce00078e020d */
[----:B------:R-:W-:Y:S05]  /*14090*/  WARPSYNC.COLLECTIVE R15, `(.L_x_1357) ;  /* 0x000000000f087348 */ /* 0x000fea0003c00000 */
[----:B------:R0:W1:Y:S02]  /*140a0*/  SHFL.UP P6, R14, R13, R12, R11 ;  /* 0x0400000c0d0e7389 */ /* 0x00006400000c000b */
[----:B01----:R-:W-:Y:S01]  /*140b0*/  ENDCOLLECTIVE ;  /* 0x000000000000791b */ /* 0x003fe20003800000 */
.L_x_1357:
[----:B------:R-:W-:Y:S01]  /*140c0*/  IMAD.MOV.U32 R12, RZ, RZ, 0x4 ;  /* 0x00000004ff0c7424 */ /* 0x000fe200078e00ff */
[----:B------:R-:W-:-:S05]  /*140d0*/  SEL R0, R14, RZ, P2 ;  /* 0x000000ff0e007207 */ /* 0x000fca0001000000 */
[----:B------:R-:W-:-:S04]  /*140e0*/  IMAD.IADD R0, R13, 0x1, R0 ;  /* 0x000000010d007824 */ /* 0x000fc800078e0200 */
[----:B------:R-:W-:-:S07]  /*140f0*/  IMAD.MOV.U32 R13, RZ, RZ, R0 ;  /* 0x000000ffff0d7224 */ /* 0x000fce00078e0000 */
[----:B------:R-:W-:Y:S05]  /*14100*/  WARPSYNC.COLLECTIVE R15, `(.L_x_1358) ;  /* 0x000000000f087348 */ /* 0x000fea0003c00000 */
[----:B------:R0:W1:Y:S02]  /*14110*/  SHFL.UP P6, R14, R13, R12, R11 ;  /* 0x0400000c0d0e7389 */ /* 0x00006400000c000b */
[----:B01----:R-:W-:Y:S01]  /*14120*/  ENDCOLLECTIVE ;  /* 0x000000000000791b */ /* 0x003fe20003800000 */
.L_x_1358:
[----:B------:R-:W-:Y:S02]  /*14130*/  MOV R12, 0x8 ;  /* 0x00000008000c7802 */ /* 0x000fe40000000f00 */
[----:B------:R-:W-:-:S05]  /*14140*/  SEL R3, R14, RZ, P3 ;  /* 0x000000ff0e037207 */ /* 0x000fca0001800000 */
[----:B------:R-:W-:-:S04]  /*14150*/  IMAD.IADD R2, R0, 0x1, R3 ;  /* 0x0000000100027824 */ /* 0x000fc800078e0203 */
[----:B------:R-:W-:-:S07]  /*14160*/  IMAD.MOV.U32 R13, RZ, RZ, R2 ;  /* 0x000000ffff0d7224 */ /* 0x000fce00078e0002 */
[----:B------:R-:W-:Y:S05]  /*14170*/  WARPSYNC.COLLECTIVE R15, `(.L_x_1359) ;  /* 0x000000000f087348 */ /* 0x000fea0003c00000 */
[----:B------:R0:W1:Y:S02]  /*14180*/  SHFL.UP P6, R14, R13, R12, R11 ;  /* 0x0400000c0d0e7389 */ /* 0x00006400000c000b */
[----:B01----:R-:W-:Y:S01]  /*14190*/  ENDCOLLECTIVE ;  /* 0x000000000000791b */ /* 0x003fe20003800000 */
.L_x_1359:
[----:B------:R-:W-:Y:S01]  /*141a0*/  IMAD.MOV.U32 R12, RZ, RZ, 0x10 ;  /* 0x00000010ff0c7424 */ /* 0x000fe200078e00ff */
[----:B------:R-:W-:-:S05]  /*141b0*/  SEL R3, R14, RZ, P4 ;  /* 0x000000ff0e037207 */ /* 0x000fca0002000000 */
[----:B------:R-:W-:-:S04]  /*141c0*/  IMAD.IADD R3, R2, 0x1, R3 ;  /* 0x0000000102037824 */ /* 0x000fc800078e0203 */
[----:B------:R-:W-:-:S07]  /*141d0*/  IMAD.MOV.U32 R13, RZ, RZ, R3 ;  /* 0x000000ffff0d7224 */ /* 0x000fce00078e0003 */
[----:B------:R-:W-:Y:S05]  /*141e0*/  WARPSYNC.COLLECTIVE R15, `(.L_x_1360) ;  /* 0x000000000f087348 */ /* 0x000fea0003c00000 */
[----:B------:R0:W1:Y:S02]  /*141f0*/  SHFL.UP P6, R14, R13, R12, R11 ;  /* 0x0400000c0d0e7389 */ /* 0x00006400000c000b */
[----:B01----:R-:W-:Y:S01]  /*14200*/  ENDCOLLECTIVE ;  /* 0x000000000000791b */ /* 0x003fe20003800000 */
.L_x_1360:
        /* <DEDUP_REMOVED lines=8> */
.L_x_1361:
[----:B------:R-:W-:Y:S05]  /*14290*/  BRA `(.L_x_1362) ;  /* 0xffffffb400e07947 */ /* 0x000fea000383ffff */
.L_x_1226:
[----:B------:R-:W-:Y:S01]  /*142a0*/  BSSY B0, `(.L_x_1363) ;  /* 0x0000006000007945 */ /* 0x000fe20003800000 */
[----:B------:R-:W-:Y:S02]  /*142b0*/  PLOP3.LUT P6, PT, P6, PT, PT, 0x8, 0x0 ;  /* 0x000000000000781c */ /* 0x000fe400037ce170 */
[----:B------:R-:W-:-:S11]  /*142c0*/  MOV R15, 0xffffffff ;  /* 0xffffffff000f7802 */ /* 0x000fd60000000f00 */
[----:B012---:R-:W-:Y:S05]  /*142d0*/  WARPSYNC.COLLECTIVE R15, `(.L_x_1364) ;  /* 0x000000000f087348 */ /* 0x007fea0003c00000 */
[----:B------:R-:W-:Y:S01]  /*142e0*/  VOTE.ANY R14, PT, P6 ;  /* 0x00000000000e7806 */ /* 0x000fe200030e0100 */
[----:B012---:R-:W-:Y:S06]  /*142f0*/  ENDCOLLECTIVE ;  /* 0x000000000000791b */ /* 0x007fec0003800000 */
.L_x_1364:
[----:B------:R-:W-:Y:S05]  /*14300*/  BSYNC B0 ;  /* 0x0000000000007941 */ /* 0x000fea0003800000 */
.L_x_1363:
        /* <DEDUP_REMOVED lines=9> */
.L_x_1365:
[----:B------:R-:W-:Y:S01]  /*143a0*/  IMAD.MOV.U32 R4, RZ, RZ, R14 ;  /* 0x000000ffff047224 */ /* 0x000fe200078e000e */
[----:B------:R-:W-:Y:S06]  /*143b0*/  BRA `(.L_x_1366) ;  /* 0xffffffb400d07947 */ /* 0x000fec000383ffff */
.L_x_1228:
[----:B------:R-:W-:Y:S01]  /*143c0*/  BSSY B0, `(.L_x_1367) ;  /* 0x0000007000007945 */ /* 0x000fe20003800000 */
[----:B------:R-:W-:Y:S01]  /*143d0*/  IMAD.MOV.U32 R13, RZ, RZ, R6 ;  /* 0x000000ffff0d7224 */ /* 0x000fe200078e0006 */
[----:B------:R-:W-:Y:S01]  /*143e0*/  MOV R11, 0x1f ;  /* 0x0000001f000b7802 */ /* 0x000fe20000000f00 */
[----:B------:R-:W-:-:S07]  /*143f0*/  IMAD.MOV.U32 R15, RZ, RZ, -0x1 ;  /* 0xffffffffff0f7424 */ /* 0x000fce00078e00ff */
[----:B01234-:R-:W-:Y:S05]  /*14400*/  WARPSYNC.COLLECTIVE R15, `(.L_x_1368) ;  /* 0x000000000f087348 */ /* 0x01ffea0003c00000 */
[----:B------:R0:W0:Y:S02]  /*14410*/  SHFL.IDX P6, R14, R13, R12, R11 ;  /* 0x0000000c0d0e7389 */ /* 0x00002400000c000b */
[----:B01234-:R-:W-:Y:S01]  /*14420*/  ENDCOLLECTIVE ;  /* 0x000000000000791b */ /* 0x01ffe20003800000 */
.L_x_1368:
[----:B------:R-:W-:Y:S05]  /*14430*/  BSYNC B0 ;  /* 0x0000000000007941 */ /* 0x000fea0003800000 */
.L_x_1367:
[----:B------:R-:W-:Y:S05]  /*14440*/  BRA `(.L_x_1227) ;  /* 0xffffffb400c87947 */ /* 0x000fea000383ffff */
.L_x_1232:
[----:B0-----:R0:W1:Y:S02]  /*14450*/  SYNCS.PHASECHK.TRANS64.TRYWAIT P0, [R5+URZ+0x32420], R0 ;  /* 0x03242000050075a7 */ /* 0x001064000800017f */
[----:B-1----:R-:W-:Y:S05]  /*14460*/  @!P0 NANOSLEEP.SYNCS 0x989680 ;  /* 0x009896800000895d */ /* 0x002fea0003900000 */
[----:B------:R-:W1:Y:S02]  /*14470*/  @!P0 SYNCS.PHASECHK.TRANS64 P0, [R5+URZ+0x32420], R0 ;  /* 0x03242000050085a7 */ /* 0x000e64000800007f */
[----:B-1----:R-:W-:Y:S05]  /*14480*/  @!P0 BRA `(.L_x_1232) ;  /* 0xfffffffc00f08947 */ /* 0x002fea000383ffff */
[----:B------:R-:W-:Y:S05]  /*14490*/  BRA `(.L_x_1369) ;  /* 0xffffffb800b47947 */ /* 0x000fea000383ffff */
.L_x_1233:
        /* <DEDUP_REMOVED lines=8> */
[----:B0-23--:R-:W-:Y:S05]  /*14520*/  WARPSYNC.COLLECTIVE R15, `(.L_x_1371) ;  /* 0x000000000f087348 */ /* 0x00dfea0003c00000 */
[----:B------:R1:W4:Y:S02]  /*14530*/  SHFL.IDX P6, R14, R13, R12, R11 ;  /* 0x0000000c0d0e7389 */ /* 0x00032400000c000b */
[----:B01234-:R-:W-:Y:S01]  /*14540*/  ENDCOLLECTIVE ;  /* 0x000000000000791b */ /* 0x01ffe20003800000 */
.L_x_1371:
[----:B------:R-:W-:Y:S05]  /*14550*/  BSYNC B0 ;  /* 0x0000000000007941 */ /* 0x000fea0003800000 */
.L_x_1370:
[----:B------:R-:W-:Y:S05]  /*14560*/  BRA `(.L_x_1372) ;  /* 0xffffffb8009c7947 */ /* 0x000fea000383ffff */
.L_x_1236:
[----:B------:R-:W-:Y:S01]  /*14570*/  BSSY B1, `(.L_x_1373) ;  /* 0x0000006000017945 */ /* 0x000fe20003800000 */
[----:B------:R-:W-:-:S07]  /*14580*/  IMAD.MOV.U32 R15, RZ, RZ, -0x1 ;  /* 0xffffffffff0f7424 */ /* 0x000fce00078e00ff */
[----:B0-23--:R-:W-:Y:S05]  /*14590*/  WARPSYNC.COLLECTIVE R15, `(.L_x_1374) ;  /* 0x000000000f0c7348 */ /* 0x00dfea0003c00000 */
[----:B------:R-:W-:Y:S02]  /*145a0*/  ELECT P6, UR62, PT ;  /* 0x00000000003e782f */ /* 0x000fe400038c0000 */
[----:B------:R-:W-:Y:S01]  /*145b0*/  MOV R14, UR62 ;  /* 0x0000003e000e7c02 */ /* 0x000fe20008000f00 */
[----:B0-23--:R-:W-:Y:S10]  /*145c0*/  ENDCOLLECTIVE ;  /* 0x000000000000791b */ /* 0x00dff40003800000 */
.L_x_1374:
[----:B------:R-:W-:Y:S05]  /*145d0*/  BSYNC B1 ;  /* 0x0000000000017941 */ /* 0x000fea0003800000 */
.L_x_1373:
[----:B------:R-:W-:Y:S05]  /*145e0*/  BRA `(.L_x_1375) ;  /* 0xffffffb800947947 */ /* 0x000fea000383ffff */
.L_x_1238:
[----:B0-----:R0:W1:Y:S02]  /*145f0*/  SYNCS.PHASECHK.TRANS64.TRYWAIT P1, [R3+URZ+0x32440], R2 ;  /* 0x03244002030075a7 */ /* 0x001064000802017f */
[----:B-1----:R-:W-:Y:S05]  /*14600*/  @!P1 NANOSLEEP.SYNCS 0x989680 ;  /* 0x009896800000995d */ /* 0x002fea0003900000 */
[----:B------:R-:W1:Y:S02]  /*14610*/  @!P1 SYNCS.PHASECHK.TRANS64 P1, [R3+URZ+0x32440], R2 ;  /* 0x03244002030095a7 */ /* 0x000e64000802007f */
[----:B-1----:R-:W-:Y:S05]  /*14620*/  @!P1 BRA `(.L_x_1238) ;  /* 0xfffffffc00f09947 */ /* 0x002fea000383ffff */
[----:B------:R-:W-:Y:S05]  /*14630*/  BRA `(.L_x_1376) ;  /* 0xffffffb800bc7947 */ /* 0x000fea000383ffff */
.L_x_1240:
[----:B-1----:R1:W4:Y:S02]  /*14640*/  SYNCS.PHASECHK.TRANS64.TRYWAIT P1, [R5+URZ+0x32440], R0 ;  /* 0x03244000050075a7 */ /* 0x002324000802017f */
[----:B----4-:R-:W-:Y:S05]  /*14650*/  @!P1 NANOSLEEP.SYNCS 0x989680 ;  /* 0x009896800000995d */ /* 0x010fea0003900000 */
[----:B------:R-:W4:Y:S02]  /*14660*/  @!P1 SYNCS.PHASECHK.TRANS64 P1, [R5+URZ+0x32440], R0 ;  /* 0x03244000050095a7 */ /* 0x000f24000802007f */
[----:B----4-:R-:W-:Y:S05]  /*14670*/  @!P1 BRA `(.L_x_1240) ;  /* 0xfffffffc00f09947 */ /* 0x010fea000383ffff */
[----:B------:R-:W-:Y:S05]  /*14680*/  BRA `(.L_x_1377) ;  /* 0xffffffb800c87947 */ /* 0x000fea000383ffff */
.L_x_1242:
[----:B----4-:R4:W0:Y:S02]  /*14690*/  SYNCS.PHASECHK.TRANS64.TRYWAIT P1, [R3+URZ+0x32460], R2 ;  /* 0x03246002030075a7 */ /* 0x010824000802017f */
[----:B0-----:R-:W-:Y:S05]  /*146a0*/  @!P1 NANOSLEEP.SYNCS 0x989680 ;  /* 0x009896800000995d */ /* 0x001fea0003900000 */
[----:B------:R-:W0:Y:S02]  /*146b0*/  @!P1 SYNCS.PHASECHK.TRANS64 P1, [R3+URZ+0x32460], R2 ;  /* 0x03246002030095a7 */ /* 0x000e24000802007f */
[----:B0-----:R-:W-:Y:S05]  /*146c0*/  @!P1 BRA `(.L_x_1242) ;  /* 0xfffffffc00f09947 */ /* 0x001fea000383ffff */
[----:B------:R-:W-:Y:S05]  /*146d0*/  BRA `(.L_x_1378) ;  /* 0xffffffb800c47947 */ /* 0x000fea000383ffff */
.L_x_1379:
        /* <DEDUP_REMOVED lines=10> */
.L_x_6452:


//--------------------- .text._ZN7cutlass13device_kernelIN5flash11enable_sm90INS1_16FlashAttnFwdSm90INS1_25CollectiveMainloopFwdSm90ILi2EN4cute5tupleIJNS5_1CILi1EEES8_S8_EEENS6_IJNS7_ILi128EEENS7_ILi96EEENS7_ILi64EEEEEELi256ENS_10bfloat16_tEfNS_4arch4Sm90ELb0ELb0ELb1ELb1ELb1ELb1ELb1ELb1ELb0ELb1ELb0ELb0EEENS1_21CollectiveEpilogueFwdINS6_IJSA_NS7_ILi256EEESB_EEES9_SE_SG_Li256ELb1ELb1ELb0ELb0EEENS1_36VarlenDynamicPersistentTileSchedulerILi128ELi96ELi256ELi128ELb0ELb1ELb1ELb0ELb1ELb1EEEEEEEEEvNT_6ParamsE --------------------------
	.section	.text._ZN7cutlass13device_kernelIN5flash11enable_sm90INS1_16FlashAttnFwdSm90INS1_25CollectiveMainloopFwdSm90ILi2EN4cute5tupleIJNS5_1CILi1EEES8_S8_EEENS6_IJNS7_ILi128EEENS7_ILi96EEENS7_ILi64EEEEEELi256ENS_10bfloat16_tEfNS_4arch4Sm90ELb0ELb0ELb1ELb1ELb1ELb1ELb1ELb1ELb0ELb1ELb0ELb0EEENS1_21CollectiveEpilogueFwdINS6_IJSA_NS7_ILi256EEESB_EEES9_SE_SG_Li256ELb1ELb1ELb0ELb0EEENS1_36VarlenDynamicPersistentTileSchedulerILi128ELi96ELi256ELi128ELb0ELb1ELb1ELb0ELb1ELb1EEEEEEEEEvNT_6ParamsE,"ax",@progbits
	.align	128
.text._ZN7cutlass13device_kernelIN5flash11enable_sm90INS1_16FlashAttnFwdSm90INS1_25CollectiveMainloopFwdSm90ILi2EN4cute5tupleIJNS5_1CILi1EEES8_S8_EEENS6_IJNS7_ILi128EEENS7_ILi96EEENS7_ILi64EEEEEELi256ENS_10bfloat16_tEfNS_4arch4Sm90ELb0ELb0ELb1ELb1ELb1ELb1ELb1ELb1ELb0ELb1ELb0ELb0EEENS1_21CollectiveEpilogueFwdINS6_IJSA_NS7_ILi256EEESB_EEES9_SE_SG_Li256ELb1ELb1ELb0ELb0EEENS1_36VarlenDynamicPersistentTileSchedulerILi128ELi96ELi256ELi128ELb0ELb1ELb1ELb0ELb1ELb1EEEEEEEEEvNT_6ParamsE:
        .type           _ZN7cutlass13device_kernelIN5flash11enable_sm90INS1_16FlashAttnFwdSm90INS1_25CollectiveMainloopFwdSm90ILi2EN4cute5tupleIJNS5_1CILi1EEES8_S8_EEENS6_IJNS7_ILi128EEENS7_ILi96EEENS7_ILi64EEEEEELi256ENS_10bfloat16_tEfNS_4arch4Sm90ELb0ELb0ELb1ELb1ELb1ELb1ELb1ELb1ELb0ELb1ELb0ELb0EEENS1_21CollectiveEpilogueFwdINS6_IJSA_NS7_ILi256EEESB_EEES9_SE_SG_Li256ELb1ELb1ELb0ELb0EEENS1_36VarlenDynamicPersistentTileSchedulerILi128ELi96ELi256ELi128ELb0ELb1ELb1ELb0ELb1ELb1EEEEEEEEEvNT_6ParamsE,@function
        .size           _ZN7cutlass13device_kernelIN5flash11enable_sm90INS1_16FlashAttnFwdSm90INS1_25CollectiveMainloopFwdSm90ILi2EN4cute5tupleIJNS5_1CILi1EEES8_S8_EEENS6_IJNS7_ILi128EEENS7_ILi96EEENS7_ILi64EEEEEELi256ENS_10bfloat16_tEfNS_4arch4Sm90ELb0ELb0ELb1ELb1ELb1ELb1ELb1ELb1ELb0ELb1ELb0ELb0EEENS1_21CollectiveEpilogueFwdINS6_IJSA_NS7_ILi256EEESB_EEES9_SE_SG_Li256ELb1ELb1ELb0ELb0EEENS1_36VarlenDynamicPersistentTileSchedulerILi128ELi96ELi256ELi128ELb0ELb1ELb1ELb0ELb1ELb1EEEEEEEEEvNT_6ParamsE,(.L_x_6453 - _ZN7cutlass13device_kernelIN5flash11enable_sm90INS1_16FlashAttnFwdSm90INS1_25CollectiveMainloopFwdSm90ILi2EN4cute5tupleIJNS5_1CILi1EEES8_S8_EEENS6_IJNS7_ILi128EEENS7_ILi96EEENS7_ILi64EEEEEELi256ENS_10bfloat16_tEfNS_4arch4Sm90ELb0ELb0ELb1ELb1ELb1ELb1ELb1ELb1ELb0ELb1ELb0ELb0EEENS1_21CollectiveEpilogueFwdINS6_IJSA_NS7_ILi256EEESB_EEES9_SE_SG_Li256ELb1ELb1ELb0ELb0EEENS1_36VarlenDynamicPersistentTileSchedulerILi128ELi96ELi256ELi128ELb0ELb1ELb1ELb0ELb1ELb1EEEEEEEEEvNT_6ParamsE)
        .other          _ZN7cutlass13device_kernelIN5flash11enable_sm90INS1_16FlashAttnFwdSm90INS1_25CollectiveMainloopFwdSm90ILi2EN4cute5tupleIJNS5_1CILi1EEES8_S8_EEENS6_IJNS7_ILi128EEENS7_ILi96EEENS7_ILi64EEEEEELi256ENS_10bfloat16_tEfNS_4arch4Sm90ELb0ELb0ELb1ELb1ELb1ELb1ELb1ELb1ELb0ELb1ELb0ELb0EEENS1_21CollectiveEpilogueFwdINS6_IJSA_NS7_ILi256EEESB_EEES9_SE_SG_Li256ELb1ELb1ELb0ELb0EEENS1_36VarlenDynamicPersistentTileSchedulerILi128ELi96ELi256ELi128ELb0ELb1ELb1ELb0ELb1ELb1EEEEEEEEEvNT_6ParamsE,@"STO_CUDA_ENTRY STV_DEFAULT"
_ZN7cutlass13device_kernelIN5flash11enable_sm90INS1_16FlashAttnFwdSm90INS1_25CollectiveMainloopFwdSm90ILi2EN4cute5tupleIJNS5_1CILi1EEES8_S8_EEENS6_IJNS7_ILi128EEENS7_ILi96EEENS7_ILi64EEEEEELi256ENS_10bfloat16_tEfNS_4arch4Sm90ELb0ELb0ELb1ELb1ELb1ELb1ELb1ELb1ELb0ELb1ELb0ELb0EEENS1_21CollectiveEpilogueFwdINS6_IJSA_NS7_ILi256EEESB_EEES9_SE_SG_Li256ELb1ELb1ELb0ELb0EEENS1_36VarlenDynamicPersistentTileSchedulerILi128ELi96ELi256ELi128ELb0ELb1ELb1ELb0ELb1ELb1EEEEEEEEEvNT_6ParamsE:
        /* <DEDUP_REMOVED lines=17> */
.L_x_1381:
[----:B------:R-:W-:Y:S05]  /*0110*/  BSYNC B0 ;  /* 0x0000000000007941 */ /* 0x000fea0003800000 */
.L_x_1380:
[----:B------:R-:W-:Y:S01]  /*0120*/  VOTEU.ANY UP0, P0 ;  /* 0x00000000003f7886 */ /* 0x000fe20000000100 */
[----:B------:R-:W0:Y:S01]  /*0130*/  SHFL.IDX PT, R2, R0, RZ, 0x1f ;  /* 0x00001fff00027589 */ /* 0x000e2200000e0000 */
[----:B------:R-:W-:Y:S01]  /*0140*/  UMOV UR4, 0x80 ;  /* 0x0000008000047882 */ /* 0x000fe20000000000 */
[----:B------:R-:W-:Y:S01]  /*0150*/  UMOV UR7, 0x100 ;  /* 0x0000010000077882 */ /* 0x000fe20000000000 */
[----:B------:R-:W-:Y:S01]  /*0160*/  VOTEU.ANY UP1, P0 ;  /* 0x00000000003f7886 */ /* 0x000fe20000020100 */
[----:B------:R-:W1:Y:S01]  /*0170*/  @UP0 S2UR UR8, SR_CgaCtaId ;  /* 0x00000000000809c3 */ /* 0x000e620000008800 */
[----:B------:R-:W-:Y:S01]  /*0180*/  @UP0 UMOV UR6, 0x400 ;  /* 0x0000040000060882 */ /* 0x000fe20000000000 */
[----:B------:R-:W-:-:S04]  /*0190*/  @UP0 UIADD3 UR4, -UR4, 0x100000, URZ ;  /* 0x0010000004040890 */ /* 0x000fc8000fffe13f */
[----:B------:R-:W-:Y:S02]  /*01a0*/  @UP0 USHF.L.U32 UR5, UR4, 0xb, URZ ;  /* 0x0000000b04050899 */ /* 0x000fe4000800063f */
[----:B------:R-:W-:Y:S01]  /*01b0*/  @UP0 USHF.L.U32 UR4, UR4, 0x1, URZ ;  /* 0x0000000104040899 */ /* 0x000fe2000800063f */
[----:B------:R-:W-:Y:S01]  /*01c0*/  SHF.R.U32.HI R3, RZ, 0x7, R3 ;  /* 0x00000007ff037819 */ /* 0x000fe20000011603 */
[----:B------:R-:W-:Y:S01]  /*01d0*/  VOTEU.ANY UP2, P0 ;  /* 0x00000000003f7886 */ /* 0x000fe20000040100 */
[----:B0-----:R-:W-:-:S03]  /*01e0*/  ISETP.NE.AND P1, PT, R2, RZ, PT ;  /* 0x000000ff0200720c */ /* 0x001fc60003f25270 */
[----:B------:R0:W2:Y:S01]  /*01f0*/  SHFL.IDX PT, R2, R3, RZ, 0x1f ;  /* 0x00001fff03027589 */ /* 0x0000a200000e0000 */
[----:B-1----:R-:W-:Y:S02]  /*0200*/  @UP0 ULEA UR8, UR8, UR6, 0x18 ;  /* 0x0000000608080291 */ /* 0x002fe4000f8ec03f */
[----:B------:R-:W-:-:S04]  /*0210*/  @UP0 UIADD3 UR6, -UR7, 0x100000, URZ ;  /* 0x0010000007060890 */ /* 0x000fc8000fffe13f */
[----:B------:R-:W-:Y:S02]  /*0220*/  @UP0 USHF.L.U32 UR7, UR6, 0xb, URZ ;  /* 0x0000000b06070899 */ /* 0x000fe4000800063f */
[----:B------:R-:W-:Y:S01]  /*0230*/  @UP0 USHF.L.U32 UR6, UR6, 0x1, URZ ;  /* 0x0000000106060899 */ /* 0x000fe2000800063f */
[----:B------:R-:W-:Y:S01]  /*0240*/  VOTEU.ANY UP0, P0 ;  /* 0x00000000003f7886 */ /* 0x000fe20000000100 */
[----:B------:R-:W1:Y:S04]  /*0250*/  FENCE.VIEW.ASYNC.S ;  /* 0x00000000000073c6 */ /* 0x000e680000000000 */
[----:B-1----:R0:W1:Y:S01]  /*0260*/  @UP0 SYNCS.EXCH.64 URZ, [UR8+0x32400], UR4 ;  /* 0x03240004083f05b2 */ /* 0x0020620008000100 */
[----:B------:R0:W3:Y:S05]  /*0270*/  @UP1 SYNCS.EXCH.64 URZ, [UR8+0x32410], UR4 ;  /* 0x03241004083f15b2 */ /* 0x0000ea0008000100 */
[----:B------:R0:W4:Y:S02]  /*0280*/  @UP2 SYNCS.EXCH.64 URZ, [UR8+0x32420], UR6 ;  /* 0x03242006083f25b2 */ /* 0x0001240008000100 */
        /* <DEDUP_REMOVED lines=19> */
.L_x_1382:
        /* <DEDUP_REMOVED lines=22> */
.L_x_1383:
        /* <DEDUP_REMOVED lines=18> */
.L_x_1384:
        /* <DEDUP_REMOVED lines=22> */
.L_x_1385:
        /* <DEDUP_REMOVED lines=22> */
.L_x_1386:
[----:B--2---:R-:W-:Y:S01]  /*0900*/  ISETP.NE.AND P0, PT, R2, RZ, PT ;  /* 0x000000ff0200720c */ /* 0x004fe20003f05270 */
[----:B------:R-:W-:Y:S01]  /*0910*/  IMAD.MOV.U32 R2, RZ, RZ, 0x1 ;  /* 0x00000001ff027424 */ /* 0x000fe200078e00ff */
[----:B------:R-:W-:Y:S01]  /*0920*/  NOP ;  /* 0x0000000000007918 */ /* 0x000fe20000000000 */
[----:B------:R-:W-:Y:S01]  /*0930*/  ULDC.64 UR60, c[0x0][0x208] ;  /* 0x00008200003c7ab9 */ /* 0x000fe20000000a00 */
[----:B------:R-:W-:Y:S02]  /*0940*/  BSSY B9, `(.L_x_1387) ;  /* 0x00018b7000097945 */ /* 0x000fe40003800000 */
[----:B------:R-:W-:-:S05]  /*0950*/  SEL R2, R2, 0x2, !P0 ;  /* 0x0000000202027807 */ /* 0x000fca0004000000 */
[----:B------:R2:W-:Y:S01]  /*0960*/  STL [R1+0x8], R2 ;  /* 0x0000080201007387 */ /* 0x0005e20000100800 */
[----:B01-34-:R-:W-:Y:S06]  /*0970*/  BAR.SYNC.DEFER_BLOCKING 0x0 ;  /* 0x0000000000007b1d */ /* 0x01bfec0000010000 */
[----:B------:R-:W-:Y:S05]  /*0980*/  @!P0 BRA `(.L_x_1388) ;  /* 0x0000011800208947 */ /* 0x000fea0003800000 */
.L_x_1389:
[----:B------:R-:W-:-:S08]  /*0990*/  NOP ;  /* 0x0000000000007918 */ /* 0x000fd00000000000 */
[----:B------:R-:W0:Y:S02]  /*09a0*/  USETMAXREG.TRY_ALLOC.CTAPOOL UP0, 0xe8 ;  /* 0x000000e8000079c8 */ /* 0x000e240008000600 */
[----:B0-----:R-:W-:-:S13]  /*09b0*/  PLOP3.LUT P0, PT, PT, PT, UP0, 0x80, 0x0 ;  /* 0x000000000000781c */ /* 0x001fda0003f0f008 */
[----:B------:R-:W-:Y:S05]  /*09c0*/  @!P0 BRA `(.L_x_1389) ;  /* 0xfffffffc00f08947 */ /* 0x000fea000383ffff */
[----:B------:R-:W2:Y:S01]  /*09d0*/  S2R R0, SR_TID.X ;  /* 0x0000000000007919 */ /* 0x000ea20000002100 */
[----:B------:R-:W-:Y:S01]  /*09e0*/  MOV R19, 0x400 ;  /* 0x0000040000137802 */ /* 0x000fe20000000f00 */
[----:B------:R-:W-:Y:S01]  /*09f0*/  ULDC UR4, c[0x0][0xd3c] ;  /* 0x00034f0000047ab9 */ /* 0x000fe20000000800 */
[----:B--2---:R-:W-:Y:S02]  /*0a00*/  SHF.R.U32.HI R2, RZ, 0x7, R0 ;  /* 0x00000007ff027819 */ /* 0x004fe40000011600 */
[----:B------:R-:W0:Y:S01]  /*0a10*/  S2R R0, SR_CgaCtaId ;  /* 0x0000000000007919 */ /* 0x000e220000008800 */
        /* <DEDUP_REMOVED lines=9> */
[----:B------:R-:W2:Y:S01]  /*0ab0*/  LDL.LU R13, [R1+0x8] ;  /* 0x00000800010d7983 */ /* 0x000ea20000300800 */
[----:B------:R-:W0:Y:S02]  /*0ac0*/  S2R R0, SR_TID.X ;  /* 0x0000000000007919 */ /* 0x000e240000002100 */
[----:B0-----:R-:W-:-:S05]  /*0ad0*/  VIADD R12, R0, 0xffffff80 ;  /* 0xffffff80000c7836 */ /* 0x001fca0000000000 */
[----:B------:R-:W-:-:S04]  /*0ae0*/  SHF.R.S32.HI R0, RZ, 0x1f, R12 ;  /* 0x0000001fff007819 */ /* 0x000fc8000001140c */
[----:B------:R-:W-:-:S04]  /*0af0*/  LEA.HI R2, R0, R12, RZ, 0x7 ;  /* 0x0000000c00027211 */ /* 0x000fc800078f38ff */
[----:B------:R-:W-:-:S05]  /*0b00*/  LOP3.LUT R3, R2, 0xffffff80, RZ, 0xc0, !PT ;  /* 0xffffff8002037812 */ /* 0x000fca00078ec0ff */
[----:B------:R-:W-:-:S05]  /*0b10*/  IMAD.IADD R11, R12, 0x1, -R3 ;  /* 0x000000010c0b7824 */ /* 0x000fca00078e0a03 */
[----:B------:R-:W-:-:S04]  /*0b20*/  SHF.R.S32.HI R7, RZ, 0x1f, R11 ;  /* 0x0000001fff077819 */ /* 0x000fc8000001140b */
[----:B------:R-:W-:-:S04]  /*0b30*/  LEA.HI R8, R7, R11, RZ, 0x2 ;  /* 0x0000000b07087211 */ /* 0x000fc800078f10ff */
[--C-:B------:R-:W-:Y:S02]  /*0b40*/  SHF.R.S32.HI R4, RZ, 0x2, R8.reuse ;  /* 0x00000002ff047819 */ /* 0x100fe40000011408 */
[----:B------:R-:W-:-:S04]  /*0b50*/  SHF.R.S32.HI R3, RZ, 0x1f, R8 ;  /* 0x0000001fff037819 */ /* 0x000fc80000011408 */
[----:B------:R-:W-:Y:S02]  /*0b60*/  LEA.HI R5, R3, R4, RZ, 0x3 ;  /* 0x0000000403057211 */ /* 0x000fe400078f18ff */
[----:B------:R-:W-:Y:S02]  /*0b70*/  LEA.HI R3, R0, R12, RZ, 0x4 ;  /* 0x0000000c00037211 */ /* 0x000fe400078f20ff */
[----:B------:R-:W-:Y:S02]  /*0b80*/  LOP3.LUT R9, R5, 0xfffffff8, RZ, 0xc0, !PT ;  /* 0xfffffff805097812 */ /* 0x000fe400078ec0ff */
[----:B------:R-:W-:Y:S02]  /*0b90*/  SHF.R.S32.HI R14, RZ, 0x7, R2 ;  /* 0x00000007ff0e7819 */ /* 0x000fe40000011402 */
[----:B------:R-:W-:Y:S01]  /*0ba0*/  SHF.R.S32.HI R6, RZ, 0x4, R3 ;  /* 0x00000004ff067819 */ /* 0x000fe20000011403 */
[----:B------:R-:W-:Y:S01]  /*0bb0*/  IMAD.IADD R10, R4, 0x1, -R9 ;  /* 0x00000001040a7824 */ /* 0x000fe200078e0a09 */
[----:B------:R-:W-:-:S02]  /*0bc0*/  LEA.HI R7, R7, R11, RZ, 0x5 ;  /* 0x0000000b07077211 */ /* 0x000fc400078f28ff */
[----:B------:R-:W-:Y:S02]  /*0bd0*/  LEA.HI R2, R2, R14, RZ, 0x1 ;  /* 0x0000000e02027211 */ /* 0x000fe400078f08ff */
[C---:B------:R-:W-:Y:S02]  /*0be0*/  LOP3.LUT R4, R3.reuse, 0x3fffff0, RZ, 0xc0, !PT ;  /* 0x03fffff003047812 */ /* 0x040fe400078ec0ff */
[----:B------:R-:W-:Y:S02]  /*0bf0*/  LEA.HI R3, R3, R6, RZ, 0x1 ;  /* 0x0000000603037211 */ /* 0x000fe400078f08ff */
[----:B------:R-:W-:Y:S02]  /*0c00*/  SHF.R.S32.HI R7, RZ, 0x5, R7 ;  /* 0x00000005ff077819 */ /* 0x000fe40000011407 */
[----:B------:R-:W-:Y:S02]  /*0c10*/  LOP3.LUT R2, R2, 0x3fffffe, RZ, 0xc0, !PT ;  /* 0x03fffffe02027812 */ /* 0x000fe400078ec0ff */
[----:B------:R-:W-:Y:S01]  /*0c20*/  LOP3.LUT R3, R3, 0x1ffffffe, RZ, 0xc0, !PT ;  /* 0x1ffffffe03037812 */ /* 0x000fe200078ec0ff */
[----:B------:R-:W-:Y:S01]  /*0c30*/  IMAD R7, R7, 0x10, R10 ;  /* 0x0000001007077824 */ /* 0x000fe200078e020a */
[----:B------:R-:W-:Y:S01]  /*0c40*/  LEA.HI R5, R0, R12, RZ, 0x5 ;  /* 0x0000000c00057211 */ /* 0x000fe200078f28ff */
[----:B------:R-:W-:-:S02]  /*0c50*/  IMAD.IADD R2, R14, 0x1, -R2 ;  /* 0x000000010e027824 */ /* 0x000fc400078e0a02 */
[----:B------:R-:W-:Y:S01]  /*0c60*/  IMAD.IADD R3, R6, 0x1, -R3 ;  /* 0x0000000106037824 */ /* 0x000fe200078e0a03 */
[----:B------:R-:W-:Y:S01]  /*0c70*/  SHF.R.S32.HI R15, RZ, 0x5, R5 ;  /* 0x00000005ff0f7819 */ /* 0x000fe20000011405 */
[----:B------:R-:W-:Y:S02]  /*0c80*/  IMAD.IADD R4, R12, 0x1, -R4 ;  /* 0x000000010c047824 */ /* 0x000fe400078e0a04 */
[----:B------:R-:W-:Y:S01]  /*0c90*/  IMAD R6, R2, 0x40, R7 ;  /* 0x0000004002067824 */ /* 0x000fe200078e0207 */
[----:B------:R-:W-:Y:S01]  /*0ca0*/  LEA.HI R2, R0, R12, RZ, 0x2 ;  /* 0x0000000c00027211 */ /* 0x000fe200078f10ff */
[----:B------:R-:W-:-:S03]  /*0cb0*/  IMAD R4, R15, 0x10, R4 ;  /* 0x000000100f047824 */ /* 0x000fc600078e0204 */
[--C-:B------:R-:W-:Y:S01]  /*0cc0*/  SHF.R.S32.HI R200, RZ, 0x2, R2.reuse ;  /* 0x00000002ffc87819 */ /* 0x100fe20000011402 */
[----:B------:R-:W-:Y:S01]  /*0cd0*/  IMAD R5, R4, 0x8, R3 ;  /* 0x0000000804057824 */ /* 0x000fe200078e0203 */
[----:B------:R-:W-:Y:S02]  /*0ce0*/  LEA.HI R0, R0, R12, RZ, 0x3 ;  /* 0x0000000c00007211 */ /* 0x000fe400078f18ff */
[----:B------:R-:W-:Y:S01]  /*0cf0*/  SHF.R.S32.HI R3, RZ, 0x1f, R2 ;  /* 0x0000001fff037819 */ /* 0x000fe20000011402 */
[----:B------:R-:W-:Y:S01]  /*0d00*/  VIADD R9, R200, 0x40 ;  /* 0x00000040c8097836 */ /* 0x000fe20000000000 */
[----:B------:R-:W-:Y:S02]  /*0d10*/  LOP3.LUT R2, R2, 0xfffffffc, RZ, 0xc0, !PT ;  /* 0xfffffffc02027812 */ /* 0x000fe400078ec0ff */
[----:B------:R-:W-:Y:S02]  /*0d20*/  SHF.R.S32.HI R4, RZ, 0x3, R0 ;  /* 0x00000003ff047819 */ /* 0x000fe40000011400 */
[----:B------:R-:W-:Y:S01]  /*0d30*/  LOP3.LUT R0, R0, 0xfffffff8, RZ, 0xc0, !PT ;  /* 0xfffffff800007812 */ /* 0x000fe200078ec0ff */
[----:B------:R-:W-:Y:S01]  /*0d40*/  IMAD.IADD R7, R12, 0x1, -R2 ;  /* 0x000000010c077824 */ /* 0x000fe200078e0a02 */
[----:B------:R-:W-:-:S02]  /*0d50*/  SHF.R.S32.HI R4, RZ, 0x1f, R9 ;  /* 0x0000001fff047819 */ /* 0x000fc40000011409 */
[----:B------:R-:W-:Y:S01]  /*0d60*/  LEA.HI R3, R3, R200, RZ, 0x3 ;  /* 0x000000c803037211 */ /* 0x000fe200078f18ff */
[----:B------:R-:W-:Y:S01]  /*0d70*/  IMAD.IADD R0, R12, 0x1, -R0 ;  /* 0x000000010c007824 */ /* 0x000fe200078e0a00 */
[----:B------:R-:W-:Y:S01]  /*0d80*/  LEA.HI R4, R4, R9, RZ, 0x3 ;  /* 0x0000000904047211 */ /* 0x000fe200078f18ff */
[----:B------:R-:W-:Y:S01]  /*0d90*/  IMAD.SHL.U32 R2, R9, 0x40, RZ ;  /* 0x0000004009027824 */ /* 0x000fe200078e00ff */
[----:B------:R-:W-:Y:S02]  /*0da0*/  LOP3.LUT R3, R3, 0xfffffff8, RZ, 0xc0, !PT ;  /* 0xfffffff803037812 */ /* 0x000fe400078ec0ff */
[----:B------:R-:W-:Y:S01]  /*0db0*/  LEA.HI R0, R7, R7, RZ, 0x1 ;  /* 0x0000000707007211 */ /* 0x000fe200078f08ff */
[----:B------:R-:W-:Y:S02]  /*0dc0*/  IMAD.SHL.U32 R4, R4, 0x40, RZ ;  /* 0x0000004004047824 */ /* 0x000fe400078e00ff */
[----:B------:R-:W-:Y:S01]  /*0dd0*/  IMAD.IADD R10, R200, 0x1, -R3 ;  /* 0x00000001c80a7824 */ /* 0x000fe200078e0a03 */
[----:B------:R-:W-:-:S02]  /*0de0*/  LOP3.LUT R0, R0, 0x1ffffffe, RZ, 0xc0, !PT ;  /* 0x1ffffffe00007812 */ /* 0x000fc400078ec0ff */
[----:B------:R-:W-:Y:S02]  /*0df0*/  LOP3.LUT R3, R2, 0x1c0, RZ, 0xc0, !PT ;  /* 0x000001c002037812 */ /* 0x000fe400078ec0ff */
[C---:B------:R-:W-:Y:S01]  /*0e00*/  SHF.L.U32 R16, R7.reuse, 0x3, RZ ;  /* 0x0000000307107819 */ /* 0x040fe200000006ff */
[C---:B------:R-:W-:Y:S01]  /*0e10*/  IMAD.SHL.U32 R22, R7.reuse, 0x4, RZ ;  /* 0x0000000407167824 */ /* 0x040fe200078e00ff */
[----:B------:R-:W-:Y:S01]  /*0e20*/  LOP3.LUT R4, R4, 0xfffffe00, RZ, 0xc0, !PT ;  /* 0xfffffe0004047812 */ /* 0x000fe200078ec0ff */
[----:B------:R-:W-:Y:S01]  /*0e30*/  IMAD.IADD R0, R7, 0x1, -R0 ;  /* 0x0000000107007824 */ /* 0x000fe200078e0a00 */
[----:B------:R-:W-:Y:S01]  /*0e40*/  SHF.R.U32.HI R7, RZ, 0x3, R3 ;  /* 0x00000003ff077819 */ /* 0x000fe20000011603 */
[----:B------:R-:W-:Y:S01]  /*0e50*/  STL [R1+0x74], R6 ;  /* 0x0000740601007387 */ /* 0x000fe20000100800 */
[----:B------:R-:W-:Y:S02]  /*0e60*/  LOP3.LUT R3, R3, 0x38, R16, 0xf8, !PT ;  /* 0x0000003803037812 */ /* 0x000fe400078ef810 */
[----:B------:R-:W-:Y:S01]  /*0e70*/  LOP3.LUT R8, R8, 0x7ffffffc, RZ, 0xc0, !PT ;  /* 0x7ffffffc08087812 */ /* 0x000fe200078ec0ff */
[----:B------:R-:W-:Y:S04]  /*0e80*/  STL [R1+0x64], RZ ;  /* 0x000064ff01007387 */ /* 0x000fe80000100800 */
[----:B------:R-:W-:Y:S04]  /*0e90*/  STL [R1+0x6c], R10 ;  /* 0x00006c0a01007387 */ /* 0x000fe80000100800 */
[----:B------:R0:W-:Y:S01]  /*0ea0*/  STL [R1+0x58], R4 ;  /* 0x0000580401007387 */ /* 0x0001e20000100800 */
[----:B------:R-:W-:-:S02]  /*0eb0*/  IMAD.SHL.U32 R5, R5, 0x8, RZ ;  /* 0x0000000805057824 */ /* 0x000fc400078e00ff */
[----:B------:R-:W-:Y:S01]  /*0ec0*/  IMAD R0, R0, 0x8, R6 ;  /* 0x0000000800007824 */ /* 0x000fe200078e0206 */
[----:B0-----:R-:W-:Y:S01]  /*0ed0*/  LOP3.LUT R4, R4, R3, R7, 0xf6, !PT ;  /* 0x0000000304047212 */ /* 0x001fe200078ef607 */
[----:B------:R-:W-:-:S04]  /*0ee0*/  IMAD.IADD R7, R11, 0x1, -R8 ;  /* 0x000000010b077824 */ /* 0x000fc800078e0a08 */
[----:B------:R-:W-:Y:S01]  /*0ef0*/  IMAD R3, R4, 0x2, R19 ;  /* 0x0000000204037824 */ /* 0x000fe200078e0213 */
[----:B------:R0:W-:Y:S04]  /*0f00*/  STL [R1+0x78], R7 ;  /* 0x0000780701007387 */ /* 0x0001e80000100800 */
[----:B------:R0:W-:Y:S04]  /*0f10*/  STL [R1+0x80], R5 ;  /* 0x0000800501007387 */ /* 0x0001e80000100800 */
[----:B------:R0:W-:Y:S04]  /*0f20*/  STL [R1+0x7c], R0 ;  /* 0x00007c0001007387 */ /* 0x0001e80000100800 */
[----:B------:R0:W-:Y:S01]  /*0f30*/  STL [R1+0x70], R3 ;  /* 0x0000700301007387 */ /* 0x0001e20000100800 */
[----:B------:R-:W-:-:S02]  /*0f40*/  VIADD R2, R16, 0x20 ;  /* 0x0000002010027836 */ /* 0x000fc40000000000 */
[C---:B------:R-:W-:Y:S02]  /*0f50*/  VIADD R209, R16.reuse, 0x40 ;  /* 0x0000004010d17836 */ /* 0x040fe40000000000 */
[C---:B------:R-:W-:Y:S02]  /*0f60*/  VIADD R208, R16.reuse, 0x60 ;  /* 0x0000006010d07836 */ /* 0x040fe40000000000 */
[C---:B------:R-:W-:Y:S02]  /*0f70*/  VIADD R207, R16.reuse, 0x80 ;  /* 0x0000008010cf7836 */ /* 0x040fe40000000000 */
[C---:B------:R-:W-:Y:S02]  /*0f80*/  VIADD R206, R16.reuse, 0xa0 ;  /* 0x000000a010ce7836 */ /* 0x040fe40000000000 */
[C---:B------:R-:W-:Y:S02]  /*0f90*/  VIADD R211, R16.reuse, 0xc0 ;  /* 0x000000c010d37836 */ /* 0x040fe40000000000 */
[----:B------:R-:W-:Y:S01]  /*0fa0*/  VIADD R210, R16, 0xe0 ;  /* 0x000000e010d27836 */ /* 0x000fe20000000000 */
[----:B------:R-:W-:Y:S01]  /*0fb0*/  SHF.R.S32.HI R17, RZ, 0x1f, R16 ;  /* 0x0000001fff117819 */ /* 0x000fe20000011410 */
[----:B------:R-:W-:Y:S01]  /*0fc0*/  IMAD.MOV.U32 R18, RZ, RZ, RZ ;  /* 0x000000ffff127224 */ /* 0x000fe200078e00ff */
[----:B------:R-:W-:Y:S01]  /*0fd0*/  SHF.R.S32.HI R202, RZ, 0x1f, R2 ;  /* 0x0000001fffca7819 */ /* 0x000fe20000011402 */
[----:B------:R-:W-:Y:S01]  /*0fe0*/  IMAD.MOV.U32 R203, RZ, RZ, RZ ;  /* 0x000000ffffcb7224 */ /* 0x000fe200078e00ff */
[----:B------:R-:W-:Y:S01]  /*0ff0*/  SHF.R.S32.HI R218, RZ, 0x1f, R209 ;  /* 0x0000001fffda7819 */ /* 0x000fe200000114d1 */
[----:B------:R-:W-:Y:S01]  /*1000*/  IMAD.MOV.U32 R212, RZ, RZ, RZ ;  /* 0x000000ffffd47224 */ /* 0x000fe200078e00ff */
[----:B------:R-:W-:Y:S01]  /*1010*/  SHF.R.S32.HI R217, RZ, 0x1f, R208 ;  /* 0x0000001fffd97819 */ /* 0x000fe200000114d0 */
[----:B------:R-:W-:Y:S01]  /*1020*/  IMAD.MOV.U32 R201, RZ, RZ, RZ ;  /* 0x000000ffffc97224 */ /* 0x000fe200078e00ff */
[----:B------:R-:W-:Y:S01]  /*1030*/  SHF.R.S32.HI R216, RZ, 0x1f, R207 ;  /* 0x0000001fffd87819 */ /* 0x000fe200000114cf */
[----:B------:R-:W-:Y:S01]  /*1040*/  VIADD R204, R22, 0x10 ;  /* 0x0000001016cc7836 */ /* 0x000fe20000000000 */
[----:B------:R-:W-:-:S02]  /*1050*/  SHF.R.S32.HI R215, RZ, 0x1f, R206 ;  /* 0x0000001fffd77819 */ /* 0x000fc400000114ce */
[----:B------:R-:W-:Y:S02]  /*1060*/  SHF.R.S32.HI R214, RZ, 0x1f, R211 ;  /* 0x0000001fffd67819 */ /* 0x000fe400000114d3 */
[----:B------:R-:W-:Y:S02]  /*1070*/  SHF.R.S32.HI R213, RZ, 0x1f, R210 ;  /* 0x0000001fffd57819 */ /* 0x000fe400000114d2 */
[----:B0-2---:R-:W-:-:S07]  /*1080*/  LOP3.LUT R205, R13, 0x1, RZ, 0xfc, !PT ;  /* 0x000000010dcd7812 */ /* 0x005fce00078efcff */
.L_x_1533:
[----:B0-----:R-:W0:Y:S02]  /*1090*/  LDC.64 R4, c[0x0][0xd88] ;  /* 0x00036200ff047b82 */ /* 0x001e240000000a00 */
[----:B0-----:R-:W-:-:S05]  /*10a0*/  IMAD.WIDE R4, R35, 0x4, R4 ;  /* 0x0000000423047825 */ /* 0x001fca00078e0204 */
[----:B--2---:R-:W2:Y:S01]  /*10b0*/  LDG.E R3, desc[UR60][R4.64] ;  /* 0x0000003c04037981 */ /* 0x004ea2000c1e1900 */
        /* <DEDUP_REMOVED lines=10> */
[----:B---3--:R-:W-:-:S08]  /*1160*/  IMAD.SHL.U32 R32, R3, 0x4, RZ ;  /* 0x0000000403207824 */ /* 0x008fd000078e00ff */
[C---:B------:R-:W-:Y:S01]  /*1170*/  @P1 LEA R6, P2, R3.reuse, UR4, 0x2 ;  /* 0x0000000403061c11 */ /* 0x040fe2000f8410ff */
[----:B------:R0:W-:Y:S01]  /*1180*/  STL [R1+0x5c], R3 ;  /* 0x00005c0301007387 */ /* 0x0001e20000100800 */
[C-C-:B------:R-:W-:Y:S02]  /*1190*/  SHF.L.U64.HI R35, R3.reuse, 0x2, R0.reuse ;  /* 0x0000000203237819 */ /* 0x140fe40000010200 */
[----:B------:R-:W-:Y:S01]  /*11a0*/  @P1 LEA.HI.X R7, R3, UR5, R0, 0x2, P2 ;  /* 0x0000000503071c11 */ /* 0x000fe200090f1400 */
[----:B------:R-:W-:Y:S01]  /*11b0*/  IMAD.MOV.U32 R0, RZ, RZ, RZ ;  /* 0x000000ffff007224 */ /* 0x000fe200078e00ff */
[----:B------:R-:W-:Y:S02]  /*11c0*/  ISETP.NE.U32.AND P2, PT, RZ, UR8, PT ;  /* 0x00000008ff007c0c */ /* 0x000fe4000bf45070 */
[----:B------:R-:W-:Y:S02]  /*11d0*/  IADD3 R8, P3, R32, UR6, RZ ;  /* 0x0000000620087c10 */ /* 0x000fe4000ff7e0ff */
[----:B------:R-:W-:Y:S01]  /*11e0*/  ISETP.NE.AND.EX P2, PT, RZ, UR9, PT, P2 ;  /* 0x00000009ff007c0c */ /* 0x000fe2000bf45320 */
[----:B------:R0:W5:Y:S01]  /*11f0*/  @P1 LDG.E R0, desc[UR60][R6.64] ;  /* 0x0000003c06001981 */ /* 0x000162000c1e1900 */
[----:B------:R-:W-:Y:S01]  /*1200*/  ULDC UR4, c[0x0][0x288] ;  /* 0x0000a20000047ab9 */ /* 0x000fe20000000800 */
[----:B------:R-:W-:Y:S01]  /*1210*/  IADD3.X R9, R35, UR7, RZ, P3, !PT ;  /* 0x0000000723097c10 */ /* 0x000fe20009ffe4ff */
[----:B------:R-:W-:Y:S01]  /*1220*/  IMAD.U32 R90, RZ, RZ, UR4 ;  /* 0x00000004ff5a7e24 */ /* 0x000fe2000f8e00ff */
[----:B------:R-:W-:-:S03]  /*1230*/  ULDC.64 UR4, c[0x0][0x418] ;  /* 0x0001060000047ab9 */ /* 0x000fc60000000a00 */
[----:B------:R0:W5:Y:S05]  /*1240*/  @P0 LDG.E R88, desc[UR60][R8.64] ;  /* 0x0000003c08580981 */ /* 0x00016a000c1e1900 */
[----:B------:R-:W-:-:S04]  /*1250*/  @P2 IADD3 R4, P1, R32, UR8, RZ ;  /* 0x0000000820042c10 */ /* 0x000fc8000ff3e0ff */
[----:B------:R-:W-:-:S05]  /*1260*/  @P2 IADD3.X R5, R35, UR9, RZ, P1, !PT ;  /* 0x0000000923052c10 */ /* 0x000fca0008ffe4ff */
[----:B------:R0:W5:Y:S01]  /*1270*/  @P2 LDG.E R90, desc[UR60][R4.64] ;  /* 0x0000003c045a2981 */ /* 0x000162000c1e1900 */
[----:B------:R-:W-:-:S03]  /*1280*/  UISETP.NE.U32.AND UP0, UPT, UR4, URZ, UPT ;  /* 0x0000003f0400728c */ /* 0x000fc6000bf05070 */
[----:B------:R-:W-:Y:S01]  /*1290*/  ULDC UR4, c[0x0][0x424] ;  /* 0x0001090000047ab9 */ /* 0x000fe20000000800 */
[----:B------:R-:W-:-:S03]  /*12a0*/  UISETP.NE.AND.EX UP0, UPT, UR5, URZ, UPT, UP0 ;  /* 0x0000003f0500728c */ /* 0x000fc6000bf05300 */
[----:B------:R-:W-:Y:S01]  /*12b0*/  ULDC UR5, c[0x0][0x2f0] ;  /* 0x0000bc0000057ab9 */ /* 0x000fe20000000800 */
[----:B------:R-:W-:-:S04]  /*12c0*/  USEL UR4, UR4, 0x1, UP0 ;  /* 0x0000000104047887 */ /* 0x000fc80008000000 */
[----:B------:R-:W-:-:S03]  /*12d0*/  UIMAD UR4, UR4, UR5, URZ ;  /* 0x00000005040472a4 */ /* 0x000fc6000f8e023f */
[----:B------:R-:W-:Y:S02]  /*12e0*/  ULDC UR5, c[0x0][0x348] ;  /* 0x0000d20000057ab9 */ /* 0x000fe40000000800 */
[----:B----4-:R-:W-:Y:S01]  /*12f0*/  MOV R30, UR5 ;  /* 0x00000005001e7c02 */ /* 0x010fe20008000f00 */
[----:B------:R-:W-:Y:S02]  /*1300*/  IMAD.U32 R31, RZ, RZ, UR4 ;  /* 0x00000004ff1f7e24 */ /* 0x000fe4000f8e00ff */
[----:B------:R-:W-:Y:S01]  /*1310*/  IMAD.MOV.U32 R29, RZ, RZ, R3 ;  /* 0x000000ffff1d7224 */ /* 0x000fe200078e0003 */
[----:B01----:R-:W-:Y:S06]  /*1320*/  @P2 BRA `(.L_x_1391) ;  /* 0x0000000000242947 */ /* 0x003fec0003800000 */
        /* <DEDUP_REMOVED lines=9> */
.L_x_1391:
        /* <DEDUP_REMOVED lines=10> */
.L_x_1392:
[----:B------:R-:W-:Y:S05]  /*1460*/  @!P0 BRA `(.L_x_1393) ;  /* 0x00000000000c8947 */ /* 0x000fea0003800000 */
[----:B------:R-:W2:Y:S04]  /*1470*/  LDG.E R4, desc[UR60][R8.64] ;  /* 0x0000003c08047981 */ /* 0x000ea8000c1e1900 */
[----:B------:R-:W2:Y:S02]  /*1480*/  LDG.E R31, desc[UR60][R8.64+0x4] ;  /* 0x0000043c081f7981 */ /* 0x000ea4000c1e1900 */
[----:B--2---:R-:W-:-:S07]  /*1490*/  IMAD.IADD R31, R31, 0x1, -R4 ;  /* 0x000000011f1f7824 */ /* 0x004fce00078e0a04 */
.L_x_1393:
        /* <DEDUP_REMOVED lines=18> */
[----:B------:R-:W-:-:S04]  /*15c0*/  IMAD.IADD R187, R9, 0x1, R30 ;  /* 0x0000000109bb7824 */ /* 0x000fc800078e021e */
[----:B------:R-:W-:-:S04]  /*15d0*/  VIADD R0, R187, 0x5f ;  /* 0x0000005fbb007836 */ /* 0x000fc80000000000 */
        /* <DEDUP_REMOVED lines=35> */
[----:B-1---5:R-:W-:Y:S05]  /*1810*/  CALL.ABS.NOINC R14 ;  /* 0x000000000e007343 */ /* 0x022fea0003c00000 */
.L_x_1396:
[----:B------:R-:W-:Y:S05]  /*1820*/  BSYNC B6 ;  /* 0x0000000000067941 */ /* 0x000fea0003800000 */
.L_x_1395:
        /* <DEDUP_REMOVED lines=20> */
.L_x_1398:
[----:B------:R-:W-:Y:S05]  /*1970*/  BSYNC B6 ;  /* 0x0000000000067941 */ /* 0x000fea0003800000 */
.L_x_1397:
[----:B------:R-:W-:Y:S01]  /*1980*/  ULDC.64 UR4, c[0x0][0xaf0] ;  /* 0x0002bc0000047ab9 */ /* 0x000fe20000000a00 */
[----:B------:R-:W2:Y:S01]  /*1990*/  LDL R36, [R1+0x6c] ;  /* 0x00006c0001247983 */ /* 0x000ea20000100800 */
[----:B------:R-:W-:Y:S01]  /*19a0*/  ISETP.NE.U32.AND P0, PT, RZ, UR4, PT ;  /* 0x00000004ff007c0c */ /* 0x000fe2000bf05070 */
[----:B------:R-:W0:Y:S03]  /*19b0*/  LDC.64 R66, c[0x0][0x408] ;  /* 0x00010200ff427b82 */ /* 0x000e260000000a00 */
[----:B------:R-:W-:-:S05]  /*19c0*/  ISETP.NE.AND.EX P0, PT, RZ, UR5, PT, P0 ;  /* 0x00000005ff007c0c */ /* 0x000fca000bf05300 */
[----:B------:R-:W1:Y:S08]  /*19d0*/  LDC.64 R60, c[0x0][0x3f8] ;  /* 0x0000fe00ff3c7b82 */ /* 0x000e700000000a00 */
[----:B------:R-:W-:Y:S01]  /*19e0*/  @P0 IADD3 R4, P1, R32, UR4, RZ ;  /* 0x0000000420040c10 */ /* 0x000fe2000ff3e0ff */
[----:B------:R-:W-:Y:S01]  /*19f0*/  ULDC UR4, c[0x0][0x320] ;  /* 0x0000c80000047ab9 */ /* 0x000fe20000000800 */
[----:B------:R-:W3:Y:S02]  /*1a00*/  LDC R89, c[0x0][0x3f4] ;  /* 0x0000fd00ff597b82 */ /* 0x000ee40000000800 */
[----:B------:R-:W-:-:S02]  /*1a10*/  @P0 IADD3.X R5, R35, UR5, RZ, P1, !PT ;  /* 0x0000000523050c10 */ /* 0x000fc40008ffe4ff */
[----:B------:R-:W-:-:S03]  /*1a20*/  ISETP.GE.AND P1, PT, R2, UR4, PT ;  /* 0x0000000402007c0c */ /* 0x000fc6000bf26270 */
[----:B------:R4:W2:Y:S01]  /*1a30*/  @P0 LDG.E R29, desc[UR60][R4.64] ;  /* 0x0000003c041d0981 */ /* 0x0008a2000c1e1900 */
[----:B------:R-:W-:Y:S01]  /*1a40*/  SEL R3, RZ, 0xffffffff, P1 ;  /* 0xffffffffff037807 */ /* 0x000fe20000800000 */
[--C-:B0-----:R-:W-:Y:S01]  /*1a50*/  IMAD.WIDE.U32 R10, R200, R66, R16.reuse ;  /* 0x00000042c80a7225 */ /* 0x101fe200078e0010 */
[----:B------:R-:W-:Y:S01]  /*1a60*/  ISETP.GE.AND P0, PT, R16, UR4, PT ;  /* 0x0000000410007c0c */ /* 0x000fe2000bf06270 */
[----:B------:R-:W0:Y:S01]  /*1a70*/  S2R R21, SR_TID.X ;  /* 0x0000000000157919 */ /* 0x000e220000002100 */
[----:B------:R-:W-:Y:S01]  /*1a80*/  ISETP.GE.AND P1, PT, R208, UR4, PT ;  /* 0x00000004d0007c0c */ /* 0x000fe2000bf26270 */
[----:B------:R-:W-:Y:S01]  /*1a90*/  IMAD.SHL.U32 R3, R3, 0x2, RZ ;  /* 0x0000000203037824 */ /* 0x000fe200078e00ff */
[----:B------:R-:W-:Y:S01]  /*1aa0*/  SEL R0, RZ, 0x1, P0 ;  /* 0x00000001ff007807 */ /* 0x000fe20000000000 */
[----:B------:R-:W3:Y:S01]  /*1ab0*/  S2R R20, SR_TID.X ;  /* 0x0000000000147919 */ /* 0x000ee20000002100 */
[----:B------:R-:W-:Y:S01]  /*1ac0*/  ISETP.GE.AND P0, PT, R209, UR4, PT ;  /* 0x00000004d1007c0c */ /* 0x000fe2000bf06270 */
[----:B-1----:R-:W-:Y:S01]  /*1ad0*/  IMAD.WIDE.U32 R8, R200, R60, R16 ;  /* 0x0000003cc8087225 */ /* 0x002fe200078e0010 */
[----:B------:R-:W-:-:S02]  /*1ae0*/  LOP3.LUT R0, R3, 0x2, R0, 0xe2, !PT ;  /* 0x0000000203007812 */ /* 0x000fc400078ee200 */
[----:B------:R-:W-:Y:S02]  /*1af0*/  SEL R3, RZ, 0x4, P0 ;  /* 0x00000004ff037807 */ /* 0x000fe40000000000 */
[----:B------:R-:W-:Y:S02]  /*1b00*/  SHF.R.S32.HI R7, RZ, 0x1f, R200 ;  /* 0x0000001fff077819 */ /* 0x000fe400000114c8 */
[----:B------:R-:W-:Y:S01]  /*1b10*/  SHF.R.S32.HI R23, RZ, 0x1f, R22 ;  /* 0x0000001fff177819 */ /* 0x000fe20000011416 */
[----:B------:R-:W-:Y:S01]  /*1b20*/  IMAD.MOV.U32 R78, RZ, RZ, 0x20 ;  /* 0x00000020ff4e7424 */ /* 0x000fe200078e00ff */
[----:B----4-:R-:W-:Y:S01]  /*1b30*/  SEL R4, RZ, 0x8, P1 ;  /* 0x00000008ff047807 */ /* 0x010fe20000800000 */
[----:B------:R-:W-:Y:S01]  /*1b40*/  IMAD.IADD R88, R88, 0x1, R31 ;  /* 0x0000000158587824 */ /* 0x000fe200078e021f */
[----:B------:R-:W-:Y:S01]  /*1b50*/  ISETP.GE.AND P0, PT, R207, UR4, PT ;  /* 0x00000004cf007c0c */ /* 0x000fe2000bf06270 */
[----:B------:R-:W-:Y:S01]  /*1b60*/  IMAD R77, R61, 0x60, RZ ;  /* 0x000000603d4d7824 */ /* 0x000fe200078e02ff */
[----:B------:R-:W-:Y:S01]  /*1b70*/  ISETP.GE.AND P1, PT, R206, UR4, PT ;  /* 0x00000004ce007c0c */ /* 0x000fe2000bf26270 */
[----:B------:R-:W-:Y:S01]  /*1b80*/  IMAD.SHL.U32 R85, R60, 0x40, RZ ;  /* 0x000000403c557824 */ /* 0x000fe200078e00ff */
[----:B------:R-:W-:-:S02]  /*1b90*/  LOP3.LUT R0, R4, R0, R3, 0xfe, !PT ;  /* 0x0000000004007212 */ /* 0x000fc400078efe03 */
[----:B------:R-:W-:Y:S02]  /*1ba0*/  SEL R3, RZ, 0x10, P0 ;  /* 0x00000010ff037807 */ /* 0x000fe40000000000 */
[----:B------:R-:W-:Y:S02]  /*1bb0*/  SEL R4, RZ, 0x20, P1 ;  /* 0x00000020ff047807 */ /* 0x000fe40000800000 */
[----:B------:R-:W-:Y:S02]  /*1bc0*/  ISETP.GE.AND P0, PT, R211, UR4, PT ;  /* 0x00000004d3007c0c */ /* 0x000fe4000bf06270 */
[----:B------:R-:W-:Y:S02]  /*1bd0*/  ISETP.GE.AND P1, PT, R210, UR4, PT ;  /* 0x00000004d2007c0c */ /* 0x000fe4000bf26270 */
[----:B------:R-:W-:Y:S01]  /*1be0*/  LOP3.LUT R0, R4, R0, R3, 0xfe, !PT ;  /* 0x0000000004007212 */ /* 0x000fe200078efe03 */
[----:B------:R-:W-:Y:S01]  /*1bf0*/  IMAD R4, R7, R60, RZ ;  /* 0x0000003c07047224 */ /* 0x000fe200078e02ff */
[----:B------:R-:W-:-:S02]  /*1c00*/  SEL R87, RZ, 0x40, P0 ;  /* 0x00000040ff577807 */ /* 0x000fc40000000000 */
[----:B------:R-:W-:Y:S01]  /*1c10*/  SEL R3, RZ, 0x7fff80, P1 ;  /* 0x007fff80ff037807 */ /* 0x000fe20000800000 */
[----:B0-----:R-:W-:Y:S01]  /*1c20*/  VIADD R37, R21, 0xffffff80 ;  /* 0xffffff8015257836 */ /* 0x001fe20000000000 */
[----:B---3--:R-:W-:Y:S01]  /*1c30*/  ISETP.GE.AND P0, PT, R16, R89, PT ;  /* 0x000000591000720c */ /* 0x008fe20003f06270 */
[C---:B------:R-:W-:Y:S01]  /*1c40*/  IMAD R13, R200.reuse, R61, R4 ;  /* 0x0000003dc80d7224 */ /* 0x040fe200078e0204 */
[----:B------:R-:W-:Y:S01]  /*1c50*/  LOP3.LUT R87, R3, R0, R87, 0xfe, !PT ;  /* 0x0000000003577212 */ /* 0x000fe200078efe57 */
[-C--:B------:R-:W-:Y:S01]  /*1c60*/  IMAD R0, R7, R66.reuse, RZ ;  /* 0x0000004207007224 */ /* 0x080fe200078e02ff */
[----:B------:R-:W-:Y:S01]  /*1c70*/  SHF.R.U32.HI R21, RZ, 0x7, R20 ;  /* 0x00000007ff157819 */ /* 0x000fe20000011614 */
[----:B------:R-:W-:Y:S01]  /*1c80*/  IMAD.WIDE.U32 R6, R200, R66, R22 ;  /* 0x00000042c8067225 */ /* 0x000fe200078e0016 */
[----:B------:R-:W-:Y:S02]  /*1c90*/  SEL R3, R89, RZ, P0 ;  /* 0x000000ff59037207 */ /* 0x000fe40000000000 */
[----:B------:R-:W-:Y:S01]  /*1ca0*/  SHF.L.U64.HI R84, R66, 0x6, R67 ;  /* 0x0000000642547819 */ /* 0x000fe20000010243 */
[C---:B------:R-:W-:Y:S01]  /*1cb0*/  IMAD R15, R200.reuse, R67, R0 ;  /* 0x00000043c80f7224 */ /* 0x040fe200078e0200 */
[----:B------:R-:W-:Y:S01]  /*1cc0*/  ISETP.NE.AND P6, PT, R21, 0x1, PT ;  /* 0x000000011500780c */ /* 0x000fe20003fc5270 */
[----:B------:R-:W-:Y:S01]  /*1cd0*/  IMAD.WIDE.U32 R4, R200, R60, R22 ;  /* 0x0000003cc8047225 */ /* 0x000fe200078e0016 */
[----:B------:R-:W-:-:S02]  /*1ce0*/  SHF.L.U32 R83, R66, 0x6, RZ ;  /* 0x0000000642537819 */ /* 0x000fc400000006ff */
[----:B------:R-:W-:Y:S01]  /*1cf0*/  SHF.L.U64.HI R86, R60, 0x6, R61 ;  /* 0x000000063c567819 */ /* 0x000fe2000001023d */
[----:B------:R-:W-:Y:S02]  /*1d00*/  IMAD.IADD R7, R7, 0x1, R15 ;  /* 0x0000000107077824 */ /* 0x000fe400078e020f */
[----:B------:R-:W-:Y:S02]  /*1d10*/  IMAD.IADD R5, R5, 0x1, R13 ;  /* 0x0000000105057824 */ /* 0x000fe400078e020d */
[----:B-----5:R-:W-:Y:S02]  /*1d20*/  IMAD.WIDE.U32 R62, R28, R66, R6 ;  /* 0x000000421c3e7225 */ /* 0x020fe400078e0006 */
[----:B------:R-:W3:Y:S02]  /*1d30*/  LDL R6, [R1+0x58] ;  /* 0x0000580001067983 */ /* 0x000ee40000100800 */
[----:B------:R-:W-:Y:S02]  /*1d40*/  IMAD.IADD R3, R16, 0x1, R3 ;  /* 0x0000000110037824 */ /* 0x000fe400078e0203 */
[----:B------:R-:W-:-:S02]  /*1d50*/  VIADD R91, R21, 0x8 ;  /* 0x00000008155b7836 */ /* 0x000fc40000000000 */
[C---:B------:R-:W-:Y:S01]  /*1d60*/  VIADD R21, R200.reuse, 0x40 ;  /* 0x00000040c8157836 */ /* 0x040fe20000000000 */
[----:B------:R-:W-:Y:S05]  /*1d70*/  @!P6 WARPSYNC.ALL ;  /* 0x000000000000e948 */ /* 0x000fea0003800000 */
[----:B------:R-:W-:Y:S01]  /*1d80*/  VIADD R7, R200, 0x40 ;  /* 0x00000040c8077836 */ /* 0x000fe20000000000 */
[----:B------:R-:W-:Y:S01]  /*1d90*/  SHF.R.S32.HI R0, RZ, 0x1f, R3 ;  /* 0x0000001fff007819 */ /* 0x000fe20000011403 */
[----:B------:R-:W-:Y:S01]  /*1da0*/  IMAD.WIDE.U32 R52, R28, R60, R4 ;  /* 0x0000003c1c347225 */ /* 0x000fe200078e0004 */
[----:B------:R-:W-:Y:S02]  /*1db0*/  ULDC UR4, c[0x0][0x2f4] ;  /* 0x0000bd0000047ab9 */ /* 0x000fe40000000800 */
[----:B------:R-:W-:Y:S01]  /*1dc0*/  LEA.HI R3, R0, R3, RZ, 0x3 ;  /* 0x0000000300037211 */ /* 0x000fe200078f18ff */
[----:B------:R-:W-:-:S02]  /*1dd0*/  IMAD.SHL.U32 R21, R21, 0x40, RZ ;  /* 0x0000004015157824 */ /* 0x000fc400078e00ff */
[----:B------:R-:W-:Y:S02]  /*1de0*/  IMAD.SHL.U32 R7, R7, 0x40, RZ ;  /* 0x0000004007077824 */ /* 0x000fe400078e00ff */
[----:B------:R-:W-:Y:S01]  /*1df0*/  IMAD.IADD R9, R13, 0x1, R9 ;  /* 0x000000010d097824 */ /* 0x000fe200078e0209 */
[----:B------:R-:W-:Y:S01]  /*1e00*/  SHF.R.S32.HI R13, RZ, 0x1f, R28 ;  /* 0x0000001fff0d7819 */ /* 0x000fe2000001141c */
[----:B------:R-:W-:Y:S01]  /*1e10*/  IMAD.IADD R11, R15, 0x1, R11 ;  /* 0x000000010f0b7824 */ /* 0x000fe200078e020b */
[----:B------:R-:W-:Y:S01]  /*1e20*/  LOP3.LUT R21, R21, 0x1c0, RZ, 0xc0, !PT ;  /* 0x000001c015157812 */ /* 0x000fe200078ec0ff */
[----:B------:R-:W-:Y:S01]  /*1e30*/  IMAD.WIDE.U32 R54, R28, R60, R8 ;  /* 0x0000003c1c367225 */ /* 0x000fe200078e0008 */
[----:B------:R-:W-:-:S03]  /*1e40*/  LOP3.LUT R7, R7, 0x1c0, RZ, 0xc0, !PT ;  /* 0x000001c007077812 */ /* 0x000fc600078ec0ff */
[----:B------:R-:W-:Y:S01]  /*1e50*/  IMAD R12, R13, R60, RZ ;  /* 0x0000003c0d0c7224 */ /* 0x000fe200078e02ff */
[----:B------:R-:W-:Y:S01]  /*1e60*/  LOP3.LUT R0, R21, 0x38, R3, 0xf8, !PT ;  /* 0x0000003815007812 */ /* 0x000fe200078ef803 */
[-C--:B------:R-:W-:Y:S01]  /*1e70*/  IMAD R13, R13, R66.reuse, RZ ;  /* 0x000000420d0d7224 */ /* 0x080fe200078e02ff */
[----:B------:R-:W-:Y:S01]  /*1e80*/  SHF.R.U32.HI R7, RZ, 0x3, R7 ;  /* 0x00000003ff077819 */ /* 0x000fe20000011607 */
[----:B------:R-:W-:Y:S01]  /*1e90*/  IMAD R9, R67, 0x60, RZ ;  /* 0x0000006043097824 */ /* 0x000fe200078e02ff */
[----:B------:R-:W-:Y:S01]  /*1ea0*/  PRMT R4, R87, 0x8880, RZ ;  /* 0x0000888057047816 */ /* 0x000fe200000000ff */
[----:B------:R-:W-:Y:S01]  /*1eb0*/  IMAD R13, R28, R67, R13 ;  /* 0x000000431c0d7224 */ /* 0x000fe200078e020d */
[----:B------:R-:W-:Y:S01]  /*1ec0*/  LOP3.LUT R0, R0, R7, RZ, 0x3c, !PT ;  /* 0x0000000700007212 */ /* 0x000fe200078e3cff */
[----:B------:R-:W-:Y:S01]  /*1ed0*/  IMAD.WIDE.U32 R64, R28, R66, R10 ;  /* 0x000000421c407225 */ /* 0x000fe200078e000a */
[----:B------:R-:W-:-:S03]  /*1ee0*/  LOP3.LUT R68, R3, 0xfffffff8, RZ, 0xc0, !PT ;  /* 0xfffffff803447812 */ /* 0x000fc600078ec0ff */
[----:B------:R-:W-:Y:S01]  /*1ef0*/  IMAD.WIDE.U32 R66, R66, 0x60, RZ ;  /* 0x0000006042427825 */ /* 0x000fe200078e00ff */
[----:B------:R-:W-:-:S03]  /*1f00*/  ISETP.GE.AND P2, PT, R2, UR4, PT ;  /* 0x0000000402007c0c */ /* 0x000fc6000bf46270 */
[----:B------:R-:W-:Y:S02]  /*1f10*/  IMAD R15, R28, R61, R12 ;  /* 0x0000003d1c0f7224 */ /* 0x000fe400078e020c */
[----:B------:R-:W-:Y:S01]  /*1f20*/  IMAD.WIDE.U32 R60, R60, 0x60, RZ ;  /* 0x000000603c3c7825 */ /* 0x000fe200078e00ff */
[----:B------:R-:W-:-:S03]  /*1f30*/  SHF.R.S32.HI R69, RZ, 0x3, R3 ;  /* 0x00000003ff457819 */ /* 0x000fc60000011403 */
[----:B------:R-:W-:Y:S01]  /*1f40*/  IMAD.IADD R76, R67, 0x1, R9 ;  /* 0x00000001434c7824 */ /* 0x000fe200078e0209 */
[----:B------:R-:W-:Y:S01]  /*1f50*/  SHF.R.S32.HI R81, RZ, 0x1f, R34 ;  /* 0x0000001fff517819 */ /* 0x000fe20000011422 */
[----:B------:R-:W-:Y:S01]  /*1f60*/  IMAD.SHL.U32 R89, R89, 0x2, RZ ;  /* 0x0000000259597824 */ /* 0x000fe200078e00ff */
[----:B------:R-:W-:Y:S01]  /*1f70*/  SHF.R.S32.HI R32, RZ, 0x1f, R68 ;  /* 0x0000001fff207819 */ /* 0x000fe20000011444 */
[----:B------:R-:W-:Y:S02]  /*1f80*/  IMAD.IADD R77, R61, 0x1, R77 ;  /* 0x000000013d4d7824 */ /* 0x000fe400078e024d */
[----:B------:R-:W-:Y:S02]  /*1f90*/  IMAD.IADD R73, R53, 0x1, R15 ;  /* 0x0000000135497824 */ /* 0x000fe400078e020f */
[----:B------:R-:W-:Y:S02]  /*1fa0*/  IMAD.IADD R72, R15, 0x1, R55 ;  /* 0x000000010f487824 */ /* 0x000fe400078e0237 */
[----:B------:R-:W-:-:S02]  /*1fb0*/  IMAD.IADD R71, R63, 0x1, R13 ;  /* 0x000000013f477824 */ /* 0x000fc400078e020d */
[----:B------:R-:W-:Y:S02]  /*1fc0*/  IMAD.IADD R70, R13, 0x1, R65 ;  /* 0x000000010d467824 */ /* 0x000fe400078e0241 */
[C---:B--2---:R-:W-:Y:S01]  /*1fd0*/  IMAD.SHL.U32 R82, R36.reuse, 0x40, RZ ;  /* 0x0000004024527824 */ /* 0x044fe200078e00ff */
[----:B------:R-:W-:Y:S01]  /*1fe0*/  @!P6 BAR.SYNC.DEFER_BLOCKING 0x9, 0x100 ;  /* 0x024400000000eb1d */ /* 0x000fe20000010000 */
[----:B------:R-:W-:Y:S02]  /*1ff0*/  LOP3.LUT P1, RZ, R36, 0x4, RZ, 0xc0, !PT ;  /* 0x0000000424ff7812 */ /* 0x000fe4000782c0ff */
[----:B------:R-:W-:Y:S02]  /*2000*/  SHF.R.S32.HI R36, RZ, 0x1f, R37 ;  /* 0x0000001fff247819 */ /* 0x000fe40000011425 */
[----:B------:R-:W-:Y:S02]  /*2010*/  LOP3.LUT R82, R82, 0x1c0, RZ, 0xc0, !PT ;  /* 0x000001c052527812 */ /* 0x000fe400078ec0ff */
[----:B------:R-:W-:-:S04]  /*2020*/  LEA.HI R36, R36, R37, RZ, 0x2 ;  /* 0x0000002524247211 */ /* 0x000fc800078f10ff */
[----:B------:R-:W-:-:S05]  /*2030*/  LOP3.LUT R36, R36, 0xfffffffc, RZ, 0xc0, !PT ;  /* 0xfffffffc24247812 */ /* 0x000fca00078ec0ff */
[----:B------:R-:W-:-:S04]  /*2040*/  IMAD.IADD R36, R37, 0x1, -R36 ;  /* 0x0000000125247824 */ /* 0x000fc800078e0a24 */
[----:B------:R-:W-:Y:S02]  /*2050*/  IMAD R79, R36, 0x40, R200 ;  /* 0x00000040244f7824 */ /* 0x000fe400078e02c8 */
[----:B------:R-:W-:Y:S01]  /*2060*/  VIADD R36, R20, 0xffffff80 ;  /* 0xffffff8014247836 */ /* 0x000fe20000000000 */
[----:B------:R-:W-:-:S04]  /*2070*/  SHF.R.U32.HI R80, RZ, 0x3, R82 ;  /* 0x00000003ff507819 */ /* 0x000fc80000011652 */
[----:B------:R-:W-:Y:S02]  /*2080*/  SHF.R.S32.HI R20, RZ, 0x1f, R36 ;  /* 0x0000001fff147819 */ /* 0x000fe40000011424 */
[----:B------:R-:W-:Y:S02]  /*2090*/  LOP3.LUT R5, R82, 0x18, R16, 0xf8, !PT ;  /* 0x0000001852057812 */ /* 0x000fe400078ef810 */
[----:B------:R-:W-:Y:S02]  /*20a0*/  LEA.HI R20, R20, R36, RZ, 0x5 ;  /* 0x0000002414147211 */ /* 0x000fe400078f28ff */
[----:B------:R-:W-:Y:S02]  /*20b0*/  LOP3.LUT R5, R5, R80, RZ, 0x3c, !PT ;  /* 0x0000005005057212 */ /* 0x000fe400078e3cff */
[----:B------:R-:W-:-:S05]  /*20c0*/  SHF.R.S32.HI R20, RZ, 0x5, R20 ;  /* 0x00000005ff147819 */ /* 0x000fca0000011414 */
[----:B------:R-:W-:Y:S01]  /*20d0*/  IMAD R75, R20, 0x200, R5 ;  /* 0x00000200144b7824 */ /* 0x000fe200078e0205 */
[----:B------:R-:W-:Y:S02]  /*20e0*/  LOP3.LUT R5, R82, 0x38, R3, 0xf8, !PT ;  /* 0x0000003852057812 */ /* 0x000fe400078ef803 */
[----:B------:R-:W-:Y:S02]  /*20f0*/  SEL R78, R78, 0xffffffe0, !P1 ;  /* 0xffffffe04e4e7807 */ /* 0x000fe40004800000 */
[----:B------:R-:W-:Y:S02]  /*2100*/  LOP3.LUT R31, R5, R80, RZ, 0x3c, !PT ;  /* 0x00000050051f7212 */ /* 0x000fe400078e3cff */
[----:B------:R-:W-:Y:S01]  /*2110*/  PRMT R5, R4, 0x7710, RZ ;  /* 0x0000771004057816 */ /* 0x000fe200000000ff */
[----:B------:R-:W-:Y:S02]  /*2120*/  IMAD.IADD R74, R78, 0x1, R75 ;  /* 0x000000014e4a7824 */ /* 0x000fe400078e024b */
[----:B------:R-:W-:Y:S01]  /*2130*/  IMAD R31, R20, 0x200, R31 ;  /* 0x00000200141f7824 */ /* 0x000fe200078e021f */
[----:B------:R-:W-:-:S02]  /*2140*/  LOP3.LUT R20, R5, 0x1, RZ, 0xc0, !PT ;  /* 0x0000000105147812 */ /* 0x000fc400078ec0ff */
[C---:B------:R-:W-:Y:S02]  /*2150*/  LOP3.LUT R10, R5.reuse, 0x2, RZ, 0xc0, !PT ;  /* 0x00000002050a7812 */ /* 0x040fe400078ec0ff */
[C---:B------:R-:W-:Y:S02]  /*2160*/  LOP3.LUT R9, R5.reuse, 0x4, RZ, 0xc0, !PT ;  /* 0x0000000405097812 */ /* 0x040fe400078ec0ff */
[C---:B------:R-:W-:Y:S02]  /*2170*/  LOP3.LUT R8, R5.reuse, 0x8, RZ, 0xc0, !PT ;  /* 0x0000000805087812 */ /* 0x040fe400078ec0ff */
[----:B------:R-:W-:Y:S02]  /*2180*/  LOP3.LUT R7, R5, 0x10, RZ, 0xc0, !PT ;  /* 0x0000001005077812 */ /* 0x000fe400078ec0ff */
[----:B------:R-:W-:Y:S02]  /*2190*/  ISETP.GE.AND P1, PT, R16, UR4, PT ;  /* 0x0000000410007c0c */ /* 0x000fe4000bf26270 */
[----:B------:R-:W-:-:S02]  /*21a0*/  SHF.R.S32.HI R35, RZ, 0x1f, R29 ;  /* 0x0000001fff237819 */ /* 0x000fc4000001141d */
[----:B------:R-:W-:Y:S02]  /*21b0*/  P2R R3, PR, RZ, 0x4 ;  /* 0x00000004ff037803 */ /* 0x000fe40000000000 */
[----:B---3--:R-:W-:Y:S02]  /*21c0*/  IADD3 R21, R6, R0, RZ ;  /* 0x0000000006157210 */ /* 0x008fe40007ffe0ff */
[C---:B------:R-:W-:Y:S02]  /*21d0*/  LOP3.LUT R6, R5.reuse, 0x20, RZ, 0xc0, !PT ;  /* 0x0000002005067812 */ /* 0x040fe400078ec0ff */
[----:B------:R-:W-:-:S07]  /*21e0*/  LOP3.LUT R5, R5, 0x40, RZ, 0xc0, !PT ;  /* 0x0000004005057812 */ /* 0x000fce00078ec0ff */
.L_x_1452:
[----:B0-----:R-:W0:Y:S01]  /*21f0*/  LDC R97, c[0x0][0x430] ;  /* 0x00010c00ff617b82 */ /* 0x001e220000000800 */
[----:B------:R-:W-:Y:S02]  /*2200*/  VIADD R26, R26, 0xffffffff ;  /* 0xffffffff1a1a7836 */ /* 0x000fe40000000000 */
[----:B------:R-:W-:Y:S02]  /*2210*/  IMAD.MOV.U32 R96, RZ, RZ, RZ ;  /* 0x000000ffff607224 */ /* 0x000fe400078e00ff */
[----:B------:R-:W-:-:S03]  /*2220*/  IMAD R13, R26, 0x60, R79 ;  /* 0x000000601a0d7824 */ /* 0x000fc600078e024f */
[----:B------:R-:W1:Y:S01]  /*2230*/  LDC R58, c[0x0][0x3f4] ;  /* 0x0000fd00ff3a7b82 */ /* 0x000e620000000800 */
        /* <DEDUP_REMOVED lines=8> */
[----:B----4-:R-:W4:Y:S01]  /*22c0*/  @P3 LDC R11, c[0x0][0x438] ;  /* 0x00010e00ff0b3b82 */ /* 0x010f220000000800 */
[----:B---3--:R-:W-:-:S05]  /*22d0*/  @P3 IMAD.HI.U32 R0, R39, R0, RZ ;  /* 0x0000000027003227 */ /* 0x008fca00078e00ff */
[----:B----4-:R-:W-:Y:S01]  /*22e0*/  @P3 SHF.R.U32.HI R36, RZ, R11, R0 ;  /* 0x0000000bff243219 */ /* 0x010fe20000011600 */
[----:B0-----:R-:W-:-:S03]  /*22f0*/  @!P2 IMAD R0, R35, R14, RZ ;  /* 0x0000000e2300a224 */ /* 0x001fc600078e02ff */
[----:B------:R-:W-:Y:S01]  /*2300*/  @!P2 SHF.R.S32.HI R37, RZ, 0x1f, R36 ;  /* 0x0000001fff25a819 */ /* 0x000fe20000011424 */
        /* <DEDUP_REMOVED lines=21> */
[C---:B------:R-:W-:Y:S01]  /*2460*/  IMAD.WIDE.U32 R12, R97.reuse, UR4, RZ ;  /* 0x00000004610c7c25 */ /* 0x040fe2000f8e00ff */
        /* <DEDUP_REMOVED lines=18> */
[----:B------:R-:W-:Y:S01]  /*2590*/  IMAD R39, R11, R60, R4 ;  /* 0x0000003c0b277224 */ /* 0x000fe200078e0204 */
[----:B------:R-:W-:Y:S01]  /*25a0*/  LEA R102, P3, R36, UR4, 0x1 ;  /* 0x0000000424667c11 */ /* 0x000fe2000f8608ff */
[----:B------:R-:W-:Y:S02]  /*25b0*/  IMAD.IADD R103, R37, 0x1, R15 ;  /* 0x0000000125677824 */ /* 0x000fe400078e020f */
[----:B------:R-:W-:Y:S02]  /*25c0*/  IMAD R11, R11, R66, R14 ;  /* 0x000000420b0b7224 */ /* 0x000fe400078e020e */
[----:B------:R-:W-:Y:S01]  /*25d0*/  IMAD R100, R26, -0x60, R30 ;  /* 0xffffffa01a647824 */ /* 0x000fe200078e021e */
[----:B------:R-:W-:Y:S01]  /*25e0*/  LEA.HI.X R103, R36, UR5, R103, 0x1, P3 ;  /* 0x0000000524677c11 */ /* 0x000fe200098f0c67 */
[----:B------:R-:W-:-:S03]  /*25f0*/  IMAD.WIDE.U32 R12, R60, R26, RZ ;  /* 0x0000001a3c0c7225 */ /* 0x000fc600078e00ff */
        /* <DEDUP_REMOVED lines=33> */
.L_x_1403:
[----:B------:R-:W-:Y:S05]  /*2810*/  BSYNC B1 ;  /* 0x0000000000017941 */ /* 0x000fea0003800000 */
.L_x_1402:
        /* <DEDUP_REMOVED lines=29> */
.L_x_1405:
[----:B------:R-:W-:Y:S05]  /*29f0*/  BSYNC B1 ;  /* 0x0000000000017941 */ /* 0x000fea0003800000 */
.L_x_1404:
[----:B0-----:R-:W-:Y:S01]  /*2a00*/  IMAD.MOV.U32 R12, RZ, RZ, R49 ;  /* 0x000000ffff0c7224 */ /* 0x001fe200078e0031 */
[----:B------:R-:W-:Y:S01]  /*2a10*/  PRMT R121, R11, 0x7610, R121 ;  /* 0x000076100b797816 */ /* 0x000fe20000000079 */
[----:B------:R-:W-:Y:S01]  /*2a20*/  IMAD.MOV.U32 R4, RZ, RZ, R48 ;  /* 0x000000ffff047224 */ /* 0x000fe200078e0030 */
[----:B------:R-:W-:Y:S01]  /*2a30*/  ISETP.NE.AND P3, PT, R205, 0x3, PT ;  /* 0x00000003cd00780c */ /* 0x000fe20003f65270 */
[----:B------:R-:W-:Y:S01]  /*2a40*/  IMAD.MOV.U32 R11, RZ, RZ, R47 ;  /* 0x000000ffff0b7224 */ /* 0x000fe200078e002f */
[----:B------:R-:W-:Y:S01]  /*2a50*/  PRMT R94, R94, 0x5410, R12 ;  /* 0x000054105e5e7816 */ /* 0x000fe2000000000c */
[----:B------:R-:W-:Y:S01]  /*2a60*/  IMAD.MOV.U32 R12, RZ, RZ, R50 ;  /* 0x000000ffff0c7224 */ /* 0x000fe200078e0032 */
[----:B------:R-:W-:Y:S01]  /*2a70*/  PRMT R111, R4, 0x7610, R111 ;  /* 0x00007610046f7816 */ /* 0x000fe2000000006f */
[----:B------:R-:W-:Y:S01]  /*2a80*/  IMAD.MOV.U32 R13, RZ, RZ, R51 ;  /* 0x000000ffff0d7224 */ /* 0x000fe200078e0033 */
[----:B------:R-:W-:Y:S02]  /*2a90*/  MOV R4, R46 ;  /* 0x0000002e00047202 */ /* 0x000fe40000000f00 */
[----:B------:R-:W-:Y:S01]  /*2aa0*/  PRMT R124, R11, 0x7610, R124 ;  /* 0x000076100b7c7816 */ /* 0x000fe2000000007c */
[----:B-----5:R-:W-:Y:S01]  /*2ab0*/  IMAD.MOV.U32 R11, RZ, RZ, R37 ;  /* 0x000000ffff0b7224 */ /* 0x020fe200078e0025 */
        /* <DEDUP_REMOVED lines=14> */
[----:B------:R-:W-:-:S02]  /*2ba0*/  PRMT R122, R56, 0x7610, R122 ;  /* 0x00007610387a7816 */ /* 0x000fc4000000007a */
[----:B------:R-:W-:Y:S02]  /*2bb0*/  PRMT R105, R4, 0x7610, R105 ;  /* 0x0000761004697816 */ /* 0x000fe40000000069 */
[----:B------:R-:W-:Y:S02]  /*2bc0*/  PRMT R106, R11, 0x7610, R106 ;  /* 0x000076100b6a7816 */ /* 0x000fe4000000006a */
[----:B------:R-:W-:Y:S02]  /*2bd0*/  PRMT R109, R12, 0x7610, R109 ;  /* 0x000076100c6d7816 */ /* 0x000fe4000000006d */
[----:B------:R-:W-:Y:S01]  /*2be0*/  PRMT R110, R13, 0x7610, R110 ;  /* 0x000076100d6e7816 */ /* 0x000fe2000000006e */
[----:B------:R-:W-:Y:S06]  /*2bf0*/  @!P3 BRA `(.L_x_1406) ;  /* 0x000000000004b947 */ /* 0x000fec0003800000 */
[----:B------:R-:W-:Y:S01]  /*2c00*/  BPT.TRAP 0x1 ;  /* 0x000000040000795c */ /* 0x000fe20000300000 */
.L_x_1406:
[----:B------:R-:W-:Y:S01]  /*2c10*/  IMAD R4, R18, 0x8, R19 ;  /* 0x0000000812047824 */ /* 0x000fe200078e0213 */
[----:B------:R-:W-:Y:S01]  /*2c20*/  SHF.L.U32 R101, R203, 0x1f, RZ ;  /* 0x0000001fcb657819 */ /* 0x000fe200000006ff */
[----:B------:R-:W-:Y:S03]  /*2c30*/  BSSY B1, `(.L_x_1407) ;  /* 0x0000003000017945 */ /* 0x000fe60003800000 */
[----:B------:R-:W0:Y:S02]  /*2c40*/  SYNCS.PHASECHK.TRANS64.TRYWAIT P5, [R4+URZ+0x32490], R101 ;  /* 0x03249065040075a7 */ /* 0x000e2400080a017f */
[----:B0-----:R-:W-:Y:S05]  /*2c50*/  @!P5 BRA `(.L_x_1408) ;  /* 0x00000168001cd947 */ /* 0x001fea0003800000 */
.L_x_1660:
[----:B------:R-:W-:Y:S05]  /*2c60*/  BSYNC B1 ;  /* 0x0000000000017941 */ /* 0x000fea0003800000 */
.L_x_1407:
[----:B------:R-:W-:-:S03]  /*2c70*/  UMOV UR4, 0xffffffff ;  /* 0xffffffff00047882 */ /* 0x000fc60000000000 */
[----:B------:R-:W-:Y:S05]  /*2c80*/  BRA.DIV UR4, `(.L_x_1409) ;  /* 0x0000016a04247947 */ /* 0x000fea000b800000 */
[----:B------:R1:W2:Y:S04]  /*2c90*/  SHFL.IDX PT, R93, R103, RZ, 0x1c1f ;  /* 0x001c1fff675d7589 */ /* 0x0002a800000e0000 */
[----:B------:R1:W3:Y:S02]  /*2ca0*/  SHFL.IDX PT, R95, R102, RZ, 0x1c1f ;  /* 0x001c1fff665f7589 */ /* 0x0002e400000e0000 */
.L_x_1664:
        /* <DEDUP_REMOVED lines=20> */
[C---:B------:R-:W-:Y:S01]  /*2df0*/  IMAD.U32 R14, R13.reuse, 0x10000, RZ ;  /* 0x000100000d0e7824 */ /* 0x040fe200078e00ff */
        /* <DEDUP_REMOVED lines=33> */
[----:B------:R-:W-:-:S02]  /*3010*/  F2FP.BF16.F32.PACK_AB R15, R49, R120 ;  /* 0x00000078310f723e */ /* 0x000fc400000010ff */
[----:B------:R-:W-:-:S07]  /*3020*/  MOV R14, R48 ;  /* 0x00000030000e7202 */ /* 0x000fce0000000f00 */
.L_x_1415:
[----:B------:R-:W-:Y:S05]  /*3030*/  BSYNC B3 ;  /* 0x0000000000037941 */ /* 0x000fea0003800000 */
.L_x_1414:
[----:B0-----:R4:W-:Y:S02]  /*3040*/  ST.E.128 desc[UR60][R56.64], R12 ;  /* 0x0000000c38007985 */ /* 0x0019e4000c101d3c */
.L_x_1413:
[----:B------:R-:W-:Y:S05]  /*3050*/  BSYNC B2 ;  /* 0x0000000000027941 */ /* 0x000fea0003800000 */
.L_x_1412:
        /* <DEDUP_REMOVED lines=54> */
.L_x_1417:
[----:B------:R-:W-:Y:S05]  /*33c0*/  BSYNC B2 ;  /* 0x0000000000027941 */ /* 0x000fea0003800000 */
.L_x_1416:
[----:B0-----:R0:W-:Y:S02]  /*33d0*/  ST.E.128 desc[UR60][R48.64], R12 ;  /* 0x0000000c30007985 */ /* 0x0011e4000c101d3c */
.L_x_1411:
[----:B------:R-:W-:Y:S05]  /*33e0*/  BSYNC B1 ;  /* 0x0000000000017941 */ /* 0x000fea0003800000 */
.L_x_1410:
[----:B------:R-:W-:-:S03]  /*33f0*/  UMOV UR4, 0xffffffff ;  /* 0xffffffff00047882 */ /* 0x000fc60000000000 */
[----:B------:R-:W-:Y:S05]  /*3400*/  BRA.DIV UR4, `(.L_x_1418) ;  /* 0x0000016204907947 */ /* 0x000fea000b800000 */
[----:B-1----:R-:W1:Y:S04]  /*3410*/  SHFL.IDX PT, R103, R103, 0x1, 0x1c1f ;  /* 0x003c1f0067677f89 */ /* 0x002e6800000e0000 */
[----:B------:R0:W0:Y:S02]  /*3420*/  SHFL.IDX PT, R47, R102, 0x1, 0x1c1f ;  /* 0x003c1f00662f7f89 */ /* 0x00002400000e0000 */
.L_x_1668:
        /* <DEDUP_REMOVED lines=38> */
[----:B------:R-:W-:Y:S01]  /*3690*/  FFMA.FTZ R57, R40, R46, -R57 ;  /* 0x0000002e28397223 */ /* 0x000fe20000010839 */
[----:B------:R-:W-:Y:S01]  /*36a0*/  FMUL.FTZ R14, R12, R109 ;  /* 0x0000006d0c0e7220 */ /* 0x000fe20000410000 */
[----:B------:R-:W-:Y:S02]  /*36b0*/  IMAD.U32 R15, R15, 0x10000, RZ ;  /* 0x000100000f0f7824 */ /* 0x000fe400078e00ff */
        /* <DEDUP_REMOVED lines=10> */
[----:B------:R-:W-:Y:S02]  /*3760*/  F2FP.BF16.F32.PACK_AB R15, R13, R46 ;  /* 0x0000002e0d0f723e */ /* 0x000fe400000010ff */
[----:B------:R-:W-:Y:S01]  /*3770*/  F2FP.BF16.F32.PACK_AB R12, R11, R14 ;  /* 0x0000000e0b0c723e */ /* 0x000fe200000010ff */
[----:B------:R-:W-:Y:S01]  /*3780*/  IMAD.MOV.U32 R14, RZ, RZ, R40 ;  /* 0x000000ffff0e7224 */ /* 0x000fe200078e0028 */
[----:B------:R-:W-:-:S07]  /*3790*/  MOV R13, R48 ;  /* 0x00000030000d7202 */ /* 0x000fce0000000f00 */
.L_x_1423:
[----:B------:R-:W-:Y:S05]  /*37a0*/  BSYNC B2 ;  /* 0x0000000000027941 */ /* 0x000fea0003800000 */
.L_x_1422:
[----:B----4-:R0:W-:Y:S02]  /*37b0*/  ST.E.128 desc[UR60][R44.64], R12 ;  /* 0x0000000c2c007985 */ /* 0x0101e4000c101d3c */
.L_x_1421:
[----:B------:R-:W-:Y:S05]  /*37c0*/  BSYNC B1 ;  /* 0x0000000000017941 */ /* 0x000fea0003800000 */
.L_x_1420:
        /* <DEDUP_REMOVED lines=22> */
[C---:B------:R-:W-:Y:S01]  /*3930*/  LOP3.LUT R43, R105.reuse, 0xffff0000, RZ, 0xc0, !PT ;  /* 0xffff0000692b7812 */ /* 0x040fe200078ec0ff */
        /* <DEDUP_REMOVED lines=31> */
.L_x_1425:
[----:B------:R-:W-:Y:S05]  /*3b30*/  BSYNC B1 ;  /* 0x0000000000017941 */ /* 0x000fea0003800000 */
.L_x_1424:
[----:B----4-:R0:W-:Y:S01]  /*3b40*/  ST.E.128 desc[UR60][R40.64], R12 ;  /* 0x0000000c28007985 */ /* 0x0101e2000c101d3c */
[----:B------:R-:W-:Y:S05]  /*3b50*/  BRA `(.L_x_1419) ;  /* 0x0000001800687947 */ /* 0x000fea0003800000 */
.L_x_1401:
[----:B------:R-:W-:Y:S01]  /*3b60*/  VIADD R11, R200, 0x40 ;  /* 0x00000040c80b7836 */ /* 0x000fe20000000000 */
[----:B------:R-:W-:Y:S02]  /*3b70*/  CS2R R38, SRZ ;  /* 0x0000000000267805 */ /* 0x000fe4000001ff00 */
[----:B------:R-:W-:Y:S02]  /*3b80*/  CS2R R36, SRZ ;  /* 0x0000000000247805 */ /* 0x000fe4000001ff00 */
[----:B------:R-:W-:Y:S02]  /*3b90*/  CS2R R42, SRZ ;  /* 0x00000000002a7805 */ /* 0x000fe4000001ff00 */
[----:B------:R-:W-:Y:S02]  /*3ba0*/  CS2R R40, SRZ ;  /* 0x0000000000287805 */ /* 0x000fe4000001ff00 */
[----:B------:R-:W-:-:S04]  /*3bb0*/  ISETP.GE.AND P2, PT, R11, R100, PT ;  /* 0x000000640b00720c */ /* 0x000fc80003f46270 */
[----:B------:R-:W-:-:S13]  /*3bc0*/  ISETP.GE.OR P2, PT, R16, R58, P2 ;  /* 0x0000003a1000720c */ /* 0x000fda0001746670 */
[----:B------:R-:W-:-:S04]  /*3bd0*/  @!P2 IADD3 R48, P3, P4, R54, R12, R85 ;  /* 0x0000000c3630a210 */ /* 0x000fc80007c7e055 */
[----:B------:R-:W-:Y:S02]  /*3be0*/  @!P2 IADD3.X R49, R72, R57, R86, P3, P4 ;  /* 0x000000394831a210 */ /* 0x000fe40001fe8456 */
[----:B------:R-:W-:-:S04]  /*3bf0*/  @!P2 IADD3 R4, P3, P4, R64, R14, R83 ;  /* 0x0000000e4004a210 */ /* 0x000fc80007c7e053 */
[----:B------:R-:W-:Y:S02]  /*3c00*/  @!P2 IADD3.X R11, R70, R93, R84, P3, P4 ;  /* 0x0000005d460ba210 */ /* 0x000fe40001fe8454 */
[----:B------:R-:W-:-:S04]  /*3c10*/  ISETP.GE.AND P3, PT, R200, R100, PT ;  /* 0x00000064c800720c */ /* 0x000fc80003f66270 */
[----:B------:R-:W-:-:S13]  /*3c20*/  ISETP.GE.OR P3, PT, R16, R58, P3 ;  /* 0x0000003a1000720c */ /* 0x000fda0001f66670 */
[----:B------:R-:W0:Y:S01]  /*3c30*/  @!P3 LDC.64 R44, c[0x0][0x3e8] ;  /* 0x0000fa00ff2cbb82 */ /* 0x000e220000000a00 */
[----:B------:R-:W-:-:S05]  /*3c40*/  @!P3 IADD3 R12, P4, R54, R12, RZ ;  /* 0x0000000c360cb210 */ /* 0x000fca0007f9e0ff */
[----:B------:R-:W-:Y:S02]  /*3c50*/  @!P3 IMAD.X R13, R57, 0x1, R72, P4 ;  /* 0x00000001390db824 */ /* 0x000fe400020e0648 */
[----:B------:R-:W1:Y:S01]  /*3c60*/  @!P3 LDC.64 R46, c[0x0][0x400] ;  /* 0x00010000ff2ebb82 */ /* 0x000e620000000a00 */
[----:B0-----:R-:W-:-:S04]  /*3c70*/  @!P3 LEA R44, P4, R12, R44, 0x1 ;  /* 0x0000002c0c2cb211 */ /* 0x001fc800078808ff */
[----:B------:R-:W-:Y:S02]  /*3c80*/  @!P3 LEA.HI.X R45, R12, R45, R13, 0x1, P4 ;  /* 0x0000002d0c2db211 */ /* 0x000fe400020f0c0d */
[----:B------:R-:W-:-:S03]  /*3c90*/  @!P3 IADD3 R14, P4, R64, R14, RZ ;  /* 0x0000000e400eb210 */ /* 0x000fc60007f9e0ff */
[----:B------:R0:W2:Y:S02]  /*3ca0*/  @!P3 LDG.E.128 R36, desc[UR60][R44.64] ;  /* 0x0000003c2c24b981 */ /* 0x0000a4000c1e1d00 */
[----:B------:R-:W-:Y:S01]  /*3cb0*/  @!P3 IMAD.X R12, R93, 0x1, R70, P4 ;  /* 0x000000015d0cb824 */ /* 0x000fe200020e0646 */
[----:B-1----:R-:W-:-:S04]  /*3cc0*/  @!P3 LEA R46, P4, R14, R46, 0x1 ;  /* 0x0000002e0e2eb211 */ /* 0x002fc800078808ff */
[----:B------:R-:W-:Y:S02]  /*3cd0*/  @!P3 LEA.HI.X R47, R14, R47, R12, 0x1, P4 ;  /* 0x0000002f0e2fb211 */ /* 0x000fe400020f0c0c */
[----:B------:R-:W1:Y:S03]  /*3ce0*/  @!P2 LDC.64 R14, c[0x0][0x3e8] ;  /* 0x0000fa00ff0eab82 */ /* 0x000e660000000a00 */
[----:B------:R3:W4:Y:S05]  /*3cf0*/  @!P3 LDG.E.128 R40, desc[UR60][R46.64] ;  /* 0x0000003c2e28b981 */ /* 0x00072a000c1e1d00 */
[----:B------:R-:W5:Y:S01]  /*3d00*/  @!P2 LDC.64 R12, c[0x0][0x400] ;  /* 0x00010000ff0cab82 */ /* 0x000f620000000a00 */
[----:B0-----:R-:W-:-:S02]  /*3d10*/  CS2R R44, SRZ ;  /* 0x00000000002c7805 */ /* 0x001fc4000001ff00 */
[----:B---3--:R-:W-:Y:S02]  /*3d20*/  CS2R R46, SRZ ;  /* 0x00000000002e7805 */ /* 0x008fe4000001ff00 */
[----:B------:R-:W-:Y:S02]  /*3d30*/  CS2R R50, SRZ ;  /* 0x0000000000327805 */ /* 0x000fe4000001ff00 */
[----:B-1----:R-:W-:-:S04]  /*3d40*/  @!P2 LEA R14, P3, R48, R14, 0x1 ;  /* 0x0000000e300ea211 */ /* 0x002fc800078608ff */
[----:B------:R-:W-:Y:S02]  /*3d50*/  @!P2 LEA.HI.X R15, R48, R15, R49, 0x1, P3 ;  /* 0x0000000f300fa211 */ /* 0x000fe400018f0c31 */
[----:B------:R-:W-:Y:S02]  /*3d60*/  CS2R R48, SRZ ;  /* 0x0000000000307805 */ /* 0x000fe4000001ff00 */
[C---:B-----5:R-:W-:Y:S01]  /*3d70*/  @!P2 LEA R12, P3, R4.reuse, R12, 0x1 ;  /* 0x0000000c040ca211 */ /* 0x060fe200078608ff */
[----:B------:R-:W3:Y:S03]  /*3d80*/  @!P2 LDG.E.128 R44, desc[UR60][R14.64] ;  /* 0x0000003c0e2ca981 */ /* 0x000ee6000c1e1d00 */
[----:B------:R-:W-:-:S05]  /*3d90*/  @!P2 LEA.HI.X R13, R4, R13, R11, 0x1, P3 ;  /* 0x0000000d040da211 */ /* 0x000fca00018f0c0b */
[----:B------:R0:W5:Y:S01]  /*3da0*/  @!P2 LDG.E.128 R48, desc[UR60][R12.64] ;  /* 0x0000003c0c30a981 */ /* 0x000162000c1e1d00 */
[----:B------:R-:W-:Y:S02]  /*3db0*/  ISETP.NE.AND P3, PT, R205, 0x3, PT ;  /* 0x00000003cd00780c */ /* 0x000fe40003f65270 */
[----:B------:R-:W-:Y:S01]  /*3dc0*/  ISETP.GE.AND P2, PT, R16, R58, PT ;  /* 0x0000003a1000720c */ /* 0x000fe20003f46270 */
[----:B--2---:R-:W-:Y:S02]  /*3dd0*/  IMAD.MOV.U32 R4, RZ, RZ, R38 ;  /* 0x000000ffff047224 */ /* 0x004fe400078e0026 */
[----:B------:R-:W-:-:S03]  /*3de0*/  IMAD.MOV.U32 R11, RZ, RZ, R39 ;  /* 0x000000ffff0b7224 */ /* 0x000fc600078e0027 */
[----:B------:R-:W-:Y:S02]  /*3df0*/  PRMT R105, R105, 0x5410, R4 ;  /* 0x0000541069697816 */ /* 0x000fe40000000004 */
[----:B------:R-:W-:Y:S01]  /*3e00*/  PRMT R107, R107, 0x5410, R11 ;  /* 0x000054106b6b7816 */ /* 0x000fe2000000000b */
[----:B------:R-:W-:Y:S02]  /*3e10*/  IMAD.MOV.U32 R57, RZ, RZ, R37 ;  /* 0x000000ffff397224 */ /* 0x000fe400078e0025 */
[----:B----4-:R-:W-:Y:S01]  /*3e20*/  IMAD.MOV.U32 R4, RZ, RZ, R42 ;  /* 0x000000ffff047224 */ /* 0x010fe200078e002a */
[----:B0-----:R-:W-:Y:S01]  /*3e30*/  MOV R13, R41 ;  /* 0x00000029000d7202 */ /* 0x001fe20000000f00 */
[----:B------:R-:W-:Y:S02]  /*3e40*/  IMAD.MOV.U32 R11, RZ, RZ, R43 ;  /* 0x000000ffff0b7224 */ /* 0x000fe400078e002b */
[----:B------:R-:W-:Y:S01]  /*3e50*/  IMAD.MOV.U32 R12, RZ, RZ, R40 ;  /* 0x000000ffff0c7224 */ /* 0x000fe200078e0028 */
[----:B------:R-:W-:-:S02]  /*3e60*/  PRMT R126, R4, 0x7610, R126 ;  /* 0x00007610047e7816 */ /* 0x000fc4000000007e */
[----:B------:R-:W-:Y:S02]  /*3e70*/  PRMT R109, R109, 0x5410, R11 ;  /* 0x000054106d6d7816 */ /* 0x000fe4000000000b */
[----:B------:R-:W-:Y:S02]  /*3e80*/  PRMT R127, R12, 0x7610, R127 ;  /* 0x000076100c7f7816 */ /* 0x000fe4000000007f */
[----:B------:R-:W-:Y:S02]  /*3e90*/  PRMT R128, R13, 0x7610, R128 ;  /* 0x000076100d807816 */ /* 0x000fe40000000080 */
[----:B------:R-:W-:Y:S01]  /*3ea0*/  PRMT R108, R108, 0x5410, R57 ;  /* 0x000054106c6c7816 */ /* 0x000fe20000000039 */
[----:B------:R-:W-:-:S05]  /*3eb0*/  IMAD.MOV.U32 R56, RZ, RZ, R36 ;  /* 0x000000ffff387224 */ /* 0x000fca00078e0024 */
[----:B------:R-:W-:Y:S01]  /*3ec0*/  PRMT R125, R56, 0x7610, R125 ;  /* 0x00007610387d7816 */ /* 0x000fe2000000007d */
[----:B---3--:R-:W-:Y:S02]  /*3ed0*/  IMAD.MOV.U32 R4, RZ, RZ, R46 ;  /* 0x000000ffff047224 */ /* 0x008fe400078e002e */
[----:B------:R-:W-:Y:S02]  /*3ee0*/  IMAD.MOV.U32 R11, RZ, RZ, R47 ;  /* 0x000000ffff0b7224 */ /* 0x000fe400078e002f */
[----:B------:R-:W-:Y:S02]  /*3ef0*/  IMAD.MOV.U32 R12, RZ, RZ, R44 ;  /* 0x000000ffff0c7224 */ /* 0x000fe400078e002c */
[----:B------:R-:W-:Y:S01]  /*3f00*/  IMAD.MOV.U32 R13, RZ, RZ, R45 ;  /* 0x000000ffff0d7224 */ /* 0x000fe200078e002d */
        /* <DEDUP_REMOVED lines=11> */
[----:B------:R-:W-:Y:S01]  /*3fc0*/  PRMT R113, R13, 0x7610, R113 ;  /* 0x000076100d717816 */ /* 0x000fe20000000071 */
[----:B------:R-:W-:Y:S06]  /*3fd0*/  @!P3 BRA `(.L_x_1426) ;  /* 0x000000000004b947 */ /* 0x000fec0003800000 */
[----:B------:R-:W-:Y:S01]  /*3fe0*/  BPT.TRAP 0x1 ;  /* 0x000000040000795c */ /* 0x000fe20000300000 */
.L_x_1426:
[----:B------:R-:W-:Y:S01]  /*3ff0*/  IMAD R4, R18, 0x8, R19 ;  /* 0x0000000812047824 */ /* 0x000fe200078e0213 */
[----:B------:R-:W-:Y:S01]  /*4000*/  SHF.L.U32 R101, R203, 0x1f, RZ ;  /* 0x0000001fcb657819 */ /* 0x000fe200000006ff */
[----:B------:R-:W0:Y:S01]  /*4010*/  LDC R104, c[0x0][0x2f4] ;  /* 0x0000bd00ff687b82 */ /* 0x000e220000000800 */
[----:B------:R-:W-:Y:S02]  /*4020*/  BSSY B1, `(.L_x_1427) ;  /* 0x0000003000017945 */ /* 0x000fe40003800000 */
[----:B------:R-:W1:Y:S02]  /*4030*/  SYNCS.PHASECHK.TRANS64.TRYWAIT P4, [R4+URZ+0x32490], R101 ;  /* 0x03249065040075a7 */ /* 0x000e64000808017f */
[----:B-1----:R-:W-:Y:S05]  /*4040*/  @!P4 BRA `(.L_x_1428) ;  /* 0x0000015400ccc947 */ /* 0x002fea0003800000 */
.L_x_1669:
[----:B------:R-:W-:Y:S05]  /*4050*/  BSYNC B1 ;  /* 0x0000000000017941 */ /* 0x000fea0003800000 */
.L_x_1427:
[----:B------:R-:W-:Y:S01]  /*4060*/  UMOV UR4, 0xffffffff ;  /* 0xffffffff00047882 */ /* 0x000fe20000000000 */
[----:B0-----:R-:W-:Y:S02]  /*4070*/  IMAD.IADD R106, R104, 0x1, -R89 ;  /* 0x00000001686a7824 */ /* 0x001fe400078e0a59 */
[----:B------:R-:W-:Y:S05]  /*4080*/  BRA.DIV UR4, `(.L_x_1429) ;  /* 0x0000015604d07947 */ /* 0x000fea000b800000 */
[----:B------:R0:W2:Y:S04]  /*4090*/  SHFL.IDX PT, R95, R103, RZ, 0x1c1f ;  /* 0x001c1fff675f7589 */ /* 0x0000a800000e0000 */
[----:B------:R0:W3:Y:S02]  /*40a0*/  SHFL.IDX PT, R94, R102, RZ, 0x1c1f ;  /* 0x001c1fff665e7589 */ /* 0x0000e400000e0000 */
.L_x_1673:
[----:B------:R-:W-:Y:S01]  /*40b0*/  ISETP.GE.OR P4, PT, R200, R100, P1 ;  /* 0x00000064c800720c */ /* 0x000fe20000f86670 */
[----:B------:R-:W-:-:S12]  /*40c0*/  BSSY B1, `(.L_x_1430) ;  /* 0x000007a000017945 */ /* 0x000fd80003800000 */
[----:B------:R-:W-:Y:S05]  /*40d0*/  @P4 BRA `(.L_x_1431) ;  /* 0x0000000400e04947 */ /* 0x000fea0003800000 */
[----:B------:R-:W4:Y:S01]  /*40e0*/  S2R R12, SR_TID.X ;  /* 0x00000000000c7919 */ /* 0x000f220000002100 */
[----:B------:R-:W-:Y:S01]  /*40f0*/  SEL R11, R89, R106, !P0 ;  /* 0x0000006a590b7207 */ /* 0x000fe20004000000 */
[----:B------:R-:W-:Y:S01]  /*4100*/  BSSY B2, `(.L_x_1432) ;  /* 0x0000071000027945 */ /* 0x000fe20003800000 */
[----:B---3--:R-:W-:-:S04]  /*4110*/  LEA R92, P4, R68, R94, 0x1 ;  /* 0x0000005e445c7211 */ /* 0x008fc800078808ff */
[----:B--2---:R-:W-:Y:S01]  /*4120*/  LEA.HI.X R93, R68, R95, R32, 0x1, P4 ;  /* 0x0000005f445d7211 */ /* 0x004fe200020f0c20 */
[----:B----4-:R-:W-:Y:S01]  /*4130*/  VIADD R13, R12, 0xffffff80 ;  /* 0xffffff800c0d7836 */ /* 0x010fe20000000000 */
[----:B------:R-:W-:-:S04]  /*4140*/  SHF.R.S32.HI R12, RZ, 0x1f, R11 ;  /* 0x0000001fff0c7819 */ /* 0x000fc8000001140b */
[----:B------:R-:W-:Y:S02]  /*4150*/  LEA.HI R12, R12, R11, RZ, 0x4 ;  /* 0x0000000b0c0c7211 */ /* 0x000fe400078f20ff */
[----:B------:R-:W-:Y:S02]  /*4160*/  SHF.R.S32.HI R14, RZ, 0x1f, R13 ;  /* 0x0000001fff0e7819 */ /* 0x000fe4000001140d */
[----:B------:R-:W-:Y:S01]  /*4170*/  LEA.HI.SX32 R11, R12, R69, 0x1c ;  /* 0x000000450c0b7211 */ /* 0x000fe200078fe2ff */
[----:B------:R-:W-:Y:S01]  /*4180*/  IMAD R12, R18, 0x1800, R31 ;  /* 0x00001800120c7824 */ /* 0x000fe200078e021f */
[----:B------:R-:W-:-:S03]  /*4190*/  LEA.HI R14, R14, R13, RZ, 0x5 ;  /* 0x0000000d0e0e7211 */ /* 0x000fc600078f28ff */
[----:B------:R-:W-:Y:S01]  /*41a0*/  IMAD.SHL.U32 R11, R11, 0x8, RZ ;  /* 0x000000080b0b7824 */ /* 0x000fe200078e00ff */
[----:B------:R-:W-:Y:S01]  /*41b0*/  SHF.R.S32.HI R14, RZ, 0x5, R14 ;  /* 0x00000005ff0e7819 */ /* 0x000fe2000001140e */
[----:B------:R-:W-:-:S03]  /*41c0*/  IMAD R12, R12, 0x2, R19 ;  /* 0x000000020c0c7824 */ /* 0x000fc600078e0213 */
[----:B------:R-:W-:-:S04]  /*41d0*/  LOP3.LUT R13, R82, 0x38, R11, 0xf8, !PT ;  /* 0x00000038520d7812 */ /* 0x000fc800078ef80b */
[----:B------:R-:W-:-:S05]  /*41e0*/  LOP3.LUT R13, R13, R80, RZ, 0x3c, !PT ;  /* 0x000000500d0d7212 */ /* 0x000fca00078e3cff */
[----:B------:R-:W-:-:S04]  /*41f0*/  IMAD R13, R14, 0x200, R13 ;  /* 0x000002000e0d7824 */ /* 0x000fc800078e020d */
[----:B------:R-:W-:-:S04]  /*4200*/  IMAD R14, R18, 0x1800, R13 ;  /* 0x00001800120e7824 */ /* 0x000fc800078e020d */
[----:B------:R-:W-:Y:S02]  /*4210*/  IMAD R56, R14, 0x2, R19 ;  /* 0x000000020e387824 */ /* 0x000fe400078e0213 */
[----:B------:R-:W2:Y:S04]  /*4220*/  LDS.128 R12, [R12+0x1c400] ;  /* 0x01c400000c0c7984 */ /* 0x000ea80000000c00 */
[----:B------:R-:W3:Y:S01]  /*4230*/  LDS.128 R56, [R56+0x1c400] ;  /* 0x01c4000038387984 */ /* 0x000ee20000000c00 */
[----:B------:R-:W-:Y:S05]  /*4240*/  @P2 BRA `(.L_x_1433) ;  /* 0x0000000400702947 */ /* 0x000fea0003800000 */
[----:B------:R-:W-:Y:S01]  /*4250*/  SHF.R.U32.HI R119, RZ, 0x10, R41 ;  /* 0x00000010ff777819 */ /* 0x000fe20000011629 */
[----:B--2---:R-:W-:Y:S01]  /*4260*/  IMAD.U32 R115, R15, 0x10000, RZ ;  /* 0x000100000f737824 */ /* 0x004fe200078e00ff */
[----:B------:R-:W-:Y:S01]  /*4270*/  SHF.R.U32.HI R118, RZ, 0x10, R37 ;  /* 0x00000010ff767819 */ /* 0x000fe20000011625 */
[----:B---3--:R-:W-:Y:S01]  /*4280*/  IMAD.U32 R117, R59, 0x10000, RZ ;  /* 0x000100003b757824 */ /* 0x008fe200078e00ff */
[----:B------:R-:W-:Y:S01]  /*4290*/  SHF.R.U64 R122, R38, 0x10, R39 ;  /* 0x00000010267a7819 */ /* 0x000fe20000001227 */
[----:B------:R-:W-:Y:S01]  /*42a0*/  IMAD.U32 R38, R12, 0x10000, RZ ;  /* 0x000100000c267824 */ /* 0x000fe200078e00ff */
[----:B------:R-:W-:Y:S02]  /*42b0*/  PRMT R119, R128, 0x5410, R119 ;  /* 0x0000541080777816 */ /* 0x000fe40000000077 */
[----:B------:R-:W-:Y:S02]  /*42c0*/  SHF.R.U32.HI R120, RZ, 0x10, R39 ;  /* 0x00000010ff787819 */ /* 0x000fe40000011627 */
[----:B------:R-:W-:Y:S01]  /*42d0*/  SHF.R.U64 R121, R40, 0x10, R41 ;  /* 0x0000001028797819 */ /* 0x000fe20000001229 */
[----:B------:R-:W-:Y:S01]  /*42e0*/  IMAD.U32 R40, R57, 0x10000, RZ ;  /* 0x0001000039287824 */ /* 0x000fe200078e00ff */
[----:B------:R-:W-:-:S02]  /*42f0*/  PRMT R118, R108, 0x5432, R118 ;  /* 0x000054326c767816 */ /* 0x000fc40000000076 */
[--C-:B------:R-:W-:Y:S01]  /*4300*/  SHF.R.U64 R41, R42, 0x10, R43.reuse ;  /* 0x000000102a297819 */ /* 0x100fe2000000122b */
[----:B------:R-:W-:Y:S01]  /*4310*/  IMAD.U32 R42, R56, 0x10000, RZ ;  /* 0x00010000382a7824 */ /* 0x000fe200078e00ff */
[----:B------:R-:W-:Y:S01]  /*4320*/  PRMT R39, R105, 0x5432, R122 ;  /* 0x0000543269277816 */ /* 0x000fe2000000007a */
[----:B------:R-:W-:Y:S01]  /*4330*/  IMAD.U32 R122, R119, 0x10000, RZ ;  /* 0x00010000777a7824 */ /* 0x000fe200078e00ff */
[----:B------:R-:W-:Y:S02]  /*4340*/  SHF.R.U32.HI R124, RZ, 0x10, R43 ;  /* 0x00000010ff7c7819 */ /* 0x000fe4000001162b */
[----:B------:R-:W-:Y:S01]  /*4350*/  SHF.R.U64 R123, R36, 0x10, R37 ;  /* 0x00000010247b7819 */ /* 0x000fe20000001225 */
[----:B------:R-:W-:Y:S01]  /*4360*/  IMAD.U32 R37, R13, 0x10000, RZ ;  /* 0x000100000d257824 */ /* 0x000fe200078e00ff */
[----:B------:R-:W-:Y:S01]  /*4370*/  LOP3.LUT R43, R15, 0xffff0000, RZ, 0xc0, !PT ;  /* 0xffff00000f2b7812 */ /* 0x000fe200078ec0ff */
[----:B------:R-:W-:Y:S01]  /*4380*/  IMAD.U32 R15, R118, 0x10000, RZ ;  /* 0x00010000760f7824 */ /* 0x000fe200078e00ff */
[----:B------:R-:W-:Y:S01]  /*4390*/  LOP3.LUT R116, R57, 0xffff0000, RZ, 0xc0, !PT ;  /* 0xffff000039747812 */ /* 0x000fe200078ec0ff */
[----:B------:R-:W-:Y:S01]  /*43a0*/  IMAD.U32 R36, R58, 0x10000, RZ ;  /* 0x000100003a247824 */ /* 0x000fe200078e00ff */
[----:B------:R-:W-:Y:S01]  /*43b0*/  PRMT R41, R126, 0x5410, R41 ;  /* 0x000054107e297816 */ /* 0x000fe20000000029 */
[CC--:B------:R-:W-:Y:S01]  /*43c0*/  FMUL.FTZ R126, R40.reuse, R122.reuse ;  /* 0x0000007a287e7220 */ /* 0x0c0fe20000410000 */
[----:B------:R-:W-:Y:S01]  /*43d0*/  LOP3.LUT R57, R59, 0xffff0000, RZ, 0xc0, !PT ;  /* 0xffff00003b397812 */ /* 0x000fe200078ec0ff */
[-C--:B------:R-:W-:Y:S01]  /*43e0*/  FMUL.FTZ R40, R40, R15.reuse ;  /* 0x0000000f28287220 */ /* 0x080fe20000410000 */
[----:B------:R-:W-:Y:S01]  /*43f0*/  PRMT R124, R109, 0x5432, R124 ;  /* 0x000054326d7c7816 */ /* 0x000fe2000000007c */
[----:B------:R-:W-:Y:S01]  /*4400*/  FFMA.FTZ R15, R37, R15, -R126 ;  /* 0x0000000f250f7223 */ /* 0x000fe2000001087e */
[----:B------:R-:W-:Y:S01]  /*4410*/  PRMT R59, R125, 0x5410, R123 ;  /* 0x000054107d3b7816 */ /* 0x000fe2000000007b */
[----:B------:R-:W-:Y:S01]  /*4420*/  FFMA.FTZ R37, R37, R122, R40 ;  /* 0x0000007a25257223 */ /* 0x000fe20000010028 */
[----:B------:R-:W-:Y:S01]  /*4430*/  PRMT R120, R107, 0x5432, R120 ;  /* 0x000054326b787816 */ /* 0x000fe20000000078 */
[----:B------:R-:W-:Y:S01]  /*4440*/  IMAD.U32 R126, R124, 0x10000, RZ ;  /* 0x000100007c7e7824 */ /* 0x000fe200078e00ff */
[----:B------:R-:W-:-:S02]  /*4450*/  LOP3.LUT R123, R119, 0xffff0000, RZ, 0xc0, !PT ;  /* 0xffff0000777b7812 */ /* 0x000fc400078ec0ff */
[----:B------:R-:W-:Y:S01]  /*4460*/  LOP3.LUT R119, R118, 0xffff0000, RZ, 0xc0, !PT ;  /* 0xffff000076777812 */ /* 0x000fe200078ec0ff */
[----:B------:R-:W-:Y:S01]  /*4470*/  IMAD.U32 R118, R120, 0x10000, RZ ;  /* 0x0001000078767824 */ /* 0x000fe200078e00ff */
[----:B------:R-:W-:Y:S01]  /*4480*/  PRMT R121, R127, 0x5410, R121 ;  /* 0x000054107f797816 */ /* 0x000fe20000000079 */
[----:B------:R-:W-:Y:S01]  /*4490*/  FMUL.FTZ R125, R116, R123 ;  /* 0x0000007b747d7220 */ /* 0x000fe20000410000 */
[----:B------:R-:W-:Y:S01]  /*44a0*/  LOP3.LUT R124, R124, 0xffff0000, RZ, 0xc0, !PT ;  /* 0xffff00007c7c7812 */ /* 0x000fe200078ec0ff */
[----:B------:R-:W-:Y:S01]  /*44b0*/  FMUL.FTZ R127, R116, R119 ;  /* 0x00000077747f7220 */ /* 0x000fe20000410000 */
[C---:B------:R-:W-:Y:S01]  /*44c0*/  FMUL.FTZ R116, R117.reuse, R126 ;  /* 0x0000007e75747220 */ /* 0x040fe20000410000 */
[-C--:B------:R-:W-:Y:S01]  /*44d0*/  FMUL.FTZ R117, R117, R118.reuse ;  /* 0x0000007675757220 */ /* 0x080fe20000410000 */
[----:B------:R-:W-:Y:S02]  /*44e0*/  LOP3.LUT R120, R120, 0xffff0000, RZ, 0xc0, !PT ;  /* 0xffff000078787812 */ /* 0x000fe400078ec0ff */
[C---:B------:R-:W-:Y:S01]  /*44f0*/  FFMA.FTZ R118, R115.reuse, R118, -R116 ;  /* 0x0000007673767223 */ /* 0x040fe20000010874 */
[----:B------:R-:W-:Y:S01]  /*4500*/  FFMA.FTZ R126, R115, R126, R117 ;  /* 0x0000007e737e7223 */ /* 0x000fe20000010075 */
[----:B------:R-:W-:Y:S01]  /*4510*/  IMAD.U32 R117, R121, 0x10000, RZ ;  /* 0x0001000079757824 */ /* 0x000fe200078e00ff */
[----:B------:R-:W-:Y:S01]  /*4520*/  LOP3.LUT R114, R13, 0xffff0000, RZ, 0xc0, !PT ;  /* 0xffff00000d727812 */ /* 0x000fe200078ec0ff */
[----:B------:R-:W-:-:S02]  /*4530*/  IMAD.U32 R115, R59, 0x10000, RZ ;  /* 0x000100003b737824 */ /* 0x000fc400078e00ff */
[C---:B------:R-:W-:Y:S01]  /*4540*/  FMUL.FTZ R116, R57.reuse, R124 ;  /* 0x0000007c39747220 */ /* 0x040fe20000410000 */
[-C--:B------:R-:W-:Y:S01]  /*4550*/  FMUL.FTZ R122, R57, R120.reuse ;  /* 0x00000078397a7220 */ /* 0x080fe20000410000 */
[C---:B------:R-:W-:Y:S01]  /*4560*/  FMUL.FTZ R57, R42.reuse, R117 ;  /* 0x000000752a397220 */ /* 0x040fe20000410000 */
[----:B------:R-:W-:Y:S01]  /*4570*/  FMUL.FTZ R42, R42, R115 ;  /* 0x000000732a2a7220 */ /* 0x000fe20000410000 */
[----:B------:R-:W-:Y:S01]  /*4580*/  LOP3.LUT R56, R56, 0xffff0000, RZ, 0xc0, !PT ;  /* 0xffff000038387812 */ /* 0x000fe200078ec0ff */
[C---:B------:R-:W-:Y:S01]  /*4590*/  FFMA.FTZ R40, R114.reuse, R119, -R125 ;  /* 0x0000007772287223 */ /* 0x040fe2000001087d */
[----:B------:R-:W-:Y:S01]  /*45a0*/  LOP3.LUT R121, R121, 0xffff0000, RZ, 0xc0, !PT ;  /* 0xffff000079797812 */ /* 0x000fe200078ec0ff */
[----:B------:R-:W-:Y:S01]  /*45b0*/  FFMA.FTZ R114, R114, R123, R127 ;  /* 0x0000007b72727223 */ /* 0x000fe2000001007f */
[----:B------:R-:W-:Y:S01]  /*45c0*/  LOP3.LUT R59, R59, 0xffff0000, RZ, 0xc0, !PT ;  /* 0xffff00003b3b7812 */ /* 0x000fe200078ec0ff */
[----:B------:R-:W-:Y:S01]  /*45d0*/  FFMA.FTZ R117, R38, R117, R42 ;  /* 0x0000007526757223 */ /* 0x000fe2000001002a */
[----:B------:R-:W-:Y:S01]  /*45e0*/  LOP3.LUT R12, R12, 0xffff0000, RZ, 0xc0, !PT ;  /* 0xffff00000c0c7812 */ /* 0x000fe200078ec0ff */
[C---:B------:R-:W-:Y:S01]  /*45f0*/  FFMA.FTZ R119, R43.reuse, R120, -R116 ;  /* 0x000000782b777223 */ /* 0x040fe20000010874 */
[----:B------:R-:W-:Y:S01]  /*4600*/  FFMA.FTZ R123, R43, R124, R122 ;  /* 0x0000007c2b7b7223 */ /* 0x000fe2000001007a */
[----:B------:R-:W-:Y:S01]  /*4610*/  FFMA.FTZ R57, R38, R115, -R57 ;  /* 0x0000007326397223 */ /* 0x000fe20000010839 */
[----:B------:R-:W-:Y:S01]  /*4620*/  IMAD.U32 R42, R41, 0x10000, RZ ;  /* 0x00010000292a7824 */ /* 0x000fe200078e00ff */
[----:B------:R-:W-:Y:S01]  /*4630*/  LOP3.LUT R58, R58, 0xffff0000, RZ, 0xc0, !PT ;  /* 0xffff00003a3a7812 */ /* 0x000fe200078ec0ff */
[C---:B------:R-:W-:Y:S01]  /*4640*/  FMUL.FTZ R43, R56.reuse, R121 ;  /* 0x00000079382b7220 */ /* 0x040fe20000410000 */
[----:B------:R-:W-:Y:S01]  /*4650*/  IMAD.U32 R38, R39, 0x10000, RZ ;  /* 0x0001000027267824 */ /* 0x000fe200078e00ff */
[----:B------:R-:W-:Y:S01]  /*4660*/  LOP3.LUT R41, R41, 0xffff0000, RZ, 0xc0, !PT ;  /* 0xffff000029297812 */ /* 0x000fe200078ec0ff */
[-C--:B------:R-:W-:Y:S01]  /*4670*/  FMUL.FTZ R115, R56, R59.reuse ;  /* 0x0000003b38737220 */ /* 0x080fe20000410000 */
[----:B------:R-:W-:Y:S01]  /*4680*/  LOP3.LUT R39, R39, 0xffff0000, RZ, 0xc0, !PT ;  /* 0xffff000027277812 */ /* 0x000fe200078ec0ff */
[----:B------:R-:W-:Y:S01]  /*4690*/  FFMA.FTZ R56, R12, R59, -R43 ;  /* 0x0000003b0c387223 */ /* 0x000fe2000001082b */
[----:B------:R-:W-:Y:S01]  /*46a0*/  SHF.L.U32 R13, R14, 0x10, RZ ;  /* 0x000000100e0d7819 */ /* 0x000fe200000006ff */
[----:B------:R-:W-:Y:S01]  /*46b0*/  FFMA.FTZ R12, R12, R121, R115 ;  /* 0x000000790c0c7223 */ /* 0x000fe20000010073 */
[----:B------:R-:W-:Y:S01]  /*46c0*/  LOP3.LUT R14, R14, 0xffff0000, RZ, 0xc0, !PT ;  /* 0xffff00000e0e7812 */ /* 0x000fe200078ec0ff */
[----:B------:R-:W-:Y:S01]  /*46d0*/  FMUL.FTZ R116, R36, R42 ;  /* 0x0000002a24747220 */ /* 0x000fe20000410000 */
[----:B------:R-:W-:Y:S01]  /*46e0*/  FMUL.FTZ R59, R58, R41 ;  /* 0x000000293a3b7220 */ /* 0x000fe20000410000 */
[-C--:B------:R-:W-:Y:S01]  /*46f0*/  FMUL.FTZ R43, R36, R38.reuse ;  /* 0x00000026242b7220 */ /* 0x080fe20000410000 */
[-C--:B------:R-:W-:Y:S01]  /*4700*/  FMUL.FTZ R58, R58, R39.reuse ;  /* 0x000000273a3a7220 */ /* 0x080fe20000410000 */
[C---:B------:R-:W-:Y:S01]  /*4710*/  FFMA.FTZ R116, R13.reuse, R38, -R116 ;  /* 0x000000260d747223 */ /* 0x040fe20000010874 */
[----:B------:R-:W-:Y:S01]  /*4720*/  FFMA.FTZ R59, R14, R39, -R59 ;  /* 0x000000270e3b7223 */ /* 0x000fe2000001083b */
[----:B------:R-:W-:Y:S01]  /*4730*/  F2FP.BF16.F32.PACK_AB R56, R56, R57 ;  /* 0x000000393838723e */ /* 0x000fe200000010ff */
[----:B------:R-:W-:Y:S01]  /*4740*/  FFMA.FTZ R43, R13, R42, R43 ;  /* 0x0000002a0d2b7223 */ /* 0x000fe2000001002b */
[----:B------:R-:W-:Y:S01]  /*4750*/  FFMA.FTZ R58, R14, R41, R58 ;  /* 0x000000290e3a7223 */ /* 0x000fe2000001003a */
[----:B------:R-:W-:-:S02]  /*4760*/  F2FP.BF16.F32.PACK_AB R37, R114, R37 ;  /* 0x000000257225723e */ /* 0x000fc400000010ff */
[----:B------:R-:W-:Y:S02]  /*4770*/  F2FP.BF16.F32.PACK_AB R123, R123, R126 ;  /* 0x0000007e7b7b723e */ /* 0x000fe400000010ff */
[----:B------:R-:W-:Y:S01]  /*4780*/  F2FP.BF16.F32.PACK_AB R36, R12, R117 ;  /* 0x000000750c24723e */ /* 0x000fe200000010ff */
[----:B------:R-:W-:Y:S01]  /*4790*/  IMAD.MOV.U32 R12, RZ, RZ, R56 ;  /* 0x000000ffff0c7224 */ /* 0x000fe200078e0038 */
[----:B------:R-:W-:Y:S01]  /*47a0*/  F2FP.BF16.F32.PACK_AB R13, R40, R15 ;  /* 0x0000000f280d723e */ /* 0x000fe200000010ff */
[----:B------:R-:W-:Y:S01]  /*47b0*/  IMAD.MOV.U32 R57, RZ, RZ, R37 ;  /* 0x000000ffff397224 */ /* 0x000fe200078e0025 */
[----:B------:R-:W-:Y:S01]  /*47c0*/  F2FP.BF16.F32.PACK_AB R14, R59, R116 ;  /* 0x000000743b0e723e */ /* 0x000fe200000010ff */
[----:B------:R-:W-:Y:S01]  /*47d0*/  IMAD.MOV.U32 R56, RZ, RZ, R36 ;  /* 0x000000ffff387224 */ /* 0x000fe200078e0024 */
[----:B------:R-:W-:Y:S01]  /*47e0*/  F2FP.BF16.F32.PACK_AB R15, R119, R118 ;  /* 0x00000076770f723e */ /* 0x000fe200000010ff */
[----:B------:R-:W-:Y:S01]  /*47f0*/  IMAD.MOV.U32 R59, RZ, RZ, R123 ;  /* 0x000000ffff3b7224 */ /* 0x000fe200078e007b */
[----:B------:R-:W-:-:S07]  /*4800*/  F2FP.BF16.F32.PACK_AB R58, R58, R43 ;  /* 0x0000002b3a3a723e */ /* 0x000fce00000010ff */
.L_x_1433:
[----:B------:R-:W-:Y:S05]  /*4810*/  BSYNC B2 ;  /* 0x0000000000027941 */ /* 0x000fea0003800000 */
.L_x_1432:
[----:B------:R-:W-:Y:S01]  /*4820*/  ISETP.GE.AND P4, PT, R11, R104, PT ;  /* 0x000000680b00720c */ /* 0x000fe20003f86270 */
[----:B--2---:R4:W-:-:S12]  /*4830*/  ST.E.128 desc[UR60][R92.64], R12 ;  /* 0x0000000c5c007985 */ /* 0x0049d8000c101d3c */
[----:B------:R-:W-:-:S05]  /*4840*/  @!P4 IMAD.WIDE R94, R11, 0x2, R94 ;  /* 0x000000020b5ec825 */ /* 0x000fca00078e025e */
[----:B---3--:R4:W-:Y:S02]  /*4850*/  @!P4 ST.E.128 desc[UR60][R94.64], R56 ;  /* 0x000000385e00c985 */ /* 0x0089e4000c101d3c */
.L_x_1431:
[----:B------:R-:W-:Y:S05]  /*4860*/  BSYNC B1 ;  /* 0x0000000000017941 */ /* 0x000fea0003800000 */
.L_x_1430:
[----:B------:R-:W-:-:S03]  /*4870*/  UMOV UR4, 0xffffffff ;  /* 0xffffffff00047882 */ /* 0x000fc60000000000 */
[----:B------:R-:W-:Y:S05]  /*4880*/  BRA.DIV UR4, `(.L_x_1434) ;  /* 0x00000152041c7947 */ /* 0x000fea000b800000 */
[----:B0-----:R-:W0:Y:S04]  /*4890*/  SHFL.IDX PT, R103, R103, 0x1, 0x1c1f ;  /* 0x003c1f0067677f89 */ /* 0x001e2800000e0000 */
[----:B------:R-:W0:Y:S02]  /*48a0*/  SHFL.IDX PT, R102, R102, 0x1, 0x1c1f ;  /* 0x003c1f0066667f89 */ /* 0x000e2400000e0000 */
.L_x_1677:
[----:B------:R-:W-:-:S05]  /*48b0*/  VIADD R11, R200, 0x40 ;  /* 0x00000040c80b7836 */ /* 0x000fca0000000000 */
[----:B------:R-:W-:-:S13]  /*48c0*/  ISETP.GE.OR P4, PT, R11, R100, P1 ;  /* 0x000000640b00720c */ /* 0x000fda0000f86670 */
[----:B------:R-:W-:Y:S05]  /*48d0*/  @P4 BRA `(.L_x_1419) ;  /* 0x0000000c00084947 */ /* 0x000fea0003800000 */
[----:B----4-:R-:W4:Y:S01]  /*48e0*/  LDL R13, [R1+0x58] ;  /* 0x00005800010d7983 */ /* 0x010f220000100800 */
[----:B------:R-:W-:Y:S01]  /*48f0*/  SEL R106, R89, R106, !P0 ;  /* 0x0000006a596a7207 */ /* 0x000fe20004000000 */
[----:B------:R-:W-:Y:S01]  /*4900*/  VIADD R14, R200, 0x40 ;  /* 0x00000040c80e7836 */ /* 0x000fe20000000000 */
[----:B0-----:R-:W-:Y:S01]  /*4910*/  LEA R40, P4, R68, R102, 0x1 ;  /* 0x0000006644287211 */ /* 0x001fe200078808ff */
[----:B------:R-:W-:Y:S01]  /*4920*/  VIADD R12, R200, 0x40 ;  /* 0x00000040c80c7836 */ /* 0x000fe20000000000 */
[----:B------:R-:W-:Y:S01]  /*4930*/  SHF.R.S32.HI R11, RZ, 0x1f, R106 ;  /* 0x0000001fff0b7819 */ /* 0x000fe2000001146a */
[----:B------:R-:W-:Y:S01]  /*4940*/  IMAD.SHL.U32 R14, R14, 0x40, RZ ;  /* 0x000000400e0e7824 */ /* 0x000fe200078e00ff */
[----:B------:R-:W-:Y:S01]  /*4950*/  BSSY B1, `(.L_x_1435) ;  /* 0x000006e000017945 */ /* 0x000fe20003800000 */
[----:B------:R-:W-:Y:S01]  /*4960*/  IMAD.SHL.U32 R12, R12, 0x40, RZ ;  /* 0x000000400c0c7824 */ /* 0x000fe200078e00ff */
[----:B------:R-:W-:Y:S02]  /*4970*/  LEA.HI R106, R11, R106, RZ, 0x4 ;  /* 0x0000006a0b6a7211 */ /* 0x000fe400078f20ff */
[----:B------:R-:W-:-:S02]  /*4980*/  LOP3.LUT R14, R14, 0x1c0, RZ, 0xc0, !PT ;  /* 0x000001c00e0e7812 */ /* 0x000fc400078ec0ff */
[----:B------:R-:W-:Y:S02]  /*4990*/  LEA.HI.SX32 R11, R106, R69, 0x1c ;  /* 0x000000456a0b7211 */ /* 0x000fe400078fe2ff */
[----:B------:R-:W-:Y:S02]  /*49a0*/  LOP3.LUT R12, R12, 0x1c0, RZ, 0xc0, !PT ;  /* 0x000001c00c0c7812 */ /* 0x000fe400078ec0ff */
[----:B------:R-:W-:Y:S01]  /*49b0*/  SHF.R.U32.HI R14, RZ, 0x3, R14 ;  /* 0x00000003ff0e7819 */ /* 0x000fe2000001160e */
[----:B------:R-:W-:Y:S01]  /*49c0*/  IMAD.SHL.U32 R11, R11, 0x8, RZ ;  /* 0x000000080b0b7824 */ /* 0x000fe200078e00ff */
[----:B------:R-:W-:-:S04]  /*49d0*/  LEA.HI.X R41, R68, R103, R32, 0x1, P4 ;  /* 0x0000006744297211 */ /* 0x000fc800020f0c20 */
[----:B------:R-:W-:-:S04]  /*49e0*/  LOP3.LUT R12, R12, 0x38, R11, 0xf8, !PT ;  /* 0x000000380c0c7812 */ /* 0x000fc800078ef80b */
[----:B------:R-:W-:-:S04]  /*49f0*/  LOP3.LUT R12, R12, R14, RZ, 0x3c, !PT ;  /* 0x0000000e0c0c7212 */ /* 0x000fc800078e3cff */
[----:B----4-:R-:W-:Y:S01]  /*4a00*/  IADD3 R13, R13, R12, RZ ;  /* 0x0000000c0d0d7210 */ /* 0x010fe20007ffe0ff */
[----:B------:R-:W-:-:S04]  /*4a10*/  IMAD R12, R18, 0x1800, R21 ;  /* 0x00001800120c7824 */ /* 0x000fc800078e0215 */
[----:B------:R-:W-:Y:S02]  /*4a20*/  IMAD R14, R18, 0x1800, R13 ;  /* 0x00001800120e7824 */ /* 0x000fe400078e020d */
[--C-:B------:R-:W-:Y:S02]  /*4a30*/  IMAD R12, R12, 0x2, R19.reuse ;  /* 0x000000020c0c7824 */ /* 0x100fe400078e0213 */
[----:B------:R-:W-:-:S04]  /*4a40*/  IMAD R36, R14, 0x2, R19 ;  /* 0x000000020e247824 */ /* 0x000fc800078e0213 */
[----:B------:R-:W0:Y:S04]  /*4a50*/  LDS.128 R12, [R12+0x1c400] ;  /* 0x01c400000c0c7984 */ /* 0x000e280000000c00 */
[----:B------:R-:W4:Y:S01]  /*4a60*/  LDS.128 R36, [R36+0x1c400] ;  /* 0x01c4000024247984 */ /* 0x000f220000000c00 */
[----:B------:R-:W-:Y:S05]  /*4a70*/  @P2 BRA `(.L_x_1436) ;  /* 0x00000004006c2947 */ /* 0x000fea0003800000 */
[----:B------:R-:W-:Y:S01]  /*4a80*/  SHF.R.U32.HI R106, RZ, 0x10, R45 ;  /* 0x00000010ff6a7819 */ /* 0x000fe2000001162d */
[----:B0-----:R-:W-:Y:S01]  /*4a90*/  IMAD.U32 R43, R13, 0x10000, RZ ;  /* 0x000100000d2b7824 */ /* 0x001fe200078e00ff */
[----:B------:R-:W-:Y:S01]  /*4aa0*/  SHF.R.U32.HI R56, RZ, 0x10, R49 ;  /* 0x00000010ff387819 */ /* 0x000fe20000011631 */
[----:B------:R-:W-:Y:S01]  /*4ab0*/  IMAD.U32 R42, R12, 0x10000, RZ ;  /* 0x000100000c2a7824 */ /* 0x000fe200078e00ff */
[----:B------:R-:W-:Y:S02]  /*4ac0*/  PRMT R109, R109, 0x5410, R106 ;  /* 0x000054106d6d7816 */ /* 0x000fe4000000006a */
[----:B------:R-:W-:Y:S02]  /*4ad0*/  PRMT R113, R113, 0x5410, R56 ;  /* 0x0000541071717816 */ /* 0x000fe40000000038 */
[----:B------:R-:W-:Y:S02]  /*4ae0*/  SHF.R.U32.HI R92, RZ, 0x10, R51 ;  /* 0x00000010ff5c7819 */ /* 0x000fe40000011633 */
[--C-:B---3--:R-:W-:Y:S01]  /*4af0*/  SHF.R.U64 R94, R46, 0x10, R47.reuse ;  /* 0x000000102e5e7819 */ /* 0x108fe2000000122f */
[----:B------:R-:W-:Y:S01]  /*4b00*/  IMAD.U32 R56, R113, 0x10000, RZ ;  /* 0x0001000071387824 */ /* 0x000fe200078e00ff */
[----:B------:R-:W-:Y:S01]  /*4b10*/  SHF.R.U32.HI R58, RZ, 0x10, R47 ;  /* 0x00000010ff3a7819 */ /* 0x000fe2000001162f */
[----:B----4-:R-:W-:Y:S01]  /*4b20*/  IMAD.U32 R47, R37, 0x10000, RZ ;  /* 0x00010000252f7824 */ /* 0x010fe200078e00ff */
[----:B------:R-:W-:Y:S01]  /*4b30*/  SHF.R.U64 R57, R50, 0x10, R51 ;  /* 0x0000001032397819 */ /* 0x000fe20000001233 */
[----:B------:R-:W-:Y:S01]  /*4b40*/  IMAD.U32 R50, R109, 0x10000, RZ ;  /* 0x000100006d327824 */ /* 0x000fe200078e00ff */
[----:B------:R-:W-:-:S02]  /*4b50*/  PRMT R111, R111, 0x5410, R92 ;  /* 0x000054106f6f7816 */ /* 0x000fc4000000005c */
[----:B------:R-:W-:Y:S01]  /*4b60*/  SHF.R.U64 R59, R48, 0x10, R49 ;  /* 0x00000010303b7819 */ /* 0x000fe20000001231 */
[----:B------:R-:W-:Y:S01]  /*4b70*/  FMUL.FTZ R92, R47, R50 ;  /* 0x000000322f5c7220 */ /* 0x000fe20000410000 */
[----:B------:R-:W-:Y:S01]  /*4b80*/  LOP3.LUT R48, R37, 0xffff0000, RZ, 0xc0, !PT ;  /* 0xffff000025307812 */ /* 0x000fe200078ec0ff */
[----:B------:R-:W-:Y:S01]  /*4b90*/  IMAD.U32 R49, R39, 0x10000, RZ ;  /* 0x0001000027317824 */ /* 0x000fe200078e00ff */
[----:B------:R-:W-:Y:S01]  /*4ba0*/  PRMT R107, R107, 0x5410, R58 ;  /* 0x000054106b6b7816 */ /* 0x000fe2000000003a */
[----:B------:R-:W-:Y:S01]  /*4bb0*/  FMUL.FTZ R58, R47, R56 ;  /* 0x000000382f3a7220 */ /* 0x000fe20000410000 */
[----:B------:R-:W-:Y:S01]  /*4bc0*/  LOP3.LUT R113, R113, 0xffff0000, RZ, 0xc0, !PT ;  /* 0xffff000071717812 */ /* 0x000fe200078ec0ff */
[----:B------:R-:W-:Y:S01]  /*4bd0*/  IMAD.U32 R47, R111, 0x10000, RZ ;  /* 0x000100006f2f7824 */ /* 0x000fe200078e00ff */
[----:B------:R-:W-:Y:S01]  /*4be0*/  LOP3.LUT R109, R109, 0xffff0000, RZ, 0xc0, !PT ;  /* 0xffff00006d6d7812 */ /* 0x000fe200078ec0ff */
[----:B------:R-:W-:Y:S01]  /*4bf0*/  FFMA.FTZ R58, R43, R50, -R58 ;  /* 0x000000322b3a7223 */ /* 0x000fe2000001083a */
[----:B------:R-:W-:Y:S01]  /*4c00*/  SHF.R.U64 R93, R44, 0x10, R45 ;  /* 0x000000102c5d7819 */ /* 0x000fe2000000122d */
[----:B------:R-:W-:Y:S01]  /*4c10*/  FMUL.FTZ R51, R48, R113 ;  /* 0x0000007130337220 */ /* 0x000fe20000410000 */
[----:B------:R-:W-:Y:S01]  /*4c20*/  LOP3.LUT R44, R13, 0xffff0000, RZ, 0xc0, !PT ;  /* 0xffff00000d2c7812 */ /* 0x000fe200078ec0ff */
[----:B------:R-:W-:Y:S01]  /*4c30*/  FFMA.FTZ R92, R43, R56, R92 ;  /* 0x000000382b5c7223 */ /* 0x000fe2000001005c */
[----:B------:R-:W-:Y:S01]  /*4c40*/  PRMT R110, R110, 0x5410, R57 ;  /* 0x000054106e6e7816 */ /* 0x000fe20000000039 */
[----:B------:R-:W-:Y:S01]  /*4c50*/  FMUL.FTZ R57, R48, R109 ;  /* 0x0000006d30397220 */ /* 0x000fe20000410000 */
[C---:B------:R-:W-:Y:S01]  /*4c60*/  IMAD.U32 R45, R36.reuse, 0x10000, RZ ;  /* 0x00010000242d7824 */ /* 0x040fe200078e00ff */
[----:B------:R-:W-:Y:S01]  /*4c70*/  LOP3.LUT R46, R36, 0xffff0000, RZ, 0xc0, !PT ;  /* 0xffff0000242e7812 */ /* 0x000fe200078ec0ff */
[----:B------:R-:W-:Y:S01]  /*4c80*/  IMAD.U32 R43, R107, 0x10000, RZ ;  /* 0x000100006b2b7824 */ /* 0x000fe200078e00ff */
[----:B------:R-:W-:Y:S01]  /*4c90*/  PRMT R112, R112, 0x5410, R59 ;  /* 0x0000541070707816 */ /* 0x000fe2000000003b */
[----:B------:R-:W-:-:S02]  /*4ca0*/  IMAD.U32 R36, R15, 0x10000, RZ ;  /* 0x000100000f247824 */ /* 0x000fc400078e00ff */
[----:B------:R-:W-:Y:S01]  /*4cb0*/  FMUL.FTZ R59, R49, R47 ;  /* 0x0000002f313b7220 */ /* 0x000fe20000410000 */
[C---:B------:R-:W-:Y:S01]  /*4cc0*/  FFMA.FTZ R51, R44.reuse, R109, -R51 ;  /* 0x0000006d2c337223 */ /* 0x040fe20000010833 */
[----:B------:R-:W-:Y:S01]  /*4cd0*/  FFMA.FTZ R57, R44, R113, R57 ;  /* 0x000000712c397223 */ /* 0x000fe20000010039 */
[----:B------:R-:W-:Y:S01]  /*4ce0*/  LOP3.LUT R39, R39, 0xffff0000, RZ, 0xc0, !PT ;  /* 0xffff000027277812 */ /* 0x000fe200078ec0ff */
[-C--:B------:R-:W-:Y:S01]  /*4cf0*/  FMUL.FTZ R50, R49, R43.reuse ;  /* 0x0000002b31327220 */ /* 0x080fe20000410000 */
[----:B------:R-:W-:Y:S01]  /*4d00*/  LOP3.LUT R48, R111, 0xffff0000, RZ, 0xc0, !PT ;  /* 0xffff00006f307812 */ /* 0x000fe200078ec0ff */
[----:B------:R-:W-:Y:S01]  /*4d10*/  FFMA.FTZ R59, R36, R43, -R59 ;  /* 0x0000002b243b7223 */ /* 0x000fe2000001083b */
[----:B------:R-:W-:Y:S01]  /*4d20*/  LOP3.LUT R44, R107, 0xffff0000, RZ, 0xc0, !PT ;  /* 0xffff00006b2c7812 */ /* 0x000fe200078ec0ff */
[----:B------:R-:W-:Y:S01]  /*4d30*/  IMAD.U32 R43, R112, 0x10000, RZ ;  /* 0x00010000702b7824 */ /* 0x000fe200078e00ff */
[----:B------:R-:W-:Y:S01]  /*4d40*/  PRMT R108, R108, 0x5410, R93 ;  /* 0x000054106c6c7816 */ /* 0x000fe2000000005d */
[----:B------:R-:W-:Y:S01]  /*4d50*/  FFMA.FTZ R47, R36, R47, R50 ;  /* 0x0000002f242f7223 */ /* 0x000fe20000010032 */
[----:B------:R-:W-:Y:S01]  /*4d60*/  LOP3.LUT R37, R15, 0xffff0000, RZ, 0xc0, !PT ;  /* 0xffff00000f257812 */ /* 0x000fe200078ec0ff */
[----:B------:R-:W-:Y:S01]  /*4d70*/  FMUL.FTZ R50, R39, R48 ;  /* 0x0000003027327220 */ /* 0x000fe20000410000 */
[----:B------:R-:W-:Y:S01]  /*4d80*/  PRMT R105, R105, 0x5410, R94 ;  /* 0x0000541069697816 */ /* 0x000fe2000000005e */
[----:B------:R-:W-:Y:S01]  /*4d90*/  FMUL.FTZ R94, R39, R44 ;  /* 0x0000002c275e7220 */ /* 0x000fe20000410000 */
[----:B------:R-:W-:-:S02]  /*4da0*/  IMAD.U32 R36, R108, 0x10000, RZ ;  /* 0x000100006c247824 */ /* 0x000fc400078e00ff */
[-C--:B------:R-:W-:Y:S01]  /*4db0*/  FMUL.FTZ R39, R45, R43.reuse ;  /* 0x0000002b2d277220 */ /* 0x080fe20000410000 */
[----:B------:R-:W-:Y:S01]  /*4dc0*/  LOP3.LUT R112, R112, 0xffff0000, RZ, 0xc0, !PT ;  /* 0xffff000070707812 */ /* 0x000fe200078ec0ff */
[----:B------:R-:W-:Y:S01]  /*4dd0*/  FFMA.FTZ R56, R37, R44, -R50 ;  /* 0x0000002c25387223 */ /* 0x000fe20000010832 */
[----:B------:R-:W-:Y:S02]  /*4de0*/  IMAD.U32 R15, R38, 0x10000, RZ ;  /* 0x00010000260f7824 */ /* 0x000fe400078e00ff */
[----:B------:R-:W-:Y:S01]  /*4df0*/  FMUL.FTZ R50, R45, R36 ;  /* 0x000000242d327220 */ /* 0x000fe20000410000 */
[----:B------:R-:W-:Y:S01]  /*4e00*/  FFMA.FTZ R94, R37, R48, R94 ;  /* 0x00000030255e7223 */ /* 0x000fe2000001005e */
[----:B------:R-:W-:Y:S01]  /*4e10*/  FFMA.FTZ R44, R42, R36, -R39 ;  /* 0x000000242a2c7223 */ /* 0x000fe20000010827 */
[----:B------:R-:W-:Y:S01]  /*4e20*/  LOP3.LUT R38, R38, 0xffff0000, RZ, 0xc0, !PT ;  /* 0xffff000026267812 */ /* 0x000fe200078ec0ff */
[C---:B------:R-:W-:Y:S01]  /*4e30*/  IMAD.U32 R37, R110.reuse, 0x10000, RZ ;  /* 0x000100006e257824 */ /* 0x040fe200078e00ff */
[----:B------:R-:W-:Y:S01]  /*4e40*/  LOP3.LUT R39, R110, 0xffff0000, RZ, 0xc0, !PT ;  /* 0xffff00006e277812 */ /* 0x000fe200078ec0ff */
[C---:B------:R-:W-:Y:S01]  /*4e50*/  IMAD.U32 R36, R105.reuse, 0x10000, RZ ;  /* 0x0001000069247824 */ /* 0x040fe200078e00ff */
[----:B------:R-:W-:Y:S01]  /*4e60*/  LOP3.LUT R13, R12, 0xffff0000, RZ, 0xc0, !PT ;  /* 0xffff00000c0d7812 */ /* 0x000fe200078ec0ff */
[----:B------:R-:W-:Y:S01]  /*4e70*/  FMUL.FTZ R48, R46, R112 ;  /* 0x000000702e307220 */ /* 0x000fe20000410000 */
[----:B------:R-:W-:Y:S01]  /*4e80*/  LOP3.LUT R108, R108, 0xffff0000, RZ, 0xc0, !PT ;  /* 0xffff00006c6c7812 */ /* 0x000fe200078ec0ff */
[----:B------:R-:W-:Y:S01]  /*4e90*/  FFMA.FTZ R50, R42, R43, R50 ;  /* 0x0000002b2a327223 */ /* 0x000fe20000010032 */
[----:B------:R-:W-:Y:S01]  /*4ea0*/  LOP3.LUT R105, R105, 0xffff0000, RZ, 0xc0, !PT ;  /* 0xffff000069697812 */ /* 0x000fe200078ec0ff */
[----:B------:R-:W-:-:S02]  /*4eb0*/  IMAD.U32 R12, R14, 0x10000, RZ ;  /* 0x000100000e0c7824 */ /* 0x000fc400078e00ff */
[C---:B------:R-:W-:Y:S01]  /*4ec0*/  FMUL.FTZ R45, R15.reuse, R37 ;  /* 0x000000250f2d7220 */ /* 0x040fe20000410000 */
[----:B------:R-:W-:Y:S01]  /*4ed0*/  FMUL.FTZ R42, R15, R36 ;  /* 0x000000240f2a7220 */ /* 0x000fe20000410000 */
[----:B------:R-:W-:Y:S01]  /*4ee0*/  LOP3.LUT R14, R14, 0xffff0000, RZ, 0xc0, !PT ;  /* 0xffff00000e0e7812 */ /* 0x000fe200078ec0ff */
[----:B------:R-:W-:Y:S01]  /*4ef0*/  FMUL.FTZ R15, R38, R39 ;  /* 0x00000027260f7220 */ /* 0x000fe20000410000 */
[-C--:B------:R-:W-:Y:S01]  /*4f00*/  FMUL.FTZ R46, R46, R108.reuse ;  /* 0x0000006c2e2e7220 */ /* 0x080fe20000410000 */
[C---:B------:R-:W-:Y:S01]  /*4f10*/  FFMA.FTZ R43, R13.reuse, R108, -R48 ;  /* 0x0000006c0d2b7223 */ /* 0x040fe20000010830 */
[----:B------:R-:W-:Y:S01]  /*4f20*/  FMUL.FTZ R38, R38, R105 ;  /* 0x0000006926267220 */ /* 0x000fe20000410000 */
[C---:B------:R-:W-:Y:S01]  /*4f30*/  FFMA.FTZ R45, R12.reuse, R36, -R45 ;  /* 0x000000240c2d7223 */ /* 0x040fe2000001082d */
[----:B------:R-:W-:Y:S01]  /*4f40*/  FFMA.FTZ R42, R12, R37, R42 ;  /* 0x000000250c2a7223 */ /* 0x000fe2000001002a */
[----:B------:R-:W-:Y:S01]  /*4f50*/  FFMA.FTZ R13, R13, R112, R46 ;  /* 0x000000700d0d7223 */ /* 0x000fe2000001002e */
[C---:B------:R-:W-:Y:S01]  /*4f60*/  FFMA.FTZ R12, R14.reuse, R105, -R15 ;  /* 0x000000690e0c7223 */ /* 0x040fe2000001080f */
[----:B------:R-:W-:Y:S01]  /*4f70*/  FFMA.FTZ R39, R14, R39, R38 ;  /* 0x000000270e277223 */ /* 0x000fe20000010026 */
[----:B------:R-:W-:-:S02]  /*4f80*/  F2FP.BF16.F32.PACK_AB R51, R51, R58 ;  /* 0x0000003a3333723e */ /* 0x000fc400000010ff */
[----:B------:R-:W-:Y:S02]  /*4f90*/  F2FP.BF16.F32.PACK_AB R44, R43, R44 ;  /* 0x0000002c2b2c723e */ /* 0x000fe400000010ff */
[----:B------:R-:W-:Y:S02]  /*4fa0*/  F2FP.BF16.F32.PACK_AB R47, R94, R47 ;  /* 0x0000002f5e2f723e */ /* 0x000fe400000010ff */
[----:B------:R-:W-:Y:S01]  /*4fb0*/  F2FP.BF16.F32.PACK_AB R36, R13, R50 ;  /* 0x000000320d24723e */ /* 0x000fe200000010ff */
[----:B------:R-:W-:Y:S01]  /*4fc0*/  IMAD.MOV.U32 R13, RZ, RZ, R51 ;  /* 0x000000ffff0d7224 */ /* 0x000fe200078e0033 */
[----:B------:R-:W-:Y:S01]  /*4fd0*/  F2FP.BF16.F32.PACK_AB R14, R12, R45 ;  /* 0x0000002d0c0e723e */ /* 0x000fe200000010ff */
[----:B------:R-:W-:Y:S01]  /*4fe0*/  IMAD.MOV.U32 R12, RZ, RZ, R44 ;  /* 0x000000ffff0c7224 */ /* 0x000fe200078e002c */
[----:B------:R-:W-:Y:S02]  /*4ff0*/  F2FP.BF16.F32.PACK_AB R38, R39, R42 ;  /* 0x0000002a2726723e */ /* 0x000fe400000010ff */
[----:B------:R-:W-:-:S02]  /*5000*/  F2FP.BF16.F32.PACK_AB R15, R56, R59 ;  /* 0x0000003b380f723e */ /* 0x000fc400000010ff */
[----:B------:R-:W-:Y:S02]  /*5010*/  F2FP.BF16.F32.PACK_AB R37, R57, R92 ;  /* 0x0000005c3925723e */ /* 0x000fe400000010ff */
[----:B------:R-:W-:-:S07]  /*5020*/  MOV R39, R47 ;  /* 0x0000002f00277202 */ /* 0x000fce0000000f00 */
.L_x_1436:
[----:B------:R-:W-:Y:S05]  /*5030*/  BSYNC B1 ;  /* 0x0000000000017941 */ /* 0x000fea0003800000 */
.L_x_1435:
[----:B------:R-:W-:Y:S01]  /*5040*/  ISETP.GE.AND P2, PT, R11, R104, PT ;  /* 0x000000680b00720c */ /* 0x000fe20003f46270 */
[----:B0-----:R0:W-:Y:S02]  /*5050*/  ST.E.128 desc[UR60][R40.64], R12 ;  /* 0x0000000c28007985 */ /* 0x0011e4000c101d3c */
[----:B0-----:R-:W-:Y:S02]  /*5060*/  IMAD.MOV.U32 R12, RZ, RZ, R102 ;  /* 0x000000ffff0c7224 */ /* 0x001fe400078e0066 */
[----:B------:R-:W-:-:S08]  /*5070*/  IMAD.MOV.U32 R13, RZ, RZ, R103 ;  /* 0x000000ffff0d7224 */ /* 0x000fd000078e0067 */
[----:B------:R-:W-:Y:S05]  /*5080*/  @P2 BRA `(.L_x_1419) ;  /* 0x00000004001c2947 */ /* 0x000fea0003800000 */
[----:B------:R-:W-:-:S05]  /*5090*/  IMAD.WIDE R12, R11, 0x2, R12 ;  /* 0x000000020b0c7825 */ /* 0x000fca00078e020c */
[----:B----4-:R0:W-:Y:S01]  /*50a0*/  ST.E.128 desc[UR60][R12.64], R36 ;  /* 0x000000240c007985 */ /* 0x0101e2000c101d3c */
[----:B------:R-:W-:Y:S05]  /*50b0*/  BRA `(.L_x_1419) ;  /* 0x0000000400107947 */ /* 0x000fea0003800000 */
.L_x_1400:
[----:B------:R-:W-:-:S13]  /*50c0*/  ISETP.NE.AND P3, PT, R205, 0x3, PT ;  /* 0x00000003cd00780c */ /* 0x000fda0003f65270 */
[----:B------:R-:W-:Y:S05]  /*50d0*/  @!P3 BRA `(.L_x_1437) ;  /* 0x000000000004b947 */ /* 0x000fea0003800000 */
[----:B------:R-:W-:Y:S01]  /*50e0*/  BPT.TRAP 0x1 ;  /* 0x000000040000795c */ /* 0x000fe20000300000 */
.L_x_1437:
[----:B------:R-:W-:Y:S01]  /*50f0*/  IMAD R4, R18, 0x8, R19 ;  /* 0x0000000812047824 */ /* 0x000fe200078e0213 */
[----:B------:R-:W-:Y:S01]  /*5100*/  SHF.L.U32 R101, R203, 0x1f, RZ ;  /* 0x0000001fcb657819 */ /* 0x000fe200000006ff */
[----:B------:R-:W-:Y:S01]  /*5110*/  BSSY B1, `(.L_x_1438) ;  /* 0x0000004000017945 */ /* 0x000fe20003800000 */
[----:B------:R-:W-:Y:S02]  /*5120*/  SHF.R.S32.HI R98, RZ, 0x1f, R97 ;  /* 0x0000001fff627819 */ /* 0x000fe40000011461 */
[----:B------:R-:W0:Y:S02]  /*5130*/  SYNCS.PHASECHK.TRANS64.TRYWAIT P2, [R4+URZ+0x32490], R101 ;  /* 0x03249065040075a7 */ /* 0x000e24000804017f */
[----:B0-----:R-:W-:Y:S05]  /*5140*/  @!P2 BRA `(.L_x_1439) ;  /* 0x000001480038a947 */ /* 0x001fea0003800000 */
.L_x_1678:
[----:B------:R-:W-:Y:S05]  /*5150*/  BSYNC B1 ;  /* 0x0000000000017941 */ /* 0x000fea0003800000 */
.L_x_1438:
        /* <DEDUP_REMOVED lines=27> */
.L_x_1682:
        /* <DEDUP_REMOVED lines=13> */
.L_x_1442:
[----:B------:R-:W-:Y:S05]  /*53e0*/  BSYNC B1 ;  /* 0x0000000000017941 */ /* 0x000fea0003800000 */
.L_x_1441:
[----:B------:R-:W-:-:S03]  /*53f0*/  UMOV UR4, 0xffffffff ;  /* 0xffffffff00047882 */ /* 0x000fc60000000000 */
[----:B------:R-:W-:Y:S05]  /*5400*/  BRA.DIV UR4, `(.L_x_1443) ;  /* 0x0000014604e47947 */ /* 0x000fea000b800000 */
[----:B--2-4-:R2:W4:Y:S04]  /*5410*/  SHFL.IDX PT, R37, R41, 0x1, 0x1c1f ;  /* 0x003c1f0029257f89 */ /* 0x01452800000e0000 */
[----:B---3--:R2:W3:Y:S02]  /*5420*/  SHFL.IDX PT, R14, R40, 0x1, 0x1c1f ;  /* 0x003c1f00280e7f89 */ /* 0x0084e400000e0000 */
.L_x_1686:
        /* <DEDUP_REMOVED lines=13> */
.L_x_1419:
[----:B------:R-:W-:Y:S05]  /*5500*/  BSYNC B0 ;  /* 0x0000000000007941 */ /* 0x000fea0003800000 */
.L_x_1399:
        /* <DEDUP_REMOVED lines=9> */
[----:B--2---:R2:W-:Y:S01]  /*55a0*/  BAR.SYNC.DEFER_BLOCKING R91, 0x80 ;  /* 0x0002005b0000751d */ /* 0x0045e20000010000 */
[----:B-----5:R-:W-:-:S13]  /*55b0*/  LOP3.LUT P2, RZ, R11, 0x7f, RZ, 0xc0, !PT ;  /* 0x0000007f0bff7812 */ /* 0x020fda000784c0ff */
[----:B------:R-:W-:-:S05]  /*55c0*/  @!P2 VIADD R11, R4, 0x324a0 ;  /* 0x000324a0040ba836 */ /* 0x000fca0000000000 */
[----:B------:R-:W-:-:S04]  /*55d0*/  @!P2 PRMT R11, RZ, 0x654, R11 ;  /* 0x00000654ff0ba816 */ /* 0x000fc8000000000b */
[----:B------:R2:W-:Y:S01]  /*55e0*/  @!P2 SYNCS.ARRIVE.TRANS64.RED.A1T0 RZ, [R11+URZ], RZ ;  /* 0x000000ff0bffa9a7 */ /* 0x0005e2000810043f */
[----:B------:R-:W-:Y:S05]  /*55f0*/  @!P3 BRA `(.L_x_1445) ;  /* 0x000000000004b947 */ /* 0x000fea0003800000 */
[----:B------:R-:W-:Y:S01]  /*5600*/  BPT.TRAP 0x1 ;  /* 0x000000040000795c */ /* 0x000fe20000300000 */
.L_x_1445:
[----:B------:R-:W-:Y:S05]  /*5610*/  BSYNC B0 ;  /* 0x0000000000007941 */ /* 0x000fea0003800000 */
.L_x_1444:
[----:B------:R-:W5:Y:S01]  /*5620*/  SYNCS.PHASECHK.TRANS64.TRYWAIT P3, [R4+URZ+0x324b0], R101 ;  /* 0x0324b065040075a7 */ /* 0x000f62000806017f */
[----:B------:R-:W-:Y:S04]  /*5630*/  BSSY B0, `(.L_x_1446) ;  /* 0x0000002000007945 */ /* 0x000fe80003800000 */
[----:B-----5:R-:W-:Y:S05]  /*5640*/  @!P3 BRA `(.L_x_1447) ;  /* 0x00000144009cb947 */ /* 0x020fea0003800000 */
.L_x_1687:
[----:B------:R-:W-:Y:S05]  /*5650*/  BSYNC B0 ;  /* 0x0000000000007941 */ /* 0x000fea0003800000 */
.L_x_1446:
        /* <DEDUP_REMOVED lines=18> */
[----:B------:R-:W-:Y:S01]  /*5780*/  LEA R44, P3, R12, UR4, 0x1 ;  /* 0x000000040c2c7c11 */ /* 0x000fe2000f8608ff */
[----:B------:R-:W-:-:S03]  /*5790*/  IMAD R11, R18, 0x6000, R75 ;  /* 0x00006000120b7824 */ /* 0x000fc600078e024b */
[----:B------:R-:W-:Y:S01]  /*57a0*/  LEA.HI.X R45, R12, UR5, R13, 0x1, P3 ;  /* 0x000000050c2d7c11 */ /* 0x000fe200098f0c0d */
[----:B------:R-:W-:Y:S01]  /*57b0*/  IMAD.IADD R13, R78, 0x1, R11 ;  /* 0x000000014e0d7824 */ /* 0x000fe200078e020b */
[----:B------:R-:W-:Y:S01]  /*57c0*/  ISETP.GE.AND P3, PT, R100, 0x1, PT ;  /* 0x000000016400780c */ /* 0x000fe20003f66270 */
[----:B------:R0:W2:Y:S01]  /*57d0*/  SHFL.IDX PT, R49, R44, RZ, 0x1c1f ;  /* 0x001c1fff2c317589 */ /* 0x0000a200000e0000 */
[--C-:B------:R-:W-:Y:S02]  /*57e0*/  IMAD R42, R11, 0x2, R24.reuse ;  /* 0x000000020b2a7824 */ /* 0x100fe400078e0218 */
[----:B------:R-:W-:Y:S01]  /*57f0*/  IMAD R11, R13, 0x2, R24 ;  /* 0x000000020d0b7824 */ /* 0x000fe200078e0218 */
[----:B------:R0:W3:Y:S08]  /*5800*/  SHFL.IDX PT, R47, R45, RZ, 0x1c1f ;  /* 0x001c1fff2d2f7589 */ /* 0x0000f000000e0000 */
[----:B0-----:R-:W-:Y:S05]  /*5810*/  @!P3 BRA `(.L_x_1449) ;  /* 0x0000000000a4b947 */ /* 0x001fea0003800000 */
[----:B------:R-:W-:Y:S02]  /*5820*/  ISETP.NE.AND P5, PT, R20, RZ, PT ;  /* 0x000000ff1400720c */ /* 0x000fe40003fa5270 */
[----:B------:R-:W-:Y:S02]  /*5830*/  ISETP.NE.AND P4, PT, R10, RZ, PT ;  /* 0x000000ff0a00720c */ /* 0x000fe40003f85270 */
[----:B------:R-:W-:-:S09]  /*5840*/  PRMT R43, R87, 0x8880, RZ ;  /* 0x00008880572b7816 */ /* 0x000fd200000000ff */
[----:B------:R-:W0:Y:S01]  /*5850*/  @P5 LDS.128 R12, [R42] ;  /* 0x000000002a0c5984 */ /* 0x000e220000000c00 */
[----:B-12---:R-:W-:-:S04]  /*5860*/  @P5 LEA R40, P3, R16, R49, 0x1 ;  /* 0x0000003110285211 */ /* 0x006fc800078608ff */
        /* <DEDUP_REMOVED lines=36> */
.L_x_1449:
[----:B------:R-:W-:Y:S05]  /*5ab0*/  BSYNC B0 ;  /* 0x0000000000007941 */ /* 0x000fea0003800000 */
.L_x_1448:
[----:B------:R-:W-:Y:S01]  /*5ac0*/  ISETP.GE.AND P3, PT, R100, 0x41, PT ;  /* 0x000000416400780c */ /* 0x000fe20003f66270 */
[----:B------:R-:W4:Y:S01]  /*5ad0*/  SHFL.IDX PT, R45, R45, 0x1, 0x1c1f ;  /* 0x003c1f002d2d7f89 */ /* 0x000f2200000e0000 */
[----:B------:R-:W-:Y:S03]  /*5ae0*/  BSSY B0, `(.L_x_1450) ;  /* 0x000002c000007945 */ /* 0x000fe60003800000 */
[----:B------:R0:W0:Y:S08]  /*5af0*/  SHFL.IDX PT, R43, R44, 0x1, 0x1c1f ;  /* 0x003c1f002c2b7f89 */ /* 0x00003000000e0000 */
[----:B------:R-:W-:Y:S05]  /*5b00*/  @!P3 BRA `(.L_x_1451) ;  /* 0x0000000000a4b947 */ /* 0x000fea0003800000 */
[----:B------:R-:W-:Y:S02]  /*5b10*/  ISETP.NE.AND P5, PT, R20, RZ, PT ;  /* 0x000000ff1400720c */ /* 0x000fe40003fa5270 */
[----:B------:R-:W-:Y:S02]  /*5b20*/  ISETP.NE.AND P4, PT, R10, RZ, PT ;  /* 0x000000ff0a00720c */ /* 0x000fe40003f85270 */
[----:B0-----:R-:W-:-:S09]  /*5b30*/  PRMT R44, R87, 0x8880, RZ ;  /* 0x00008880572c7816 */ /* 0x001fd200000000ff */
[----:B------:R-:W0:Y:S01]  /*5b40*/  @P5 LDS.128 R12, [R42+0x2000] ;  /* 0x002000002a0c5984 */ /* 0x000e220000000c00 */
[----:B-1----:R-:W-:-:S04]  /*5b50*/  @P5 LEA R40, P3, R16, R43, 0x1 ;  /* 0x0000002b10285211 */ /* 0x002fc800078608ff */
[----:B----4-:R-:W-:Y:S02]  /*5b60*/  @P5 LEA.HI.X R41, R16, R45, R17, 0x1, P3 ;  /* 0x0000002d10295211 */ /* 0x010fe400018f0c11 */
[----:B------:R-:W-:-:S04]  /*5b70*/  @P4 LEA R38, P3, R2, R43, 0x1 ;  /* 0x0000002b02264211 */ /* 0x000fc800078608ff */
[----:B------:R-:W-:Y:S02]  /*5b80*/  @P4 LEA.HI.X R39, R2, R45, R202, 0x1, P3 ;  /* 0x0000002d02274211 */ /* 0x000fe400018f0cca */
[----:B------:R-:W-:-:S13]  /*5b90*/  ISETP.NE.AND P3, PT, R9, RZ, PT ;  /* 0x000000ff0900720c */ /* 0x000fda0003f65270 */
[----:B------:R-:W-:-:S04]  /*5ba0*/  @P3 LEA R36, P6, R209, R43, 0x1 ;  /* 0x0000002bd1243211 */ /* 0x000fc800078c08ff */
[----:B------:R-:W-:Y:S01]  /*5bb0*/  @P3 LEA.HI.X R37, R209, R45, R218, 0x1, P6 ;  /* 0x0000002dd1253211 */ /* 0x000fe200030f0cda */
[----:B0-----:R0:W-:Y:S01]  /*5bc0*/  @P5 ST.E.128 desc[UR60][R40.64], R12 ;  /* 0x0000000c28005985 */ /* 0x0011e2000c101d3c */
        /* <DEDUP_REMOVED lines=29> */
.L_x_1451:
[----:B------:R-:W-:Y:S05]  /*5da0*/  BSYNC B0 ;  /* 0x0000000000007941 */ /* 0x000fea0003800000 */
.L_x_1450:
[----:B------:R-:W-:Y:S01]  /*5db0*/  @!PT LDS RZ, [RZ] ;  /* 0x00000000fffff984 */ /* 0x000fe20000000800 */
[----:B------:R-:W-:Y:S01]  /*5dc0*/  @!PT LDS RZ, [RZ] ;  /* 0x00000000fffff984 */ /* 0x000fe20000000800 */
[----:B------:R-:W-:Y:S01]  /*5dd0*/  @!PT LDS RZ, [RZ] ;  /* 0x00000000fffff984 */ /* 0x000fe20000000800 */
[----:B------:R-:W-:Y:S01]  /*5de0*/  @!PT LDS RZ, [RZ] ;  /* 0x00000000fffff984 */ /* 0x000fe20000000800 */
[----:B------:R5:W-:Y:S06]  /*5df0*/  MEMBAR.ALL.CTA ;  /* 0x0000000000007992 */ /* 0x000bec0000008000 */
[----:B-----5:R-:W5:Y:S01]  /*5e00*/  FENCE.VIEW.ASYNC.S ;  /* 0x00000000000073c6 */ /* 0x020f620000000000 */
[----:B-1----:R-:W-:Y:S01]  /*5e10*/  @!P2 VIADD R4, R4, 0x324c0 ;  /* 0x000324c00404a836 */ /* 0x002fe20000000000 */
[----:B-----5:R1:W-:Y:S01]  /*5e20*/  BAR.SYNC.DEFER_BLOCKING R91, 0x80 ;  /* 0x0002005b0000751d */ /* 0x0203e20000010000 */
[----:B------:R-:W-:Y:S01]  /*5e30*/  ISETP.NE.AND P3, PT, R0, RZ, PT ;  /* 0x000000ff0000720c */ /* 0x000fe20003f65270 */
[----:B------:R-:W-:-:S02]  /*5e40*/  VIADD R18, R18, 0x1 ;  /* 0x0000000112127836 */ /* 0x000fc40000000000 */
[----:B------:R-:W-:-:S04]  /*5e50*/  @!P2 PRMT R4, RZ, 0x654, R4 ;  /* 0x00000654ff04a816 */ /* 0x000fc80000000004 */
[----:B------:R1:W-:Y:S01]  /*5e60*/  @!P2 SYNCS.ARRIVE.TRANS64.RED.A1T0 RZ, [R4+URZ], RZ ;  /* 0x000000ff04ffa9a7 */ /* 0x0003e2000810043f */
[----:B------:R-:W-:-:S04]  /*5e70*/  ISETP.NE.AND P2, PT, R18, 0x2, PT ;  /* 0x000000021200780c */ /* 0x000fc80003f45270 */
[----:B------:R-:W-:Y:S02]  /*5e80*/  SEL R0, RZ, 0x1, P2 ;  /* 0x00000001ff007807 */ /* 0x000fe40001000000 */
[----:B------:R-:W-:Y:S02]  /*5e90*/  SEL R18, R18, RZ, P2 ;  /* 0x000000ff12127207 */ /* 0x000fe40001000000 */
[----:B------:R-:W-:Y:S01]  /*5ea0*/  LOP3.LUT R203, R203, R0, RZ, 0x3c, !PT ;  /* 0x00000000cbcb7212 */ /* 0x000fe200078e3cff */
[----:B-1----:R-:W-:Y:S06]  /*5eb0*/  @P3 BRA `(.L_x_1452) ;  /* 0xffffffc000cc3947 */ /* 0x002fec000383ffff */
[----:B------:R-:W1:Y:S01]  /*5ec0*/  S2R R11, SR_TID.X ;  /* 0x00000000000b7919 */ /* 0x000e620000002100 */
[----:B------:R-:W-:Y:S02]  /*5ed0*/  PLOP3.LUT P0, PT, PT, PT, PT, 0x8, 0x0 ;  /* 0x000000000000781c */ /* 0x000fe40003f0e170 */
[----:B-1----:R-:W-:-:S04]  /*5ee0*/  SHF.R.U32.HI R11, RZ, 0x7, R11 ;  /* 0x00000007ff0b7819 */ /* 0x002fc8000001160b */
[----:B------:R-:W-:-:S13]  /*5ef0*/  ISETP.NE.AND P3, PT, R11, 0x1, PT ;  /* 0x000000010b00780c */ /* 0x000fda0003f65270 */
[----:B------:R-:W-:Y:S06]  /*5f00*/  @!P3 BAR.ARV 0x9, 0x100 ;  /* 0x024400000000bb1d */ /* 0x000fec0000002000 */
.L_x_1394:
[----:B------:R-:W-:Y:S02]  /*5f10*/  ISETP.GE.AND P2, PT, R187, 0x1, PT ;  /* 0x00000001bb00780c */ /* 0x000fe40003f46270 */
[----:B------:R-:W-:Y:S02]  /*5f20*/  CS2R R4, SRZ ;  /* 0x0000000000047805 */ /* 0x000fe4000001ff00 */
[----:B------:R-:W-:Y:S01]  /*5f30*/  PLOP3.LUT P1, PT, PT, PT, PT, 0x80, 0x0 ;  /* 0x000000000000781c */ /* 0x000fe20003f2f070 */
[----:B------:R-:W-:Y:S01]  /*5f40*/  IMAD.MOV.U32 R0, RZ, RZ, RZ ;  /* 0x000000ffff007224 */ /* 0x000fe200078e00ff */
[----:B------:R-:W-:Y:S01]  /*5f50*/  MOV R150, RZ ;  /* 0x000000ff00967202 */ /* 0x000fe20000000f00 */
        /* <DEDUP_REMOVED lines=46> */
[----:B------:R-:W-:Y:S01]  /*6240*/  CS2R R30, SRZ ;  /* 0x00000000001e7805 */ /* 0x000fe2000001ff00 */
[----:B------:R-:W-:Y:S01]  /*6250*/  IMAD.MOV.U32 R62, RZ, RZ, RZ ;  /* 0x000000ffff3e7224 */ /* 0x000fe200078e00ff */
[----:B------:R-:W-:-:S02]  /*6260*/  CS2R R158, SRZ ;  /* 0x00000000009e7805 */ /* 0x000fc4000001ff00 */
[----:B------:R-:W-:Y:S01]  /*6270*/  CS2R R176, SRZ ;  /* 0x0000000000b07805 */ /* 0x000fe2000001ff00 */
[----:B------:R-:W-:Y:S01]  /*6280*/  IMAD.MOV.U32 R29, RZ, RZ, RZ ;  /* 0x000000ffff1d7224 */ /* 0x000fe200078e00ff */
[----:B------:R-:W-:Y:S01]  /*6290*/  CS2R R26, SRZ ;  /* 0x00000000001a7805 */ /* 0x000fe2000001ff00 */
[----:B------:R-:W-:Y:S01]  /*62a0*/  IMAD.MOV.U32 R58, RZ, RZ, RZ ;  /* 0x000000ffff3a7224 */ /* 0x000fe200078e00ff */
[----:B------:R-:W-:Y:S01]  /*62b0*/  CS2R R156, SRZ ;  /* 0x00000000009c7805 */ /* 0x000fe2000001ff00 */
[----:B------:R-:W-:Y:S01]  /*62c0*/  IMAD.MOV.U32 R54, RZ, RZ, RZ ;  /* 0x000000ffff367224 */ /* 0x000fe200078e00ff */
[----:B------:R-:W-:Y:S02]  /*62d0*/  CS2R R174, SRZ ;  /* 0x0000000000ae7805 */ /* 0x000fe4000001ff00 */
[----:B------:R-:W-:Y:S01]  /*62e0*/  CS2R R24, SRZ ;  /* 0x0000000000187805 */ /* 0x000fe2000001ff00 */
[----:B------:R-:W-:Y:S01]  /*62f0*/  IMAD.MOV.U32 R50, RZ, RZ, RZ ;  /* 0x000000ffff327224 */ /* 0x000fe200078e00ff */
[----:B------:R-:W-:Y:S01]  /*6300*/  CS2R R154, SRZ ;  /* 0x00000000009a7805 */ /* 0x000fe2000001ff00 */
[----:B0-----:R-:W-:Y:S01]  /*6310*/  IMAD.MOV.U32 R15, RZ, RZ, RZ ;  /* 0x000000ffff0f7224 */ /* 0x001fe200078e00ff */
[----:B------:R-:W-:Y:S01]  /*6320*/  CS2R R172, SRZ ;  /* 0x0000000000ac7805 */ /* 0x000fe2000001ff00 */
[----:B------:R-:W-:Y:S01]  /*6330*/  IMAD.MOV.U32 R46, RZ, RZ, RZ ;  /* 0x000000ffff2e7224 */ /* 0x000fe200078e00ff */
[----:B------:R-:W-:-:S02]  /*6340*/  CS2R R42, SRZ ;  /* 0x00000000002a7805 */ /* 0x000fc4000001ff00 */
[----:B------:R-:W-:Y:S02]  /*6350*/  CS2R R38, SRZ ;  /* 0x0000000000267805 */ /* 0x000fe4000001ff00 */
[----:B------:R-:W-:Y:S01]  /*6360*/  CS2R R152, SRZ ;  /* 0x0000000000987805 */ /* 0x000fe2000001ff00 */
[----:B------:R-:W-:Y:S01]  /*6370*/  IMAD.MOV.U32 R171, RZ, RZ, RZ ;  /* 0x000000ffffab7224 */ /* 0x000fe200078e00ff */
[----:B------:R-:W-:Y:S02]  /*6380*/  CS2R R168, SRZ ;  /* 0x0000000000a87805 */ /* 0x000fe4000001ff00 */
[----:B------:R-:W-:Y:S01]  /*6390*/  CS2R R10, SRZ ;  /* 0x00000000000a7805 */ /* 0x000fe2000001ff00 */
[----:B------:R-:W-:Y:S06]  /*63a0*/  @P0 BRA `(.L_x_1453) ;  /* 0x00000000000c0947 */ /* 0x000fec0003800000 */
[----:B------:R-:W0:Y:S01]  /*63b0*/  FENCE.VIEW.ASYNC.G ;  /* 0x00000000000073c6 */ /* 0x000e220000000100 */
[----:B------:R-:W-:Y:S05]  /*63c0*/  WARPSYNC.ALL ;  /* 0x0000000000007948 */ /* 0x000fea0003800000 */
[----:B0-----:R-:W-:Y:S06]  /*63d0*/  BAR.ARV 0xc, 0x180 ;  /* 0x0306000000007b1d */ /* 0x001fec0000002000 */
.L_x_1453:
[----:B------:R-:W-:Y:S02]  /*63e0*/  IMAD.MOV.U32 R14, RZ, RZ, RZ ;  /* 0x000000ffff0e7224 */ /* 0x000fe400078e00ff */
[----:B------:R-:W-:Y:S01]  /*63f0*/  IMAD.MOV.U32 R167, RZ, RZ, RZ ;  /* 0x000000ffffa77224 */ /* 0x000fe200078e00ff */
        /* <DEDUP_REMOVED lines=9> */
.L_x_1690:
[----:B------:R-:W-:Y:S01]  /*6490*/  VIADD R24, R19, 0x18400 ;  /* 0x0001840013187836 */ /* 0x000fe20000000000 */
[----:B01----:R-:W-:Y:S01]  /*64a0*/  LEA.HI R0, R14, R14, RZ, 0x1 ;  /* 0x0000000e0e007211 */ /* 0x003fe200078f08ff */
[----:B------:R-:W-:Y:S03]  /*64b0*/  BSSY B6, `(.L_x_1456) ;  /* 0x0000015000067945 */ /* 0x000fe60003800000 */
[----:B------:R-:W-:Y:S02]  /*64c0*/  LOP3.LUT P0, RZ, R24, 0x1bf, RZ, 0xc0, !PT ;  /* 0x000001bf18ff7812 */ /* 0x000fe4000780c0ff */
[----:B------:R-:W-:-:S05]  /*64d0*/  LOP3.LUT R3, R0, 0xffffe, RZ, 0xc0, !PT ;  /* 0x000ffffe00037812 */ /* 0x000fca00078ec0ff */
[----:B------:R-:W-:-:S06]  /*64e0*/  IMAD.IADD R30, R14, 0x1, -R3 ;  /* 0x000000010e1e7824 */ /* 0x000fcc00078e0a03 */
        /* <DEDUP_REMOVED lines=16> */
[----:B-12345:R-:W-:Y:S05]  /*65f0*/  CALL.ABS.NOINC R14 ;  /* 0x000000000e007343 */ /* 0x03efea0003c00000 */
.L_x_1457:
[----:B------:R-:W-:Y:S05]  /*6600*/  BSYNC B6 ;  /* 0x0000000000067941 */ /* 0x000fea0003800000 */
.L_x_1456:
        /* <DEDUP_REMOVED lines=13> */
.L_x_1461:
[----:B-1----:R1:W2:Y:S02]  /*66e0*/  SYNCS.PHASECHK.TRANS64.TRYWAIT P0, [R19+URZ+0x32400], R0 ;  /* 0x03240000130075a7 */ /* 0x0022a4000800017f */
[----:B--2---:R-:W-:Y:S05]  /*66f0*/  @!P0 NANOSLEEP.SYNCS 0x989680 ;  /* 0x009896800000895d */ /* 0x004fea0003900000 */
[----:B------:R-:W2:Y:S02]  /*6700*/  @!P0 SYNCS.PHASECHK.TRANS64 P0, [R19+URZ+0x32400], R0 ;  /* 0x03240000130085a7 */ /* 0x000ea4000800007f */
[----:B--2---:R-:W-:Y:S05]  /*6710*/  @!P0 BRA `(.L_x_1461) ;  /* 0xfffffffc00f08947 */ /* 0x004fea000383ffff */
.L_x_1460:
[----:B------:R-:W-:Y:S05]  /*6720*/  BSYNC B0 ;  /* 0x0000000000007941 */ /* 0x000fea0003800000 */
.L_x_1459:
[----:B------:R-:W-:Y:S05]  /*6730*/  BRA `(.L_x_1462) ;  /* 0x0000002000e87947 */ /* 0x000fea0003800000 */
.L_x_1458:
        /* <DEDUP_REMOVED lines=35> */
[----:B-1234-:R-:W-:Y:S05]  /*6970*/  CALL.ABS.NOINC R14 ;  /* 0x000000000e007343 */ /* 0x01efea0003c00000 */
.L_x_1464:
[----:B------:R-:W-:Y:S05]  /*6980*/  BSYNC B6 ;  /* 0x0000000000067941 */ /* 0x000fea0003800000 */
.L_x_1463:
        /* <DEDUP_REMOVED lines=8> */
[----:B------:R0:W0:Y:S04]  /*6a10*/  SHFL.IDX PT, R0, R24, RZ, 0x1c1f ;  /* 0x001c1fff18007589 */ /* 0x00002800000e0000 */
[----:B------:R0:W0:Y:S04]  /*6a20*/  SHFL.IDX PT, R5, R27, RZ, 0x1c1f ;  /* 0x001c1fff1b057589 */ /* 0x00002800000e0000 */
[----:B------:R0:W0:Y:S02]  /*6a30*/  SHFL.IDX PT, R14, R26, RZ, 0x1c1f ;  /* 0x001c1fff1a0e7589 */ /* 0x00002400000e0000 */
.L_x_1696:
[----:B------:R-:W5:Y:S01]  /*6a40*/  LDL R10, [R1+0x64] ;  /* 0x00006400010a7983 */ /* 0x000f620000100800 */
[----:B------:R-:W-:-:S03]  /*6a50*/  ULDC UR4, c[0x0][0x448] ;  /* 0x0001120000047ab9 */ /* 0x000fc60000000800 */
[----:B------:R-:W2:Y:S01]  /*6a60*/  LDL R31, [R1+0x6c] ;  /* 0x00006c00011f7983 */ /* 0x000ea20000100800 */
[----:B------:R-:W-:Y:S01]  /*6a70*/  IMAD R90, R90, UR4, RZ ;  /* 0x000000045a5a7c24 */ /* 0x000fe2000f8e02ff */
[----:B------:R-:W-:Y:S01]  /*6a80*/  BSSY B1, `(.L_x_1468) ;  /* 0x0000022000017945 */ /* 0x000fe20003800000 */
[----:B------:R-:W-:Y:S02]  /*6a90*/  CS2R R8, SRZ ;  /* 0x0000000000087805 */ /* 0x000fe4000001ff00 */
[----:B------:R-:W-:Y:S02]  /*6aa0*/  CS2R R12, SRZ ;  /* 0x00000000000c7805 */ /* 0x000fe4000001ff00 */
[----:B------:R-:W-:Y:S02]  /*6ab0*/  CS2R R20, SRZ ;  /* 0x0000000000147805 */ /* 0x000fe4000001ff00 */
[----:B------:R-:W-:Y:S02]  /*6ac0*/  ISETP.GE.AND P0, PT, R6, R90, PT ;  /* 0x0000005a0600720c */ /* 0x000fe40003f06270 */
[----:B-----5:R-:W-:-:S04]  /*6ad0*/  LEA.HI R4, R10, R10, RZ, 0x1 ;  /* 0x0000000a0a047211 */ /* 0x020fc800078f08ff */
[----:B------:R-:W-:Y:S01]  /*6ae0*/  LOP3.LUT R4, R4, 0xfffffffe, RZ, 0xc0, !PT ;  /* 0xfffffffe04047812 */ /* 0x000fe200078ec0ff */
[----:B--2---:R-:W-:-:S03]  /*6af0*/  IMAD.SHL.U32 R7, R31, 0x40, RZ ;  /* 0x000000401f077824 */ /* 0x004fc600078e00ff */
[----:B------:R-:W-:Y:S02]  /*6b00*/  IADD3 R6, R10, -R4, RZ ;  /* 0x800000040a067210 */ /* 0x000fe40007ffe0ff */
[----:B------:R-:W-:Y:S02]  /*6b10*/  CS2R R10, SRZ ;  /* 0x00000000000a7805 */ /* 0x000fe4000001ff00 */
[----:B------:R-:W-:Y:S02]  /*6b20*/  LOP3.LUT R7, R7, 0x1c0, RZ, 0xc0, !PT ;  /* 0x000001c007077812 */ /* 0x000fe400078ec0ff */
[----:B------:R-:W-:Y:S01]  /*6b30*/  SHF.L.U32 R28, R6, 0x1f, RZ ;  /* 0x0000001f061c7819 */ /* 0x000fe200000006ff */
[----:B------:R-:W-:Y:S06]  /*6b40*/  @P0 BRA `(.L_x_1469) ;  /* 0x0000000000540947 */ /* 0x000fec0003800000 */
[----:B------:R-:W-:Y:S01]  /*6b50*/  ULDC UR4, c[0x0][0x3f4] ;  /* 0x0000fd0000047ab9 */ /* 0x000fe20000000800 */
[----:B------:R-:W-:Y:S01]  /*6b60*/  IMAD.SHL.U32 R15, R204, 0x2, RZ ;  /* 0x00000002cc0f7824 */ /* 0x000fe200078e00ff */
[----:B------:R-:W-:Y:S01]  /*6b70*/  ISETP.GE.AND P2, PT, R22, UR4, PT ;  /* 0x0000000416007c0c */ /* 0x000fe2000bf46270 */
[----:B0-----:R-:W-:Y:S01]  /*6b80*/  IMAD.MOV.U32 R8, RZ, RZ, R0 ;  /* 0x000000ffff087224 */ /* 0x001fe200078e0000 */
[----:B------:R-:W-:Y:S01]  /*6b90*/  ISETP.GE.AND P3, PT, R204, UR4, PT ;  /* 0x00000004cc007c0c */ /* 0x000fe2000bf66270 */
[----:B-1----:R-:W-:Y:S01]  /*6ba0*/  IMAD.MOV.U32 R9, RZ, RZ, R3 ;  /* 0x000000ffff097224 */ /* 0x002fe200078e0003 */
[----:B------:R-:W-:-:S09]  /*6bb0*/  SHF.R.S32.HI R21, RZ, 0x1f, R204 ;  /* 0x0000001fff157819 */ /* 0x000fd200000114cc */
[----:B------:R-:W-:Y:S01]  /*6bc0*/  @!P2 IMAD.WIDE R24, R22, 0x2, R8 ;  /* 0x000000021618a825 */ /* 0x000fe200078e0208 */
[----:B------:R-:W-:Y:S02]  /*6bd0*/  SHF.L.U64.HI R8, R204, 0x1, R21 ;  /* 0x00000001cc087819 */ /* 0x000fe40000010215 */
[-C--:B------:R-:W-:Y:S02]  /*6be0*/  @!P3 IADD3 R26, P0, R0, R15.reuse, RZ ;  /* 0x0000000f001ab210 */ /* 0x080fe40007f1e0ff */
[----:B------:R-:W-:Y:S01]  /*6bf0*/  @!P3 IADD3 R4, P1, R14, R15, RZ ;  /* 0x0000000f0e04b210 */ /* 0x000fe20007f3e0ff */
[----:B------:R-:W-:Y:S01]  /*6c00*/  IMAD.MOV.U32 R15, RZ, RZ, R5 ;  /* 0x000000ffff0f7224 */ /* 0x000fe200078e0005 */
[----:B------:R-:W-:Y:S01]  /*6c10*/  CS2R R20, SRZ ;  /* 0x0000000000147805 */ /* 0x000fe2000001ff00 */
[--C-:B------:R-:W-:Y:S01]  /*6c20*/  @!P3 IMAD.X R27, R3, 0x1, R8.reuse, P0 ;  /* 0x00000001031bb824 */ /* 0x100fe200000e0608 */
[----:B------:R2:W5:Y:S01]  /*6c30*/  @!P2 LD.E.64 R12, desc[UR60][R24.64] ;  /* 0x0000003c180ca980 */ /* 0x000562000c101b00 */
[----:B------:R-:W-:Y:S01]  /*6c40*/  @!P3 IMAD.X R5, R5, 0x1, R8, P1 ;  /* 0x000000010505b824 */ /* 0x000fe200008e0608 */
[----:B------:R-:W-:Y:S01]  /*6c50*/  CS2R R8, SRZ ;  /* 0x0000000000087805 */ /* 0x000fe2000001ff00 */
[----:B------:R-:W-:Y:S01]  /*6c60*/  @!P2 IMAD.WIDE R14, R22, 0x2, R14 ;  /* 0x00000002160ea825 */ /* 0x000fe200078e020e */
[----:B------:R2:W5:Y:S04]  /*6c70*/  @!P3 LD.E.64 R20, desc[UR60][R26.64] ;  /* 0x0000003c1a14b980 */ /* 0x000568000c101b00 */
[----:B------:R2:W5:Y:S04]  /*6c80*/  @!P2 LD.E.64 R10, desc[UR60][R14.64] ;  /* 0x0000003c0e0aa980 */ /* 0x000568000c101b00 */
[----:B------:R2:W5:Y:S02]  /*6c90*/  @!P3 LD.E.64 R8, desc[UR60][R4.64] ;  /* 0x0000003c0408b980 */ /* 0x000564000c101b00 */
.L_x_1469:
[----:B------:R-:W-:Y:S05]  /*6ca0*/  BSYNC B1 ;  /* 0x0000000000017941 */ /* 0x000fea0003800000 */
.L_x_1468:
[----:B0-2---:R-:W0:Y:S01]  /*6cb0*/  S2R R5, SR_TID.X ;  /* 0x0000000000057919 */ /* 0x005e220000002100 */
[----:B------:R-:W2:Y:S01]  /*6cc0*/  SYNCS.PHASECHK.TRANS64.TRYWAIT P0, [R19+URZ+0x32400], R28 ;  /* 0x0324001c130075a7 */ /* 0x000ea2000800017f */
[----:B-1----:R-:W-:Y:S01]  /*6cd0*/  LOP3.LUT R3, R7, 0x18, R16, 0xf8, !PT ;  /* 0x0000001807037812 */ /* 0x002fe200078ef810 */
[----:B------:R-:W-:Y:S01]  /*6ce0*/  IMAD R0, R33, -0x80, R90 ;  /* 0xffffff8021007824 */ /* 0x000fe200078e025a */
[----:B------:R-:W-:Y:S01]  /*6cf0*/  SHF.R.U32.HI R4, RZ, 0x3, R7 ;  /* 0x00000003ff047819 */ /* 0x000fe20000011607 */
[----:B-----5:R-:W-:Y:S01]  /*6d00*/  IMAD.MOV.U32 R14, RZ, RZ, R20 ;  /* 0x000000ffff0e7224 */ /* 0x020fe200078e0014 */
[----:B------:R-:W-:Y:S01]  /*6d10*/  SHF.R.U64 R26, R12, 0x10, R13 ;  /* 0x000000100c1a7819 */ /* 0x000fe2000000120d */
[----:B------:R-:W-:Y:S01]  /*6d20*/  IMAD.MOV.U32 R15, RZ, RZ, R21 ;  /* 0x000000ffff0f7224 */ /* 0x000fe200078e0015 */
[----:B------:R-:W-:Y:S01]  /*6d30*/  LOP3.LUT R29, R3, R4, RZ, 0x3c, !PT ;  /* 0x00000004031d7212 */ /* 0x000fe200078e3cff */
[----:B------:R-:W-:Y:S01]  /*6d40*/  IMAD.MOV.U32 R3, RZ, RZ, R12 ;  /* 0x000000ffff037224 */ /* 0x000fe200078e000c */
[----:B------:R-:W-:Y:S01]  /*6d50*/  VIMNMX R37, R0, 0x80, PT ;  /* 0x0000008000257848 */ /* 0x000fe20003fe0100 */
[--C-:B------:R-:W-:Y:S01]  /*6d60*/  IMAD.MOV.U32 R4, RZ, RZ, R13.reuse ;  /* 0x000000ffff047224 */ /* 0x100fe200078e000d */
[----:B------:R-:W-:Y:S01]  /*6d70*/  SHF.R.U32.HI R27, RZ, 0x10, R13 ;  /* 0x00000010ff1b7819 */ /* 0x000fe2000001160d */
[----:B------:R-:W-:Y:S01]  /*6d80*/  IMAD.MOV.U32 R12, RZ, RZ, R10 ;  /* 0x000000ffff0c7224 */ /* 0x000fe200078e000a */
[--C-:B------:R-:W-:Y:S01]  /*6d90*/  SHF.R.U64 R25, R20, 0x10, R21.reuse ;  /* 0x0000001014197819 */ /* 0x100fe20000001215 */
[----:B------:R-:W-:Y:S01]  /*6da0*/  BSSY B1, `(.L_x_1470) ;  /* 0x0000019000017945 */ /* 0x000fe20003800000 */
[----:B------:R-:W-:Y:S01]  /*6db0*/  SHF.R.U32.HI R24, RZ, 0x10, R21 ;  /* 0x00000010ff187819 */ /* 0x000fe20000011615 */
[--C-:B------:R-:W-:Y:S01]  /*6dc0*/  IMAD.MOV.U32 R13, RZ, RZ, R11.reuse ;  /* 0x000000ffff0d7224 */ /* 0x100fe200078e000b */
[----:B------:R-:W-:Y:S01]  /*6dd0*/  SHF.R.U64 R21, R10, 0x10, R11 ;  /* 0x000000100a157819 */ /* 0x000fe2000000120b */
[--C-:B------:R-:W-:Y:S01]  /*6de0*/  IMAD.MOV.U32 R7, RZ, RZ, R9.reuse ;  /* 0x000000ffff077224 */ /* 0x100fe200078e0009 */
[----:B------:R-:W-:-:S02]  /*6df0*/  SHF.R.U64 R10, R8, 0x10, R9 ;  /* 0x00000010080a7819 */ /* 0x000fc40000001209 */
[----:B------:R-:W-:Y:S02]  /*6e00*/  LOP3.LUT P2, RZ, R31, 0x4, RZ, 0xc0, !PT ;  /* 0x000000041fff7812 */ /* 0x000fe4000784c0ff */
[----:B------:R-:W-:Y:S02]  /*6e10*/  PRMT R27, R4, 0x5410, R27 ;  /* 0x00005410041b7816 */ /* 0x000fe4000000001b */
[----:B------:R-:W-:Y:S02]  /*6e20*/  SHF.R.U32.HI R20, RZ, 0x10, R11 ;  /* 0x00000010ff147819 */ /* 0x000fe4000001160b */
[----:B------:R-:W-:Y:S02]  /*6e30*/  ISETP.GE.AND P1, PT, R200, R37, PT ;  /* 0x00000025c800720c */ /* 0x000fe40003f26270 */
[----:B------:R-:W-:Y:S01]  /*6e40*/  PRMT R31, R14, 0x5410, R25 ;  /* 0x000054100e1f7816 */ /* 0x000fe20000000019 */
[----:B0-----:R-:W-:Y:S01]  /*6e50*/  VIADD R34, R5, 0xffffff80 ;  /* 0xffffff8005227836 */ /* 0x001fe20000000000 */
[----:B------:R-:W-:Y:S01]  /*6e60*/  PRMT R33, R12, 0x5410, R21 ;  /* 0x000054100c217816 */ /* 0x000fe20000000015 */
[----:B------:R-:W-:Y:S01]  /*6e70*/  IMAD.MOV.U32 R5, RZ, RZ, R8 ;  /* 0x000000ffff057224 */ /* 0x000fe200078e0008 */
[----:B------:R-:W-:-:S02]  /*6e80*/  SHF.R.U32.HI R8, RZ, 0x10, R9 ;  /* 0x00000010ff087819 */ /* 0x000fc40000011609 */
[----:B------:R-:W-:-:S04]  /*6e90*/  SHF.R.S32.HI R32, RZ, 0x1f, R34 ;  /* 0x0000001fff207819 */ /* 0x000fc80000011422 */
[----:B------:R-:W-:-:S04]  /*6ea0*/  LEA.HI R32, R32, R34, RZ, 0x5 ;  /* 0x0000002220207211 */ /* 0x000fc800078f28ff */
[----:B------:R-:W-:-:S05]  /*6eb0*/  SHF.R.S32.HI R32, RZ, 0x5, R32 ;  /* 0x00000005ff207819 */ /* 0x000fca0000011420 */
[----:B------:R-:W-:Y:S01]  /*6ec0*/  IMAD R0, R32, 0x200, R29 ;  /* 0x0000020020007824 */ /* 0x000fe200078e021d */
[----:B------:R-:W-:Y:S02]  /*6ed0*/  PRMT R29, R3, 0x5410, R26 ;  /* 0x00005410031d7816 */ /* 0x000fe4000000001a */
[----:B------:R-:W-:Y:S01]  /*6ee0*/  PRMT R32, R15, 0x5410, R24 ;  /* 0x000054100f207816 */ /* 0x000fe20000000018 */
[----:B------:R-:W-:-:S04]  /*6ef0*/  IMAD R3, R0, 0x2, R19 ;  /* 0x0000000200037824 */ /* 0x000fc800078e0213 */
[C---:B------:R-:W-:Y:S02]  /*6f00*/  VIADD R4, R3.reuse, 0x18400 ;  /* 0x0001840003047836 */ /* 0x040fe40000000000 */
[----:B------:R-:W-:Y:S01]  /*6f10*/  VIADD R0, R3, 0x18440 ;  /* 0x0001844003007836 */ /* 0x000fe20000000000 */
[----:B--2---:R-:W-:Y:S06]  /*6f20*/  @!P0 BRA `(.L_x_1471) ;  /* 0x0000013000248947 */ /* 0x004fec0003800000 */
.L_x_1697:
[----:B------:R-:W-:Y:S05]  /*6f30*/  BSYNC B1 ;  /* 0x0000000000017941 */ /* 0x000fea0003800000 */
.L_x_1470:
[----:B------:R-:W-:Y:S01]  /*6f40*/  BSSY B1, `(.L_x_1472) ;  /* 0x0000059000017945 */ /* 0x000fe20003800000 */
[----:B------:R-:W-:Y:S02]  /*6f50*/  PRMT R34, R13, 0x5410, R20 ;  /* 0x000054100d227816 */ /* 0x000fe40000000014 */
[----:B------:R-:W-:Y:S02]  /*6f60*/  @P2 IADD3 R0, R4, -0x40, RZ ;  /* 0xffffffc004002810 */ /* 0x000fe40007ffe0ff */
        /* <DEDUP_REMOVED lines=10> */
[----:B------:R-:W-:Y:S01]  /*7010*/  LOP3.LUT R20, R33, 0xffff0000, RZ, 0xc0, !PT ;  /* 0xffff000021147812 */ /* 0x000fe200078ec0ff */
[C---:B------:R-:W-:Y:S01]  /*7020*/  IMAD.U32 R13, R29.reuse, 0x10000, RZ ;  /* 0x000100001d0d7824 */ /* 0x040fe200078e00ff */
[----:B------:R-:W-:Y:S02]  /*7030*/  LOP3.LUT R14, R29, 0xffff0000, RZ, 0xc0, !PT ;  /* 0xffff00001d0e7812 */ /* 0x000fe400078ec0ff */
[C---:B-1----:R-:W-:Y:S01]  /*7040*/  LOP3.LUT R5, R8.reuse, 0xffff0000, RZ, 0xc0, !PT ;  /* 0xffff000008057812 */ /* 0x042fe200078ec0ff */
[----:B------:R-:W-:Y:S01]  /*7050*/  IMAD.U32 R4, R8, 0x10000, RZ ;  /* 0x0001000008047824 */ /* 0x000fe200078e00ff */
[C---:B------:R-:W-:Y:S01]  /*7060*/  LOP3.LUT R8, R9.reuse, 0xffff0000, RZ, 0xc0, !PT ;  /* 0xffff000009087812 */ /* 0x040fe200078ec0ff */
[----:B------:R-:W-:Y:S02]  /*7070*/  IMAD.U32 R7, R9, 0x10000, RZ ;  /* 0x0001000009077824 */ /* 0x000fe400078e00ff */
[C---:B------:R-:W-:Y:S01]  /*7080*/  FMUL.FTZ R21, R5.reuse, R15 ;  /* 0x0000000f05157220 */ /* 0x040fe20000410000 */
[----:B------:R-:W-:Y:S01]  /*7090*/  FMUL.FTZ R24, R5, R13 ;  /* 0x0000000d05187220 */ /* 0x000fe20000410000 */
[----:B------:R-:W-:-:S02]  /*70a0*/  IMAD.U32 R9, R10, 0x10000, RZ ;  /* 0x000100000a097824 */ /* 0x000fc400078e00ff */
[----:B------:R-:W-:Y:S01]  /*70b0*/  FMUL.FTZ R26, R8, R20 ;  /* 0x00000014081a7220 */ /* 0x000fe20000410000 */
[C---:B------:R-:W-:Y:S02]  /*70c0*/  IMAD.U32 R12, R11.reuse, 0x10000, RZ ;  /* 0x000100000b0c7824 */ /* 0x040fe400078e00ff */
[----:B------:R-:W-:Y:S01]  /*70d0*/  FFMA.FTZ R21, R4, R13, -R21 ;  /* 0x0000000d04157223 */ /* 0x000fe20000010815 */
[----:B------:R-:W-:Y:S01]  /*70e0*/  LOP3.LUT R10, R10, 0xffff0000, RZ, 0xc0, !PT ;  /* 0xffff00000a0a7812 */ /* 0x000fe200078ec0ff */
[----:B------:R-:W-:Y:S01]  /*70f0*/  FFMA.FTZ R24, R4, R15, R24 ;  /* 0x0000000f04187223 */ /* 0x000fe20000010018 */
[----:B------:R-:W-:Y:S01]  /*7100*/  LOP3.LUT R11, R11, 0xffff0000, RZ, 0xc0, !PT ;  /* 0xffff00000b0b7812 */ /* 0x000fe200078ec0ff */
[----:B0-----:R-:W-:Y:S01]  /*7110*/  FMUL.FTZ R28, R8, R14 ;  /* 0x0000000e081c7220 */ /* 0x001fe20000410000 */
[C---:B------:R-:W-:Y:S01]  /*7120*/  LOP3.LUT R13, R34.reuse, 0xffff0000, RZ, 0xc0, !PT ;  /* 0xffff0000220d7812 */ /* 0x040fe200078ec0ff */
[----:B------:R-:W-:Y:S01]  /*7130*/  IMAD.U32 R8, R34, 0x10000, RZ ;  /* 0x0001000022087824 */ /* 0x000fe200078e00ff */
[C---:B------:R-:W-:Y:S01]  /*7140*/  LOP3.LUT R5, R27.reuse, 0xffff0000, RZ, 0xc0, !PT ;  /* 0xffff00001b057812 */ /* 0x040fe200078ec0ff */
[----:B------:R-:W-:-:S02]  /*7150*/  IMAD.U32 R4, R27, 0x10000, RZ ;  /* 0x000100001b047824 */ /* 0x000fc400078e00ff */
[C---:B------:R-:W-:Y:S01]  /*7160*/  FFMA.FTZ R26, R7.reuse, R14, -R26 ;  /* 0x0000000e071a7223 */ /* 0x040fe2000001081a */
[----:B------:R-:W-:Y:S01]  /*7170*/  FFMA.FTZ R7, R7, R20, R28 ;  /* 0x0000001407077223 */ /* 0x000fe2000001001c */
[C---:B------:R-:W-:Y:S01]  /*7180*/  FMUL.FTZ R14, R10.reuse, R8 ;  /* 0x000000080a0e7220 */ /* 0x040fe20000410000 */
[-C--:B------:R-:W-:Y:S01]  /*7190*/  FMUL.FTZ R15, R10, R4.reuse ;  /* 0x000000040a0f7220 */ /* 0x080fe20000410000 */
[C---:B------:R-:W-:Y:S01]  /*71a0*/  FMUL.FTZ R25, R11.reuse, R13 ;  /* 0x0000000d0b197220 */ /* 0x040fe20000410000 */
[-C--:B------:R-:W-:Y:S01]  /*71b0*/  FMUL.FTZ R20, R11, R5.reuse ;  /* 0x000000050b147220 */ /* 0x080fe20000410000 */
        /* <DEDUP_REMOVED lines=9> */
.L_x_1475:
[----:B------:R-:W-:Y:S05]  /*7250*/  BSYNC B2 ;  /* 0x0000000000027941 */ /* 0x000fea0003800000 */
.L_x_1474:
[----:B------:R-:W-:Y:S05]  /*7260*/  @P1 BRA `(.L_x_1473) ;  /* 0x0000000000981947 */ /* 0x000fea0003800000 */
[----:B-1----:R-:W1:Y:S01]  /*7270*/  LDS.128 R8, [R0] ;  /* 0x0000000000087984 */ /* 0x002e620000000c00 */
        /* <DEDUP_REMOVED lines=37> */
.L_x_1473:
[----:B------:R-:W-:Y:S05]  /*74d0*/  BSYNC B1 ;  /* 0x0000000000017941 */ /* 0x000fea0003800000 */
.L_x_1472:
[----:B------:R-:W-:-:S05]  /*74e0*/  VIADD R4, R200, 0x40 ;  /* 0x00000040c8047836 */ /* 0x000fca0000000000 */
[----:B------:R-:W-:-:S13]  /*74f0*/  ISETP.GE.AND P0, PT, R4, R37, PT ;  /* 0x000000250400720c */ /* 0x000fda0003f06270 */
[----:B------:R-:W-:Y:S05]  /*7500*/  @P0 BRA `(.L_x_1476) ;  /* 0x0000001400500947 */ /* 0x000fea0003800000 */
[----:B------:R-:W5:Y:S01]  /*7510*/  LDC R5, c[0x0][0x3f4] ;  /* 0x0000fd00ff057b82 */ /* 0x000f620000000800 */
[----:B------:R-:W-:Y:S01]  /*7520*/  BSSY B1, `(.L_x_1477) ;  /* 0x000002a000017945 */ /* 0x000fe20003800000 */
[-C--:B-----5:R-:W-:Y:S02]  /*7530*/  ISETP.GE.AND P0, PT, R22, R5.reuse, PT ;  /* 0x000000051600720c */ /* 0x0a0fe40003f06270 */
[----:B------:R-:W-:-:S11]  /*7540*/  ISETP.GE.AND P1, PT, R204, R5, PT ;  /* 0x00000005cc00720c */ /* 0x000fd60003f26270 */
[----:B------:R-:W-:Y:S05]  /*7550*/  @P0 BRA `(.L_x_1478) ;  /* 0x0000000000980947 */ /* 0x000fea0003800000 */
[----:B-12---:R-:W1:Y:S01]  /*7560*/  LDS.128 R8, [R3+0x1a400] ;  /* 0x01a4000003087984 */ /* 0x006e620000000c00 */
[----:B------:R-:W-:Y:S01]  /*7570*/  SHF.L.U32 R20, R29, 0x10, RZ ;  /* 0x000000101d147819 */ /* 0x000fe200000006ff */
[C---:B------:R-:W-:Y:S01]  /*7580*/  IMAD.U32 R24, R33.reuse, 0x10000, RZ ;  /* 0x0001000021187824 */ /* 0x040fe200078e00ff */
[----:B------:R-:W-:Y:S01]  /*7590*/  LOP3.LUT R33, R33, 0xffff0000, RZ, 0xc0, !PT ;  /* 0xffff000021217812 */ /* 0x000fe200078ec0ff */
[C---:B------:R-:W-:Y:S01]  /*75a0*/  IMAD.U32 R25, R34.reuse, 0x10000, RZ ;  /* 0x0001000022197824 */ /* 0x040fe200078e00ff */
[----:B------:R-:W-:Y:S02]  /*75b0*/  LOP3.LUT R29, R29, 0xffff0000, RZ, 0xc0, !PT ;  /* 0xffff00001d1d7812 */ /* 0x000fe400078ec0ff */
[----:B------:R-:W-:Y:S02]  /*75c0*/  LOP3.LUT R34, R34, 0xffff0000, RZ, 0xc0, !PT ;  /* 0xffff000022227812 */ /* 0x000fe400078ec0ff */
[C---:B-1----:R-:W-:Y:S01]  /*75d0*/  LOP3.LUT R5, R8.reuse, 0xffff0000, RZ, 0xc0, !PT ;  /* 0xffff000008057812 */ /* 0x042fe200078ec0ff */
[----:B------:R-:W-:Y:S01]  /*75e0*/  IMAD.U32 R4, R8, 0x10000, RZ ;  /* 0x0001000008047824 */ /* 0x000fe200078e00ff */
[C---:B------:R-:W-:Y:S01]  /*75f0*/  LOP3.LUT R8, R9.reuse, 0xffff0000, RZ, 0xc0, !PT ;  /* 0xffff000009087812 */ /* 0x040fe200078ec0ff */
[----:B------:R-:W-:-:S02]  /*7600*/  IMAD.U32 R7, R9, 0x10000, RZ ;  /* 0x0001000009077824 */ /* 0x000fc400078e00ff */
[-C--:B------:R-:W-:Y:S01]  /*7610*/  FMUL.FTZ R13, R24, R5.reuse ;  /* 0x00000005180d7220 */ /* 0x080fe20000410000 */
[----:B------:R-:W-:Y:S01]  /*7620*/  FMUL.FTZ R5, R20, R5 ;  /* 0x0000000514057220 */ /* 0x000fe20000410000 */
[----:B------:R-:W-:Y:S02]  /*7630*/  IMAD.U32 R9, R10, 0x10000, RZ ;  /* 0x000100000a097824 */ /* 0x000fe400078e00ff */
[----:B------:R-:W-:Y:S01]  /*7640*/  FMUL.FTZ R14, R33, R8 ;  /* 0x00000008210e7220 */ /* 0x000fe20000410000 */
[C---:B------:R-:W-:Y:S02]  /*7650*/  IMAD.U32 R12, R11.reuse, 0x10000, RZ ;  /* 0x000100000b0c7824 */ /* 0x040fe400078e00ff */
[-C--:B------:R-:W-:Y:S01]  /*7660*/  FFMA.FTZ R13, R20, R4.reuse, -R13 ;  /* 0x00000004140d7223 */ /* 0x080fe2000001080d */
[----:B------:R-:W-:Y:S01]  /*7670*/  LOP3.LUT R10, R10, 0xffff0000, RZ, 0xc0, !PT ;  /* 0xffff00000a0a7812 */ /* 0x000fe200078ec0ff */
[----:B------:R-:W-:Y:S01]  /*7680*/  FFMA.FTZ R4, R24, R4, R5 ;  /* 0x0000000418047223 */ /* 0x000fe20000010005 */
[----:B------:R-:W-:Y:S01]  /*7690*/  LOP3.LUT R11, R11, 0xffff0000, RZ, 0xc0, !PT ;  /* 0xffff00000b0b7812 */ /* 0x000fe200078ec0ff */
[----:B------:R-:W-:Y:S01]  /*76a0*/  FMUL.FTZ R8, R29, R8 ;  /* 0x000000081d087220 */ /* 0x000fe20000410000 */
[C---:B------:R-:W-:Y:S01]  /*76b0*/  LOP3.LUT R24, R27.reuse, 0xffff0000, RZ, 0xc0, !PT ;  /* 0xffff00001b187812 */ /* 0x040fe200078ec0ff */
[----:B------:R-:W-:-:S02]  /*76c0*/  IMAD.U32 R5, R27, 0x10000, RZ ;  /* 0x000100001b057824 */ /* 0x000fc400078e00ff */
[-C--:B------:R-:W-:Y:S01]  /*76d0*/  FFMA.FTZ R14, R29, R7.reuse, -R14 ;  /* 0x000000071d0e7223 */ /* 0x080fe2000001080e */
[----:B------:R-:W-:Y:S01]  /*76e0*/  FFMA.FTZ R7, R33, R7, R8 ;  /* 0x0000000721077223 */ /* 0x000fe20000010008 */
[-C--:B------:R-:W-:Y:S01]  /*76f0*/  FMUL.FTZ R8, R25, R10.reuse ;  /* 0x0000000a19087220 */ /* 0x080fe20000410000 */
        /* <DEDUP_REMOVED lines=12> */
.L_x_1478:
[----:B------:R-:W-:Y:S05]  /*77c0*/  BSYNC B1 ;  /* 0x0000000000017941 */ /* 0x000fea0003800000 */
.L_x_1477:
[----:B------:R-:W-:Y:S05]  /*77d0*/  @P1 BRA `(.L_x_1476) ;  /* 0x00000010009c1947 */ /* 0x000fea0003800000 */
[----:B-12---:R-:W1:Y:S01]  /*77e0*/  LDS.128 R8, [R0+0x2000] ;  /* 0x0020000000087984 */ /* 0x006e620000000c00 */
[C---:B------:R-:W-:Y:S01]  /*77f0*/  IMAD.U32 R15, R35.reuse, 0x10000, RZ ;  /* 0x00010000230f7824 */ /* 0x040fe200078e00ff */
[----:B------:R-:W-:Y:S01]  /*7800*/  LOP3.LUT R35, R35, 0xffff0000, RZ, 0xc0, !PT ;  /* 0xffff000023237812 */ /* 0x000fe200078ec0ff */
[C---:B------:R-:W-:Y:S01]  /*7810*/  IMAD.U32 R13, R31.reuse, 0x10000, RZ ;  /* 0x000100001f0d7824 */ /* 0x040fe200078e00ff */
[----:B------:R-:W-:Y:S01]  /*7820*/  LOP3.LUT R31, R31, 0xffff0000, RZ, 0xc0, !PT ;  /* 0xffff00001f1f7812 */ /* 0x000fe200078ec0ff */
[C---:B------:R-:W-:Y:S01]  /*7830*/  IMAD.U32 R21, R36.reuse, 0x10000, RZ ;  /* 0x0001000024157824 */ /* 0x040fe200078e00ff */
[----:B------:R-:W-:Y:S02]  /*7840*/  LOP3.LUT R20, R36, 0xffff0000, RZ, 0xc0, !PT ;  /* 0xffff000024147812 */ /* 0x000fe400078ec0ff */
[C---:B-1----:R-:W-:Y:S01]  /*7850*/  LOP3.LUT R4, R8.reuse, 0xffff0000, RZ, 0xc0, !PT ;  /* 0xffff000008047812 */ /* 0x042fe200078ec0ff */
[----:B------:R-:W-:Y:S01]  /*7860*/  IMAD.U32 R3, R8, 0x10000, RZ ;  /* 0x0001000008037824 */ /* 0x000fe200078e00ff */
[C---:B------:R-:W-:Y:S01]  /*7870*/  LOP3.LUT R8, R9.reuse, 0xffff0000, RZ, 0xc0, !PT ;  /* 0xffff000009087812 */ /* 0x040fe200078ec0ff */
[----:B------:R-:W-:Y:S01]  /*7880*/  IMAD.U32 R5, R9, 0x10000, RZ ;  /* 0x0001000009057824 */ /* 0x000fe200078e00ff */
[C---:B------:R-:W-:Y:S01]  /*7890*/  LOP3.LUT R9, R10.reuse, 0xffff0000, RZ, 0xc0, !PT ;  /* 0xffff00000a097812 */ /* 0x040fe200078ec0ff */
[-C--:B------:R-:W-:Y:S01]  /*78a0*/  FMUL.FTZ R12, R15, R4.reuse ;  /* 0x000000040f0c7220 */ /* 0x080fe20000410000 */
[----:B------:R-:W-:Y:S01]  /*78b0*/  FMUL.FTZ R4, R13, R4 ;  /* 0x000000040d047220 */ /* 0x000fe20000410000 */
[----:B------:R-:W-:-:S02]  /*78c0*/  IMAD.U32 R7, R10, 0x10000, RZ ;  /* 0x000100000a077824 */ /* 0x000fc400078e00ff */
[-C--:B------:R-:W-:Y:S01]  /*78d0*/  FMUL.FTZ R14, R35, R8.reuse ;  /* 0x00000008230e7220 */ /* 0x080fe20000410000 */
[-C--:B------:R-:W-:Y:S01]  /*78e0*/  FFMA.FTZ R12, R13, R3.reuse, -R12 ;  /* 0x000000030d0c7223 */ /* 0x080fe2000001080c */
[----:B------:R-:W-:Y:S01]  /*78f0*/  FFMA.FTZ R3, R15, R3, R4 ;  /* 0x000000030f037223 */ /* 0x000fe20000010004 */
[----:B------:R-:W-:Y:S02]  /*7900*/  IMAD.U32 R10, R11, 0x10000, RZ ;  /* 0x000100000b0a7824 */ /* 0x000fe400078e00ff */
[----:B------:R-:W-:Y:S01]  /*7910*/  FMUL.FTZ R8, R31, R8 ;  /* 0x000000081f087220 */ /* 0x000fe20000410000 */
[C---:B------:R-:W-:Y:S01]  /*7920*/  IMAD.U32 R15, R32.reuse, 0x10000, RZ ;  /* 0x00010000200f7824 */ /* 0x040fe200078e00ff */
[----:B------:R-:W-:Y:S01]  /*7930*/  LOP3.LUT R11, R11, 0xffff0000, RZ, 0xc0, !PT ;  /* 0xffff00000b0b7812 */ /* 0x000fe200078ec0ff */
[-C--:B------:R-:W-:Y:S01]  /*7940*/  FFMA.FTZ R14, R31, R5.reuse, -R14 ;  /* 0x000000051f0e7223 */ /* 0x080fe2000001080e */
[----:B------:R-:W-:Y:S01]  /*7950*/  LOP3.LUT R32, R32, 0xffff0000, RZ, 0xc0, !PT ;  /* 0xffff000020207812 */ /* 0x000fe200078ec0ff */
[----:B------:R-:W-:Y:S01]  /*7960*/  FFMA.FTZ R5, R35, R5, R8 ;  /* 0x0000000523057223 */ /* 0x000fe20000010008 */
[-C--:B------:R-:W-:Y:S01]  /*7970*/  FMUL.FTZ R4, R21, R9.reuse ;  /* 0x0000000915047220 */ /* 0x080fe20000410000 */
[C---:B------:R-:W-:Y:S01]  /*7980*/  FMUL.FTZ R8, R15.reuse, R9 ;  /* 0x000000090f087220 */ /* 0x040fe20000410000 */
[-C--:B------:R-:W-:Y:S01]  /*7990*/  FMUL.FTZ R9, R20, R11.reuse ;  /* 0x0000000b14097220 */ /* 0x080fe20000410000 */
[C---:B------:R-:W-:Y:S01]  /*79a0*/  FMUL.FTZ R13, R32.reuse, R11 ;  /* 0x0000000b200d7220 */ /* 0x040fe20000410000 */
[-C--:B------:R-:W-:Y:S01]  /*79b0*/  FFMA.FTZ R4, R15, R7.reuse, -R4 ;  /* 0x000000070f047223 */ /* 0x080fe20000010804 */
[----:B------:R-:W-:Y:S01]  /*79c0*/  FFMA.FTZ R7, R21, R7, R8 ;  /* 0x0000000715077223 */ /* 0x000fe20000010008 */
[-C--:B------:R-:W-:Y:S01]  /*79d0*/  FFMA.FTZ R11, R32, R10.reuse, -R9 ;  /* 0x0000000a200b7223 */ /* 0x080fe20000010809 */
[----:B------:R-:W-:Y:S01]  /*79e0*/  FFMA.FTZ R20, R20, R10, R13 ;  /* 0x0000000a14147223 */ /* 0x000fe2000001000d */
[----:B------:R-:W-:-:S02]  /*79f0*/  F2FP.BF16.F32.PACK_AB R8, R3, R12 ;  /* 0x0000000c0308723e */ /* 0x000fc400000010ff */
[----:B------:R-:W-:Y:S02]  /*7a00*/  F2FP.BF16.F32.PACK_AB R9, R5, R14 ;  /* 0x0000000e0509723e */ /* 0x000fe400000010ff */
[----:B------:R-:W-:Y:S02]  /*7a10*/  F2FP.BF16.F32.PACK_AB R10, R7, R4 ;  /* 0x00000004070a723e */ /* 0x000fe400000010ff */
[----:B------:R-:W-:-:S05]  /*7a20*/  F2FP.BF16.F32.PACK_AB R11, R20, R11 ;  /* 0x0000000b140b723e */ /* 0x000fca00000010ff */
[----:B------:R1:W-:Y:S01]  /*7a30*/  STS.128 [R0+0x2000], R8 ;  /* 0x0020000800007388 */ /* 0x0003e20000000c00 */
[----:B------:R-:W-:Y:S05]  /*7a40*/  BRA `(.L_x_1476) ;  /* 0x0000001000007947 */ /* 0x000fea0003800000 */
.L_x_1466:
[----:B------:R-:W-:-:S03]  /*7a50*/  UMOV UR4, 0xffffffff ;  /* 0xffffffff00047882 */ /* 0x000fc60000000000 */
[----:B------:R-:W-:Y:S05]  /*7a60*/  BRA.DIV UR4, `(.L_x_1479) ;  /* 0x0000012604687947 */ /* 0x000fea000b800000 */
[----:B------:R0:W1:Y:S04]  /*7a70*/  SHFL.IDX PT, R0, R25, RZ, 0x1c1f ;  /* 0x001c1fff19007589 */ /* 0x00006800000e0000 */
[----:B------:R0:W0:Y:S04]  /*7a80*/  SHFL.IDX PT, R3, R24, RZ, 0x1c1f ;  /* 0x001c1fff18037589 */ /* 0x00002800000e0000 */
[----:B------:R0:W0:Y:S04]  /*7a90*/  SHFL.IDX PT, R4, R27, RZ, 0x1c1f ;  /* 0x001c1fff1b047589 */ /* 0x00002800000e0000 */
[----:B------:R0:W0:Y:S02]  /*7aa0*/  SHFL.IDX PT, R5, R26, RZ, 0x1c1f ;  /* 0x001c1fff1a057589 */ /* 0x00002400000e0000 */
.L_x_1703:
[----:B------:R-:W5:Y:S01]  /*7ab0*/  LDL R8, [R1+0x64] ;  /* 0x0000640001087983 */ /* 0x000f620000100800 */
[----:B------:R-:W-:Y:S01]  /*7ac0*/  ULDC UR4, c[0x0][0x448] ;  /* 0x0001120000047ab9 */ /* 0x000fe20000000800 */
[----:B----4-:R-:W4:Y:S01]  /*7ad0*/  LDC R45, c[0x0][0x3f4] ;  /* 0x0000fd00ff2d7b82 */ /* 0x010f220000000800 */
[----:B------:R-:W-:Y:S01]  /*7ae0*/  IMAD R90, R90, UR4, RZ ;  /* 0x000000045a5a7c24 */ /* 0x000fe2000f8e02ff */
[----:B------:R-:W-:Y:S01]  /*7af0*/  BSSY B1, `(.L_x_1480) ;  /* 0x0000017000017945 */ /* 0x000fe20003800000 */
[----:B------:R-:W-:Y:S02]  /*7b00*/  CS2R R10, SRZ ;  /* 0x00000000000a7805 */ /* 0x000fe4000001ff00 */
[----:B------:R-:W-:Y:S02]  /*7b10*/  CS2R R14, SRZ ;  /* 0x00000000000e7805 */ /* 0x000fe4000001ff00 */
[----:B------:R-:W-:Y:S02]  /*7b20*/  CS2R R12, SRZ ;  /* 0x00000000000c7805 */ /* 0x000fe4000001ff00 */
[----:B------:R-:W-:-:S02]  /*7b30*/  ISETP.GE.AND P0, PT, R6, R90, PT ;  /* 0x0000005a0600720c */ /* 0x000fc40003f06270 */
[----:B-----5:R-:W-:-:S04]  /*7b40*/  LEA.HI R7, R8, R8, RZ, 0x1 ;  /* 0x0000000808077211 */ /* 0x020fc800078f08ff */
[----:B------:R-:W-:-:S05]  /*7b50*/  LOP3.LUT R7, R7, 0xfffffffe, RZ, 0xc0, !PT ;  /* 0xfffffffe07077812 */ /* 0x000fca00078ec0ff */
[----:B------:R-:W-:Y:S01]  /*7b60*/  IMAD.IADD R6, R8, 0x1, -R7 ;  /* 0x0000000108067824 */ /* 0x000fe200078e0a07 */
[----:B------:R-:W-:-:S04]  /*7b70*/  CS2R R8, SRZ ;  /* 0x0000000000087805 */ /* 0x000fc8000001ff00 */
[----:B0-----:R-:W-:Y:S01]  /*7b80*/  SHF.L.U32 R26, R6, 0x1f, RZ ;  /* 0x0000001f061a7819 */ /* 0x001fe200000006ff */
[----:B----4-:R-:W-:Y:S06]  /*7b90*/  @P0 BRA `(.L_x_1481) ;  /* 0x0000000000300947 */ /* 0x010fec0003800000 */
[----:B------:R-:W-:Y:S01]  /*7ba0*/  ULDC UR4, c[0x0][0x3f4] ;  /* 0x0000fd0000047ab9 */ /* 0x000fe20000000800 */
[C---:B------:R-:W-:Y:S01]  /*7bb0*/  IMAD.SHL.U32 R24, R16.reuse, 0x2, RZ ;  /* 0x0000000210187824 */ /* 0x040fe200078e00ff */
[C---:B------:R-:W-:Y:S02]  /*7bc0*/  ISETP.GE.AND P2, PT, R16.reuse, UR4, PT ;  /* 0x0000000410007c0c */ /* 0x040fe4000bf46270 */
[----:B------:R-:W-:Y:S02]  /*7bd0*/  CS2R R10, SRZ ;  /* 0x00000000000a7805 */ /* 0x000fe4000001ff00 */
[----:B------:R-:W-:Y:S02]  /*7be0*/  SHF.L.U64.HI R7, R16, 0x1, R17 ;  /* 0x0000000110077819 */ /* 0x000fe40000010211 */
[-C--:B------:R-:W-:Y:S02]  /*7bf0*/  IADD3 R20, P0, R3, R24.reuse, RZ ;  /* 0x0000001803147210 */ /* 0x080fe40007f1e0ff */
[----:B------:R-:W-:-:S03]  /*7c00*/  IADD3 R24, P1, R5, R24, RZ ;  /* 0x0000001805187210 */ /* 0x000fc60007f3e0ff */
[--C-:B-1----:R-:W-:Y:S02]  /*7c10*/  IMAD.X R21, R0, 0x1, R7.reuse, P0 ;  /* 0x0000000100157824 */ /* 0x102fe400000e0607 */
[----:B------:R-:W-:Y:S01]  /*7c20*/  IMAD.X R25, R4, 0x1, R7, P1 ;  /* 0x0000000104197824 */ /* 0x000fe200008e0607 */
[----:B------:R-:W-:Y:S07]  /*7c30*/  @P2 BRA `(.L_x_1481) ;  /* 0x0000000000082947 */ /* 0x000fee0003800000 */
[----:B------:R0:W5:Y:S04]  /*7c40*/  LD.E.128 R12, desc[UR60][R20.64] ;  /* 0x0000003c140c7980 */ /* 0x000168000c101d00 */
[----:B------:R0:W5:Y:S02]  /*7c50*/  LD.E.128 R8, desc[UR60][R24.64] ;  /* 0x0000003c18087980 */ /* 0x000164000c101d00 */
.L_x_1481:
[----:B------:R-:W-:Y:S05]  /*7c60*/  BSYNC B1 ;  /* 0x0000000000017941 */ /* 0x000fea0003800000 */
.L_x_1480:
[----:B------:R-:W4:Y:S01]  /*7c70*/  SYNCS.PHASECHK.TRANS64.TRYWAIT P1, [R19+URZ+0x32400], R26 ;  /* 0x0324001a130075a7 */ /* 0x000f22000802017f */
[----:B-1----:R-:W-:Y:S01]  /*7c80*/  IMAD R0, R33, -0x80, R90 ;  /* 0xffffff8021007824 */ /* 0x002fe200078e025a */
[--C-:B0----5:R-:W-:Y:S01]  /*7c90*/  SHF.R.U64 R25, R12, 0x10, R13.reuse ;  /* 0x000000100c197819 */ /* 0x121fe2000000120d */
[--C-:B------:R-:W-:Y:S01]  /*7ca0*/  IMAD.MOV.U32 R21, RZ, RZ, R13.reuse ;  /* 0x000000ffff157224 */ /* 0x100fe200078e000d */
[----:B------:R-:W-:Y:S01]  /*7cb0*/  SHF.R.U32.HI R32, RZ, 0x10, R13 ;  /* 0x00000010ff207819 */ /* 0x000fe2000001160d */
[----:B------:R-:W-:Y:S01]  /*7cc0*/  IMAD.MOV.U32 R20, RZ, RZ, R12 ;  /* 0x000000ffff147224 */ /* 0x000fe200078e000c */
[----:B------:R-:W-:Y:S01]  /*7cd0*/  MOV R3, R14 ;  /* 0x0000000e00037202 */ /* 0x000fe20000000f00 */
[--C-:B------:R-:W-:Y:S01]  /*7ce0*/  IMAD.MOV.U32 R13, RZ, RZ, R15.reuse ;  /* 0x000000ffff0d7224 */ /* 0x100fe200078e000f */
[--C-:B------:R-:W-:Y:S01]  /*7cf0*/  SHF.R.U64 R28, R14, 0x10, R15.reuse ;  /* 0x000000100e1c7819 */ /* 0x100fe2000000120f */
[----:B------:R-:W-:Y:S01]  /*7d00*/  IMAD.MOV.U32 R7, RZ, RZ, R8 ;  /* 0x000000ffff077224 */ /* 0x000fe200078e0008 */
[----:B------:R-:W-:Y:S01]  /*7d10*/  SHF.R.U32.HI R24, RZ, 0x10, R15 ;  /* 0x00000010ff187819 */ /* 0x000fe2000001160f */
[--C-:B------:R-:W-:Y:S01]  /*7d20*/  IMAD.MOV.U32 R12, RZ, RZ, R9.reuse ;  /* 0x000000ffff0c7224 */ /* 0x100fe200078e0009 */
[--C-:B------:R-:W-:Y:S01]  /*7d30*/  SHF.R.U64 R14, R8, 0x10, R9.reuse ;  /* 0x00000010080e7819 */ /* 0x100fe20000001209 */
[----:B------:R-:W-:Y:S01]  /*7d40*/  IMAD.MOV.U32 R4, RZ, RZ, R10 ;  /* 0x000000ffff047224 */ /* 0x000fe200078e000a */
[----:B------:R-:W-:Y:S01]  /*7d50*/  SHF.R.U32.HI R15, RZ, 0x10, R9 ;  /* 0x00000010ff0f7819 */ /* 0x000fe20000011609 */
[--C-:B------:R-:W-:Y:S01]  /*7d60*/  IMAD.MOV.U32 R5, RZ, RZ, R11.reuse ;  /* 0x000000ffff057224 */ /* 0x100fe200078e000b */
[----:B------:R-:W-:Y:S01]  /*7d70*/  ISETP.GE.AND P0, PT, R16, R45, PT ;  /* 0x0000002d1000720c */ /* 0x000fe20003f06270 */
[----:B------:R-:W-:Y:S01]  /*7d80*/  VIADD R29, R200, 0x40 ;  /* 0x00000040c81d7836 */ /* 0x000fe20000000000 */
[----:B------:R-:W-:Y:S01]  /*7d90*/  VIMNMX R27, R0, 0x80, PT ;  /* 0x00000080001b7848 */ /* 0x000fe20003fe0100 */
[----:B------:R-:W-:Y:S01]  /*7da0*/  BSSY B1, `(.L_x_1482) ;  /* 0x000000e000017945 */ /* 0x000fe20003800000 */
[----:B------:R-:W-:-:S02]  /*7db0*/  SHF.R.U64 R9, R10, 0x10, R11 ;  /* 0x000000100a097819 */ /* 0x000fc4000000120b */
[----:B------:R-:W-:Y:S02]  /*7dc0*/  SHF.R.U32.HI R8, RZ, 0x10, R11 ;  /* 0x00000010ff087819 */ /* 0x000fe4000001160b */
[-C--:B------:R-:W-:Y:S02]  /*7dd0*/  ISETP.GE.OR P2, PT, R200, R27.reuse, P0 ;  /* 0x0000001bc800720c */ /* 0x080fe40000746670 */
[----:B------:R-:W-:Y:S02]  /*7de0*/  PRMT R40, R3, 0x5410, R28 ;  /* 0x0000541003287816 */ /* 0x000fe4000000001c */
[----:B------:R-:W-:Y:S02]  /*7df0*/  PRMT R39, R20, 0x5410, R25 ;  /* 0x0000541014277816 */ /* 0x000fe40000000019 */
[----:B------:R-:W-:Y:S02]  /*7e00*/  ISETP.GE.OR P0, PT, R29, R27, P0 ;  /* 0x0000001b1d00720c */ /* 0x000fe40000706670 */
[----:B------:R-:W-:-:S02]  /*7e10*/  PRMT R0, R21, 0x5410, R32 ;  /* 0x0000541015007816 */ /* 0x000fc40000000020 */
[----:B------:R-:W-:Y:S02]  /*7e20*/  PRMT R3, R13, 0x5410, R24 ;  /* 0x000054100d037816 */ /* 0x000fe40000000018 */
[----:B------:R-:W-:Y:S02]  /*7e30*/  PRMT R41, R7, 0x5410, R14 ;  /* 0x0000541007297816 */ /* 0x000fe4000000000e */
[----:B------:R-:W-:Y:S02]  /*7e40*/  PRMT R42, R12, 0x5410, R15 ;  /* 0x000054100c2a7816 */ /* 0x000fe4000000000f */
[----:B------:R-:W-:Y:S02]  /*7e50*/  PRMT R43, R4, 0x5410, R9 ;  /* 0x00005410042b7816 */ /* 0x000fe40000000009 */
[----:B------:R-:W-:Y:S01]  /*7e60*/  PRMT R44, R5, 0x5410, R8 ;  /* 0x00005410052c7816 */ /* 0x000fe20000000008 */
[----:B----4-:R-:W-:Y:S06]  /*7e70*/  @!P1 BRA `(.L_x_1483) ;  /* 0x0000012000d89947 */ /* 0x010fec0003800000 */
.L_x_1704:
[----:B------:R-:W-:Y:S05]  /*7e80*/  BSYNC B1 ;  /* 0x0000000000017941 */ /* 0x000fea0003800000 */
.L_x_1482:
[----:B------:R-:W-:Y:S04]  /*7e90*/  BSSY B1, `(.L_x_1484) ;  /* 0x0000060000017945 */ /* 0x000fe80003800000 */
[----:B------:R-:W-:Y:S05]  /*7ea0*/  @P2 BRA `(.L_x_1485) ;  /* 0x0000000400782947 */ /* 0x000fea0003800000 */
[----:B------:R-:W4:Y:S01]  /*7eb0*/  LDL R4, [R1+0x6c] ;  /* 0x00006c0001047983 */ /* 0x000f220000100800 */
[----:B------:R-:W-:Y:S01]  /*7ec0*/  SHF.L.U32 R28, R41, 0x10, RZ ;  /* 0x00000010291c7819 */ /* 0x000fe200000006ff */
[----:B------:R-:W-:Y:S01]  /*7ed0*/  IMAD.U32 R27, R39, 0x10000, RZ ;  /* 0x00010000271b7824 */ /* 0x000fe200078e00ff */
[----:B------:R-:W-:Y:S01]  /*7ee0*/  LOP3.LUT R29, R41, 0xffff0000, RZ, 0xc0, !PT ;  /* 0xffff0000291d7812 */ /* 0x000fe200078ec0ff */
[----:B------:R-:W1:Y:S01]  /*7ef0*/  S2R R5, SR_TID.X ;  /* 0x0000000000057919 */ /* 0x000e620000002100 */
[----:B------:R-:W-:Y:S02]  /*7f00*/  IMAD.U32 R32, R43, 0x10000, RZ ;  /* 0x000100002b207824 */ /* 0x000fe400078e00ff */
[----:B-1----:R-:W-:-:S05]  /*7f10*/  VIADD R5, R5, 0xffffff80 ;  /* 0xffffff8005057836 */ /* 0x002fca0000000000 */
[----:B------:R-:W-:-:S04]  /*7f20*/  SHF.R.S32.HI R9, RZ, 0x1f, R5 ;  /* 0x0000001fff097819 */ /* 0x000fc80000011405 */
[----:B------:R-:W-:Y:S01]  /*7f30*/  LEA.HI R9, R9, R5, RZ, 0x5 ;  /* 0x0000000509097211 */ /* 0x000fe200078f28ff */
[----:B------:R-:W-:-:S03]  /*7f40*/  IMAD.IADD R5, R16, 0x1, R45 ;  /* 0x0000000110057824 */ /* 0x000fc600078e022d */
[----:B------:R-:W-:Y:S01]  /*7f50*/  SHF.R.S32.HI R9, RZ, 0x5, R9 ;  /* 0x00000005ff097819 */ /* 0x000fe20000011409 */
[----:B----4-:R-:W-:-:S05]  /*7f60*/  IMAD.SHL.U32 R4, R4, 0x40, RZ ;  /* 0x0000004004047824 */ /* 0x010fca00078e00ff */
[----:B------:R-:W-:-:S04]  /*7f70*/  LOP3.LUT R7, R4, 0x1c0, RZ, 0xc0, !PT ;  /* 0x000001c004077812 */ /* 0x000fc800078ec0ff */
[C---:B------:R-:W-:Y:S02]  /*7f80*/  LOP3.LUT R4, R7.reuse, 0x38, R16, 0xf8, !PT ;  /* 0x0000003807047812 */ /* 0x040fe400078ef810 */
[----:B------:R-:W-:Y:S02]  /*7f90*/  SHF.R.U32.HI R8, RZ, 0x3, R7 ;  /* 0x00000003ff087819 */ /* 0x000fe40000011607 */
[----:B------:R-:W-:Y:S02]  /*7fa0*/  LOP3.LUT R5, R7, 0x38, R5, 0xf8, !PT ;  /* 0x0000003807057812 */ /* 0x000fe400078ef805 */
[-C--:B------:R-:W-:Y:S02]  /*7fb0*/  LOP3.LUT R4, R4, R8.reuse, RZ, 0x3c, !PT ;  /* 0x0000000804047212 */ /* 0x080fe400078e3cff */
[----:B------:R-:W-:-:S03]  /*7fc0*/  LOP3.LUT R5, R5, R8, RZ, 0x3c, !PT ;  /* 0x0000000805057212 */ /* 0x000fc600078e3cff */
[----:B------:R-:W-:-:S04]  /*7fd0*/  IMAD R4, R9, 0x200, R4 ;  /* 0x0000020009047824 */ /* 0x000fc800078e0204 */
[----:B------:R-:W-:Y:S02]  /*7fe0*/  IMAD R37, R4, 0x2, R19 ;  /* 0x0000000204257824 */ /* 0x000fe400078e0213 */
[----:B------:R-:W-:-:S03]  /*7ff0*/  IMAD R4, R9, 0x200, R5 ;  /* 0x0000020009047824 */ /* 0x000fc600078e0205 */
[----:B------:R-:W1:Y:S01]  /*8000*/  LDS.128 R8, [R37+0x18400] ;  /* 0x0184000025087984 */ /* 0x000e620000000c00 */
[----:B------:R-:W-:-:S05]  /*8010*/  IMAD R38, R4, 0x2, R19 ;  /* 0x0000000204267824 */ /* 0x000fca00078e0213 */
[----:B------:R-:W4:Y:S01]  /*8020*/  LDS.128 R12, [R38+0x18400] ;  /* 0x01840000260c7984 */ /* 0x000f220000000c00 */
[C---:B-1----:R-:W-:Y:S01]  /*8030*/  IMAD.U32 R4, R8.reuse, 0x10000, RZ ;  /* 0x0001000008047824 */ /* 0x042fe200078e00ff */
[----:B------:R-:W-:Y:S01]  /*8040*/  LOP3.LUT R5, R8, 0xffff0000, RZ, 0xc0, !PT ;  /* 0xffff000008057812 */ /* 0x000fe200078ec0ff */
[C---:B------:R-:W-:Y:S01]  /*8050*/  IMAD.U32 R7, R9.reuse, 0x10000, RZ ;  /* 0x0001000009077824 */ /* 0x040fe200078e00ff */
[----:B------:R-:W-:Y:S01]  /*8060*/  LOP3.LUT R8, R9, 0xffff0000, RZ, 0xc0, !PT ;  /* 0xffff000009087812 */ /* 0x000fe200078ec0ff */
[C---:B------:R-:W-:Y:S01]  /*8070*/  IMAD.U32 R9, R10.reuse, 0x10000, RZ ;  /* 0x000100000a097824 */ /* 0x040fe200078e00ff */
[----:B------:R-:W-:Y:S01]  /*8080*/  LOP3.LUT R10, R10, 0xffff0000, RZ, 0xc0, !PT ;  /* 0xffff00000a0a7812 */ /* 0x000fe200078ec0ff */
[C---:B----4-:R-:W-:Y:S01]  /*8090*/  IMAD.U32 R21, R12.reuse, 0x10000, RZ ;  /* 0x000100000c157824 */ /* 0x050fe200078e00ff */
[----:B------:R-:W-:Y:S01]  /*80a0*/  LOP3.LUT R12, R12, 0xffff0000, RZ, 0xc0, !PT ;  /* 0xffff00000c0c7812 */ /* 0x000fe200078ec0ff */
[C---:B------:R-:W-:Y:S01]  /*80b0*/  IMAD.U32 R25, R14.reuse, 0x10000, RZ ;  /* 0x000100000e197824 */ /* 0x040fe200078e00ff */
[----:B------:R-:W-:Y:S01]  /*80c0*/  LOP3.LUT R14, R14, 0xffff0000, RZ, 0xc0, !PT ;  /* 0xffff00000e0e7812 */ /* 0x000fe200078ec0ff */
[CC--:B------:R-:W-:Y:S01]  /*80d0*/  FMUL.FTZ R31, R21.reuse, R28.reuse ;  /* 0x0000001c151f7220 */ /* 0x0c0fe20000410000 */
[----:B------:R-:W-:Y:S01]  /*80e0*/  FMUL.FTZ R33, R21, R27 ;  /* 0x0000001b15217220 */ /* 0x000fe20000410000 */
[----:B------:R-:W-:Y:S01]  /*80f0*/  LOP3.LUT R21, R39, 0xffff0000, RZ, 0xc0, !PT ;  /* 0xffff000027157812 */ /* 0x000fe200078ec0ff */
[----:B------:R-:W-:Y:S01]  /*8100*/  FMUL.FTZ R34, R12, R29 ;  /* 0x0000001d0c227220 */ /* 0x000fe20000410000 */
[C---:B------:R-:W-:Y:S01]  /*8110*/  FFMA.FTZ R31, R4.reuse, R27, -R31 ;  /* 0x0000001b041f7223 */ /* 0x040fe2000001081f */
[----:B------:R-:W-:Y:S01]  /*8120*/  FFMA.FTZ R33, R4, R28, R33 ;  /* 0x0000001c04217223 */ /* 0x000fe20000010021 */
[----:B------:R-:W-:-:S02]  /*8130*/  IMAD.U32 R4, R40, 0x10000, RZ ;  /* 0x0001000028047824 */ /* 0x000fc400078e00ff */
[-C--:B------:R-:W-:Y:S01]  /*8140*/  FMUL.FTZ R12, R12, R21.reuse ;  /* 0x000000150c0c7220 */ /* 0x080fe20000410000 */
[----:B------:R-:W-:Y:S01]  /*8150*/  FFMA.FTZ R34, R5, R21, -R34 ;  /* 0x0000001505227223 */ /* 0x000fe20000010822 */
[----:B------:R-:W-:Y:S01]  /*8160*/  FMUL.FTZ R36, R25, R32 ;  /* 0x0000002019247220 */ /* 0x000fe20000410000 */
[----:B------:R-:W-:Y:S01]  /*8170*/  LOP3.LUT R21, R43, 0xffff0000, RZ, 0xc0, !PT ;  /* 0xffff00002b157812 */ /* 0x000fe200078ec0ff */
[-C--:B------:R-:W-:Y:S01]  /*8180*/  FMUL.FTZ R25, R25, R4.reuse ;  /* 0x0000000419197220 */ /* 0x080fe20000410000 */
[----:B------:R-:W-:Y:S01]  /*8190*/  FFMA.FTZ R28, R5, R29, R12 ;  /* 0x0000001d051c7223 */ /* 0x000fe2000001000c */
[----:B------:R-:W-:Y:S01]  /*81a0*/  LOP3.LUT R5, R40, 0xffff0000, RZ, 0xc0, !PT ;  /* 0xffff000028057812 */ /* 0x000fe200078ec0ff */
[C---:B------:R-:W-:Y:S01]  /*81b0*/  FFMA.FTZ R36, R9.reuse, R4, -R36 ;  /* 0x0000000409247223 */ /* 0x040fe20000010824 */
[----:B------:R-:W-:Y:S01]  /*81c0*/  FFMA.FTZ R32, R9, R32, R25 ;  /* 0x0000002009207223 */ /* 0x000fe20000010019 */
[----:B------:R-:W-:Y:S01]  /*81d0*/  FMUL.FTZ R25, R14, R21 ;  /* 0x000000150e197220 */ /* 0x000fe20000410000 */
[----:B------:R-:W-:-:S02]  /*81e0*/  IMAD.U32 R24, R13, 0x10000, RZ ;  /* 0x000100000d187824 */ /* 0x000fc400078e00ff */
[-C--:B------:R-:W-:Y:S01]  /*81f0*/  FMUL.FTZ R29, R14, R5.reuse ;  /* 0x000000050e1d7220 */ /* 0x080fe20000410000 */
[----:B------:R-:W-:Y:S02]  /*8200*/  IMAD.U32 R9, R42, 0x10000, RZ ;  /* 0x000100002a097824 */ /* 0x000fe400078e00ff */
[----:B------:R-:W-:Y:S01]  /*8210*/  FFMA.FTZ R27, R10, R5, -R25 ;  /* 0x000000050a1b7223 */ /* 0x000fe20000010819 */
[----:B------:R-:W-:Y:S02]  /*8220*/  IMAD.U32 R4, R0, 0x10000, RZ ;  /* 0x0001000000047824 */ /* 0x000fe400078e00ff */
[----:B------:R-:W-:Y:S01]  /*8230*/  FFMA.FTZ R29, R10, R21, R29 ;  /* 0x000000150a1d7223 */ /* 0x000fe2000001001d */
[----:B0-----:R-:W-:Y:S02]  /*8240*/  IMAD.U32 R26, R15, 0x10000, RZ ;  /* 0x000100000f1a7824 */ /* 0x001fe400078e00ff */
[----:B------:R-:W-:Y:S01]  /*8250*/  FMUL.FTZ R12, R24, R9 ;  /* 0x00000009180c7220 */ /* 0x000fe20000410000 */
[----:B------:R-:W-:-:S02]  /*8260*/  IMAD.U32 R25, R44, 0x10000, RZ ;  /* 0x000100002c197824 */ /* 0x000fc400078e00ff */
[-C--:B------:R-:W-:Y:S01]  /*8270*/  FMUL.FTZ R24, R24, R4.reuse ;  /* 0x0000000418187220 */ /* 0x080fe20000410000 */
[----:B------:R-:W-:Y:S02]  /*8280*/  IMAD.U32 R20, R11, 0x10000, RZ ;  /* 0x000100000b147824 */ /* 0x000fe400078e00ff */
[----:B------:R-:W-:Y:S01]  /*8290*/  FFMA.FTZ R21, R7, R4, -R12 ;  /* 0x0000000407157223 */ /* 0x000fe2000001080c */
[----:B------:R-:W-:Y:S02]  /*82a0*/  IMAD.U32 R5, R3, 0x10000, RZ ;  /* 0x0001000003057824 */ /* 0x000fe400078e00ff */
[C---:B------:R-:W-:Y:S01]  /*82b0*/  FMUL.FTZ R35, R26.reuse, R25 ;  /* 0x000000191a237220 */ /* 0x040fe20000410000 */
[----:B------:R-:W-:Y:S01]  /*82c0*/  FFMA.FTZ R24, R7, R9, R24 ;  /* 0x0000000907187223 */ /* 0x000fe20000010018 */
[----:B------:R-:W-:Y:S01]  /*82d0*/  LOP3.LUT R13, R13, 0xffff0000, RZ, 0xc0, !PT ;  /* 0xffff00000d0d7812 */ /* 0x000fe200078ec0ff */
[-C--:B------:R-:W-:Y:S01]  /*82e0*/  FMUL.FTZ R7, R26, R5.reuse ;  /* 0x000000051a077220 */ /* 0x080fe20000410000 */
[----:B------:R-:W-:Y:S01]  /*82f0*/  FFMA.FTZ R35, R20, R5, -R35 ;  /* 0x0000000514237223 */ /* 0x000fe20000010823 */
[----:B------:R-:W-:-:S02]  /*8300*/  LOP3.LUT R15, R15, 0xffff0000, RZ, 0xc0, !PT ;  /* 0xffff00000f0f7812 */ /* 0x000fc400078ec0ff */
[----:B------:R-:W-:Y:S01]  /*8310*/  LOP3.LUT R5, R42, 0xffff0000, RZ, 0xc0, !PT ;  /* 0xffff00002a057812 */ /* 0x000fe200078ec0ff */
[----:B------:R-:W-:Y:S01]  /*8320*/  FFMA.FTZ R20, R20, R25, R7 ;  /* 0x0000001914147223 */ /* 0x000fe20000010007 */
[----:B------:R-:W-:Y:S02]  /*8330*/  LOP3.LUT R12, R44, 0xffff0000, RZ, 0xc0, !PT ;  /* 0xffff00002c0c7812 */ /* 0x000fe400078ec0ff */
[----:B------:R-:W-:Y:S01]  /*8340*/  LOP3.LUT R4, R0, 0xffff0000, RZ, 0xc0, !PT ;  /* 0xffff000000047812 */ /* 0x000fe200078ec0ff */
[----:B------:R-:W-:Y:S01]  /*8350*/  FMUL.FTZ R7, R13, R5 ;  /* 0x000000050d077220 */ /* 0x000fe20000410000 */
[----:B------:R-:W-:Y:S01]  /*8360*/  LOP3.LUT R10, R3, 0xffff0000, RZ, 0xc0, !PT ;  /* 0xffff0000030a7812 */ /* 0x000fe200078ec0ff */
[----:B------:R-:W-:Y:S01]  /*8370*/  FMUL.FTZ R26, R15, R12 ;  /* 0x0000000c0f1a7220 */ /* 0x000fe20000410000 */
[----:B------:R-:W-:Y:S01]  /*8380*/  LOP3.LUT R11, R11, 0xffff0000, RZ, 0xc0, !PT ;  /* 0xffff00000b0b7812 */ /* 0x000fe200078ec0ff */
[-C--:B------:R-:W-:Y:S01]  /*8390*/  FMUL.FTZ R14, R13, R4.reuse ;  /* 0x000000040d0e7220 */ /* 0x080fe20000410000 */
[----:B------:R-:W-:Y:S01]  /*83a0*/  FFMA.FTZ R4, R8, R4, -R7 ;  /* 0x0000000408047223 */ /* 0x000fe20000010807 */
[----:B------:R-:W-:-:S02]  /*83b0*/  FMUL.FTZ R15, R15, R10 ;  /* 0x0000000a0f0f7220 */ /* 0x000fc40000410000 */
[C---:B------:R-:W-:Y:S01]  /*83c0*/  FFMA.FTZ R26, R11.reuse, R10, -R26 ;  /* 0x0000000a0b1a7223 */ /* 0x040fe2000001081a */
[----:B------:R-:W-:Y:S01]  /*83d0*/  FFMA.FTZ R13, R8, R5, R14 ;  /* 0x00000005080d7223 */ /* 0x000fe2000001000e */
[----:B------:R-:W-:Y:S01]  /*83e0*/  FFMA.FTZ R15, R11, R12, R15 ;  /* 0x0000000c0b0f7223 */ /* 0x000fe2000001000f */
[----:B------:R-:W-:Y:S02]  /*83f0*/  F2FP.BF16.F32.PACK_AB R8, R34, R31 ;  /* 0x0000001f2208723e */ /* 0x000fe400000010ff */
[----:B------:R-:W-:Y:S02]  /*8400*/  F2FP.BF16.F32.PACK_AB R10, R27, R36 ;  /* 0x000000241b0a723e */ /* 0x000fe400000010ff */
[----:B------:R-:W-:Y:S02]  /*8410*/  F2FP.BF16.F32.PACK_AB R9, R4, R21 ;  /* 0x000000150409723e */ /* 0x000fe400000010ff */
[----:B------:R-:W-:Y:S02]  /*8420*/  F2FP.BF16.F32.PACK_AB R11, R26, R35 ;  /* 0x000000231a0b723e */ /* 0x000fe400000010ff */
[----:B------:R-:W-:-:S02]  /*8430*/  F2FP.BF16.F32.PACK_AB R12, R28, R33 ;  /* 0x000000211c0c723e */ /* 0x000fc400000010ff */
[----:B------:R-:W-:Y:S01]  /*8440*/  F2FP.BF16.F32.PACK_AB R14, R29, R32 ;  /* 0x000000201d0e723e */ /* 0x000fe200000010ff */
[----:B------:R1:W-:Y:S01]  /*8450*/  STS.128 [R37+0x18400], R8 ;  /* 0x0184000825007388 */ /* 0x0003e20000000c00 */
[----:B------:R-:W-:Y:S02]  /*8460*/  F2FP.BF16.F32.PACK_AB R13, R13, R24 ;  /* 0x000000180d0d723e */ /* 0x000fe400000010ff */
[----:B------:R-:W-:-:S05]  /*8470*/  F2FP.BF16.F32.PACK_AB R15, R15, R20 ;  /* 0x000000140f0f723e */ /* 0x000fca00000010ff */
[----:B------:R1:W-:Y:S02]  /*8480*/  STS.128 [R38+0x18400], R12 ;  /* 0x0184000c26007388 */ /* 0x0003e40000000c00 */
.L_x_1485:
[----:B------:R-:W-:Y:S05]  /*8490*/  BSYNC B1 ;  /* 0x0000000000017941 */ /* 0x000fea0003800000 */
.L_x_1484:
[----:B------:R-:W-:Y:S05]  /*84a0*/  @P0 BRA `(.L_x_1476) ;  /* 0x0000000400680947 */ /* 0x000fea0003800000 */
[----:B------:R-:W4:Y:S01]  /*84b0*/  LDL R5, [R1+0x58] ;  /* 0x0000580001057983 */ /* 0x000f220000100800 */
[C---:B------:R-:W-:Y:S02]  /*84c0*/  VIADD R7, R200.reuse, 0x40 ;  /* 0x00000040c8077836 */ /* 0x040fe40000000000 */
[----:B-1----:R-:W-:Y:S01]  /*84d0*/  VIADD R8, R200, 0x40 ;  /* 0x00000040c8087836 */ /* 0x002fe20000000000 */
[----:B------:R-:W5:Y:S01]  /*84e0*/  LDL R38, [R1+0x70] ;  /* 0x0000700001267983 */ /* 0x000f620000100800 */
[----:B------:R-:W-:Y:S02]  /*84f0*/  IMAD.SHL.U32 R7, R7, 0x40, RZ ;  /* 0x0000004007077824 */ /* 0x000fe400078e00ff */
[----:B------:R-:W-:Y:S02]  /*8500*/  IMAD.SHL.U32 R8, R8, 0x40, RZ ;  /* 0x0000004008087824 */ /* 0x000fe400078e00ff */
[----:B------:R-:W-:Y:S01]  /*8510*/  IMAD.IADD R4, R16, 0x1, R45 ;  /* 0x0000000110047824 */ /* 0x000fe200078e022d */
[----:B------:R-:W-:-:S02]  /*8520*/  LOP3.LUT R7, R7, 0x1c0, RZ, 0xc0, !PT ;  /* 0x000001c007077812 */ /* 0x000fc400078ec0ff */
[----:B------:R-:W-:Y:S02]  /*8530*/  LOP3.LUT R8, R8, 0x1c0, RZ, 0xc0, !PT ;  /* 0x000001c008087812 */ /* 0x000fe400078ec0ff */
[----:B------:R-:W-:Y:S02]  /*8540*/  SHF.R.U32.HI R7, RZ, 0x3, R7 ;  /* 0x00000003ff077819 */ /* 0x000fe40000011607 */
[----:B------:R-:W-:-:S04]  /*8550*/  LOP3.LUT R4, R8, 0x38, R4, 0xf8, !PT ;  /* 0x0000003808047812 */ /* 0x000fc800078ef804 */
[----:B------:R-:W-:Y:S01]  /*8560*/  LOP3.LUT R4, R4, R7, RZ, 0x3c, !PT ;  /* 0x0000000704047212 */ /* 0x000fe200078e3cff */
[C---:B------:R-:W-:Y:S01]  /*8570*/  IMAD.U32 R31, R41.reuse, 0x10000, RZ ;  /* 0x00010000291f7824 */ /* 0x040fe200078e00ff */
[----:B------:R-:W-:Y:S01]  /*8580*/  LOP3.LUT R41, R41, 0xffff0000, RZ, 0xc0, !PT ;  /* 0xffff000029297812 */ /* 0x000fe200078ec0ff */
[C---:B------:R-:W-:Y:S01]  /*8590*/  IMAD.U32 R29, R39.reuse, 0x10000, RZ ;  /* 0x00010000271d7824 */ /* 0x040fe200078e00ff */
[----:B------:R-:W-:Y:S01]  /*85a0*/  LOP3.LUT R39, R39, 0xffff0000, RZ, 0xc0, !PT ;  /* 0xffff000027277812 */ /* 0x000fe200078ec0ff */
[----:B------:R-:W-:Y:S02]  /*85b0*/  IMAD.U32 R36, R42, 0x10000, RZ ;  /* 0x000100002a247824 */ /* 0x000fe400078e00ff */
[----:B------:R-:W-:Y:S02]  /*85c0*/  IMAD.U32 R34, R0, 0x10000, RZ ;  /* 0x0001000000227824 */ /* 0x000fe400078e00ff */
[----:B----4-:R-:W-:-:S04]  /*85d0*/  IMAD.IADD R4, R5, 0x1, R4 ;  /* 0x0000000105047824 */ /* 0x010fc800078e0204 */
[----:B------:R-:W-:Y:S01]  /*85e0*/  IMAD R4, R4, 0x2, R19 ;  /* 0x0000000204047824 */ /* 0x000fe200078e0213 */
[----:B-----5:R-:W1:Y:S04]  /*85f0*/  LDS.128 R8, [R38+0x18400] ;  /* 0x0184000026087984 */ /* 0x020e680000000c00 */
[----:B------:R-:W4:Y:S01]  /*8600*/  LDS.128 R12, [R4+0x18400] ;  /* 0x01840000040c7984 */ /* 0x000f220000000c00 */
[----:B-1----:R-:W-:Y:S02]  /*8610*/  IMAD.U32 R5, R8, 0x10000, RZ ;  /* 0x0001000008057824 */ /* 0x002fe400078e00ff */
[C---:B----4-:R-:W-:Y:S01]  /*8620*/  IMAD.U32 R24, R12.reuse, 0x10000, RZ ;  /* 0x000100000c187824 */ /* 0x050fe200078e00ff */
[----:B------:R-:W-:Y:S01]  /*8630*/  LOP3.LUT R12, R12, 0xffff0000, RZ, 0xc0, !PT ;  /* 0xffff00000c0c7812 */ /* 0x000fe200078ec0ff */
[----:B------:R-:W-:-:S02]  /*8640*/  IMAD.U32 R25, R13, 0x10000, RZ ;  /* 0x000100000d197824 */ /* 0x000fc400078e00ff */
[-C--:B------:R-:W-:Y:S01]  /*8650*/  FMUL.FTZ R28, R31, R24.reuse ;  /* 0x000000181f1c7220 */ /* 0x080fe20000410000 */
[----:B------:R-:W-:Y:S01]  /*8660*/  LOP3.LUT R7, R8, 0xffff0000, RZ, 0xc0, !PT ;  /* 0xffff000008077812 */ /* 0x000fe200078ec0ff */
[----:B------:R-:W-:Y:S01]  /*8670*/  FMUL.FTZ R24, R29, R24 ;  /* 0x000000181d187220 */ /* 0x000fe20000410000 */
[-C--:B------:R-:W-:Y:S01]  /*8680*/  FMUL.FTZ R32, R41, R12.reuse ;  /* 0x0000000c29207220 */ /* 0x080fe20000410000 */
[----:B------:R-:W-:Y:S01]  /*8690*/  FFMA.FTZ R28, R29, R5, -R28 ;  /* 0x000000051d1c7223 */ /* 0x000fe2000001081c */
[----:B------:R-:W-:Y:S01]  /*86a0*/  FMUL.FTZ R12, R39, R12 ;  /* 0x0000000c270c7220 */ /* 0x000fe20000410000 */
[----:B------:R-:W-:Y:S02]  /*86b0*/  IMAD.U32 R8, R9, 0x10000, RZ ;  /* 0x0001000009087824 */ /* 0x000fe400078e00ff */
[----:B------:R-:W-:Y:S01]  /*86c0*/  FMUL.FTZ R29, R36, R25 ;  /* 0x00000019241d7220 */ /* 0x000fe20000410000 */
[----:B------:R-:W-:Y:S01]  /*86d0*/  FFMA.FTZ R24, R31, R5, R24 ;  /* 0x000000051f187223 */ /* 0x000fe20000010018 */
[-C--:B------:R-:W-:Y:S01]  /*86e0*/  FFMA.FTZ R5, R39, R7.reuse, -R32 ;  /* 0x0000000727057223 */ /* 0x080fe20000010820 */
[----:B------:R-:W-:Y:S01]  /*86f0*/  FFMA.FTZ R7, R41, R7, R12 ;  /* 0x0000000729077223 */ /* 0x000fe2000001000c */
[----:B0-----:R-:W-:-:S02]  /*8700*/  IMAD.U32 R26, R14, 0x10000, RZ ;  /* 0x000100000e1a7824 */ /* 0x001fc400078e00ff */
[C---:B------:R-:W-:Y:S01]  /*8710*/  FMUL.FTZ R25, R34.reuse, R25 ;  /* 0x0000001922197220 */ /* 0x040fe20000410000 */
[----:B------:R-:W-:Y:S01]  /*8720*/  FFMA.FTZ R29, R34, R8, -R29 ;  /* 0x00000008221d7223 */ /* 0x000fe2000001081d */
[----:B------:R-:W-:Y:S01]  /*8730*/  IMAD.U32 R12, R40, 0x10000, RZ ;  /* 0x00010000280c7824 */ /* 0x000fe200078e00ff */
[----:B------:R-:W-:Y:S01]  /*8740*/  LOP3.LUT R14, R14, 0xffff0000, RZ, 0xc0, !PT ;  /* 0xffff00000e0e7812 */ /* 0x000fe200078ec0ff */
[C---:B------:R-:W-:Y:S01]  /*8750*/  IMAD.U32 R32, R43.reuse, 0x10000, RZ ;  /* 0x000100002b207824 */ /* 0x040fe200078e00ff */
[----:B------:R-:W-:Y:S02]  /*8760*/  LOP3.LUT R40, R40, 0xffff0000, RZ, 0xc0, !PT ;  /* 0xffff000028287812 */ /* 0x000fe400078ec0ff */
[----:B------:R-:W-:Y:S01]  /*8770*/  LOP3.LUT R34, R43, 0xffff0000, RZ, 0xc0, !PT ;  /* 0xffff00002b227812 */ /* 0x000fe200078ec0ff */
[C---:B------:R-:W-:Y:S01]  /*8780*/  IMAD.U32 R20, R10.reuse, 0x10000, RZ ;  /* 0x000100000a147824 */ /* 0x040fe200078e00ff */
[----:B------:R-:W-:Y:S01]  /*8790*/  LOP3.LUT R10, R10, 0xffff0000, RZ, 0xc0, !PT ;  /* 0xffff00000a0a7812 */ /* 0x000fe200078ec0ff */
[----:B------:R-:W-:Y:S01]  /*87a0*/  FMUL.FTZ R31, R32, R26 ;  /* 0x0000001a201f7220 */ /* 0x000fe20000410000 */
[----:B------:R-:W-:-:S02]  /*87b0*/  IMAD.U32 R27, R15, 0x10000, RZ ;  /* 0x000100000f1b7824 */ /* 0x000fc400078e00ff */
[----:B------:R-:W-:Y:S01]  /*87c0*/  FMUL.FTZ R33, R12, R26 ;  /* 0x0000001a0c217220 */ /* 0x000fe20000410000 */
[----:B------:R-:W-:Y:S02]  /*87d0*/  IMAD.U32 R41, R44, 0x10000, RZ ;  /* 0x000100002c297824 */ /* 0x000fe400078e00ff */
[-C--:B------:R-:W-:Y:S01]  /*87e0*/  FMUL.FTZ R35, R34, R14.reuse ;  /* 0x0000000e22237220 */ /* 0x080fe20000410000 */
[----:B------:R-:W-:Y:S01]  /*87f0*/  FMUL.FTZ R37, R40, R14 ;  /* 0x0000000e28257220 */ /* 0x000fe20000410000 */
[----:B------:R-:W-:Y:S01]  /*8800*/  IMAD.U32 R39, R3, 0x10000, RZ ;  /* 0x0001000003277824 */ /* 0x000fe200078e00ff */
[----:B------:R-:W-:Y:S01]  /*8810*/  SHF.L.U32 R21, R11, 0x10, RZ ;  /* 0x000000100b157819 */ /* 0x000fe200000006ff */
[----:B------:R-:W-:Y:S01]  /*8820*/  FFMA.FTZ R25, R36, R8, R25 ;  /* 0x0000000824197223 */ /* 0x000fe20000010019 */
[-C--:B------:R-:W-:Y:S01]  /*8830*/  FFMA.FTZ R31, R12, R20.reuse, -R31 ;  /* 0x000000140c1f7223 */ /* 0x080fe2000001081f */
[----:B------:R-:W-:Y:S01]  /*8840*/  FFMA.FTZ R14, R32, R20, R33 ;  /* 0x00000014200e7223 */ /* 0x000fe20000010021 */
[-C--:B------:R-:W-:Y:S01]  /*8850*/  FMUL.FTZ R8, R41, R27.reuse ;  /* 0x0000001b29087220 */ /* 0x080fe20000410000 */
[-C--:B------:R-:W-:Y:S01]  /*8860*/  FFMA.FTZ R12, R40, R10.reuse, -R35 ;  /* 0x0000000a280c7223 */ /* 0x080fe20000010823 */
[----:B------:R-:W-:Y:S01]  /*8870*/  FFMA.FTZ R37, R34, R10, R37 ;  /* 0x0000000a22257223 */ /* 0x000fe20000010025 */
[----:B------:R-:W-:Y:S01]  /*8880*/  LOP3.LUT R13, R13, 0xffff0000, RZ, 0xc0, !PT ;  /* 0xffff00000d0d7812 */ /* 0x000fe200078ec0ff */
[----:B------:R-:W-:Y:S01]  /*8890*/  FMUL.FTZ R10, R39, R27 ;  /* 0x0000001b270a7220 */ /* 0x000fe20000410000 */
[----:B------:R-:W-:-:S02]  /*88a0*/  LOP3.LUT R15, R15, 0xffff0000, RZ, 0xc0, !PT ;  /* 0xffff00000f0f7812 */ /* 0x000fc400078ec0ff */
[----:B------:R-:W-:Y:S02]  /*88b0*/  LOP3.LUT R33, R42, 0xffff0000, RZ, 0xc0, !PT ;  /* 0xffff00002a217812 */ /* 0x000fe400078ec0ff */
[----:B------:R-:W-:Y:S02]  /*88c0*/  LOP3.LUT R35, R44, 0xffff0000, RZ, 0xc0, !PT ;  /* 0xffff00002c237812 */ /* 0x000fe400078ec0ff */
[----:B------:R-:W-:Y:S02]  /*88d0*/  LOP3.LUT R27, R0, 0xffff0000, RZ, 0xc0, !PT ;  /* 0xffff0000001b7812 */ /* 0x000fe400078ec0ff */
[----:B------:R-:W-:Y:S01]  /*88e0*/  LOP3.LUT R3, R3, 0xffff0000, RZ, 0xc0, !PT ;  /* 0xffff000003037812 */ /* 0x000fe200078ec0ff */
[-C--:B------:R-:W-:Y:S01]  /*88f0*/  FFMA.FTZ R26, R39, R21.reuse, -R8 ;  /* 0x00000015271a7223 */ /* 0x080fe20000010808 */
[----:B------:R-:W-:Y:S01]  /*8900*/  LOP3.LUT R9, R9, 0xffff0000, RZ, 0xc0, !PT ;  /* 0xffff000009097812 */ /* 0x000fe200078ec0ff */
[----:B------:R-:W-:Y:S01]  /*8910*/  FFMA.FTZ R21, R41, R21, R10 ;  /* 0x0000001529157223 */ /* 0x000fe2000001000a */
[----:B------:R-:W-:Y:S01]  /*8920*/  LOP3.LUT R11, R11, 0xffff0000, RZ, 0xc0, !PT ;  /* 0xffff00000b0b7812 */ /* 0x000fe200078ec0ff */
        /* <DEDUP_REMOVED lines=13> */
[----:B------:R-:W-:Y:S02]  /*8a00*/  F2FP.BF16.F32.PACK_AB R12, R7, R24 ;  /* 0x00000018070c723e */ /* 0x000fe400000010ff */
[----:B------:R-:W-:-:S02]  /*8a10*/  F2FP.BF16.F32.PACK_AB R13, R20, R25 ;  /* 0x00000019140d723e */ /* 0x000fc400000010ff */
[----:B------:R-:W-:Y:S01]  /*8a20*/  F2FP.BF16.F32.PACK_AB R15, R32, R21 ;  /* 0x00000015200f723e */ /* 0x000fe200000010ff */
[----:B------:R0:W-:Y:S04]  /*8a30*/  STS.128 [R38+0x18400], R8 ;  /* 0x0184000826007388 */ /* 0x0001e80000000c00 */
[----:B------:R0:W-:Y:S02]  /*8a40*/  STS.128 [R4+0x18400], R12 ;  /* 0x0184000c04007388 */ /* 0x0001e40000000c00 */
.L_x_1476:
[----:B------:R-:W-:Y:S05]  /*8a50*/  BSYNC B0 ;  /* 0x0000000000007941 */ /* 0x000fea0003800000 */
.L_x_1465:
[----:B------:R-:W-:Y:S01]  /*8a60*/  @!PT LDS RZ, [RZ] ;  /* 0x00000000fffff984 */ /* 0x000fe20000000800 */
[----:B------:R-:W-:Y:S01]  /*8a70*/  @!PT LDS RZ, [RZ] ;  /* 0x00000000fffff984 */ /* 0x000fe20000000800 */
[----:B------:R-:W-:Y:S01]  /*8a80*/  @!PT LDS RZ, [RZ] ;  /* 0x00000000fffff984 */ /* 0x000fe20000000800 */
[----:B------:R-:W-:Y:S01]  /*8a90*/  @!PT LDS RZ, [RZ] ;  /* 0x00000000fffff984 */ /* 0x000fe20000000800 */
[----:B------:R5:W-:Y:S06]  /*8aa0*/  MEMBAR.ALL.CTA ;  /* 0x0000000000007992 */ /* 0x000bec0000008000 */
[----:B-----5:R-:W5:Y:S01]  /*8ab0*/  FENCE.VIEW.ASYNC.S ;  /* 0x00000000000073c6 */ /* 0x020f620000000000 */
[----:B------:R-:W-:Y:S05]  /*8ac0*/  WARPSYNC.ALL ;  /* 0x0000000000007948 */ /* 0x000fea0003800000 */
[----:B-----5:R-:W-:Y:S06]  /*8ad0*/  BAR.SYNC.DEFER_BLOCKING 0xd, 0x100 ;  /* 0x0344000000007b1d */ /* 0x020fec0000010000 */
.L_x_1462:
[----:B012---:R-:W0:Y:S01]  /*8ae0*/  S2R R0, SR_TID.X ;  /* 0x0000000000007919 */ /* 0x007e220000002100 */
[----:B------:R-:W-:Y:S01]  /*8af0*/  ISETP.NE.AND P0, PT, R205, 0x3, PT ;  /* 0x00000003cd00780c */ /* 0x000fe20003f05270 */
[----:B------:R-:W-:Y:S05]  /*8b00*/  WARPSYNC.ALL ;  /* 0x0000000000007948 */ /* 0x000fea0003800000 */
[----:B0-----:R-:W-:-:S05]  /*8b10*/  SHF.R.U32.HI R0, RZ, 0x7, R0 ;  /* 0x00000007ff007819 */ /* 0x001fca0000011600 */
[----:B------:R-:W-:-:S05]  /*8b20*/  VIADD R72, R0, 0x8 ;  /* 0x0000000800487836 */ /* 0x000fca0000000000 */
[----:B------:R0:W-:Y:S06]  /*8b30*/  BAR.SYNC.DEFER_BLOCKING R72, 0x100 ;  /* 0x000400480000751d */ /* 0x0001ec0000010000 */
[----:B------:R-:W-:Y:S05]  /*8b40*/  @!P0 BRA `(.L_x_1486) ;  /* 0x0000000000048947 */ /* 0x000fea0003800000 */
[----:B------:R-:W-:Y:S01]  /*8b50*/  BPT.TRAP 0x1 ;  /* 0x000000040000795c */ /* 0x000fe20000300000 */
.L_x_1486:
[----:B------:R-:W-:Y:S01]  /*8b60*/  IMAD R3, R201, 0x8, R19 ;  /* 0x00000008c9037824 */ /* 0x000fe200078e0213 */
[----:B------:R-:W-:-:S04]  /*8b70*/  SHF.L.U32 R8, R212, 0x1f, RZ ;  /* 0x0000001fd4087819 */ /* 0x000fc800000006ff */
[----:B------:R1:W2:Y:S01]  /*8b80*/  SYNCS.PHASECHK.TRANS64.TRYWAIT P1, [R3+URZ+0x32430], R8 ;  /* 0x03243008030075a7 */ /* 0x0002a2000802017f */
[----:B------:R-:W-:Y:S05]  /*8b90*/  @!P0 BRA `(.L_x_1487) ;  /* 0x0000000000048947 */ /* 0x000fea0003800000 */
[----:B------:R-:W-:Y:S01]  /*8ba0*/  BPT.TRAP 0x1 ;  /* 0x000000040000795c */ /* 0x000fe20000300000 */
.L_x_1487:
[----:B------:R-:W-:-:S05]  /*8bb0*/  VIADD R0, R19, 0x1c400 ;  /* 0x0001c40013007836 */ /* 0x000fca0000000000 */
[----:B------:R-:W-:-:S04]  /*8bc0*/  SHF.R.U32.HI R0, RZ, 0x4, R0 ;  /* 0x00000004ff007819 */ /* 0x000fc80000011600 */
[----:B------:R-:W-:Y:S01]  /*8bd0*/  LOP3.LUT R0, R0, 0x3fff, RZ, 0xc0, !PT ;  /* 0x00003fff00007812 */ /* 0x000fe200078ec0ff */
[----:B--2---:R-:W-:Y:S06]  /*8be0*/  @P1 BRA `(.L_x_1488) ;  /* 0x0000000000081947 */ /* 0x004fec0003800000 */
[----:B------:R-:W2:Y:S02]  /*8bf0*/  SYNCS.PHASECHK.TRANS64.TRYWAIT P1, [R3+URZ+0x32430], R8 ;  /* 0x03243008030075a7 */ /* 0x000ea4000802017f */
[----:B--2---:R-:W-:Y:S05]  /*8c00*/  @!P1 BRA `(.L_x_1489) ;  /* 0x0000011400889947 */ /* 0x004fea0003800000 */
.L_x_1488:
[----:B------:R-:W-:Y:S01]  /*8c10*/  LOP3.LUT R0, R0, 0x10000, RZ, 0xfc, !PT ;  /* 0x0001000000007812 */ /* 0x000fe200078efcff */
[----:B------:R-:W-:Y:S05]  /*8c20*/  WARPSYNC.ALL ;  /* 0x0000000000007948 */ /* 0x000fea0003800000 */
[----:B------:R-:W-:Y:S01]  /*8c30*/  STL [R1+0x4c], R0 ;  /* 0x00004c0001007387 */ /* 0x000fe20000100800 */
[----:B------:R-:W-:Y:S01]  /*8c40*/  IMAD R30, R30, 0x2000, R19 ;  /* 0x000020001e1e7824 */ /* 0x000fe200078e0213 */
[----:B------:R-:W-:Y:S01]  /*8c50*/  UMOV UR9, 0x40000040 ;  /* 0x4000004000097882 */ /* 0x000fe20000000000 */
[----:B------:R-:W-:Y:S01]  /*8c60*/  IMAD R4, R201, 0x300, R0 ;  /* 0x00000300c9047824 */ /* 0x000fe200078e0200 */
[----:B------:R-:W-:Y:S01]  /*8c70*/  SHF.L.U32 R6, R6, 0x1f, RZ ;  /* 0x0000001f06067819 */ /* 0x000fe200000006ff */
[----:B------:R-:W-:Y:S01]  /*8c80*/  IMAD.MOV.U32 R5, RZ, RZ, 0x40000040 ;  /* 0x40000040ff057424 */ /* 0x000fe200078e00ff */
[----:B------:R-:W-:Y:S01]  /*8c90*/  R2UR UR4, R30 ;  /* 0x000000001e0472ca */ /* 0x000fe200000e0000 */
[----:B------:R-:W-:Y:S01]  /*8ca0*/  IMAD.MOV.U32 R11, RZ, RZ, 0x40000040 ;  /* 0x40000040ff0b7424 */ /* 0x000fe200078e00ff */
[C---:B------:R-:W-:Y:S01]  /*8cb0*/  R2UR UR10, R4.reuse ;  /* 0x00000000040a72ca */ /* 0x040fe200000e0000 */
[----:B---345:R-:W-:Y:S01]  /*8cc0*/  WARPGROUP.ARRIVE ;  /* 0x00000000000079c5 */ /* 0x038fe20000000000 */
[----:B------:R-:W-:Y:S01]  /*8cd0*/  R2UR UR11, R5 ;  /* 0x00000000050b72ca */ /* 0x000fe200000e0000 */
[----:B------:R-:W-:Y:S01]  /*8ce0*/  IMAD.U32 R13, RZ, RZ, UR9 ;  /* 0x00000009ff0d7e24 */ /* 0x000fe2000f8e00ff */
[----:B------:R-:W-:Y:S01]  /*8cf0*/  IADD3 R10, R4, 0x2, RZ ;  /* 0x00000002040a7810 */ /* 0x000fe20007ffe0ff */
[----:B------:R-:W-:Y:S01]  /*8d00*/  IMAD.MOV.U32 R5, RZ, RZ, 0x40000040 ;  /* 0x40000040ff057424 */ /* 0x000fe200078e00ff */
[----:B------:R-:W-:Y:S05]  /*8d10*/  BSSY B0, `(.L_x_1490) ;  /* 0x0000030000007945 */ /* 0x000fea0003800000 */
[----:B------:R-:W-:-:S04]  /*8d20*/  UIADD3 UR5, UR4, 0x18400, URZ ;  /* 0x0001840004057890 */ /* 0x000fc8000fffe03f */
[----:B------:R-:W-:-:S04]  /*8d30*/  USHF.R.U32.HI UR5, URZ, 0x4, UR5 ;  /* 0x000000043f057899 */ /* 0x000fc80008011605 */
[----:B------:R-:W-:-:S04]  /*8d40*/  ULOP3.LUT UR5, UR5, 0x3fff, URZ, 0xc0, !UPT ;  /* 0x00003fff05057892 */ /* 0x000fc8000f8ec03f */
[----:B------:R-:W-:-:S04]  /*8d50*/  ULOP3.LUT UR6, UR5, 0x10000, URZ, 0xfc, !UPT ;  /* 0x0001000005067892 */ /* 0x000fc8000f8efc3f */
[----:B------:R-:W-:-:S03]  /*8d60*/  UIADD3 UR5, UR6, 0x2, URZ ;  /* 0x0000000206057890 */ /* 0x000fc6000fffe03f */
[----:B------:R-:W-:Y:S02]  /*8d70*/  UMOV UR8, UR6 ;  /* 0x0000000600087c82 */ /* 0x000fe40008000000 */
[----:B------:R-:W-:Y:S01]  /*8d80*/  HGMMA.64x96x16.F32.BF16 R24, gdesc[UR8], RZ, !UPT, gsb0 ;  /* 0x01600000081879f0 */ /* 0x000fe2000c0018ff */
[----:B------:R-:W-:Y:S01]  /*8d90*/  R2UR UR10, R10 ;  /* 0x000000000a0a72ca */ /* 0x000fe200000e0000 */
[----:B------:R-:W-:Y:S01]  /*8da0*/  IMAD.U32 R12, RZ, RZ, UR8 ;  /* 0x00000008ff0c7e24 */ /* 0x000fe2000f8e00ff */
[----:B------:R-:W-:Y:S01]  /*8db0*/  R2UR UR11, R11 ;  /* 0x000000000b0b72ca */ /* 0x000fe200000e0000 */
[----:B------:R-:W-:Y:S01]  /*8dc0*/  UMOV UR8, UR5 ;  /* 0x0000000500087c82 */ /* 0x000fe20008000000 */
[----:B------:R-:W-:Y:S01]  /*8dd0*/  UMOV UR9, 0x40000040 ;  /* 0x4000004000097882 */ /* 0x000fe20000000000 */
[C---:B------:R-:W-:Y:S01]  /*8de0*/  VIADD R10, R4.reuse, 0x4 ;  /* 0x00000004040a7836 */ /* 0x040fe20000000000 */
[----:B------:R-:W-:Y:S01]  /*8df0*/  UIADD3 UR5, UR6, 0x4, URZ ;  /* 0x0000000406057890 */ /* 0x000fe2000fffe03f */
[----:B------:R-:W-:Y:S01]  /*8e00*/  IMAD.MOV.U32 R11, RZ, RZ, 0x40000040 ;  /* 0x40000040ff0b7424 */ /* 0x000fe200078e00ff */
[----:B------:R3:W-:Y:S01]  /*8e10*/  STL.64 [R1+0x40], R12 ;  /* 0x0000400c01007387 */ /* 0x0007e20000100a00 */
[----:B------:R-:W-:-:S02]  /*8e20*/  VIADD R4, R4, 0x6 ;  /* 0x0000000604047836 */ /* 0x000fc40000000000 */
[----:B---3--:R-:W-:Y:S02]  /*8e30*/  IMAD.U32 R12, RZ, RZ, UR8 ;  /* 0x00000008ff0c7e24 */ /* 0x008fe4000f8e00ff */
[----:B------:R-:W-:-:S05]  /*8e40*/  IMAD.U32 R13, RZ, RZ, UR9 ;  /* 0x00000009ff0d7e24 */ /* 0x000fca000f8e00ff */
[----:B------:R3:W-:Y:S01]  /*8e50*/  STL.64 [R1+0x38], R12 ;  /* 0x0000380c01007387 */ /* 0x0007e20000100a00 */
[----:B------:R-:W-:Y:S02]  /*8e60*/  WARPGROUP.DEPBAR.LE gsb0, 0x0 ;  /* 0x00008000000079c5 */ /* 0x000fe40000010000 */
[----:B------:R-:W-:-:S06]  /*8e70*/  WARPGROUP.ARRIVE ;  /* 0x00000000000079c5 */ /* 0x000fcc0000000000 */
[----:B------:R-:W-:Y:S01]  /*8e80*/  HGMMA.64x96x16.F32.BF16 R24, gdesc[UR8], R24, gsb0 ;  /* 0x01600000081879f0 */ /* 0x000fe20008001818 */
[----:B------:R-:W-:Y:S01]  /*8e90*/  R2UR UR10, R10 ;  /* 0x000000000a0a72ca */ /* 0x000fe200000e0000 */
[----:B------:R-:W-:Y:S01]  /*8ea0*/  UMOV UR8, UR5 ;  /* 0x0000000500087c82 */ /* 0x000fe20008000000 */
[----:B------:R-:W-:Y:S01]  /*8eb0*/  R2UR UR11, R11 ;  /* 0x000000000b0b72ca */ /* 0x000fe200000e0000 */
[----:B------:R-:W-:Y:S01]  /*8ec0*/  UMOV UR9, 0x40000040 ;  /* 0x4000004000097882 */ /* 0x000fe20000000000 */
[----:B------:R-:W-:Y:S01]  /*8ed0*/  UIADD3 UR5, UR6, 0x6, URZ ;  /* 0x0000000606057890 */ /* 0x000fe2000fffe03f */
[----:B------:R-:W-:Y:S02]  /*8ee0*/  IMAD.U32 R10, RZ, RZ, UR8 ;  /* 0x00000008ff0a7e24 */ /* 0x000fe4000f8e00ff */
        /* <DEDUP_REMOVED lines=9> */
[----:B------:R-:W-:Y:S02]  /*8f80*/  IMAD.U32 R4, RZ, RZ, UR8 ;  /* 0x00000008ff047e24 */ /* 0x000fe4000f8e00ff */
[----:B------:R-:W-:-:S05]  /*8f90*/  IMAD.U32 R5, RZ, RZ, UR9 ;  /* 0x00000009ff057e24 */ /* 0x000fca000f8e00ff */
[----:B------:R3:W-:Y:S01]  /*8fa0*/  STL.64 [R1+0x28], R4 ;  /* 0x0000280401007387 */ /* 0x0007e20000100a00 */
[----:B------:R-:W-:Y:S02]  /*8fb0*/  WARPGROUP.DEPBAR.LE gsb0, 0x0 ;  /* 0x00008000000079c5 */ /* 0x000fe40000010000 */
[----:B------:R-:W-:-:S06]  /*8fc0*/  WARPGROUP.ARRIVE ;  /* 0x00000000000079c5 */ /* 0x000fcc0000000000 */
[----:B------:R-:W-:Y:S03]  /*8fd0*/  HGMMA.64x96x16.F32.BF16 R24, gdesc[UR8], R24, gsb0 ;  /* 0x01600000081879f0 */ /* 0x000fe60008001818 */
[----:B------:R-:W-:Y:S02]  /*8fe0*/  WARPGROUP.DEPBAR.LE gsb0, 0x0 ;  /* 0x00008000000079c5 */ /* 0x000fe40000010000 */
[----:B------:R-:W4:Y:S02]  /*8ff0*/  SYNCS.PHASECHK.TRANS64.TRYWAIT P1, [R19+URZ+0x32410], R6 ;  /* 0x03241006130075a7 */ /* 0x000f24000802017f */
[----:B---34-:R-:W-:Y:S05]  /*9000*/  @!P1 BRA `(.L_x_1491) ;  /* 0x00000110009c9947 */ /* 0x018fea0003800000 */
.L_x_1705:
[----:B------:R-:W-:Y:S05]  /*9010*/  BSYNC B0 ;  /* 0x0000000000007941 */ /* 0x000fea0003800000 */
.L_x_1490:
[----:B------:R-:W-:Y:S05]  /*9020*/  @!P0 BRA `(.L_x_1492) ;  /* 0x0000000000048947 */ /* 0x000fea0003800000 */
[----:B------:R-:W-:Y:S01]  /*9030*/  BPT.TRAP 0x1 ;  /* 0x000000040000795c */ /* 0x000fe20000300000 */
.L_x_1492:
[----:B------:R4:W0:Y:S01]  /*9040*/  SYNCS.PHASECHK.TRANS64.TRYWAIT P1, [R3+URZ+0x32450], R8 ;  /* 0x03245008030075a7 */ /* 0x000822000802017f */
[----:B------:R-:W-:Y:S05]  /*9050*/  @!P0 BRA `(.L_x_1493) ;  /* 0x0000000000048947 */ /* 0x000fea0003800000 */
[----:B------:R-:W-:Y:S01]  /*9060*/  BPT.TRAP 0x1 ;  /* 0x000000040000795c */ /* 0x000fe20000300000 */
.L_x_1493:
[----:B0-----:R-:W-:Y:S05]  /*9070*/  @P1 BRA `(.L_x_1494) ;  /* 0x0000000000081947 */ /* 0x001fea0003800000 */
[----:B------:R-:W0:Y:S02]  /*9080*/  SYNCS.PHASECHK.TRANS64.TRYWAIT P1, [R3+URZ+0x32450], R8 ;  /* 0x03245008030075a7 */ /* 0x000e24000802017f */
[----:B0-----:R-:W-:Y:S05]  /*9090*/  @!P1 BRA `(.L_x_1495) ;  /* 0x00000110008c9947 */ /* 0x001fea0003800000 */
.L_x_1494:
[----:B------:R-:W-:Y:S05]  /*90a0*/  WARPSYNC.ALL ;  /* 0x0000000000007948 */ /* 0x000fea0003800000 */
[----:B------:R-:W-:Y:S01]  /*90b0*/  VIADD R219, R19, 0x400 ;  /* 0x0000040013db7836 */ /* 0x000fe20000000000 */
[----:B------:R-:W-:Y:S01]  /*90c0*/  UIADD3 UR4, UR4, 0x22400, URZ ;  /* 0x0002240004047890 */ /* 0x000fe2000fffe03f */
[----:B------:R-:W-:Y:S01]  /*90d0*/  IMAD.MOV.U32 R5, RZ, RZ, 0x40000040 ;  /* 0x40000040ff057424 */ /* 0x000fe200078e00ff */
[----:B------:R-:W-:Y:S01]  /*90e0*/  WARPGROUP.ARRIVE ;  /* 0x00000000000079c5 */ /* 0x000fe20000000000 */
[----:B------:R-:W-:Y:S01]  /*90f0*/  UMOV UR9, 0x40000040 ;  /* 0x4000004000097882 */ /* 0x000fe20000000000 */
[----:B------:R-:W-:Y:S01]  /*9100*/  SHF.R.U32.HI R219, RZ, 0x4, R219 ;  /* 0x00000004ffdb7819 */ /* 0x000fe200000116db */
[----:B------:R-:W-:Y:S01]  /*9110*/  USHF.R.U32.HI UR4, URZ, 0x4, UR4 ;  /* 0x000000043f047899 */ /* 0x000fe20008011604 */
[----:B------:R-:W-:Y:S01]  /*9120*/  R2UR UR11, R5 ;  /* 0x00000000050b72ca */ /* 0x000fe200000e0000 */
[----:B------:R-:W-:Y:S01]  /*9130*/  IMAD.MOV.U32 R7, RZ, RZ, 0x40000040 ;  /* 0x40000040ff077424 */ /* 0x000fe200078e00ff */
[----:B------:R-:W-:Y:S01]  /*9140*/  LOP3.LUT R219, R219, 0x3fff, RZ, 0xc0, !PT ;  /* 0x00003fffdbdb7812 */ /* 0x000fe200078ec0ff */
[----:B------:R-:W-:Y:S01]  /*9150*/  ULOP3.LUT UR4, UR4, 0x3fff, URZ, 0xc0, !UPT ;  /* 0x00003fff04047892 */ /* 0x000fe2000f8ec03f */
[----:B------:R-:W-:Y:S01]  /*9160*/  IMAD.U32 R9, RZ, RZ, UR9 ;  /* 0x00000009ff097e24 */ /* 0x000fe2000f8e00ff */
[----:B------:R-:W-:Y:S01]  /*9170*/  UMOV UR57, 0x40000040 ;  /* 0x4000004000397882 */ /* 0x000fe20000000000 */
[----:B------:R-:W-:Y:S01]  /*9180*/  LOP3.LUT R0, R219, 0x10000, RZ, 0xfc, !PT ;  /* 0x00010000db007812 */ /* 0x000fe200078efcff */
[----:B------:R-:W-:Y:S01]  /*9190*/  ULOP3.LUT UR4, UR4, 0x10000, URZ, 0xfc, !UPT ;  /* 0x0001000004047892 */ /* 0x000fe2000f8efc3f */
[----:B------:R-:W-:Y:S01]  /*91a0*/  IMAD.MOV.U32 R5, RZ, RZ, 0x40000040 ;  /* 0x40000040ff057424 */ /* 0x000fe200078e00ff */
[----:B------:R-:W-:Y:S01]  /*91b0*/  UMOV UR53, 0x40000040 ;  /* 0x4000004000357882 */ /* 0x000fe20000000000 */
[----:B------:R-:W-:Y:S01]  /*91c0*/  UMOV UR49, 0x40000040 ;  /* 0x4000004000317882 */ /* 0x000fe20000000000 */
[----:B------:R-:W-:Y:S01]  /*91d0*/  IMAD R4, R201, 0xc00, R0 ;  /* 0x00000c00c9047824 */ /* 0x000fe200078e0200 */
[----:B------:R-:W-:Y:S01]  /*91e0*/  UIADD3 UR5, UR4, 0x2, URZ ;  /* 0x0000000204057890 */ /* 0x000fe2000fffe03f */
[----:B------:R0:W-:Y:S01]  /*91f0*/  STL [R1+0x50], R0 ;  /* 0x0000500001007387 */ /* 0x0001e20000100800 */
[----:B------:R-:W-:Y:S01]  /*9200*/  UMOV UR8, UR4 ;  /* 0x0000000400087c82 */ /* 0x000fe20008000000 */
[C---:B---3--:R-:W-:Y:S01]  /*9210*/  VIADD R6, R4.reuse, 0x2 ;  /* 0x0000000204067836 */ /* 0x048fe20000000000 */
[----:B------:R-:W-:Y:S01]  /*9220*/  R2UR UR10, R4 ;  /* 0x00000000040a72ca */ /* 0x000fe200000e0000 */
[----:B-12-4-:R-:W-:Y:S01]  /*9230*/  IMAD.U32 R8, RZ, RZ, UR8 ;  /* 0x00000008ff087e24 */ /* 0x016fe2000f8e00ff */
[----:B------:R-:W-:Y:S01]  /*9240*/  UIADD3 UR56, UR4, 0x804, URZ ;  /* 0x0000080404387890 */ /* 0x000fe2000fffe03f */
[----:B------:R-:W-:Y:S01]  /*9250*/  R2UR UR39, R5 ;  /* 0x00000000052772ca */ /* 0x000fe200000e0000 */
[----:B------:R-:W-:-:S02]  /*9260*/  UIADD3 UR52, UR4, 0x806, URZ ;  /* 0x0000080604347890 */ /* 0x000fc4000fffe03f */
[----:B------:R1:W-:Y:S01]  /*9270*/  STL.64 [R1+0x20], R8 ;  /* 0x0000200801007387 */ /* 0x0003e20000100a00 */
[----:B------:R-:W-:Y:S02]  /*9280*/  UIADD3 UR48, UR4, 0xc00, URZ ;  /* 0x00000c0004307890 */ /* 0x000fe4000fffe03f */
[----:B------:R-:W-:Y:S01]  /*9290*/  UIADD3 UR44, UR4, 0xc02, URZ ;  /* 0x00000c02042c7890 */ /* 0x000fe2000fffe03f */
[----:B0-----:R-:W0:Y:S01]  /*92a0*/  S2R R0, SR_TID.X ;  /* 0x0000000000007919 */ /* 0x001e220000002100 */
[----:B------:R-:W-:Y:S01]  /*92b0*/  UMOV UR45, 0x40000040 ;  /* 0x40000040002d7882 */ /* 0x000fe20000000000 */
[----:B------:R-:W-:Y:S01]  /*92c0*/  UIADD3 UR40, UR4, 0xc04, URZ ;  /* 0x00000c0404287890 */ /* 0x000fe2000fffe03f */
[----:B------:R-:W-:Y:S01]  /*92d0*/  HGMMA.64x96x16.F32.BF16 R24, gdesc[UR8], R24, gsb0 ;  /* 0x01600000081879f0 */ /* 0x000fe20008001818 */
[----:B------:R-:W-:Y:S01]  /*92e0*/  R2UR UR10, R6 ;  /* 0x00000000060a72ca */ /* 0x000fe200000e0000 */
[----:B------:R-:W-:Y:S01]  /*92f0*/  UMOV UR8, UR5 ;  /* 0x0000000500087c82 */ /* 0x000fe20008000000 */
[----:B------:R-:W-:Y:S01]  /*9300*/  R2UR UR11, R7 ;  /* 0x00000000070b72ca */ /* 0x000fe200000e0000 */
[----:B------:R-:W-:Y:S01]  /*9310*/  UMOV UR9, 0x40000040 ;  /* 0x4000004000097882 */ /* 0x000fe20000000000 */
[----:B------:R-:W-:Y:S01]  /*9320*/  IMAD.MOV.U32 R7, RZ, RZ, 0x40000040 ;  /* 0x40000040ff077424 */ /* 0x000fe200078e00ff */
[----:B------:R-:W-:Y:S01]  /*9330*/  IADD3 R6, R4, 0x4, RZ ;  /* 0x0000000404067810 */ /* 0x000fe20007ffe0ff */
[----:B------:R-:W-:Y:S01]  /*9340*/  UIADD3 UR5, UR4, 0x4, URZ ;  /* 0x0000000404057890 */ /* 0x000fe2000fffe03f */
[----:B-1----:R-:W-:Y:S01]  /*9350*/  IMAD.U32 R8, RZ, RZ, UR8 ;  /* 0x00000008ff087e24 */ /* 0x002fe2000f8e00ff */
[----:B------:R-:W-:Y:S01]  /*9360*/  UMOV UR41, 0x40000040 ;  /* 0x4000004000297882 */ /* 0x000fe20000000000 */
[----:B------:R-:W-:Y:S01]  /*9370*/  IMAD.U32 R9, RZ, RZ, UR9 ;  /* 0x00000009ff097e24 */ /* 0x000fe2000f8e00ff */
[----:B------:R-:W-:Y:S01]  /*9380*/  UIADD3 UR36, UR4, 0xc06, URZ ;  /* 0x00000c0604247890 */ /* 0x000fe2000fffe03f */
[----:B------:R-:W-:-:S03]  /*9390*/  UMOV UR37, 0x40000040 ;  /* 0x4000004000257882 */ /* 0x000fc60000000000 */
[----:B------:R1:W-:Y:S01]  /*93a0*/  STL.64 [R1+0x18], R8 ;  /* 0x0000180801007387 */ /* 0x0003e20000100a00 */
[----:B0-----:R-:W-:-:S04]  /*93b0*/  SHF.R.U32.HI R0, RZ, 0x7, R0 ;  /* 0x00000007ff007819 */ /* 0x001fc80000011600 */
[----:B------:R-:W-:Y:S01]  /*93c0*/  IADD3 R0, -R0, 0xb, RZ ;  /* 0x0000000b00007810 */ /* 0x000fe20007ffe1ff */
[----:B------:R-:W-:Y:S02]  /*93d0*/  WARPGROUP.DEPBAR.LE gsb0, 0x0 ;  /* 0x00008000000079c5 */ /* 0x000fe40000010000 */
[----:B------:R-:W-:-:S06]  /*93e0*/  WARPGROUP.ARRIVE ;  /* 0x00000000000079c5 */ /* 0x000fcc0000000000 */
[----:B------:R-:W-:Y:S01]  /*93f0*/  HGMMA.64x96x16.F32.BF16 R24, gdesc[UR8], R24, gsb0 ;  /* 0x01600000081879f0 */ /* 0x000fe20008001818 */
[----:B------:R-:W-:Y:S01]  /*9400*/  R2UR UR10, R6 ;  /* 0x00000000060a72ca */ /* 0x000fe200000e0000 */
[----:B------:R-:W-:Y:S01]  /*9410*/  UMOV UR8, UR5 ;  /* 0x0000000500087c82 */ /* 0x000fe20008000000 */
[----:B------:R-:W-:Y:S01]  /*9420*/  R2UR UR11, R7 ;  /* 0x00000000070b72ca */ /* 0x000fe200000e0000 */
[----:B------:R-:W-:Y:S01]  /*9430*/  UMOV UR9, 0x40000040 ;  /* 0x4000004000097882 */ /* 0x000fe20000000000 */
[----:B------:R-:W-:Y:S01]  /*9440*/  VIADD R6, R4, 0x6 ;  /* 0x0000000604067836 */ /* 0x000fe20000000000 */
[----:B------:R-:W-:Y:S01]  /*9450*/  UIADD3 UR5, UR4, 0x6, URZ ;  /* 0x0000000604057890 */ /* 0x000fe2000fffe03f */
[----:B------:R-:W-:Y:S02]  /*9460*/  IMAD.MOV.U32 R7, RZ, RZ, 0x40000040 ;  /* 0x40000040ff077424 */ /* 0x000fe400078e00ff */
[----:B-1----:R-:W-:Y:S02]  /*9470*/  IMAD.U32 R8, RZ, RZ, UR8 ;  /* 0x00000008ff087e24 */ /* 0x002fe4000f8e00ff */
        /* <DEDUP_REMOVED lines=12> */
[----:B0-----:R-:W-:Y:S02]  /*9540*/  IMAD.U32 R8, RZ, RZ, UR8 ;  /* 0x00000008ff087e24 */ /* 0x001fe4000f8e00ff */
        /* <DEDUP_REMOVED lines=14> */
[----:B------:R0:W-:Y:S01]  /*9630*/  STL.64 [R1], R8 ;  /* 0x0000000801007387 */ /* 0x0001e20000100a00 */
        /* <DEDUP_REMOVED lines=10> */
[----:B------:R-:W-:Y:S02]  /*96e0*/  IMAD.U32 R228, RZ, RZ, UR8 ;  /* 0x00000008ffe47e24 */ /* 0x000fe4000f8e00ff */
[----:B------:R-:W-:Y:S01]  /*96f0*/  IMAD.U32 R229, RZ, RZ, UR9 ;  /* 0x00000009ffe57e24 */ /* 0x000fe2000f8e00ff */
[----:B------:R-:W-:-:S02]  /*9700*/  WARPGROUP.DEPBAR.LE gsb0, 0x0 ;  /* 0x00008000000079c5 */ /* 0x000fc40000010000 */
[----:B------:R-:W-:-:S06]  /*9710*/  WARPGROUP.ARRIVE ;  /* 0x00000000000079c5 */ /* 0x000fcc0000000000 */
        /* <DEDUP_REMOVED lines=41> */
[----:B------:R-:W-:Y:S02]  /*99b0*/  VIADD R6, R4, 0x604 ;  /* 0x0000060404067836 */ /* 0x000fe40000000000 */
[----:B------:R-:W-:Y:S02]  /*99c0*/  IMAD.MOV.U32 R7, RZ, RZ, 0x40000040 ;  /* 0x40000040ff077424 */ /* 0x000fe400078e00ff */
[----:B------:R-:W-:Y:S01]  /*99d0*/  IMAD.U32 R220, RZ, RZ, UR8 ;  /* 0x00000008ffdc7e24 */ /* 0x000fe2000f8e00ff */
[----:B------:R-:W-:Y:S01]  /*99e0*/  R2UR UR58, R6 ;  /* 0x00000000063a72ca */ /* 0x000fe200000e0000 */
[----:B------:R-:W-:Y:S01]  /*99f0*/  VIADD R6, R4, 0x606 ;  /* 0x0000060604067836 */ /* 0x000fe20000000000 */
[----:B------:R-:W-:Y:S01]  /*9a00*/  R2UR UR59, R7 ;  /* 0x00000000073b72ca */ /* 0x000fe200000e0000 */
[----:B------:R-:W-:-:S02]  /*9a10*/  IMAD.MOV.U32 R7, RZ, RZ, 0x40000040 ;  /* 0x40000040ff077424 */ /* 0x000fc400078e00ff */
[----:B------:R-:W-:Y:S01]  /*9a20*/  IMAD.U32 R221, RZ, RZ, UR9 ;  /* 0x00000009ffdd7e24 */ /* 0x000fe2000f8e00ff */
[----:B------:R-:W-:Y:S01]  /*9a30*/  R2UR UR54, R6 ;  /* 0x00000000063672ca */ /* 0x000fe200000e0000 */
[----:B------:R-:W-:Y:S01]  /*9a40*/  VIADD R6, R4, 0x900 ;  /* 0x0000090004067836 */ /* 0x000fe20000000000 */
[----:B------:R-:W-:Y:S01]  /*9a50*/  R2UR UR55, R7 ;  /* 0x00000000073772ca */ /* 0x000fe200000e0000 */
[----:B------:R-:W-:-:S03]  /*9a60*/  IMAD.MOV.U32 R7, RZ, RZ, 0x40000040 ;  /* 0x40000040ff077424 */ /* 0x000fc600078e00ff */
[----:B------:R-:W-:Y:S01]  /*9a70*/  R2UR UR50, R6 ;  /* 0x00000000063272ca */ /* 0x000fe200000e0000 */
[----:B------:R-:W-:Y:S01]  /*9a80*/  VIADD R6, R4, 0x902 ;  /* 0x0000090204067836 */ /* 0x000fe20000000000 */
[----:B------:R-:W-:Y:S01]  /*9a90*/  R2UR UR51, R7 ;  /* 0x00000000073372ca */ /* 0x000fe200000e0000 */
[----:B------:R-:W-:-:S03]  /*9aa0*/  IMAD.MOV.U32 R7, RZ, RZ, 0x40000040 ;  /* 0x40000040ff077424 */ /* 0x000fc600078e00ff */
[----:B------:R-:W-:Y:S02]  /*9ab0*/  R2UR UR46, R6 ;  /* 0x00000000062e72ca */ /* 0x000fe400000e0000 */
[----:B------:R-:W-:Y:S01]  /*9ac0*/  R2UR UR47, R7 ;  /* 0x00000000072f72ca */ /* 0x000fe200000e0000 */
[----:B------:R-:W-:Y:S01]  /*9ad0*/  IMAD.MOV.U32 R7, RZ, RZ, 0x40000040 ;  /* 0x40000040ff077424 */ /* 0x000fe200078e00ff */
[C---:B------:R-:W-:Y:S01]  /*9ae0*/  IADD3 R6, R4.reuse, 0x904, RZ ;  /* 0x0000090404067810 */ /* 0x040fe20007ffe0ff */
[----:B------:R-:W-:-:S03]  /*9af0*/  VIADD R4, R4, 0x906 ;  /* 0x0000090604047836 */ /* 0x000fc60000000000 */
[----:B------:R-:W-:Y:S02]  /*9b00*/  R2UR UR42, R6 ;  /* 0x00000000062a72ca */ /* 0x000fe400000e0000 */
[----:B------:R-:W-:Y:S02]  /*9b10*/  R2UR UR43, R7 ;  /* 0x00000000072b72ca */ /* 0x000fe400000e0000 */
[----:B------:R-:W-:Y:S01]  /*9b20*/  R2UR UR38, R4 ;  /* 0x00000000042672ca */ /* 0x000fe200000e0000 */
        /* <DEDUP_REMOVED lines=25> */
.L_x_1496:
[----:B------:R-:W2:Y:S01]  /*9cc0*/  LDL R13, [R1+0x78] ;  /* 0x00007800010d7983 */ /* 0x000ea20000100800 */
[----:B------:R-:W-:Y:S01]  /*9cd0*/  ULDC UR4, c[0x0][0xad0] ;  /* 0x0002b40000047ab9 */ /* 0x000fe20000000800 */
[----:B------:R-:W-:Y:S02]  /*9ce0*/  IMAD R12, R189, -0x60, R187 ;  /* 0xffffffa0bd0c7824 */ /* 0x000fe400078e02bb */
[----:B------:R-:W-:Y:S01]  /*9cf0*/  FMUL.FTZ R24, R24, UR4 ;  /* 0x0000000418187c20 */ /* 0x000fe20008410000 */
[----:B------:R-:W-:Y:S01]  /*9d00*/  FMUL.FTZ R25, R25, UR4 ;  /* 0x0000000419197c20 */ /* 0x000fe20008410000 */
[----:B------:R-:W-:Y:S01]  /*9d10*/  FMUL.FTZ R28, R28, UR4 ;  /* 0x000000041c1c7c20 */ /* 0x000fe20008410000 */
[----:B------:R-:W-:Y:S01]  /*9d20*/  FMUL.FTZ R29, R29, UR4 ;  /* 0x000000041d1d7c20 */ /* 0x000fe20008410000 */
[----:B------:R-:W1:Y:S01]  /*9d30*/  MUFU.TANH R5, R24 ;  /* 0x0000001800057308 */ /* 0x000e620000002400 */
[----:B------:R-:W-:Y:S02]  /*9d40*/  VIADD R12, R12, 0x60 ;  /* 0x000000600c0c7836 */ /* 0x000fe40000000000 */
        /* <DEDUP_REMOVED lines=50> */
[----:B------:R-:W-:Y:S01]  /*a070*/  ULDC UR4, c[0x0][0xa80] ;  /* 0x0002a00000047ab9 */ /* 0x000fe20000000800 */
[----:B------:R-:W5:Y:S01]  /*a080*/  S2R R190, SR_CgaCtaId ;  /* 0x0000000000be7919 */ /* 0x000f620000008800 */
[----:B------:R-:W-:-:S02]  /*a090*/  LOP3.LUT R219, R219, 0x3000000, RZ, 0xfc, !PT ;  /* 0x03000000dbdb7812 */ /* 0x000fc400078efcff */
[----:B------:R-:W5:Y:S08]  /*a0a0*/  MUFU.TANH R33, R33 ;  /* 0x0000002100217308 */ /* 0x000f700000002400 */
[----:B------:R-:W5:Y:S08]  /*a0b0*/  MUFU.TANH R30, R30 ;  /* 0x0000001e001e7308 */ /* 0x000f700000002400 */
[----:B------:R-:W5:Y:S08]  /*a0c0*/  MUFU.TANH R31, R31 ;  /* 0x0000001f001f7308 */ /* 0x000f700000002400 */
[----:B------:R-:W5:Y:S08]  /*a0d0*/  MUFU.TANH R6, R36 ;  /* 0x0000002400067308 */ /* 0x000f700000002400 */
[----:B------:R5:W-:Y:S08]  /*a0e0*/  MUFU.TANH R28, R38 ;  /* 0x00000026001c7308 */ /* 0x000bf00000002400 */
[----:B------:R-:W5:Y:S08]  /*a0f0*/  MUFU.TANH R37, R37 ;  /* 0x0000002500257308 */ /* 0x000f700000002400 */
        /* <DEDUP_REMOVED lines=8> */
[----:B0-----:R-:W0:Y:S08]  /*a180*/  MUFU.TANH R8, R48 ;  /* 0x0000003000087308 */ /* 0x001e300000002400 */
[----:B------:R-:W0:Y:S08]  /*a190*/  MUFU.TANH R43, R43 ;  /* 0x0000002b002b7308 */ /* 0x000e300000002400 */
        /* <DEDUP_REMOVED lines=13> */
[----:B------:R-:W-:Y:S01]  /*a270*/  MUFU.TANH R60, R60 ;  /* 0x0000003c003c7308 */ /* 0x000fe20000002400 */
[----:B--2---:R-:W-:-:S07]  /*a280*/  IMAD R12, R13, -0x2, R12 ;  /* 0xfffffffe0d0c7824 */ /* 0x004fce00078e020c */
[----:B------:R-:W2:Y:S01]  /*a290*/  MUFU.TANH R62, R62 ;  /* 0x0000003e003e7308 */ /* 0x000ea20000002400 */
[C---:B------:R-:W-:Y:S02]  /*a2a0*/  ISETP.GT.AND P4, PT, R12.reuse, RZ, PT ;  /* 0x000000ff0c00720c */ /* 0x040fe40003f84270 */
[C---:B------:R-:W-:Y:S02]  /*a2b0*/  ISETP.GT.AND P1, PT, R12.reuse, 0x1, PT ;  /* 0x000000010c00780c */ /* 0x040fe40003f24270 */
[C---:B------:R-:W-:Y:S02]  /*a2c0*/  ISETP.GT.AND P3, PT, R12.reuse, 0x8, PT ;  /* 0x000000080c00780c */ /* 0x040fe40003f64270 */
[----:B-1----:R-:W-:Y:S01]  /*a2d0*/  FSEL R5, R5, -INF , P4 ;  /* 0xff80000005057808 */ /* 0x002fe20002000000 */
[----:B------:R-:W1:Y:S01]  /*a2e0*/  MUFU.TANH R61, R61 ;  /* 0x0000003d003d7308 */ /* 0x000e620000002400 */
[----:B---3--:R-:W-:Y:S02]  /*a2f0*/  FSEL R7, R7, -INF , P1 ;  /* 0xff80000007077808 */ /* 0x008fe40000800000 */
[----:B------:R-:W-:-:S02]  /*a300*/  ISETP.GT.AND P2, PT, R12, 0x9, PT ;  /* 0x000000090c00780c */ /* 0x000fc40003f44270 */
[----:B----4-:R-:W-:Y:S02]  /*a310*/  FSEL R21, R21, -INF , P3 ;  /* 0xff80000015157808 */ /* 0x010fe40001800000 */
[----:B-----5:R-:W-:Y:S01]  /*a320*/  FMNMX.FTZ R38, R5, R7, !PT ;  /* 0x0000000705267209 */ /* 0x020fe20007810000 */
[----:B------:R-:W3:Y:S01]  /*a330*/  MUFU.TANH R64, R64 ;  /* 0x0000004000407308 */ /* 0x000ee20000002400 */
[----:B------:R-:W-:Y:S02]  /*a340*/  ISETP.GT.AND P5, PT, R12, 0x10, PT ;  /* 0x000000100c00780c */ /* 0x000fe40003fa4270 */
[----:B------:R-:W-:Y:S02]  /*a350*/  FSEL R25, R29, -INF , P2 ;  /* 0xff8000001d197808 */ /* 0x000fe40001000000 */
[----:B------:R-:W-:Y:S02]  /*a360*/  FMNMX.FTZ R38, R21, R38, !PT ;  /* 0x0000002615267209 */ /* 0x000fe40007810000 */
[----:B------:R-:W-:Y:S01]  /*a370*/  FSEL R4, R4, -INF , P4 ;  /* 0xff80000004047808 */ /* 0x000fe20002000000 */
[----:B------:R-:W4:Y:S01]  /*a380*/  MUFU.TANH R65, R65 ;  /* 0x0000004100417308 */ /* 0x000f220000002400 */
[----:B------:R-:W-:-:S02]  /*a390*/  FSEL R24, R27, -INF , P1 ;  /* 0xff8000001b187808 */ /* 0x000fc40000800000 */
[----:B------:R-:W-:Y:S02]  /*a3a0*/  ISETP.GT.AND P4, PT, R12, 0x11, PT ;  /* 0x000000110c00780c */ /* 0x000fe40003f84270 */
[----:B------:R-:W-:Y:S02]  /*a3b0*/  FSEL R27, R32, -INF , P5 ;  /* 0xff800000201b7808 */ /* 0x000fe40002800000 */
[----:B------:R-:W-:Y:S01]  /*a3c0*/  FMNMX.FTZ R38, R25, R38, !PT ;  /* 0x0000002619267209 */ /* 0x000fe20007810000 */
[----:B------:R-:W5:Y:S01]  /*a3d0*/  MUFU.TANH R68, R68 ;  /* 0x0000004400447308 */ /* 0x000f620000002400 */
[----:B------:R-:W-:Y:S02]  /*a3e0*/  ISETP.GT.AND P1, PT, R12, 0x18, PT ;  /* 0x000000180c00780c */ /* 0x000fe40003f24270 */
[----:B------:R-:W-:Y:S02]  /*a3f0*/  FSEL R29, R33, -INF , P4 ;  /* 0xff800000211d7808 */ /* 0x000fe40002000000 */
[----:B------:R-:W-:-:S02]  /*a400*/  FMNMX.FTZ R38, R27, R38, !PT ;  /* 0x000000261b267209 */ /* 0x000fc40007810000 */
[----:B------:R-:W-:Y:S01]  /*a410*/  FSEL R30, R30, -INF , P3 ;  /* 0xff8000001e1e7808 */ /* 0x000fe20001800000 */
[----:B------:R-:W5:Y:S01]  /*a420*/  MUFU.TANH R69, R69 ;  /* 0x0000004500457308 */ /* 0x000f620000002400 */
[----:B------:R-:W-:Y:S02]  /*a430*/  FSEL R36, R31, -INF , P2 ;  /* 0xff8000001f247808 */ /* 0x000fe40001000000 */
[----:B------:R-:W-:Y:S02]  /*a440*/  ISETP.GT.AND P3, PT, R12, 0x19, PT ;  /* 0x000000190c00780c */ /* 0x000fe40003f64270 */
[----:B------:R-:W-:Y:S02]  /*a450*/  FSEL R31, R6, -INF , P1 ;  /* 0xff800000061f7808 */ /* 0x000fe40000800000 */
[----:B------:R-:W-:Y:S01]  /*a460*/  FMNMX.FTZ R38, R29, R38, !PT ;  /* 0x000000261d267209 */ /* 0x000fe20007810000 */
[----:B------:R-:W5:Y:S01]  /*a470*/  MUFU.TANH R63, R63 ;  /* 0x0000003f003f7308 */ /* 0x000f620000002400 */
[----:B------:R-:W-:-:S02]  /*a480*/  ISETP.GT.AND P2, PT, R12, 0x20, PT ;  /* 0x000000200c00780c */ /* 0x000fc40003f44270 */
[----:B------:R-:W-:Y:S02]  /*a490*/  FSEL R33, R37, -INF , P3 ;  /* 0xff80000025217808 */ /* 0x000fe40001800000 */
[----:B------:R-:W-:Y:S02]  /*a4a0*/  FMNMX.FTZ R38, R31, R38, !PT ;  /* 0x000000261f267209 */ /* 0x000fe40007810000 */
[----:B------:R-:W-:Y:S01]  /*a4b0*/  FSEL R34, R34, -INF , P5 ;  /* 0xff80000022227808 */ /* 0x000fe20002800000 */
[----:B------:R-:W5:Y:S01]  /*a4c0*/  MUFU.TANH R66, R66 ;  /* 0x0000004200427308 */ /* 0x000f620000002400 */
[----:B------:R-:W-:Y:S02]  /*a4d0*/  ISETP.GT.AND P5, PT, R12, 0x21, PT ;  /* 0x000000210c00780c */ /* 0x000fe40003fa4270 */
[----:B------:R-:W-:Y:S02]  /*a4e0*/  FSEL R163, R40, -INF , P2 ;  /* 0xff80000028a37808 */ /* 0x000fe40001000000 */
[----:B------:R-:W-:-:S02]  /*a4f0*/  FMNMX.FTZ R38, R33, R38, !PT ;  /* 0x0000002621267209 */ /* 0x000fc40007810000 */
[----:B------:R-:W-:Y:S01]  /*a500*/  FSEL R32, R35, -INF , P4 ;  /* 0xff80000023207808 */ /* 0x000fe20002000000 */
[----:B------:R-:W5:Y:S01]  /*a510*/  MUFU.TANH R67, R67 ;  /* 0x0000004300437308 */ /* 0x000f620000002400 */
[----:B------:R-:W-:Y:S02]  /*a520*/  ISETP.GT.AND P4, PT, R12, 0x28, PT ;  /* 0x000000280c00780c */ /* 0x000fe40003f84270 */
[----:B------:R-:W-:Y:S02]  /*a530*/  FSEL R161, R41, -INF , P5 ;  /* 0xff80000029a17808 */ /* 0x000fe40002800000 */
[----:B------:R-:W-:Y:S02]  /*a540*/  FMNMX.FTZ R38, R163, R38, !PT ;  /* 0x00000026a3267209 */ /* 0x000fe40007810000 */
[----:B------:R-:W-:Y:S01]  /*a550*/  FSEL R28, R28, -INF , P1 ;  /* 0xff8000001c1c7808 */ /* 0x000fe20000800000 */
        /* <DEDUP_REMOVED lines=9> */
[----:B------:R-:W-:Y:S02]  /*a5f0*/  FSEL R162, R42, -INF , P2 ;  /* 0xff8000002aa27808 */ /* 0x000fe40001000000 */
[----:B------:R-:W-:Y:S02]  /*a600*/  ISETP.GT.AND P2, PT, R12, 0x31, PT ;  /* 0x000000310c00780c */ /* 0x000fe40003f44270 */
[----:B0-----:R-:W-:Y:S02]  /*a610*/  FSEL R8, R8, -INF , P3 ;  /* 0xff80000008087808 */ /* 0x001fe40001800000 */
[----:B------:R-:W-:Y:S02]  /*a620*/  FMNMX.FTZ R13, R4, R24, !PT ;  /* 0x00000018040d7209 */ /* 0x000fe40007810000 */
[----:B------:R-:W-:Y:S02]  /*a630*/  FMNMX.FTZ R35, R165, R6, !PT ;  /* 0x00000006a5237209 */ /* 0x000fe40007810000 */
[----:B------:R-:W-:-:S02]  /*a640*/  FSEL R167, R43, -INF , P5 ;  /* 0xff8000002ba77808 */ /* 0x000fc40002800000 */
[----:B------:R-:W-:Y:S02]  /*a650*/  ISETP.GT.AND P5, PT, R12, 0x38, PT ;  /* 0x000000380c00780c */ /* 0x000fe40003fa4270 */
[----:B------:R-:W-:Y:S02]  /*a660*/  FSEL R10, R10, -INF , P2 ;  /* 0xff8000000a0a7808 */ /* 0x000fe40001000000 */
[----:B------:R-:W-:Y:S02]  /*a670*/  FMNMX.FTZ R13, R30, R13, !PT ;  /* 0x0000000d1e0d7209 */ /* 0x000fe40007810000 */
[----:B------:R-:W-:Y:S02]  /*a680*/  FMNMX.FTZ R35, R8, R35, !PT ;  /* 0x0000002308237209 */ /* 0x000fe40007810000 */
[----:B------:R-:W-:Y:S02]  /*a690*/  FSEL R166, R46, -INF , P4 ;  /* 0xff8000002ea67808 */ /* 0x000fe40002000000 */
[----:B------:R-:W-:-:S02]  /*a6a0*/  ISETP.GT.AND P4, PT, R12, 0x39, PT ;  /* 0x000000390c00780c */ /* 0x000fc40003f84270 */
[----:B------:R-:W-:Y:S02]  /*a6b0*/  FSEL R14, R14, -INF , P5 ;  /* 0xff8000000e0e7808 */ /* 0x000fe40002800000 */
[----:B------:R-:W-:Y:S02]  /*a6c0*/  FMNMX.FTZ R13, R36, R13, !PT ;  /* 0x0000000d240d7209 */ /* 0x000fe40007810000 */
[----:B------:R-:W-:Y:S02]  /*a6d0*/  FMNMX.FTZ R35, R10, R35, !PT ;  /* 0x000000230a237209 */ /* 0x000fe40007810000 */
[----:B------:R-:W-:Y:S02]  /*a6e0*/  FSEL R164, R47, -INF , P1 ;  /* 0xff8000002fa47808 */ /* 0x000fe40000800000 */
[----:B------:R-:W-:Y:S02]  /*a6f0*/  ISETP.GT.AND P1, PT, R12, 0x40, PT ;  /* 0x000000400c00780c */ /* 0x000fe40003f24270 */
[----:B------:R-:W-:-:S02]  /*a700*/  FSEL R20, R20, -INF , P4 ;  /* 0xff80000014147808 */ /* 0x000fc40002000000 */
[----:B------:R-:W-:Y:S02]  /*a710*/  FMNMX.FTZ R13, R34, R13, !PT ;  /* 0x0000000d220d7209 */ /* 0x000fe40007810000 */
[----:B------:R-:W-:Y:S02]  /*a720*/  FMNMX.FTZ R35, R14, R35, !PT ;  /* 0x000000230e237209 */ /* 0x000fe40007810000 */
[----:B------:R-:W-:Y:S02]  /*a730*/  FSEL R169, R50, -INF , P3 ;  /* 0xff80000032a97808 */ /* 0x000fe40001800000 */
[----:B------:R-:W-:Y:S02]  /*a740*/  ISETP.GT.AND P3, PT, R12, 0x41, PT ;  /* 0x000000410c00780c */ /* 0x000fe40003f64270 */
[----:B------:R-:W-:Y:S02]  /*a750*/  FSEL R174, R56, -INF , P1 ;  /* 0xff80000038ae7808 */ /* 0x000fe40000800000 */
[----:B------:R-:W-:-:S02]  /*a760*/  FMNMX.FTZ R13, R32, R13, !PT ;  /* 0x0000000d200d7209 */ /* 0x000fc40007810000 */
[----:B------:R-:W-:Y:S02]  /*a770*/  FMNMX.FTZ R35, R20, R35, !PT ;  /* 0x0000002314237209 */ /* 0x000fe40007810000 */
[----:B------:R-:W-:Y:S02]  /*a780*/  FSEL R9, R9, -INF , P2 ;  /* 0xff80000009097808 */ /* 0x000fe40001000000 */
[----:B------:R-:W-:Y:S02]  /*a790*/  ISETP.GT.AND P2, PT, R12, 0x48, PT ;  /* 0x000000480c00780c */ /* 0x000fe40003f44270 */
[----:B------:R-:W-:Y:S02]  /*a7a0*/  FSEL R173, R57, -INF , P3 ;  /* 0xff80000039ad7808 */ /* 0x000fe40001800000 */
[----:B------:R-:W-:Y:S02]  /*a7b0*/  FMNMX.FTZ R13, R28, R13, !PT ;  /* 0x0000000d1c0d7209 */ /* 0x000fe40007810000 */
[----:B------:R-:W-:-:S02]  /*a7c0*/  FMNMX.FTZ R6, R174, R35, !PT ;  /* 0x00000023ae067209 */ /* 0x000fc40007810000 */
[----:B------:R-:W-:Y:S02]  /*a7d0*/  FSEL R11, R11, -INF , P5 ;  /* 0xff8000000b0b7808 */ /* 0x000fe40002800000 */
[----:B------:R-:W-:Y:S02]  /*a7e0*/  FSEL R15, R15, -INF , P4 ;  /* 0xff8000000f0f7808 */ /* 0x000fe40002000000 */
[----:B------:R-:W-:Y:S02]  /*a7f0*/  FSEL R180, R58, -INF , P1 ;  /* 0xff8000003ab47808 */ /* 0x000fe40000800000 */
[----:B------:R-:W-:Y:S02]  /*a800*/  FSEL R181, R59, -INF , P3 ;  /* 0xff8000003bb57808 */ /* 0x000fe40001800000 */
[----:B--2---:R-:W-:Y:S02]  /*a810*/  FSEL R184, R62, -INF , P2 ;  /* 0xff8000003eb87808 */ /* 0x004fe40001000000 */
[----:B------:R-:W-:-:S02]  /*a820*/  FSEL R177, R60, -INF , P2 ;  /* 0xff8000003cb17808 */ /* 0x000fc40001000000 */
[C---:B------:R-:W-:Y:S02]  /*a830*/  ISETP.GT.AND P5, PT, R12.reuse, 0x49, PT ;  /* 0x000000490c00780c */ /* 0x040fe40003fa4270 */
[C---:B------:R-:W-:Y:S02]  /*a840*/  ISETP.GT.AND P4, PT, R12.reuse, 0x50, PT ;  /* 0x000000500c00780c */ /* 0x040fe40003f84270 */
[C---:B------:R-:W-:Y:S02]  /*a850*/  ISETP.GT.AND P1, PT, R12.reuse, 0x51, PT ;  /* 0x000000510c00780c */ /* 0x040fe40003f24270 */
[C---:B------:R-:W-:Y:S02]  /*a860*/  ISETP.GT.AND P3, PT, R12.reuse, 0x58, PT ;  /* 0x000000580c00780c */ /* 0x040fe40003f64270 */
[----:B------:R-:W-:Y:S02]  /*a870*/  ISETP.GT.AND P2, PT, R12, 0x59, PT ;  /* 0x000000590c00780c */ /* 0x000fe40003f44270 */
[----:B------:R-:W-:-:S02]  /*a880*/  FMNMX.FTZ R13, R26, R13, !PT ;  /* 0x0000000d1a0d7209 */ /* 0x000fc40007810000 */
[----:B------:R-:W-:Y:S02]  /*a890*/  FMNMX.FTZ R12, R173, R6, !PT ;  /* 0x00000006ad0c7209 */ /* 0x000fe40007810000 */
[----:B-1----:R-:W-:Y:S02]  /*a8a0*/  FSEL R179, R61, -INF , P5 ;  /* 0xff8000003db37808 */ /* 0x002fe40002800000 */
[----:B------:R-:W-:Y:S02]  /*a8b0*/  FMNMX.FTZ R6, R162, R13, !PT ;  /* 0x0000000da2067209 */ /* 0x000fe40007810000 */
[----:B------:R-:W-:Y:S02]  /*a8c0*/  FMNMX.FTZ R12, R177, R12, !PT ;  /* 0x0000000cb10c7209 */ /* 0x000fe40007810000 */
[----:B---3--:R-:W-:Y:S02]  /*a8d0*/  FSEL R186, R64, -INF , P4 ;  /* 0xff80000040ba7808 */ /* 0x008fe40002000000 */
[----:B------:R-:W-:-:S02]  /*a8e0*/  FMNMX.FTZ R13, R167, R6, !PT ;  /* 0x00000006a70d7209 */ /* 0x000fc40007810000 */
[----:B------:R-:W-:Y:S02]  /*a8f0*/  FMNMX.FTZ R35, R179, R12, !PT ;  /* 0x0000000cb3237209 */ /* 0x000fe40007810000 */
[----:B----4-:R-:W-:Y:S02]  /*a900*/  FSEL R185, R65, -INF , P1 ;  /* 0xff80000041b97808 */ /* 0x010fe40000800000 */
[----:B------:R-:W-:Y:S02]  /*a910*/  FMNMX.FTZ R13, R166, R13, !PT ;  /* 0x0000000da60d7209 */ /* 0x000fe40007810000 */
[----:B------:R-:W-:Y:S02]  /*a920*/  FMNMX.FTZ R12, R186, R35, !PT ;  /* 0x00000023ba0c7209 */ /* 0x000fe40007810000 */
[----:B-----5:R-:W-:Y:S02]  /*a930*/  FSEL R183, R68, -INF , P3 ;  /* 0xff80000044b77808 */ /* 0x020fe40001800000 */
[----:B------:R-:W-:-:S02]  /*a940*/  FMNMX.FTZ R6, R164, R13, !PT ;  /* 0x0000000da4067209 */ /* 0x000fc40007810000 */
[----:B------:R-:W-:Y:S02]  /*a950*/  FMNMX.FTZ R12, R185, R12, !PT ;  /* 0x0000000cb90c7209 */ /* 0x000fe40007810000 */
[----:B------:R-:W-:Y:S02]  /*a960*/  FSEL R182, R69, -INF , P2 ;  /* 0xff80000045b67808 */ /* 0x000fe40001000000 */
[----:B------:R-:W-:Y:S02]  /*a970*/  FMNMX.FTZ R6, R169, R6, !PT ;  /* 0x00000006a9067209 */ /* 0x000fe40007810000 */
[----:B------:R-:W-:Y:S02]  /*a980*/  FMNMX.FTZ R13, R183, R12, !PT ;  /* 0x0000000cb70d7209 */ /* 0x000fe40007810000 */
[----:B------:R-:W-:Y:S02]  /*a990*/  FMNMX.FTZ R6, R9, R6, !PT ;  /* 0x0000000609067209 */ /* 0x000fe40007810000 */
[----:B------:R-:W-:-:S02]  /*a9a0*/  FMNMX.FTZ R12, R182, R13, !PT ;  /* 0x0000000db60c7209 */ /* 0x000fc40007810000 */
[----:B------:R-:W-:Y:S02]  /*a9b0*/  FMNMX.FTZ R6, R11, R6, !PT ;  /* 0x000000060b067209 */ /* 0x000fe40007810000 */
[----:B------:R-:W-:Y:S01]  /*a9c0*/  FSEL R176, R63, -INF , P5 ;  /* 0xff8000003fb07808 */ /* 0x000fe20002800000 */
[----:B------:R-:W0:Y:S01]  /*a9d0*/  SHFL.BFLY PT, R35, R12, 0x2, 0x1f ;  /* 0x0c401f000c237f89 */ /* 0x000e2200000e0000 */
[----:B------:R-:W-:Y:S02]  /*a9e0*/  FMNMX.FTZ R13, R15, R6, !PT ;  /* 0x000000060f0d7209 */ /* 0x000fe40007810000 */
[----:B------:R-:W-:Y:S02]  /*a9f0*/  FSEL R178, R66, -INF , P4 ;  /* 0xff80000042b27808 */ /* 0x000fe40002000000 */
[----:B------:R-:W-:Y:S02]  /*aa00*/  FMNMX.FTZ R6, R180, R13, !PT ;  /* 0x0000000db4067209 */ /* 0x000fe40007810000 */
[----:B------:R-:W-:-:S02]  /*aa10*/  FSEL R175, R67, -INF , P1 ;  /* 0xff80000043af7808 */ /* 0x000fc40000800000 */
[----:B------:R-:W-:Y:S02]  /*aa20*/  FMNMX.FTZ R13, R181, R6, !PT ;  /* 0x00000006b50d7209 */ /* 0x000fe40007810000 */
[----:B------:R-:W-:Y:S02]  /*aa30*/  FSEL R172, R70, -INF , P3 ;  /* 0xff80000046ac7808 */ /* 0x000fe40001800000 */
[----:B------:R-:W-:Y:S02]  /*aa40*/  FMNMX.FTZ R13, R184, R13, !PT ;  /* 0x0000000db80d7209 */ /* 0x000fe40007810000 */
[----:B------:R-:W-:Y:S02]  /*aa50*/  FSEL R171, R71, -INF , P2 ;  /* 0xff80000047ab7808 */ /* 0x000fe40001000000 */
[----:B------:R-:W-:-:S04]  /*aa60*/  FMNMX.FTZ R13, R176, R13, !PT ;  /* 0x0000000db00d7209 */ /* 0x000fc80007810000 */
[----:B------:R-:W-:Y:S02]  /*aa70*/  FMNMX.FTZ R6, R178, R13, !PT ;  /* 0x0000000db2067209 */ /* 0x000fe40007810000 */
[----:B0-----:R-:W-:Y:S01]  /*aa80*/  FMNMX.FTZ R37, R12, R35, !PT ;  /* 0x000000230c257209 */ /* 0x001fe20007810000 */
[----:B------:R-:W-:Y:S01]  /*aa90*/  IMAD.U32 R12, RZ, RZ, UR4 ;  /* 0x00000004ff0c7e24 */ /* 0x000fe2000f8e00ff */
[----:B------:R-:W-:-:S03]  /*aaa0*/  FMNMX.FTZ R13, R175, R6, !PT ;  /* 0x00000006af0d7209 */ /* 0x000fc60007810000 */
[----:B------:R-:W0:Y:S01]  /*aab0*/  SHFL.BFLY PT, R38, R37, 0x1, 0x1f ;  /* 0x0c201f0025267f89 */ /* 0x000e2200000e0000 */
[----:B------:R-:W-:-:S04]  /*aac0*/  FMNMX.FTZ R6, R172, R13, !PT ;  /* 0x0000000dac067209 */ /* 0x000fc80007810000 */
[----:B------:R-:W-:-:S05]  /*aad0*/  FMNMX.FTZ R35, R171, R6, !PT ;  /* 0x00000006ab237209 */ /* 0x000fca0007810000 */
[----:B------:R-:W1:Y:S01]  /*aae0*/  SHFL.BFLY PT, R40, R35, 0x2, 0x1f ;  /* 0x0c401f0023287f89 */ /* 0x000e6200000e0000 */
[----:B0-----:R-:W-:-:S04]  /*aaf0*/  FMNMX.FTZ R13, R37, R38, !PT ;  /* 0x00000026250d7209 */ /* 0x001fc80007810000 */
[C---:B------:R-:W-:Y:S01]  /*ab00*/  FSETP.NEU.FTZ.AND P1, PT, R13.reuse, -INF , PT ;  /* 0xff8000000d00780b */ /* 0x040fe20003f3d000 */
[----:B------:R-:W-:-:S05]  /*ab10*/  FMUL.FTZ R6, R13, R12 ;  /* 0x0000000c0d067220 */ /* 0x000fca0000410000 */
[----:B------:R-:W-:Y:S02]  /*ab20*/  FSEL R6, R6, RZ, P1 ;  /* 0x000000ff06067208 */ /* 0x000fe40000800000 */
[----:B-1----:R-:W-:-:S03]  /*ab30*/  FMNMX.FTZ R40, R35, R40, !PT ;  /* 0x0000002823287209 */ /* 0x002fc60007810000 */
[-CC-:B------:R-:W-:Y:S01]  /*ab40*/  FFMA.FTZ R37, R5, R12.reuse, -R6.reuse ;  /* 0x0000000c05257223 */ /* 0x180fe20000010806 */
[-CC-:B------:R-:W-:Y:S01]  /*ab50*/  FFMA.FTZ R7, R7, R12.reuse, -R6.reuse ;  /* 0x0000000c07077223 */ /* 0x180fe20000010806 */
[----:B------:R-:W0:Y:S01]  /*ab60*/  SHFL.BFLY PT, R5, R40, 0x1, 0x1f ;  /* 0x0c201f0028057f89 */ /* 0x000e2200000e0000 */
[-CC-:B------:R-:W-:Y:S01]  /*ab70*/  FFMA.FTZ R25, R25, R12.reuse, -R6.reuse ;  /* 0x0000000c19197223 */ /* 0x180fe20000010806 */
[-CC-:B------:R-:W-:Y:S01]  /*ab80*/  FFMA.FTZ R21, R21, R12.reuse, -R6.reuse ;  /* 0x0000000c15157223 */ /* 0x180fe20000010806 */
[----:B------:R1:W-:Y:S01]  /*ab90*/  MUFU.EX2 R152, R7 ;  /* 0x0000000700987308 */ /* 0x0003e20000000800 */
        /* <DEDUP_REMOVED lines=11> */
[----:B------:R-:W-:-:S04]  /*ac50*/  FFMA.FTZ R183, R183, R12, -R6 ;  /* 0x0000000cb7b77223 */ /* 0x000fc80000010806 */
[----:B------:R-:W2:Y:S01]  /*ac60*/  MUFU.EX2 R37, R37 ;  /* 0x0000002500257308 */ /* 0x000ea20000000800 */
[----:B0-----:R-:W-:-:S07]  /*ac70*/  FMNMX.FTZ R170, R40, R5, !PT ;  /* 0x0000000528aa7209 */ /* 0x001fce0007810000 */
[----:B------:R0:W-:Y:S01]  /*ac80*/  MUFU.EX2 R154, R21 ;  /* 0x00000015009a7308 */ /* 0x0001e20000000800 */
[C---:B------:R-:W-:Y:S01]  /*ac90*/  FSETP.NEU.FTZ.AND P1, PT, R170.reuse, -INF , PT ;  /* 0xff800000aa00780b */ /* 0x040fe20003f3d000 */
[----:B------:R-:W-:-:S05]  /*aca0*/  FMUL.FTZ R5, R170, R12 ;  /* 0x0000000caa057220 */ /* 0x000fca0000410000 */
[----:B-1----:R-:W-:Y:S01]  /*acb0*/  FSEL R7, R5, RZ, P1 ;  /* 0x000000ff05077208 */ /* 0x002fe20000800000 */
[----:B------:R1:W-:Y:S01]  /*acc0*/  MUFU.EX2 R156, R29 ;  /* 0x0000001d009c7308 */ /* 0x0003e20000000800 */
[----:B0-----:R-:W-:-:S03]  /*acd0*/  FFMA.FTZ R21, R33, R12, -R6 ;  /* 0x0000000c21157223 */ /* 0x001fc60000010806 */
[-CC-:B------:R-:W-:Y:S01]  /*ace0*/  FFMA.FTZ R25, R4, R12.reuse, -R7.reuse ;  /* 0x0000000c04197223 */ /* 0x180fe20000010807 */
[-CC-:B------:R-:W-:Y:S01]  /*acf0*/  FFMA.FTZ R24, R24, R12.reuse, -R7.reuse ;  /* 0x0000000c18187223 */ /* 0x180fe20000010807 */
[-CC-:B------:R-:W-:Y:S01]  /*ad00*/  FFMA.FTZ R30, R30, R12.reuse, -R7.reuse ;  /* 0x0000000c1e1e7223 */ /* 0x180fe20000010807 */
[----:B------:R-:W-:Y:S01]  /*ad10*/  VIADD R4, R3, 0x32440 ;  /* 0x0003244003047836 */ /* 0x000fe20000000000 */
[----:B------:R0:W-:Y:S01]  /*ad20*/  MUFU.EX2 R153, R25 ;  /* 0x0000001900997308 */ /* 0x0001e20000000800 */
[-CC-:B------:R-:W-:Y:S01]  /*ad30*/  FFMA.FTZ R36, R36, R12.reuse, -R7.reuse ;  /* 0x0000000c24247223 */ /* 0x180fe20000010807 */
[-CC-:B------:R-:W-:Y:S01]  /*ad40*/  FFMA.FTZ R34, R34, R12.reuse, -R7.reuse ;  /* 0x0000000c22227223 */ /* 0x180fe20000010807 */
[-C--:B------:R-:W-:Y:S01]  /*ad50*/  FFMA.FTZ R32, R32, R12.reuse, -R7 ;  /* 0x0000000c20207223 */ /* 0x080fe20000010807 */
[----:B------:R-:W-:Y:S01]  /*ad60*/  PRMT R5, R190, 0x654, R4 ;  /* 0x00000654be057816 */ /* 0x000fe20000000004 */
[----:B------:R-:W-:Y:S02]  /*ad70*/  IMAD R4, R201, 0xc00, R219 ;  /* 0x00000c00c9047824 */ /* 0x000fe400078e02db */
[-CC-:B------:R-:W-:Y:S01]  /*ad80*/  FFMA.FTZ R160, R26, R12.reuse, -R7.reuse ;  /* 0x0000000c1aa07223 */ /* 0x180fe20000010807 */
[----:B-1----:R-:W-:Y:S01]  /*ad90*/  IMAD.MOV.U32 R29, RZ, RZ, 0x40000040 ;  /* 0x40000040ff1d7424 */ /* 0x002fe200078e00ff */
[----:B------:R1:W3:Y:S01]  /*ada0*/  MUFU.EX2 R38, R24 ;  /* 0x0000001800267308 */ /* 0x0002e20000000800 */
[----:B------:R4:W-:Y:S01]  /*adb0*/  SYNCS.ARRIVE.TRANS64.RED.A1T0 RZ, [R5+URZ], RZ ;  /* 0x000000ff05ff79a7 */ /* 0x0009e2000810043f */
[----:B0-----:R-:W-:Y:S01]  /*adc0*/  IMAD.MOV.U32 R25, RZ, RZ, 0x40000040 ;  /* 0x40000040ff197424 */ /* 0x001fe200078e00ff */
[----:B------:R-:W-:Y:S01]  /*add0*/  R2UR UR6, R4 ;  /* 0x00000000040672ca */ /* 0x000fe200000e0000 */
[-CC-:B------:R-:W-:Y:S01]  /*ade0*/  FFMA.FTZ R11, R11, R12.reuse, -R7.reuse ;  /* 0x0000000c0b0b7223 */ /* 0x180fe20000010807 */
[----:B------:R-:W-:Y:S01]  /*adf0*/  R2UR UR19, R29 ;  /* 0x000000001d1372ca */ /* 0x000fe200000e0000 */
[----:B------:R-:W-:Y:S01]  /*ae00*/  FFMA.FTZ R176, R176, R12, -R7 ;  /* 0x0000000cb0b07223 */ /* 0x000fe20000010807 */
[----:B------:R-:W-:Y:S01]  /*ae10*/  R2UR UR15, R25 ;  /* 0x00000000190f72ca */ /* 0x000fe200000e0000 */
[----:B------:R0:W5:Y:S01]  /*ae20*/  MUFU.EX2 R155, R30 ;  /* 0x0000001e009b7308 */ /* 0x0001620000000800 */
[----:B----4-:R-:W-:-:S02]  /*ae30*/  IMAD.MOV.U32 R5, RZ, RZ, 0x40000040 ;  /* 0x40000040ff057424 */ /* 0x010fc400078e00ff */
[----:B--2---:R-:W-:Y:S01]  /*ae40*/  FADD.FTZ R25, R37, R152 ;  /* 0x0000009825197221 */ /* 0x004fe20000010000 */
[----:B-1----:R-:W-:Y:S01]  /*ae50*/  VIADD R24, R4, 0x100 ;  /* 0x0000010004187836 */ /* 0x002fe20000000000 */
[----:B------:R-:W-:Y:S01]  /*ae60*/  F2FP.BF16.F32.PACK_AB R152, R152, R37 ;  /* 0x000000259898723e */ /* 0x000fe200000010ff */
[-CC-:B------:R-:W-:Y:S01]  /*ae70*/  FFMA.FTZ R178, R178, R12.reuse, -R7.reuse ;  /* 0x0000000cb2b27223 */ /* 0x180fe20000010807 */
[----:B------:R-:W-:Y:S01]  /*ae80*/  R2UR UR7, R5 ;  /* 0x00000000050772ca */ /* 0x000fe200000e0000 */
[----:B------:R-:W-:Y:S01]  /*ae90*/  FFMA.FTZ R5, R28, R12, -R7 ;  /* 0x0000000c1c057223 */ /* 0x000fe20000010807 */
[----:B------:R-:W1:Y:S01]  /*aea0*/  MUFU.EX2 R36, R36 ;  /* 0x0000002400247308 */ /* 0x000e620000000800 */
[----:B---3--:R-:W-:Y:S01]  /*aeb0*/  FADD.FTZ R26, R153, R38 ;  /* 0x00000026991a7221 */ /* 0x008fe20000010000 */
[----:B0-----:R-:W-:Y:S01]  /*aec0*/  VIADD R30, R4, 0x80 ;  /* 0x00000080041e7836 */ /* 0x001fe20000000000 */
[----:B------:R-:W-:Y:S01]  /*aed0*/  R2UR UR14, R24 ;  /* 0x00000000180e72ca */ /* 0x000fe200000e0000 */
[----:B------:R-:W-:Y:S01]  /*aee0*/  VIADD R24, R4, 0x200 ;  /* 0x0000020004187836 */ /* 0x000fe20000000000 */
[----:B------:R-:W-:Y:S01]  /*aef0*/  F2FP.BF16.F32.PACK_AB R153, R38, R153 ;  /* 0x000000992699723e */ /* 0x000fe200000010ff */
[----:B------:R-:W-:Y:S01]  /*af00*/  VIADD R28, R4, 0x180 ;  /* 0x00000180041c7836 */ /* 0x000fe20000000000 */
[----:B------:R-:W-:Y:S01]  /*af10*/  R2UR UR10, R30 ;  /* 0x000000001e0a72ca */ /* 0x000fe200000e0000 */
[----:B------:R-:W0:Y:S01]  /*af20*/  MUFU.EX2 R34, R34 ;  /* 0x0000002200227308 */ /* 0x000e220000000800 */
[----:B-----5:R-:W-:Y:S01]  /*af30*/  FADD.FTZ R29, R155, R26 ;  /* 0x0000001a9b1d7221 */ /* 0x020fe20000010000 */
[----:B------:R-:W-:Y:S01]  /*af40*/  FADD.FTZ R30, R154, R25 ;  /* 0x000000199a1e7221 */ /* 0x000fe20000010000 */
[----:B------:R-:W-:Y:S01]  /*af50*/  R2UR UR22, R24 ;  /* 0x00000000181672ca */ /* 0x000fe200000e0000 */
[----:B------:R-:W-:Y:S01]  /*af60*/  IMAD.MOV.U32 R25, RZ, RZ, 0x40000040 ;  /* 0x40000040ff197424 */ /* 0x000fe200078e00ff */
[C---:B------:R-:W-:Y:S01]  /*af70*/  F2FP.BF16.F32.PACK_AB R154, R35.reuse, R154 ;  /* 0x0000009a239a723e */ /* 0x040fe200000010ff */
[----:B------:R-:W-:Y:S01]  /*af80*/  FADD.FTZ R30, R35, R30 ;  /* 0x0000001e231e7221 */ /* 0x000fe20000010000 */
[----:B------:R-:W-:Y:S01]  /*af90*/  R2UR UR18, R28 ;  /* 0x000000001c1272ca */ /* 0x000fe200000e0000 */
[----:B------:R-:W2:Y:S01]  /*afa0*/  MUFU.EX2 R27, R27 ;  /* 0x0000001b001b7308 */ /* 0x000ea20000000800 */
[C---:B-1----:R-:W-:Y:S01]  /*afb0*/  FADD.FTZ R29, R36.reuse, R29 ;  /* 0x0000001d241d7221 */ /* 0x042fe20000010000 */
[----:B------:R-:W-:Y:S01]  /*afc0*/  F2FP.BF16.F32.PACK_AB R155, R36, R155 ;  /* 0x0000009b249b723e */ /* 0x000fe200000010ff */
[----:B------:R-:W-:Y:S01]  /*afd0*/  VIADD R4, R4, 0x280 ;  /* 0x0000028004047836 */ /* 0x000fe20000000000 */
[----:B------:R-:W-:Y:S01]  /*afe0*/  R2UR UR23, R25 ;  /* 0x00000000191772ca */ /* 0x000fe200000e0000 */
[-CC-:B------:R-:W-:Y:S01]  /*aff0*/  FFMA.FTZ R175, R175, R12.reuse, -R7.reuse ;  /* 0x0000000cafaf7223 */ /* 0x180fe20000010807 */
[----:B------:R-:W-:-:S02]  /*b000*/  FFMA.FTZ R172, R172, R12, -R7 ;  /* 0x0000000cacac7223 */ /* 0x000fc40000010807 */
[----:B------:R-:W1:Y:S01]  /*b010*/  MUFU.EX2 R157, R32 ;  /* 0x00000020009d7308 */ /* 0x000e620000000800 */
[----:B0-----:R-:W-:-:S07]  /*b020*/  FADD.FTZ R24, R34, R29 ;  /* 0x0000001d22187221 */ /* 0x001fce0000010000 */
[----:B------:R2:W0:Y:S08]  /*b030*/  MUFU.EX2 R159, R5 ;  /* 0x00000005009f7308 */ /* 0x0004300000000800 */
[----:B------:R3:W4:Y:S01]  /*b040*/  MUFU.EX2 R158, R31 ;  /* 0x0000001f009e7308 */ /* 0x0007220000000800 */
[----:B--2---:R-:W-:Y:S01]  /*b050*/  FADD.FTZ R5, R27, R30 ;  /* 0x0000001e1b057221 */ /* 0x004fe20000010000 */
[C---:B-1----:R-:W-:Y:S01]  /*b060*/  FADD.FTZ R24, R157.reuse, R24 ;  /* 0x000000189d187221 */ /* 0x042fe20000010000 */
[----:B------:R-:W-:-:S02]  /*b070*/  F2FP.BF16.F32.PACK_AB R157, R157, R34 ;  /* 0x000000229d9d723e */ /* 0x000fc400000010ff */
[C---:B------:R-:W-:Y:S01]  /*b080*/  FADD.FTZ R5, R156.reuse, R5 ;  /* 0x000000059c057221 */ /* 0x040fe20000010000 */
[----:B------:R-:W-:Y:S02]  /*b090*/  F2FP.BF16.F32.PACK_AB R156, R156, R27 ;  /* 0x0000001b9c9c723e */ /* 0x000fe400000010ff */
[----:B------:R-:W1:Y:S01]  /*b0a0*/  MUFU.EX2 R21, R21 ;  /* 0x0000001500157308 */ /* 0x000e620000000800 */
[----:B---3--:R-:W-:Y:S02]  /*b0b0*/  IMAD.MOV.U32 R31, RZ, RZ, 0x40000040 ;  /* 0x40000040ff1f7424 */ /* 0x008fe400078e00ff */
[----:B0-----:R-:W-:-:S03]  /*b0c0*/  FADD.FTZ R188, R159, R24 ;  /* 0x000000189fbc7221 */ /* 0x001fc60000010000 */
[----:B------:R-:W-:Y:S02]  /*b0d0*/  R2UR UR11, R31 ;  /* 0x000000001f0b72ca */ /* 0x000fe400000e0000 */
[----:B------:R-:W0:Y:S01]  /*b0e0*/  MUFU.EX2 R160, R160 ;  /* 0x000000a000a07308 */ /* 0x000e220000000800 */
[----:B----4-:R-:W-:-:S07]  /*b0f0*/  FADD.FTZ R5, R158, R5 ;  /* 0x000000059e057221 */ /* 0x010fce0000010000 */
[----:B------:R-:W2:Y:S01]  /*b100*/  MUFU.EX2 R163, R163 ;  /* 0x000000a300a37308 */ /* 0x000ea20000000800 */
[C---:B-1----:R-:W-:Y:S01]  /*b110*/  F2FP.BF16.F32.PACK_AB R158, R21.reuse, R158 ;  /* 0x0000009e159e723e */ /* 0x042fe200000010ff */
[----:B------:R-:W-:Y:S01]  /*b120*/  FADD.FTZ R21, R21, R5 ;  /* 0x0000000515157221 */ /* 0x000fe20000010000 */
[----:B------:R-:W-:-:S05]  /*b130*/  IMAD.MOV.U32 R5, RZ, RZ, 0x40000040 ;  /* 0x40000040ff057424 */ /* 0x000fca00078e00ff */
[----:B------:R-:W-:Y:S01]  /*b140*/  MUFU.EX2 R8, R8 ;  /* 0x0000000800087308 */ /* 0x000fe20000000800 */
[----:B0-----:R-:W-:-:S07]  /*b150*/  F2FP.BF16.F32.PACK_AB R159, R160, R159 ;  /* 0x0000009fa09f723e */ /* 0x001fce00000010ff */
[----:B------:R-:W-:Y:S08]  /*b160*/  MUFU.EX2 R10, R10 ;  /* 0x0000000a000a7308 */ /* 0x000ff00000000800 */
        /* <DEDUP_REMOVED lines=8> */
[----:B------:R-:W-:Y:S01]  /*b1f0*/  MUFU.EX2 R172, R172 ;  /* 0x000000ac00ac7308 */ /* 0x000fe20000000800 */
[----:B------:R0:W-:Y:S06]  /*b200*/  BAR.SYNC.DEFER_BLOCKING R72, 0x100 ;  /* 0x000400480000751d */ /* 0x0001ec0000010000 */
[----:B0-----:R-:W-:-:S06]  /*b210*/  WARPGROUP.ARRIVE ;  /* 0x00000000000079c5 */ /* 0x001fcc0000000000 */
[----:B------:R-:W-:Y:S01]  /*b220*/  HGMMA.64x256x16.F32.BF16 R24, R152, gdesc[UR4].tnspB, RZ, !UPT, gsb0 ;  /* 0x43e0000498187df0 */ /* 0x000fe2000c0018ff */
[----:B------:R-:W-:Y:S01]  /*b230*/  R2UR UR6, R4 ;  /* 0x00000000040672ca */ /* 0x000fe200000e0000 */
[-CC-:B------:R-:W-:Y:S01]  /*b240*/  FFMA.FTZ R4, R174, R12.reuse, -R6.reuse ;  /* 0x0000000cae047223 */ /* 0x180fe20000010806 */
[----:B------:R-:W-:Y:S01]  /*b250*/  R2UR UR7, R5 ;  /* 0x00000000050772ca */ /* 0x000fe200000e0000 */
[----:B------:R-:W-:-:S04]  /*b260*/  FFMA.FTZ R5, R173, R12, -R6 ;  /* 0x0000000cad057223 */ /* 0x000fc80000010806 */
[----:B------:R-:W-:Y:S08]  /*b270*/  MUFU.EX2 R4, R4 ;  /* 0x0000000400047308 */ /* 0x000ff00000000800 */
[----:B------:R-:W-:Y:S01]  /*b280*/  MUFU.EX2 R5, R5 ;  /* 0x0000000500057308 */ /* 0x000fe20000000800 */
[----:B------:R-:W-:Y:S02]  /*b290*/  WARPGROUP.DEPBAR.LE gsb0, 0x0 ;  /* 0x00008000000079c5 */ /* 0x000fe40000010000 */
[----:B------:R-:W-:-:S09]  /*b2a0*/  WARPGROUP.ARRIVE ;  /* 0x00000000000079c5 */ /* 0x000fd20000000000 */
[----:B------:R-:W-:Y:S03]  /*b2b0*/  HGMMA.64x256x16.F32.BF16 R24, R156, gdesc[UR8].tnspB, R24, gsb0 ;  /* 0x43e000089c187df0 */ /* 0x000fe60008001818 */
[----:B------:R-:W-:Y:S02]  /*b2c0*/  WARPGROUP.DEPBAR.LE gsb0, 0x0 ;  /* 0x00008000000079c5 */ /* 0x000fe40000010000 */
[-CC-:B------:R-:W-:Y:S01]  /*b2d0*/  FFMA.FTZ R156, R161, R12.reuse, -R6.reuse ;  /* 0x0000000ca19c7223 */ /* 0x180fe20000010806 */
[-CC-:B------:R-:W-:Y:S01]  /*b2e0*/  FFMA.FTZ R158, R165, R12.reuse, -R6.reuse ;  /* 0x0000000ca59e7223 */ /* 0x180fe20000010806 */
[-CC-:B------:R-:W-:Y:S01]  /*b2f0*/  FFMA.FTZ R161, R162, R12.reuse, -R7.reuse ;  /* 0x0000000ca2a17223 */ /* 0x180fe20000010807 */
[-C--:B------:R-:W-:Y:S01]  /*b300*/  FFMA.FTZ R157, R168, R12.reuse, -R6 ;  /* 0x0000000ca89d7223 */ /* 0x080fe20000010806 */
[-CC-:B------:R-:W-:Y:S01]  /*b310*/  FFMA.FTZ R162, R167, R12.reuse, -R7.reuse ;  /* 0x0000000ca7a27223 */ /* 0x180fe20000010807 */
[-CC-:B------:R-:W-:Y:S01]  /*b320*/  FFMA.FTZ R165, R166, R12.reuse, -R7.reuse ;  /* 0x0000000ca6a57223 */ /* 0x180fe20000010807 */
[-CC-:B------:R-:W-:Y:S01]  /*b330*/  FFMA.FTZ R159, R164, R12.reuse, -R7.reuse ;  /* 0x0000000ca49f7223 */ /* 0x180fe20000010807 */
[----:B------:R-:W0:Y:S01]  /*b340*/  MUFU.EX2 R156, R156 ;  /* 0x0000009c009c7308 */ /* 0x000e220000000800 */
[-CC-:B------:R-:W-:Y:S01]  /*b350*/  FFMA.FTZ R166, R9, R12.reuse, -R7.reuse ;  /* 0x0000000c09a67223 */ /* 0x180fe20000010807 */
[-CC-:B------:R-:W-:Y:S01]  /*b360*/  FFMA.FTZ R164, R169, R12.reuse, -R7.reuse ;  /* 0x0000000ca9a47223 */ /* 0x180fe20000010807 */
[-C--:B------:R-:W-:Y:S01]  /*b370*/  FFMA.FTZ R9, R15, R12.reuse, -R7 ;  /* 0x0000000c0f097223 */ /* 0x080fe20000010807 */
[----:B------:R-:W-:Y:S01]  /*b380*/  FADD.FTZ R169, R160, R188 ;  /* 0x000000bca0a97221 */ /* 0x000fe20000010000 */
[----:B--2---:R-:W-:Y:S01]  /*b390*/  FADD.FTZ R168, R163, R21 ;  /* 0x00000015a3a87221 */ /* 0x004fe20000010000 */
[-CC-:B------:R-:W-:Y:S01]  /*b3a0*/  FFMA.FTZ R15, R177, R12.reuse, -R6.reuse ;  /* 0x0000000cb10f7223 */ /* 0x180fe20000010806 */
[-CC-:B------:R-:W-:Y:S01]  /*b3b0*/  FFMA.FTZ R21, R179, R12.reuse, -R6.reuse ;  /* 0x0000000cb3157223 */ /* 0x180fe20000010806 */
[----:B------:R-:W-:Y:S01]  /*b3c0*/  MUFU.EX2 R157, R157 ;  /* 0x0000009d009d7308 */ /* 0x000fe20000000800 */
[-CC-:B------:R-:W-:Y:S01]  /*b3d0*/  FFMA.FTZ R160, R180, R12.reuse, -R7.reuse ;  /* 0x0000000cb4a07223 */ /* 0x180fe20000010807 */
[-C--:B------:R-:W-:Y:S01]  /*b3e0*/  FFMA.FTZ R167, R184, R12.reuse, -R7 ;  /* 0x0000000cb8a77223 */ /* 0x080fe20000010807 */
[----:B------:R-:W-:-:S05]  /*b3f0*/  FFMA.FTZ R6, R182, R12, -R6 ;  /* 0x0000000cb6067223 */ /* 0x000fca0000010806 */
[----:B------:R-:W1:Y:S01]  /*b400*/  MUFU.EX2 R158, R158 ;  /* 0x0000009e009e7308 */ /* 0x000e620000000800 */
[----:B0-----:R-:W-:Y:S01]  /*b410*/  F2FP.BF16.F32.PACK_AB R152, R156, R163 ;  /* 0x000000a39c98723e */ /* 0x001fe200000010ff */
[-CC-:B------:R-:W-:Y:S01]  /*b420*/  FFMA.FTZ R163, R181, R12.reuse, -R7.reuse ;  /* 0x0000000cb5a37223 */ /* 0x180fe20000010807 */
[----:B------:R-:W-:-:S05]  /*b430*/  FFMA.FTZ R7, R171, R12, -R7 ;  /* 0x0000000cab077223 */ /* 0x000fca0000010807 */
[----:B------:R-:W-:Y:S08]  /*b440*/  MUFU.EX2 R161, R161 ;  /* 0x000000a100a17308 */ /* 0x000ff00000000800 */
[----:B------:R-:W0:Y:S01]  /*b450*/  MUFU.EX2 R162, R162 ;  /* 0x000000a200a27308 */ /* 0x000e220000000800 */
[----:B-1----:R-:W-:-:S07]  /*b460*/  F2FP.BF16.F32.PACK_AB R154, R158, R157 ;  /* 0x0000009d9e9a723e */ /* 0x002fce00000010ff */
[----:B------:R-:W1:Y:S08]  /*b470*/  MUFU.EX2 R165, R165 ;  /* 0x000000a500a57308 */ /* 0x000e700000000800 */
[----:B------:R-:W2:Y:S01]  /*b480*/  MUFU.EX2 R159, R159 ;  /* 0x0000009f009f7308 */ /* 0x000ea20000000800 */
[----:B0-----:R-:W-:Y:S01]  /*b490*/  F2FP.BF16.F32.PACK_AB R153, R162, R161 ;  /* 0x000000a1a299723e */ /* 0x001fe200000010ff */
[----:B------:R-:W-:-:S04]  /*b4a0*/  FADD.FTZ R161, R161, R169 ;  /* 0x000000a9a1a17221 */ /* 0x000fc80000010000 */
[----:B------:R-:W-:Y:S02]  /*b4b0*/  FADD.FTZ R161, R162, R161 ;  /* 0x000000a1a2a17221 */ /* 0x000fe40000010000 */
[----:B------:R-:W0:Y:S02]  /*b4c0*/  MUFU.EX2 R164, R164 ;  /* 0x000000a400a47308 */ /* 0x000e240000000800 */
[----:B-1----:R-:W-:-:S06]  /*b4d0*/  FADD.FTZ R161, R165, R161 ;  /* 0x000000a1a5a17221 */ /* 0x002fcc0000010000 */
[----:B------:R-:W1:Y:S01]  /*b4e0*/  MUFU.EX2 R166, R166 ;  /* 0x000000a600a67308 */ /* 0x000e620000000800 */
[C---:B--2---:R-:W-:Y:S01]  /*b4f0*/  F2FP.BF16.F32.PACK_AB R155, R159.reuse, R165 ;  /* 0x000000a59f9b723e */ /* 0x044fe200000010ff */
[----:B------:R-:W-:-:S03]  /*b500*/  FADD.FTZ R161, R159, R161 ;  /* 0x000000a19fa17221 */ /* 0x000fc60000010000 */
[----:B------:R-:W-:-:S03]  /*b510*/  WARPGROUP.ARRIVE ;  /* 0x00000000000079c5 */ /* 0x000fc60000000000 */
[----:B------:R-:W2:Y:S01]  /*b520*/  MUFU.EX2 R9, R9 ;  /* 0x0000000900097308 */ /* 0x000ea20000000800 */
[----:B0-----:R-:W-:Y:S02]  /*b530*/  FADD.FTZ R161, R164, R161 ;  /* 0x000000a1a4a17221 */ /* 0x001fe40000010000 */
[----:B------:R-:W-:Y:S05]  /*b540*/  HGMMA.64x256x16.F32.BF16 R24, R152, gdesc[UR12].tnspB, R24, gsb0 ;  /* 0x43e0000c98187df0 */ /* 0x000fea0008001818 */
[----:B------:R-:W-:Y:S01]  /*b550*/  MUFU.EX2 R15, R15 ;  /* 0x0000000f000f7308 */ /* 0x000fe20000000800 */
[----:B-1----:R-:W-:-:S07]  /*b560*/  FADD.FTZ R161, R166, R161 ;  /* 0x000000a1a6a17221 */ /* 0x002fce0000010000 */
[----:B------:R-:W-:Y:S08]  /*b570*/  MUFU.EX2 R21, R21 ;  /* 0x0000001500157308 */ /* 0x000ff00000000800 */
[----:B------:R-:W0:Y:S08]  /*b580*/  MUFU.EX2 R160, R160 ;  /* 0x000000a000a07308 */ /* 0x000e300000000800 */
[----:B------:R-:W1:Y:S08]  /*b590*/  MUFU.EX2 R163, R163 ;  /* 0x000000a300a37308 */ /* 0x000e700000000800 */
[----:B------:R-:W3:Y:S08]  /*b5a0*/  MUFU.EX2 R167, R167 ;  /* 0x000000a700a77308 */ /* 0x000ef00000000800 */
[----:B------:R-:W-:Y:S08]  /*b5b0*/  MUFU.EX2 R6, R6 ;  /* 0x0000000600067308 */ /* 0x000ff00000000800 */
[----:B------:R-:W-:Y:S01]  /*b5c0*/  MUFU.EX2 R7, R7 ;  /* 0x0000000700077308 */ /* 0x000fe20000000800 */
[----:B------:R-:W-:-:S02]  /*b5d0*/  WARPGROUP.DEPBAR.LE gsb0, 0x0 ;  /* 0x00008000000079c5 */ /* 0x000fc40000010000 */
[----:B------:R-:W-:Y:S02]  /*b5e0*/  F2FP.BF16.F32.PACK_AB R152, R10, R8 ;  /* 0x000000080a98723e */ /* 0x000fe400000010ff */
[----:B------:R-:W-:Y:S02]  /*b5f0*/  F2FP.BF16.F32.PACK_AB R153, R166, R164 ;  /* 0x000000a4a699723e */ /* 0x000fe400000010ff */
[----:B------:R-:W-:Y:S02]  /*b600*/  F2FP.BF16.F32.PACK_AB R154, R20, R14 ;  /* 0x0000000e149a723e */ /* 0x000fe400000010ff */
[----:B--2---:R-:W-:Y:S01]  /*b610*/  F2FP.BF16.F32.PACK_AB R155, R9, R11 ;  /* 0x0000000b099b723e */ /* 0x004fe200000010ff */
[----:B------:R-:W-:-:S03]  /*b620*/  FADD.FTZ R11, R11, R161 ;  /* 0x000000a10b0b7221 */ /* 0x000fc60000010000 */
[----:B------:R-:W-:Y:S01]  /*b630*/  WARPGROUP.ARRIVE ;  /* 0x00000000000079c5 */ /* 0x000fe20000000000 */
[----:B------:R-:W-:-:S04]  /*b640*/  FADD.FTZ R11, R9, R11 ;  /* 0x0000000b090b7221 */ /* 0x000fc80000010000 */
[----:B0-----:R-:W-:Y:S01]  /*b650*/  FADD.FTZ R11, R160, R11 ;  /* 0x0000000ba00b7221 */ /* 0x001fe20000010000 */
[----:B------:R-:W-:Y:S03]  /*b660*/  HGMMA.64x256x16.F32.BF16 R24, R152, gdesc[UR16].tnspB, R24, gsb0 ;  /* 0x43e0001098187df0 */ /* 0x000fe60008001818 */
[----:B-1----:R-:W-:-:S04]  /*b670*/  FADD.FTZ R11, R163, R11 ;  /* 0x0000000ba30b7221 */ /* 0x002fc80000010000 */
[----:B---3--:R-:W-:Y:S01]  /*b680*/  FADD.FTZ R11, R167, R11 ;  /* 0x0000000ba70b7221 */ /* 0x008fe20000010000 */
[----:B------:R-:W-:Y:S02]  /*b690*/  WARPGROUP.DEPBAR.LE gsb0, 0x0 ;  /* 0x00008000000079c5 */ /* 0x000fe40000010000 */
[----:B------:R-:W-:Y:S01]  /*b6a0*/  FADD.FTZ R152, R156, R168 ;  /* 0x000000a89c987221 */ /* 0x000fe20000010000 */
[----:B------:R-:W-:Y:S01]  /*b6b0*/  F2FP.BF16.F32.PACK_AB R153, R163, R160 ;  /* 0x000000a0a399723e */ /* 0x000fe200000010ff */
[----:B------:R-:W0:Y:S01]  /*b6c0*/  MUFU.EX2 R156, R176 ;  /* 0x000000b0009c7308 */ /* 0x000e220000000800 */
[----:B------:R-:W-:Y:S01]  /*b6d0*/  F2FP.BF16.F32.PACK_AB R154, R21, R15 ;  /* 0x0000000f159a723e */ /* 0x000fe200000010ff */
[----:B------:R-:W-:-:S04]  /*b6e0*/  FADD.FTZ R152, R157, R152 ;  /* 0x000000989d987221 */ /* 0x000fc80000010000 */
[----:B------:R-:W-:Y:S01]  /*b6f0*/  FADD.FTZ R158, R158, R152 ;  /* 0x000000989e9e7221 */ /* 0x000fe20000010000 */
[----:B------:R-:W-:-:S03]  /*b700*/  F2FP.BF16.F32.PACK_AB R152, R5, R4 ;  /* 0x000000040598723e */ /* 0x000fc600000010ff */
[----:B------:R-:W-:-:S04]  /*b710*/  FADD.FTZ R158, R8, R158 ;  /* 0x0000009e089e7221 */ /* 0x000fc80000010000 */
[----:B------:R-:W-:Y:S01]  /*b720*/  FADD.FTZ R158, R10, R158 ;  /* 0x0000009e0a9e7221 */ /* 0x000fe20000010000 */
[----:B0-----:R-:W-:-:S03]  /*b730*/  F2FP.BF16.F32.PACK_AB R155, R156, R167 ;  /* 0x000000a79c9b723e */ /* 0x001fc600000010ff */
[----:B------:R-:W-:Y:S01]  /*b740*/  FADD.FTZ R158, R14, R158 ;  /* 0x0000009e0e9e7221 */ /* 0x000fe20000010000 */
[----:B------:R-:W-:Y:S01]  /*b750*/  FADD.FTZ R11, R156, R11 ;  /* 0x0000000b9c0b7221 */ /* 0x000fe20000010000 */
[----:B------:R-:W-:Y:S02]  /*b760*/  WARPGROUP.ARRIVE ;  /* 0x00000000000079c5 */ /* 0x000fe40000000000 */
[----:B------:R-:W-:-:S04]  /*b770*/  FADD.FTZ R20, R20, R158 ;  /* 0x0000009e14147221 */ /* 0x000fc80000010000 */
[----:B------:R-:W-:Y:S01]  /*b780*/  FADD.FTZ R20, R4, R20 ;  /* 0x0000001404147221 */ /* 0x000fe20000010000 */
[----:B------:R-:W-:Y:S03]  /*b790*/  HGMMA.64x256x16.F32.BF16 R24, R152, gdesc[UR20].tnspB, R24, gsb0 ;  /* 0x43e0001498187df0 */ /* 0x000fe60008001818 */
[----:B------:R-:W-:-:S04]  /*b7a0*/  FADD.FTZ R20, R5, R20 ;  /* 0x0000001405147221 */ /* 0x000fc80000010000 */
[----:B------:R-:W-:-:S04]  /*b7b0*/  FADD.FTZ R20, R15, R20 ;  /* 0x000000140f147221 */ /* 0x000fc80000010000 */
[----:B------:R-:W-:Y:S01]  /*b7c0*/  FADD.FTZ R21, R21, R20 ;  /* 0x0000001415157221 */ /* 0x000fe20000010000 */
        /* <DEDUP_REMOVED lines=13> */
[----:B------:R-:W-:Y:S01]  /*b8a0*/  FADD.FTZ R6, R7, R172 ;  /* 0x000000ac07067221 */ /* 0x000fe20000010000 */
[----:B------:R-:W-:Y:S03]  /*b8b0*/  HGMMA.64x256x16.F32.BF16 R24, R152, gdesc[UR4].tnspB, R24, gsb0 ;  /* 0x43e0000498187df0 */ /* 0x000fe60008001818 */
[----:B------:R-:W-:-:S02]  /*b8c0*/  WARPGROUP.DEPBAR.LE gsb0, 0x0 ;  /* 0x00008000000079c5 */ /* 0x000fc40000010000 */
[----:B------:R-:W-:Y:S05]  /*b8d0*/  @!P0 BRA `(.L_x_1497) ;  /* 0x0000000000048947 */ /* 0x000fea0003800000 */
[----:B------:R-:W-:Y:S01]  /*b8e0*/  BPT.TRAP 0x1 ;  /* 0x000000040000795c */ /* 0x000fe20000300000 */
.L_x_1497:
[----:B------:R-:W-:Y:S01]  /*b8f0*/  ISETP.GE.AND P1, PT, R187, 0x61, PT ;  /* 0x00000061bb00780c */ /* 0x000fe20003f26270 */
[----:B------:R-:W-:Y:S01]  /*b900*/  VIADD R3, R3, 0x32460 ;  /* 0x0003246003037836 */ /* 0x000fe20000000000 */
[----:B------:R-:W-:-:S04]  /*b910*/  ULDC UR38, c[0x0][0xad0] ;  /* 0x0002b40000267ab9 */ /* 0x000fc80000000800 */
[----:B------:R-:W-:-:S04]  /*b920*/  PRMT R3, R190, 0x654, R3 ;  /* 0x00000654be037816 */ /* 0x000fc80000000003 */
[----:B------:R0:W-:Y:S03]  /*b930*/  SYNCS.ARRIVE.TRANS64.RED.A1T0 RZ, [R3+URZ], RZ ;  /* 0x000000ff03ff79a7 */ /* 0x0001e6000810043f */
[----:B------:R-:W-:Y:S05]  /*b940*/  @!P1 BRA `(.L_x_1498) ;  /* 0x0000002c00a49947 */ /* 0x000fea0003800000 */
[----:B------:R-:W-:Y:S01]  /*b950*/  VIADD R4, R189, 0xfffffffe ;  /* 0xfffffffebd047836 */ /* 0x000fe20000000000 */
[----:B------:R-:W-:Y:S01]  /*b960*/  MOV R7, R170 ;  /* 0x000000aa00077202 */ /* 0x000fe20000000f00 */
[----:B------:R-:W-:-:S07]  /*b970*/  IMAD.MOV.U32 R8, RZ, RZ, R13 ;  /* 0x000000ffff087224 */ /* 0x000fce00078e000d */
.L_x_1509:
[----:B------:R-:W-:Y:S01]  /*b980*/  VIADD R201, R201, 0x1 ;  /* 0x00000001c9c97836 */ /* 0x000fe20000000000 */
[----:B------:R-:W-:Y:S05]  /*b990*/  YIELD ;  /* 0x0000000000007946 */ /* 0x000fea0003800000 */
[----:B------:R-:W-:Y:S02]  /*b9a0*/  ISETP.NE.AND P2, PT, R201, 0x2, PT ;  /* 0x00000002c900780c */ /* 0x000fe40003f45270 */
[C---:B------:R-:W-:Y:S01]  /*b9b0*/  ISETP.GT.AND P1, PT, R4.reuse, RZ, PT ;  /* 0x000000ff0400720c */ /* 0x040fe20003f24270 */
[----:B------:R-:W-:Y:S01]  /*b9c0*/  VIADD R4, R4, 0xffffffff ;  /* 0xffffffff04047836 */ /* 0x000fe20000000000 */
[----:B01----:R-:W-:-:S02]  /*b9d0*/  SEL R3, RZ, 0x1, P2 ;  /* 0x00000001ff037807 */ /* 0x003fc40001000000 */
[----:B------:R-:W-:Y:S02]  /*b9e0*/  SEL R201, R201, RZ, P2 ;  /* 0x000000ffc9c97207 */ /* 0x000fe40001000000 */
[----:B------:R-:W-:Y:S01]  /*b9f0*/  LOP3.LUT R212, R212, R3, RZ, 0x3c, !PT ;  /* 0x00000003d4d47212 */ /* 0x000fe200078e3cff */
[----:B------:R-:W-:Y:S06]  /*ba00*/  @!P0 BRA `(.L_x_1499) ;  /* 0x0000000000048947 */ /* 0x000fec0003800000 */
[----:B------:R-:W-:Y:S01]  /*ba10*/  BPT.TRAP 0x1 ;  /* 0x000000040000795c */ /* 0x000fe20000300000 */
.L_x_1499:
[----:B------:R-:W-:Y:S01]  /*ba20*/  IMAD R3, R201, 0x8, R19 ;  /* 0x00000008c9037824 */ /* 0x000fe200078e0213 */
[----:B------:R-:W-:-:S04]  /*ba30*/  SHF.L.U32 R0, R212, 0x1f, RZ ;  /* 0x0000001fd4007819 */ /* 0x000fc800000006ff */
[----:B------:R0:W1:Y:S01]  /*ba40*/  SYNCS.PHASECHK.TRANS64.TRYWAIT P2, [R3+URZ+0x32430], R0 ;  /* 0x03243000030075a7 */ /* 0x000062000804017f */
[----:B------:R-:W-:Y:S05]  /*ba50*/  @!P0 BRA `(.L_x_1500) ;  /* 0x0000000000048947 */ /* 0x000fea0003800000 */
[----:B------:R-:W-:Y:S01]  /*ba60*/  BPT.TRAP 0x1 ;  /* 0x000000040000795c */ /* 0x000fe20000300000 */
.L_x_1500:
[----:B------:R-:W2:Y:S01]  /*ba70*/  LDL R9, [R1+0x4c] ;  /* 0x00004c0001097983 */ /* 0x000ea20000100800 */
[----:B------:R-:W-:Y:S02]  /*ba80*/  IMAD.MOV.U32 R15, RZ, RZ, 0x40000040 ;  /* 0x40000040ff0f7424 */ /* 0x000fe400078e00ff */
[----:B--2---:R-:W-:Y:S01]  /*ba90*/  IMAD R14, R201, 0x300, R9 ;  /* 0x00000300c90e7824 */ /* 0x004fe200078e0209 */
[----:B-1----:R-:W-:Y:S06]  /*baa0*/  @P2 BRA `(.L_x_1501) ;  /* 0x0000000000082947 */ /* 0x002fec0003800000 */
[----:B------:R-:W1:Y:S02]  /*bab0*/  SYNCS.PHASECHK.TRANS64.TRYWAIT P2, [R3+URZ+0x32430], R0 ;  /* 0x03243000030075a7 */ /* 0x000e64000804017f */
[----:B-1----:R-:W-:Y:S05]  /*bac0*/  @!P2 BRA `(.L_x_1502) ;  /* 0x000000e80014a947 */ /* 0x002fea0003800000 */
.L_x_1501:
[----:B------:R-:W2:Y:S01]  /*bad0*/  LDL.64 R152, [R1+0x40] ;  /* 0x0000400001987983 */ /* 0x000ea20000100a00 */
[----:B------:R-:W-:Y:S02]  /*bae0*/  VIADD R10, R14, 0x4 ;  /* 0x000000040e0a7836 */ /* 0x000fe40000000000 */
[----:B------:R-:W-:Y:S01]  /*baf0*/  IMAD.MOV.U32 R11, RZ, RZ, 0x40000040 ;  /* 0x40000040ff0b7424 */ /* 0x000fe200078e00ff */
[----:B------:R-:W-:Y:S05]  /*bb00*/  WARPSYNC.ALL ;  /* 0x0000000000007948 */ /* 0x000fea0003800000 */
[----:B------:R-:W-:Y:S01]  /*bb10*/  R2UR UR10, R10 ;  /* 0x000000000a0a72ca */ /* 0x000fe200000e0000 */
[----:B------:R-:W3:Y:S01]  /*bb20*/  LDL.64 R20, [R1+0x28] ;  /* 0x0000280001147983 */ /* 0x000ee20000100a00 */
[----:B------:R-:W-:Y:S01]  /*bb30*/  R2UR UR11, R11 ;  /* 0x000000000b0b72ca */ /* 0x000fe200000e0000 */
[C---:B------:R-:W-:Y:S01]  /*bb40*/  VIADD R12, R14.reuse, 0x2 ;  /* 0x000000020e0c7836 */ /* 0x040fe20000000000 */
[C---:B------:R-:W-:Y:S01]  /*bb50*/  R2UR UR18, R14.reuse ;  /* 0x000000000e1272ca */ /* 0x040fe200000e0000 */
[----:B------:R-:W4:Y:S01]  /*bb60*/  LDL.64 R10, [R1+0x38] ;  /* 0x00003800010a7983 */ /* 0x000f220000100a00 */
[----:B------:R-:W-:Y:S01]  /*bb70*/  IMAD.MOV.U32 R13, RZ, RZ, 0x40000040 ;  /* 0x40000040ff0d7424 */ /* 0x000fe200078e00ff */
[----:B------:R-:W-:Y:S01]  /*bb80*/  R2UR UR19, R15 ;  /* 0x000000000f1372ca */ /* 0x000fe200000e0000 */
[----:B------:R-:W-:Y:S01]  /*bb90*/  VIADD R14, R14, 0x6 ;  /* 0x000000060e0e7836 */ /* 0x000fe20000000000 */
[----:B------:R-:W-:-:S02]  /*bba0*/  R2UR UR14, R12 ;  /* 0x000000000c0e72ca */ /* 0x000fc400000e0000 */
[----:B------:R-:W-:Y:S02]  /*bbb0*/  R2UR UR15, R13 ;  /* 0x000000000d0f72ca */ /* 0x000fe400000e0000 */
[----:B------:R-:W5:Y:S01]  /*bbc0*/  LDL.64 R12, [R1+0x30] ;  /* 0x00003000010c7983 */ /* 0x000f620000100a00 */
[----:B--2---:R-:W-:Y:S02]  /*bbd0*/  R2UR UR16, R152 ;  /* 0x00000000981072ca */ /* 0x004fe400000e0000 */
[----:B------:R-:W-:Y:S02]  /*bbe0*/  R2UR UR17, R153 ;  /* 0x00000000991172ca */ /* 0x000fe400000e0000 */
[----:B------:R-:W-:-:S11]  /*bbf0*/  WARPGROUP.ARRIVE ;  /* 0x00000000000079c5 */ /* 0x000fd60000000000 */
[----:B------:R-:W-:Y:S01]  /*bc00*/  HGMMA.64x96x16.F32.BF16 R152, gdesc[UR16], RZ, !UPT, gsb0 ;  /* 0x01600000109879f0 */ /* 0x000fe2000c0018ff */
[----:B----4-:R-:W-:Y:S02]  /*bc10*/  R2UR UR12, R10 ;  /* 0x000000000a0c72ca */ /* 0x010fe400000e0000 */
[----:B------:R-:W-:Y:S02]  /*bc20*/  R2UR UR13, R11 ;  /* 0x000000000b0d72ca */ /* 0x000fe400000e0000 */
[----:B-----5:R-:W-:Y:S02]  /*bc30*/  R2UR UR8, R12 ;  /* 0x000000000c0872ca */ /* 0x020fe400000e0000 */
[----:B------:R-:W-:Y:S01]  /*bc40*/  R2UR UR9, R13 ;  /* 0x000000000d0972ca */ /* 0x000fe200000e0000 */
[----:B------:R-:W-:Y:S02]  /*bc50*/  WARPGROUP.DEPBAR.LE gsb0, 0x0 ;  /* 0x00008000000079c5 */ /* 0x000fe40000010000 */
[----:B------:R-:W-:-:S06]  /*bc60*/  WARPGROUP.ARRIVE ;  /* 0x00000000000079c5 */ /* 0x000fcc0000000000 */
[----:B------:R-:W-:Y:S01]  /*bc70*/  HGMMA.64x96x16.F32.BF16 R152, gdesc[UR12], R152, gsb0 ;  /* 0x016000000c9879f0 */ /* 0x000fe20008001898 */
[----:B------:R-:W-:Y:S01]  /*bc80*/  IMAD.MOV.U32 R15, RZ, RZ, 0x40000040 ;  /* 0x40000040ff0f7424 */ /* 0x000fe200078e00ff */
[----:B------:R-:W-:Y:S02]  /*bc90*/  R2UR UR6, R14 ;  /* 0x000000000e0672ca */ /* 0x000fe400000e0000 */
[----:B---3--:R-:W-:Y:S02]  /*bca0*/  R2UR UR4, R20 ;  /* 0x00000000140472ca */ /* 0x008fe400000e0000 */
        /* <DEDUP_REMOVED lines=11> */
.L_x_1503:
[----:B------:R2:W3:Y:S01]  /*bd60*/  SYNCS.PHASECHK.TRANS64.TRYWAIT P2, [R3+URZ+0x32450], R0 ;  /* 0x03245000030075a7 */ /* 0x0004e2000804017f */
[----:B------:R-:W-:Y:S05]  /*bd70*/  @!P0 BRA `(.L_x_1504) ;  /* 0x0000000000048947 */ /* 0x000fea0003800000 */
[----:B------:R-:W-:Y:S01]  /*bd80*/  BPT.TRAP 0x1 ;  /* 0x000000040000795c */ /* 0x000fe20000300000 */
.L_x_1504:
[----:B---3--:R-:W-:Y:S05]  /*bd90*/  @P2 BRA `(.L_x_1505) ;  /* 0x0000000000082947 */ /* 0x008fea0003800000 */
[----:B------:R-:W3:Y:S02]  /*bda0*/  SYNCS.PHASECHK.TRANS64.TRYWAIT P2, [R3+URZ+0x32450], R0 ;  /* 0x03245000030075a7 */ /* 0x000ee4000804017f */
[----:B---3--:R-:W-:Y:S05]  /*bdb0*/  @!P2 BRA `(.L_x_1506) ;  /* 0x000000e4006ca947 */ /* 0x008fea0003800000 */
.L_x_1505:
[----:B------:R-:W4:Y:S04]  /*bdc0*/  LDL R9, [R1+0x50] ;  /* 0x0000500001097983 */ /* 0x000f280000100800 */
[----:B------:R-:W4:Y:S04]  /*bdd0*/  LDL.64 R20, [R1+0x20] ;  /* 0x0000200001147983 */ /* 0x000f280000100a00 */
[----:B------:R-:W4:Y:S04]  /*bde0*/  LDL.64 R14, [R1+0x18] ;  /* 0x00001800010e7983 */ /* 0x000f280000100a00 */
[----:B------:R0:W-:Y:S04]  /*bdf0*/  STL.64 [R1+0x88], R2 ;  /* 0x0000880201007387 */ /* 0x0001e80000100a00 */
[----:B0123--:R-:W2:Y:S01]  /*be00*/  LDL.64 R2, [R1+0x10] ;  /* 0x0000100001027983 */ /* 0x00fea20000100a00 */
[----:B------:R-:W-:Y:S05]  /*be10*/  WARPSYNC.ALL ;  /* 0x0000000000007948 */ /* 0x000fea0003800000 */
[----:B------:R-:W-:-:S05]  /*be20*/  IMAD.MOV.U32 R11, RZ, RZ, 0x40000040 ;  /* 0x40000040ff0b7424 */ /* 0x000fca00078e00ff */
[----:B------:R-:W-:Y:S01]  /*be30*/  R2UR UR7, R11 ;  /* 0x000000000b0772ca */ /* 0x000fe200000e0000 */
[----:B------:R-:W-:Y:S01]  /*be40*/  WARPGROUP.ARRIVE ;  /* 0x00000000000079c5 */ /* 0x000fe20000000000 */
[----:B------:R-:W-:Y:S02]  /*be50*/  IMAD.MOV.U32 R13, RZ, RZ, 0x40000040 ;  /* 0x40000040ff0d7424 */ /* 0x000fe400078e00ff */
[----:B----4-:R-:W-:Y:S01]  /*be60*/  IMAD R10, R201, 0xc00, R9 ;  /* 0x00000c00c90a7824 */ /* 0x010fe200078e0209 */
[----:B------:R-:W-:Y:S02]  /*be70*/  R2UR UR4, R20 ;  /* 0x00000000140472ca */ /* 0x000fe400000e0000 */
[----:B------:R-:W-:Y:S02]  /*be80*/  R2UR UR5, R21 ;  /* 0x00000000150572ca */ /* 0x000fe400000e0000 */
[----:B------:R-:W3:Y:S01]  /*be90*/  LDL.64 R20, [R1+0x8] ;  /* 0x0000080001147983 */ /* 0x000ee20000100a00 */
[----:B------:R-:W-:-:S13]  /*bea0*/  R2UR UR6, R10 ;  /* 0x000000000a0672ca */ /* 0x000fda00000e0000 */
[----:B------:R-:W-:Y:S01]  /*beb0*/  HGMMA.64x96x16.F32.BF16 R152, gdesc[UR4], R152, gsb0 ;  /* 0x01600000049879f0 */ /* 0x000fe20008001898 */
[----:B------:R-:W-:Y:S01]  /*bec0*/  VIADD R12, R10, 0x2 ;  /* 0x000000020a0c7836 */ /* 0x000fe20000000000 */
[----:B------:R-:W-:Y:S02]  /*bed0*/  R2UR UR4, R14 ;  /* 0x000000000e0472ca */ /* 0x000fe400000e0000 */
[----:B------:R-:W-:Y:S02]  /*bee0*/  R2UR UR5, R15 ;  /* 0x000000000f0572ca */ /* 0x000fe400000e0000 */
[----:B------:R-:W4:Y:S01]  /*bef0*/  LDL.64 R14, [R1] ;  /* 0x00000000010e7983 */ /* 0x000f220000100a00 */
[----:B------:R-:W-:Y:S02]  /*bf00*/  R2UR UR6, R12 ;  /* 0x000000000c0672ca */ /* 0x000fe400000e0000 */
[----:B------:R-:W-:Y:S01]  /*bf10*/  R2UR UR7, R13 ;  /* 0x000000000d0772ca */ /* 0x000fe200000e0000 */
[----:B------:R-:W-:-:S02]  /*bf20*/  VIADD R12, R10, 0x4 ;  /* 0x000000040a0c7836 */ /* 0x000fc40000000000 */
[----:B------:R-:W-:Y:S01]  /*bf30*/  IMAD.MOV.U32 R13, RZ, RZ, 0x40000040 ;  /* 0x40000040ff0d7424 */ /* 0x000fe200078e00ff */
[----:B------:R-:W-:Y:S02]  /*bf40*/  WARPGROUP.DEPBAR.LE gsb0, 0x0 ;  /* 0x00008000000079c5 */ /* 0x000fe40000010000 */
[----:B------:R-:W-:-:S07]  /*bf50*/  WARPGROUP.ARRIVE ;  /* 0x00000000000079c5 */ /* 0x000fce0000000000 */
[----:B------:R-:W-:Y:S01]  /*bf60*/  HGMMA.64x96x16.F32.BF16 R152, gdesc[UR4], R152, gsb0 ;  /* 0x01600000049879f0 */ /* 0x000fe20008001898 */
[----:B------:R-:W-:Y:S02]  /*bf70*/  R2UR UR6, R12 ;  /* 0x000000000c0672ca */ /* 0x000fe400000e0000 */
[----:B------:R-:W-:Y:S02]  /*bf80*/  R2UR UR7, R13 ;  /* 0x000000000d0772ca */ /* 0x000fe400000e0000 */
[----:B--2---:R-:W-:Y:S02]  /*bf90*/  R2UR UR4, R2 ;  /* 0x00000000020472ca */ /* 0x004fe400000e0000 */
[----:B------:R-:W-:Y:S01]  /*bfa0*/  R2UR UR5, R3 ;  /* 0x00000000030572ca */ /* 0x000fe200000e0000 */
[----:B------:R-:W-:Y:S01]  /*bfb0*/  VIADD R12, R10, 0x6 ;  /* 0x000000060a0c7836 */ /* 0x000fe20000000000 */
[----:B------:R0:W5:Y:S01]  /*bfc0*/  LDL.LU.64 R2, [R1+0x88] ;  /* 0x0000880001027983 */ /* 0x0001620000300a00 */
[----:B------:R-:W-:Y:S01]  /*bfd0*/  IMAD.MOV.U32 R13, RZ, RZ, 0x40000040 ;  /* 0x40000040ff0d7424 */ /* 0x000fe200078e00ff */
[----:B------:R-:W-:-:S02]  /*bfe0*/  WARPGROUP.DEPBAR.LE gsb0, 0x0 ;  /* 0x00008000000079c5 */ /* 0x000fc40000010000 */
[----:B------:R-:W-:-:S07]  /*bff0*/  WARPGROUP.ARRIVE ;  /* 0x00000000000079c5 */ /* 0x000fce0000000000 */
[----:B------:R-:W-:Y:S01]  /*c000*/  HGMMA.64x96x16.F32.BF16 R152, gdesc[UR4], R152, gsb0 ;  /* 0x01600000049879f0 */ /* 0x000fe20008001898 */
[----:B------:R-:W-:Y:S02]  /*c010*/  R2UR UR6, R12 ;  /* 0x000000000c0672ca */ /* 0x000fe400000e0000 */
[----:B------:R-:W-:Y:S02]  /*c020*/  R2UR UR7, R13 ;  /* 0x000000000d0772ca */ /* 0x000fe400000e0000 */
[----:B---3--:R-:W-:Y:S02]  /*c030*/  R2UR UR4, R20 ;  /* 0x00000000140472ca */ /* 0x008fe400000e0000 */
[----:B------:R-:W-:Y:S01]  /*c040*/  R2UR UR5, R21 ;  /* 0x00000000150572ca */ /* 0x000fe200000e0000 */
[----:B------:R-:W-:Y:S02]  /*c050*/  WARPGROUP.DEPBAR.LE gsb0, 0x0 ;  /* 0x00008000000079c5 */ /* 0x000fe40000010000 */
[----:B------:R-:W-:-:S10]  /*c060*/  WARPGROUP.ARRIVE ;  /* 0x00000000000079c5 */ /* 0x000fd40000000000 */
[----:B------:R-:W-:Y:S01]  /*c070*/  HGMMA.64x96x16.F32.BF16 R152, gdesc[UR4], R152, gsb0 ;  /* 0x01600000049879f0 */ /* 0x000fe20008001898 */
[----:B------:R-:W-:Y:S01]  /*c080*/  VIADD R12, R10, 0x300 ;  /* 0x000003000a0c7836 */ /* 0x000fe20000000000 */
[----:B------:R-:W-:Y:S02]  /*c090*/  MOV R13, 0x40000040 ;  /* 0x40000040000d7802 */ /* 0x000fe40000000f00 */
[----:B----4-:R-:W-:Y:S02]  /*c0a0*/  R2UR UR4, R14 ;  /* 0x000000000e0472ca */ /* 0x010fe400000e0000 */
[----:B------:R-:W-:Y:S02]  /*c0b0*/  R2UR UR6, R12 ;  /* 0x000000000c0672ca */ /* 0x000fe400000e0000 */
        /* <DEDUP_REMOVED lines=9> */
[----:B------:R-:W-:Y:S02]  /*c150*/  R2UR UR4, R228 ;  /* 0x00000000e40472ca */ /* 0x000fe400000e0000 */
[----:B------:R-:W-:Y:S01]  /*c160*/  R2UR UR5, R229 ;  /* 0x00000000e50572ca */ /* 0x000fe200000e0000 */
[----:B------:R-:W-:Y:S02]  /*c170*/  VIADD R12, R10, 0x304 ;  /* 0x000003040a0c7836 */ /* 0x000fe40000000000 */
[----:B------:R-:W-:Y:S01]  /*c180*/  IMAD.MOV.U32 R13, RZ, RZ, 0x40000040 ;  /* 0x40000040ff0d7424 */ /* 0x000fe200078e00ff */
[----:B------:R-:W-:-:S02]  /*c190*/  WARPGROUP.DEPBAR.LE gsb0, 0x0 ;  /* 0x00008000000079c5 */ /* 0x000fc40000010000 */
        /* <DEDUP_REMOVED lines=39> */
[----:B------:R-:W-:Y:S01]  /*c410*/  R2UR UR7, R13 ;  /* 0x000000000d0772ca */ /* 0x000fe200000e0000 */
[----:B------:R-:W-:Y:S01]  /*c420*/  UMOV UR4, UR56 ;  /* 0x0000003800047c82 */ /* 0x000fe20008000000 */
[----:B------:R-:W-:Y:S01]  /*c430*/  UMOV UR5, UR57 ;  /* 0x0000003900057c82 */ /* 0x000fe20008000000 */
[----:B------:R-:W-:Y:S02]  /*c440*/  VIADD R12, R10, 0x606 ;  /* 0x000006060a0c7836 */ /* 0x000fe40000000000 */
[----:B------:R-:W-:Y:S01]  /*c450*/  IMAD.MOV.U32 R13, RZ, RZ, 0x40000040 ;  /* 0x40000040ff0d7424 */ /* 0x000fe200078e00ff */
[----:B------:R-:W-:Y:S02]  /*c460*/  WARPGROUP.DEPBAR.LE gsb0, 0x0 ;  /* 0x00008000000079c5 */ /* 0x000fe40000010000 */
[----:B------:R-:W-:-:S06]  /*c470*/  WARPGROUP.ARRIVE ;  /* 0x00000000000079c5 */ /* 0x000fcc0000000000 */
        /* <DEDUP_REMOVED lines=23> */
[----:B------:R-:W-:Y:S01]  /*c5f0*/  VIADD R12, R10, 0x904 ;  /* 0x000009040a0c7836 */ /* 0x000fe20000000000 */
[----:B------:R-:W-:Y:S01]  /*c600*/  MOV R13, 0x40000040 ;  /* 0x40000040000d7802 */ /* 0x000fe20000000f00 */
        /* <DEDUP_REMOVED lines=16> */
[----:B------:R-:W1:Y:S01]  /*c710*/  S2R R9, SR_TID.X ;  /* 0x0000000000097919 */ /* 0x000e620000002100 */
[----:B------:R-:W-:Y:S02]  /*c720*/  WARPGROUP.DEPBAR.LE gsb0, 0x0 ;  /* 0x00008000000079c5 */ /* 0x000fe40000010000 */
[----:B------:R-:W-:-:S07]  /*c730*/  WARPGROUP.ARRIVE ;  /* 0x00000000000079c5 */ /* 0x000fce0000000000 */
[----:B------:R-:W-:Y:S01]  /*c740*/  HGMMA.64x96x16.F32.BF16 R152, gdesc[UR4], R152, gsb0 ;  /* 0x01600000049879f0 */ /* 0x000fe20008001898 */
[----:B-1----:R-:W-:-:S04]  /*c750*/  SHF.R.U32.HI R0, RZ, 0x7, R9 ;  /* 0x00000007ff007819 */ /* 0x002fc80000011609 */
[----:B------:R-:W-:Y:S01]  /*c760*/  IADD3 R0, -R0, 0xb, RZ ;  /* 0x0000000b00007810 */ /* 0x000fe20007ffe1ff */
[----:B------:R-:W-:-:S04]  /*c770*/  WARPGROUP.DEPBAR.LE gsb0, 0x0 ;  /* 0x00008000000079c5 */ /* 0x000fc80000010000 */
[----:B------:R0:W-:Y:S06]  /*c780*/  BAR.ARV R0, 0x100 ;  /* 0x000400000000751d */ /* 0x0001ec0000002000 */
[----:B------:R-:W-:Y:S05]  /*c790*/  @!P0 BRA `(.L_x_1507) ;  /* 0x0000000000048947 */ /* 0x000fea0003800000 */
[----:B------:R-:W-:Y:S01]  /*c7a0*/  BPT.TRAP 0x1 ;  /* 0x000000040000795c */ /* 0x000fe20000300000 */
.L_x_1507:
        /* <DEDUP_REMOVED lines=84> */
[----:B------:R-:W4:Y:S08]  /*ccf0*/  MUFU.TANH R158, R158 ;  /* 0x0000009e009e7308 */ /* 0x000f300000002400 */
[----:B------:R-:W0:Y:S08]  /*cd00*/  MUFU.TANH R159, R159 ;  /* 0x0000009f009f7308 */ /* 0x000e300000002400 */
[----:B------:R-:W0:Y:S01]  /*cd10*/  MUFU.TANH R162, R162 ;  /* 0x000000a200a27308 */ /* 0x000e220000002400 */
[----:B---3--:R-:W-:-:S07]  /*cd20*/  FMNMX.FTZ R13, R13, R12, !PT ;  /* 0x0000000c0d0d7209 */ /* 0x008fce0007810000 */
[----:B------:R-:W3:Y:S01]  /*cd30*/  MUFU.TANH R163, R163 ;  /* 0x000000a300a37308 */ /* 0x000ee20000002400 */
[----:B------:R-:W1:Y:S07]  /*cd40*/  SHFL.BFLY PT, R12, R13, 0x1, 0x1f ;  /* 0x0c201f000d0c7f89 */ /* 0x000e6e00000e0000 */
[----:B------:R-:W3:Y:S08]  /*cd50*/  MUFU.TANH R166, R166 ;  /* 0x000000a600a67308 */ /* 0x000ef00000002400 */
[----:B------:R-:W3:Y:S01]  /*cd60*/  MUFU.TANH R167, R167 ;  /* 0x000000a700a77308 */ /* 0x000ee20000002400 */
[----:B-1----:R-:W-:-:S02]  /*cd70*/  FMNMX.FTZ R13, R13, R12, !PT ;  /* 0x0000000c0d0d7209 */ /* 0x002fc40007810000 */
[----:B------:R-:W1:Y:S03]  /*cd80*/  LDC R12, c[0x0][0xa80] ;  /* 0x0002a000ff0c7b82 */ /* 0x000e660000000800 */
[C---:B------:R-:W-:Y:S02]  /*cd90*/  FADD.FTZ R193, -R13.reuse, R8 ;  /* 0x000000080dc17221 */ /* 0x040fe40000010100 */
[----:B------:R2:W3:Y:S01]  /*cda0*/  MUFU.TANH R8, R170 ;  /* 0x000000aa00087308 */ /* 0x0004e20000002400 */
[-C--:B-1----:R-:W-:Y:S01]  /*cdb0*/  FMUL.FTZ R189, R13, R12.reuse ;  /* 0x0000000c0dbd7220 */ /* 0x082fe20000410000 */
[----:B------:R-:W-:-:S03]  /*cdc0*/  FMUL.FTZ R193, R193, R12 ;  /* 0x0000000cc1c17220 */ /* 0x000fc60000410000 */
[-CC-:B------:R-:W-:Y:S01]  /*cdd0*/  FFMA.FTZ R154, R9, R12.reuse, -R189.reuse ;  /* 0x0000000c099a7223 */ /* 0x180fe200000108bd */
[-CC-:B--2---:R-:W-:Y:S01]  /*cde0*/  FFMA.FTZ R170, R11, R12.reuse, -R189.reuse ;  /* 0x0000000c0baa7223 */ /* 0x184fe200000108bd */
[-CC-:B------:R-:W-:Y:S01]  /*cdf0*/  FFMA.FTZ R192, R14, R12.reuse, -R189.reuse ;  /* 0x0000000c0ec07223 */ /* 0x180fe200000108bd */
[-CC-:B------:R-:W-:Y:S01]  /*ce00*/  FFMA.FTZ R14, R152, R12.reuse, -R189.reuse ;  /* 0x0000000c980e7223 */ /* 0x180fe200000108bd */
[-CC-:B------:R-:W-:Y:S01]  /*ce10*/  FFMA.FTZ R9, R153, R12.reuse, -R189.reuse ;  /* 0x0000000c99097223 */ /* 0x180fe200000108bd */
[----:B------:R-:W-:Y:S01]  /*ce20*/  MUFU.EX2 R152, R154 ;  /* 0x0000009a00987308 */ /* 0x000fe20000000800 */
[----:B------:R-:W-:Y:S01]  /*ce30*/  FMUL.FTZ R153, R171, UR38 ;  /* 0x00000026ab997c20 */ /* 0x000fe20008410000 */
[-CC-:B------:R-:W-:Y:S01]  /*ce40*/  FFMA.FTZ R11, R157, R12.reuse, -R189.reuse ;  /* 0x0000000c9d0b7223 */ /* 0x180fe200000108bd */
[----:B------:R-:W-:Y:S01]  /*ce50*/  FMUL.FTZ R157, R174, UR38 ;  /* 0x00000026ae9d7c20 */ /* 0x000fe20008410000 */
[----:B------:R-:W-:Y:S01]  /*ce60*/  FMUL.FTZ R171, R175, UR38 ;  /* 0x00000026afab7c20 */ /* 0x000fe20008410000 */
[----:B------:R-:W-:Y:S01]  /*ce70*/  FMUL.FTZ R174, R178, UR38 ;  /* 0x00000026b2ae7c20 */ /* 0x000fe20008410000 */
[----:B------:R-:W-:Y:S01]  /*ce80*/  FMUL.FTZ R175, R179, UR38 ;  /* 0x00000026b3af7c20 */ /* 0x000fe20008410000 */
[-CC-:B------:R-:W-:Y:S01]  /*ce90*/  FFMA.FTZ R188, R10, R12.reuse, -R189.reuse ;  /* 0x0000000c0abc7223 */ /* 0x180fe200000108bd */
[----:B------:R1:W-:Y:S01]  /*cea0*/  MUFU.EX2 R154, R170 ;  /* 0x000000aa009a7308 */ /* 0x0003e20000000800 */
[----:B------:R-:W-:Y:S01]  /*ceb0*/  FMUL.FTZ R178, R182, UR38 ;  /* 0x00000026b6b27c20 */ /* 0x000fe20008410000 */
[-CC-:B------:R-:W-:Y:S01]  /*cec0*/  FFMA.FTZ R10, R156, R12.reuse, -R189.reuse ;  /* 0x0000000c9c0a7223 */ /* 0x180fe200000108bd */
[----:B------:R-:W-:Y:S01]  /*ced0*/  FMUL.FTZ R179, R183, UR38 ;  /* 0x00000026b7b37c20 */ /* 0x000fe20008410000 */
[----:B------:R-:W-:Y:S01]  /*cee0*/  FMUL.FTZ R182, R186, UR38 ;  /* 0x00000026bab67c20 */ /* 0x000fe20008410000 */
[----:B------:R-:W-:Y:S01]  /*cef0*/  FMUL.FTZ R183, R187, UR38 ;  /* 0x00000026bbb77c20 */ /* 0x000fe20008410000 */
[----:B------:R-:W-:Y:S01]  /*cf00*/  FMUL.FTZ R186, R190, UR38 ;  /* 0x00000026beba7c20 */ /* 0x000fe20008410000 */
[----:B------:R-:W-:Y:S01]  /*cf10*/  FMUL.FTZ R187, R191, UR38 ;  /* 0x00000026bfbb7c20 */ /* 0x000fe20008410000 */
[----:B------:R-:W2:Y:S01]  /*cf20*/  MUFU.TANH R153, R153 ;  /* 0x0000009900997308 */ /* 0x000ea20000002400 */
[----:B-1----:R-:W-:Y:S01]  /*cf30*/  FMNMX.FTZ R170, R181, R7, !PT ;  /* 0x00000007b5aa7209 */ /* 0x002fe20007810000 */
[----:B------:R-:W-:Y:S01]  /*cf40*/  FMUL.FTZ R190, R195, UR38 ;  /* 0x00000026c3be7c20 */ /* 0x000fe20008410000 */
[-CC-:B------:R-:W-:Y:S01]  /*cf50*/  FFMA.FTZ R15, R15, R12.reuse, -R189.reuse ;  /* 0x0000000c0f0f7223 */ /* 0x180fe200000108bd */
[--C-:B------:R-:W-:Y:S01]  /*cf60*/  FFMA.FTZ R20, R20, R12, -R189.reuse ;  /* 0x0000000c14147223 */ /* 0x100fe200000108bd */
[----:B------:R-:W-:Y:S01]  /*cf70*/  FMNMX.FTZ R170, R155, R170, !PT ;  /* 0x000000aa9baa7209 */ /* 0x000fe20007810000 */
[-CC-:B------:R-:W-:Y:S01]  /*cf80*/  FFMA.FTZ R21, R21, R12.reuse, -R189.reuse ;  /* 0x0000000c15157223 */ /* 0x180fe200000108bd */
[--C-:B------:R-:W-:Y:S01]  /*cf90*/  FFMA.FTZ R160, R160, R12, -R189.reuse ;  /* 0x0000000ca0a07223 */ /* 0x100fe200000108bd */
[----:B------:R-:W1:Y:S01]  /*cfa0*/  MUFU.TANH R157, R157 ;  /* 0x0000009d009d7308 */ /* 0x000e620000002400 */
[----:B----4-:R-:W-:Y:S01]  /*cfb0*/  FMNMX.FTZ R170, R158, R170, !PT ;  /* 0x000000aa9eaa7209 */ /* 0x010fe20007810000 */
[-CC-:B------:R-:W-:Y:S01]  /*cfc0*/  FFMA.FTZ R161, R161, R12.reuse, -R189.reuse ;  /* 0x0000000ca1a17223 */ /* 0x180fe200000108bd */
[-CC-:B------:R-:W-:Y:S01]  /*cfd0*/  FFMA.FTZ R164, R164, R12.reuse, -R189.reuse ;  /* 0x0000000ca4a47223 */ /* 0x180fe200000108bd */
[--C-:B------:R-:W-:Y:S01]  /*cfe0*/  FFMA.FTZ R165, R165, R12, -R189.reuse ;  /* 0x0000000ca5a57223 */ /* 0x100fe200000108bd */
[----:B0-----:R-:W-:Y:S01]  /*cff0*/  FMNMX.FTZ R170, R159, R170, !PT ;  /* 0x000000aa9faa7209 */ /* 0x001fe20007810000 */
[-CC-:B------:R-:W-:Y:S01]  /*d000*/  FFMA.FTZ R168, R168, R12.reuse, -R189.reuse ;  /* 0x0000000ca8a87223 */ /* 0x180fe200000108bd */
[--C-:B------:R-:W-:Y:S01]  /*d010*/  FFMA.FTZ R169, R169, R12, -R189.reuse ;  /* 0x0000000ca9a97223 */ /* 0x100fe200000108bd */
[----:B------:R-:W0:Y:S01]  /*d020*/  MUFU.TANH R171, R171 ;  /* 0x000000ab00ab7308 */ /* 0x000e220000002400 */
[----:B------:R-:W-:Y:S01]  /*d030*/  FMNMX.FTZ R170, R162, R170, !PT ;  /* 0x000000aaa2aa7209 */ /* 0x000fe20007810000 */
[-CC-:B------:R-:W-:Y:S01]  /*d040*/  FFMA.FTZ R172, R172, R12.reuse, -R189.reuse ;  /* 0x0000000cacac7223 */ /* 0x180fe200000108bd */
[-CC-:B------:R-:W-:Y:S01]  /*d050*/  FFMA.FTZ R173, R173, R12.reuse, -R189.reuse ;  /* 0x0000000cadad7223 */ /* 0x180fe200000108bd */
[--C-:B------:R-:W-:Y:S01]  /*d060*/  FFMA.FTZ R176, R176, R12, -R189.reuse ;  /* 0x0000000cb0b07223 */ /* 0x100fe200000108bd */
[----:B---3--:R-:W-:Y:S01]  /*d070*/  FMNMX.FTZ R170, R163, R170, !PT ;  /* 0x000000aaa3aa7209 */ /* 0x008fe20007810000 */
[-CC-:B------:R-:W-:Y:S01]  /*d080*/  FFMA.FTZ R177, R177, R12.reuse, -R189.reuse ;  /* 0x0000000cb1b17223 */ /* 0x180fe200000108bd */
[--C-:B------:R-:W-:Y:S01]  /*d090*/  FFMA.FTZ R180, R180, R12, -R189.reuse ;  /* 0x0000000cb4b47223 */ /* 0x100fe200000108bd */
[----:B------:R-:W3:Y:S01]  /*d0a0*/  MUFU.TANH R174, R174 ;  /* 0x000000ae00ae7308 */ /* 0x000ee20000002400 */
[----:B------:R-:W-:Y:S01]  /*d0b0*/  FMNMX.FTZ R170, R166, R170, !PT ;  /* 0x000000aaa6aa7209 */ /* 0x000fe20007810000 */
[-CC-:B------:R-:W-:Y:S01]  /*d0c0*/  FFMA.FTZ R184, R184, R12.reuse, -R189.reuse ;  /* 0x0000000cb8b87223 */ /* 0x180fe200000108bd */
[----:B------:R-:W-:Y:S01]  /*d0d0*/  FFMA.FTZ R185, R185, R12, -R189 ;  /* 0x0000000cb9b97223 */ /* 0x000fe200000108bd */
[----:B------:R-:W-:Y:S01]  /*d0e0*/  FMUL.FTZ R189, R198, UR38 ;  /* 0x00000026c6bd7c20 */ /* 0x000fe20008410000 */
[----:B------:R-:W-:Y:S01]  /*d0f0*/  FMNMX.FTZ R170, R167, R170, !PT ;  /* 0x000000aaa7aa7209 */ /* 0x000fe20007810000 */
[----:B------:R-:W-:Y:S01]  /*d100*/  FMUL.FTZ R191, R199, UR38 ;  /* 0x00000026c7bf7c20 */ /* 0x000fe20008410000 */
[----:B------:R-:W4:Y:S01]  /*d110*/  S2R R198, SR_CgaCtaId ;  /* 0x0000000000c67919 */ /* 0x000f220000008800 */
[----:B------:R-:W3:Y:S01]  /*d120*/  MUFU.EX2 R156, R193 ;  /* 0x000000c1009c7308 */ /* 0x000ee20000000800 */
[----:B------:R-:W-:Y:S01]  /*d130*/  FMNMX.FTZ R170, R8, R170, !PT ;  /* 0x000000aa08aa7209 */ /* 0x000fe20007810000 */
[----:B------:R-:W4:Y:S03]  /*d140*/  S2R R199, SR_TID.X ;  /* 0x0000000000c77919 */ /* 0x000f260000002100 */
[----:B--2---:R-:W-:-:S03]  /*d150*/  FMNMX.FTZ R170, R153, R170, !PT ;  /* 0x000000aa99aa7209 */ /* 0x004fc60007810000 */
[----:B------:R-:W2:Y:S01]  /*d160*/  MUFU.TANH R175, R175 ;  /* 0x000000af00af7308 */ /* 0x000ea20000002400 */
[----:B-1----:R-:W-:-:S04]  /*d170*/  FMNMX.FTZ R170, R157, R170, !PT ;  /* 0x000000aa9daa7209 */ /* 0x002fc80007810000 */
[----:B0-----:R-:W-:-:S03]  /*d180*/  FMNMX.FTZ R170, R171, R170, !PT ;  /* 0x000000aaabaa7209 */ /* 0x001fc60007810000 */
[----:B------:R-:W0:Y:S01]  /*d190*/  MUFU.EX2 R188, R188 ;  /* 0x000000bc00bc7308 */ /* 0x000e220000000800 */
[----:B---3--:R-:W-:Y:S01]  /*d1a0*/  FMNMX.FTZ R170, R174, R170, !PT ;  /* 0x000000aaaeaa7209 */ /* 0x008fe20007810000 */
[----:B------:R-:W-:Y:S01]  /*d1b0*/  FFMA.FTZ R5, R156, R5, R152 ;  /* 0x000000059c057223 */ /* 0x000fe20000010098 */
[-C--:B------:R-:W-:Y:S01]  /*d1c0*/  FMUL.FTZ R24, R24, R156.reuse ;  /* 0x0000009c18187220 */ /* 0x080fe20000410000 */
[-C--:B------:R-:W-:Y:S01]  /*d1d0*/  FMUL.FTZ R25, R25, R156.reuse ;  /* 0x0000009c19197220 */ /* 0x080fe20000410000 */
[-C--:B------:R-:W-:Y:S01]  /*d1e0*/  FMUL.FTZ R28, R28, R156.reuse ;  /* 0x0000009c1c1c7220 */ /* 0x080fe20000410000 */
[-C--:B------:R-:W-:Y:S01]  /*d1f0*/  FMUL.FTZ R29, R29, R156.reuse ;  /* 0x0000009c1d1d7220 */ /* 0x080fe20000410000 */
[----:B------:R-:W-:Y:S01]  /*d200*/  FMUL.FTZ R32, R32, R156 ;  /* 0x0000009c20207220 */ /* 0x000fe20000410000 */
[----:B------:R-:W1:Y:S01]  /*d210*/  MUFU.TANH R178, R178 ;  /* 0x000000b200b27308 */ /* 0x000e620000002400 */
[----:B--2---:R-:W-:Y:S01]  /*d220*/  FMNMX.FTZ R170, R175, R170, !PT ;  /* 0x000000aaafaa7209 */ /* 0x004fe20007810000 */
[-C--:B------:R-:W-:Y:S01]  /*d230*/  FMUL.FTZ R33, R33, R156.reuse ;  /* 0x0000009c21217220 */ /* 0x080fe20000410000 */
[-C--:B------:R-:W-:Y:S01]  /*d240*/  FMUL.FTZ R36, R36, R156.reuse ;  /* 0x0000009c24247220 */ /* 0x080fe20000410000 */
[-C--:B------:R-:W-:Y:S01]  /*d250*/  FMUL.FTZ R37, R37, R156.reuse ;  /* 0x0000009c25257220 */ /* 0x080fe20000410000 */
[-C--:B------:R-:W-:Y:S01]  /*d260*/  FMUL.FTZ R40, R40, R156.reuse ;  /* 0x0000009c28287220 */ /* 0x080fe20000410000 */
[-C--:B------:R-:W-:Y:S01]  /*d270*/  FMUL.FTZ R41, R41, R156.reuse ;  /* 0x0000009c29297220 */ /* 0x080fe20000410000 */
[----:B------:R-:W-:Y:S01]  /*d280*/  FMUL.FTZ R44, R44, R156 ;  /* 0x0000009c2c2c7220 */ /* 0x000fe20000410000 */
[----:B------:R-:W2:Y:S01]  /*d290*/  MUFU.TANH R179, R179 ;  /* 0x000000b300b37308 */ /* 0x000ea20000002400 */
[C---:B0-----:R-:W-:Y:S01]  /*d2a0*/  FADD.FTZ R5, R188.reuse, R5 ;  /* 0x00000005bc057221 */ /* 0x041fe20000010000 */
[----:B------:R-:W-:Y:S01]  /*d2b0*/  F2FP.BF16.F32.PACK_AB R152, R188, R152 ;  /* 0x00000098bc98723e */ /* 0x000fe200000010ff */
[----:B------:R-:W-:Y:S01]  /*d2c0*/  FMUL.FTZ R188, R194, UR38 ;  /* 0x00000026c2bc7c20 */ /* 0x000fe20008410000 */
[----:B----4-:R-:W-:Y:S01]  /*d2d0*/  SHF.R.U32.HI R199, RZ, 0x7, R199 ;  /* 0x00000007ffc77819 */ /* 0x010fe200000116c7 */
[----:B------:R-:W-:Y:S01]  /*d2e0*/  FADD.FTZ R5, R154, R5 ;  /* 0x000000059a057221 */ /* 0x000fe20000010000 */
[-C--:B------:R-:W-:Y:S01]  /*d2f0*/  FMUL.FTZ R45, R45, R156.reuse ;  /* 0x0000009c2d2d7220 */ /* 0x080fe20000410000 */
[----:B------:R-:W-:Y:S01]  /*d300*/  FMUL.FTZ R48, R48, R156 ;  /* 0x0000009c30307220 */ /* 0x000fe20000410000 */
[----:B------:R-:W0:Y:S01]  /*d310*/  MUFU.TANH R182, R182 ;  /* 0x000000b600b67308 */ /* 0x000e220000002400 */
[----:B-1----:R-:W-:Y:S01]  /*d320*/  FMNMX.FTZ R170, R178, R170, !PT ;  /* 0x000000aab2aa7209 */ /* 0x002fe20007810000 */
[-C--:B------:R-:W-:Y:S01]  /*d330*/  FMUL.FTZ R49, R49, R156.reuse ;  /* 0x0000009c31317220 */ /* 0x080fe20000410000 */
        /* <DEDUP_REMOVED lines=14> */
[----:B0-----:R-:W-:Y:S01]  /*d420*/  FMNMX.FTZ R170, R182, R170, !PT ;  /* 0x000000aab6aa7209 */ /* 0x001fe20007810000 */
[-C--:B------:R-:W-:Y:S01]  /*d430*/  FMUL.FTZ R73, R73, R156.reuse ;  /* 0x0000009c49497220 */ /* 0x080fe20000410000 */
[-C--:B------:R-:W-:Y:S01]  /*d440*/  FMUL.FTZ R76, R76, R156.reuse ;  /* 0x0000009c4c4c7220 */ /* 0x080fe20000410000 */
[-C--:B------:R-:W-:Y:S01]  /*d450*/  FMUL.FTZ R77, R77, R156.reuse ;  /* 0x0000009c4d4d7220 */ /* 0x080fe20000410000 */
[-C--:B------:R-:W-:Y:S01]  /*d460*/  FMUL.FTZ R80, R80, R156.reuse ;  /* 0x0000009c50507220 */ /* 0x080fe20000410000 */
        /* <DEDUP_REMOVED lines=42> */
[----:B------:R-:W2:Y:S01]  /*d710*/  MUFU.EX2 R192, R192 ;  /* 0x000000c000c07308 */ /* 0x000ea20000000800 */
[----:B0-----:R-:W-:Y:S01]  /*d720*/  FMNMX.FTZ R170, R189, R170, !PT ;  /* 0x000000aabdaa7209 */ /* 0x001fe20007810000 */
[-C--:B------:R-:W-:Y:S01]  /*d730*/  FMUL.FTZ R145, R145, R156.reuse ;  /* 0x0000009c91917220 */ /* 0x080fe20000410000 */
[-C--:B------:R-:W-:Y:S01]  /*d740*/  FMUL.FTZ R148, R148, R156.reuse ;  /* 0x0000009c94947220 */ /* 0x080fe20000410000 */
[----:B------:R-:W-:-:S04]  /*d750*/  FMUL.FTZ R149, R149, R156 ;  /* 0x0000009c95957220 */ /* 0x000fc80000410000 */
[----:B------:R0:W3:Y:S01]  /*d760*/  MUFU.EX2 R156, R15 ;  /* 0x0000000f009c7308 */ /* 0x0000e20000000800 */
[----:B-1----:R-:W-:-:S07]  /*d770*/  FMNMX.FTZ R170, R191, R170, !PT ;  /* 0x000000aabfaa7209 */ /* 0x002fce0007810000 */
[----:B------:R-:W-:Y:S01]  /*d780*/  MUFU.EX2 R21, R21 ;  /* 0x0000001500157308 */ /* 0x000fe20000000800 */
[C---:B--2---:R-:W-:Y:S01]  /*d790*/  FADD.FTZ R5, R192.reuse, R5 ;  /* 0x00000005c0057221 */ /* 0x044fe20000010000 */
[----:B------:R-:W-:Y:S01]  /*d7a0*/  F2FP.BF16.F32.PACK_AB R154, R192, R154 ;  /* 0x0000009ac09a723e */ /* 0x000fe200000010ff */
[----:B0-----:R-:W-:Y:S01]  /*d7b0*/  IMAD.MOV.U32 R15, RZ, RZ, 0x40000040 ;  /* 0x40000040ff0f7424 */ /* 0x001fe200078e00ff */
[----:B------:R-:W0:Y:S04]  /*d7c0*/  SHFL.BFLY PT, R192, R170, 0x2, 0x1f ;  /* 0x0c401f00aac07f89 */ /* 0x000e2800000e0000 */
[----:B------:R-:W-:Y:S01]  /*d7d0*/  MUFU.EX2 R9, R9 ;  /* 0x0000000900097308 */ /* 0x000fe20000000800 */
[----:B---3--:R-:W-:-:S07]  /*d7e0*/  FADD.FTZ R5, R156, R5 ;  /* 0x000000059c057221 */ /* 0x008fce0000010000 */
[----:B------:R-:W-:Y:S08]  /*d7f0*/  MUFU.EX2 R160, R160 ;  /* 0x000000a000a07308 */ /* 0x000ff00000000800 */
[----:B------:R-:W-:Y:S01]  /*d800*/  MUFU.EX2 R164, R164 ;  /* 0x000000a400a47308 */ /* 0x000fe20000000800 */
[----:B0-----:R-:W-:-:S07]  /*d810*/  FMNMX.FTZ R170, R170, R192, !PT ;  /* 0x000000c0aaaa7209 */ /* 0x001fce0007810000 */
[----:B------:R-:W-:Y:S01]  /*d820*/  MUFU.EX2 R168, R168 ;  /* 0x000000a800a87308 */ /* 0x000fe20000000800 */
[----:B------:R-:W0:Y:S07]  /*d830*/  SHFL.BFLY PT, R192, R170, 0x1, 0x1f ;  /* 0x0c201f00aac07f89 */ /* 0x000e2e00000e0000 */
[----:B------:R-:W-:Y:S08]  /*d840*/  MUFU.EX2 R172, R172 ;  /* 0x000000ac00ac7308 */ /* 0x000ff00000000800 */
[----:B------:R-:W-:Y:S08]  /*d850*/  MUFU.EX2 R176, R176 ;  /* 0x000000b000b07308 */ /* 0x000ff00000000800 */
[----:B------:R-:W-:Y:S01]  /*d860*/  MUFU.EX2 R180, R180 ;  /* 0x000000b400b47308 */ /* 0x000fe20000000800 */
[----:B0-----:R-:W-:-:S05]  /*d870*/  FMNMX.FTZ R170, R170, R192, !PT ;  /* 0x000000c0aaaa7209 */ /* 0x001fca0007810000 */
[C---:B------:R-:W-:Y:S01]  /*d880*/  FADD.FTZ R197, -R170.reuse, R7 ;  /* 0x00000007aac57221 */ /* 0x040fe20000010100 */
[-C--:B------:R-:W-:Y:S01]  /*d890*/  FMUL.FTZ R7, R170, R12.reuse ;  /* 0x0000000caa077220 */ /* 0x080fe20000410000 */
[----:B------:R-:W-:Y:S02]  /*d8a0*/  MUFU.EX2 R185, R185 ;  /* 0x000000b900b97308 */ /* 0x000fe40000000800 */
[-C--:B------:R-:W-:Y:S01]  /*d8b0*/  FMUL.FTZ R197, R197, R12.reuse ;  /* 0x0000000cc5c57220 */ /* 0x080fe20000410000 */
[-CC-:B------:R-:W-:Y:S01]  /*d8c0*/  FFMA.FTZ R194, R155, R12.reuse, -R7.reuse ;  /* 0x0000000c9bc27223 */ /* 0x180fe20000010807 */
        /* <DEDUP_REMOVED lines=22> */
[----:B------:R-:W-:Y:S01]  /*da30*/  FFMA.FTZ R191, R191, R12, -R7 ;  /* 0x0000000cbfbf7223 */ /* 0x000fe20000010807 */
[----:B------:R-:W-:Y:S01]  /*da40*/  IMAD.MOV.U32 R7, RZ, RZ, 0x40000040 ;  /* 0x40000040ff077424 */ /* 0x000fe200078e00ff */
[----:B------:R-:W0:Y:S04]  /*da50*/  MUFU.EX2 R197, R197 ;  /* 0x000000c500c57308 */ /* 0x000e280000000800 */
[----:B------:R-:W-:Y:S01]  /*da60*/  R2UR UR7, R7 ;  /* 0x00000000070772ca */ /* 0x000fe200000e0000 */
[----:B-----5:R-:W-:-:S03]  /*da70*/  VIADD R7, R3, 0x32440 ;  /* 0x0003244003077836 */ /* 0x020fc60000000000 */
[----:B------:R-:W1:Y:S02]  /*da80*/  MUFU.EX2 R153, R181 ;  /* 0x000000b500997308 */ /* 0x000e640000000800 */
[----:B------:R-:W-:-:S04]  /*da90*/  PRMT R7, R198, 0x654, R7 ;  /* 0x00000654c6077816 */ /* 0x000fc80000000007 */
[----:B------:R2:W-:Y:S02]  /*daa0*/  SYNCS.ARRIVE.TRANS64.RED.A1T0 RZ, [R7+URZ], RZ ;  /* 0x000000ff07ff79a7 */ /* 0x0005e4000810043f */
[----:B------:R-:W3:Y:S01]  /*dab0*/  MUFU.EX2 R194, R194 ;  /* 0x000000c200c27308 */ /* 0x000ee20000000800 */
[-C--:B0-----:R-:W-:Y:S01]  /*dac0*/  FMUL.FTZ R26, R26, R197.reuse ;  /* 0x000000c51a1a7220 */ /* 0x081fe20000410000 */
[-C--:B------:R-:W-:Y:S01]  /*dad0*/  FMUL.FTZ R27, R27, R197.reuse ;  /* 0x000000c51b1b7220 */ /* 0x080fe20000410000 */
[-C--:B------:R-:W-:Y:S01]  /*dae0*/  FMUL.FTZ R30, R30, R197.reuse ;  /* 0x000000c51e1e7220 */ /* 0x080fe20000410000 */
[-C--:B------:R-:W-:Y:S01]  /*daf0*/  FMUL.FTZ R31, R31, R197.reuse ;  /* 0x000000c51f1f7220 */ /* 0x080fe20000410000 */
[-C--:B------:R-:W-:Y:S01]  /*db00*/  FMUL.FTZ R34, R34, R197.reuse ;  /* 0x000000c522227220 */ /* 0x080fe20000410000 */
[----:B--2---:R-:W-:Y:S02]  /*db10*/  VIADD R7, R199, 0x8 ;  /* 0x00000008c7077836 */ /* 0x004fe40000000000 */
[----:B------:R-:W-:Y:S01]  /*db20*/  FMUL.FTZ R35, R35, R197 ;  /* 0x000000c523237220 */ /* 0x000fe20000410000 */
[----:B------:R-:W-:Y:S01]  /*db30*/  MUFU.EX2 R158, R158 ;  /* 0x0000009e009e7308 */ /* 0x000fe20000000800 */
[----:B-1----:R-:W-:Y:S01]  /*db40*/  FFMA.FTZ R157, R197, R6, R153 ;  /* 0x00000006c59d7223 */ /* 0x002fe20000010099 */
[----:B------:R-:W-:-:S02]  /*db50*/  IMAD R6, R201, 0xc00, R219 ;  /* 0x00000c00c9067824 */ /* 0x000fc400078e02db */
[-C--:B------:R-:W-:Y:S01]  /*db60*/  FMUL.FTZ R38, R38, R197.reuse ;  /* 0x000000c526267220 */ /* 0x080fe20000410000 */
[-C--:B------:R-:W-:Y:S01]  /*db70*/  FMUL.FTZ R39, R39, R197.reuse ;  /* 0x000000c527277220 */ /* 0x080fe20000410000 */
[-C--:B------:R-:W-:Y:S01]  /*db80*/  FMUL.FTZ R42, R42, R197.reuse ;  /* 0x000000c52a2a7220 */ /* 0x080fe20000410000 */
[-C--:B------:R-:W-:Y:S01]  /*db90*/  FMUL.FTZ R43, R43, R197.reuse ;  /* 0x000000c52b2b7220 */ /* 0x080fe20000410000 */
[----:B------:R-:W-:Y:S01]  /*dba0*/  R2UR UR6, R6 ;  /* 0x00000000060672ca */ /* 0x000fe200000e0000 */
        /* <DEDUP_REMOVED lines=55> */
[C---:B---3--:R-:W-:Y:S01]  /*df20*/  F2FP.BF16.F32.PACK_AB R153, R194.reuse, R153 ;  /* 0x00000099c299723e */ /* 0x048fe200000010ff */
[----:B------:R-:W-:Y:S01]  /*df30*/  FADD.FTZ R157, R194, R157 ;  /* 0x0000009dc29d7221 */ /* 0x000fe20000010000 */
[----:B------:R1:W-:Y:S01]  /*df40*/  BAR.SYNC.DEFER_BLOCKING R7, 0x100 ;  /* 0x000400070000751d */ /* 0x0003e20000010000 */
[----:B0-----:R-:W-:-:S05]  /*df50*/  F2FP.BF16.F32.PACK_AB R155, R181, R158 ;  /* 0x0000009eb59b723e */ /* 0x001fca00000010ff */
[----:B------:R-:W-:Y:S01]  /*df60*/  MUFU.EX2 R193, R193 ;  /* 0x000000c100c17308 */ /* 0x000fe20000000800 */
[----:B-1----:R-:W-:-:S04]  /*df70*/  FADD.FTZ R7, R158, R157 ;  /* 0x0000009d9e077221 */ /* 0x002fc80000010000 */
[----:B------:R-:W-:-:S03]  /*df80*/  FADD.FTZ R7, R181, R7 ;  /* 0x00000007b5077221 */ /* 0x000fc60000010000 */
[----:B------:R0:W-:Y:S08]  /*df90*/  MUFU.EX2 R158, R14 ;  /* 0x0000000e009e7308 */ /* 0x0001f00000000800 */
[----:B------:R-:W-:Y:S01]  /*dfa0*/  MUFU.EX2 R196, R196 ;  /* 0x000000c400c47308 */ /* 0x000fe20000000800 */
[----:B0-----:R-:W-:Y:S01]  /*dfb0*/  VIADD R14, R6, 0x80 ;  /* 0x00000080060e7836 */ /* 0x001fe20000000000 */
[----:B------:R-:W-:-:S06]  /*dfc0*/  WARPGROUP.ARRIVE ;  /* 0x00000000000079c5 */ /* 0x000fcc0000000000 */
[----:B------:R-:W-:Y:S01]  /*dfd0*/  HGMMA.64x256x16.F32.BF16 R24, R152, gdesc[UR4].tnspB, R24, gsb0 ;  /* 0x43e0000498187df0 */ /* 0x000fe20008001818 */
[----:B------:R-:W-:Y:S01]  /*dfe0*/  MUFU.EX2 R195, R195 ;  /* 0x000000c300c37308 */ /* 0x000fe20000000800 */
[----:B------:R-:W-:Y:S02]  /*dff0*/  R2UR UR6, R14 ;  /* 0x000000000e0672ca */ /* 0x000fe400000e0000 */
[----:B------:R-:W-:-:S05]  /*e000*/  R2UR UR7, R15 ;  /* 0x000000000f0772ca */ /* 0x000fca00000e0000 */
[----:B------:R-:W-:Y:S08]  /*e010*/  MUFU.EX2 R166, R166 ;  /* 0x000000a600a67308 */ /* 0x000ff00000000800 */
[----:B------:R-:W0:Y:S08]  /*e020*/  MUFU.EX2 R167, R167 ;  /* 0x000000a700a77308 */ /* 0x000e300000000800 */
[----:B------:R-:W-:Y:S08]  /*e030*/  MUFU.EX2 R192, R192 ;  /* 0x000000c000c07308 */ /* 0x000ff00000000800 */
[----:B------:R-:W1:Y:S08]  /*e040*/  MUFU.EX2 R171, R171 ;  /* 0x000000ab00ab7308 */ /* 0x000e700000000800 */
        /* <DEDUP_REMOVED lines=11> */
[----:B------:R-:W-:-:S07]  /*e100*/  WARPGROUP.DEPBAR.LE gsb0, 0x0 ;  /* 0x00008000000079c5 */ /* 0x000fce0000010000 */
[----:B------:R-:W2:Y:S01]  /*e110*/  MUFU.EX2 R152, R20 ;  /* 0x0000001400987308 */ /* 0x000ea20000000800 */
[----:B0-----:R-:W-:Y:S02]  /*e120*/  F2FP.BF16.F32.PACK_AB R153, R167, R166 ;  /* 0x000000a6a799723e */ /* 0x001fe400000010ff */
[----:B-1----:R-:W-:-:S05]  /*e130*/  F2FP.BF16.F32.PACK_AB R155, R171, R192 ;  /* 0x000000c0ab9b723e */ /* 0x002fca00000010ff */
[----:B------:R0:W1:Y:S08]  /*e140*/  MUFU.EX2 R20, R159 ;  /* 0x0000009f00147308 */ /* 0x0000700000000800 */
[----:B------:R3:W-:Y:S01]  /*e150*/  MUFU.EX2 R154, R11 ;  /* 0x0000000b009a7308 */ /* 0x0007e20000000800 */
[C---:B--2---:R-:W-:Y:S01]  /*e160*/  FADD.FTZ R5, R152.reuse, R5 ;  /* 0x0000000598057221 */ /* 0x044fe20000010000 */
[----:B------:R-:W-:-:S02]  /*e170*/  F2FP.BF16.F32.PACK_AB R156, R152, R156 ;  /* 0x0000009c989c723e */ /* 0x000fc400000010ff */
[----:B0-----:R-:W-:Y:S01]  /*e180*/  F2FP.BF16.F32.PACK_AB R159, R195, R196 ;  /* 0x000000c4c39f723e */ /* 0x001fe200000010ff */
[----:B------:R-:W-:-:S03]  /*e190*/  FADD.FTZ R5, R21, R5 ;  /* 0x0000000515057221 */ /* 0x000fc60000010000 */
[----:B------:R0:W2:Y:S01]  /*e1a0*/  MUFU.EX2 R152, R10 ;  /* 0x0000000a00987308 */ /* 0x0000a20000000800 */
[C---:B------:R-:W-:Y:S01]  /*e1b0*/  FADD.FTZ R5, R158.reuse, R5 ;  /* 0x000000059e057221 */ /* 0x040fe20000010000 */
[----:B------:R-:W-:Y:S01]  /*e1c0*/  F2FP.BF16.F32.PACK_AB R158, R158, R21 ;  /* 0x000000159e9e723e */ /* 0x000fe200000010ff */
[----:B---3--:R-:W-:Y:S01]  /*e1d0*/  IMAD.MOV.U32 R11, RZ, RZ, 0x40000040 ;  /* 0x40000040ff0b7424 */ /* 0x008fe200078e00ff */
[----:B-1----:R-:W-:Y:S01]  /*e1e0*/  F2FP.BF16.F32.PACK_AB R157, R193, R20 ;  /* 0x00000014c19d723e */ /* 0x002fe200000010ff */
[----:B------:R-:W-:Y:S01]  /*e1f0*/  FADD.FTZ R5, R9, R5 ;  /* 0x0000000509057221 */ /* 0x000fe20000010000 */
[----:B------:R-:W-:Y:S02]  /*e200*/  FADD.FTZ R7, R20, R7 ;  /* 0x0000000714077221 */ /* 0x000fe40000010000 */
[----:B------:R-:W-:Y:S01]  /*e210*/  WARPGROUP.ARRIVE ;  /* 0x00000000000079c5 */ /* 0x000fe20000000000 */
[----:B0-----:R-:W-:Y:S02]  /*e220*/  VIADD R10, R6, 0x100 ;  /* 0x00000100060a7836 */ /* 0x001fe40000000000 */
[----:B------:R-:W-:-:S03]  /*e230*/  FADD.FTZ R7, R193, R7 ;  /* 0x00000007c1077221 */ /* 0x000fc60000010000 */
[----:B------:R-:W-:Y:S01]  /*e240*/  HGMMA.64x256x16.F32.BF16 R24, R156, gdesc[UR4].tnspB, R24, gsb0 ;  /* 0x43e000049c187df0 */ /* 0x000fe20008001818 */
[----:B------:R-:W-:Y:S01]  /*e250*/  R2UR UR6, R10 ;  /* 0x000000000a0672ca */ /* 0x000fe200000e0000 */
[----:B------:R-:W-:Y:S02]  /*e260*/  VIADD R10, R6, 0x180 ;  /* 0x00000180060a7836 */ /* 0x000fe40000000000 */
[C---:B--2---:R-:W-:Y:S01]  /*e270*/  FADD.FTZ R5, R152.reuse, R5 ;  /* 0x0000000598057221 */ /* 0x044fe20000010000 */
[----:B------:R-:W-:Y:S01]  /*e280*/  R2UR UR7, R11 ;  /* 0x000000000b0772ca */ /* 0x000fe200000e0000 */
[----:B------:R-:W-:Y:S01]  /*e290*/  IMAD.MOV.U32 R11, RZ, RZ, 0x40000040 ;  /* 0x40000040ff0b7424 */ /* 0x000fe200078e00ff */
[----:B------:R-:W-:Y:S01]  /*e2a0*/  F2FP.BF16.F32.PACK_AB R152, R152, R9 ;  /* 0x000000099898723e */ /* 0x000fe200000010ff */
[----:B------:R-:W-:Y:S01]  /*e2b0*/  FADD.FTZ R5, R154, R5 ;  /* 0x000000059a057221 */ /* 0x000fe20000010000 */
[----:B------:R-:W-:Y:S01]  /*e2c0*/  F2FP.BF16.F32.PACK_AB R154, R160, R154 ;  /* 0x0000009aa09a723e */ /* 0x000fe200000010ff */
[----:B------:R-:W-:-:S02]  /*e2d0*/  IMAD.MOV.U32 R9, RZ, RZ, 0x40000040 ;  /* 0x40000040ff097424 */ /* 0x000fc400078e00ff */
[----:B------:R-:W-:Y:S01]  /*e2e0*/  FADD.FTZ R7, R196, R7 ;  /* 0x00000007c4077221 */ /* 0x000fe20000010000 */
[----:B------:R-:W-:-:S03]  /*e2f0*/  FADD.FTZ R5, R160, R5 ;  /* 0x00000005a0057221 */ /* 0x000fc60000010000 */
[----:B------:R-:W-:-:S04]  /*e300*/  FADD.FTZ R7, R195, R7 ;  /* 0x00000007c3077221 */ /* 0x000fc80000010000 */
[----:B------:R-:W-:-:S04]  /*e310*/  FADD.FTZ R7, R166, R7 ;  /* 0x00000007a6077221 */ /* 0x000fc80000010000 */
[----:B------:R-:W-:-:S04]  /*e320*/  FADD.FTZ R7, R167, R7 ;  /* 0x00000007a7077221 */ /* 0x000fc80000010000 */
[----:B------:R-:W-:-:S04]  /*e330*/  FADD.FTZ R7, R192, R7 ;  /* 0x00000007c0077221 */ /* 0x000fc80000010000 */
[----:B------:R-:W-:Y:S01]  /*e340*/  FADD.FTZ R7, R171, R7 ;  /* 0x00000007ab077221 */ /* 0x000fe20000010000 */
[----:B------:R-:W-:Y:S02]  /*e350*/  WARPGROUP.DEPBAR.LE gsb0, 0x0 ;  /* 0x00008000000079c5 */ /* 0x000fe40000010000 */
[----:B------:R-:W-:-:S06]  /*e360*/  WARPGROUP.ARRIVE ;  /* 0x00000000000079c5 */ /* 0x000fcc0000000000 */
[----:B------:R-:W-:Y:S01]  /*e370*/  HGMMA.64x256x16.F32.BF16 R24, R152, gdesc[UR4].tnspB, R24, gsb0 ;  /* 0x43e0000498187df0 */ /* 0x000fe20008001818 */
[----:B------:R-:W-:Y:S01]  /*e380*/  R2UR UR6, R10 ;  /* 0x000000000a0672ca */ /* 0x000fe200000e0000 */
[----:B------:R-:W-:Y:S01]  /*e390*/  VIADD R10, R6, 0x200 ;  /* 0x00000200060a7836 */ /* 0x000fe20000000000 */
[----:B------:R-:W-:Y:S01]  /*e3a0*/  R2UR UR7, R11 ;  /* 0x000000000b0772ca */ /* 0x000fe200000e0000 */
[----:B------:R-:W-:Y:S01]  /*e3b0*/  IMAD.MOV.U32 R11, RZ, RZ, 0x40000040 ;  /* 0x40000040ff0b7424 */ /* 0x000fe200078e00ff */
[----:B------:R-:W-:Y:S02]  /*e3c0*/  WARPGROUP.DEPBAR.LE gsb0, 0x0 ;  /* 0x00008000000079c5 */ /* 0x000fe40000010000 */
[----:B------:R-:W0:Y:S01]  /*e3d0*/  MUFU.EX2 R152, R161 ;  /* 0x000000a100987308 */ /* 0x000e220000000800 */
[----:B------:R-:W-:Y:S01]  /*e3e0*/  F2FP.BF16.F32.PACK_AB R153, R175, R174 ;  /* 0x000000aeaf99723e */ /* 0x000fe200000010ff */
[----:B------:R-:W-:Y:S01]  /*e3f0*/  FADD.FTZ R174, R174, R7 ;  /* 0x00000007aeae7221 */ /* 0x000fe20000010000 */
[----:B------:R-:W-:-:S03]  /*e400*/  F2FP.BF16.F32.PACK_AB R155, R179, R178 ;  /* 0x000000b2b39b723e */ /* 0x000fc600000010ff */
[----:B------:R-:W-:Y:S02]  /*e410*/  FADD.FTZ R175, R175, R174 ;  /* 0x000000aeafaf7221 */ /* 0x000fe40000010000 */
[----:B------:R-:W1:Y:S02]  /*e420*/  MUFU.EX2 R154, R165 ;  /* 0x000000a5009a7308 */ /* 0x000e640000000800 */
[----:B------:R-:W-:-:S04]  /*e430*/  FADD.FTZ R178, R178, R175 ;  /* 0x000000afb2b27221 */ /* 0x000fc80000010000 */
[----:B------:R-:W-:Y:S01]  /*e440*/  FADD.FTZ R179, R179, R178 ;  /* 0x000000b2b3b37221 */ /* 0x000fe20000010000 */
[----:B0-----:R-:W-:Y:S01]  /*e450*/  FADD.FTZ R5, R152, R5 ;  /* 0x0000000598057221 */ /* 0x001fe20000010000 */
[----:B------:R-:W-:-:S03]  /*e460*/  F2FP.BF16.F32.PACK_AB R152, R164, R152 ;  /* 0x00000098a498723e */ /* 0x000fc600000010ff */
[----:B------:R-:W-:-:S04]  /*e470*/  FADD.FTZ R5, R164, R5 ;  /* 0x00000005a4057221 */ /* 0x000fc80000010000 */
[----:B-1----:R-:W-:Y:S01]  /*e480*/  FADD.FTZ R5, R154, R5 ;  /* 0x000000059a057221 */ /* 0x002fe20000010000 */
[----:B------:R-:W-:-:S03]  /*e490*/  F2FP.BF16.F32.PACK_AB R154, R168, R154 ;  /* 0x0000009aa89a723e */ /* 0x000fc600000010ff */
[----:B------:R-:W-:Y:S01]  /*e4a0*/  FADD.FTZ R5, R168, R5 ;  /* 0x00000005a8057221 */ /* 0x000fe20000010000 */
[----:B------:R-:W-:-:S06]  /*e4b0*/  WARPGROUP.ARRIVE ;  /* 0x00000000000079c5 */ /* 0x000fcc0000000000 */
[----:B------:R-:W-:Y:S01]  /*e4c0*/  HGMMA.64x256x16.F32.BF16 R24, R152, gdesc[UR4].tnspB, R24, gsb0 ;  /* 0x43e0000498187df0 */ /* 0x000fe20008001818 */
[----:B------:R-:W-:Y:S02]  /*e4d0*/  R2UR UR6, R10 ;  /* 0x000000000a0672ca */ /* 0x000fe400000e0000 */
[----:B------:R-:W-:Y:S01]  /*e4e0*/  R2UR UR7, R11 ;  /* 0x000000000b0772ca */ /* 0x000fe200000e0000 */
[----:B------:R0:W-:Y:S02]  /*e4f0*/  MUFU.EX2 R10, R8 ;  /* 0x00000008000a7308 */ /* 0x0001e40000000800 */
[----:B0-----:R-:W-:Y:S01]  /*e500*/  VIADD R8, R6, 0x280 ;  /* 0x0000028006087836 */ /* 0x001fe20000000000 */
[----:B------:R-:W-:-:S05]  /*e510*/  WARPGROUP.DEPBAR.LE gsb0, 0x0 ;  /* 0x00008000000079c5 */ /* 0x000fca0000010000 */
        /* <DEDUP_REMOVED lines=9> */
[----:B------:R-:W-:Y:S02]  /*e5b0*/  F2FP.BF16.F32.PACK_AB R152, R172, R152 ;  /* 0x00000098ac98723e */ /* 0x000fe400000010ff */
[----:B------:R-:W-:Y:S01]  /*e5c0*/  FADD.FTZ R187, R10, R187 ;  /* 0x000000bb0abb7221 */ /* 0x000fe20000010000 */
        /* <DEDUP_REMOVED lines=8> */
[----:B------:R-:W-:Y:S02]  /*e650*/  WARPGROUP.DEPBAR.LE gsb0, 0x0 ;  /* 0x00008000000079c5 */ /* 0x000fe40000010000 */
[----:B------:R-:W0:Y:S01]  /*e660*/  MUFU.EX2 R152, R177 ;  /* 0x000000b100987308 */ /* 0x000e220000000800 */
[C---:B------:R-:W-:Y:S01]  /*e670*/  F2FP.BF16.F32.PACK_AB R153, R162.reuse, R10 ;  /* 0x0000000aa299723e */ /* 0x040fe200000010ff */
[----:B------:R-:W-:Y:S01]  /*e680*/  FADD.FTZ R162, R162, R187 ;  /* 0x000000bba2a27221 */ /* 0x000fe20000010000 */
[----:B------:R-:W-:-:S03]  /*e690*/  F2FP.BF16.F32.PACK_AB R155, R191, R163 ;  /* 0x000000a3bf9b723e */ /* 0x000fc600000010ff */
[----:B------:R-:W-:Y:S02]  /*e6a0*/  FADD.FTZ R162, R163, R162 ;  /* 0x000000a2a3a27221 */ /* 0x000fe40000010000 */
[----:B------:R-:W1:Y:S02]  /*e6b0*/  MUFU.EX2 R154, R184 ;  /* 0x000000b8009a7308 */ /* 0x000e640000000800 */
        /* <DEDUP_REMOVED lines=8> */
[----:B------:R-:W-:Y:S03]  /*e740*/  HGMMA.64x256x16.F32.BF16 R24, R152, gdesc[UR4].tnspB, R24, gsb0 ;  /* 0x43e0000498187df0 */ /* 0x000fe60008001818 */
[----:B------:R-:W-:Y:S02]  /*e750*/  WARPGROUP.DEPBAR.LE gsb0, 0x0 ;  /* 0x00008000000079c5 */ /* 0x000fe40000010000 */
[----:B------:R-:W-:Y:S05]  /*e760*/  @!P0 BRA `(.L_x_1508) ;  /* 0x0000000000048947 */ /* 0x000fea0003800000 */
[----:B------:R-:W-:Y:S01]  /*e770*/  BPT.TRAP 0x1 ;  /* 0x000000040000795c */ /* 0x000fe20000300000 */
.L_x_1508:
[----:B------:R-:W-:Y:S02]  /*e780*/  VIADD R3, R3, 0x32460 ;  /* 0x0003246003037836 */ /* 0x000fe40000000000 */
[----:B------:R-:W-:Y:S02]  /*e790*/  IMAD.MOV.U32 R7, RZ, RZ, R170 ;  /* 0x000000ffff077224 */ /* 0x000fe400078e00aa */
[----:B------:R-:W-:Y:S01]  /*e7a0*/  IMAD.MOV.U32 R8, RZ, RZ, R13 ;  /* 0x000000ffff087224 */ /* 0x000fe200078e000d */
[----:B------:R-:W-:-:S04]  /*e7b0*/  PRMT R3, R198, 0x654, R3 ;  /* 0x00000654c6037816 */ /* 0x000fc80000000003 */
[----:B------:R1:W-:Y:S01]  /*e7c0*/  SYNCS.ARRIVE.TRANS64.RED.A1T0 RZ, [R3+URZ], RZ ;  /* 0x000000ff03ff79a7 */ /* 0x0003e2000810043f */
[----:B------:R-:W-:Y:S05]  /*e7d0*/  @P1 BRA `(.L_x_1509) ;  /* 0xffffffd000681947 */ /* 0x000fea000383ffff */
.L_x_1498:
[----:B------:R-:W2:Y:S01]  /*e7e0*/  LDL.LU R21, [R1+0x64] ;  /* 0x0000640001157983 */ /* 0x000ea20000300800 */
[----:B------:R-:W-:Y:S05]  /*e7f0*/  WARPSYNC.ALL ;  /* 0x0000000000007948 */ /* 0x000fea0003800000 */
[----:B------:R-:W0:Y:S01]  /*e800*/  SHFL.BFLY PT, R4, R5, 0x2, 0x1f ;  /* 0x0c401f0005047f89 */ /* 0x000e2200000e0000 */
[----:B------:R-:W-:Y:S01]  /*e810*/  IADD3 R201, R201, 0x1, RZ ;  /* 0x00000001c9c97810 */ /* 0x000fe20007ffe0ff */
[----:B------:R3:W-:Y:S08]  /*e820*/  BAR.ARV R0, 0x100 ;  /* 0x000400000000751d */ /* 0x0007f00000002000 */
[----:B------:R-:W-:Y:S06]  /*e830*/  BAR.ARV 0x8, 0x180 ;  /* 0x0206000000007b1d */ /* 0x000fec0000002000 */
[----:B------:R-:W-:Y:S01]  /*e840*/  ISETP.NE.AND P0, PT, R201, 0x2, PT ;  /* 0x00000002c900780c */ /* 0x000fe20003f05270 */
[----:B---3--:R-:W-:Y:S01]  /*e850*/  IMAD.MOV.U32 R0, RZ, RZ, -0x800000 ;  /* 0xff800000ff007424 */ /* 0x008fe200078e00ff */
[----:B------:R-:W3:Y:S01]  /*e860*/  SHFL.BFLY PT, R7, R6, 0x2, 0x1f ;  /* 0x0c401f0006077f89 */ /* 0x000ee200000e0000 */
[----:B------:R-:W-:-:S02]  /*e870*/  PLOP3.LUT P1, PT, PT, PT, PT, 0x8, 0x0 ;  /* 0x000000000000781c */ /* 0x000fc40003f2e170 */
[----:B------:R-:W-:Y:S01]  /*e880*/  SEL R9, RZ, 0x1, P0 ;  /* 0x00000001ff097807 */ /* 0x000fe20000000000 */
[----:B01----:R-:W-:Y:S01]  /*e890*/  FADD.FTZ R3, R4, R5 ;  /* 0x0000000504037221 */ /* 0x003fe20000010000 */
[----:B------:R-:W-:Y:S02]  /*e8a0*/  SEL R201, R201, RZ, P0 ;  /* 0x000000ffc9c97207 */ /* 0x000fe40000000000 */
[----:B------:R-:W-:Y:S02]  /*e8b0*/  LOP3.LUT R212, R212, R9, RZ, 0x3c, !PT ;  /* 0x00000009d4d47212 */ /* 0x000fe400078e3cff */
[----:B------:R-:W0:Y:S01]  /*e8c0*/  SHFL.BFLY PT, R4, R3, 0x1, 0x1f ;  /* 0x0c201f0003047f89 */ /* 0x000e2200000e0000 */
[----:B---3--:R-:W-:-:S05]  /*e8d0*/  FADD.FTZ R7, R7, R6 ;  /* 0x0000000607077221 */ /* 0x008fca0000010000 */
[----:B------:R-:W1:Y:S01]  /*e8e0*/  SHFL.BFLY PT, R8, R7, 0x1, 0x1f ;  /* 0x0c201f0007087f89 */ /* 0x000e6200000e0000 */
[----:B0-----:R-:W-:Y:S01]  /*e8f0*/  FADD.FTZ R5, R3, R4 ;  /* 0x0000000403057221 */ /* 0x001fe20000010000 */
[----:B------:R-:W-:Y:S02]  /*e900*/  IMAD.MOV.U32 R4, RZ, RZ, RZ ;  /* 0x000000ffff047224 */ /* 0x000fe400078e00ff */
[----:B------:R-:W-:Y:S02]  /*e910*/  IMAD.MOV.U32 R3, RZ, RZ, RZ ;  /* 0x000000ffff037224 */ /* 0x000fe400078e00ff */
[----:B------:R-:W-:-:S13]  /*e920*/  FSETP.NE.FTZ.AND P2, PT, R5, RZ, PT ;  /* 0x000000ff0500720b */ /* 0x000fda0003f55000 */
[----:B------:R-:W0:Y:S01]  /*e930*/  @P2 MUFU.LG2 R9, R5 ;  /* 0x0000000500092308 */ /* 0x000e220000000c00 */
[----:B------:R-:W-:Y:S01]  /*e940*/  @P2 FMUL.FTZ R19, R12, 0.69314718246459960938 ;  /* 0x3f3172180c132820 */ /* 0x000fe20000410000 */
[----:B-1----:R-:W-:-:S05]  /*e950*/  FADD.FTZ R6, R7, R8 ;  /* 0x0000000807067221 */ /* 0x002fca0000010000 */
        /* <DEDUP_REMOVED lines=138> */
[----:B--2---:R-:W-:-:S05]  /*f200*/  VIADD R21, R21, 0x1 ;  /* 0x0000000115157836 */ /* 0x004fca0000000000 */
[----:B------:R0:W-:Y:S02]  /*f210*/  STL [R1+0x64], R21 ;  /* 0x0000641501007387 */ /* 0x0001e40000100800 */
.L_x_1454:
[----:B------:R-:W-:Y:S05]  /*f220*/  WARPSYNC.ALL ;  /* 0x0000000000007948 */ /* 0x000fea0003800000 */
[----:B------:R-:W1:Y:S01]  /*f230*/  S2R R8, SR_CgaCtaId ;  /* 0x0000000000087919 */ /* 0x000e620000008800 */
[----:B------:R-:W-:Y:S01]  /*f240*/  MOV R19, 0x400 ;  /* 0x0000040000137802 */ /* 0x000fe20000000f00 */
[----:B------:R-:W-:Y:S01]  /*f250*/  BSSY B0, `(.L_x_1510) ;  /* 0x00002f7000007945 */ /* 0x000fe20003800000 */
[----:B------:R-:W-:Y:S02]  /*f260*/  BAR.SYNC.DEFER_BLOCKING 0x5, 0x180 ;  /* 0x0146000000007b1d */ /* 0x000fe40000010000 */
[----:B-1----:R-:W-:-:S05]  /*f270*/  LEA R19, R8, R19, 0x18 ;  /* 0x0000001308137211 */ /* 0x002fca00078ec0ff */
[----:B------:R1:W0:Y:S01]  /*f280*/  LDS.128 R32, [R19+0x324d0] ;  /* 0x0324d00013207984 */ /* 0x0002220000000c00 */
[----:B------:R-:W-:Y:S06]  /*f290*/  BAR.ARV 0x4, 0x180 ;  /* 0x0106000000007b1d */ /* 0x000fec0000002000 */
[----:B------:R-:W-:Y:S05]  /*f2a0*/  @P1 BRA `(.L_x_1511) ;  /* 0x00000020001c1947 */ /* 0x000fea0003800000 */
[----:B------:R-:W2:Y:S04]  /*f2b0*/  LDL R9, [R1+0x80] ;  /* 0x0000800001097983 */ /* 0x000ea80000100800 */
[----:B------:R-:W4:Y:S01]  /*f2c0*/  LDL R51, [R1+0x5c] ;  /* 0x00005c0001337983 */ /* 0x000f220000100800 */
[----:B------:R-:W3:Y:S01]  /*f2d0*/  S2R R8, SR_SWINHI ;  /* 0x0000000000087919 */ /* 0x000ee20000002f00 */
[----:B------:R-:W-:Y:S05]  /*f2e0*/  WARPSYNC.ALL ;  /* 0x0000000000007948 */ /* 0x000fea0003800000 */
[----:B------:R-:W-:Y:S01]  /*f2f0*/  F2FP.BF16.F32.PACK_AB R11, R11, R30 ;  /* 0x0000001e0b0b723e */ /* 0x000fe200000010ff */
[----:B------:R-:W-:Y:S01]  /*f300*/  ULDC.64 UR4, c[0x0][0xd00] ;  /* 0x0003400000047ab9 */ /* 0x000fe20000000a00 */
[----:B------:R-:W-:Y:S01]  /*f310*/  F2FP.BF16.F32.PACK_AB R15, R15, R46 ;  /* 0x0000002e0f0f723e */ /* 0x000fe200000010ff */
[----:B------:R-:W4:Y:S01]  /*f320*/  LDL R55, [R1+0x7c] ;  /* 0x00007c0001377983 */ /* 0x000f220000100800 */
[----:B------:R-:W-:Y:S01]  /*f330*/  F2FP.BF16.F32.PACK_AB R25, R25, R50 ;  /* 0x000000321919723e */ /* 0x000fe200000010ff */
[----:B0-----:R-:W0:Y:S02]  /*f340*/  LDC R32, c[0x0][0xce8] ;  /* 0x00033a00ff207b82 */ /* 0x001e240000000800 */
[----:B------:R-:W4:Y:S01]  /*f350*/  LDL R90, [R1+0x68] ;  /* 0x00006800015a7983 */ /* 0x000f220000100800 */
[----:B------:R-:W-:-:S02]  /*f360*/  MOV R20, R19 ;  /* 0x0000001300147202 */ /* 0x000fc40000000f00 */
[----:B---3--:R-:W-:Y:S02]  /*f370*/  MOV R21, R8 ;  /* 0x0000000800157202 */ /* 0x008fe40000000f00 */
[----:B------:R-:W-:Y:S02]  /*f380*/  F2FP.BF16.F32.PACK_AB R27, R27, R54 ;  /* 0x000000361b1b723e */ /* 0x000fe400000010ff */
[----:B------:R-:W-:Y:S02]  /*f390*/  F2FP.BF16.F32.PACK_AB R29, R29, R58 ;  /* 0x0000003a1d1d723e */ /* 0x000fe400000010ff */
[----:B------:R-:W-:Y:S02]  /*f3a0*/  F2FP.BF16.F32.PACK_AB R30, R159, R177 ;  /* 0x000000b19f1e723e */ /* 0x000fe400000010ff */
[----:B------:R-:W-:Y:S02]  /*f3b0*/  F2FP.BF16.F32.PACK_AB R31, R31, R62 ;  /* 0x0000003e1f1f723e */ /* 0x000fe400000010ff */
[----:B------:R-:W-:-:S02]  /*f3c0*/  F2FP.BF16.F32.PACK_AB R46, R101, R100 ;  /* 0x00000064652e723e */ /* 0x000fc400000010ff */
[----:B------:R-:W-:Y:S01]  /*f3d0*/  F2FP.BF16.F32.PACK_AB R47, R103, R102 ;  /* 0x00000066672f723e */ /* 0x000fe200000010ff */
[----:B------:R-:W-:Y:S01]  /*f3e0*/  BAR.SYNC.DEFER_BLOCKING 0x1, 0x100 ;  /* 0x0044000000007b1d */ /* 0x000fe20000010000 */
[----:B--2---:R-:W-:-:S03]  /*f3f0*/  IMAD.WIDE R40, R9, 0x2, R20 ;  /* 0x0000000209287825 */ /* 0x004fc600078e0214 */
[----:B------:R-:W-:-:S04]  /*f400*/  IADD3 R48, P3, R40, 0x60, RZ ;  /* 0x0000006028307810 */ /* 0x000fc80007f7e0ff */
[----:B------:R-:W-:Y:S02]  /*f410*/  LOP3.LUT R49, R48, 0x380, RZ, 0xc0, !PT ;  /* 0x0000038030317812 */ /* 0x000fe400078ec0ff */
[C---:B------:R-:W-:Y:S02]  /*f420*/  IADD3 R13, P1, R40.reuse, 0x20, RZ ;  /* 0x00000020280d7810 */ /* 0x040fe40007f3e0ff */
[----:B------:R-:W-:Y:S02]  /*f430*/  IADD3 R44, P2, R40, 0x40, RZ ;  /* 0x00000040282c7810 */ /* 0x000fe40007f5e0ff */
[----:B------:R-:W-:Y:S02]  /*f440*/  SHF.R.U64 R49, R49, 0x3, RZ ;  /* 0x0000000331317819 */ /* 0x000fe400000012ff */
[----:B------:R-:W-:Y:S02]  /*f450*/  LOP3.LUT R12, R13, 0x380, RZ, 0xc0, !PT ;  /* 0x000003800d0c7812 */ /* 0x000fe400078ec0ff */
[----:B----4-:R-:W-:-:S02]  /*f460*/  LOP3.LUT R45, R44, 0x380, RZ, 0xc0, !PT ;  /* 0x000003802c2d7812 */ /* 0x010fc400078ec0ff */
[----:B------:R-:W-:Y:S01]  /*f470*/  LOP3.LUT R48, R49, R48, RZ, 0x3c, !PT ;  /* 0x0000003031307212 */ /* 0x000fe200078e3cff */
[--C-:B------:R-:W-:Y:S01]  /*f480*/  IMAD.X R49, RZ, RZ, R41.reuse, P3 ;  /* 0x000000ffff317224 */ /* 0x100fe200018e0629 */
[----:B------:R-:W-:Y:S02]  /*f490*/  IADD3 R72, P3, R40, 0x8020, RZ ;  /* 0x0000802028487810 */ /* 0x000fe40007f7e0ff */
[----:B------:R-:W-:Y:S02]  /*f4a0*/  SHF.R.U64 R12, R12, 0x3, RZ ;  /* 0x000000030c0c7819 */ /* 0x000fe400000012ff */
[----:B------:R-:W-:Y:S02]  /*f4b0*/  SHF.R.U64 R45, R45, 0x3, RZ ;  /* 0x000000032d2d7819 */ /* 0x000fe400000012ff */
[----:B------:R-:W-:Y:S02]  /*f4c0*/  LOP3.LUT R73, R72, 0x380, RZ, 0xc0, !PT ;  /* 0x0000038048497812 */ /* 0x000fe400078ec0ff */
[----:B------:R-:W-:Y:S01]  /*f4d0*/  LOP3.LUT R12, R12, R13, RZ, 0x3c, !PT ;  /* 0x0000000d0c0c7212 */ /* 0x000fe200078e3cff */
[--C-:B------:R-:W-:Y:S01]  /*f4e0*/  IMAD.X R13, RZ, RZ, R41.reuse, P1 ;  /* 0x000000ffff0d7224 */ /* 0x100fe200008e0629 */
[----:B------:R-:W-:Y:S01]  /*f4f0*/  LOP3.LUT R44, R45, R44, RZ, 0x3c, !PT ;  /* 0x0000002c2d2c7212 */ /* 0x000fe200078e3cff */
[----:B------:R-:W-:Y:S01]  /*f500*/  IMAD.X R45, RZ, RZ, R41, P2 ;  /* 0x000000ffff2d7224 */ /* 0x000fe200010e0629 */
[----:B------:R-:W-:-:S02]  /*f510*/  IADD3 R52, P4, R40, 0x4000, RZ ;  /* 0x0000400028347810 */ /* 0x000fc40007f9e0ff */
[C---:B------:R-:W-:Y:S02]  /*f520*/  IADD3 R56, P5, R40.reuse, 0x4020, RZ ;  /* 0x0000402028387810 */ /* 0x040fe40007fbe0ff */
        /* <DEDUP_REMOVED lines=11> */
[----:B------:R-:W-:-:S02]  /*f5e0*/  LOP3.LUT R8, R40, 0x380, RZ, 0xc0, !PT ;  /* 0x0000038028087812 */ /* 0x000fc400078ec0ff */
[----:B------:R-:W-:Y:S02]  /*f5f0*/  IADD3 R9, P3, R40, 0xc060, RZ ;  /* 0x0000c06028097810 */ /* 0x000fe40007f7e0ff */
[----:B------:R-:W-:Y:S02]  /*f600*/  SHF.R.U64 R53, R53, 0x3, RZ ;  /* 0x0000000335357819 */ /* 0x000fe400000012ff */
[----:B------:R-:W-:Y:S02]  /*f610*/  SHF.R.U64 R57, R57, 0x3, RZ ;  /* 0x0000000339397819 */ /* 0x000fe400000012ff */
[----:B------:R-:W-:Y:S02]  /*f620*/  SHF.R.U64 R61, R61, 0x3, RZ ;  /* 0x000000033d3d7819 */ /* 0x000fe400000012ff */
[----:B------:R-:W-:Y:S02]  /*f630*/  SHF.R.U64 R65, R65, 0x3, RZ ;  /* 0x0000000341417819 */ /* 0x000fe400000012ff */
[----:B------:R-:W-:-:S02]  /*f640*/  SHF.R.U64 R69, R69, 0x3, RZ ;  /* 0x0000000345457819 */ /* 0x000fc400000012ff */
[----:B------:R-:W-:Y:S02]  /*f650*/  SHF.R.U64 R8, R8, 0x3, RZ ;  /* 0x0000000308087819 */ /* 0x000fe400000012ff */
[----:B-----5:R-:W-:Y:S02]  /*f660*/  LOP3.LUT R28, R9, 0x380, RZ, 0xc0, !PT ;  /* 0x00000380091c7812 */ /* 0x020fe400078ec0ff */
        /* <DEDUP_REMOVED lines=15> */
[----:B------:R-:W-:Y:S02]  /*f760*/  LOP3.LUT R8, R8, R40, RZ, 0x3c, !PT ;  /* 0x0000002808087212 */ /* 0x000fe400078e3cff */
[----:B------:R-:W-:-:S04]  /*f770*/  SHF.R.U64 R40, R28, 0x3, RZ ;  /* 0x000000031c287819 */ /* 0x000fc800000012ff */
[----:B------:R-:W-:Y:S01]  /*f780*/  LOP3.LUT R40, R40, R9, RZ, 0x3c, !PT ;  /* 0x0000000928287212 */ /* 0x000fe200078e3cff */
[----:B------:R-:W-:Y:S01]  /*f790*/  IMAD.MOV.U32 R9, RZ, RZ, R41 ;  /* 0x000000ffff097224 */ /* 0x000fe200078e0029 */
[----:B------:R-:W-:-:S04]  /*f7a0*/  LOP3.LUT R37, R36, 0x380, RZ, 0xc0, !PT ;  /* 0x0000038024257812 */ /* 0x000fc800078ec0ff */
[----:B------:R-:W-:Y:S02]  /*f7b0*/  MOV R28, R8 ;  /* 0x00000008001c7202 */ /* 0x000fe40000000f00 */
[----:B------:R-:W-:Y:S02]  /*f7c0*/  F2FP.BF16.F32.PACK_AB R9, R10, R26 ;  /* 0x0000001a0a09723e */ /* 0x000fe400000010ff */
[----:B------:R-:W-:Y:S02]  /*f7d0*/  F2FP.BF16.F32.PACK_AB R8, R14, R167 ;  /* 0x000000a70e08723e */ /* 0x000fe400000010ff */
[----:B------:R-:W-:Y:S02]  /*f7e0*/  F2FP.BF16.F32.PACK_AB R10, R24, R168 ;  /* 0x000000a8180a723e */ /* 0x000fe400000010ff */
[----:B------:R-:W-:Y:S02]  /*f7f0*/  LOP3.LUT R77, R76, 0x380, RZ, 0xc0, !PT ;  /* 0x000003804c4d7812 */ /* 0x000fe400078ec0ff */
[----:B------:R-:W-:-:S02]  /*f800*/  LOP3.LUT R81, R80, 0x380, RZ, 0xc0, !PT ;  /* 0x0000038050517812 */ /* 0x000fc400078ec0ff */
[----:B------:R-:W-:Y:S02]  /*f810*/  LOP3.LUT R85, R84, 0x380, RZ, 0xc0, !PT ;  /* 0x0000038054557812 */ /* 0x000fe400078ec0ff */
[----:B------:R-:W-:Y:S01]  /*f820*/  LOP3.LUT R89, R88, 0x380, RZ, 0xc0, !PT ;  /* 0x0000038058597812 */ /* 0x000fe200078ec0ff */
[----:B------:R2:W-:Y:S01]  /*f830*/  STSM.16.M88.4 [R28], R8 ;  /* 0x000000081c007844 */ /* 0x0005e20000000200 */
[----:B------:R-:W-:Y:S02]  /*f840*/  SHF.R.U64 R37, R37, 0x3, RZ ;  /* 0x0000000325257819 */ /* 0x000fe400000012ff */
[----:B------:R-:W-:Y:S02]  /*f850*/  MOV R24, R12 ;  /* 0x0000000c00187202 */ /* 0x000fe40000000f00 */
[----:B------:R-:W-:Y:S02]  /*f860*/  SHF.R.U64 R77, R77, 0x3, RZ ;  /* 0x000000034d4d7819 */ /* 0x000fe400000012ff */
[----:B------:R-:W-:-:S02]  /*f870*/  SHF.R.U64 R81, R81, 0x3, RZ ;  /* 0x0000000351517819 */ /* 0x000fc400000012ff */
[----:B------:R-:W-:Y:S02]  /*f880*/  SHF.R.U64 R85, R85, 0x3, RZ ;  /* 0x0000000355557819 */ /* 0x000fe400000012ff */
[----:B------:R-:W-:Y:S02]  /*f890*/  SHF.R.U64 R89, R89, 0x3, RZ ;  /* 0x0000000359597819 */ /* 0x000fe400000012ff */
[----:B------:R-:W-:Y:S02]  /*f8a0*/  MOV R44, R44 ;  /* 0x0000002c002c7202 */ /* 0x000fe40000000f00 */
[----:B--2---:R-:W-:Y:S02]  /*f8b0*/  F2FP.BF16.F32.PACK_AB R8, R152, R169 ;  /* 0x000000a99808723e */ /* 0x004fe400000010ff */
[----:B------:R-:W-:Y:S02]  /*f8c0*/  F2FP.BF16.F32.PACK_AB R9, R7, R5 ;  /* 0x000000050709723e */ /* 0x000fe400000010ff */
[----:B------:R-:W-:-:S02]  /*f8d0*/  F2FP.BF16.F32.PACK_AB R10, R153, R171 ;  /* 0x000000ab990a723e */ /* 0x000fc400000010ff */
[----:B------:R-:W-:Y:S02]  /*f8e0*/  F2FP.BF16.F32.PACK_AB R11, R39, R38 ;  /* 0x00000026270b723e */ /* 0x000fe400000010ff */
[----:B------:R-:W-:Y:S02]  /*f8f0*/  F2FP.BF16.F32.PACK_AB R12, R154, R172 ;  /* 0x000000ac9a0c723e */ /* 0x000fe400000010ff */
[----:B------:R-:W-:Y:S02]  /*f900*/  F2FP.BF16.F32.PACK_AB R13, R43, R42 ;  /* 0x0000002a2b0d723e */ /* 0x000fe400000010ff */
[----:B------:R-:W-:Y:S01]  /*f910*/  F2FP.BF16.F32.PACK_AB R14, R155, R173 ;  /* 0x000000ad9b0e723e */ /* 0x000fe200000010ff */
[----:B------:R2:W-:Y:S01]  /*f920*/  STSM.16.M88.4 [R24], R8 ;  /* 0x0000000818007844 */ /* 0x0005e20000000200 */
        /* <DEDUP_REMOVED lines=10> */
[----:B------:R-:W-:-:S02]  /*f9d0*/  MOV R48, R48 ;  /* 0x0000003000307202 */ /* 0x000fc40000000f00 */
[----:B------:R-:W-:Y:S01]  /*f9e0*/  F2FP.BF16.F32.PACK_AB R26, R157, R175 ;  /* 0x000000af9d1a723e */ /* 0x000fe200000010ff */
[----:B------:R3:W-:Y:S01]  /*f9f0*/  STSM.16.M88.4 [R44], R12 ;  /* 0x0000000c2c007844 */ /* 0x0007e20000000200 */
[----:B------:R-:W-:Y:S02]  /*fa00*/  IADD3.X R41, RZ, R41, RZ, P3, !PT ;  /* 0x00000029ff297210 */ /* 0x000fe40001ffe4ff */
[----:B--2---:R-:W-:Y:S02]  /*fa10*/  F2FP.BF16.F32.PACK_AB R24, R156, R174 ;  /* 0x000000ae9c18723e */ /* 0x004fe400000010ff */
[----:B------:R-:W-:Y:S02]  /*fa20*/  MOV R52, R52 ;  /* 0x0000003400347202 */ /* 0x000fe40000000f00 */
[----:B------:R-:W-:Y:S02]  /*fa30*/  F2FP.BF16.F32.PACK_AB R28, R158, R176 ;  /* 0x000000b09e1c723e */ /* 0x000fe400000010ff */
[----:B------:R-:W-:-:S02]  /*fa40*/  MOV R56, R56 ;  /* 0x0000003800387202 */ /* 0x000fc40000000f00 */
[----:B------:R-:W-:Y:S02]  /*fa50*/  F2FP.BF16.F32.PACK_AB R8, R160, R178 ;  /* 0x000000b2a008723e */ /* 0x000fe400000010ff */
[----:B------:R-:W-:Y:S02]  /*fa60*/  F2FP.BF16.F32.PACK_AB R9, R67, R66 ;  /* 0x000000424309723e */ /* 0x000fe400000010ff */
[----:B------:R-:W-:Y:S02]  /*fa70*/  F2FP.BF16.F32.PACK_AB R10, R161, R179 ;  /* 0x000000b3a10a723e */ /* 0x000fe400000010ff */
[----:B------:R-:W-:Y:S02]  /*fa80*/  F2FP.BF16.F32.PACK_AB R11, R71, R70 ;  /* 0x00000046470b723e */ /* 0x000fe400000010ff */
[----:B------:R-:W-:Y:S02]  /*fa90*/  MOV R60, R60 ;  /* 0x0000003c003c7202 */ /* 0x000fe40000000f00 */
[----:B---3--:R-:W-:-:S02]  /*faa0*/  F2FP.BF16.F32.PACK_AB R12, R162, R180 ;  /* 0x000000b4a20c723e */ /* 0x008fc400000010ff */
[----:B------:R-:W-:Y:S02]  /*fab0*/  F2FP.BF16.F32.PACK_AB R13, R75, R74 ;  /* 0x0000004a4b0d723e */ /* 0x000fe400000010ff */
[----:B------:R-:W-:Y:S02]  /*fac0*/  F2FP.BF16.F32.PACK_AB R14, R163, R181 ;  /* 0x000000b5a30e723e */ /* 0x000fe400000010ff */
[----:B------:R-:W-:Y:S01]  /*fad0*/  F2FP.BF16.F32.PACK_AB R15, R79, R78 ;  /* 0x0000004e4f0f723e */ /* 0x000fe200000010ff */
[----:B------:R-:W-:Y:S01]  /*fae0*/  STSM.16.M88.4 [R48], R24 ;  /* 0x0000001830007844 */ /* 0x000fe20000000200 */
[----:B------:R-:W-:Y:S02]  /*faf0*/  MOV R5, R36 ;  /* 0x0000002400057202 */ /* 0x000fe40000000f00 */
[----:B------:R-:W-:Y:S01]  /*fb00*/  MOV R64, R64 ;  /* 0x0000004000407202 */ /* 0x000fe20000000f00 */
[----:B------:R-:W-:Y:S01]  /*fb10*/  STSM.16.M88.4 [R52], R28 ;  /* 0x0000001c34007844 */ /* 0x000fe20000000200 */
        /* <DEDUP_REMOVED lines=15> */
[----:B------:R-:W-:Y:S02]  /*fc10*/  MOV R76, R76 ;  /* 0x0000004c004c7202 */ /* 0x000fe40000000f00 */
[----:B--2---:R-:W-:Y:S02]  /*fc20*/  F2FP.BF16.F32.PACK_AB R8, R105, R104 ;  /* 0x000000686908723e */ /* 0x004fe400000010ff */
[----:B------:R-:W-:Y:S02]  /*fc30*/  F2FP.BF16.F32.PACK_AB R9, R107, R106 ;  /* 0x0000006a6b09723e */ /* 0x000fe400000010ff */
[----:B------:R-:W-:Y:S02]  /*fc40*/  F2FP.BF16.F32.PACK_AB R10, R109, R108 ;  /* 0x0000006c6d0a723e */ /* 0x000fe400000010ff */
[----:B------:R-:W-:Y:S01]  /*fc50*/  F2FP.BF16.F32.PACK_AB R11, R111, R110 ;  /* 0x0000006e6f0b723e */ /* 0x000fe200000010ff */
[----:B------:R-:W-:Y:S01]  /*fc60*/  STSM.16.M88.4 [R64], R36 ;  /* 0x0000002440007844 */ /* 0x000fe20000000200 */
[----:B------:R-:W-:-:S02]  /*fc70*/  MOV R80, R80 ;  /* 0x0000005000507202 */ /* 0x000fc40000000f00 */
[----:B---3--:R-:W-:Y:S02]  /*fc80*/  F2FP.BF16.F32.PACK_AB R12, R113, R112 ;  /* 0x00000070710c723e */ /* 0x008fe400000010ff */
[----:B------:R-:W-:Y:S02]  /*fc90*/  F2FP.BF16.F32.PACK_AB R13, R115, R114 ;  /* 0x00000072730d723e */ /* 0x000fe400000010ff */
[----:B------:R-:W-:Y:S02]  /*fca0*/  F2FP.BF16.F32.PACK_AB R14, R117, R116 ;  /* 0x00000074750e723e */ /* 0x000fe400000010ff */
[----:B------:R-:W-:Y:S01]  /*fcb0*/  F2FP.BF16.F32.PACK_AB R15, R119, R118 ;  /* 0x00000076770f723e */ /* 0x000fe200000010ff */
[----:B------:R-:W-:Y:S04]  /*fcc0*/  STSM.16.M88.4 [R68], R40 ;  /* 0x0000002844007844 */ /* 0x000fe80000000200 */
[----:B------:R-:W-:Y:S01]  /*fcd0*/  STSM.16.M88.4 [R72], R44 ;  /* 0x0000002c48007844 */ /* 0x000fe20000000200 */
[----:B------:R-:W-:-:S03]  /*fce0*/  SHF.R.S32.HI R82, RZ, 0x1f, R51 ;  /* 0x0000001fff527819 */ /* 0x000fc60000011433 */
[----:B------:R-:W-:Y:S04]  /*fcf0*/  STSM.16.M88.4 [R76], R8 ;  /* 0x000000084c007844 */ /* 0x000fe80000000200 */
[----:B------:R2:W-:Y:S01]  /*fd00*/  STSM.16.M88.4 [R80], R12 ;  /* 0x0000000c50007844 */ /* 0x0005e20000000200 */
[----:B------:R-:W-:Y:S02]  /*fd10*/  MOV R84, R84 ;  /* 0x0000005400547202 */ /* 0x000fe40000000f00 */
[----:B------:R-:W-:Y:S02]  /*fd20*/  F2FP.BF16.F32.PACK_AB R24, R121, R120 ;  /* 0x000000787918723e */ /* 0x000fe400000010ff */
[----:B------:R-:W-:Y:S02]  /*fd30*/  F2FP.BF16.F32.PACK_AB R25, R123, R122 ;  /* 0x0000007a7b19723e */ /* 0x000fe400000010ff */
[----:B------:R-:W-:-:S02]  /*fd40*/  F2FP.BF16.F32.PACK_AB R26, R125, R124 ;  /* 0x0000007c7d1a723e */ /* 0x000fc400000010ff */
[----:B------:R-:W-:Y:S02]  /*fd50*/  F2FP.BF16.F32.PACK_AB R27, R127, R126 ;  /* 0x0000007e7f1b723e */ /* 0x000fe400000010ff */
[----:B------:R-:W-:Y:S01]  /*fd60*/  ISETP.NE.U32.AND P0, PT, RZ, UR4, PT ;  /* 0x00000004ff007c0c */ /* 0x000fe2000bf05070 */
[C---:B--2---:R-:W-:Y:S01]  /*fd70*/  IMAD.SHL.U32 R12, R51.reuse, 0x4, RZ ;  /* 0x00000004330c7824 */ /* 0x044fe200078e00ff */
[----:B------:R-:W-:Y:S02]  /*fd80*/  SHF.L.U64.HI R6, R51, 0x2, R82 ;  /* 0x0000000233067819 */ /* 0x000fe40000010252 */
[----:B------:R-:W-:Y:S02]  /*fd90*/  MOV R88, R88 ;  /* 0x0000005800587202 */ /* 0x000fe40000000f00 */
[----:B------:R-:W-:Y:S02]  /*fda0*/  IADD3 R14, P1, R12, UR4, RZ ;  /* 0x000000040c0e7c10 */ /* 0x000fe4000ff3e0ff */
        /* <DEDUP_REMOVED lines=12> */
[----:B------:R-:W-:Y:S01]  /*fe70*/  STSM.16.M88.4 [R84], R24 ;  /* 0x0000001854007844 */ /* 0x000fe20000000200 */
[----:B------:R-:W-:-:S02]  /*fe80*/  ISETP.NE.AND.EX P0, PT, RZ, UR5, PT, P0 ;  /* 0x00000005ff007c0c */ /* 0x000fc4000bf05300 */
[----:B------:R-:W-:Y:S01]  /*fe90*/  IADD3.X R15, R6, UR5, RZ, P1, !PT ;  /* 0x00000005060f7c10 */ /* 0x000fe20008ffe4ff */
[----:B------:R-:W-:Y:S01]  /*fea0*/  ULDC.64 UR4, c[0x0][0xd08] ;  /* 0x0003420000047ab9 */ /* 0x000fe20000000a00 */
[----:B------:R-:W-:Y:S01]  /*feb0*/  STSM.16.M88.4 [R88], R28 ;  /* 0x0000001c58007844 */ /* 0x000fe20000000200 */
[----:B------:R-:W-:-:S03]  /*fec0*/  ISETP.NE.U32.AND P2, PT, RZ, UR4, PT ;  /* 0x00000004ff007c0c */ /* 0x000fc6000bf45070 */
[----:B------:R2:W-:Y:S01]  /*fed0*/  STSM.16.M88.4 [R5], R36 ;  /* 0x0000002405007844 */ /* 0x0005e20000000200 */
[----:B------:R-:W-:-:S03]  /*fee0*/  ISETP.NE.AND.EX P2, PT, RZ, UR5, PT, P2 ;  /* 0x00000005ff007c0c */ /* 0x000fc6000bf45320 */
[----:B------:R3:W-:Y:S01]  /*fef0*/  STSM.16.M88.4 [R7], R8 ;  /* 0x0000000807007844 */ /* 0x0007e20000000200 */
[----:B------:R-:W-:Y:S01]  /*ff00*/  IMAD.MOV.U32 R80, RZ, RZ, RZ ;  /* 0x000000ffff507224 */ /* 0x000fe200078e00ff */
[----:B------:R-:W-:Y:S08]  /*ff10*/  BAR.SYNC.DEFER_BLOCKING 0x1, 0x100 ;  /* 0x0044000000007b1d */ /* 0x000ff00000010000 */
[----:B------:R-:W-:Y:S01]  /*ff20*/  @P2 IADD3 R12, P3, R12, UR4, RZ ;  /* 0x000000040c0c2c10 */ /* 0x000fe2000ff7e0ff */
[----:B------:R-:W-:-:S02]  /*ff30*/  ULDC UR4, c[0x0][0xb88] ;  /* 0x0002e20000047ab9 */ /* 0x000fc40000000800 */
[----:B--2---:R-:W-:Y:S01]  /*ff40*/  IMAD.U32 R5, RZ, RZ, UR4 ;  /* 0x00000004ff057e24 */ /* 0x004fe2000f8e00ff */
[----:B------:R-:W-:Y:S01]  /*ff50*/  @P2 IADD3.X R13, R6, UR5, RZ, P3, !PT ;  /* 0x00000005060d2c10 */ /* 0x000fe20009ffe4ff */
[----:B------:R2:W5:Y:S04]  /*ff60*/  @P0 LDG.E R80, desc[UR60][R14.64] ;  /* 0x0000003c0e500981 */ /* 0x000568000c1e1900 */
[----:B------:R2:W5:Y:S01]  /*ff70*/  @P2 LDG.E R5, desc[UR60][R12.64] ;  /* 0x0000003c0c052981 */ /* 0x000562000c1e1900 */
[----:B0-----:R-:W-:-:S13]  /*ff80*/  ISETP.NE.AND P1, PT, R32, 0x1, PT ;  /* 0x000000012000780c */ /* 0x001fda0003f25270 */
[----:B------:R-:W0:Y:S08]  /*ff90*/  @P1 LDC R3, c[0x0][0xcec] ;  /* 0x00033b00ff031b82 */ /* 0x000e300000000800 */
[----:B------:R-:W4:Y:S01]  /*ffa0*/  @P1 LDC R24, c[0x0][0xcf0] ;  /* 0x00033c00ff181b82 */ /* 0x000f220000000800 */
[----:B---3--:R-:W-:Y:S01]  /*ffb0*/  IMAD R8, R90, 0x80, R55 ;  /* 0x000000805a087824 */ /* 0x008fe200078e0237 */
[----:B--2---:R-:W-:Y:S06]  /*ffc0*/  @P2 BRA `(.L_x_1512) ;  /* 0x0000000000102947 */ /* 0x004fec0003800000 */
[----:B------:R-:W-:Y:S05]  /*ffd0*/  @!P0 BRA `(.L_x_1512) ;  /* 0x00000000000c8947 */ /* 0x000fea0003800000 */
[----:B------:R-:W2:Y:S04]  /*ffe0*/  LDG.E R6, desc[UR60][R14.64] ;  /* 0x0000003c0e067981 */ /* 0x000ea8000c1e1900 */
[----:B-----5:R-:W2:Y:S02]  /*fff0*/  LDG.E R5, desc[UR60][R14.64+0x4] ;  /* 0x0000043c0e057981 */ /* 0x020ea4000c1e1900 */
[----:B--2---:R-:W-:-:S07]  /*10000*/  IMAD.IADD R5, R5, 0x1, -R6 ;  /* 0x0000000105057824 */ /* 0x004fce00078e0a06 */
.L_x_1512:
[----:B------:R-:W2:Y:S01]  /*10010*/  LDL.LU R89, [R1+0x60] ;  /* 0x0000600001597983 */ /* 0x000ea20000300800 */
[----:B------:R-:W3:Y:S01]  /*10020*/  S2R R6, SR_TID.X ;  /* 0x0000000000067919 */ /* 0x000ee20000002100 */
[----:B0-----:R-:W-:Y:S01]  /*10030*/  @P1 IMAD.HI.U32 R3, R8, R3, RZ ;  /* 0x0000000308031227 */ /* 0x001fe200078e00ff */
[----:B------:R-:W-:Y:S01]  /*10040*/  ULDC.64 UR4, c[0x0][0xc90] ;  /* 0x0003240000047ab9 */ /* 0x000fe20000000a00 */
[----:B-----5:R-:W-:Y:S01]  /*10050*/  SHF.R.S32.HI R81, RZ, 0x1f, R80 ;  /* 0x0000001fff517819 */ /* 0x020fe20000011450 */
[----:B------:R-:W2:Y:S01]  /*10060*/  LDL R26, [R1+0x74] ;  /* 0x00007400011a7983 */ /* 0x000ea20000100800 */
[----:B------:R-:W-:Y:S01]  /*10070*/  IMAD.MOV.U32 R11, RZ, RZ, R8 ;  /* 0x000000ffff0b7224 */ /* 0x000fe200078e0008 */
[----:B----4-:R-:W-:Y:S01]  /*10080*/  @P1 SHF.R.U32.HI R11, RZ, R24, R3 ;  /* 0x00000018ff0b1219 */ /* 0x010fe20000011603 */
[----:B------:R-:W0:Y:S01]  /*10090*/  @P1 LDC R85, c[0x0][0xcec] ;  /* 0x00033b00ff551b82 */ /* 0x000e220000000800 */
[----:B------:R-:W-:Y:S02]  /*100a0*/  SEL R82, R82, RZ, !P0 ;  /* 0x000000ff52527207 */ /* 0x000fe40004000000 */
[----:B------:R-:W-:Y:S01]  /*100b0*/  SEL R83, R51, RZ, !P0 ;  /* 0x000000ff33537207 */ /* 0x000fe20004000000 */
[----:B------:R-:W-:-:S04]  /*100c0*/  IMAD.MOV R13, RZ, RZ, -R11 ;  /* 0x000000ffff0d7224 */ /* 0x000fc800078e0a0b */
[----:B------:R-:W4:Y:S01]  /*100d0*/  @P1 LDC R87, c[0x0][0xcf0] ;  /* 0x00033c00ff571b82 */ /* 0x000f220000000800 */
[----:B---3--:R-:W-:-:S05]  /*100e0*/  VIADD R30, R6, 0xffffff80 ;  /* 0xffffff80061e7836 */ /* 0x008fca0000000000 */
[----:B------:R-:W-:-:S04]  /*100f0*/  SHF.R.S32.HI R86, RZ, 0x1f, R30 ;  /* 0x0000001fff567819 */ /* 0x000fc8000001141e */
[-C--:B------:R-:W-:Y:S02]  /*10100*/  LEA.HI R86, R86, R30.reuse, RZ, 0x3 ;  /* 0x0000001e56567211 */ /* 0x080fe400078f18ff */
[----:B------:R-:W-:Y:S02]  /*10110*/  SHF.R.S32.HI R88, RZ, 0x1f, R30 ;  /* 0x0000001fff587819 */ /* 0x000fe4000001141e */
[----:B------:R-:W-:Y:S02]  /*10120*/  LOP3.LUT R86, R86, 0xfffffff8, RZ, 0xc0, !PT ;  /* 0xfffffff856567812 */ /* 0x000fe400078ec0ff */
[----:B------:R-:W-:-:S03]  /*10130*/  LEA.HI R88, R88, R30, RZ, 0x3 ;  /* 0x0000001e58587211 */ /* 0x000fc600078f18ff */
[----:B------:R-:W-:Y:S01]  /*10140*/  IMAD.IADD R86, R30, 0x1, -R86 ;  /* 0x000000011e567824 */ /* 0x000fe200078e0a56 */
[----:B------:R-:W-:-:S03]  /*10150*/  SHF.R.S32.HI R88, RZ, 0x3, R88 ;  /* 0x00000003ff587819 */ /* 0x000fc60000011458 */
[----:B------:R-:W-:Y:S02]  /*10160*/  IMAD.SHL.U32 R3, R86, 0x8, RZ ;  /* 0x0000000856037824 */ /* 0x000fe400078e00ff */
[----:B------:R-:W-:Y:S02]  /*10170*/  IMAD R13, R32, R13, R8 ;  /* 0x0000000d200d7224 */ /* 0x000fe400078e0208 */
[----:B------:R-:W-:-:S03]  /*10180*/  IMAD R15, R88, 0x40, R3 ;  /* 0x00000040580f7824 */ /* 0x000fc600078e0203 */
[----:B------:R-:W-:Y:S02]  /*10190*/  SHF.R.S32.HI R12, RZ, 0x1f, R13 ;  /* 0x0000001fff0c7819 */ /* 0x000fe4000001140d */
[----:B------:R-:W-:-:S04]  /*101a0*/  SHF.R.S32.HI R27, RZ, 0x1f, R30 ;  /* 0x0000001fff1b7819 */ /* 0x000fc8000001141e */
[----:B------:R-:W-:-:S04]  /*101b0*/  LEA.HI R27, R27, R30, RZ, 0x7 ;  /* 0x0000001e1b1b7211 */ /* 0x000fc800078f38ff */
[----:B------:R-:W-:-:S05]  /*101c0*/  LOP3.LUT R27, R27, 0xffffff80, RZ, 0xc0, !PT ;  /* 0xffffff801b1b7812 */ /* 0x000fca00078ec0ff */
[----:B------:R-:W-:Y:S02]  /*101d0*/  IMAD.IADD R27, R30, 0x1, -R27 ;  /* 0x000000011e1b7824 */ /* 0x000fe400078e0a1b */
[C---:B------:R-:W-:Y:S02]  /*101e0*/  VIADD R93, R3.reuse, 0x80 ;  /* 0x00000080035d7836 */ /* 0x040fe40000000000 */
[C---:B------:R-:W-:Y:S02]  /*101f0*/  VIADD R95, R3.reuse, 0xc0 ;  /* 0x000000c0035f7836 */ /* 0x040fe40000000000 */
[----:B------:R-:W-:Y:S01]  /*10200*/  VIADD R91, R3, 0x40 ;  /* 0x00000040035b7836 */ /* 0x000fe20000000000 */
[----:B------:R-:W-:Y:S01]  /*10210*/  BSSY B1, `(.L_x_1513) ;  /* 0x00000cc000017945 */ /* 0x000fe20003800000 */
[----:B------:R-:W-:-:S03]  /*10220*/  SHF.R.S32.HI R92, RZ, 0x1f, R3 ;  /* 0x0000001fff5c7819 */ /* 0x000fc60000011403 */
[----:B------:R-:W-:Y:S02]  /*10230*/  SHF.R.S32.HI R94, RZ, 0x1f, R91 ;  /* 0x0000001fff5e7819 */ /* 0x000fe4000001145b */
[----:B--2---:R-:W-:-:S05]  /*10240*/  SHF.R.S32.HI R84, RZ, 0x1f, R89 ;  /* 0x0000001fff547819 */ /* 0x004fca0000011459 */
[----:B------:R-:W-:-:S04]  /*10250*/  IMAD R6, R84, UR4, RZ ;  /* 0x0000000454067c24 */ /* 0x000fc8000f8e02ff */
[C---:B------:R-:W-:Y:S02]  /*10260*/  IMAD R9, R89.reuse, UR5, R6 ;  /* 0x0000000559097c24 */ /* 0x040fe4000f8e0206 */
[----:B------:R-:W-:Y:S01]  /*10270*/  IMAD.WIDE.U32 R6, R89, UR4, R80 ;  /* 0x0000000459067c25 */ /* 0x000fe2000f8e0050 */
[----:B------:R-:W-:-:S03]  /*10280*/  ULDC.64 UR4, c[0x0][0xc98] ;  /* 0x0003260000047ab9 */ /* 0x000fc60000000a00 */
[----:B------:R-:W-:Y:S02]  /*10290*/  IMAD.IADD R7, R7, 0x1, R9 ;  /* 0x0000000107077824 */ /* 0x000fe400078e0209 */
[----:B------:R-:W-:Y:S02]  /*102a0*/  IMAD R10, R82, UR4, RZ ;  /* 0x00000004520a7c24 */ /* 0x000fe4000f8e02ff */
[----:B------:R-:W-:-:S04]  /*102b0*/  IMAD.WIDE.U32 R8, R83, UR4, R6 ;  /* 0x0000000453087c25 */ /* 0x000fc8000f8e0006 */
[----:B------:R-:W-:Y:S01]  /*102c0*/  IMAD.WIDE R6, R15, 0x2, R20 ;  /* 0x000000020f067825 */ /* 0x000fe200078e0214 */
[----:B------:R-:W-:-:S03]  /*102d0*/  SHF.R.S32.HI R15, RZ, 0x1f, R11 ;  /* 0x0000001fff0f7819 */ /* 0x000fc6000001140b */
[----:B------:R-:W-:Y:S01]  /*102e0*/  IMAD R14, R83, UR5, R10 ;  /* 0x00000005530e7c24 */ /* 0x000fe2000f8e020a */
[----:B------:R-:W-:Y:S01]  /*102f0*/  IADD3 R10, P0, R11, R8, RZ ;  /* 0x000000080b0a7210 */ /* 0x000fe20007f1e0ff */
[----:B------:R-:W-:Y:S02]  /*10300*/  ULDC.64 UR4, c[0x0][0xc88] ;  /* 0x0003220000047ab9 */ /* 0x000fe40000000a00 */
[----:B------:R-:W-:Y:S01]  /*10310*/  IMAD R12, R12, UR4, RZ ;  /* 0x000000040c0c7c24 */ /* 0x000fe2000f8e02ff */
[----:B------:R-:W-:-:S03]  /*10320*/  IADD3.X R11, R15, R9, R14, P0, !PT ;  /* 0x000000090f0b7210 */ /* 0x000fc600007fe40e */
[C---:B------:R-:W-:Y:S02]  /*10330*/  IMAD R9, R13.reuse, UR5, R12 ;  /* 0x000000050d097c24 */ /* 0x040fe4000f8e020c */
[----:B------:R-:W-:Y:S01]  /*10340*/  IMAD.WIDE.U32 R10, R13, UR4, R10 ;  /* 0x000000040d0a7c25 */ /* 0x000fe2000f8e000a */
[----:B------:R-:W-:-:S03]  /*10350*/  ULDC.64 UR4, c[0x0][0xc50] ;  /* 0x0003140000047ab9 */ /* 0x000fc60000000a00 */
[----:B------:R-:W-:Y:S01]  /*10360*/  IMAD.IADD R9, R11, 0x1, R9 ;  /* 0x000000010b097824 */ /* 0x000fe200078e0209 */
[----:B------:R-:W-:Y:S02]  /*10370*/  LEA R14, P0, R10, UR4, 0x2 ;  /* 0x000000040a0e7c11 */ /* 0x000fe4000f8010ff */
[----:B------:R-:W-:Y:S02]  /*10380*/  IADD3 R21, P2, R6, 0x1000, RZ ;  /* 0x0000100006157810 */ /* 0x000fe40007f5e0ff */
[----:B------:R-:W-:Y:S02]  /*10390*/  LEA.HI.X R15, R10, UR5, R9, 0x2, P0 ;  /* 0x000000050a0f7c11 */ /* 0x000fe400080f1409 */
[C---:B------:R-:W-:Y:S01]  /*103a0*/  IADD3 R13, P3, R6.reuse, 0x2000, RZ ;  /* 0x00002000060d7810 */ /* 0x040fe20007f7e0ff */
[----:B------:R-:W-:Y:S01]  /*103b0*/  SHFL.IDX PT, R54, R14, RZ, 0x1c1f ;  /* 0x001c1fff0e367589 */ /* 0x000fe200000e0000 */
[C---:B------:R-:W-:Y:S01]  /*103c0*/  IADD3 R29, P0, R6.reuse, 0x4000, RZ ;  /* 0x00004000061d7810 */ /* 0x040fe20007f1e0ff */
[----:B------:R-:W-:Y:S01]  /*103d0*/  IMAD.X R9, RZ, RZ, R7, P2 ;  /* 0x000000ffff097224 */ /* 0x000fe200010e0607 */
[----:B------:R-:W-:Y:S01]  /*103e0*/  IADD3 R41, P2, R6, 0x6000, RZ ;  /* 0x0000600006297810 */ /* 0x000fe20007f5e0ff */
[----:B------:R-:W-:Y:S01]  /*103f0*/  IMAD R11, R90, 0x80, R26 ;  /* 0x000000805a0b7824 */ /* 0x000fe200078e021a */
[----:B------:R-:W-:Y:S01]  /*10400*/  LOP3.LUT R28, R29, 0x380, RZ, 0xc0, !PT ;  /* 0x000003801d1c7812 */ /* 0x000fe200078ec0ff */
[----:B------:R-:W-:Y:S01]  /*10410*/  IMAD R20, R5, R32, RZ ;  /* 0x0000002005147224 */ /* 0x000fe200078e02ff */
[----:B------:R-:W-:Y:S01]  /*10420*/  LOP3.LUT R40, R41, 0x380, RZ, 0xc0, !PT ;  /* 0x0000038029287812 */ /* 0x000fe200078ec0ff */
[----:B------:R-:W-:Y:S01]  /*10430*/  ULDC.64 UR4, c[0x0][0xba0] ;  /* 0x0002e80000047ab9 */ /* 0x000fe20000000a00 */
[----:B------:R-:W-:-:S02]  /*10440*/  SHF.R.U64 R28, R28, 0x3, RZ ;  /* 0x000000031c1c7819 */ /* 0x000fc400000012ff */
[----:B------:R-:W-:Y:S02]  /*10450*/  SHF.R.U64 R40, R40, 0x3, RZ ;  /* 0x0000000328287819 */ /* 0x000fe400000012ff */
[----:B------:R-:W-:Y:S01]  /*10460*/  LOP3.LUT R28, R28, R29, RZ, 0x3c, !PT ;  /* 0x0000001d1c1c7212 */ /* 0x000fe200078e3cff */
[--C-:B------:R-:W-:Y:S01]  /*10470*/  IMAD.X R29, RZ, RZ, R7.reuse, P0 ;  /* 0x000000ffff1d7224 */ /* 0x100fe200000e0607 */
[----:B------:R-:W-:Y:S02]  /*10480*/  IADD3 R53, P0, R6, 0x9000, RZ ;  /* 0x0000900006357810 */ /* 0x000fe40007f1e0ff */
[----:B------:R-:W-:Y:S01]  /*10490*/  LOP3.LUT R40, R40, R41, RZ, 0x3c, !PT ;  /* 0x0000002928287212 */ /* 0x000fe200078e3cff */
[----:B------:R-:W-:Y:S01]  /*104a0*/  IMAD.X R41, RZ, RZ, R7, P2 ;  /* 0x000000ffff297224 */ /* 0x000fe200010e0607 */
[----:B------:R-:W-:Y:S02]  /*104b0*/  LOP3.LUT R52, R53, 0x380, RZ, 0xc0, !PT ;  /* 0x0000038035347812 */ /* 0x000fe400078ec0ff */
[----:B------:R-:W-:Y:S01]  /*104c0*/  IADD3 R61, P2, R6, 0xb000, RZ ;  /* 0x0000b000063d7810 */ /* 0x000fe20007f5e0ff */
[----:B------:R-:W2:Y:S01]  /*104d0*/  SHFL.IDX PT, R55, R15, RZ, 0x1c1f ;  /* 0x001c1fff0f377589 */ /* 0x000ea200000e0000 */
[----:B------:R-:W-:-:S02]  /*104e0*/  LOP3.LUT R12, R13, 0x380, RZ, 0xc0, !PT ;  /* 0x000003800d0c7812 */ /* 0x000fc400078ec0ff */
[----:B------:R-:W-:Y:S02]  /*104f0*/  SHF.R.U64 R52, R52, 0x3, RZ ;  /* 0x0000000334347819 */ /* 0x000fe400000012ff */
[----:B------:R-:W-:Y:S02]  /*10500*/  LOP3.LUT R60, R61, 0x380, RZ, 0xc0, !PT ;  /* 0x000003803d3c7812 */ /* 0x000fe400078ec0ff */
[----:B------:R-:W-:Y:S02]  /*10510*/  SHF.R.U64 R12, R12, 0x3, RZ ;  /* 0x000000030c0c7819 */ /* 0x000fe400000012ff */
[----:B------:R-:W-:Y:S01]  /*10520*/  LOP3.LUT R52, R52, R53, RZ, 0x3c, !PT ;  /* 0x0000003534347212 */ /* 0x000fe200078e3cff */
[----:B------:R-:W-:Y:S01]  /*10530*/  IMAD.X R53, RZ, RZ, R7, P0 ;  /* 0x000000ffff357224 */ /* 0x000fe200000e0607 */
[----:B------:R-:W-:Y:S02]  /*10540*/  SHF.R.U64 R60, R60, 0x3, RZ ;  /* 0x000000033c3c7819 */ /* 0x000fe400000012ff */
[----:B------:R-:W-:-:S02]  /*10550*/  LOP3.LUT P0, RZ, R27, 0x3, RZ, 0xc0, !PT ;  /* 0x000000031bff7812 */ /* 0x000fc4000780c0ff */
[----:B------:R-:W-:Y:S01]  /*10560*/  LOP3.LUT R12, R12, R13, RZ, 0x3c, !PT ;  /* 0x0000000d0c0c7212 */ /* 0x000fe200078e3cff */
[--C-:B------:R-:W-:Y:S01]  /*10570*/  IMAD.X R13, RZ, RZ, R7.reuse, P3 ;  /* 0x000000ffff0d7224 */ /* 0x100fe200018e0607 */
[----:B------:R-:W-:Y:S01]  /*10580*/  LOP3.LUT R60, R60, R61, RZ, 0x3c, !PT ;  /* 0x0000003d3c3c7212 */ /* 0x000fe200078e3cff */
[----:B------:R-:W-:Y:S01]  /*10590*/  IMAD.X R61, RZ, RZ, R7, P2 ;  /* 0x000000ffff3d7224 */ /* 0x000fe200010e0607 */
[----:B------:R-:W-:Y:S02]  /*105a0*/  LOP3.LUT R8, R21, 0x380, RZ, 0xc0, !PT ;  /* 0x0000038015087812 */ /* 0x000fe400078ec0ff */
[C---:B------:R-:W-:Y:S02]  /*105b0*/  IADD3 R25, P5, R6.reuse, 0x3000, RZ ;  /* 0x0000300006197810 */ /* 0x040fe40007fbe0ff */
[C---:B------:R-:W-:Y:S02]  /*105c0*/  IADD3 R37, P4, R6.reuse, 0x5000, RZ ;  /* 0x0000500006257810 */ /* 0x040fe40007f9e0ff */
[----:B------:R-:W-:-:S02]  /*105d0*/  IADD3 R45, P3, R6, 0x7000, RZ ;  /* 0x00007000062d7810 */ /* 0x000fc40007f7e0ff */
[----:B------:R-:W-:Y:S02]  /*105e0*/  ISETP.GE.OR P2, PT, R11, R20, P0 ;  /* 0x000000140b00720c */ /* 0x000fe40000746670 */
[----:B------:R-:W-:Y:S02]  /*105f0*/  SHF.R.U64 R8, R8, 0x3, RZ ;  /* 0x0000000308087819 */ /* 0x000fe400000012ff */
[----:B------:R-:W-:Y:S02]  /*10600*/  LOP3.LUT R24, R25, 0x380, RZ, 0xc0, !PT ;  /* 0x0000038019187812 */ /* 0x000fe400078ec0ff */
[----:B------:R-:W-:Y:S02]  /*10610*/  LOP3.LUT R36, R37, 0x380, RZ, 0xc0, !PT ;  /* 0x0000038025247812 */ /* 0x000fe400078ec0ff */
[----:B------:R-:W-:Y:S02]  /*10620*/  LOP3.LUT R44, R45, 0x380, RZ, 0xc0, !PT ;  /* 0x000003802d2c7812 */ /* 0x000fe400078ec0ff */
[----:B------:R-:W-:Y:S01]  /*10630*/  LOP3.LUT R8, R8, R21, RZ, 0x3c, !PT ;  /* 0x0000001508087212 */ /* 0x000fe200078e3cff */
[----:B------:R-:W-:Y:S01]  /*10640*/  IMAD R21, R81, UR4, RZ ;  /* 0x0000000451157c24 */ /* 0x000fe2000f8e02ff */
[----:B------:R-:W-:-:S02]  /*10650*/  SHF.R.U64 R24, R24, 0x3, RZ ;  /* 0x0000000318187819 */ /* 0x000fc400000012ff */
[----:B------:R-:W-:Y:S02]  /*10660*/  SHF.R.U64 R36, R36, 0x3, RZ ;  /* 0x0000000324247819 */ /* 0x000fe400000012ff */
[----:B------:R-:W-:Y:S01]  /*10670*/  SHF.R.U64 R44, R44, 0x3, RZ ;  /* 0x000000032c2c7819 */ /* 0x000fe200000012ff */
[----:B------:R-:W-:Y:S01]  /*10680*/  IMAD R21, R80, UR5, R21 ;  /* 0x0000000550157c24 */ /* 0x000fe2000f8e0215 */
[----:B------:R-:W-:Y:S01]  /*10690*/  LOP3.LUT R24, R24, R25, RZ, 0x3c, !PT ;  /* 0x0000001918187212 */ /* 0x000fe200078e3cff */
[--C-:B------:R-:W-:Y:S01]  /*106a0*/  IMAD.X R25, RZ, RZ, R7.reuse, P5 ;  /* 0x000000ffff197224 */ /* 0x100fe200028e0607 */
[----:B------:R-:W-:Y:S01]  /*106b0*/  LOP3.LUT R36, R36, R37, RZ, 0x3c, !PT ;  /* 0x0000002524247212 */ /* 0x000fe200078e3cff */
[----:B------:R-:W-:Y:S01]  /*106c0*/  IMAD.X R37, RZ, RZ, R7, P4 ;  /* 0x000000ffff257224 */ /* 0x000fe200020e0607 */
[----:B------:R-:W-:Y:S01]  /*106d0*/  LOP3.LUT R44, R44, R45, RZ, 0x3c, !PT ;  /* 0x0000002d2c2c7212 */ /* 0x000fe200078e3cff */
[----:B--2---:R2:W-:Y:S01]  /*106e0*/  @!P2 ST.E desc[UR60][R54.64], R0 ;  /* 0x000000003600a985 */ /* 0x0045e2000c10193c */
[----:B------:R-:W-:Y:S01]  /*106f0*/  IADD3 R49, P5, R6, 0x8000, RZ ;  /* 0x0000800006317810 */ /* 0x000fe20007fbe0ff */
[----:B------:R-:W-:Y:S01]  /*10700*/  IMAD.WIDE.U32 R80, R80, UR4, RZ ;  /* 0x0000000450507c25 */ /* 0x000fe2000f8e00ff */
[----:B------:R-:W-:Y:S01]  /*10710*/  IADD3 R57, P4, R6, 0xa000, RZ ;  /* 0x0000a00006397810 */ /* 0x000fe20007f9e0ff */
[----:B------:R-:W-:Y:S01]  /*10720*/  ULDC.64 UR4, c[0x0][0xbe8] ;  /* 0x0002fa0000047ab9 */ /* 0x000fe20000000a00 */
[----:B------:R-:W-:-:S02]  /*10730*/  IADD3.X R45, RZ, R7, RZ, P3, !PT ;  /* 0x00000007ff2d7210 */ /* 0x000fc40001ffe4ff */
[----:B------:R-:W-:Y:S01]  /*10740*/  IADD3 R65, P3, R6, 0xc000, RZ ;  /* 0x0000c00006417810 */ /* 0x000fe20007f7e0ff */
[----:B------:R-:W-:Y:S01]  /*10750*/  IMAD.IADD R81, R81, 0x1, R21 ;  /* 0x0000000151517824 */ /* 0x000fe200078e0215 */
[----:B------:R-:W-:Y:S01]  /*10760*/  LOP3.LUT R48, R49, 0x380, RZ, 0xc0, !PT ;  /* 0x0000038031307812 */ /* 0x000fe200078ec0ff */
[----:B--2---:R-:W-:Y:S01]  /*10770*/  IMAD R0, R86, 0x20, R88 ;  /* 0x0000002056007824 */ /* 0x004fe200078e0258 */
[----:B------:R-:W-:Y:S01]  /*10780*/  LOP3.LUT R56, R57, 0x380, RZ, 0xc0, !PT ;  /* 0x0000038039387812 */ /* 0x000fe200078ec0ff */
[----:B------:R-:W-:Y:S01]  /*10790*/  IMAD R84, R84, UR4, RZ ;  /* 0x0000000454547c24 */ /* 0x000fe2000f8e02ff */
[----:B------:R-:W-:Y:S01]  /*107a0*/  LOP3.LUT R64, R65, 0x380, RZ, 0xc0, !PT ;  /* 0x0000038041407812 */ /* 0x000fe200078ec0ff */
[----:B------:R-:W-:Y:S01]  /*107b0*/  IMAD R86, R90, 0x80, R0 ;  /* 0x000000805a567824 */ /* 0x000fe200078e0200 */
[----:B------:R-:W-:Y:S01]  /*107c0*/  SHF.R.U64 R48, R48, 0x3, RZ ;  /* 0x0000000330307819 */ /* 0x000fe200000012ff */
[----:B------:R-:W-:Y:S01]  /*107d0*/  SHFL.IDX PT, R58, R14, 0x1, 0x1c1f ;  /* 0x003c1f000e3a7f89 */ /* 0x000fe200000e0000 */
[----:B------:R-:W-:Y:S01]  /*107e0*/  SHF.R.U64 R56, R56, 0x3, RZ ;  /* 0x0000000338387819 */ /* 0x000fe200000012ff */
[C---:B------:R-:W-:Y:S01]  /*107f0*/  IMAD R21, R89.reuse, UR5, R84 ;  /* 0x0000000559157c24 */ /* 0x040fe2000f8e0254 */
[----:B------:R-:W-:Y:S01]  /*10800*/  SHF.R.U64 R64, R64, 0x3, RZ ;  /* 0x0000000340407819 */ /* 0x000fe200000012ff */
[----:B------:R-:W2:Y:S01]  /*10810*/  SHFL.IDX PT, R59, R15, 0x1, 0x1c1f ;  /* 0x003c1f000f3b7f89 */ /* 0x000ea200000e0000 */
[----:B------:R-:W-:Y:S01]  /*10820*/  IMAD.WIDE.U32 R80, R89, UR4, R80 ;  /* 0x0000000459507c25 */ /* 0x000fe2000f8e0050 */
[----:B------:R-:W-:Y:S01]  /*10830*/  LOP3.LUT R48, R48, R49, RZ, 0x3c, !PT ;  /* 0x0000003130307212 */ /* 0x000fe200078e3cff */
[----:B------:R-:W-:-:S02]  /*10840*/  ULDC.64 UR4, c[0x0][0xbf0] ;  /* 0x0002fc0000047ab9 */ /* 0x000fc40000000a00 */
[----:B0-----:R-:W-:Y:S01]  /*10850*/  @P1 IMAD.HI.U32 R0, R86, R85, RZ ;  /* 0x0000005556001227 */ /* 0x001fe200078e00ff */
[----:B------:R-:W-:Y:S02]  /*10860*/  LOP3.LUT R56, R56, R57, RZ, 0x3c, !PT ;  /* 0x0000003938387212 */ /* 0x000fe400078e3cff */
[----:B------:R-:W-:Y:S01]  /*10870*/  LOP3.LUT R64, R64, R65, RZ, 0x3c, !PT ;  /* 0x0000004140407212 */ /* 0x000fe200078e3cff */
[----:B------:R-:W-:Y:S02]  /*10880*/  IMAD.IADD R81, R81, 0x1, R21 ;  /* 0x0000000151517824 */ /* 0x000fe400078e0215 */
[--C-:B------:R-:W-:Y:S01]  /*10890*/  IMAD.X R49, RZ, RZ, R7.reuse, P5 ;  /* 0x000000ffff317224 */ /* 0x100fe200028e0607 */
[C---:B------:R-:W-:Y:S01]  /*108a0*/  IADD3 R69, P5, R6.reuse, 0xd000, RZ ;  /* 0x0000d00006457810 */ /* 0x040fe20007fbe0ff */
[----:B------:R-:W-:Y:S01]  /*108b0*/  IMAD.X R57, RZ, RZ, R7, P4 ;  /* 0x000000ffff397224 */ /* 0x000fe200020e0607 */
[----:B------:R-:W-:Y:S01]  /*108c0*/  IADD3 R73, P4, R6, 0xe000, RZ ;  /* 0x0000e00006497810 */ /* 0x000fe20007f9e0ff */
[----:B------:R-:W-:-:S02]  /*108d0*/  VIADD R5, R11, 0x8 ;  /* 0x000000080b057836 */ /* 0x000fc40000000000 */
[----:B------:R-:W-:Y:S01]  /*108e0*/  IMAD.MOV.U32 R21, RZ, RZ, R86 ;  /* 0x000000ffff157224 */ /* 0x000fe200078e0056 */
[----:B----4-:R-:W-:Y:S01]  /*108f0*/  @P1 SHF.R.U32.HI R21, RZ, R87, R0 ;  /* 0x00000057ff151219 */ /* 0x010fe20000011600 */
[----:B------:R-:W-:Y:S01]  /*10900*/  IMAD.X R65, RZ, RZ, R7, P3 ;  /* 0x000000ffff417224 */ /* 0x000fe200018e0607 */
[----:B------:R-:W-:Y:S01]  /*10910*/  IADD3 R10, P3, R6, 0xf000, RZ ;  /* 0x0000f000060a7810 */ /* 0x000fe20007f7e0ff */
[----:B------:R-:W-:Y:S01]  /*10920*/  IMAD R82, R82, UR4, RZ ;  /* 0x0000000452527c24 */ /* 0x000fe2000f8e02ff */
[----:B------:R-:W-:Y:S01]  /*10930*/  LOP3.LUT R68, R69, 0x380, RZ, 0xc0, !PT ;  /* 0x0000038045447812 */ /* 0x000fe200078ec0ff */
[----:B------:R-:W-:Y:S01]  /*10940*/  IMAD.WIDE.U32 R80, R83, UR4, R80 ;  /* 0x0000000453507c25 */ /* 0x000fe2000f8e0050 */
[----:B------:R-:W-:Y:S02]  /*10950*/  LOP3.LUT R72, R73, 0x380, RZ, 0xc0, !PT ;  /* 0x0000038049487812 */ /* 0x000fe400078ec0ff */
[----:B------:R-:W-:Y:S01]  /*10960*/  ISETP.GE.OR P0, PT, R5, R20, P0 ;  /* 0x000000140500720c */ /* 0x000fe20000706670 */
[----:B------:R-:W-:Y:S01]  /*10970*/  IMAD R85, R83, UR5, R82 ;  /* 0x0000000553557c24 */ /* 0x000fe2000f8e0252 */
[--C-:B------:R-:W-:Y:S01]  /*10980*/  SHF.R.S32.HI R0, RZ, 0x1f, R21.reuse ;  /* 0x0000001fff007819 */ /* 0x100fe20000011415 */
[----:B------:R-:W-:Y:S01]  /*10990*/  IMAD.MOV R83, RZ, RZ, -R21 ;  /* 0x000000ffff537224 */ /* 0x000fe200078e0a15 */
[----:B------:R-:W-:Y:S01]  /*109a0*/  LOP3.LUT R11, R6, 0x380, RZ, 0xc0, !PT ;  /* 0x00000380060b7812 */ /* 0x000fe200078ec0ff */
[----:B------:R-:W-:Y:S01]  /*109b0*/  ULDC.64 UR4, c[0x0][0xbe0] ;  /* 0x0002f80000047ab9 */ /* 0x000fe20000000a00 */
[----:B------:R-:W-:Y:S01]  /*109c0*/  LOP3.LUT R5, R10, 0x380, RZ, 0xc0, !PT ;  /* 0x000003800a057812 */ /* 0x000fe200078ec0ff */
[----:B------:R-:W-:Y:S01]  /*109d0*/  IMAD R0, R0, UR4, RZ ;  /* 0x0000000400007c24 */ /* 0x000fe2000f8e02ff */
[----:B------:R-:W-:Y:S01]  /*109e0*/  SHF.R.U64 R68, R68, 0x3, RZ ;  /* 0x0000000344447819 */ /* 0x000fe200000012ff */
[----:B------:R-:W-:Y:S01]  /*109f0*/  IMAD R83, R32, R83, R86 ;  /* 0x0000005320537224 */ /* 0x000fe200078e0256 */
[----:B------:R-:W-:-:S02]  /*10a00*/  SHF.R.U64 R72, R72, 0x3, RZ ;  /* 0x0000000348487819 */ /* 0x000fc400000012ff */
[----:B------:R-:W-:Y:S02]  /*10a10*/  SHF.R.U64 R11, R11, 0x3, RZ ;  /* 0x000000030b0b7819 */ /* 0x000fe400000012ff */
[----:B------:R-:W-:Y:S01]  /*10a20*/  SHF.R.U64 R5, R5, 0x3, RZ ;  /* 0x0000000305057819 */ /* 0x000fe200000012ff */
[----:B------:R-:W-:Y:S01]  /*10a30*/  IMAD.IADD R81, R81, 0x1, R85 ;  /* 0x0000000151517824 */ /* 0x000fe200078e0255 */
[----:B------:R-:W-:Y:S01]  /*10a40*/  LOP3.LUT R68, R68, R69, RZ, 0x3c, !PT ;  /* 0x0000004544447212 */ /* 0x000fe200078e3cff */
[--C-:B------:R-:W-:Y:S01]  /*10a50*/  IMAD.X R69, RZ, RZ, R7.reuse, P5 ;  /* 0x000000ffff457224 */ /* 0x100fe200028e0607 */
[----:B------:R-:W-:Y:S01]  /*10a60*/  LOP3.LUT R72, R72, R73, RZ, 0x3c, !PT ;  /* 0x0000004948487212 */ /* 0x000fe200078e3cff */
[--C-:B------:R-:W-:Y:S01]  /*10a70*/  IMAD.X R73, RZ, RZ, R7.reuse, P4 ;  /* 0x000000ffff497224 */ /* 0x100fe200020e0607 */
[----:B------:R-:W-:Y:S01]  /*10a80*/  LOP3.LUT R6, R11, R6, RZ, 0x3c, !PT ;  /* 0x000000060b067212 */ /* 0x000fe200078e3cff */
[----:B------:R-:W-:Y:S01]  /*10a90*/  IMAD.X R77, RZ, RZ, R7, P3 ;  /* 0x000000ffff4d7224 */ /* 0x000fe200018e0607 */
[----:B------:R-:W-:Y:S01]  /*10aa0*/  LOP3.LUT R76, R5, R10, RZ, 0x3c, !PT ;  /* 0x0000000a054c7212 */ /* 0x000fe200078e3cff */
[C---:B------:R-:W-:Y:S01]  /*10ab0*/  IMAD R85, R21.reuse, UR5, R0 ;  /* 0x0000000515557c24 */ /* 0x040fe2000f8e0200 */
[----:B------:R-:W-:Y:S01]  /*10ac0*/  SHF.R.S32.HI R0, RZ, 0x1f, R83 ;  /* 0x0000001fff007819 */ /* 0x000fe20000011453 */
[----:B------:R-:W-:Y:S01]  /*10ad0*/  IMAD.WIDE.U32 R80, R21, UR4, R80 ;  /* 0x0000000415507c25 */ /* 0x000fe2000f8e0050 */
[----:B------:R-:W-:Y:S01]  /*10ae0*/  ULDC.64 UR4, c[0x0][0xbd8] ;  /* 0x0002f60000047ab9 */ /* 0x000fe20000000a00 */
[----:B--2---:R0:W-:Y:S02]  /*10af0*/  @!P0 ST.E desc[UR60][R58.64], R4 ;  /* 0x000000043a008985 */ /* 0x0041e4000c10193c */
[----:B------:R-:W-:-:S02]  /*10b00*/  IMAD.IADD R81, R81, 0x1, R85 ;  /* 0x0000000151517824 */ /* 0x000fc400078e0255 */
[----:B------:R-:W5:Y:S01]  /*10b10*/  LD.E.128 R8, desc[UR60][R8.64] ;  /* 0x0000003c08087980 */ /* 0x000f62000c101d00 */
[----:B------:R-:W-:Y:S01]  /*10b20*/  IMAD R0, R0, UR4, RZ ;  /* 0x0000000400007c24 */ /* 0x000fe2000f8e02ff */
[----:B------:R-:W-:Y:S02]  /*10b30*/  LEA R89, R90, R88, 0x7 ;  /* 0x000000585a597211 */ /* 0x000fe400078e38ff */
        /* <DEDUP_REMOVED lines=15> */
[C---:B------:R-:W-:Y:S01]  /*10c30*/  IMAD R85, R83.reuse, UR5, R0 ;  /* 0x0000000553557c24 */ /* 0x040fe2000f8e0200 */
[----:B------:R-:W-:Y:S01]  /*10c40*/  @!PT LDS RZ, [RZ] ;  /* 0x00000000fffff984 */ /* 0x000fe20000000800 */
[----:B------:R-:W-:Y:S01]  /*10c50*/  @!PT LDS RZ, [RZ] ;  /* 0x00000000fffff984 */ /* 0x000fe20000000800 */
[----:B------:R-:W-:Y:S01]  /*10c60*/  @!PT LDS RZ, [RZ] ;  /* 0x00000000fffff984 */ /* 0x000fe20000000800 */
[----:B------:R-:W-:Y:S01]  /*10c70*/  @!PT LDS RZ, [RZ] ;  /* 0x00000000fffff984 */ /* 0x000fe20000000800 */
[----:B------:R0:W-:Y:S06]  /*10c80*/  MEMBAR.ALL.CTA ;  /* 0x0000000000007992 */ /* 0x0001ec0000008000 */
[----:B0-----:R-:W0:Y:S01]  /*10c90*/  FENCE.VIEW.ASYNC.S ;  /* 0x00000000000073c6 */ /* 0x001e220000000000 */
[----:B------:R-:W-:Y:S01]  /*10ca0*/  IMAD.WIDE.U32 R80, R83, UR4, R80 ;  /* 0x0000000453507c25 */ /* 0x000fe2000f8e0050 */
[----:B------:R-:W-:-:S03]  /*10cb0*/  ULDC.64 UR4, c[0x0][0xb80] ;  /* 0x0002e00000047ab9 */ /* 0x000fc60000000a00 */
[----:B------:R-:W-:Y:S01]  /*10cc0*/  VIADD R21, R89, 0x20 ;  /* 0x0000002059157836 */ /* 0x000fe20000000000 */
[----:B------:R-:W-:Y:S01]  /*10cd0*/  LEA R32, P2, R80, UR4, 0x1 ;  /* 0x0000000450207c11 */ /* 0x000fe2000f8408ff */
[----:B------:R-:W-:-:S03]  /*10ce0*/  IMAD.IADD R81, R81, 0x1, R85 ;  /* 0x0000000151517824 */ /* 0x000fc600078e0255 */
[-C--:B------:R-:W-:Y:S02]  /*10cf0*/  ISETP.GE.AND P1, PT, R21, R20.reuse, PT ;  /* 0x000000141500720c */ /* 0x080fe40003f26270 */
[----:B------:R-:W-:Y:S01]  /*10d00*/  LEA.HI.X R21, R80, UR5, R81, 0x1, P2 ;  /* 0x0000000550157c11 */ /* 0x000fe200090f0c51 */
[----:B------:R-:W-:Y:S01]  /*10d10*/  VIADD R0, R19, 0x32420 ;  /* 0x0003242013007836 */ /* 0x000fe20000000000 */
[----:B------:R-:W-:-:S04]  /*10d20*/  ISETP.GE.AND P2, PT, R89, R20, PT ;  /* 0x000000145900720c */ /* 0x000fc80003f46270 */
[----:B------:R-:W-:Y:S01]  /*10d30*/  PRMT R0, RZ, 0x654, R0 ;  /* 0x00000654ff007816 */ /* 0x000fe20000000000 */
[----:B------:R-:W-:Y:S01]  /*10d40*/  VIADD R83, R89, 0x40 ;  /* 0x0000004059537836 */ /* 0x000fe20000000000 */
[----:B0-----:R0:W2:Y:S02]  /*10d50*/  SHFL.IDX PT, R86, R32, RZ, 0x181f ;  /* 0x00181fff20567589 */ /* 0x0010a400000e0000 */
[----:B------:R3:W-:Y:S02]  /*10d60*/  SYNCS.ARRIVE.TRANS64.RED.A1T0 RZ, [R0+URZ], RZ ;  /* 0x000000ff00ff79a7 */ /* 0x0007e4000810043f */
[----:B------:R-:W-:Y:S02]  /*10d70*/  ISETP.GE.AND P0, PT, R83, R20, PT ;  /* 0x000000145300720c */ /* 0x000fe40003f06270 */
[----:B------:R-:W-:Y:S02]  /*10d80*/  SHF.R.S32.HI R88, RZ, 0x1f, R93 ;  /* 0x0000001fff587819 */ /* 0x000fe4000001145d */
[----:B------:R-:W-:Y:S01]  /*10d90*/  SHF.R.S32.HI R90, RZ, 0x1f, R95 ;  /* 0x0000001fff5a7819 */ /* 0x000fe2000001145f */
[----:B---3--:R0:W3:Y:S01]  /*10da0*/  SHFL.IDX PT, R0, R21, RZ, 0x181f ;  /* 0x00181fff15007589 */ /* 0x0080e200000e0000 */
[----:B------:R-:W-:Y:S07]  /*10db0*/  @P2 BRA `(.L_x_1514) ;  /* 0x0000000000442947 */ /* 0x000fee0003800000 */
[----:B------:R-:W-:Y:S02]  /*10dc0*/  ULDC UR4, c[0x0][0xbc8] ;  /* 0x0002f20000047ab9 */ /* 0x000fe40000000800 */
[----:B------:R-:W-:Y:S02]  /*10dd0*/  ISETP.GE.AND P2, PT, R3, UR4, PT ;  /* 0x0000000403007c0c */ /* 0x000fe4000bf46270 */
[----:B------:R-:W-:Y:S02]  /*10de0*/  ISETP.GE.AND P3, PT, R91, UR4, PT ;  /* 0x000000045b007c0c */ /* 0x000fe4000bf66270 */
[----:B------:R-:W-:-:S09]  /*10df0*/  ISETP.GE.AND P4, PT, R93, UR4, PT ;  /* 0x000000045d007c0c */ /* 0x000fd2000bf86270 */
[----:B--2---:R-:W-:-:S04]  /*10e00*/  @!P2 LEA R80, P5, R3, R86, 0x1 ;  /* 0x000000560350a211 */ /* 0x004fc800078a08ff */
[----:B---3--:R-:W-:Y:S02]  /*10e10*/  @!P2 LEA.HI.X R81, R3, R0, R92, 0x1, P5 ;  /* 0x000000000351a211 */ /* 0x008fe400028f0c5c */
        /* <DEDUP_REMOVED lines=11> */
.L_x_1514:
[----:B------:R-:W-:Y:S05]  /*10ed0*/  BSYNC B1 ;  /* 0x0000000000017941 */ /* 0x000fea0003800000 */
.L_x_1513:
[----:B---3--:R3:W0:Y:S01]  /*10ee0*/  SHFL.IDX PT, R0, R21, 0x1, 0x181f ;  /* 0x00381f0015007f89 */ /* 0x00862200000e0000 */
[----:B------:R-:W-:Y:S03]  /*10ef0*/  BSSY B1, `(.L_x_1515) ;  /* 0x0000014000017945 */ /* 0x000fe60003800000 */
[----:B----45:R3:W4:Y:S01]  /*10f00*/  SHFL.IDX PT, R30, R32, 0x1, 0x181f ;  /* 0x00381f00201e7f89 */ /* 0x03072200000e0000 */
[----:B------:R-:W-:Y:S05]  /*10f10*/  @P1 BRA `(.L_x_1516) ;  /* 0x0000000000441947 */ /* 0x000fea0003800000 */
[----:B------:R-:W-:Y:S02]  /*10f20*/  ULDC UR4, c[0x0][0xbc8] ;  /* 0x0002f20000047ab9 */ /* 0x000fe40000000800 */
[----:B------:R-:W-:Y:S02]  /*10f30*/  ISETP.GE.AND P4, PT, R3, UR4, PT ;  /* 0x0000000403007c0c */ /* 0x000fe4000bf86270 */
[----:B------:R-:W-:Y:S02]  /*10f40*/  ISETP.GE.AND P3, PT, R91, UR4, PT ;  /* 0x000000045b007c0c */ /* 0x000fe4000bf66270 */
[----:B------:R-:W-:Y:S02]  /*10f50*/  ISETP.GE.AND P2, PT, R93, UR4, PT ;  /* 0x000000045d007c0c */ /* 0x000fe4000bf46270 */
[----:B------:R-:W-:-:S07]  /*10f60*/  ISETP.GE.AND P1, PT, R95, UR4, PT ;  /* 0x000000045f007c0c */ /* 0x000fce000bf26270 */
[----:B----4-:R-:W-:-:S04]  /*10f70*/  @!P4 LEA R4, P5, R3, R30, 0x1 ;  /* 0x0000001e0304c211 */ /* 0x010fc800078a08ff */
[----:B0-----:R-:W-:Y:S02]  /*10f80*/  @!P4 LEA.HI.X R5, R3, R0, R92, 0x1, P5 ;  /* 0x000000000305c211 */ /* 0x001fe400028f0c5c */
        /* <DEDUP_REMOVED lines=10> */
.L_x_1516:
[----:B------:R-:W-:Y:S05]  /*11030*/  BSYNC B1 ;  /* 0x0000000000017941 */ /* 0x000fea0003800000 */
.L_x_1515:
        /* <DEDUP_REMOVED lines=21> */
.L_x_1518:
[----:B------:R-:W-:Y:S05]  /*11190*/  BSYNC B1 ;  /* 0x0000000000017941 */ /* 0x000fea0003800000 */
.L_x_1517:
[----:B0-----:R-:W-:Y:S01]  /*111a0*/  VIADD R5, R89, 0x60 ;  /* 0x0000006059057836 */ /* 0x001fe20000000000 */
[----:B------:R0:W0:Y:S04]  /*111b0*/  SHFL.IDX PT, R0, R21, 0x3, 0x181f ;  /* 0x00781f0015007f89 */ /* 0x00002800000e0000 */
[----:B------:R-:W-:Y:S01]  /*111c0*/  ISETP.GE.AND P0, PT, R5, R20, PT ;  /* 0x000000140500720c */ /* 0x000fe20003f06270 */
[----:B---3--:R-:W3:-:S12]  /*111d0*/  SHFL.IDX PT, R32, R32, 0x3, 0x181f ;  /* 0x00781f0020207f89 */ /* 0x008ed800000e0000 */
[----:B------:R-:W-:Y:S05]  /*111e0*/  @P0 BRA `(.L_x_1519) ;  /* 0x0000000c00f40947 */ /* 0x000fea0003800000 */
[----:B------:R-:W-:Y:S02]  /*111f0*/  ULDC UR4, c[0x0][0xbc8] ;  /* 0x0002f20000047ab9 */ /* 0x000fe40000000800 */
[----:B------:R-:W-:Y:S02]  /*11200*/  ISETP.GE.AND P3, PT, R3, UR4, PT ;  /* 0x0000000403007c0c */ /* 0x000fe4000bf66270 */
[----:B------:R-:W-:Y:S02]  /*11210*/  ISETP.GE.AND P4, PT, R91, UR4, PT ;  /* 0x000000045b007c0c */ /* 0x000fe4000bf86270 */
[----:B------:R-:W-:-:S09]  /*11220*/  ISETP.GE.AND P5, PT, R93, UR4, PT ;  /* 0x000000045d007c0c */ /* 0x000fd2000bfa6270 */
[-C--:B---3--:R-:W-:Y:S02]  /*11230*/  @!P3 LEA R4, P0, R3, R32.reuse, 0x1 ;  /* 0x000000200304b211 */ /* 0x088fe400078008ff */
[-C--:B------:R-:W-:Y:S02]  /*11240*/  @!P4 LEA R6, P1, R91, R32.reuse, 0x1 ;  /* 0x000000205b06c211 */ /* 0x080fe400078208ff */
[----:B------:R-:W-:Y:S02]  /*11250*/  @!P5 LEA R8, P2, R93, R32, 0x1 ;  /* 0x000000205d08d211 */ /* 0x000fe400078408ff */
[-C--:B0-----:R-:W-:Y:S02]  /*11260*/  @!P3 LEA.HI.X R5, R3, R0.reuse, R92, 0x1, P0 ;  /* 0x000000000305b211 */ /* 0x081fe400000f0c5c */
        /* <DEDUP_REMOVED lines=11> */
.L_x_1511:
[----:B------:R-:W2:Y:S01]  /*11320*/  LDL R11, [R1+0x5c] ;  /* 0x00005c00010b7983 */ /* 0x000ea20000100800 */
[----:B------:R-:W-:Y:S01]  /*11330*/  ULDC.64 UR4, c[0x0][0xd00] ;  /* 0x0003400000047ab9 */ /* 0x000fe20000000a00 */
[----:B------:R-:W-:Y:S01]  /*11340*/  IMAD.MOV.U32 R0, RZ, RZ, RZ ;  /* 0x000000ffff007224 */ /* 0x000fe200078e00ff */
[----:B------:R-:W-:Y:S01]  /*11350*/  ISETP.NE.U32.AND P0, PT, RZ, UR4, PT ;  /* 0x00000004ff007c0c */ /* 0x000fe2000bf05070 */
[----:B0-----:R-:W0:Y:S03]  /*11360*/  LDC R21, c[0x0][0xce8] ;  /* 0x00033a00ff157b82 */ /* 0x001e260000000800 */
[----:B------:R-:W-:Y:S01]  /*11370*/  ISETP.NE.AND.EX P0, PT, RZ, UR5, PT, P0 ;  /* 0x00000005ff007c0c */ /* 0x000fe2000bf05300 */
[----:B--2---:R-:W-:Y:S01]  /*11380*/  IMAD.SHL.U32 R6, R11, 0x4, RZ ;  /* 0x000000040b067824 */ /* 0x004fe200078e00ff */
[----:B------:R-:W-:-:S04]  /*11390*/  SHF.R.S32.HI R12, RZ, 0x1f, R11 ;  /* 0x0000001fff0c7819 */ /* 0x000fc8000001140b */
[----:B------:R-:W-:Y:S02]  /*113a0*/  IADD3 R4, P1, R6, UR4, RZ ;  /* 0x0000000406047c10 */ /* 0x000fe4000ff3e0ff */
[----:B------:R-:W-:-:S04]  /*113b0*/  SHF.L.U64.HI R3, R11, 0x2, R12 ;  /* 0x000000020b037819 */ /* 0x000fc8000001020c */
[----:B------:R-:W-:Y:S01]  /*113c0*/  IADD3.X R5, R3, UR5, RZ, P1, !PT ;  /* 0x0000000503057c10 */ /* 0x000fe20008ffe4ff */
[----:B------:R-:W-:Y:S02]  /*113d0*/  ULDC.64 UR4, c[0x0][0xd08] ;  /* 0x0003420000047ab9 */ /* 0x000fe40000000a00 */
[----:B------:R-:W-:Y:S02]  /*113e0*/  ISETP.NE.U32.AND P1, PT, RZ, UR4, PT ;  /* 0x00000004ff007c0c */ /* 0x000fe4000bf25070 */
[----:B------:R2:W5:Y:S02]  /*113f0*/  @P0 LDG.E R0, desc[UR60][R4.64] ;  /* 0x0000003c04000981 */ /* 0x000564000c1e1900 */
[----:B------:R-:W-:Y:S01]  /*11400*/  ISETP.NE.AND.EX P1, PT, RZ, UR5, PT, P1 ;  /* 0x00000005ff007c0c */ /* 0x000fe2000bf25310 */
[----:B------:R-:W3:-:S12]  /*11410*/  S2R R9, SR_TID.X ;  /* 0x0000000000097919 */ /* 0x000ed80000002100 */
[----:B------:R-:W-:Y:S01]  /*11420*/  @P1 IADD3 R6, P2, R6, UR4, RZ ;  /* 0x0000000406061c10 */ /* 0x000fe2000ff5e0ff */
[----:B------:R-:W-:Y:S02]  /*11430*/  ULDC UR4, c[0x0][0xb88] ;  /* 0x0002e20000047ab9 */ /* 0x000fe40000000800 */
[----:B------:R-:W-:Y:S01]  /*11440*/  IMAD.U32 R8, RZ, RZ, UR4 ;  /* 0x00000004ff087e24 */ /* 0x000fe2000f8e00ff */
[----:B------:R-:W-:-:S05]  /*11450*/  @P1 IADD3.X R7, R3, UR5, RZ, P2, !PT ;  /* 0x0000000503071c10 */ /* 0x000fca00097fe4ff */
[----:B------:R2:W5:Y:S01]  /*11460*/  @P1 LDG.E R8, desc[UR60][R6.64] ;  /* 0x0000003c06081981 */ /* 0x000562000c1e1900 */
[----:B0-----:R-:W-:Y:S01]  /*11470*/  ISETP.NE.AND P2, PT, R21, 0x1, PT ;  /* 0x000000011500780c */ /* 0x001fe20003f45270 */
[----:B---3--:R-:W-:-:S12]  /*11480*/  VIADD R24, R9, 0xffffff80 ;  /* 0xffffff8009187836 */ /* 0x008fd80000000000 */
[----:B------:R-:W0:Y:S01]  /*11490*/  @P2 LDC R25, c[0x0][0xcec] ;  /* 0x00033b00ff192b82 */ /* 0x000e220000000800 */
[----:B------:R-:W-:Y:S01]  /*114a0*/  ISETP.GE.AND P3, PT, R24, 0x80, PT ;  /* 0x000000801800780c */ /* 0x000fe20003f66270 */
[----:B--2---:R-:W-:-:S12]  /*114b0*/  @P1 BRA `(.L_x_1520) ;  /* 0x0000000000101947 */ /* 0x004fd80003800000 */
[----:B------:R-:W-:Y:S05]  /*114c0*/  @!P0 BRA `(.L_x_1520) ;  /* 0x00000000000c8947 */ /* 0x000fea0003800000 */
[----:B------:R-:W2:Y:S04]  /*114d0*/  LDG.E R3, desc[UR60][R4.64] ;  /* 0x0000003c04037981 */ /* 0x000ea8000c1e1900 */
[----:B-----5:R-:W2:Y:S02]  /*114e0*/  LDG.E R8, desc[UR60][R4.64+0x4] ;  /* 0x0000043c04087981 */ /* 0x020ea4000c1e1900 */
[----:B--2---:R-:W-:-:S07]  /*114f0*/  IMAD.IADD R8, R8, 0x1, -R3 ;  /* 0x0000000108087824 */ /* 0x004fce00078e0a03 */
.L_x_1520:
[----:B------:R-:W2:Y:S04]  /*11500*/  LDL R20, [R1+0x60] ;  /* 0x0000600001147983 */ /* 0x000ea80000100800 */
[----:B------:R3:W5:Y:S01]  /*11510*/  LDL R26, [R1+0x68] ;  /* 0x00006800011a7983 */ /* 0x0007620000100800 */
[----:B------:R-:W-:Y:S01]  /*11520*/  BSSY B1, `(.L_x_1521) ;  /* 0x000002d000017945 */ /* 0x000fe20003800000 */
[----:B------:R-:W-:Y:S02]  /*11530*/  SEL R13, R11, RZ, !P0 ;  /* 0x000000ff0b0d7207 */ /* 0x000fe40004000000 */
[----:B------:R-:W-:Y:S02]  /*11540*/  SEL R12, R12, RZ, !P0 ;  /* 0x000000ff0c0c7207 */ /* 0x000fe40004000000 */
[----:B-----5:R-:W-:-:S02]  /*11550*/  SHF.R.S32.HI R11, RZ, 0x1f, R0 ;  /* 0x0000001fff0b7819 */ /* 0x020fc40000011400 */
[----:B--2---:R-:W-:Y:S01]  /*11560*/  SHF.R.S32.HI R10, RZ, 0x1f, R20 ;  /* 0x0000001fff0a7819 */ /* 0x004fe20000011414 */
[----:B---3--:R-:W-:Y:S06]  /*11570*/  @P3 BRA `(.L_x_1522) ;  /* 0x00000000009c3947 */ /* 0x008fec0003800000 */
[----:B------:R-:W2:Y:S01]  /*11580*/  LDC R14, c[0x0][0xce8] ;  /* 0x00033a00ff0e7b82 */ /* 0x000ea20000000800 */
[----:B------:R-:W-:-:S04]  /*11590*/  IMAD R3, R26, 0x80, R9 ;  /* 0x000000801a037824 */ /* 0x000fc800078e0209 */
[----:B------:R-:W-:Y:S02]  /*115a0*/  VIADD R9, R3, 0xffffff80 ;  /* 0xffffff8003097836 */ /* 0x000fe40000000000 */
[----:B--2---:R-:W-:-:S05]  /*115b0*/  IMAD R4, R8, R14, RZ ;  /* 0x0000000e08047224 */ /* 0x004fca00078e02ff */
        /* <DEDUP_REMOVED lines=9> */
[----:B------:R-:W2:Y:S01]  /*11650*/  @P0 LDC R6, c[0x0][0xcec] ;  /* 0x00033b00ff060b82 */ /* 0x000ea20000000800 */
[----:B------:R-:W-:Y:S01]  /*11660*/  IMAD R7, R20, UR5, R7 ;  /* 0x0000000514077c24 */ /* 0x000fe2000f8e0207 */
[----:B------:R-:W-:-:S03]  /*11670*/  ULDC.64 UR4, c[0x0][0xc98] ;  /* 0x0003260000047ab9 */ /* 0x000fc60000000a00 */
[----:B------:R-:W-:-:S03]  /*11680*/  IMAD.IADD R5, R5, 0x1, R7 ;  /* 0x0000000105057824 */ /* 0x000fc600078e0207 */
[----:B------:R-:W3:Y:S01]  /*11690*/  @P0 LDC R15, c[0x0][0xcf0] ;  /* 0x00033c00ff0f0b82 */ /* 0x000ee20000000800 */
[----:B------:R-:W-:-:S04]  /*116a0*/  IMAD.WIDE.U32 R4, R13, UR4, R4 ;  /* 0x000000040d047c25 */ /* 0x000fc8000f8e0004 */
[----:B--2---:R-:W-:-:S05]  /*116b0*/  @P0 IMAD.HI.U32 R6, R9, R6, RZ ;  /* 0x0000000609060227 */ /* 0x004fca00078e00ff */
[----:B---3--:R-:W-:Y:S01]  /*116c0*/  @P0 SHF.R.U32.HI R3, RZ, R15, R6 ;  /* 0x0000000fff030219 */ /* 0x008fe20000011606 */
[----:B------:R-:W-:-:S03]  /*116d0*/  IMAD R6, R12, UR4, RZ ;  /* 0x000000040c067c24 */ /* 0x000fc6000f8e02ff */
[----:B------:R-:W-:Y:S01]  /*116e0*/  IADD3 R7, -R3, RZ, RZ ;  /* 0x000000ff03077210 */ /* 0x000fe20007ffe1ff */
[----:B------:R-:W-:Y:S01]  /*116f0*/  IMAD R6, R13, UR5, R6 ;  /* 0x000000050d067c24 */ /* 0x000fe2000f8e0206 */
[----:B------:R-:W-:Y:S01]  /*11700*/  IADD3 R4, P0, R3, R4, RZ ;  /* 0x0000000403047210 */ /* 0x000fe20007f1e0ff */
[----:B------:R-:W-:Y:S02]  /*11710*/  ULDC.64 UR4, c[0x0][0xc88] ;  /* 0x0003220000047ab9 */ /* 0x000fe40000000a00 */
        /* <DEDUP_REMOVED lines=13> */
.L_x_1522:
[----:B------:R-:W-:Y:S05]  /*117f0*/  BSYNC B1 ;  /* 0x0000000000017941 */ /* 0x000fea0003800000 */
.L_x_1521:
[--C-:B------:R-:W-:Y:S01]  /*11800*/  SHF.R.S32.HI R14, RZ, 0x1f, R24.reuse ;  /* 0x0000001fff0e7819 */ /* 0x100fe20000011418 */
[----:B------:R-:W3:Y:S01]  /*11810*/  @P2 LDC R9, c[0x0][0xcf0] ;  /* 0x00033c00ff092b82 */ /* 0x000ee20000000800 */
[----:B------:R-:W-:Y:S01]  /*11820*/  SHF.R.S32.HI R28, RZ, 0x1f, R24 ;  /* 0x0000001fff1c7819 */ /* 0x000fe20000011418 */
[----:B------:R-:W-:Y:S01]  /*11830*/  ULDC.64 UR4, c[0x0][0xba0] ;  /* 0x0002e80000047ab9 */ /* 0x000fe20000000a00 */
[-C--:B------:R-:W-:Y:S01]  /*11840*/  LEA.HI R14, R14, R24.reuse, RZ, 0x3 ;  /* 0x000000180e0e7211 */ /* 0x080fe200078f18ff */
[----:B--2---:R-:W-:Y:S01]  /*11850*/  IMAD R3, R11, UR4, RZ ;  /* 0x000000040b037c24 */ /* 0x004fe2000f8e02ff */
[----:B------:R-:W-:Y:S01]  /*11860*/  LEA.HI R28, R28, R24, RZ, 0x3 ;  /* 0x000000181c1c7211 */ /* 0x000fe200078f18ff */
[----:B------:R-:W-:Y:S01]  /*11870*/  IMAD.WIDE.U32 R4, R0, UR4, RZ ;  /* 0x0000000400047c25 */ /* 0x000fe2000f8e00ff */
[----:B------:R-:W-:Y:S02]  /*11880*/  LOP3.LUT R14, R14, 0xfffffff8, RZ, 0xc0, !PT ;  /* 0xfffffff80e0e7812 */ /* 0x000fe400078ec0ff */
[----:B------:R-:W-:Y:S01]  /*11890*/  SHF.R.S32.HI R28, RZ, 0x3, R28 ;  /* 0x00000003ff1c7819 */ /* 0x000fe2000001141c */
[----:B------:R-:W-:Y:S01]  /*118a0*/  IMAD R3, R0, UR5, R3 ;  /* 0x0000000500037c24 */ /* 0x000fe2000f8e0203 */
[----:B------:R-:W-:Y:S01]  /*118b0*/  ULDC.64 UR4, c[0x0][0xbe8] ;  /* 0x0002fa0000047ab9 */ /* 0x000fe20000000a00 */
[----:B------:R-:W-:-:S02]  /*118c0*/  IMAD.IADD R14, R24, 0x1, -R14 ;  /* 0x00000001180e7824 */ /* 0x000fc400078e0a0e */
[----:B------:R-:W-:Y:S02]  /*118d0*/  IMAD R0, R10, UR4, RZ ;  /* 0x000000040a007c24 */ /* 0x000fe4000f8e02ff */
[----:B------:R-:W-:Y:S02]  /*118e0*/  IMAD R6, R14, 0x20, R28 ;  /* 0x000000200e067824 */ /* 0x000fe400078e021c */
[----:B------:R-:W-:Y:S02]  /*118f0*/  IMAD R7, R20, UR5, R0 ;  /* 0x0000000514077c24 */ /* 0x000fe4000f8e0200 */
[----:B------:R-:W-:Y:S02]  /*11900*/  IMAD R10, R26, 0x80, R6 ;  /* 0x000000801a0a7824 */ /* 0x000fe400078e0206 */
[----:B------:R-:W-:Y:S02]  /*11910*/  IMAD.IADD R5, R5, 0x1, R3 ;  /* 0x0000000105057824 */ /* 0x000fe400078e0203 */
[----:B0-----:R-:W-:-:S04]  /*11920*/  @P2 IMAD.HI.U32 R0, R10, R25, RZ ;  /* 0x000000190a002227 */ /* 0x001fc800078e00ff */
[----:B------:R-:W-:Y:S01]  /*11930*/  IMAD.WIDE.U32 R4, R20, UR4, R4 ;  /* 0x0000000414047c25 */ /* 0x000fe2000f8e0004 */
[----:B------:R-:W-:-:S03]  /*11940*/  ULDC.64 UR4, c[0x0][0xbf0] ;  /* 0x0002fc0000047ab9 */ /* 0x000fc60000000a00 */
[----:B------:R-:W-:Y:S01]  /*11950*/  IMAD.MOV.U32 R3, RZ, RZ, R10 ;  /* 0x000000ffff037224 */ /* 0x000fe200078e000a */
[----:B---3--:R-:W-:Y:S01]  /*11960*/  @P2 SHF.R.U32.HI R3, RZ, R9, R0 ;  /* 0x00000009ff032219 */ /* 0x008fe20000011600 */
[----:B------:R-:W-:Y:S02]  /*11970*/  IMAD.IADD R5, R5, 0x1, R7 ;  /* 0x0000000105057824 */ /* 0x000fe400078e0207 */
[----:B------:R-:W-:Y:S01]  /*11980*/  IMAD R6, R12, UR4, RZ ;  /* 0x000000040c067c24 */ /* 0x000fe2000f8e02ff */
[--C-:B------:R-:W-:Y:S01]  /*11990*/  SHF.R.S32.HI R0, RZ, 0x1f, R3.reuse ;  /* 0x0000001fff007819 */ /* 0x100fe20000011403 */
[----:B------:R-:W-:Y:S02]  /*119a0*/  IMAD.MOV R7, RZ, RZ, -R3 ;  /* 0x000000ffff077224 */ /* 0x000fe400078e0a03 */
[C---:B------:R-:W-:Y:S02]  /*119b0*/  IMAD R9, R13.reuse, UR5, R6 ;  /* 0x000000050d097c24 */ /* 0x040fe4000f8e0206 */
[----:B------:R-:W-:Y:S01]  /*119c0*/  IMAD.WIDE.U32 R4, R13, UR4, R4 ;  /* 0x000000040d047c25 */ /* 0x000fe2000f8e0004 */
[----:B------:R-:W-:-:S03]  /*119d0*/  ULDC.64 UR4, c[0x0][0xbe0] ;  /* 0x0002f80000047ab9 */ /* 0x000fc60000000a00 */
[----:B------:R-:W-:Y:S02]  /*119e0*/  IMAD R7, R21, R7, R10 ;  /* 0x0000000715077224 */ /* 0x000fe400078e020a */
[----:B------:R-:W-:Y:S02]  /*119f0*/  IMAD R6, R0, UR4, RZ ;  /* 0x0000000400067c24 */ /* 0x000fe4000f8e02ff */
[----:B------:R-:W-:Y:S01]  /*11a00*/  IMAD.IADD R5, R5, 0x1, R9 ;  /* 0x0000000105057824 */ /* 0x000fe200078e0209 */
[----:B------:R-:W-:Y:S01]  /*11a10*/  SHF.R.S32.HI R0, RZ, 0x1f, R7 ;  /* 0x0000001fff007819 */ /* 0x000fe20000011407 */
        /* <DEDUP_REMOVED lines=8> */
[----:B------:R-:W-:Y:S02]  /*11aa0*/  IMAD.SHL.U32 R9, R14, 0x8, RZ ;  /* 0x000000080e097824 */ /* 0x000fe400078e00ff */
[----:B------:R-:W-:Y:S01]  /*11ab0*/  IMAD.IADD R5, R5, 0x1, R3 ;  /* 0x0000000105057824 */ /* 0x000fe200078e0203 */
[C---:B------:R-:W-:Y:S01]  /*11ac0*/  LEA R3, P0, R4.reuse, UR4, 0x1 ;  /* 0x0000000404037c11 */ /* 0x040fe2000f8008ff */
[C---:B------:R-:W-:Y:S01]  /*11ad0*/  VIADD R25, R9.reuse, 0x80 ;  /* 0x0000008009197836 */ /* 0x040fe20000000000 */
[----:B------:R-:W-:Y:S01]  /*11ae0*/  UMOV UR4, 0xffffffff ;  /* 0xffffffff00047882 */ /* 0x000fe20000000000 */
[C---:B------:R-:W-:Y:S01]  /*11af0*/  VIADD R27, R9.reuse, 0xc0 ;  /* 0x000000c0091b7836 */ /* 0x040fe20000000000 */
[----:B------:R-:W-:Y:S01]  /*11b00*/  LEA.HI.X R4, R4, UR5, R5, 0x1, P0 ;  /* 0x0000000504047c11 */ /* 0x000fe200080f0c05 */
[----:B------:R-:W-:Y:S01]  /*11b10*/  VIADD R29, R9, 0x40 ;  /* 0x00000040091d7836 */ /* 0x000fe20000000000 */
[----:B------:R-:W-:Y:S02]  /*11b20*/  SHF.R.S32.HI R20, RZ, 0x1f, R9 ;  /* 0x0000001fff147819 */ /* 0x000fe40000011409 */
[----:B------:R-:W-:-:S02]  /*11b30*/  SHF.R.S32.HI R6, RZ, 0x1f, R25 ;  /* 0x0000001fff067819 */ /* 0x000fc40000011419 */
[----:B------:R-:W-:Y:S02]  /*11b40*/  SHF.R.S32.HI R10, RZ, 0x1f, R27 ;  /* 0x0000001fff0a7819 */ /* 0x000fe4000001141b */
[----:B------:R-:W-:Y:S01]  /*11b50*/  SHF.R.S32.HI R24, RZ, 0x1f, R29 ;  /* 0x0000001fff187819 */ /* 0x000fe2000001141d */
[----:B------:R-:W-:Y:S06]  /*11b60*/  BRA.DIV UR4, `(.L_x_1523) ;  /* 0x0000008a04147947 */ /* 0x000fec000b800000 */
[----:B------:R0:W2:Y:S04]  /*11b70*/  SHFL.IDX PT, R0, R4, RZ, 0x181f ;  /* 0x00181fff04007589 */ /* 0x0000a800000e0000 */
[----:B------:R0:W3:Y:S02]  /*11b80*/  SHFL.IDX PT, R14, R3, RZ, 0x181f ;  /* 0x00181fff030e7589 */ /* 0x0000e400000e0000 */
.L_x_1708:
[----:B------:R-:W-:Y:S01]  /*11b90*/  IMAD R8, R8, R21, RZ ;  /* 0x0000001508087224 */ /* 0x000fe200078e02ff */
[----:B------:R-:W-:Y:S01]  /*11ba0*/  BSSY B1, `(.L_x_1524) ;  /* 0x0000015000017945 */ /* 0x000fe20003800000 */
[----:B------:R-:W-:-:S05]  /*11bb0*/  IMAD R7, R26, 0x80, R28 ;  /* 0x000000801a077824 */ /* 0x000fca00078e021c */
[----:B------:R-:W-:-:S13]  /*11bc0*/  ISETP.GE.AND P0, PT, R7, R8, PT ;  /* 0x000000080700720c */ /* 0x000fda0003f06270 */
        /* <DEDUP_REMOVED lines=8> */
[----:B--2---:R-:W-:Y:S02]  /*11c50*/  @!P3 LEA.HI.X R13, R9, R0, R20, 0x1, P5 ;  /* 0x00000000090db211 */ /* 0x004fe400028f0c14 */
        /* <DEDUP_REMOVED lines=9> */
.L_x_1525:
[----:B------:R-:W-:Y:S05]  /*11cf0*/  BSYNC B1 ;  /* 0x0000000000017941 */ /* 0x000fea0003800000 */
.L_x_1524:
[----:B------:R-:W-:-:S03]  /*11d00*/  UMOV UR4, 0xffffffff ;  /* 0xffffffff00047882 */ /* 0x000fc60000000000 */
[----:B------:R-:W-:Y:S05]  /*11d10*/  BRA.DIV UR4, `(.L_x_1526) ;  /* 0x0000008604dc7947 */ /* 0x000fea000b800000 */
[----:B--2---:R2:W0:Y:S04]  /*11d20*/  SHFL.IDX PT, R0, R4, 0x1, 0x181f ;  /* 0x00381f0004007f89 */ /* 0x00442800000e0000 */
[----:B---3--:R2:W3:Y:S02]  /*11d30*/  SHFL.IDX PT, R14, R3, 0x1, 0x181f ;  /* 0x00381f00030e7f89 */ /* 0x0084e400000e0000 */
.L_x_1712:
[----:B------:R-:W-:Y:S01]  /*11d40*/  VIADD R5, R7, 0x20 ;  /* 0x0000002007057836 */ /* 0x000fe20000000000 */
[----:B------:R-:W-:Y:S04]  /*11d50*/  BSSY B1, `(.L_x_1527) ;  /* 0x0000014000017945 */ /* 0x000fe80003800000 */
        /* <DEDUP_REMOVED lines=9> */
[----:B0-----:R-:W-:Y:S02]  /*11df0*/  @!P3 LEA.HI.X R13, R9, R0, R20, 0x1, P5 ;  /* 0x00000000090db211 */ /* 0x001fe400028f0c14 */
        /* <DEDUP_REMOVED lines=9> */
.L_x_1528:
[----:B------:R-:W-:Y:S05]  /*11e90*/  BSYNC B1 ;  /* 0x0000000000017941 */ /* 0x000fea0003800000 */
.L_x_1527:
[----:B------:R-:W-:-:S03]  /*11ea0*/  UMOV UR4, 0xffffffff ;  /* 0xffffffff00047882 */ /* 0x000fc60000000000 */
[----:B------:R-:W-:Y:S05]  /*11eb0*/  BRA.DIV UR4, `(.L_x_1529) ;  /* 0x0000008604bc7947 */ /* 0x000fea000b800000 */
[----:B0-----:R0:W0:Y:S04]  /*11ec0*/  SHFL.IDX PT, R0, R4, 0x2, 0x181f ;  /* 0x00581f0004007f89 */ /* 0x00102800000e0000 */
[----:B---3--:R3:W0:Y:S02]  /*11ed0*/  SHFL.IDX PT, R14, R3, 0x2, 0x181f ;  /* 0x00581f00030e7f89 */ /* 0x00862400000e0000 */
.L_x_1716:
        /* <DEDUP_REMOVED lines=21> */
.L_x_1531:
[----:B------:R-:W-:Y:S05]  /*12030*/  BSYNC B1 ;  /* 0x0000000000017941 */ /* 0x000fea0003800000 */
.L_x_1530:
[----:B------:R-:W-:-:S03]  /*12040*/  UMOV UR4, 0xffffffff ;  /* 0xffffffff00047882 */ /* 0x000fc60000000000 */
[----:B------:R-:W-:Y:S05]  /*12050*/  BRA.DIV UR4, `(.L_x_1532) ;  /* 0x00000086049c7947 */ /* 0x000fea000b800000 */
[----:B0-----:R0:W0:Y:S04]  /*12060*/  SHFL.IDX PT, R0, R4, 0x3, 0x181f ;  /* 0x00781f0004007f89 */ /* 0x00102800000e0000 */
[----:B------:R0:W0:Y:S02]  /*12070*/  SHFL.IDX PT, R14, R3, 0x3, 0x181f ;  /* 0x00781f00030e7f89 */ /* 0x00002400000e0000 */
.L_x_1720:
[----:B0-23--:R-:W-:-:S04]  /*12080*/  IADD3 R3, R7, 0x60, RZ ;  /* 0x0000006007037810 */ /* 0x00dfc80007ffe0ff */
[----:B------:R-:W-:-:S13]  /*12090*/  ISETP.GE.AND P0, PT, R3, R8, PT ;  /* 0x000000080300720c */ /* 0x000fda0003f06270 */
[----:B------:R-:W-:Y:S05]  /*120a0*/  @P0 BRA `(.L_x_1519) ;  /* 0x0000000000440947 */ /* 0x000fea0003800000 */
[----:B------:R-:W-:Y:S02]  /*120b0*/  ULDC UR4, c[0x0][0xbc8] ;  /* 0x0002f20000047ab9 */ /* 0x000fe40000000800 */
[----:B------:R-:W-:Y:S02]  /*120c0*/  ISETP.GE.AND P3, PT, R9, UR4, PT ;  /* 0x0000000409007c0c */ /* 0x000fe4000bf66270 */
[----:B------:R-:W-:Y:S02]  /*120d0*/  ISETP.GE.AND P2, PT, R29, UR4, PT ;  /* 0x000000041d007c0c */ /* 0x000fe4000bf46270 */
[----:B------:R-:W-:Y:S02]  /*120e0*/  ISETP.GE.AND P1, PT, R25, UR4, PT ;  /* 0x0000000419007c0c */ /* 0x000fe4000bf26270 */
[----:B------:R-:W-:-:S07]  /*120f0*/  ISETP.GE.AND P0, PT, R27, UR4, PT ;  /* 0x000000041b007c0c */ /* 0x000fce000bf06270 */
[-C--:B------:R-:W-:Y:S02]  /*12100*/  @!P3 LEA R4, P4, R9, R14.reuse, 0x1 ;  /* 0x0000000e0904b211 */ /* 0x080fe400078808ff */
[----:B------:R-:W-:Y:S02]  /*12110*/  @!P2 LEA R8, P5, R29, R14, 0x1 ;  /* 0x0000000e1d08a211 */ /* 0x000fe400078a08ff */
[-C--:B------:R-:W-:Y:S02]  /*12120*/  @!P3 LEA.HI.X R5, R9, R0.reuse, R20, 0x1, P4 ;  /* 0x000000000905b211 */ /* 0x080fe400020f0c14 */
[----:B------:R-:W-:Y:S02]  /*12130*/  @!P2 LEA.HI.X R9, R29, R0, R24, 0x1, P5 ;  /* 0x000000001d09a211 */ /* 0x000fe400028f0c18 */
[-C--:B------:R-:W-:Y:S01]  /*12140*/  @!P1 LEA R12, P4, R25, R14.reuse, 0x1 ;  /* 0x0000000e190c9211 */ /* 0x080fe200078808ff */
[----:B------:R0:W-:Y:S01]  /*12150*/  @!P3 ST.E.128 desc[UR60][R4.64], RZ ;  /* 0x000000ff0400b985 */ /* 0x0001e2000c101d3c */
[----:B------:R-:W-:-:S02]  /*12160*/  @!P0 LEA R14, P5, R27, R14, 0x1 ;  /* 0x0000000e1b0e8211 */ /* 0x000fc400078a08ff */
[-C--:B------:R-:W-:Y:S01]  /*12170*/  @!P1 LEA.HI.X R13, R25, R0.reuse, R6, 0x1, P4 ;  /* 0x00000000190d9211 */ /* 0x080fe200020f0c06 */
[----:B------:R0:W-:Y:S01]  /*12180*/  @!P2 ST.E.128 desc[UR60][R8.64], RZ ;  /* 0x000000ff0800a985 */ /* 0x0001e2000c101d3c */
[----:B------:R-:W-:-:S03]  /*12190*/  @!P0 LEA.HI.X R15, R27, R0, R10, 0x1, P5 ;  /* 0x000000001b0f8211 */ /* 0x000fc600028f0c0a */
[----:B------:R0:W-:Y:S04]  /*121a0*/  @!P1 ST.E.128 desc[UR60][R12.64], RZ ;  /* 0x000000ff0c009985 */ /* 0x0001e8000c101d3c */
[----:B------:R0:W-:Y:S02]  /*121b0*/  @!P0 ST.E.128 desc[UR60][R14.64], RZ ;  /* 0x000000ff0e008985 */ /* 0x0001e4000c101d3c */
.L_x_1519:
[----:B------:R-:W-:Y:S05]  /*121c0*/  BSYNC B0 ;  /* 0x0000000000007941 */ /* 0x000fea0003800000 */
.L_x_1510:
[----:B------:R-:W-:Y:S02]  /*121d0*/  ULDC UR4, c[0x0][0xd3c] ;  /* 0x00034f0000047ab9 */ /* 0x000fe40000000800 */
[----:B------:R-:W-:-:S13]  /*121e0*/  ISETP.GE.AND P0, PT, R35, UR4, PT ;  /* 0x0000000423007c0c */ /* 0x000fda000bf06270 */
[----:B------:R-:W-:Y:S05]  /*121f0*/  @!P0 BRA `(.L_x_1533) ;  /* 0xfffffeec00a48947 */ /* 0x000fea000383ffff */
[----:B------:R-:W-:Y:S05]  /*12200*/  BRA `(.L_x_1390) ;  /* 0x0000007000a87947 */ /* 0x000fea0003800000 */
.L_x_1388:
[----:B------:R-:W-:-:S08]  /*12210*/  NOP ;  /* 0x0000000000007918 */ /* 0x000fd00000000000 */
[----:B--2---:R-:W0:-:S00]  /*12220*/  USETMAXREG.DEALLOC.CTAPOOL 0x28 ;  /* 0x00000028000079c8 */ /* 0x004e0000080e0500 */
        /* <DEDUP_REMOVED lines=14> */
.L_x_1534:
        /* <DEDUP_REMOVED lines=37> */
[----:B------:R-:W0:Y:S01]  /*12560*/  LDC R10, c[0x0][0xd3c] ;  /* 0x00034f00ff0a7b82 */ /* 0x000e220000000800 */
[----:B------:R-:W-:Y:S01]  /*12570*/  IMAD.MOV.U32 R4, RZ, RZ, R3 ;  /* 0x000000ffff047224 */ /* 0x000fe200078e0003 */
[----:B------:R-:W-:Y:S01]  /*12580*/  UMOV UR4, URZ ;  /* 0x0000003f00047c82 */ /* 0x000fe20008000000 */
[----:B------:R-:W-:Y:S01]  /*12590*/  ULDC UR7, c[0x0][0xd3c] ;  /* 0x00034f0000077ab9 */ /* 0x000fe20000000800 */
[----:B------:R-:W-:-:S05]  /*125a0*/  ULDC UR5, c[0x0][0xd38] ;  /* 0x00034e0000057ab9 */ /* 0x000fca0000000800 */
.L_x_1540:
        /* <DEDUP_REMOVED lines=12> */
.L_x_1539:
[----:B------:R-:W-:Y:S05]  /*12670*/  BSYNC B0 ;  /* 0x0000000000007941 */ /* 0x000fea0003800000 */
.L_x_1538:
        /* <DEDUP_REMOVED lines=21> */
.L_x_1536:
[----:B------:R-:W-:-:S05]  /*127d0*/  IADD3 R9, -R3, R4, RZ ;  /* 0x0000000403097210 */ /* 0x000fca0007ffe1ff */
        /* <DEDUP_REMOVED lines=14> */
.L_x_1541:
        /* <DEDUP_REMOVED lines=28> */
.L_x_1537:
[----:B------:R-:W-:Y:S02]  /*12a80*/  IMAD.MOV.U32 R17, RZ, RZ, RZ ;  /* 0x000000ffff117224 */ /* 0x000fe400078e00ff */
[----:B------:R-:W-:Y:S02]  /*12a90*/  IMAD.U32 R16, RZ, RZ, UR6 ;  /* 0x00000006ff107e24 */ /* 0x000fe4000f8e00ff */
[----:B------:R-:W-:-:S07]  /*12aa0*/  IMAD.MOV.U32 R18, RZ, RZ, RZ ;  /* 0x000000ffff127224 */ /* 0x000fce00078e00ff */
.L_x_1542:
[----:B------:R-:W-:-:S13]  /*12ab0*/  ISETP.NE.AND P0, PT, R5, RZ, PT ;  /* 0x000000ff0500720c */ /* 0x000fda0003f05270 */
[----:B------:R-:W0:Y:S01]  /*12ac0*/  @!P0 S2R R3, SR_CgaCtaId ;  /* 0x0000000000038919 */ /* 0x000e220000008800 */
[----:B------:R-:W-:-:S04]  /*12ad0*/  @!P0 MOV R0, 0x400 ;  /* 0x0000040000008802 */ /* 0x000fc80000000f00 */
[----:B0-----:R-:W-:-:S05]  /*12ae0*/  @!P0 LEA R0, R3, R0, 0x18 ;  /* 0x0000000003008211 */ /* 0x001fca00078ec0ff */
[----:B------:R1:W-:Y:S01]  /*12af0*/  @!P0 STS.128 [R0+0x324d0], R16 ;  /* 0x0324d01000008388 */ /* 0x0003e20000000c00 */
[----:B------:R-:W-:Y:S06]  /*12b00*/  BAR.ARV 0x5, 0x180 ;  /* 0x0146000000007b1d */ /* 0x000fec0000002000 */
.L_x_1535:
[----:B------:R2:W-:Y:S01]  /*12b10*/  STL [R1+0x40], RZ ;  /* 0x000040ff01007387 */ /* 0x0005e20000100800 */
[----:B------:R-:W-:Y:S01]  /*12b20*/  ULDC UR4, c[0x0][0xd3c] ;  /* 0x00034f0000047ab9 */ /* 0x000fe20000000800 */
[----:B------:R-:W-:Y:S01]  /*12b30*/  IMAD.MOV.U32 R27, RZ, RZ, 0x1 ;  /* 0x00000001ff1b7424 */ /* 0x000fe200078e00ff */
[----:B0-----:R-:W-:Y:S01]  /*12b40*/  ISETP.GE.AND P0, PT, R19, UR4, PT ;  /* 0x0000000413007c0c */ /* 0x001fe2000bf06270 */
[----:B------:R-:W-:-:S12]  /*12b50*/  IMAD.MOV.U32 R25, RZ, RZ, RZ ;  /* 0x000000ffff197224 */ /* 0x000fd800078e00ff */
[----:B--2---:R-:W-:Y:S05]  /*12b60*/  @P0 BRA `(.L_x_1543) ;  /* 0x0000006400740947 */ /* 0x004fea0003800000 */
[----:B------:R-:W2:Y:S01]  /*12b70*/  LDL R4, [R1+0x8] ;  /* 0x0000080001047983 */ /* 0x000ea20000100800 */
[----:B------:R-:W1:Y:S01]  /*12b80*/  S2R R5, SR_TID.X ;  /* 0x0000000000057919 */ /* 0x000e620000002100 */
[----:B------:R-:W0:Y:S01]  /*12b90*/  S2UR UR5, SR_CgaCtaId ;  /* 0x00000000000579c3 */ /* 0x000e220000008800 */
[----:B------:R-:W-:Y:S01]  /*12ba0*/  UMOV UR4, 0x400 ;  /* 0x0000040000047882 */ /* 0x000fe20000000000 */
[----:B------:R-:W-:Y:S01]  /*12bb0*/  BSSY B8, `(.L_x_1543) ;  /* 0x0000658000087945 */ /* 0x000fe20003800000 */
[----:B------:R-:W-:Y:S01]  /*12bc0*/  IMAD.MOV.U32 R28, RZ, RZ, 0x1 ;  /* 0x00000001ff1c7424 */ /* 0x000fe200078e00ff */
[----:B------:R-:W-:Y:S01]  /*12bd0*/  CS2R R24, SRZ ;  /* 0x0000000000187805 */ /* 0x000fe2000001ff00 */
[----:B------:R-:W-:Y:S01]  /*12be0*/  IMAD.MOV.U32 R27, RZ, RZ, 0x1 ;  /* 0x00000001ff1b7424 */ /* 0x000fe200078e00ff */
[----:B------:R-:W-:Y:S01]  /*12bf0*/  ULDC.64 UR38, c[0x0][0x198] ;  /* 0x0000660000267ab9 */ /* 0x000fe20000000a00 */
[----:B------:R-:W-:Y:S01]  /*12c00*/  ULDC UR36, c[0x0][0xc] ;  /* 0x0000030000247ab9 */ /* 0x000fe20000000800 */
[----:B-1----:R-:W-:-:S02]  /*12c10*/  SHF.L.U32 R0, R5, 0x3, RZ ;  /* 0x0000000305007819 */ /* 0x002fc400000006ff */
[----:B------:R-:W-:Y:S02]  /*12c20*/  LOP3.LUT R3, R5, 0x7f, RZ, 0xc0, !PT ;  /* 0x0000007f05037812 */ /* 0x000fe400078ec0ff */
[----:B------:R-:W-:-:S03]  /*12c30*/  LOP3.LUT R2, R0, 0x1f8, RZ, 0xc0, !PT ;  /* 0x000001f800027812 */ /* 0x000fc600078ec0ff */
[----:B------:R-:W-:Y:S01]  /*12c40*/  IMAD.SHL.U32 R33, R3, 0x8, RZ ;  /* 0x0000000803217824 */ /* 0x000fe200078e00ff */
[----:B------:R-:W-:Y:S01]  /*12c50*/  LOP3.LUT R2, R2, 0x38, R5, 0x78, !PT ;  /* 0x0000003802027812 */ /* 0x000fe200078e7805 */
[----:B0-----:R-:W-:Y:S01]  /*12c60*/  ULEA UR4, UR5, UR4, 0x18 ;  /* 0x0000000405047291 */ /* 0x001fe2000f8ec03f */
[----:B------:R-:W-:Y:S02]  /*12c70*/  SHF.R.U32.HI R3, RZ, 0x3, R3 ;  /* 0x00000003ff037819 */ /* 0x000fe40000011603 */
[----:B------:R-:W-:Y:S01]  /*12c80*/  LOP3.LUT R33, R2, 0x200, R33, 0xf8, !PT ;  /* 0x0000020002217812 */ /* 0x000fe200078ef821 */
[----:B------:R-:W-:Y:S01]  /*12c90*/  IMAD.SHL.U32 R2, R5, 0x10, RZ ;  /* 0x0000001005027824 */ /* 0x000fe200078e00ff */
[----:B------:R-:W-:Y:S01]  /*12ca0*/  LOP3.LUT R0, R0, 0x38, RZ, 0xc0, !PT ;  /* 0x0000003800007812 */ /* 0x000fe200078ec0ff */
[----:B------:R-:W-:-:S03]  /*12cb0*/  IMAD.U32 R23, RZ, RZ, UR4 ;  /* 0x00000004ff177e24 */ /* 0x000fc6000f8e00ff */
[----:B------:R-:W-:Y:S01]  /*12cc0*/  LOP3.LUT R2, R3, 0x70, R2, 0xf8, !PT ;  /* 0x0000007003027812 */ /* 0x000fe200078ef802 */
[----:B------:R-:W-:Y:S01]  /*12cd0*/  IMAD R26, R33, 0x2, R23 ;  /* 0x00000002211a7824 */ /* 0x000fe200078e0217 */
[C---:B------:R-:W-:Y:S02]  /*12ce0*/  LOP3.LUT R3, R0.reuse, 0x40, RZ, 0xfc, !PT ;  /* 0x0000004000037812 */ /* 0x040fe400078efcff */
[C---:B------:R-:W-:Y:S02]  /*12cf0*/  LOP3.LUT R2, R0.reuse, 0x80, RZ, 0xfc, !PT ;  /* 0x0000008000027812 */ /* 0x040fe400078efcff */
[----:B------:R-:W-:Y:S02]  /*12d00*/  LOP3.LUT R0, R0, 0xc0, RZ, 0xfc, !PT ;  /* 0x000000c000007812 */ /* 0x000fe400078efcff */
[----:B--2---:R-:W-:-:S05]  /*12d10*/  LOP3.LUT R4, R4, 0x2, RZ, 0xfc, !PT ;  /* 0x0000000204047812 */ /* 0x004fca00078efcff */
[----:B------:R0:W-:Y:S04]  /*12d20*/  STL [R1+0x68], R4 ;  /* 0x0000680401007387 */ /* 0x0001e80000100800 */
[----:B------:R0:W-:Y:S02]  /*12d30*/  STL [R1+0x40], RZ ;  /* 0x000040ff01007387 */ /* 0x0001e40000100800 */
.L_x_1648:
[----:B------:R-:W1:Y:S02]  /*12d40*/  LDC.64 R36, c[0x0][0xd88] ;  /* 0x00036200ff247b82 */ /* 0x000e640000000a00 */
[----:B-1----:R-:W-:-:S06]  /*12d50*/  IMAD.WIDE R36, R19, 0x4, R36 ;  /* 0x0000000413247825 */ /* 0x002fcc00078e0224 */
[----:B--2---:R1:W2:Y:S01]  /*12d60*/  LDG.E R36, desc[UR60][R36.64] ;  /* 0x0000003c24247981 */ /* 0x0042a2000c1e1900 */
[----:B------:R-:W-:Y:S05]  /*12d70*/  YIELD ;  /* 0x0000000000007946 */ /* 0x000fea0003800000 */
[----:B------:R-:W-:Y:S01]  /*12d80*/  ULDC.64 UR4, c[0x0][0xb20] ;  /* 0x0002c80000047ab9 */ /* 0x000fe20000000a00 */
[----:B------:R-:W-:Y:S01]  /*12d90*/  ULDC.64 UR8, c[0x0][0xb10] ;  /* 0x0002c40000087ab9 */ /* 0x000fe20000000a00 */
[----:B------:R-:W-:Y:S01]  /*12da0*/  ISETP.NE.U32.AND P0, PT, RZ, UR4, PT ;  /* 0x00000004ff007c0c */ /* 0x000fe2000bf05070 */
[----:B------:R-:W-:Y:S01]  /*12db0*/  IMAD.MOV.U32 R34, RZ, RZ, RZ ;  /* 0x000000ffff227224 */ /* 0x000fe200078e00ff */
[----:B------:R-:W-:-:S02]  /*12dc0*/  ULDC.64 UR6, c[0x0][0xb08] ;  /* 0x0002c20000067ab9 */ /* 0x000fc40000000a00 */
[----:B------:R-:W-:Y:S02]  /*12dd0*/  ISETP.NE.AND.EX P0, PT, RZ, UR5, PT, P0 ;  /* 0x00000005ff007c0c */ /* 0x000fe4000bf05300 */
[----:B------:R-:W-:-:S04]  /*12de0*/  ISETP.NE.U32.AND P2, PT, RZ, UR8, PT ;  /* 0x00000008ff007c0c */ /* 0x000fc8000bf45070 */
[----:B------:R-:W-:Y:S01]  /*12df0*/  ISETP.NE.AND.EX P2, PT, RZ, UR9, PT, P2 ;  /* 0x00000009ff007c0c */ /* 0x000fe2000bf45320 */
[----:B-1----:R-:W-:Y:S01]  /*12e00*/  IMAD.MOV.U32 R37, RZ, RZ, RZ ;  /* 0x000000ffff257224 */ /* 0x002fe200078e00ff */
[----:B--2---:R-:W-:-:S05]  /*12e10*/  SHF.R.S32.HI R0, RZ, 0x1f, R36 ;  /* 0x0000001fff007819 */ /* 0x004fca0000011424 */
[C---:B------:R-:W-:Y:S01]  /*12e20*/  @P0 LEA R2, P1, R36.reuse, UR4, 0x2 ;  /* 0x0000000424020c11 */ /* 0x040fe2000f8210ff */
[C---:B------:R-:W-:Y:S01]  /*12e30*/  IMAD.SHL.U32 R29, R36.reuse, 0x4, RZ ;  /* 0x00000004241d7824 */ /* 0x040fe200078e00ff */
[C-C-:B------:R-:W-:Y:S01]  /*12e40*/  SHF.L.U64.HI R30, R36.reuse, 0x2, R0.reuse ;  /* 0x00000002241e7819 */ /* 0x140fe20000010200 */
[----:B------:R1:W-:Y:S01]  /*12e50*/  STL [R1+0x20], R0 ;  /* 0x0000200001007387 */ /* 0x0003e20000100800 */
[----:B------:R-:W-:Y:S01]  /*12e60*/  @P0 LEA.HI.X R3, R36, UR5, R0, 0x2, P1 ;  /* 0x0000000524030c11 */ /* 0x000fe200088f1400 */
[----:B------:R-:W-:-:S04]  /*12e70*/  ULDC.64 UR4, c[0x0][0xaf8] ;  /* 0x0002be0000047ab9 */ /* 0x000fc80000000a00 */
[----:B------:R2:W5:Y:S01]  /*12e80*/  @P0 LDG.E R34, desc[UR60][R2.64] ;  /* 0x0000003c02220981 */ /* 0x000562000c1e1900 */
[----:B------:R-:W-:Y:S02]  /*12e90*/  ISETP.NE.U32.AND P0, PT, RZ, UR4, PT ;  /* 0x00000004ff007c0c */ /* 0x000fe4000bf05070 */
[----:B------:R-:W-:Y:S01]  /*12ea0*/  ISETP.NE.U32.AND P1, PT, RZ, UR6, PT ;  /* 0x00000006ff007c0c */ /* 0x000fe2000bf25070 */
[----:B-1----:R-:W-:Y:S01]  /*12eb0*/  IMAD.MOV.U32 R0, RZ, RZ, RZ ;  /* 0x000000ffff007224 */ /* 0x002fe200078e00ff */
[----:B------:R-:W-:Y:S02]  /*12ec0*/  ISETP.NE.AND.EX P0, PT, RZ, UR5, PT, P0 ;  /* 0x00000005ff007c0c */ /* 0x000fe4000bf05300 */
[----:B------:R-:W-:Y:S02]  /*12ed0*/  ISETP.NE.AND.EX P1, PT, RZ, UR7, PT, P1 ;  /* 0x00000007ff007c0c */ /* 0x000fe4000bf25310 */
[C---:B0--3--:R-:W-:Y:S02]  /*12ee0*/  IADD3 R4, P4, R29.reuse, UR6, RZ ;  /* 0x000000061d047c10 */ /* 0x049fe4000ff9e0ff */
[----:B--2---:R-:W-:Y:S01]  /*12ef0*/  IADD3 R2, P3, R29, UR4, RZ ;  /* 0x000000041d027c10 */ /* 0x004fe2000ff7e0ff */
[----:B------:R-:W-:Y:S01]  /*12f00*/  ULDC UR4, c[0x0][0x288] ;  /* 0x0000a20000047ab9 */ /* 0x000fe20000000800 */
[----:B------:R-:W-:-:S02]  /*12f10*/  IADD3.X R5, R30, UR7, RZ, P4, !PT ;  /* 0x000000071e057c10 */ /* 0x000fc4000a7fe4ff */
[C---:B------:R-:W-:Y:S02]  /*12f20*/  IADD3.X R3, R30.reuse, UR5, RZ, P3, !PT ;  /* 0x000000051e037c10 */ /* 0x040fe40009ffe4ff */
[----:B------:R-:W-:Y:S01]  /*12f30*/  @P2 IADD3 R6, P3, R29, UR8, RZ ;  /* 0x000000081d062c10 */ /* 0x000fe2000ff7e0ff */
[----:B------:R-:W-:Y:S01]  /*12f40*/  IMAD.U32 R8, RZ, RZ, UR4 ;  /* 0x00000004ff087e24 */ /* 0x000fe2000f8e00ff */
[----:B------:R-:W-:Y:S01]  /*12f50*/  ULDC.64 UR4, c[0x0][0x418] ;  /* 0x0001060000047ab9 */ /* 0x000fe20000000a00 */
[----:B------:R-:W5:Y:S01]  /*12f60*/  @P0 LDG.E R37, desc[UR60][R2.64] ;  /* 0x0000003c02250981 */ /* 0x000f62000c1e1900 */
[----:B------:R-:W-:-:S03]  /*12f70*/  @P2 IADD3.X R7, R30, UR9, RZ, P3, !PT ;  /* 0x000000091e072c10 */ /* 0x000fc60009ffe4ff */
[----:B------:R-:W5:Y:S04]  /*12f80*/  @P1 LDG.E R0, desc[UR60][R4.64] ;  /* 0x0000003c04001981 */ /* 0x000f68000c1e1900 */
        /* <DEDUP_REMOVED lines=17> */
.L_x_1544:
        /* <DEDUP_REMOVED lines=9> */
.L_x_1545:
        /* <DEDUP_REMOVED lines=9> */
.L_x_1546:
[----:B-12---:R-:W2:Y:S04]  /*131c0*/  @P1 LDG.E R2, desc[UR60][R4.64] ;  /* 0x0000003c04021981 */ /* 0x006ea8000c1e1900 */
[----:B------:R-:W2:Y:S01]  /*131d0*/  @P1 LDG.E R3, desc[UR60][R4.64+0x4] ;  /* 0x0000043c04031981 */ /* 0x000ea2000c1e1900 */
[----:B-----5:R-:W-:Y:S01]  /*131e0*/  IMAD.IADD R7, R7, 0x1, -R34 ;  /* 0x0000000107077824 */ /* 0x020fe200078e0a22 */
[----:B------:R-:W-:Y:S01]  /*131f0*/  BSSY B0, `(.L_x_1547) ;  /* 0x0000138000007945 */ /* 0x000fe20003800000 */
[----:B--2---:R-:W-:-:S04]  /*13200*/  @P1 IMAD.IADD R6, R3, 0x1, -R2 ;  /* 0x0000000103061824 */ /* 0x004fc800078e0a02 */
[----:B0-----:R-:W-:-:S05]  /*13210*/  IMAD.IADD R8, R7, 0x1, R6 ;  /* 0x0000000107087824 */ /* 0x001fca00078e0206 */
[----:B------:R-:W-:Y:S01]  /*13220*/  IADD3 R2, R8, 0x5f, RZ ;  /* 0x0000005f08027810 */ /* 0x000fe20007ffe0ff */
[----:B------:R-:W-:Y:S04]  /*13230*/  STL [R1+0x14], R8 ;  /* 0x0000140801007387 */ /* 0x000fe80000100800 */
        /* <DEDUP_REMOVED lines=26> */
.L_x_1723:
[----:B-1----:R-:W-:Y:S02]  /*133e0*/  ISETP.NE.AND P0, PT, R14, RZ, PT ;  /* 0x000000ff0e00720c */ /* 0x002fe40003f05270 */
[----:B------:R-:W-:-:S11]  /*133f0*/  PLOP3.LUT P6, PT, PT, PT, PT, 0x8, 0x0 ;  /* 0x000000000000781c */ /* 0x000fd60003fce170 */
[----:B------:R-:W-:Y:S05]  /*13400*/  @P0 BRA `(.L_x_1550) ;  /* 0x00000000000c0947 */ /* 0x000fea0003800000 */
[----:B------:R-:W-:-:S03]  /*13410*/  UMOV UR4, 0xffffffff ;  /* 0xffffffff00047882 */ /* 0x000fc60000000000 */
[----:B------:R-:W-:Y:S05]  /*13420*/  BRA.DIV UR4, `(.L_x_1551) ;  /* 0x0000007604247947 */ /* 0x000fea000b800000 */
[----:B------:R-:W-:-:S13]  /*13430*/  ELECT P6, URZ, PT ;  /* 0x00000000003f782f */ /* 0x000fda00038c0000 */
.L_x_1550:
        /* <DEDUP_REMOVED lines=9> */
.L_x_1726:
[----:B------:R-:W-:Y:S05]  /*134d0*/  BSYNC B1 ;  /* 0x0000000000017941 */ /* 0x000fea0003800000 */
.L_x_1552:
[----:B------:R-:W-:Y:S04]  /*134e0*/  BSSY B1, `(.L_x_1554) ;  /* 0x000007b000017945 */ /* 0x000fe80003800000 */
[----:B------:R-:W-:Y:S05]  /*134f0*/  @!P6 BRA `(.L_x_1555) ;  /* 0x0000000400e4e947 */ /* 0x000fea0003800000 */
[----:B------:R-:W1:Y:S01]  /*13500*/  S2R R6, SR_TID.X ;  /* 0x0000000000067919 */ /* 0x000e620000002100 */
[----:B0-----:R-:W-:Y:S01]  /*13510*/  IMAD R3, R24, 0x8, R23 ;  /* 0x0000000818037824 */ /* 0x001fe200078e0217 */
[----:B------:R-:W-:Y:S01]  /*13520*/  BSSY B2, `(.L_x_1556) ;  /* 0x0000006000027945 */ /* 0x000fe20003800000 */
[----:B-1----:R-:W-:Y:S02]  /*13530*/  LOP3.LUT R7, R6, 0x7f, RZ, 0xc0, !PT ;  /* 0x0000007f06077812 */ /* 0x002fe400078ec0ff */
[----:B------:R-:W-:Y:S02]  /*13540*/  SHF.L.U32 R6, R28, 0x1f, RZ ;  /* 0x0000001f1c067819 */ /* 0x000fe400000006ff */
[----:B------:R-:W-:Y:S02]  /*13550*/  ISETP.NE.AND P1, PT, R7, RZ, PT ;  /* 0x000000ff0700720c */ /* 0x000fe40003f25270 */
[----:B------:R-:W0:Y:S02]  /*13560*/  SYNCS.PHASECHK.TRANS64.TRYWAIT P0, [R3+URZ+0x324a0], R6 ;  /* 0x0324a006030075a7 */ /* 0x000e24000800017f */
[----:B0-----:R-:W-:Y:S09]  /*13570*/  @!P0 BRA `(.L_x_1557) ;  /* 0x0000007400048947 */ /* 0x001ff20003800000 */
.L_x_1727:
[----:B------:R-:W-:Y:S05]  /*13580*/  BSYNC B2 ;  /* 0x0000000000027941 */ /* 0x000fea0003800000 */
.L_x_1556:
[----:B------:R-:W-:Y:S04]  /*13590*/  BSSY B2, `(.L_x_1558) ;  /* 0x0000009000027945 */ /* 0x000fe80003800000 */
[----:B------:R-:W-:Y:S05]  /*135a0*/  @P1 BRA `(.L_x_1559) ;  /* 0x00000000001c1947 */ /* 0x000fea0003800000 */
[----:B------:R-:W1:Y:S02]  /*135b0*/  S2R R7, SR_TID.X ;  /* 0x0000000000077919 */ /* 0x000e640000002100 */
[----:B-1----:R-:W-:Y:S01]  /*135c0*/  LOP3.LUT R8, R7, 0x1f, RZ, 0xc0, !PT ;  /* 0x0000001f07087812 */ /* 0x002fe200078ec0ff */
[----:B------:R-:W-:-:S03]  /*135d0*/  IMAD.MOV.U32 R7, RZ, RZ, 0x3000 ;  /* 0x00003000ff077424 */ /* 0x000fc600078e00ff */
[----:B------:R-:W-:Y:S01]  /*135e0*/  ISETP.NE.AND P0, PT, R8, RZ, PT ;  /* 0x000000ff0800720c */ /* 0x000fe20003f05270 */
[----:B------:R1:W-:-:S12]  /*135f0*/  SYNCS.ARRIVE.TRANS64 RZ, [R3+URZ+0x32490], R7 ;  /* 0x0324900703ff79a7 */ /* 0x0003d8000800003f */
[----:B-1----:R-:W-:Y:S05]  /*13600*/  @!P0 BRA `(.L_x_1559) ;  /* 0x0000000000048947 */ /* 0x002fea0003800000 */
[----:B------:R-:W-:Y:S01]  /*13610*/  BPT.TRAP 0x1 ;  /* 0x000000040000795c */ /* 0x000fe20000300000 */
.L_x_1559:
[----:B------:R-:W-:Y:S05]  /*13620*/  BSYNC B2 ;  /* 0x0000000000027941 */ /* 0x000fea0003800000 */
.L_x_1558:
        /* <DEDUP_REMOVED lines=12> */
.L_x_1560:
        /* <DEDUP_REMOVED lines=13> */
.L_x_1728:
[----:B------:R-:W-:Y:S05]  /*137c0*/  BSYNC B2 ;  /* 0x0000000000027941 */ /* 0x000fea0003800000 */
.L_x_1561:
[----:B------:R-:W-:Y:S01]  /*137d0*/  BSSY B2, `(.L_x_1563) ;  /* 0x000000b000027945 */ /* 0x000fe20003800000 */
[----:B------:R-:W-:Y:S02]  /*137e0*/  IMAD.MOV.U32 R10, RZ, RZ, 0x0 ;  /* 0x00000000ff0a7424 */ /* 0x000fe400078e00ff */
[----:B------:R-:W-:Y:S01]  /*137f0*/  IMAD.MOV.U32 R11, RZ, RZ, 0x12f00000 ;  /* 0x12f00000ff0b7424 */ /* 0x000fe200078e00ff */
[----:B------:R-:W-:Y:S06]  /*13800*/  @P1 BRA `(.L_x_1564) ;  /* 0x00000000001c1947 */ /* 0x000fec0003800000 */
[----:B------:R-:W2:Y:S01]  /*13810*/  S2R R8, SR_TID.X ;  /* 0x0000000000087919 */ /* 0x000ea20000002100 */
[----:B01----:R-:W-:-:S04]  /*13820*/  IMAD.MOV.U32 R6, RZ, RZ, 0xc000 ;  /* 0x0000c000ff067424 */ /* 0x003fc800078e00ff */
[----:B------:R3:W-:Y:S01]  /*13830*/  SYNCS.ARRIVE.TRANS64 RZ, [R3+URZ+0x324b0], R6 ;  /* 0x0324b00603ff79a7 */ /* 0x0007e2000800003f */
[----:B--2---:R-:W-:-:S04]  /*13840*/  LOP3.LUT R8, R8, 0x1f, RZ, 0xc0, !PT ;  /* 0x0000001f08087812 */ /* 0x004fc800078ec0ff */
[----:B------:R-:W-:-:S13]  /*13850*/  ISETP.NE.AND P0, PT, R8, RZ, PT ;  /* 0x000000ff0800720c */ /* 0x000fda0003f05270 */
[----:B---3--:R-:W-:Y:S05]  /*13860*/  @!P0 BRA `(.L_x_1564) ;  /* 0x0000000000048947 */ /* 0x008fea0003800000 */
[----:B------:R-:W-:Y:S01]  /*13870*/  BPT.TRAP 0x1 ;  /* 0x000000040000795c */ /* 0x000fe20000300000 */
.L_x_1564:
[----:B------:R-:W-:Y:S05]  /*13880*/  BSYNC B2 ;  /* 0x0000000000027941 */ /* 0x000fea0003800000 */
.L_x_1563:
        /* <DEDUP_REMOVED lines=9> */
.L_x_1565:
        /* <DEDUP_REMOVED lines=15> */
.L_x_1566:
        /* <DEDUP_REMOVED lines=15> */
.L_x_1567:
        /* <DEDUP_REMOVED lines=15> */
.L_x_1568:
        /* <DEDUP_REMOVED lines=10> */
.L_x_1555:
[----:B------:R-:W-:Y:S05]  /*13c90*/  BSYNC B1 ;  /* 0x0000000000017941 */ /* 0x000fea0003800000 */
.L_x_1554:
[----:B------:R-:W-:Y:S01]  /*13ca0*/  VIADD R9, R2, 0xfffffffe ;  /* 0xfffffffe02097836 */ /* 0x000fe20000000000 */
[----:B------:R-:W-:Y:S02]  /*13cb0*/  IADD3 R24, R24, 0x1, RZ ;  /* 0x0000000118187810 */ /* 0x000fe40007ffe0ff */
[----:B------:R-:W-:Y:S02]  /*13cc0*/  PLOP3.LUT P0, PT, PT, PT, PT, 0x8, 0x0 ;  /* 0x000000000000781c */ /* 0x000fe40003f0e170 */
[----:B------:R-:W-:Y:S02]  /*13cd0*/  ISETP.GE.AND P2, PT, R9, R5, PT ;  /* 0x000000050900720c */ /* 0x000fe40003f46270 */
[----:B------:R-:W-:-:S04]  /*13ce0*/  ISETP.NE.AND P1, PT, R24, 0x2, PT ;  /* 0x000000021800780c */ /* 0x000fc80003f25270 */
[----:B------:R-:W-:Y:S02]  /*13cf0*/  SEL R2, RZ, 0x1, P1 ;  /* 0x00000001ff027807 */ /* 0x000fe40000800000 */
[----:B------:R-:W-:Y:S02]  /*13d00*/  SEL R24, R24, RZ, P1 ;  /* 0x000000ff18187207 */ /* 0x000fe40000800000 */
[----:B------:R-:W-:-:S03]  /*13d10*/  LOP3.LUT R28, R28, R2, RZ, 0x3c, !PT ;  /* 0x000000021c1c7212 */ /* 0x000fc600078e3cff */
[----:B------:R-:W-:Y:S05]  /*13d20*/  @!P2 BRA `(.L_x_1548) ;  /* 0x000000080010a947 */ /* 0x000fea0003800000 */
.L_x_1584:
[----:B------:R-:W-:Y:S05]  /*13d30*/  YIELD ;  /* 0x0000000000007946 */ /* 0x000fea0003800000 */
[----:B------:R-:W-:Y:S04]  /*13d40*/  BSSY B1, `(.L_x_1569) ;  /* 0x000007a000017945 */ /* 0x000fe80003800000 */
[----:B------:R-:W-:Y:S05]  /*13d50*/  @!P6 BRA `(.L_x_1570) ;  /* 0x0000000400e0e947 */ /* 0x000fea0003800000 */
[----:B------:R-:W0:Y:S01]  /*13d60*/  S2R R2, SR_TID.X ;  /* 0x0000000000027919 */ /* 0x000e220000002100 */
[----:B------:R-:W-:Y:S01]  /*13d70*/  IMAD R6, R24, 0x8, R23 ;  /* 0x0000000818067824 */ /* 0x000fe200078e0217 */
[----:B------:R-:W-:Y:S01]  /*13d80*/  BSSY B2, `(.L_x_1571) ;  /* 0x0000006000027945 */ /* 0x000fe20003800000 */
[----:B0-----:R-:W-:Y:S02]  /*13d90*/  LOP3.LUT R3, R2, 0x7f, RZ, 0xc0, !PT ;  /* 0x0000007f02037812 */ /* 0x001fe400078ec0ff */
[----:B------:R-:W-:Y:S02]  /*13da0*/  SHF.L.U32 R2, R28, 0x1f, RZ ;  /* 0x0000001f1c027819 */ /* 0x000fe400000006ff */
[----:B------:R-:W-:Y:S02]  /*13db0*/  ISETP.NE.AND P2, PT, R3, RZ, PT ;  /* 0x000000ff0300720c */ /* 0x000fe40003f45270 */
[----:B------:R-:W0:Y:S02]  /*13dc0*/  SYNCS.PHASECHK.TRANS64.TRYWAIT P1, [R6+URZ+0x324a0], R2 ;  /* 0x0324a002060075a7 */ /* 0x000e24000802017f */
[----:B0-----:R-:W-:Y:S09]  /*13dd0*/  @!P1 BRA `(.L_x_1572) ;  /* 0x0000006c00149947 */ /* 0x001ff20003800000 */
.L_x_1729:
[----:B------:R-:W-:Y:S05]  /*13de0*/  BSYNC B2 ;  /* 0x0000000000027941 */ /* 0x000fea0003800000 */
.L_x_1571:
        /* <DEDUP_REMOVED lines=9> */
.L_x_1574:
[----:B------:R-:W-:Y:S05]  /*13e80*/  BSYNC B2 ;  /* 0x0000000000027941 */ /* 0x000fea0003800000 */
.L_x_1573:
        /* <DEDUP_REMOVED lines=11> */
.L_x_1575:
        /* <DEDUP_REMOVED lines=13> */
.L_x_1730:
[----:B------:R-:W-:Y:S05]  /*14010*/  BSYNC B2 ;  /* 0x0000000000027941 */ /* 0x000fea0003800000 */
.L_x_1576:
[----:B------:R-:W-:Y:S01]  /*14020*/  BSSY B2, `(.L_x_1578) ;  /* 0x000000b000027945 */ /* 0x000fe20003800000 */
[----:B01----:R-:W-:Y:S02]  /*14030*/  IMAD.MOV.U32 R2, RZ, RZ, 0x0 ;  /* 0x00000000ff027424 */ /* 0x003fe400078e00ff */
[----:B------:R-:W-:Y:S01]  /*14040*/  IMAD.MOV.U32 R3, RZ, RZ, 0x12f00000 ;  /* 0x12f00000ff037424 */ /* 0x000fe200078e00ff */
[----:B------:R-:W-:Y:S06]  /*14050*/  @P2 BRA `(.L_x_1579) ;  /* 0x00000000001c2947 */ /* 0x000fec0003800000 */
[----:B------:R-:W0:Y:S02]  /*14060*/  S2R R7, SR_TID.X ;  /* 0x0000000000077919 */ /* 0x000e240000002100 */
[----:B0-----:R-:W-:Y:S01]  /*14070*/  LOP3.LUT R11, R7, 0x1f, RZ, 0xc0, !PT ;  /* 0x0000001f070b7812 */ /* 0x001fe200078ec0ff */
[----:B------:R-:W-:-:S03]  /*14080*/  IMAD.MOV.U32 R7, RZ, RZ, 0xc000 ;  /* 0x0000c000ff077424 */ /* 0x000fc600078e00ff */
[----:B------:R-:W-:Y:S01]  /*14090*/  ISETP.NE.AND P1, PT, R11, RZ, PT ;  /* 0x000000ff0b00720c */ /* 0x000fe20003f25270 */
[----:B------:R0:W-:-:S12]  /*140a0*/  SYNCS.ARRIVE.TRANS64 RZ, [R6+URZ+0x324b0], R7 ;  /* 0x0324b00706ff79a7 */ /* 0x0001d8000800003f */
[----:B0-----:R-:W-:Y:S05]  /*140b0*/  @!P1 BRA `(.L_x_1579) ;  /* 0x0000000000049947 */ /* 0x001fea0003800000 */
[----:B------:R-:W-:Y:S01]  /*140c0*/  BPT.TRAP 0x1 ;  /* 0x000000040000795c */ /* 0x000fe20000300000 */
.L_x_1579:
[----:B------:R-:W-:Y:S05]  /*140d0*/  BSYNC B2 ;  /* 0x0000000000027941 */ /* 0x000fea0003800000 */
.L_x_1578:
        /* <DEDUP_REMOVED lines=9> */
.L_x_1580:
        /* <DEDUP_REMOVED lines=15> */
.L_x_1581:
        /* <DEDUP_REMOVED lines=15> */
.L_x_1582:
        /* <DEDUP_REMOVED lines=15> */
.L_x_1583:
        /* <DEDUP_REMOVED lines=10> */
.L_x_1570:
[----:B------:R-:W-:Y:S05]  /*144e0*/  BSYNC B1 ;  /* 0x0000000000017941 */ /* 0x000fea0003800000 */
.L_x_1569:
        /* <DEDUP_REMOVED lines=8> */
.L_x_1548:
[----:B------:R-:W-:Y:S05]  /*14570*/  BSYNC B0 ;  /* 0x0000000000007941 */ /* 0x000fea0003800000 */
.L_x_1547:
        /* <DEDUP_REMOVED lines=23> */
.L_x_1586:
        /* <DEDUP_REMOVED lines=20> */
.L_x_1589:
[----:B------:R-:W-:Y:S05]  /*14830*/  BSYNC B6 ;  /* 0x0000000000067941 */ /* 0x000fea0003800000 */
.L_x_1588:
        /* <DEDUP_REMOVED lines=20> */
.L_x_1592:
        /* <DEDUP_REMOVED lines=15> */
.L_x_1591:
[----:B------:R-:W-:Y:S05]  /*14a70*/  BSYNC B6 ;  /* 0x0000000000067941 */ /* 0x000fea0003800000 */
.L_x_1590:
        /* <DEDUP_REMOVED lines=9> */
[----:B------:R-:W-:Y:S01]  /*14b10*/  LOP3.LUT R22, R22, 0xffffffdf, RZ, 0xc0, !PT ;  /* 0xffffffdf16167812 */ /* 0x000fe200078ec0ff */
[----:B------:R-:W-:Y:S01]  /*14b20*/  ULDC UR4, c[0x0][0x320] ;  /* 0x0000c80000047ab9 */ /* 0x000fe20000000800 */
[----:B0-----:R-:W-:-:S05]  /*14b30*/  @P0 IADD3.X R3, R30, UR5, RZ, P1, !PT ;  /* 0x000000051e030c10 */ /* 0x001fca0008ffe4ff */
[----:B------:R0:W5:Y:S01]  /*14b40*/  @P0 LDG.E R32, desc[UR60][R2.64] ;  /* 0x0000003c02200981 */ /* 0x000162000c1e1900 */
[----:B-1----:R-:W-:Y:S02]  /*14b50*/  ISETP.NE.AND P1, PT, R10, 0x1, PT ;  /* 0x000000010a00780c */ /* 0x002fe40003f25270 */
[C---:B----4-:R-:W-:Y:S01]  /*14b60*/  LOP3.LUT R0, R31.reuse, 0x7f, RZ, 0xc0, !PT ;  /* 0x0000007f1f007812 */ /* 0x050fe200078ec0ff */
[----:B------:R-:W-:-:S10]  /*14b70*/  IMAD.SHL.U32 R31, R31, 0x10, RZ ;  /* 0x000000101f1f7824 */ /* 0x000fd400078e00ff */
[----:B------:R-:W1:Y:S01]  /*14b80*/  @P1 LDC R5, c[0x0][0x434] ;  /* 0x00010d00ff051b82 */ /* 0x000e620000000800 */
[----:B------:R-:W-:-:S04]  /*14b90*/  SHF.R.U32.HI R0, RZ, 0x3, R0 ;  /* 0x00000003ff007819 */ /* 0x000fc80000011600 */
[----:B------:R-:W-:-:S03]  /*14ba0*/  LOP3.LUT R31, R0, 0x70, R31, 0xf8, !PT ;  /* 0x00000070001f7812 */ /* 0x000fc600078ef81f */
[----:B0-----:R-:W0:Y:S01]  /*14bb0*/  @P1 LDC R2, c[0x0][0x438] ;  /* 0x00010e00ff021b82 */ /* 0x001e220000000800 */
        /* <DEDUP_REMOVED lines=12> */
[----:B-----5:R-:W-:-:S03]  /*14c80*/  SHF.R.S32.HI R35, RZ, 0x1f, R32 ;  /* 0x0000001fff237819 */ /* 0x020fc60000011420 */
[----:B0-----:R-:W-:-:S04]  /*14c90*/  @!P0 IMAD.WIDE.U32 R6, R32, R2, R6 ;  /* 0x0000000220068225 */ /* 0x001fc800078e0006 */
[----:B------:R-:W-:-:S04]  /*14ca0*/  @!P0 IMAD R2, R35, R2, RZ ;  /* 0x0000000223028224 */ /* 0x000fc800078e02ff */
[----:B------:R-:W-:Y:S01]  /*14cb0*/  @!P0 IMAD R3, R32, R3, R2 ;  /* 0x0000000320038224 */ /* 0x000fe200078e0202 */
[----:B-1----:R-:W-:-:S03]  /*14cc0*/  @!P0 LEA R4, P1, R6, R4, 0x2 ;  /* 0x0000000406048211 */ /* 0x002fc600078210ff */
[----:B------:R-:W-:-:S05]  /*14cd0*/  @!P0 IMAD.IADD R3, R7, 0x1, R3 ;  /* 0x0000000107038824 */ /* 0x000fca00078e0203 */
[----:B------:R-:W-:-:S05]  /*14ce0*/  @!P0 LEA.HI.X R5, R6, R5, R3, 0x2, P1 ;  /* 0x0000000506058211 */ /* 0x000fca00008f1403 */
[----:B------:R-:W2:Y:S01]  /*14cf0*/  @!P0 LDG.E R11, desc[UR60][R4.64] ;  /* 0x0000003c040b8981 */ /* 0x000ea2000c1e1900 */
[----:B------:R-:W0:Y:S01]  /*14d00*/  S2R R20, SR_TID.X ;  /* 0x0000000000147919 */ /* 0x000e220000002100 */
[----:B------:R-:W-:Y:S01]  /*14d10*/  IMAD.MOV R2, RZ, RZ, -R9 ;  /* 0x000000ffff027224 */ /* 0x000fe200078e0a09 */
[----:B------:R-:W-:-:S03]  /*14d20*/  ISETP.GT.U32.AND P1, PT, R31, 0x5f, PT ;  /* 0x0000005f1f00780c */ /* 0x000fc60003f24070 */
[----:B------:R-:W-:Y:S01]  /*14d30*/  IMAD R0, R10, R2, R0 ;  /* 0x000000020a007224 */ /* 0x000fe200078e0200 */
[----:B---3--:R-:W-:-:S04]  /*14d40*/  ISETP.NE.AND P0, PT, R21, 0x3, PT ;  /* 0x000000031500780c */ /* 0x008fc80003f05270 */
[----:B------:R-:W-:Y:S05]  /*14d50*/  STL [R1+0x4], R0 ;  /* 0x0000040001007387 */ /* 0x000fea0000100800 */
[----:B------:R-:W-:-:S04]  /*14d60*/  @P1 LOP3.LUT R22, R22, 0x20, RZ, 0xfc, !PT ;  /* 0x0000002016161812 */ /* 0x000fc800078efcff */
[----:B------:R-:W-:-:S04]  /*14d70*/  LOP3.LUT R22, R22, 0xffffffbf, RZ, 0xc0, !PT ;  /* 0xffffffbf16167812 */ /* 0x000fc800078ec0ff */
[----:B------:R-:W-:-:S04]  /*14d80*/  @P0 LOP3.LUT R22, R22, 0x40, RZ, 0xfc, !PT ;  /* 0x0000004016160812 */ /* 0x000fc800078efcff */
[----:B------:R-:W-:Y:S01]  /*14d90*/  LOP3.LUT R22, R22, 0xfffffffe, RZ, 0xc0, !PT ;  /* 0xfffffffe16167812 */ /* 0x000fe200078ec0ff */
[----:B------:R-:W-:Y:S01]  /*14da0*/  UMOV UR5, 0xffffffff ;  /* 0xffffffff00057882 */ /* 0x000fe20000000000 */
[----:B--2---:R0:W-:Y:S02]  /*14db0*/  STL [R1], R11 ;  /* 0x0000000b01007387 */ /* 0x0041e40000100800 */
[C---:B0-----:R-:W-:Y:S02]  /*14dc0*/  IMAD.SHL.U32 R11, R20.reuse, 0x8, RZ ;  /* 0x00000008140b7824 */ /* 0x041fe400078e00ff */
[----:B------:R-:W-:-:S03]  /*14dd0*/  IMAD.SHL.U32 R20, R20, 0x8, RZ ;  /* 0x0000000814147824 */ /* 0x000fc600078e00ff */
[----:B------:R-:W-:Y:S02]  /*14de0*/  LOP3.LUT R11, R11, 0x38, RZ, 0xc0, !PT ;  /* 0x000000380b0b7812 */ /* 0x000fe400078ec0ff */
[----:B------:R-:W-:Y:S02]  /*14df0*/  LOP3.LUT R20, R20, 0x38, RZ, 0xc0, !PT ;  /* 0x0000003814147812 */ /* 0x000fe400078ec0ff */
[----:B------:R-:W-:Y:S02]  /*14e00*/  ISETP.GE.AND P1, PT, R11, UR4, PT ;  /* 0x000000040b007c0c */ /* 0x000fe4000bf26270 */
[----:B------:R-:W-:-:S04]  /*14e10*/  LOP3.LUT R12, R20, 0x40, RZ, 0xfc, !PT ;  /* 0x00000040140c7812 */ /* 0x000fc800078efcff */
[----:B------:R-:W-:Y:S02]  /*14e20*/  ISETP.GE.AND P2, PT, R12, UR4, PT ;  /* 0x000000040c007c0c */ /* 0x000fe4000bf46270 */
[----:B------:R-:W-:-:S05]  /*14e30*/  LOP3.LUT R12, R11, 0x80, RZ, 0xfc, !PT ;  /* 0x000000800b0c7812 */ /* 0x000fca00078efcff */
[----:B------:R-:W-:-:S04]  /*14e40*/  @P1 LOP3.LUT R22, R22, 0x1, RZ, 0xfc, !PT ;  /* 0x0000000116161812 */ /* 0x000fc800078efcff */
[----:B------:R-:W-:Y:S02]  /*14e50*/  LOP3.LUT R22, R22, 0xffffffef, RZ, 0xc0, !PT ;  /* 0xffffffef16167812 */ /* 0x000fe400078ec0ff */
[----:B------:R-:W-:Y:S02]  /*14e60*/  LOP3.LUT R11, R11, 0xc0, RZ, 0xfc, !PT ;  /* 0x000000c00b0b7812 */ /* 0x000fe400078efcff */
[----:B------:R-:W-:Y:S02]  /*14e70*/  ISETP.GE.AND P3, PT, R12, UR4, PT ;  /* 0x000000040c007c0c */ /* 0x000fe4000bf66270 */
[----:B------:R-:W-:Y:S02]  /*14e80*/  @P2 LOP3.LUT R22, R22, 0x10, RZ, 0xfc, !PT ;  /* 0x0000001016162812 */ /* 0x000fe400078efcff */
[----:B------:R-:W-:Y:S02]  /*14e90*/  ISETP.GE.AND P2, PT, R11, UR4, PT ;  /* 0x000000040b007c0c */ /* 0x000fe4000bf46270 */
[----:B------:R-:W-:-:S04]  /*14ea0*/  LOP3.LUT R22, R22, 0xfffffffb, RZ, 0xc0, !PT ;  /* 0xfffffffb16167812 */ /* 0x000fc800078ec0ff */
[----:B------:R-:W-:-:S04]  /*14eb0*/  LOP3.LUT R22, R22, 0xfffffff7, RZ, 0xc0, !PT ;  /* 0xfffffff716167812 */ /* 0x000fc800078ec0ff */
[----:B------:R-:W-:-:S04]  /*14ec0*/  @P3 LOP3.LUT R22, R22, 0x8, RZ, 0xfc, !PT ;  /* 0x0000000816163812 */ /* 0x000fc800078efcff */
[----:B------:R-:W-:Y:S01]  /*14ed0*/  @P2 LOP3.LUT R22, R22, 0x4, RZ, 0xfc, !PT ;  /* 0x0000000416162812 */ /* 0x000fe200078efcff */
[----:B------:R-:W-:Y:S06]  /*14ee0*/  BRA.DIV UR5, `(.L_x_1593) ;  /* 0x0000005a05f87947 */ /* 0x000fec000b800000 */
.L_x_1733:
[----:B------:R-:W-:Y:S02]  /*14ef0*/  SEL R0, RZ, 0x1, P1 ;  /* 0x00000001ff007807 */ /* 0x000fe40000800000 */
[----:B------:R-:W-:-:S03]  /*14f00*/  SHF.R.S32.HI R29, RZ, 0x1f, R18 ;  /* 0x0000001fff1d7819 */ /* 0x000fc60000011412 */
[----:B------:R0:W-:Y:S01]  /*14f10*/  STL [R1+0x64], R0 ;  /* 0x0000640001007387 */ /* 0x0001e20000100800 */
[----:B------:R-:W-:Y:S05]  /*14f20*/  @!P0 BRA `(.L_x_1594) ;  /* 0x0000000000048947 */ /* 0x000fea0003800000 */
[----:B------:R-:W-:Y:S01]  /*14f30*/  BPT.TRAP 0x1 ;  /* 0x000000040000795c */ /* 0x000fe20000300000 */
.L_x_1594:
[----:B------:R-:W-:Y:S01]  /*14f40*/  IMAD R30, R25, 0x8, R23 ;  /* 0x00000008191e7824 */ /* 0x000fe200078e0217 */
[----:B0-----:R-:W-:Y:S01]  /*14f50*/  SHF.L.U32 R0, R27, 0x1f, RZ ;  /* 0x0000001f1b007819 */ /* 0x001fe200000006ff */
[----:B------:R-:W-:Y:S03]  /*14f60*/  BSSY B0, `(.L_x_1595) ;  /* 0x0000003000007945 */ /* 0x000fe60003800000 */
[----:B------:R-:W0:Y:S02]  /*14f70*/  SYNCS.PHASECHK.TRANS64.TRYWAIT P0, [R30+URZ+0x32440], R0 ;  /* 0x032440001e0075a7 */ /* 0x000e24000800017f */
[----:B0-----:R-:W-:Y:S05]  /*14f80*/  @!P0 BRA `(.L_x_1596) ;  /* 0x0000005c00048947 */ /* 0x001fea0003800000 */
.L_x_1734:
[----:B------:R-:W-:Y:S05]  /*14f90*/  BSYNC B0 ;  /* 0x0000000000007941 */ /* 0x000fea0003800000 */
.L_x_1595:
[----:B------:R-:W0:Y:S01]  /*14fa0*/  LDL R2, [R1+0x4] ;  /* 0x0000040001027983 */ /* 0x000e220000100800 */
[----:B------:R-:W-:-:S03]  /*14fb0*/  ULDC.64 UR4, c[0x0][0x300] ;  /* 0x0000c00000047ab9 */ /* 0x000fc60000000a00 */
[----:B------:R-:W2:Y:S04]  /*14fc0*/  LDL R4, [R1] ;  /* 0x0000000001047983 */ /* 0x000ea80000100800 */
[----:B------:R-:W3:Y:S01]  /*14fd0*/  LDL R7, [R1+0x14] ;  /* 0x0000140001077983 */ /* 0x000ee20000100800 */
[----:B------:R-:W-:Y:S02]  /*14fe0*/  LOP3.LUT R22, R22, 0xfffffffd, RZ, 0xc0, !PT ;  /* 0xfffffffd16167812 */ /* 0x000fe400078ec0ff */
[----:B0-----:R-:W-:Y:S02]  /*14ff0*/  SHF.R.S32.HI R0, RZ, 0x1f, R2 ;  /* 0x0000001fff007819 */ /* 0x001fe40000011402 */
[----:B--2---:R-:W-:-:S03]  /*15000*/  SHF.R.S32.HI R5, RZ, 0x1f, R4 ;  /* 0x0000001fff057819 */ /* 0x004fc60000011404 */
[----:B------:R0:W-:Y:S01]  /*15010*/  STL [R1+0x4c], R0 ;  /* 0x00004c0001007387 */ /* 0x0001e20000100800 */
[----:B---3--:R-:W-:-:S03]  /*15020*/  IMAD R31, R8, -0x60, R7 ;  /* 0xffffffa0081f7824 */ /* 0x008fc600078e0207 */
[----:B------:R1:W-:Y:S01]  /*15030*/  STL [R1+0x54], R5 ;  /* 0x0000540501007387 */ /* 0x0003e20000100800 */
[----:B0-----:R-:W-:-:S04]  /*15040*/  IMAD R0, R0, UR4, RZ ;  /* 0x0000000400007c24 */ /* 0x001fc8000f8e02ff */
[C---:B------:R-:W-:Y:S02]  /*15050*/  IMAD R0, R2.reuse, UR5, R0 ;  /* 0x0000000502007c24 */ /* 0x040fe4000f8e0200 */
[----:B------:R-:W-:Y:S01]  /*15060*/  IMAD.WIDE.U32 R2, R2, UR4, RZ ;  /* 0x0000000402027c25 */ /* 0x000fe2000f8e00ff */
[----:B------:R-:W-:-:S03]  /*15070*/  ULDC.64 UR4, c[0x0][0x310] ;  /* 0x0000c40000047ab9 */ /* 0x000fc60000000a00 */
[----:B------:R-:W-:Y:S02]  /*15080*/  IMAD.IADD R3, R3, 0x1, R0 ;  /* 0x0000000103037824 */ /* 0x000fe400078e0200 */
[----:B------:R-:W-:Y:S02]  /*15090*/  IMAD R0, R5, UR4, RZ ;  /* 0x0000000405007c24 */ /* 0x000fe4000f8e02ff */
[----:B------:R-:W-:-:S04]  /*150a0*/  IMAD.WIDE.U32 R2, R4, UR4, R2 ;  /* 0x0000000404027c25 */ /* 0x000fc8000f8e0002 */
[----:B------:R-:W-:Y:S01]  /*150b0*/  IMAD R0, R4, UR5, R0 ;  /* 0x0000000504007c24 */ /* 0x000fe2000f8e0200 */
[----:B------:R-:W-:Y:S01]  /*150c0*/  ULDC.64 UR4, c[0x0][0x308] ;  /* 0x0000c20000047ab9 */ /* 0x000fe20000000a00 */
[----:B------:R-:W1:Y:S02]  /*150d0*/  S2R R4, SR_TID.X ;  /* 0x0000000000047919 */ /* 0x000e640000002100 */
[----:B------:R-:W-:Y:S02]  /*150e0*/  IMAD.IADD R3, R3, 0x1, R0 ;  /* 0x0000000103037824 */ /* 0x000fe400078e0200 */
[----:B------:R-:W-:Y:S02]  /*150f0*/  IMAD R0, R29, UR4, RZ ;  /* 0x000000041d007c24 */ /* 0x000fe4000f8e02ff */
[----:B------:R-:W-:-:S04]  /*15100*/  IMAD.WIDE.U32 R2, R18, UR4, R2 ;  /* 0x0000000412027c25 */ /* 0x000fc8000f8e0002 */
[----:B------:R-:W-:Y:S01]  /*15110*/  IMAD R0, R18, UR5, R0 ;  /* 0x0000000512007c24 */ /* 0x000fe2000f8e0200 */
[----:B------:R-:W-:Y:S01]  /*15120*/  ULDC.64 UR4, c[0x0][0x2e8] ;  /* 0x0000ba0000047ab9 */ /* 0x000fe20000000a00 */
[----:B-1----:R-:W-:Y:S02]  /*15130*/  LOP3.LUT R5, R4, 0x7f, RZ, 0xc0, !PT ;  /* 0x0000007f04057812 */ /* 0x002fe400078ec0ff */
[----:B------:R-:W-:Y:S01]  /*15140*/  IMAD.IADD R4, R3, 0x1, R0 ;  /* 0x0000000103047824 */ /* 0x000fe200078e0200 */
[C---:B------:R-:W-:Y:S01]  /*15150*/  LEA R0, P0, R2.reuse, UR4, 0x1 ;  /* 0x0000000402007c11 */ /* 0x040fe2000f8008ff */
[----:B------:R-:W-:Y:S01]  /*15160*/  ULDC UR4, c[0x0][0x2f4] ;  /* 0x0000bd0000047ab9 */ /* 0x000fe20000000800 */
[----:B------:R-:W-:Y:S02]  /*15170*/  SHF.R.U32.HI R6, RZ, 0x3, R5 ;  /* 0x00000003ff067819 */ /* 0x000fe40000011605 */
[----:B------:R-:W0:Y:S01]  /*15180*/  S2R R5, SR_TID.X ;  /* 0x0000000000057919 */ /* 0x000e220000002100 */
[----:B------:R-:W-:Y:S01]  /*15190*/  LEA.HI.X R4, R2, UR5, R4, 0x1, P0 ;  /* 0x0000000502047c11 */ /* 0x000fe200080f0c04 */
[----:B------:R-:W-:Y:S01]  /*151a0*/  UMOV UR5, 0xffffffff ;  /* 0xffffffff00057882 */ /* 0x000fe20000000000 */
[----:B------:R-:W-:-:S04]  /*151b0*/  IADD3 R31, -R6, R31, RZ ;  /* 0x0000001f061f7210 */ /* 0x000fc80007ffe1ff */
        /* <DEDUP_REMOVED lines=59> */
.L_x_1748:
        /* <DEDUP_REMOVED lines=10> */
.L_x_1598:
        /* <DEDUP_REMOVED lines=11> */
.L_x_1599:
[----:B------:R1:W5:Y:S01]  /*156c0*/  LDL.LU R0, [R1+0x20] ;  /* 0x0000200001007983 */ /* 0x0003620000300800 */
[----:B------:R1:W-:Y:S02]  /*156d0*/  SYNCS.ARRIVE.TRANS64.A1T0 RZ, [R30+URZ+0x32430], RZ ;  /* 0x032430ff1eff79a7 */ /* 0x0003e4000810003f */
[----:B------:R-:W-:Y:S05]  /*156e0*/  WARPSYNC.ALL ;  /* 0x0000000000007948 */ /* 0x000fea0003800000 */
[----:B------:R-:W-:Y:S01]  /*156f0*/  ULDC.64 UR4, c[0x0][0xaf8] ;  /* 0x0002be0000047ab9 */ /* 0x000fe20000000a00 */
[----:B------:R-:W-:Y:S01]  /*15700*/  BSSY B6, `(.L_x_1600) ;  /* 0x000001d000067945 */ /* 0x000fe20003800000 */
[----:B------:R-:W-:Y:S01]  /*15710*/  BAR.SYNC.DEFER_BLOCKING 0x8, 0x180 ;  /* 0x0206000000007b1d */ /* 0x000fe20000010000 */
[----:B------:R-:W-:-:S04]  /*15720*/  ISETP.NE.U32.AND P0, PT, RZ, UR4, PT ;  /* 0x00000004ff007c0c */ /* 0x000fc8000bf05070 */
[----:B------:R-:W-:-:S04]  /*15730*/  ISETP.NE.AND.EX P0, PT, RZ, UR5, PT, P0 ;  /* 0x00000005ff007c0c */ /* 0x000fc8000bf05300 */
[----:B0-----:R-:W-:-:S05]  /*15740*/  SEL R3, R36, RZ, !P0 ;  /* 0x000000ff24037207 */ /* 0x001fca0004000000 */
[----:B------:R0:W-:Y:S01]  /*15750*/  STL [R1+0x10], R3 ;  /* 0x0000100301007387 */ /* 0x0001e20000100800 */
[----:B-----5:R-:W-:Y:S01]  /*15760*/  SEL R2, R0, RZ, !P0 ;  /* 0x000000ff00027207 */ /* 0x020fe20004000000 */
[----:B------:R-:W-:-:S04]  /*15770*/  VIADD R0, R23, 0x18400 ;  /* 0x0001840017007836 */ /* 0x000fc80000000000 */
[----:B------:R0:W-:Y:S01]  /*15780*/  STL [R1+0x3c], R2 ;  /* 0x00003c0201007387 */ /* 0x0001e20000100800 */
        /* <DEDUP_REMOVED lines=20> */
.L_x_1601:
[----:B------:R-:W-:Y:S05]  /*158d0*/  BSYNC B6 ;  /* 0x0000000000067941 */ /* 0x000fea0003800000 */
.L_x_1600:
[----:B0-----:R-:W2:Y:S01]  /*158e0*/  LDL R0, [R1+0x34] ;  /* 0x0000340001007983 */ /* 0x001ea20000100800 */
[----:B------:R-:W0:Y:S03]  /*158f0*/  LDC R6, c[0x0][0x448] ;  /* 0x00011200ff067b82 */ /* 0x000e260000000800 */
[----:B------:R-:W3:Y:S04]  /*15900*/  LDL R21, [R1+0x3c] ;  /* 0x00003c0001157983 */ /* 0x000ee80000100800 */
[----:B------:R-:W4:Y:S01]  /*15910*/  LDL R20, [R1+0x10] ;  /* 0x0000100001147983 */ /* 0x000f220000100800 */
[----:B------:R-:W1:Y:S01]  /*15920*/  S2R R2, SR_TID.X ;  /* 0x0000000000027919 */ /* 0x000e620000002100 */
[----:B------:R-:W-:Y:S01]  /*15930*/  IMAD.SHL.U32 R17, R17, 0x80, RZ ;  /* 0x0000008011117824 */ /* 0x000fe200078e00ff */
[----:B------:R-:W-:Y:S01]  /*15940*/  ULDC.64 UR4, c[0x0][0x298] ;  /* 0x0000a60000047ab9 */ /* 0x000fe20000000a00 */
[----:B------:R0:W5:Y:S02]  /*15950*/  LDL R9, [R1+0x18] ;  /* 0x0000180001097983 */ /* 0x0001640000100800 */
[----:B0-----:R-:W-:-:S13]  /*15960*/  ISETP.NE.AND P0, PT, R6, 0x1, PT ;  /* 0x000000010600780c */ /* 0x001fda0003f05270 */
[----:B------:R-:W0:Y:S01]  /*15970*/  @P0 LDC R3, c[0x0][0x450] ;  /* 0x00011400ff030b82 */ /* 0x000e220000000800 */
[----:B-1----:R-:W-:-:S04]  /*15980*/  LOP3.LUT R2, R2, 0x7f, RZ, 0xc0, !PT ;  /* 0x0000007f02027812 */ /* 0x002fc800078ec0ff */
[----:B------:R-:W-:Y:S01]  /*15990*/  SHF.R.U32.HI R2, RZ, 0x3, R2 ;  /* 0x00000003ff027819 */ /* 0x000fe20000011602 */
[----:B------:R-:W1:Y:S02]  /*159a0*/  S2R R5, SR_TID.X ;  /* 0x0000000000057919 */ /* 0x000e640000002100 */
[----:B-1----:R-:W-:-:S05]  /*159b0*/  IMAD.SHL.U32 R7, R5, 0x8, RZ ;  /* 0x0000000805077824 */ /* 0x002fca00078e00ff */
[----:B------:R-:W-:Y:S01]  /*159c0*/  LOP3.LUT R7, R7, 0x38, RZ, 0xc0, !PT ;  /* 0x0000003807077812 */ /* 0x000fe200078ec0ff */
[----:B--2---:R-:W-:Y:S02]  /*159d0*/  IMAD.MOV.U32 R4, RZ, RZ, R0 ;  /* 0x000000ffff047224 */ /* 0x004fe400078e0000 */
[----:B------:R-:W1:Y:S02]  /*159e0*/  S2R R0, SR_TID.X ;  /* 0x0000000000007919 */ /* 0x000e640000002100 */
[----:B-1----:R-:W-:-:S05]  /*159f0*/  IMAD.SHL.U32 R0, R0, 0x10, RZ ;  /* 0x0000001000007824 */ /* 0x002fca00078e00ff */
[----:B------:R-:W-:Y:S02]  /*15a00*/  LOP3.LUT R0, R2, 0x70, R0, 0xf8, !PT ;  /* 0x0000007002007812 */ /* 0x000fe400078ef800 */
[----:B------:R-:W1:Y:S02]  /*15a10*/  @P0 LDC R2, c[0x0][0x44c] ;  /* 0x00011300ff020b82 */ /* 0x000e640000000800 */
[----:B------:R-:W-:Y:S01]  /*15a20*/  LOP3.LUT R36, R0, R17, RZ, 0xfc, !PT ;  /* 0x0000001100247212 */ /* 0x000fe200078efcff */
[----:B------:R-:W-:-:S04]  /*15a30*/  IMAD R4, R4, UR4, RZ ;  /* 0x0000000404047c24 */ /* 0x000fc8000f8e02ff */
[----:B------:R-:W-:Y:S02]  /*15a40*/  IMAD.MOV.U32 R0, RZ, RZ, R36 ;  /* 0x000000ffff007224 */ /* 0x000fe400078e0024 */
[----:B------:R-:W-:Y:S02]  /*15a50*/  IMAD R4, R37, UR5, R4 ;  /* 0x0000000525047c24 */ /* 0x000fe4000f8e0204 */
[----:B-1----:R-:W-:-:S05]  /*15a60*/  @P0 IMAD.HI.U32 R2, R36, R2, RZ ;  /* 0x0000000224020227 */ /* 0x002fca00078e00ff */
[----:B0-----:R-:W-:Y:S01]  /*15a70*/  @P0 SHF.R.U32.HI R0, RZ, R3, R2 ;  /* 0x00000003ff000219 */ /* 0x001fe20000011602 */
        /* <DEDUP_REMOVED lines=9> */
[----:B----4-:R-:W-:-:S04]  /*15b10*/  IMAD.WIDE.U32 R2, R20, UR4, R2 ;  /* 0x0000000414027c25 */ /* 0x010fc8000f8e0002 */
[----:B------:R-:W-:Y:S01]  /*15b20*/  IMAD R4, R20, UR5, R4 ;  /* 0x0000000514047c24 */ /* 0x000fe2000f8e0204 */
[----:B------:R-:W-:-:S03]  /*15b30*/  ULDC.64 UR4, c[0x0][0x2d0] ;  /* 0x0000b40000047ab9 */ /* 0x000fc60000000a00 */
[----:B------:R-:W-:Y:S01]  /*15b40*/  IMAD.IADD R3, R3, 0x1, R4 ;  /* 0x0000000103037824 */ /* 0x000fe200078e0204 */
[----:B------:R-:W-:-:S05]  /*15b50*/  SHF.R.S32.HI R4, RZ, 0x1f, R0 ;  /* 0x0000001fff047819 */ /* 0x000fca0000011400 */
[----:B------:R-:W-:Y:S02]  /*15b60*/  IMAD R4, R4, UR4, RZ ;  /* 0x0000000404047c24 */ /* 0x000fe4000f8e02ff */
[----:B------:R-:W-:-:S04]  /*15b70*/  IMAD.WIDE.U32 R2, R0, UR4, R2 ;  /* 0x0000000400027c25 */ /* 0x000fc8000f8e0002 */
[----:B------:R-:W-:Y:S01]  /*15b80*/  IMAD R4, R0, UR5, R4 ;  /* 0x0000000500047c24 */ /* 0x000fe2000f8e0204 */
[----:B------:R-:W-:Y:S01]  /*15b90*/  ULDC.64 UR4, c[0x0][0x2c8] ;  /* 0x0000b20000047ab9 */ /* 0x000fe20000000a00 */
[----:B------:R-:W-:-:S04]  /*15ba0*/  IMAD.MOV R0, RZ, RZ, -R0 ;  /* 0x000000ffff007224 */ /* 0x000fc800078e0a00 */
[----:B------:R-:W-:Y:S02]  /*15bb0*/  IMAD R0, R6, R0, R36 ;  /* 0x0000000006007224 */ /* 0x000fe400078e0224 */
[----:B------:R-:W-:-:S03]  /*15bc0*/  IMAD.IADD R3, R3, 0x1, R4 ;  /* 0x0000000103037824 */ /* 0x000fc600078e0204 */
[----:B------:R-:W-:Y:S01]  /*15bd0*/  SHF.R.S32.HI R4, RZ, 0x1f, R0 ;  /* 0x0000001fff047819 */ /* 0x000fe20000011400 */
[----:B------:R-:W-:-:S04]  /*15be0*/  IMAD.WIDE.U32 R2, R0, UR4, R2 ;  /* 0x0000000400027c25 */ /* 0x000fc8000f8e0002 */
[----:B------:R-:W-:-:S04]  /*15bf0*/  IMAD R4, R4, UR4, RZ ;  /* 0x0000000404047c24 */ /* 0x000fc8000f8e02ff */
        /* <DEDUP_REMOVED lines=14> */
[----:B------:R-:W1:Y:S03]  /*15ce0*/  SHFL.IDX PT, R4, R3, RZ, 0x181f ;  /* 0x00181fff03047589 */ /* 0x000e6600000e0000 */
[C---:B------:R-:W-:Y:S01]  /*15cf0*/  VIADD R6, R17.reuse, 0x10 ;  /* 0x0000001011067836 */ /* 0x040fe20000000000 */
[C---:B------:R-:W-:Y:S01]  /*15d00*/  ISETP.GE.AND P0, PT, R17.reuse, R2, PT ;  /* 0x000000021100720c */ /* 0x040fe20003f06270 */
[----:B------:R-:W-:-:S03]  /*15d10*/  VIADD R8, R17, 0x30 ;  /* 0x0000003011087836 */ /* 0x000fc60000000000 */
[----:B------:R2:W-:Y:S09]  /*15d20*/  STL [R1+0x20], R6 ;  /* 0x0000200601007387 */ /* 0x0005f20000100800 */
        /* <DEDUP_REMOVED lines=8> */
[----:B--2---:R-:W-:-:S05]  /*15db0*/  VIADD R6, R17, 0x20 ;  /* 0x0000002011067836 */ /* 0x004fca0000000000 */
[----:B------:R-:W-:Y:S04]  /*15dc0*/  STL [R1+0x24], R6 ;  /* 0x0000240601007387 */ /* 0x000fe80000100800 */
[----:B------:R-:W-:Y:S04]  /*15dd0*/  STL [R1+0x28], R8 ;  /* 0x0000280801007387 */ /* 0x000fe80000100800 */
[----:B0-----:R-:W0:Y:S04]  /*15de0*/  SHFL.IDX PT, R5, R0, 0x1, 0x181f ;  /* 0x00381f0000057f89 */ /* 0x001e2800000e0000 */
[----:B------:R-:W1:Y:S01]  /*15df0*/  SHFL.IDX PT, R4, R3, 0x1, 0x181f ;  /* 0x00381f0003047f89 */ /* 0x000e6200000e0000 */
[----:B0-----:R-:W-:-:S05]  /*15e00*/  @!P0 LEA R5, P2, R7, R5, 0x1 ;  /* 0x0000000507058211 */ /* 0x001fca00078408ff */
[----:B-1----:R-:W-:-:S05]  /*15e10*/  @!P0 IMAD.X R4, RZ, RZ, R4, P2 ;  /* 0x000000ffff048224 */ /* 0x002fca00010e0604 */
[----:B------:R-:W-:-:S04]  /*15e20*/  @!P0 LOP3.LUT R5, R5, R4, RZ, 0x3c, !PT ;  /* 0x0000000405058212 */ /* 0x000fc800078e3cff */
[----:B------:R-:W-:-:S04]  /*15e30*/  @!P0 LOP3.LUT R4, R5, R4, RZ, 0x3c, !PT ;  /* 0x0000000405048212 */ /* 0x000fc800078e3cff */
[----:B------:R-:W-:-:S05]  /*15e40*/  @!P0 LOP3.LUT R5, R5, R4, RZ, 0x3c, !PT ;  /* 0x0000000405058212 */ /* 0x000fca00078e3cff */
[----:B------:R0:W-:Y:S01]  /*15e50*/  @!P0 LDGSTS.E.BYPASS.LTC128B.128 [R26+0x18c00], desc[UR60][R4.64], !P1 ;  /* 0x18c00000041a8fae */ /* 0x0001e2000c901d7c */
[----:B------:R-:W-:-:S03]  /*15e60*/  ISETP.GE.AND P0, PT, R6, R2, PT ;  /* 0x000000020600720c */ /* 0x000fc60003f06270 */
[----:B------:R-:W-:Y:S04]  /*15e70*/  SHFL.IDX PT, R6, R3, 0x3, 0x181f ;  /* 0x00781f0003067f89 */ /* 0x000fe800000e0000 */
[----:B0-----:R-:W0:Y:S04]  /*15e80*/  SHFL.IDX PT, R5, R0, 0x2, 0x181f ;  /* 0x00581f0000057f89 */ /* 0x001e2800000e0000 */
[----:B------:R-:W1:Y:S02]  /*15e90*/  SHFL.IDX PT, R4, R3, 0x2, 0x181f ;  /* 0x00581f0003047f89 */ /* 0x000e6400000e0000 */
[----:B0-----:R-:W-:-:S04]  /*15ea0*/  @!P0 LEA R5, P2, R7, R5, 0x1 ;  /* 0x0000000507058211 */ /* 0x001fc800078408ff */
[----:B-1----:R-:W-:-:S04]  /*15eb0*/  @!P0 IADD3.X R4, RZ, R4, RZ, P2, !PT ;  /* 0x00000004ff048210 */ /* 0x002fc800017fe4ff */
[----:B------:R-:W-:-:S04]  /*15ec0*/  @!P0 LOP3.LUT R5, R5, R4, RZ, 0x3c, !PT ;  /* 0x0000000405058212 */ /* 0x000fc800078e3cff */
[----:B------:R-:W-:-:S04]  /*15ed0*/  @!P0 LOP3.LUT R4, R5, R4, RZ, 0x3c, !PT ;  /* 0x0000000405048212 */ /* 0x000fc800078e3cff */
[----:B------:R-:W-:-:S05]  /*15ee0*/  @!P0 LOP3.LUT R5, R5, R4, RZ, 0x3c, !PT ;  /* 0x0000000405058212 */ /* 0x000fca00078e3cff */
[----:B------:R0:W-:Y:S01]  /*15ef0*/  @!P0 LDGSTS.E.BYPASS.LTC128B.128 [R26+0x19400], desc[UR60][R4.64], !P1 ;  /* 0x19400000041a8fae */ /* 0x0001e2000c901d7c */
[----:B------:R-:W-:Y:S01]  /*15f00*/  ISETP.GE.AND P0, PT, R8, R2, PT ;  /* 0x000000020800720c */ /* 0x000fe20003f06270 */
[----:B------:R-:W-:-:S05]  /*15f10*/  VIADD R8, R17, 0x40 ;  /* 0x0000004011087836 */ /* 0x000fca0000000000 */
[----:B------:R-:W-:Y:S04]  /*15f20*/  STL [R1+0x2c], R8 ;  /* 0x00002c0801007387 */ /* 0x000fe80000100800 */
[----:B0-----:R-:W0:Y:S03]  /*15f30*/  SHFL.IDX PT, R4, R0, 0x3, 0x181f ;  /* 0x00781f0000047f89 */ /* 0x001e2600000e0000 */
[----:B0-----:R-:W-:-:S05]  /*15f40*/  @!P0 LEA R5, P2, R7, R4, 0x1 ;  /* 0x0000000407058211 */ /* 0x001fca00078408ff */
[----:B------:R-:W-:Y:S02]  /*15f50*/  @!P0 IMAD.X R4, RZ, RZ, R6, P2 ;  /* 0x000000ffff048224 */ /* 0x000fe400010e0606 */
[----:B------:R-:W-:Y:S03]  /*15f60*/  SHFL.IDX PT, R6, R3, 0x4, 0x181f ;  /* 0x00981f0003067f89 */ /* 0x000fe600000e0000 */
        /* <DEDUP_REMOVED lines=22> */
[-C--:B------:R-:W-:Y:S01]  /*160d0*/  @!P0 LOP3.LUT R5, R5, R4.reuse, RZ, 0x3c, !PT ;  /* 0x0000000405058212 */ /* 0x080fe200078e3cff */
[----:B------:R-:W-:Y:S03]  /*160e0*/  SHFL.IDX PT, R3, R3, 0x7, 0x181f ;  /* 0x00f81f0003037f89 */ /* 0x000fe600000e0000 */
[----:B------:R-:W-:-:S04]  /*160f0*/  @!P0 LOP3.LUT R4, R5, R4, RZ, 0x3c, !PT ;  /* 0x0000000405048212 */ /* 0x000fc800078e3cff */
[----:B------:R-:W-:-:S05]  /*16100*/  @!P0 LOP3.LUT R5, R5, R4, RZ, 0x3c, !PT ;  /* 0x0000000405058212 */ /* 0x000fca00078e3cff */
[----:B------:R0:W-:Y:S01]  /*16110*/  @!P0 LDGSTS.E.BYPASS.LTC128B.128 [R26+0x1ac00], desc[UR60][R4.64], !P1 ;  /* 0x1ac00000041a8fae */ /* 0x0001e2000c901d7c */
[----:B------:R-:W-:-:S03]  /*16120*/  ISETP.GE.AND P0, PT, R8, R2, PT ;  /* 0x000000020800720c */ /* 0x000fc60003f06270 */
[----:B0-----:R-:W0:Y:S04]  /*16130*/  SHFL.IDX PT, R4, R0, 0x6, 0x181f ;  /* 0x00d81f0000047f89 */ /* 0x001e2800000e0000 */
[----:B------:R-:W1:Y:S06]  /*16140*/  SHFL.IDX PT, R0, R0, 0x7, 0x181f ;  /* 0x00f81f0000007f89 */ /* 0x000e6c00000e0000 */
[----:B0-----:R-:W-:-:S05]  /*16150*/  @!P0 LEA R5, P2, R7, R4, 0x1 ;  /* 0x0000000407058211 */ /* 0x001fca00078408ff */
[----:B------:R-:W-:-:S05]  /*16160*/  @!P0 IMAD.X R4, RZ, RZ, R6, P2 ;  /* 0x000000ffff048224 */ /* 0x000fca00010e0606 */
[----:B------:R-:W-:-:S04]  /*16170*/  @!P0 LOP3.LUT R5, R5, R4, RZ, 0x3c, !PT ;  /* 0x0000000405058212 */ /* 0x000fc800078e3cff */
[----:B------:R-:W-:-:S04]  /*16180*/  @!P0 LOP3.LUT R4, R5, R4, RZ, 0x3c, !PT ;  /* 0x0000000405048212 */ /* 0x000fc800078e3cff */
[----:B------:R-:W-:-:S05]  /*16190*/  @!P0 LOP3.LUT R5, R5, R4, RZ, 0x3c, !PT ;  /* 0x0000000405058212 */ /* 0x000fca00078e3cff */
[----:B-1----:R0:W-:Y:S02]  /*161a0*/  @!P0 LDGSTS.E.BYPASS.LTC128B.128 [R26+0x1b400], desc[UR60][R4.64], !P1 ;  /* 0x1b400000041a8fae */ /* 0x0021e4000c901d7c */
.L_x_1765:
[----:B0-----:R-:W-:-:S05]  /*161b0*/  VIADD R4, R17, 0x70 ;  /* 0x0000007011047836 */ /* 0x001fca0000000000 */
[----:B------:R-:W-:Y:S01]  /*161c0*/  ISETP.GE.AND P0, PT, R4, R2, PT ;  /* 0x000000020400720c */ /* 0x000fe20003f06270 */
[----:B------:R0:W-:-:S12]  /*161d0*/  STL [R1+0x44], R4 ;  /* 0x0000440401007387 */ /* 0x0001d80000100800 */
[----:B------:R-:W-:-:S05]  /*161e0*/  @!P0 LEA R2, P2, R7, R0, 0x1 ;  /* 0x0000000007028211 */ /* 0x000fca00078408ff */
[----:B------:R-:W-:-:S05]  /*161f0*/  @!P0 IMAD.X R3, RZ, RZ, R3, P2 ;  /* 0x000000ffff038224 */ /* 0x000fca00010e0603 */
[----:B------:R-:W-:Y:S01]  /*16200*/  @!PT LDS RZ, [RZ] ;  /* 0x00000000fffff984 */ /* 0x000fe20000000800 */
[----:B------:R-:W-:Y:S01]  /*16210*/  @!PT LDS RZ, [RZ] ;  /* 0x00000000fffff984 */ /* 0x000fe20000000800 */
[----:B------:R-:W-:Y:S01]  /*16220*/  @!PT LDS RZ, [RZ] ;  /* 0x00000000fffff984 */ /* 0x000fe20000000800 */
[----:B------:R0:W-:Y:S01]  /*16230*/  @!P0 LDGSTS.E.BYPASS.LTC128B.128 [R26+0x1bc00], desc[UR60][R2.64], !P1 ;  /* 0x1bc00000021a8fae */ /* 0x0001e2000c901d7c */
[----:B------:R-:W-:Y:S01]  /*16240*/  PLOP3.LUT P0, PT, PT, PT, PT, 0x80, 0x0 ;  /* 0x000000000000781c */ /* 0x000fe20003f0f070 */
[----:B------:R-:W-:-:S12]  /*16250*/  NOP ;  /* 0x0000000000007918 */ /* 0x000fd80000000000 */
.L_x_1603:
        /* <DEDUP_REMOVED lines=17> */
[----:B------:R-:W-:Y:S01]  /*16370*/  MOV R13, RZ ;  /* 0x000000ff000d7202 */ /* 0x000fe20000000f00 */
[----:B------:R-:W0:Y:S01]  /*16380*/  LDC.64 R2, c[0x4][R2] ;  /* 0x0100000002027b82 */ /* 0x000e220000000a00 */
[----:B------:R-:W-:Y:S02]  /*16390*/  IMAD.U32 R5, RZ, RZ, UR7 ;  /* 0x00000007ff057e24 */ /* 0x000fe4000f8e00ff */
[----:B------:R-:W-:Y:S02]  /*163a0*/  IMAD.U32 R6, RZ, RZ, UR8 ;  /* 0x00000008ff067e24 */ /* 0x000fe4000f8e00ff */
[----:B------:R-:W-:-:S02]  /*163b0*/  IMAD.U32 R7, RZ, RZ, UR9 ;  /* 0x00000009ff077e24 */ /* 0x000fc4000f8e00ff */
[----:B------:R-:W-:Y:S02]  /*163c0*/  IMAD.U32 R10, RZ, RZ, UR4 ;  /* 0x00000004ff0a7e24 */ /* 0x000fe4000f8e00ff */
[----:B------:R-:W-:Y:S02]  /*163d0*/  IMAD.U32 R11, RZ, RZ, UR5 ;  /* 0x00000005ff0b7e24 */ /* 0x000fe4000f8e00ff */
[----:B------:R-:W-:Y:S02]  /*163e0*/  IMAD.MOV.U32 R8, RZ, RZ, 0x70 ;  /* 0x00000070ff087424 */ /* 0x000fe400078e00ff */
[----:B------:R-:W-:-:S07]  /*163f0*/  IMAD.MOV.U32 R12, RZ, RZ, 0x1 ;  /* 0x00000001ff0c7424 */ /* 0x000fce00078e00ff */
[----:B------:R-:W-:-:S07]  /*16400*/  LEPC R20, `(.L_x_1605) ;  /* 0x000000001014794e */ /* 0x000fce0000000000 */
[----:B0-----:R-:W-:Y:S05]  /*16410*/  CALL.ABS.NOINC R2 ;  /* 0x0000000002007343 */ /* 0x001fea0003c00000 */
.L_x_1605:
[----:B------:R-:W-:Y:S05]  /*16420*/  BSYNC B6 ;  /* 0x0000000000067941 */ /* 0x000fea0003800000 */
.L_x_1604:
[----:B0-----:R-:W2:Y:S01]  /*16430*/  LDL.LU R2, [R1+0x34] ;  /* 0x0000340001027983 */ /* 0x001ea20000300800 */
[----:B------:R-:W0:Y:S01]  /*16440*/  LDC R6, c[0x0][0x448] ;  /* 0x00011200ff067b82 */ /* 0x000e220000000800 */
[----:B------:R-:W-:Y:S02]  /*16450*/  ULDC.64 UR4, c[0x0][0x398] ;  /* 0x0000e60000047ab9 */ /* 0x000fe40000000a00 */
[----:B------:R-:W3:Y:S04]  /*16460*/  LDL.LU R21, [R1+0x3c] ;  /* 0x00003c0001157983 */ /* 0x000ee80000300800 */
[----:B------:R-:W4:Y:S01]  /*16470*/  LDL.LU R20, [R1+0x10] ;  /* 0x0000100001147983 */ /* 0x000f220000300800 */
[----:B------:R-:W-:Y:S01]  /*16480*/  IMAD.MOV.U32 R4, RZ, RZ, R36 ;  /* 0x000000ffff047224 */ /* 0x000fe200078e0024 */
[----:B------:R-:W1:Y:S01]  /*16490*/  S2R R8, SR_TID.X ;  /* 0x0000000000087919 */ /* 0x000e620000002100 */
[----:B0-----:R-:W-:-:S13]  /*164a0*/  ISETP.NE.AND P0, PT, R6, 0x1, PT ;  /* 0x000000010600780c */ /* 0x001fda0003f05270 */
[----:B------:R-:W0:Y:S01]  /*164b0*/  @P0 LDC R5, c[0x0][0x450] ;  /* 0x00011400ff050b82 */ /* 0x000e220000000800 */
[----:B-1----:R-:W-:-:S05]  /*164c0*/  IMAD.SHL.U32 R7, R8, 0x8, RZ ;  /* 0x0000000808077824 */ /* 0x002fca00078e00ff */
[----:B------:R-:W-:Y:S01]  /*164d0*/  LOP3.LUT R7, R7, 0x38, RZ, 0xc0, !PT ;  /* 0x0000003807077812 */ /* 0x000fe200078ec0ff */
[----:B--2---:R-:W-:Y:S02]  /*164e0*/  IMAD R0, R2, UR4, RZ ;  /* 0x0000000402007c24 */ /* 0x004fe4000f8e02ff */
[----:B------:R-:W-:-:S04]  /*164f0*/  IMAD.WIDE.U32 R2, R37, UR4, RZ ;  /* 0x0000000425027c25 */ /* 0x000fc8000f8e00ff */
        /* <DEDUP_REMOVED lines=11> */
[----:B------:R-:W-:Y:S01]  /*165b0*/  ULDC.64 UR4, c[0x0][0x3d0] ;  /* 0x0000f40000047ab9 */ /* 0x000fe20000000a00 */
[----:B------:R-:W-:Y:S02]  /*165c0*/  IMAD.SHL.U32 R20, R8, 0x8, RZ ;  /* 0x0000000808147824 */ /* 0x000fe400078e00ff */
[----:B------:R-:W-:Y:S02]  /*165d0*/  IMAD.IADD R3, R3, 0x1, R0 ;  /* 0x0000000103037824 */ /* 0x000fe400078e0200 */
[----:B------:R-:W1:Y:S01]  /*165e0*/  @P0 LDC R0, c[0x0][0x44c] ;  /* 0x00011300ff000b82 */ /* 0x000e620000000800 */
[----:B------:R-:W-:-:S04]  /*165f0*/  LOP3.LUT R20, R20, 0x38, RZ, 0xc0, !PT ;  /* 0x0000003814147812 */ /* 0x000fc800078ec0ff */
[C---:B------:R-:W-:Y:S02]  /*16600*/  LOP3.LUT R10, R20.reuse, 0x40, RZ, 0xfc, !PT ;  /* 0x00000040140a7812 */ /* 0x040fe400078efcff */
[C---:B------:R-:W-:Y:S02]  /*16610*/  LOP3.LUT R9, R20.reuse, 0x80, RZ, 0xfc, !PT ;  /* 0x0000008014097812 */ /* 0x040fe400078efcff */
[----:B------:R-:W-:Y:S01]  /*16620*/  LOP3.LUT R8, R20, 0xc0, RZ, 0xfc, !PT ;  /* 0x000000c014087812 */ /* 0x000fe200078efcff */
[----:B-1----:R-:W-:-:S05]  /*16630*/  @P0 IMAD.HI.U32 R0, R36, R0, RZ ;  /* 0x0000000024000227 */ /* 0x002fca00078e00ff */
[----:B0-----:R-:W-:-:S04]  /*16640*/  @P0 SHF.R.U32.HI R4, RZ, R5, R0 ;  /* 0x00000005ff040219 */ /* 0x001fc80000011600 */
[--C-:B------:R-:W-:Y:S01]  /*16650*/  SHF.R.S32.HI R5, RZ, 0x1f, R4.reuse ;  /* 0x0000001fff057819 */ /* 0x100fe20000011404 */
[----:B------:R-:W-:Y:S02]  /*16660*/  IMAD.MOV R0, RZ, RZ, -R4 ;  /* 0x000000ffff007224 */ /* 0x000fe400078e0a04 */
[----:B------:R-:W-:-:S04]  /*16670*/  IMAD.WIDE.U32 R2, R4, UR4, R2 ;  /* 0x0000000404027c25 */ /* 0x000fc8000f8e0002 */
[----:B------:R-:W-:Y:S02]  /*16680*/  IMAD R0, R6, R0, R36 ;  /* 0x0000000006007224 */ /* 0x000fe400078e0224 */
        /* <DEDUP_REMOVED lines=9> */
[C---:B------:R-:W-:Y:S01]  /*16720*/  LEA R4, P0, R2.reuse, UR4, 0x1 ;  /* 0x0000000402047c11 */ /* 0x040fe2000f8008ff */
[----:B------:R-:W-:Y:S01]  /*16730*/  IMAD.IADD R0, R3, 0x1, R0 ;  /* 0x0000000103007824 */ /* 0x000fe200078e0200 */
[----:B------:R-:W-:Y:S02]  /*16740*/  ULDC UR4, c[0x0][0x3b8] ;  /* 0x0000ee0000047ab9 */ /* 0x000fe40000000800 */
[----:B------:R-:W-:Y:S02]  /*16750*/  ISETP.GE.AND P4, PT, R7, UR4, PT ;  /* 0x0000000407007c0c */ /* 0x000fe4000bf86270 */
[----:B------:R-:W-:Y:S01]  /*16760*/  LEA.HI.X R0, R2, UR5, R0, 0x1, P0 ;  /* 0x0000000502007c11 */ /* 0x000fe200080f0c00 */
[----:B------:R-:W-:Y:S01]  /*16770*/  UMOV UR5, 0xffffffff ;  /* 0xffffffff00057882 */ /* 0x000fe20000000000 */
[----:B------:R-:W-:-:S02]  /*16780*/  ISETP.GE.AND P3, PT, R10, UR4, PT ;  /* 0x000000040a007c0c */ /* 0x000fc4000bf66270 */
[----:B------:R-:W-:Y:S02]  /*16790*/  ISETP.GE.AND P2, PT, R9, UR4, PT ;  /* 0x0000000409007c0c */ /* 0x000fe4000bf46270 */
[----:B------:R-:W-:Y:S01]  /*167a0*/  ISETP.GE.AND P1, PT, R8, UR4, PT ;  /* 0x0000000408007c0c */ /* 0x000fe2000bf26270 */
[----:B------:R-:W-:-:S12]  /*167b0*/  BRA.DIV UR5, `(.L_x_1606) ;  /* 0x0000005605c87947 */ /* 0x000fd8000b800000 */
[----:B------:R-:W2:Y:S04]  /*167c0*/  LDL.LU R3, [R1+0x28] ;  /* 0x0000280001037983 */ /* 0x000ea80000300800 */
[----:B------:R-:W3:Y:S04]  /*167d0*/  LDL.LU R10, [R1+0x20] ;  /* 0x00002000010a7983 */ /* 0x000ee80000300800 */
[----:B------:R-:W4:Y:S04]  /*167e0*/  LDL.LU R9, [R1+0x2c] ;  /* 0x00002c0001097983 */ /* 0x000f280000300800 */
[----:B------:R-:W5:Y:S04]  /*167f0*/  LDL.LU R8, [R1+0x24] ;  /* 0x0000240001087983 */ /* 0x000f680000300800 */
[----:B------:R-:W2:Y:S04]  /*16800*/  LDL.LU R11, [R1+0x18] ;  /* 0x00001800010b7983 */ /* 0x000ea80000300800 */
[----:B------:R-:W-:Y:S01]  /*16810*/  SHFL.IDX PT, R2, R0, RZ, 0x181f ;  /* 0x00181fff00027589 */ /* 0x000fe200000e0000 */
[----:B--2---:R-:W-:-:S02]  /*16820*/  IMAD R5, R11, R6, RZ ;  /* 0x000000060b057224 */ /* 0x004fc400078e02ff */
[----:B------:R-:W-:Y:S01]  /*16830*/  IMAD.MOV.U32 R11, RZ, RZ, R3 ;  /* 0x000000ffff0b7224 */ /* 0x000fe200078e0003 */
[----:B------:R-:W-:Y:S02]  /*16840*/  SHFL.IDX PT, R6, R0, 0x1, 0x181f ;  /* 0x00381f0000067f89 */ /* 0x000fe400000e0000 */
[----:B------:R-:W-:Y:S02]  /*16850*/  ISETP.GE.AND P0, PT, R17, R5, PT ;  /* 0x000000051100720c */ /* 0x000fe40003f06270 */
[----:B------:R-:W0:Y:S11]  /*16860*/  SHFL.IDX PT, R3, R4, RZ, 0x181f ;  /* 0x00181fff04037589 */ /* 0x000e3600000e0000 */
[----:B0-----:R-:W-:-:S05]  /*16870*/  @!P0 LEA R3, P6, R7, R3, 0x1 ;  /* 0x0000000307038211 */ /* 0x001fca00078c08ff */
[----:B------:R-:W-:-:S05]  /*16880*/  @!P0 IMAD.X R2, RZ, RZ, R2, P6 ;  /* 0x000000ffff028224 */ /* 0x000fca00030e0602 */
[----:B------:R-:W-:-:S04]  /*16890*/  @!P0 LOP3.LUT R3, R3, R2, RZ, 0x3c, !PT ;  /* 0x0000000203038212 */ /* 0x000fc800078e3cff */
[----:B------:R-:W-:-:S04]  /*168a0*/  @!P0 LOP3.LUT R2, R3, R2, RZ, 0x3c, !PT ;  /* 0x0000000203028212 */ /* 0x000fc800078e3cff */
[----:B------:R-:W-:-:S05]  /*168b0*/  @!P0 LOP3.LUT R3, R3, R2, RZ, 0x3c, !PT ;  /* 0x0000000203038212 */ /* 0x000fca00078e3cff */
[----:B------:R-:W-:Y:S04]  /*168c0*/  @!P0 LDGSTS.E.BYPASS.LTC128B.128 [R26+0x22400], desc[UR60][R2.64], !P4 ;  /* 0x22400000021a8fae */ /* 0x000fe8000e101d7c */
[----:B------:R-:W-:Y:S04]  /*168d0*/  @!P0 LDGSTS.E.BYPASS.LTC128B.128 [R26+0x26400], desc[UR60][R2.64+0x80], !P3 ;  /* 0x26400080021a8fae */ /* 0x000fe8000d901d7c */
[----:B------:R-:W-:Y:S04]  /*168e0*/  @!P0 LDGSTS.E.BYPASS.LTC128B.128 [R26+0x2a400], desc[UR60][R2.64+0x100], !P2 ;  /* 0x2a400100021a8fae */ /* 0x000fe8000d101d7c */
[----:B------:R0:W-:Y:S01]  /*168f0*/  @!P0 LDGSTS.E.BYPASS.LTC128B.128 [R26+0x2e400], desc[UR60][R2.64+0x180], !P1 ;  /* 0x2e400180021a8fae */ /* 0x0001e2000c901d7c */
[----:B---3--:R-:W-:Y:S01]  /*16900*/  ISETP.GE.AND P0, PT, R10, R5, PT ;  /* 0x000000050a00720c */ /* 0x008fe20003f06270 */
[----:B----4-:R-:W-:-:S02]  /*16910*/  IMAD.MOV.U32 R10, RZ, RZ, R9 ;  /* 0x000000ffff0a7224 */ /* 0x010fc400078e0009 */
[----:B------:R-:W2:Y:S04]  /*16920*/  LDL.LU R9, [R1+0x30] ;  /* 0x0000300001097983 */ /* 0x000ea80000300800 */
[----:B0-----:R-:W0:Y:S06]  /*16930*/  SHFL.IDX PT, R2, R4, 0x1, 0x181f ;  /* 0x00381f0004027f89 */ /* 0x001e2c00000e0000 */
[----:B0-----:R-:W-:-:S05]  /*16940*/  @!P0 LEA R2, P6, R7, R2, 0x1 ;  /* 0x0000000207028211 */ /* 0x001fca00078c08ff */
[----:B------:R-:W-:Y:S02]  /*16950*/  @!P0 IMAD.X R3, RZ, RZ, R6, P6 ;  /* 0x000000ffff038224 */ /* 0x000fe400030e0606 */
[----:B------:R-:W-:Y:S04]  /*16960*/  SHFL.IDX PT, R6, R0, 0x2, 0x181f ;  /* 0x00581f0000067f89 */ /* 0x000fe800000e0000 */
[----:B------:R-:W-:Y:S04]  /*16970*/  @!P0 LDGSTS.E.BYPASS.LTC128B.128 [R26+0x22c00], desc[UR60][R2.64], !P4 ;  /* 0x22c00000021a8fae */ /* 0x000fe8000e101d7c */
[----:B------:R-:W-:Y:S04]  /*16980*/  @!P0 LDGSTS.E.BYPASS.LTC128B.128 [R26+0x26c00], desc[UR60][R2.64+0x80], !P3 ;  /* 0x26c00080021a8fae */ /* 0x000fe8000d901d7c */
[----:B------:R-:W-:Y:S04]  /*16990*/  @!P0 LDGSTS.E.BYPASS.LTC128B.128 [R26+0x2ac00], desc[UR60][R2.64+0x100], !P2 ;  /* 0x2ac00100021a8fae */ /* 0x000fe8000d101d7c */
[----:B------:R0:W-:Y:S01]  /*169a0*/  @!P0 LDGSTS.E.BYPASS.LTC128B.128 [R26+0x2ec00], desc[UR60][R2.64+0x180], !P1 ;  /* 0x2ec00180021a8fae */ /* 0x0001e2000c901d7c */
[----:B-----5:R-:W-:-:S03]  /*169b0*/  ISETP.GE.AND P0, PT, R8, R5, PT ;  /* 0x000000050800720c */ /* 0x020fc60003f06270 */
[----:B------:R-:W3:Y:S04]  /*169c0*/  LDL.LU R8, [R1+0x38] ;  /* 0x0000380001087983 */ /* 0x000ee80000300800 */
[----:B0-----:R-:W0:Y:S06]  /*169d0*/  SHFL.IDX PT, R2, R4, 0x2, 0x181f ;  /* 0x00581f0004027f89 */ /* 0x001e2c00000e0000 */
[----:B0-----:R-:W-:-:S05]  /*169e0*/  @!P0 LEA R2, P6, R7, R2, 0x1 ;  /* 0x0000000207028211 */ /* 0x001fca00078c08ff */
[----:B------:R-:W-:-:S05]  /*169f0*/  @!P0 IMAD.X R3, RZ, RZ, R6, P6 ;  /* 0x000000ffff038224 */ /* 0x000fca00030e0606 */
[----:B------:R-:W-:Y:S04]  /*16a00*/  @!P0 LDGSTS.E.BYPASS.LTC128B.128 [R26+0x23400], desc[UR60][R2.64], !P4 ;  /* 0x23400000021a8fae */ /* 0x000fe8000e101d7c */
[----:B------:R-:W-:Y:S04]  /*16a10*/  @!P0 LDGSTS.E.BYPASS.LTC128B.128 [R26+0x27400], desc[UR60][R2.64+0x80], !P3 ;  /* 0x27400080021a8fae */ /* 0x000fe8000d901d7c */
[----:B------:R-:W-:Y:S04]  /*16a20*/  @!P0 LDGSTS.E.BYPASS.LTC128B.128 [R26+0x2b400], desc[UR60][R2.64+0x100], !P2 ;  /* 0x2b400100021a8fae */ /* 0x000fe8000d101d7c */
[----:B------:R0:W-:Y:S04]  /*16a30*/  @!P0 LDGSTS.E.BYPASS.LTC128B.128 [R26+0x2f400], desc[UR60][R2.64+0x180], !P1 ;  /* 0x2f400180021a8fae */ /* 0x0001e8000c901d7c */
[----:B------:R-:W-:Y:S04]  /*16a40*/  SHFL.IDX PT, R6, R0, 0x3, 0x181f ;  /* 0x00781f0000067f89 */ /* 0x000fe800000e0000 */
[----:B0-----:R-:W0:Y:S01]  /*16a50*/  SHFL.IDX PT, R2, R4, 0x3, 0x181f ;  /* 0x00781f0004027f89 */ /* 0x001e2200000e0000 */
[----:B------:R-:W-:-:S13]  /*16a60*/  ISETP.GE.AND P0, PT, R11, R5, PT ;  /* 0x000000050b00720c */ /* 0x000fda0003f06270 */
        /* <DEDUP_REMOVED lines=17> */
[----:B--2---:R-:W-:-:S13]  /*16b80*/  ISETP.GE.AND P0, PT, R9, R5, PT ;  /* 0x000000050900720c */ /* 0x004fda0003f06270 */
        /* <DEDUP_REMOVED lines=8> */
[----:B---3--:R-:W-:-:S13]  /*16c10*/  ISETP.GE.AND P0, PT, R8, R5, PT ;  /* 0x000000050800720c */ /* 0x008fda0003f06270 */
[----:B0-----:R-:W-:-:S05]  /*16c20*/  @!P0 LEA R2, P5, R7, R2, 0x1 ;  /* 0x0000000207028211 */ /* 0x001fca00078a08ff */
[----:B------:R-:W-:-:S05]  /*16c30*/  @!P0 IMAD.X R3, RZ, RZ, R6, P5 ;  /* 0x000000ffff038224 */ /* 0x000fca00028e0606 */
[----:B------:R-:W-:Y:S04]  /*16c40*/  @!P0 LDGSTS.E.BYPASS.LTC128B.128 [R26+0x25400], desc[UR60][R2.64], !P4 ;  /* 0x25400000021a8fae */ /* 0x000fe8000e101d7c */
[----:B------:R-:W-:Y:S04]  /*16c50*/  @!P0 LDGSTS.E.BYPASS.LTC128B.128 [R26+0x29400], desc[UR60][R2.64+0x80], !P3 ;  /* 0x29400080021a8fae */ /* 0x000fe8000d901d7c */
[----:B------:R-:W-:Y:S04]  /*16c60*/  @!P0 LDGSTS.E.BYPASS.LTC128B.128 [R26+0x2d400], desc[UR60][R2.64+0x100], !P2 ;  /* 0x2d400100021a8fae */ /* 0x000fe8000d101d7c */
[----:B------:R0:W-:Y:S04]  /*16c70*/  @!P0 LDGSTS.E.BYPASS.LTC128B.128 [R26+0x31400], desc[UR60][R2.64+0x180], !P1 ;  /* 0x31400180021a8fae */ /* 0x0001e8000c901d7c */
[----:B------:R1:W2:Y:S04]  /*16c80*/  SHFL.IDX PT, R6, R0, 0x7, 0x181f ;  /* 0x00f81f0000067f89 */ /* 0x0002a800000e0000 */
[----:B0-----:R1:W0:Y:S02]  /*16c90*/  SHFL.IDX PT, R2, R4, 0x7, 0x181f ;  /* 0x00f81f0004027f89 */ /* 0x00122400000e0000 */
.L_x_1783:
[----:B-1----:R-:W3:Y:S01]  /*16ca0*/  LDL.LU R0, [R1+0x44] ;  /* 0x0000440001007983 */ /* 0x002ee20000300800 */
[----:B------:R-:W-:Y:S01]  /*16cb0*/  BSSY B0, `(.L_x_1607) ;  /* 0x000000c000007945 */ /* 0x000fe20003800000 */
[----:B---3--:R-:W-:-:S13]  /*16cc0*/  ISETP.GE.AND P0, PT, R0, R5, PT ;  /* 0x000000050000720c */ /* 0x008fda0003f06270 */
[----:B------:R-:W-:Y:S05]  /*16cd0*/  @P0 BRA `(.L_x_1608) ;  /* 0x0000000000240947 */ /* 0x000fea0003800000 */
[----:B0-----:R-:W-:-:S05]  /*16ce0*/  LEA R2, P0, R7, R2, 0x1 ;  /* 0x0000000207027211 */ /* 0x001fca00078008ff */
[----:B--2---:R-:W-:-:S05]  /*16cf0*/  IMAD.X R3, RZ, RZ, R6, P0 ;  /* 0x000000ffff037224 */ /* 0x004fca00000e0606 */
[----:B------:R-:W-:Y:S01]  /*16d00*/  @!PT LDS RZ, [RZ] ;  /* 0x00000000fffff984 */ /* 0x000fe20000000800 */
[----:B------:R-:W-:Y:S01]  /*16d10*/  @!PT LDS RZ, [RZ] ;  /* 0x00000000fffff984 */ /* 0x000fe20000000800 */
[----:B------:R-:W-:Y:S01]  /*16d20*/  @!PT LDS RZ, [RZ] ;  /* 0x00000000fffff984 */ /* 0x000fe20000000800 */
[----:B------:R1:W-:Y:S04]  /*16d30*/  LDGSTS.E.BYPASS.LTC128B.128 [R26+0x25c00], desc[UR60][R2.64], !P4 ;  /* 0x25c00000021a7fae */ /* 0x0003e8000e101d7c */
[----:B------:R1:W-:Y:S04]  /*16d40*/  LDGSTS.E.BYPASS.LTC128B.128 [R26+0x29c00], desc[UR60][R2.64+0x80], !P3 ;  /* 0x29c00080021a7fae */ /* 0x0003e8000d901d7c */
[----:B------:R1:W-:Y:S04]  /*16d50*/  LDGSTS.E.BYPASS.LTC128B.128 [R26+0x2dc00], desc[UR60][R2.64+0x100], !P2 ;  /* 0x2dc00100021a7fae */ /* 0x0003e8000d101d7c */
[----:B------:R1:W-:Y:S02]  /*16d60*/  LDGSTS.E.BYPASS.LTC128B.128 [R26+0x31c00], desc[UR60][R2.64+0x180], !P1 ;  /* 0x31c00180021a7fae */ /* 0x0003e4000c901d7c */
.L_x_1608:
[----:B------:R-:W-:Y:S05]  /*16d70*/  BSYNC B0 ;  /* 0x0000000000007941 */ /* 0x000fea0003800000 */
.L_x_1607:
[----:B------:R-:W-:Y:S01]  /*16d80*/  NOP ;  /* 0x0000000000007918 */ /* 0x000fe20000000000 */
[----:B------:R-:W-:-:S13]  /*16d90*/  PLOP3.LUT P0, PT, PT, PT, PT, 0x80, 0x0 ;  /* 0x000000000000781c */ /* 0x000fda0003f0f070 */
.L_x_1609:
[----:B------:R-:W-:Y:S02]  /*16da0*/  PLOP3.LUT P1, PT, P1, P0, PT, 0xa2, 0x0 ;  /* 0x000000000000781c */ /* 0x000fe40000f21472 */
[----:B------:R-:W-:-:S08]  /*16db0*/  @P0 R2UR P1, UR4, R23 ;  /* 0x00000000170402ca */ /* 0x000fd00000020000 */
[----:B------:R-:W-:-:S05]  /*16dc0*/  @P0 PLOP3.LUT P0, PT, P1, PT, PT, 0x80, 0x0 ;  /* 0x000000000000081c */ /* 0x000fca0000f0f070 */
[----:B------:R-:W-:Y:S01]  /*16dd0*/  @!P1 SYNCS.ARRIVE.TRANS64.RED.A0T1 RZ, [UR4+0x32410], RZ ;  /* 0x032410ffffff99a7 */ /* 0x000fe20008200404 */
[----:B------:R-:W-:Y:S07]  /*16de0*/  @!P1 ARRIVES.LDGSTSBAR.64.TRANSCNT [UR4+0x32410] ;  /* 0x03241000ff0099b0 */ /* 0x000fee0008000a84 */
[----:B------:R-:W-:Y:S05]  /*16df0*/  @P0 BRA.U.ANY `(.L_x_1609) ;  /* 0xfffffffd00e80947 */ /* 0x000fea000393ffff */
[----:B01----:R-:W3:Y:S02]  /*16e00*/  LDL.LU R2, [R1+0x40] ;  /* 0x0000400001027983 */ /* 0x003ee40000300800 */
[----:B---3--:R-:W-:-:S04]  /*16e10*/  IADD3 R2, R2, 0x1, RZ ;  /* 0x0000000102027810 */ /* 0x008fc80007ffe0ff */
[----:B------:R-:W-:Y:S01]  /*16e20*/  LEA.HI R0, R2, R2, RZ, 0x1 ;  /* 0x0000000202007211 */ /* 0x000fe200078f08ff */
[----:B------:R0:W-:Y:S03]  /*16e30*/  STL [R1+0x40], R2 ;  /* 0x0000400201007387 */ /* 0x0001e60000100800 */
        /* <DEDUP_REMOVED lines=8> */
.L_x_1784:
[----:B------:R-:W-:Y:S05]  /*16ec0*/  BSYNC B0 ;  /* 0x0000000000007941 */ /* 0x000fea0003800000 */
.L_x_1610:
[----:B------:R-:W3:Y:S02]  /*16ed0*/  LDL R2, [R1+0x68] ;  /* 0x0000680001027983 */ /* 0x000ee40000100800 */
[----:B---3--:R-:W-:-:S13]  /*16ee0*/  ISETP.NE.AND P0, PT, R2, 0x3, PT ;  /* 0x000000030200780c */ /* 0x008fda0003f05270 */
[----:B------:R-:W-:Y:S05]  /*16ef0*/  @!P0 BRA `(.L_x_1612) ;  /* 0x0000000000048947 */ /* 0x000fea0003800000 */
[----:B------:R-:W-:Y:S01]  /*16f00*/  BPT.TRAP 0x1 ;  /* 0x000000040000795c */ /* 0x000fe20000300000 */
.L_x_1612:
[----:B------:R-:W3:Y:S01]  /*16f10*/  LDL.LU R2, [R1+0x64] ;  /* 0x0000640001027983 */ /* 0x000ee20000300800 */
[C---:B------:R-:W-:Y:S01]  /*16f20*/  LOP3.LUT P0, RZ, R22.reuse, 0x8, RZ, 0xc0, !PT ;  /* 0x0000000816ff7812 */ /* 0x040fe2000780c0ff */
[----:B------:R-:W-:Y:S01]  /*16f30*/  BSSY B0, `(.L_x_1613) ;  /* 0x0000008000007945 */ /* 0x000fe20003800000 */
[----:B------:R-:W-:Y:S02]  /*16f40*/  SHF.L.U32 R3, R27, 0x1f, RZ ;  /* 0x0000001f1b037819 */ /* 0x000fe400000006ff */
[----:B0-----:R-:W-:Y:S02]  /*16f50*/  SEL R0, RZ, 0x4, P0 ;  /* 0x00000004ff007807 */ /* 0x001fe40000000000 */
[----:B------:R-:W-:-:S04]  /*16f60*/  LOP3.LUT P1, RZ, R22, 0x10, RZ, 0xc0, !PT ;  /* 0x0000001016ff7812 */ /* 0x000fc8000782c0ff */
[----:B------:R-:W-:Y:S02]  /*16f70*/  SEL R7, RZ, 0x2, P1 ;  /* 0x00000002ff077807 */ /* 0x000fe40000800000 */
[----:B------:R-:W0:Y:S02]  /*16f80*/  SYNCS.PHASECHK.TRANS64.TRYWAIT P0, [R30+URZ+0x32460], R3 ;  /* 0x032460031e0075a7 */ /* 0x000e24000800017f */
[----:B---3--:R-:W-:Y:S01]  /*16f90*/  IADD3 R7, R0, R7, R2 ;  /* 0x0000000700077210 */ /* 0x008fe20007ffe002 */
[----:B0-----:R-:W-:Y:S06]  /*16fa0*/  @!P0 BRA `(.L_x_1614) ;  /* 0x0000005c00348947 */ /* 0x001fec0003800000 */
.L_x_1785:
[----:B------:R-:W-:Y:S05]  /*16fb0*/  BSYNC B0 ;  /* 0x0000000000007941 */ /* 0x000fea0003800000 */
.L_x_1613:
[----:B------:R-:W3:Y:S01]  /*16fc0*/  LDL.LU R0, [R1+0x4c] ;  /* 0x00004c0001007983 */ /* 0x000ee20000300800 */
[----:B------:R-:W-:-:S03]  /*16fd0*/  ULDC.64 UR4, c[0x0][0x328] ;  /* 0x0000ca0000047ab9 */ /* 0x000fc60000000a00 */
[----:B------:R-:W4:Y:S04]  /*16fe0*/  LDL.LU R2, [R1+0x4] ;  /* 0x0000040001027983 */ /* 0x000f280000300800 */
[----:B------:R-:W5:Y:S04]  /*16ff0*/  LDL.LU R5, [R1+0x54] ;  /* 0x0000540001057983 */ /* 0x000f680000300800 */
[----:B------:R-:W2:Y:S01]  /*17000*/  LDL.LU R4, [R1] ;  /* 0x0000000001047983 */ /* 0x000ea20000300800 */
[C---:B------:R-:W-:Y:S02]  /*17010*/  LOP3.LUT P1, RZ, R22.reuse, 0x4, RZ, 0xc0, !PT ;  /* 0x0000000416ff7812 */ /* 0x040fe4000782c0ff */
[----:B------:R-:W-:Y:S01]  /*17020*/  LOP3.LUT P4, RZ, R22, 0x1, RZ, 0xc0, !PT ;  /* 0x0000000116ff7812 */ /* 0x000fe2000788c0ff */
[----:B---3--:R-:W-:-:S04]  /*17030*/  IMAD R0, R0, UR4, RZ ;  /* 0x0000000400007c24 */ /* 0x008fc8000f8e02ff */
[C---:B----4-:R-:W-:Y:S02]  /*17040*/  IMAD R0, R2.reuse, UR5, R0 ;  /* 0x0000000502007c24 */ /* 0x050fe4000f8e0200 */
[----:B0-----:R-:W-:Y:S01]  /*17050*/  IMAD.WIDE.U32 R2, R2, UR4, RZ ;  /* 0x0000000402027c25 */ /* 0x001fe2000f8e00ff */
[----:B------:R-:W-:-:S03]  /*17060*/  ULDC.64 UR4, c[0x0][0x338] ;  /* 0x0000ce0000047ab9 */ /* 0x000fc60000000a00 */
[----:B------:R-:W-:Y:S02]  /*17070*/  IMAD.IADD R3, R3, 0x1, R0 ;  /* 0x0000000103037824 */ /* 0x000fe400078e0200 */
[----:B-----5:R-:W-:Y:S02]  /*17080*/  IMAD R0, R5, UR4, RZ ;  /* 0x0000000405007c24 */ /* 0x020fe4000f8e02ff */
[----:B--2---:R-:W-:-:S04]  /*17090*/  IMAD.WIDE.U32 R2, R4, UR4, R2 ;  /* 0x0000000404027c25 */ /* 0x004fc8000f8e0002 */
[----:B------:R-:W-:Y:S01]  /*170a0*/  IMAD R5, R4, UR5, R0 ;  /* 0x0000000504057c24 */ /* 0x000fe2000f8e0200 */
[----:B------:R-:W-:Y:S01]  /*170b0*/  ULDC.64 UR4, c[0x0][0x330] ;  /* 0x0000cc0000047ab9 */ /* 0x000fe20000000a00 */
[----:B------:R-:W-:Y:S01]  /*170c0*/  SEL R0, RZ, 0x8, P1 ;  /* 0x00000008ff007807 */ /* 0x000fe20000800000 */
[----:B------:R-:W-:Y:S02]  /*170d0*/  IMAD R4, R25, 0x6000, R33 ;  /* 0x0000600019047824 */ /* 0x000fe400078e0221 */
[----:B------:R-:W-:Y:S02]  /*170e0*/  IMAD.IADD R3, R3, 0x1, R5 ;  /* 0x0000000103037824 */ /* 0x000fe400078e0205 */
[----:B------:R-:W-:Y:S02]  /*170f0*/  IMAD R5, R29, UR4, RZ ;  /* 0x000000041d057c24 */ /* 0x000fe4000f8e02ff */
[----:B------:R-:W-:-:S04]  /*17100*/  IMAD.WIDE.U32 R2, R18, UR4, R2 ;  /* 0x0000000412027c25 */ /* 0x000fc8000f8e0002 */
[----:B------:R-:W-:Y:S01]  /*17110*/  IMAD R5, R18, UR5, R5 ;  /* 0x0000000512057c24 */ /* 0x000fe2000f8e0205 */
[----:B------:R-:W-:Y:S01]  /*17120*/  ULDC.64 UR4, c[0x0][0x318] ;  /* 0x0000c60000047ab9 */ /* 0x000fe20000000a00 */
[----:B------:R-:W-:Y:S02]  /*17130*/  IMAD.IADD R7, R7, 0x1, R0 ;  /* 0x0000000107077824 */ /* 0x000fe400078e0200 */
        /* <DEDUP_REMOVED lines=8> */
[----:B------:R-:W-:Y:S01]  /*171c0*/  SHFL.IDX PT, R3, R6, RZ, 0x181f ;  /* 0x00181fff06037589 */ /* 0x000fe200000e0000 */
[----:B------:R-:W-:-:S03]  /*171d0*/  LOP3.LUT P1, RZ, R7, 0x4, RZ, 0xc0, !PT ;  /* 0x0000000407ff7812 */ /* 0x000fc6000782c0ff */
[----:B------:R-:W-:Y:S01]  /*171e0*/  SHFL.IDX PT, R14, R5, 0x1, 0x181f ;  /* 0x00381f00050e7f89 */ /* 0x000fe200000e0000 */
[----:B------:R-:W-:Y:S01]  /*171f0*/  ISETP.LT.OR P3, PT, R31, 0x1, !P1 ;  /* 0x000000011f00780c */ /* 0x000fe20004f61670 */
[----:B0-----:R-:W-:Y:S02]  /*17200*/  IMAD.SHL.U32 R8, R2, 0x8, RZ ;  /* 0x0000000802087824 */ /* 0x001fe400078e00ff */
[----:B------:R-:W0:Y:S03]  /*17210*/  SHFL.IDX PT, R2, R5, RZ, 0x181f ;  /* 0x00181fff05027589 */ /* 0x000e2600000e0000 */
[----:B------:R-:W-:-:S05]  /*17220*/  LOP3.LUT R8, R8, 0x38, RZ, 0xc0, !PT ;  /* 0x0000003808087812 */ /* 0x000fca00078ec0ff */
[----:B------:R-:W-:-:S05]  /*17230*/  IMAD.SHL.U32 R0, R8, 0x2, RZ ;  /* 0x0000000208007824 */ /* 0x000fca00078e00ff */
[----:B0-----:R-:W-:-:S05]  /*17240*/  IADD3 R2, P0, R2, R0, RZ ;  /* 0x0000000002027210 */ /* 0x001fca0007f1e0ff */
[----:B------:R-:W-:Y:S01]  /*17250*/  IMAD.X R3, RZ, RZ, R3, P0 ;  /* 0x000000ffff037224 */ /* 0x000fe200000e0603 */
        /* <DEDUP_REMOVED lines=8> */
[----:B------:R-:W-:-:S03]  /*172e0*/  IADD3 R8, P3, R14, R0, RZ ;  /* 0x000000000e087210 */ /* 0x000fc60007f7e0ff */
        /* <DEDUP_REMOVED lines=48> */
.L_x_1799:
        /* <DEDUP_REMOVED lines=15> */
.L_x_1616:
        /* <DEDUP_REMOVED lines=11> */
.L_x_1617:
[----:B------:R-:W2:Y:S01]  /*17790*/  LDL.LU R2, [R1+0x14] ;  /* 0x0000140001027983 */ /* 0x000ea20000300800 */
[----:B------:R0:W-:Y:S01]  /*177a0*/  SYNCS.ARRIVE.TRANS64.A1T0 RZ, [R30+URZ+0x32450], RZ ;  /* 0x032450ff1eff79a7 */ /* 0x0001e2000810003f */
[----:B------:R-:W-:Y:S01]  /*177b0*/  BSSY B0, `(.L_x_1618) ;  /* 0x00000e1000007945 */ /* 0x000fe20003800000 */
[----:B--2---:R-:W-:-:S13]  /*177c0*/  ISETP.GE.AND P0, PT, R2, 0x61, PT ;  /* 0x000000610200780c */ /* 0x004fda0003f06270 */
[----:B0-----:R-:W-:Y:S05]  /*177d0*/  @!P0 BRA `(.L_x_1619) ;  /* 0x0000000c00788947 */ /* 0x001fea0003800000 */
[----:B------:R-:W2:Y:S02]  /*177e0*/  LDL.LU R2, [R1+0x48] ;  /* 0x0000480001027983 */ /* 0x000ea40000300800 */
[----:B--2---:R-:W-:-:S07]  /*177f0*/  VIADD R10, R2, 0xfffffffe ;  /* 0xfffffffe020a7836 */ /* 0x004fce0000000000 */
.L_x_1632:
[----:B--2---:R-:W2:Y:S01]  /*17800*/  LDL R12, [R1+0x68] ;  /* 0x00006800010c7983 */ /* 0x004ea20000100800 */
[----:B0-----:R-:W0:Y:S01]  /*17810*/  LDC R6, c[0x0][0x430] ;  /* 0x00010c00ff067b82 */ /* 0x001e220000000800 */
[----:B------:R-:W1:Y:S01]  /*17820*/  S2R R2, SR_TID.X ;  /* 0x0000000000027919 */ /* 0x000e620000002100 */
[----:B---3--:R-:W3:Y:S01]  /*17830*/  S2R R3, SR_TID.X ;  /* 0x0000000000037919 */ /* 0x008ee20000002100 */
[----:B0-----:R-:W-:Y:S02]  /*17840*/  ISETP.NE.AND P0, PT, R6, 0x1, PT ;  /* 0x000000010600780c */ /* 0x001fe40003f05270 */
[----:B-1----:R-:W-:Y:S01]  /*17850*/  LOP3.LUT R2, R2, 0x7f, RZ, 0xc0, !PT ;  /* 0x0000007f02027812 */ /* 0x002fe200078ec0ff */
[----:B---3--:R-:W-:-:S03]  /*17860*/  IMAD.SHL.U32 R4, R3, 0x10, RZ ;  /* 0x0000001003047824 */ /* 0x008fc600078e00ff */
[----:B------:R-:W-:-:S07]  /*17870*/  SHF.R.U32.HI R2, RZ, 0x3, R2 ;  /* 0x00000003ff027819 */ /* 0x000fce0000011602 */
[----:B------:R-:W0:Y:S01]  /*17880*/  @P0 LDC R3, c[0x0][0x438] ;  /* 0x00010e00ff030b82 */ /* 0x000e220000000800 */
[----:B------:R-:W-:-:S04]  /*17890*/  LOP3.LUT R4, R2, 0x70, R4, 0xf8, !PT ;  /* 0x0000007002047812 */ /* 0x000fc800078ef804 */
[----:B------:R-:W-:-:S03]  /*178a0*/  ISETP.GT.U32.AND P1, PT, R4, 0x5f, PT ;  /* 0x0000005f0400780c */ /* 0x000fc60003f24070 */
[----:B------:R-:W1:Y:S01]  /*178b0*/  @P0 LDC R2, c[0x0][0x434] ;  /* 0x00010d00ff020b82 */ /* 0x000e620000000800 */
[----:B------:R-:W-:-:S04]  /*178c0*/  IMAD R7, R10, 0x60, R34 ;  /* 0x000000600a077824 */ /* 0x000fc800078e0222 */
[----:B------:R-:W-:-:S05]  /*178d0*/  IMAD.IADD R7, R4, 0x1, R7 ;  /* 0x0000000104077824 */ /* 0x000fca00078e0207 */
        /* <DEDUP_REMOVED lines=10> */
[----:B----4-:R-:W-:-:S04]  /*17980*/  @!P1 LEA R8, P0, R2, R8, 0x2 ;  /* 0x0000000802089211 */ /* 0x010fc800078010ff */
[----:B------:R-:W-:Y:S01]  /*17990*/  @!P1 IADD3 R3, R5, R3, RZ ;  /* 0x0000000305039210 */ /* 0x000fe20007ffe0ff */
[----:B------:R-:W-:-:S03]  /*179a0*/  IMAD.MOV.U32 R5, RZ, RZ, RZ ;  /* 0x000000ffff057224 */ /* 0x000fc600078e00ff */
[----:B------:R-:W-:Y:S01]  /*179b0*/  @!P1 LEA.HI.X R9, R2, R9, R3, 0x2, P0 ;  /* 0x0000000902099211 */ /* 0x000fe200000f1403 */
[----:B------:R-:W-:-:S04]  /*179c0*/  VIADD R25, R25, 0x1 ;  /* 0x0000000119197836 */ /* 0x000fc80000000000 */
[----:B------:R0:W5:Y:S01]  /*179d0*/  @!P1 LDG.E R5, desc[UR60][R8.64] ;  /* 0x0000003c08059981 */ /* 0x000162000c1e1900 */
[----:B------:R-:W-:-:S04]  /*179e0*/  ISETP.NE.AND P0, PT, R25, 0x2, PT ;  /* 0x000000021900780c */ /* 0x000fc80003f05270 */
[----:B------:R-:W-:Y:S01]  /*179f0*/  SEL R2, RZ, 0x1, P0 ;  /* 0x00000001ff027807 */ /* 0x000fe20000000000 */
[----:B------:R-:W-:-:S03]  /*17a00*/  IMAD.MOV R3, RZ, RZ, -R11 ;  /* 0x000000ffff037224 */ /* 0x000fc600078e0a0b */
[----:B------:R-:W-:Y:S01]  /*17a10*/  LOP3.LUT R27, R27, R2, RZ, 0x3c, !PT ;  /* 0x000000021b1b7212 */ /* 0x000fe200078e3cff */
[----:B------:R-:W-:Y:S01]  /*17a20*/  IMAD.MOV.U32 R2, RZ, RZ, R10 ;  /* 0x000000ffff027224 */ /* 0x000fe200078e000a */
[----:B------:R-:W-:Y:S05]  /*17a30*/  YIELD ;  /* 0x0000000000007946 */ /* 0x000fea0003800000 */
[----:B------:R-:W-:Y:S01]  /*17a40*/  SEL R25, R25, RZ, P0 ;  /* 0x000000ff19197207 */ /* 0x000fe20000000000 */
[----:B------:R-:W-:Y:S01]  /*17a50*/  IMAD R6, R6, R3, R7 ;  /* 0x0000000306067224 */ /* 0x000fe200078e0207 */
[----:B------:R-:W-:Y:S01]  /*17a60*/  ISETP.GT.AND P2, PT, R2, RZ, PT ;  /* 0x000000ff0200720c */ /* 0x000fe20003f44270 */
[----:B------:R-:W-:Y:S01]  /*17a70*/  VIADD R10, R10, 0xffffffff ;  /* 0xffffffff0a0a7836 */ /* 0x000fe20000000000 */
[----:B--2---:R-:W-:-:S13]  /*17a80*/  ISETP.NE.AND P1, PT, R12, 0x3, PT ;  /* 0x000000030c00780c */ /* 0x004fda0003f25270 */
[----:B0-----:R-:W-:Y:S05]  /*17a90*/  @!P1 BRA `(.L_x_1620) ;  /* 0x0000000000049947 */ /* 0x001fea0003800000 */
[----:B------:R-:W-:Y:S01]  /*17aa0*/  BPT.TRAP 0x1 ;  /* 0x000000040000795c */ /* 0x000fe20000300000 */
.L_x_1620:
[----:B------:R-:W-:Y:S01]  /*17ab0*/  IMAD R4, R25, 0x8, R23 ;  /* 0x0000000819047824 */ /* 0x000fe200078e0217 */
[----:B------:R-:W-:Y:S01]  /*17ac0*/  SHF.L.U32 R21, R27, 0x1f, RZ ;  /* 0x0000001f1b157819 */ /* 0x000fe200000006ff */
[----:B------:R-:W-:Y:S01]  /*17ad0*/  BSSY B1, `(.L_x_1621) ;  /* 0x0000004000017945 */ /* 0x000fe20003800000 */
[----:B------:R-:W-:Y:S02]  /*17ae0*/  SHF.R.S32.HI R17, RZ, 0x1f, R6 ;  /* 0x0000001fff117819 */ /* 0x000fe40000011406 */
[----:B------:R-:W0:Y:S02]  /*17af0*/  SYNCS.PHASECHK.TRANS64.TRYWAIT P0, [R4+URZ+0x32440], R21 ;  /* 0x03244015040075a7 */ /* 0x000e24000800017f */
[----:B0-----:R-:W-:Y:S05]  /*17b00*/  @!P0 BRA `(.L_x_1622) ;  /* 0x0000005800b48947 */ /* 0x001fea0003800000 */
.L_x_1800:
[----:B------:R-:W-:Y:S05]  /*17b10*/  BSYNC B1 ;  /* 0x0000000000017941 */ /* 0x000fea0003800000 */
.L_x_1621:
        /* <DEDUP_REMOVED lines=52> */
.L_x_1814:
        /* <DEDUP_REMOVED lines=8> */
.L_x_1624:
        /* <DEDUP_REMOVED lines=11> */
.L_x_1625:
[----:B------:R2:W-:Y:S01]  /*17f90*/  SYNCS.ARRIVE.TRANS64.A1T0 RZ, [R4+URZ+0x32430], RZ ;  /* 0x032430ff04ff79a7 */ /* 0x0005e2000810003f */
[----:B------:R-:W-:Y:S05]  /*17fa0*/  @!P3 BRA `(.L_x_1626) ;  /* 0x000000000004b947 */ /* 0x000fea0003800000 */
[----:B------:R-:W-:Y:S01]  /*17fb0*/  BPT.TRAP 0x1 ;  /* 0x000000040000795c */ /* 0x000fe20000300000 */
.L_x_1626:
[----:B------:R-:W3:Y:S01]  /*17fc0*/  SYNCS.PHASECHK.TRANS64.TRYWAIT P0, [R4+URZ+0x32460], R21 ;  /* 0x03246015040075a7 */ /* 0x000ee2000800017f */
[----:B------:R-:W-:Y:S04]  /*17fd0*/  BSSY B1, `(.L_x_1627) ;  /* 0x0000002000017945 */ /* 0x000fe80003800000 */
[----:B---3--:R-:W-:Y:S05]  /*17fe0*/  @!P0 BRA `(.L_x_1628) ;  /* 0x0000005c00348947 */ /* 0x008fea0003800000 */
.L_x_1815:
[----:B------:R-:W-:Y:S05]  /*17ff0*/  BSYNC B1 ;  /* 0x0000000000017941 */ /* 0x000fea0003800000 */
.L_x_1627:
[----:B------:R-:W-:Y:S01]  /*18000*/  ULDC.64 UR4, c[0x0][0x328] ;  /* 0x0000ca0000047ab9 */ /* 0x000fe20000000a00 */
[C---:B------:R-:W-:Y:S01]  /*18010*/  LOP3.LUT P5, RZ, R22.reuse, 0x1, RZ, 0xc0, !PT ;  /* 0x0000000116ff7812 */ /* 0x040fe200078ac0ff */
[----:B------:R-:W-:Y:S01]  /*18020*/  IMAD R17, R17, UR4, RZ ;  /* 0x0000000411117c24 */ /* 0x000fe2000f8e02ff */
[----:B------:R-:W-:Y:S01]  /*18030*/  LOP3.LUT P4, RZ, R22, 0x10, RZ, 0xc0, !PT ;  /* 0x0000001016ff7812 */ /* 0x000fe2000788c0ff */
[----:B------:R-:W-:Y:S01]  /*18040*/  IMAD.WIDE.U32 R2, R6, UR4, RZ ;  /* 0x0000000406027c25 */ /* 0x000fe2000f8e00ff */
[C---:B------:R-:W-:Y:S02]  /*18050*/  LOP3.LUT P3, RZ, R22.reuse, 0x8, RZ, 0xc0, !PT ;  /* 0x0000000816ff7812 */ /* 0x040fe4000786c0ff */
[----:B------:R-:W-:Y:S01]  /*18060*/  LOP3.LUT P1, RZ, R22, 0x4, RZ, 0xc0, !PT ;  /* 0x0000000416ff7812 */ /* 0x000fe2000782c0ff */
[----:B------:R-:W-:Y:S01]  /*18070*/  IMAD R17, R6, UR5, R17 ;  /* 0x0000000506117c24 */ /* 0x000fe2000f8e0211 */
[----:B------:R-:W-:Y:S01]  /*18080*/  ULDC.64 UR4, c[0x0][0x338] ;  /* 0x0000ce0000047ab9 */ /* 0x000fe20000000a00 */
[----:B------:R-:W-:-:S02]  /*18090*/  IMAD R6, R25, 0x6000, R33 ;  /* 0x0000600019067824 */ /* 0x000fc400078e0221 */
        /* <DEDUP_REMOVED lines=15> */
[----:B------:R-:W4:Y:S01]  /*18190*/  SHFL.IDX PT, R14, R5, RZ, 0x181f ;  /* 0x00181fff050e7589 */ /* 0x000f2200000e0000 */
[----:B------:R-:W-:-:S03]  /*181a0*/  IMAD R6, R6, 0x2, R23 ;  /* 0x0000000206067824 */ /* 0x000fc600078e0217 */
[----:B------:R-:W5:Y:S04]  /*181b0*/  SHFL.IDX PT, R3, R7, RZ, 0x181f ;  /* 0x00181fff07037589 */ /* 0x000f6800000e0000 */
[----:B-1----:R-:W-:Y:S01]  /*181c0*/  SHFL.IDX PT, R8, R7, 0x1, 0x181f ;  /* 0x00381f0007087f89 */ /* 0x002fe200000e0000 */
[----:B----4-:R-:W-:-:S03]  /*181d0*/  IADD3 R2, P0, R14, R0, RZ ;  /* 0x000000000e027210 */ /* 0x010fc60007f1e0ff */
[----:B------:R-:W1:Y:S01]  /*181e0*/  SHFL.IDX PT, R14, R5, 0x1, 0x181f ;  /* 0x00381f00050e7f89 */ /* 0x000e6200000e0000 */
[----:B-----5:R-:W-:-:S05]  /*181f0*/  IADD3.X R3, RZ, R3, RZ, P0, !PT ;  /* 0x00000003ff037210 */ /* 0x020fca00007fe4ff */
        /* <DEDUP_REMOVED lines=36> */
.L_x_1829:
        /* <DEDUP_REMOVED lines=11> */
.L_x_1630:
        /* <DEDUP_REMOVED lines=11> */
.L_x_1631:
[----:B------:R0:W-:Y:S01]  /*185a0*/  SYNCS.ARRIVE.TRANS64.A1T0 RZ, [R4+URZ+0x32450], RZ ;  /* 0x032450ff04ff79a7 */ /* 0x0001e2000810003f */
[----:B------:R-:W-:Y:S05]  /*185b0*/  @P2 BRA `(.L_x_1632) ;  /* 0xfffffff000902947 */ /* 0x000fea000383ffff */
.L_x_1619:
[----:B------:R-:W-:Y:S05]  /*185c0*/  BSYNC B0 ;  /* 0x0000000000007941 */ /* 0x000fea0003800000 */
.L_x_1618:
        /* <DEDUP_REMOVED lines=21> */
.L_x_1634:
[----:B------:R-:W-:Y:S05]  /*18720*/  BSYNC B0 ;  /* 0x0000000000007941 */ /* 0x000fea0003800000 */
.L_x_1633:
[----:B------:R-:W-:-:S07]  /*18730*/  SEL R25, R25, RZ, P0 ;  /* 0x000000ff19197207 */ /* 0x000fce0000000000 */
.L_x_1587:
[----:B------:R-:W-:Y:S05]  /*18740*/  BSYNC B7 ;  /* 0x0000000000077941 */ /* 0x000fea0003800000 */
.L_x_1585:
        /* <DEDUP_REMOVED lines=8> */
[----:B------:R0:W1:Y:S01]  /*187d0*/  LDS.128 R16, [R23+0x324d0] ;  /* 0x0324d00017107984 */ /* 0x0000620000000c00 */
[----:B------:R-:W-:Y:S06]  /*187e0*/  BAR.ARV 0x4, 0x180 ;  /* 0x0106000000007b1d */ /* 0x000fec0000002000 */
[----:B------:R-:W-:Y:S05]  /*187f0*/  BRA `(.L_x_1636) ;  /* 0x0000000800407947 */ /* 0x000fea0003800000 */
.L_x_1635:
        /* <DEDUP_REMOVED lines=36> */
.L_x_1839:
[----:B------:R-:W-:Y:S02]  /*18a40*/  ULDC UR4, c[0x0][0xd38] ;  /* 0x00034e0000047ab9 */ /* 0x000fe40000000800 */
[----:B------:R-:W-:-:S04]  /*18a50*/  IMAD.U32 R7, RZ, RZ, UR4 ;  /* 0x00000004ff077e24 */ /* 0x000fc8000f8e00ff */
[----:B-1----:R-:W-:-:S04]  /*18a60*/  IMAD R14, R14, R7, RZ ;  /* 0x000000070e0e7224 */ /* 0x002fc800078e02ff */
[----:B------:R-:W-:-:S05]  /*18a70*/  IMAD.IADD R9, R4, 0x1, R14 ;  /* 0x0000000104097824 */ /* 0x000fca00078e020e */
[----:B------:R-:W-:-:S13]  /*18a80*/  ISETP.GT.AND P6, PT, R9, R0, PT ;  /* 0x000000000900720c */ /* 0x000fda0003fc4270 */
[----:B------:R-:W-:Y:S05]  /*18a90*/  @P6 BRA `(.L_x_1638) ;  /* 0x00000000009c6947 */ /* 0x000fea0003800000 */
.L_x_1643:
[----:B0-----:R-:W0:Y:S01]  /*18aa0*/  LDC R2, c[0x0][0xd3c] ;  /* 0x00034f00ff027b82 */ /* 0x001e220000000800 */
[----:B------:R-:W-:-:S05]  /*18ab0*/  VIADD R19, R19, 0x1f ;  /* 0x0000001f13137836 */ /* 0x000fca0000000000 */
[----:B0-----:R-:W-:-:S13]  /*18ac0*/  ISETP.GE.AND P6, PT, R19, R2, PT ;  /* 0x000000021300720c */ /* 0x001fda0003fc6270 */
[----:B------:R-:W-:Y:S05]  /*18ad0*/  @P6 BRA `(.L_x_1639) ;  /* 0x0000000400446947 */ /* 0x000fea0003800000 */
[----:B------:R-:W0:Y:S01]  /*18ae0*/  S2R R3, SR_TID.X ;  /* 0x0000000000037919 */ /* 0x000e220000002100 */
[----:B------:R-:W-:Y:S01]  /*18af0*/  BSSY B0, `(.L_x_1640) ;  /* 0x0000009000007945 */ /* 0x000fe20003800000 */
[----:B------:R-:W-:Y:S01]  /*18b00*/  IMAD.MOV.U32 R5, RZ, RZ, RZ ;  /* 0x000000ffff057224 */ /* 0x000fe200078e00ff */
[----:B0-----:R-:W-:-:S04]  /*18b10*/  LOP3.LUT R3, R3, 0x1f, RZ, 0xc0, !PT ;  /* 0x0000001f03037812 */ /* 0x001fc800078ec0ff */
[----:B------:R-:W-:-:S04]  /*18b20*/  IADD3 R7, R19, R3, RZ ;  /* 0x0000000313077210 */ /* 0x000fc80007ffe0ff */
[----:B------:R-:W-:-:S13]  /*18b30*/  ISETP.GE.OR P6, PT, R7, R2, !P0 ;  /* 0x000000020700720c */ /* 0x000fda00047c6670 */
[----:B------:R-:W-:Y:S05]  /*18b40*/  @P6 BRA `(.L_x_1641) ;  /* 0x00000000000c6947 */ /* 0x000fea0003800000 */
[----:B------:R-:W0:Y:S02]  /*18b50*/  LDC.64 R2, c[0x0][0xd80] ;  /* 0x00036000ff027b82 */ /* 0x000e240000000a00 */
[----:B0-----:R-:W-:-:S05]  /*18b60*/  IMAD.WIDE R2, R7, 0x4, R2 ;  /* 0x0000000407027825 */ /* 0x001fca00078e0202 */
[----:B------:R0:W5:Y:S02]  /*18b70*/  LDG.E R5, desc[UR60][R2.64] ;  /* 0x0000003c02057981 */ /* 0x000164000c1e1900 */
.L_x_1641:
[----:B------:R-:W-:Y:S05]  /*18b80*/  BSYNC B0 ;  /* 0x0000000000007941 */ /* 0x000fea0003800000 */
.L_x_1640:
        /* <DEDUP_REMOVED lines=18> */
.L_x_1847:
[----:B------:R-:W-:Y:S02]  /*18cb0*/  ULDC UR4, c[0x0][0xd38] ;  /* 0x00034e0000047ab9 */ /* 0x000fe40000000800 */
[----:B------:R-:W-:-:S04]  /*18cc0*/  IMAD.U32 R7, RZ, RZ, UR4 ;  /* 0x00000004ff077e24 */ /* 0x000fc8000f8e00ff */
[----:B-1----:R-:W-:-:S04]  /*18cd0*/  IMAD R14, R14, R7, RZ ;  /* 0x000000070e0e7224 */ /* 0x002fc800078e02ff */
[----:B------:R-:W-:-:S05]  /*18ce0*/  IMAD.IADD R9, R14, 0x1, R9 ;  /* 0x000000010e097824 */ /* 0x000fca00078e0209 */
[----:B------:R-:W-:-:S13]  /*18cf0*/  ISETP.GT.AND P6, PT, R9, R0, PT ;  /* 0x000000000900720c */ /* 0x000fda0003fc4270 */
[----:B------:R-:W-:Y:S05]  /*18d00*/  @!P6 BRA `(.L_x_1643) ;  /* 0xfffffffc0064e947 */ /* 0x000fea000383ffff */
.L_x_1638:
        /* <DEDUP_REMOVED lines=8> */
.L_x_1851:
[----:B------:R-:W-:Y:S01]  /*18d90*/  ISETP.NE.AND P0, PT, R3, RZ, PT ;  /* 0x000000ff0300720c */ /* 0x000fe20003f05270 */
[----:B------:R-:W-:-:S12]  /*18da0*/  IMAD.MOV.U32 R14, RZ, RZ, RZ ;  /* 0x000000ffff0e7224 */ /* 0x000fd800078e00ff */
[----:B------:R-:W-:Y:S05]  /*18db0*/  @!P0 BRA `(.L_x_1645) ;  /* 0x0000000000108947 */ /* 0x000fea0003800000 */
[----:B------:R-:W-:Y:S01]  /*18dc0*/  UMOV UR4, 0xffffffff ;  /* 0xffffffff00047882 */ /* 0x000fe20000000000 */
[----:B------:R-:W-:Y:S02]  /*18dd0*/  VIADD R12, R4, 0xffffffff ;  /* 0xffffffff040c7836 */ /* 0x000fe40000000000 */
[----:B------:R-:W-:Y:S05]  /*18de0*/  BRA.DIV UR4, `(.L_x_1646) ;  /* 0x0000005e04b87947 */ /* 0x000fea000b800000 */
[----:B------:R3:W4:Y:S02]  /*18df0*/  SHFL.IDX PT, R14, R2, R12, 0x1f ;  /* 0x00001f0c020e7589 */ /* 0x00072400000e0000 */
.L_x_1645:
        /* <DEDUP_REMOVED lines=24> */
[----:B------:R-:W-:-:S05]  /*18f80*/  @P0 VIADD R3, R3, 0x1 ;  /* 0x0000000103030836 */ /* 0x000fca0000000000 */
[----:B------:R-:W-:Y:S02]  /*18f90*/  @!P2 IADD3 R3, -R3, RZ, RZ ;  /* 0x000000ff0303a210 */ /* 0x000fe40007ffe1ff */
[----:B------:R-:W-:-:S05]  /*18fa0*/  @!P1 LOP3.LUT R3, RZ, R5, RZ, 0x33, !PT ;  /* 0x00000005ff039212 */ /* 0x000fca00078e33ff */
[--C-:B------:R-:W-:Y:S02]  /*18fb0*/  IMAD.MOV R0, RZ, RZ, -R3.reuse ;  /* 0x000000ffff007224 */ /* 0x100fe400078e0a03 */
[----:B------:R-:W-:Y:S02]  /*18fc0*/  IMAD.MOV.U32 R18, RZ, RZ, R3 ;  /* 0x000000ffff127224 */ /* 0x000fe400078e0003 */
[----:B------:R-:W-:Y:S01]  /*18fd0*/  IMAD R17, R5, R0, R10 ;  /* 0x0000000005117224 */ /* 0x000fe200078e020a */
[----:B------:R-:W-:Y:S06]  /*18fe0*/  BRA `(.L_x_1647) ;  /* 0x00000000001c7947 */ /* 0x000fec0003800000 */
.L_x_1639:
[----:B------:R-:W-:Y:S01]  /*18ff0*/  UMOV UR4, URZ ;  /* 0x0000003f00047c82 */ /* 0x000fe20008000000 */
[----:B------:R-:W-:Y:S01]  /*19000*/  UMOV UR5, URZ ;  /* 0x0000003f00057c82 */ /* 0x000fe20008000000 */
[----:B------:R-:W-:Y:S01]  /*19010*/  ULDC UR6, c[0x0][0xd3c] ;  /* 0x00034f0000067ab9 */ /* 0x000fe20000000800 */
[----:B------:R-:W-:Y:S02]  /*19020*/  IMAD.MOV.U32 R16, RZ, RZ, R0 ;  /* 0x000000ffff107224 */ /* 0x000fe400078e0000 */
[----:B------:R-:W-:Y:S02]  /*19030*/  IMAD.U32 R17, RZ, RZ, UR4 ;  /* 0x00000004ff117e24 */ /* 0x000fe4000f8e00ff */
[----:B------:R-:W-:Y:S02]  /*19040*/  IMAD.U32 R18, RZ, RZ, UR5 ;  /* 0x00000005ff127e24 */ /* 0x000fe4000f8e00ff */
[----:B------:R-:W-:-:S07]  /*19050*/  IMAD.U32 R19, RZ, RZ, UR6 ;  /* 0x00000006ff137e24 */ /* 0x000fce000f8e00ff */
.L_x_1647:
        /* <DEDUP_REMOVED lines=10> */
.L_x_1636:
[----:B------:R-:W-:Y:S02]  /*19100*/  ULDC UR4, c[0x0][0xd3c] ;  /* 0x00034f0000047ab9 */ /* 0x000fe40000000800 */
[----:B-1----:R-:W-:-:S13]  /*19110*/  ISETP.GE.AND P0, PT, R19, UR4, PT ;  /* 0x0000000413007c0c */ /* 0x002fda000bf06270 */
[----:B------:R-:W-:Y:S05]  /*19120*/  @!P0 BRA `(.L_x_1648) ;  /* 0xffffff9c00048947 */ /* 0x000fea000383ffff */
[----:B------:R-:W-:Y:S05]  /*19130*/  BSYNC B8 ;  /* 0x0000000000087941 */ /* 0x000fea0003800000 */
.L_x_1543:
[----:B-1----:R-:W5:Y:S01]  /*19140*/  LDL.LU R0, [R1+0x40] ;  /* 0x0000400001007983 */ /* 0x002f620000300800 */
[----:B------:R-:W-:Y:S01]  /*19150*/  BSSY B0, `(.L_x_1649) ;  /* 0x000000b000007945 */ /* 0x000fe20003800000 */
[----:B------:R-:W1:Y:S01]  /*19160*/  S2R R5, SR_CgaCtaId ;  /* 0x0000000000057919 */ /* 0x000e620000008800 */
[----:B-----5:R-:W-:-:S05]  /*19170*/  VIADD R0, R0, 0x1 ;  /* 0x0000000100007836 */ /* 0x020fca0000000000 */
[----:B------:R-:W-:-:S04]  /*19180*/  LEA.HI R2, R0, R0, RZ, 0x1 ;  /* 0x0000000000027211 */ /* 0x000fc800078f08ff */
[----:B------:R-:W-:Y:S02]  /*19190*/  LOP3.LUT R3, R2, 0xfffffffe, RZ, 0xc0, !PT ;  /* 0xfffffffe02037812 */ /* 0x000fe400078ec0ff */
[----:B------:R-:W-:-:S03]  /*191a0*/  MOV R2, 0x400 ;  /* 0x0000040000027802 */ /* 0x000fc60000000f00 */
[----:B------:R-:W-:Y:S01]  /*191b0*/  IMAD.IADD R0, R0, 0x1, -R3 ;  /* 0x0000000100007824 */ /* 0x000fe200078e0a03 */
[----:B-1----:R-:W-:-:S04]  /*191c0*/  LEA R5, R5, R2, 0x18 ;  /* 0x0000000205057211 */ /* 0x002fc800078ec0ff */
[----:B------:R-:W-:-:S04]  /*191d0*/  SHF.L.U32 R0, R0, 0x1f, RZ ;  /* 0x0000001f00007819 */ /* 0x000fc800000006ff */
[----:B------:R-:W1:Y:S02]  /*191e0*/  SYNCS.PHASECHK.TRANS64.TRYWAIT P0, [R5+URZ+0x32420], R0 ;  /* 0x03242000050075a7 */ /* 0x000e64000800017f */
[----:B-1----:R-:W-:Y:S05]  /*191f0*/  @!P0 BRA `(.L_x_1650) ;  /* 0x0000005800d88947 */ /* 0x002fea0003800000 */
.L_x_1854:
[----:B------:R-:W-:Y:S05]  /*19200*/  BSYNC B0 ;  /* 0x0000000000007941 */ /* 0x000fea0003800000 */
.L_x_1649:
[----:B------:R-:W-:-:S03]  /*19210*/  UMOV UR4, 0xffffffff ;  /* 0xffffffff00047882 */ /* 0x000fc60000000000 */
[----:B------:R-:W-:Y:S05]  /*19220*/  BRA.DIV UR4, `(.L_x_1651) ;  /* 0x0000005a04e07947 */ /* 0x000fea000b800000 */
[----:B-1----:R-:W1:Y:S02]  /*19230*/  S2R R0, SR_TID.X ;  /* 0x0000000000007919 */ /* 0x002e640000002100 */
[----:B-1----:R-:W-:-:S04]  /*19240*/  SHF.R.U32.HI R0, RZ, 0x5, R0 ;  /* 0x00000005ff007819 */ /* 0x002fc80000011600 */
[----:B------:R-:W-:-:S05]  /*19250*/  LOP3.LUT R0, R0, 0x3, RZ, 0xc0, !PT ;  /* 0x0000000300007812 */ /* 0x000fca00078ec0ff */
[----:B------:R1:W0:Y:S02]  /*19260*/  SHFL.IDX PT, R14, R0, RZ, 0x1f ;  /* 0x00001fff000e7589 */ /* 0x00022400000e0000 */
.L_x_1857:
[----:B0-----:R-:W-:-:S13]  /*19270*/  ISETP.NE.AND P0, PT, R14, RZ, PT ;  /* 0x000000ff0e00720c */ /* 0x001fda0003f05270 */
[----:B------:R-:W-:Y:S05]  /*19280*/  @P0 BRA `(.L_x_1390) ;  /* 0x0000000000880947 */ /* 0x000fea0003800000 */
[----:B------:R-:W-:-:S03]  /*19290*/  UMOV UR4, 0xffffffff ;  /* 0xffffffff00047882 */ /* 0x000fc60000000000 */
[----:B------:R-:W-:Y:S05]  /*192a0*/  BRA.DIV UR4, `(.L_x_1652) ;  /* 0x0000005a04f47947 */ /* 0x000fea000b800000 */
[----:B------:R-:W-:-:S13]  /*192b0*/  ELECT P6, URZ, PT ;  /* 0x00000000003f782f */ /* 0x000fda00038c0000 */
.L_x_1860:
[----:B------:R-:W-:Y:S05]  /*192c0*/  @!P6 BRA `(.L_x_1390) ;  /* 0x000000000078e947 */ /* 0x000fea0003800000 */
[----:B-1----:R-:W5:Y:S02]  /*192d0*/  LDL.LU R0, [R1+0x8] ;  /* 0x0000080001007983 */ /* 0x002f640000300800 */
[----:B-----5:R-:W-:-:S04]  /*192e0*/  LOP3.LUT R0, R0, 0x2, RZ, 0xfc, !PT ;  /* 0x0000000200007812 */ /* 0x020fc800078efcff */
[----:B------:R-:W-:-:S13]  /*192f0*/  ISETP.NE.AND P0, PT, R0, 0x3, PT ;  /* 0x000000030000780c */ /* 0x000fda0003f05270 */
[----:B------:R-:W-:Y:S05]  /*19300*/  @!P0 BRA `(.L_x_1653) ;  /* 0x0000000000048947 */ /* 0x000fea0003800000 */
[----:B------:R-:W-:Y:S01]  /*19310*/  BPT.TRAP 0x1 ;  /* 0x000000040000795c */ /* 0x000fe20000300000 */
.L_x_1653:
[----:B------:R-:W-:Y:S01]  /*19320*/  IMAD R3, R25, 0x8, R5 ;  /* 0x0000000819037824 */ /* 0x000fe200078e0205 */
[----:B------:R-:W-:Y:S01]  /*19330*/  SHF.L.U32 R2, R27, 0x1f, RZ ;  /* 0x0000001f1b027819 */ /* 0x000fe200000006ff */
[----:B------:R-:W-:-:S03]  /*19340*/  VIADD R25, R25, 0x1 ;  /* 0x0000000119197836 */ /* 0x000fc60000000000 */
[----:B------:R-:W0:Y:S02]  /*19350*/  SYNCS.PHASECHK.TRANS64.TRYWAIT P1, [R3+URZ+0x32440], R2 ;  /* 0x03244002030075a7 */ /* 0x000e24000802017f */
[----:B------:R-:W-:-:S04]  /*19360*/  ISETP.NE.AND P2, PT, R25, 0x2, PT ;  /* 0x000000021900780c */ /* 0x000fc80003f45270 */
[----:B------:R-:W-:Y:S01]  /*19370*/  SEL R0, RZ, 0x1, P2 ;  /* 0x00000001ff007807 */ /* 0x000fe20001000000 */
[----:B0-----:R-:W-:Y:S08]  /*19380*/  @!P1 BRA `(.L_x_1654) ;  /* 0x0000005800dc9947 */ /* 0x001ff00003800000 */
.L_x_1861:
[----:B------:R-:W-:Y:S02]  /*19390*/  SEL R25, R25, RZ, P2 ;  /* 0x000000ff19197207 */ /* 0x000fe40001000000 */
[----:B------:R-:W-:Y:S01]  /*193a0*/  LOP3.LUT R0, R27, R0, RZ, 0x3c, !PT ;  /* 0x000000001b007212 */ /* 0x000fe200078e3cff */
[----:B------:R-:W-:Y:S06]  /*193b0*/  @!P0 BRA `(.L_x_1655) ;  /* 0x0000000000048947 */ /* 0x000fec0003800000 */
[----:B------:R-:W-:Y:S01]  /*193c0*/  BPT.TRAP 0x1 ;  /* 0x000000040000795c */ /* 0x000fe20000300000 */
.L_x_1655:
[----:B------:R-:W-:Y:S01]  /*193d0*/  IMAD R25, R25, 0x8, R5 ;  /* 0x0000000819197824 */ /* 0x000fe200078e0205 */
[----:B------:R-:W-:-:S04]  /*193e0*/  SHF.L.U32 R0, R0, 0x1f, RZ ;  /* 0x0000001f00007819 */ /* 0x000fc800000006ff */
[----:B------:R-:W1:Y:S02]  /*193f0*/  SYNCS.PHASECHK.TRANS64.TRYWAIT P1, [R25+URZ+0x32440], R0 ;  /* 0x03244000190075a7 */ /* 0x000e64000802017f */
[----:B-1----:R-:W-:Y:S05]  /*19400*/  @!P1 BRA `(.L_x_1656) ;  /* 0x0000005800d09947 */ /* 0x002fea0003800000 */
.L_x_1862:
[----:B------:R-:W-:Y:S05]  /*19410*/  @!P0 BRA `(.L_x_1657) ;  /* 0x0000000000048947 */ /* 0x000fea0003800000 */
[----:B------:R-:W-:Y:S01]  /*19420*/  BPT.TRAP 0x1 ;  /* 0x000000040000795c */ /* 0x000fe20000300000 */
.L_x_1657:
[----:B------:R-:W5:Y:S02]  /*19430*/  SYNCS.PHASECHK.TRANS64.TRYWAIT P1, [R3+URZ+0x32460], R2 ;  /* 0x03246002030075a7 */ /* 0x000f64000802017f */
[----:B-----5:R-:W-:Y:S05]  /*19440*/  @!P1 BRA `(.L_x_1658) ;  /* 0x0000005800d49947 */ /* 0x020fea0003800000 */
.L_x_1863:
[----:B------:R-:W-:Y:S05]  /*19450*/  @!P0 BRA `(.L_x_1659) ;  /* 0x0000000000048947 */ /* 0x000fea0003800000 */
[----:B------:R-:W-:Y:S01]  /*19460*/  BPT.TRAP 0x1 ;  /* 0x000000040000795c */ /* 0x000fe20000300000 */
.L_x_1659:
[----:B------:R0:W0:Y:S02]  /*19470*/  SYNCS.PHASECHK.TRANS64.TRYWAIT P0, [R25+URZ+0x32460], R0 ;  /* 0x03246000190075a7 */ /* 0x000024000800017f */
[----:B0-----:R-:W-:Y:S05]  /*19480*/  @!P0 NANOSLEEP.SYNCS 0x989680 ;  /* 0x009896800000895d */ /* 0x001fea0003900000 */
[----:B------:R-:W0:Y:S02]  /*19490*/  @!P0 SYNCS.PHASECHK.TRANS64 P0, [R25+URZ+0x32460], R0 ;  /* 0x03246000190085a7 */ /* 0x000e24000800007f */
[----:B0-----:R-:W-:Y:S05]  /*194a0*/  @!P0 BRA `(.L_x_1659) ;  /* 0xfffffffc00f08947 */ /* 0x001fea000383ffff */
.L_x_1390:
[----:B------:R-:W-:Y:S05]  /*194b0*/  BSYNC B9 ;  /* 0x0000000000097941 */ /* 0x000fea0003800000 */
.L_x_1387:
[----:B------:R-:W-:Y:S05]  /*194c0*/  EXIT ;  /* 0x000000000000794d */ /* 0x000fea0003800000 */
.L_x_1408:
[----:B0-----:R0:W1:Y:S02]  /*194d0*/  SYNCS.PHASECHK.TRANS64.TRYWAIT P5, [R4+URZ+0x32490], R101 ;  /* 0x03249065040075a7 */ /* 0x00106400080a017f */
[----:B-1----:R-:W-:Y:S05]  /*194e0*/  @!P5 NANOSLEEP.SYNCS 0x989680 ;  /* 0x009896800000d95d */ /* 0x002fea0003900000 */
[----:B------:R-:W1:Y:S02]  /*194f0*/  @!P5 SYNCS.PHASECHK.TRANS64 P5, [R4+URZ+0x32490], R101 ;  /* 0x032490650400d5a7 */ /* 0x000e6400080a007f */
[----:B-1----:R-:W-:Y:S05]  /*19500*/  @!P5 BRA `(.L_x_1408) ;  /* 0xfffffffc00f0d947 */ /* 0x002fea000383ffff */
[----:B------:R-:W-:Y:S05]  /*19510*/  BRA `(.L_x_1660) ;  /* 0xfffffe9400d07947 */ /* 0x000fea000383ffff */
.L_x_1409:
        /* <DEDUP_REMOVED lines=8> */
.L_x_1662:
[----:B------:R-:W-:Y:S05]  /*195a0*/  BSYNC B1 ;  /* 0x0000000000017941 */ /* 0x000fea0003800000 */
.L_x_1661:
[----:B------:R-:W-:Y:S01]  /*195b0*/  IMAD.MOV.U32 R13, RZ, RZ, R102 ;  /* 0x000000ffff0d7224 */ /* 0x000fe200078e0066 */
[----:B------:R-:W-:Y:S01]  /*195c0*/  MOV R11, 0x1c1f ;  /* 0x00001c1f000b7802 */ /* 0x000fe20000000f00 */
[----:B------:R-:W-:Y:S02]  /*195d0*/  IMAD.MOV.U32 R12, RZ, RZ, RZ ;  /* 0x000000ffff0c7224 */ /* 0x000fe400078e00ff */
[----:B------:R-:W-:Y:S02]  /*195e0*/  IMAD.MOV.U32 R15, RZ, RZ, -0x1 ;  /* 0xffffffffff0f7424 */ /* 0x000fe400078e00ff */
[----:B------:R-:W-:-:S07]  /*195f0*/  IMAD.MOV.U32 R93, RZ, RZ, R14 ;  /* 0x000000ffff5d7224 */ /* 0x000fce00078e000e */
[----:B------:R-:W-:Y:S05]  /*19600*/  WARPSYNC.COLLECTIVE R15, `(.L_x_1663) ;  /* 0x000000000f087348 */ /* 0x000fea0003c00000 */
[----:B------:R0:W1:Y:S02]  /*19610*/  SHFL.IDX P6, R14, R13, R12, R11 ;  /* 0x0000000c0d0e7389 */ /* 0x00006400000c000b */
[----:B01----:R-:W-:Y:S01]  /*19620*/  ENDCOLLECTIVE ;  /* 0x000000000000791b */ /* 0x003fe20003800000 */
.L_x_1663:
[----:B------:R-:W-:Y:S01]  /*19630*/  IMAD.MOV.U32 R95, RZ, RZ, R14 ;  /* 0x000000ffff5f7224 */ /* 0x000fe200078e000e */
[----:B------:R-:W-:Y:S06]  /*19640*/  BRA `(.L_x_1664) ;  /* 0xfffffe9400987947 */ /* 0x000fec000383ffff */
.L_x_1418:
        /* <DEDUP_REMOVED lines=8> */
.L_x_1666:
[----:B------:R-:W-:Y:S05]  /*196d0*/  BSYNC B1 ;  /* 0x0000000000017941 */ /* 0x000fea0003800000 */
.L_x_1665:
        /* <DEDUP_REMOVED lines=8> */
.L_x_1667:
[----:B------:R-:W-:Y:S01]  /*19760*/  IMAD.MOV.U32 R47, RZ, RZ, R14 ;  /* 0x000000ffff2f7224 */ /* 0x000fe200078e000e */
[----:B------:R-:W-:Y:S06]  /*19770*/  BRA `(.L_x_1668) ;  /* 0xfffffe9c002c7947 */ /* 0x000fec000383ffff */
.L_x_1428:
[----:B-1----:R1:W2:Y:S02]  /*19780*/  SYNCS.PHASECHK.TRANS64.TRYWAIT P4, [R4+URZ+0x32490], R101 ;  /* 0x03249065040075a7 */ /* 0x0022a4000808017f */
[----:B--2---:R-:W-:Y:S05]  /*19790*/  @!P4 NANOSLEEP.SYNCS 0x989680 ;  /* 0x009896800000c95d */ /* 0x004fea0003900000 */
[----:B------:R-:W2:Y:S02]  /*197a0*/  @!P4 SYNCS.PHASECHK.TRANS64 P4, [R4+URZ+0x32490], R101 ;  /* 0x032490650400c5a7 */ /* 0x000ea4000808007f */
[----:B--2---:R-:W-:Y:S05]  /*197b0*/  @!P4 BRA `(.L_x_1428) ;  /* 0xfffffffc00f0c947 */ /* 0x004fea000383ffff */
[----:B------:R-:W-:Y:S05]  /*197c0*/  BRA `(.L_x_1669) ;  /* 0xfffffea800207947 */ /* 0x000fea000383ffff */
.L_x_1429:
        /* <DEDUP_REMOVED lines=8> */
.L_x_1671:
[----:B------:R-:W-:Y:S05]  /*19850*/  BSYNC B1 ;  /* 0x0000000000017941 */ /* 0x000fea0003800000 */
.L_x_1670:
        /* <DEDUP_REMOVED lines=8> */
.L_x_1672:
[----:B------:R-:W-:Y:S01]  /*198e0*/  IMAD.MOV.U32 R94, RZ, RZ, R14 ;  /* 0x000000ffff5e7224 */ /* 0x000fe200078e000e */
[----:B------:R-:W-:Y:S06]  /*198f0*/  BRA `(.L_x_1673) ;  /* 0xfffffea400ec7947 */ /* 0x000fec000383ffff */
.L_x_1434:
        /* <DEDUP_REMOVED lines=8> */
.L_x_1675:
[----:B------:R-:W-:Y:S05]  /*19980*/  BSYNC B1 ;  /* 0x0000000000017941 */ /* 0x000fea0003800000 */
.L_x_1674:
        /* <DEDUP_REMOVED lines=8> */
.L_x_1676:
[----:B------:R-:W-:Y:S01]  /*19a10*/  IMAD.MOV.U32 R102, RZ, RZ, R14 ;  /* 0x000000ffff667224 */ /* 0x000fe200078e000e */
[----:B------:R-:W-:Y:S06]  /*19a20*/  BRA `(.L_x_1677) ;  /* 0xfffffeac00a07947 */ /* 0x000fec000383ffff */
.L_x_1439:
[----:B0-----:R0:W1:Y:S02]  /*19a30*/  SYNCS.PHASECHK.TRANS64.TRYWAIT P2, [R4+URZ+0x32490], R101 ;  /* 0x03249065040075a7 */ /* 0x001064000804017f */
[----:B-1----:R-:W-:Y:S05]  /*19a40*/  @!P2 NANOSLEEP.SYNCS 0x989680 ;  /* 0x009896800000a95d */ /* 0x002fea0003900000 */
[----:B------:R-:W1:Y:S02]  /*19a50*/  @!P2 SYNCS.PHASECHK.TRANS64 P2, [R4+URZ+0x32490], R101 ;  /* 0x032490650400a5a7 */ /* 0x000e64000804007f */
[----:B-1----:R-:W-:Y:S05]  /*19a60*/  @!P2 BRA `(.L_x_1439) ;  /* 0xfffffffc00f0a947 */ /* 0x002fea000383ffff */
[----:B------:R-:W-:Y:S05]  /*19a70*/  BRA `(.L_x_1678) ;  /* 0xfffffeb400b47947 */ /* 0x000fea000383ffff */
.L_x_1440:
        /* <DEDUP_REMOVED lines=8> */
.L_x_1680:
[----:B------:R-:W-:Y:S05]  /*19b00*/  BSYNC B1 ;  /* 0x0000000000017941 */ /* 0x000fea0003800000 */
.L_x_1679:
        /* <DEDUP_REMOVED lines=8> */
.L_x_1681:
[----:B------:R-:W-:Y:S05]  /*19b90*/  BRA `(.L_x_1682) ;  /* 0xfffffeb400dc7947 */ /* 0x000fea000383ffff */
.L_x_1443:
        /* <DEDUP_REMOVED lines=8> */
.L_x_1684:
[----:B------:R-:W-:Y:S05]  /*19c20*/  BSYNC B1 ;  /* 0x0000000000017941 */ /* 0x000fea0003800000 */
.L_x_1683:
        /* <DEDUP_REMOVED lines=8> */
.L_x_1685:
[----:B------:R-:W-:Y:S05]  /*19cb0*/  BRA `(.L_x_1686) ;  /* 0xfffffeb400dc7947 */ /* 0x000fea000383ffff */
.L_x_1447:
[----:B------:R0:W0:Y:S02]  /*19cc0*/  SYNCS.PHASECHK.TRANS64.TRYWAIT P3, [R4+URZ+0x324b0], R101 ;  /* 0x0324b065040075a7 */ /* 0x000024000806017f */
[----:B0-----:R-:W-:Y:S05]  /*19cd0*/  @!P3 NANOSLEEP.SYNCS 0x989680 ;  /* 0x009896800000b95d */ /* 0x001fea0003900000 */
[----:B------:R-:W0:Y:S02]  /*19ce0*/  @!P3 SYNCS.PHASECHK.TRANS64 P3, [R4+URZ+0x324b0], R101 ;  /* 0x0324b0650400b5a7 */ /* 0x000e24000806007f */
[----:B0-----:R-:W-:Y:S05]  /*19cf0*/  @!P3 BRA `(.L_x_1447) ;  /* 0xfffffffc00f0b947 */ /* 0x001fea000383ffff */
[----:B------:R-:W-:Y:S05]  /*19d00*/  BRA `(.L_x_1687) ;  /* 0xfffffeb800507947 */ /* 0x000fea000383ffff */
.L_x_1455:
        /* <DEDUP_REMOVED lines=10> */
[----:B--2345:R-:W-:Y:S05]  /*19db0*/  WARPSYNC.COLLECTIVE R15, `(.L_x_1689) ;  /* 0x000000000f087348 */ /* 0x03cfea0003c00000 */
[----:B------:R0:W1:Y:S02]  /*19dc0*/  SHFL.IDX P6, R14, R13, R12, R11 ;  /* 0x0000000c0d0e7389 */ /* 0x00006400000c000b */
[----:B012345:R-:W-:Y:S01]  /*19dd0*/  ENDCOLLECTIVE ;  /* 0x000000000000791b */ /* 0x03ffe20003800000 */
.L_x_1689:
[----:B------:R-:W-:Y:S05]  /*19de0*/  BSYNC B0 ;  /* 0x0000000000007941 */ /* 0x000fea0003800000 */
.L_x_1688:
[----:B------:R-:W-:Y:S05]  /*19df0*/  BRA `(.L_x_1690) ;  /* 0xfffffec400a47947 */ /* 0x000fea000383ffff */
.L_x_1467:
[----:B------:R-:W-:Y:S01]  /*19e00*/  BSSY B1, `(.L_x_1691) ;  /* 0x0000008000017945 */ /* 0x000fe20003800000 */
[----:B------:R-:W-:Y:S02]  /*19e10*/  IMAD.MOV.U32 R13, RZ, RZ, R25 ;  /* 0x000000ffff0d7224 */ /* 0x000fe400078e0019 */
[----:B------:R-:W-:Y:S02]  /*19e20*/  IMAD.MOV.U32 R12, RZ, RZ, RZ ;  /* 0x000000ffff0c7224 */ /* 0x000fe400078e00ff */
[----:B------:R-:W-:Y:S02]  /*19e30*/  IMAD.MOV.U32 R11, RZ, RZ, 0x1c1f ;  /* 0x00001c1fff0b7424 */ /* 0x000fe400078e00ff */
[----:B------:R-:W-:-:S07]  /*19e40*/  IMAD.MOV.U32 R15, RZ, RZ, -0x1 ;  /* 0xffffffffff0f7424 */ /* 0x000fce00078e00ff */
[----:B--234-:R-:W-:Y:S05]  /*19e50*/  WARPSYNC.COLLECTIVE R15, `(.L_x_1692) ;  /* 0x000000000f087348 */ /* 0x01cfea0003c00000 */
[----:B------:R0:W1:Y:S02]  /*19e60*/  SHFL.IDX P6, R14, R13, R12, R11 ;  /* 0x0000000c0d0e7389 */ /* 0x00006400000c000b */
[----:B01234-:R-:W-:Y:S01]  /*19e70*/  ENDCOLLECTIVE ;  /* 0x000000000000791b */ /* 0x01ffe20003800000 */
.L_x_1692:
[----:B------:R-:W-:Y:S05]  /*19e80*/  BSYNC B1 ;  /* 0x0000000000017941 */ /* 0x000fea0003800000 */
.L_x_1691:
        /* <DEDUP_REMOVED lines=8> */
.L_x_1693:
[----:B------:R-:W-:Y:S02]  /*19f10*/  IMAD.MOV.U32 R13, RZ, RZ, R27 ;  /* 0x000000ffff0d7224 */ /* 0x000fe400078e001b */
[----:B------:R-:W-:-:S07]  /*19f20*/  IMAD.MOV.U32 R0, RZ, RZ, R14 ;  /* 0x000000ffff007224 */ /* 0x000fce00078e000e */
[----:B------:R-:W-:Y:S05]  /*19f30*/  WARPSYNC.COLLECTIVE R15, `(.L_x_1694) ;  /* 0x000000000f087348 */ /* 0x000fea0003c00000 */
[----:B------:R0:W1:Y:S02]  /*19f40*/  SHFL.IDX P6, R14, R13, R12, R11 ;  /* 0x0000000c0d0e7389 */ /* 0x00006400000c000b */
[----:B01----:R-:W-:Y:S01]  /*19f50*/  ENDCOLLECTIVE ;  /* 0x000000000000791b */ /* 0x003fe20003800000 */
.L_x_1694:
[----:B------:R-:W-:Y:S02]  /*19f60*/  IMAD.MOV.U32 R13, RZ, RZ, R26 ;  /* 0x000000ffff0d7224 */ /* 0x000fe400078e001a */
[----:B------:R-:W-:-:S07]  /*19f70*/  IMAD.MOV.U32 R5, RZ, RZ, R14 ;  /* 0x000000ffff057224 */ /* 0x000fce00078e000e */
[----:B------:R-:W-:Y:S05]  /*19f80*/  WARPSYNC.COLLECTIVE R15, `(.L_x_1695) ;  /* 0x000000000f087348 */ /* 0x000fea0003c00000 */
[----:B------:R0:W1:Y:S02]  /*19f90*/  SHFL.IDX P6, R14, R13, R12, R11 ;  /* 0x0000000c0d0e7389 */ /* 0x00006400000c000b */
[----:B01----:R-:W-:Y:S01]  /*19fa0*/  ENDCOLLECTIVE ;  /* 0x000000000000791b */ /* 0x003fe20003800000 */
.L_x_1695:
[----:B------:R-:W-:Y:S05]  /*19fb0*/  BRA `(.L_x_1696) ;  /* 0xfffffec800a07947 */ /* 0x000fea000383ffff */
.L_x_1471:
[----:B0-----:R0:W1:Y:S02]  /*19fc0*/  SYNCS.PHASECHK.TRANS64.TRYWAIT P0, [R19+URZ+0x32400], R28 ;  /* 0x0324001c130075a7 */ /* 0x001064000800017f */
[----:B-1----:R-:W-:Y:S05]  /*19fd0*/  @!P0 NANOSLEEP.SYNCS 0x989680 ;  /* 0x009896800000895d */ /* 0x002fea0003900000 */
[----:B------:R-:W1:Y:S02]  /*19fe0*/  @!P0 SYNCS.PHASECHK.TRANS64 P0, [R19+URZ+0x32400], R28 ;  /* 0x0324001c130085a7 */ /* 0x000e64000800007f */
[----:B-1----:R-:W-:Y:S05]  /*19ff0*/  @!P0 BRA `(.L_x_1471) ;  /* 0xfffffffc00f08947 */ /* 0x002fea000383ffff */
[----:B------:R-:W-:Y:S05]  /*1a000*/  BRA `(.L_x_1697) ;  /* 0xfffffecc00c87947 */ /* 0x000fea000383ffff */
.L_x_1479:
        /* <DEDUP_REMOVED lines=8> */
.L_x_1699:
[----:B------:R-:W-:Y:S05]  /*1a090*/  BSYNC B1 ;  /* 0x0000000000017941 */ /* 0x000fea0003800000 */
.L_x_1698:
        /* <DEDUP_REMOVED lines=8> */
.L_x_1700:
[----:B------:R-:W-:Y:S02]  /*1a120*/  IMAD.MOV.U32 R13, RZ, RZ, R27 ;  /* 0x000000ffff0d7224 */ /* 0x000fe400078e001b */
[----:B------:R-:W-:-:S07]  /*1a130*/  IMAD.MOV.U32 R3, RZ, RZ, R14 ;  /* 0x000000ffff037224 */ /* 0x000fce00078e000e */
[----:B------:R-:W-:Y:S05]  /*1a140*/  WARPSYNC.COLLECTIVE R15, `(.L_x_1701) ;  /* 0x000000000f087348 */ /* 0x000fea0003c00000 */
[----:B------:R0:W1:Y:S02]  /*1a150*/  SHFL.IDX P6, R14, R13, R12, R11 ;  /* 0x0000000c0d0e7389 */ /* 0x00006400000c000b */
[----:B01----:R-:W-:Y:S01]  /*1a160*/  ENDCOLLECTIVE ;  /* 0x000000000000791b */ /* 0x003fe20003800000 */
.L_x_1701:
[----:B------:R-:W-:Y:S01]  /*1a170*/  IMAD.MOV.U32 R13, RZ, RZ, R26 ;  /* 0x000000ffff0d7224 */ /* 0x000fe200078e001a */
[----:B------:R-:W-:-:S07]  /*1a180*/  MOV R4, R14 ;  /* 0x0000000e00047202 */ /* 0x000fce0000000f00 */
[----:B------:R-:W-:Y:S05]  /*1a190*/  WARPSYNC.COLLECTIVE R15, `(.L_x_1702) ;  /* 0x000000000f087348 */ /* 0x000fea0003c00000 */
[----:B------:R0:W1:Y:S02]  /*1a1a0*/  SHFL.IDX P6, R14, R13, R12, R11 ;  /* 0x0000000c0d0e7389 */ /* 0x00006400000c000b */
[----:B01----:R-:W-:Y:S01]  /*1a1b0*/  ENDCOLLECTIVE ;  /* 0x000000000000791b */ /* 0x003fe20003800000 */
.L_x_1702:
[----:B------:R-:W-:Y:S01]  /*1a1c0*/  IMAD.MOV.U32 R5, RZ, RZ, R14 ;  /* 0x000000ffff057224 */ /* 0x000fe200078e000e */
[----:B------:R-:W-:Y:S06]  /*1a1d0*/  BRA `(.L_x_1703) ;  /* 0xfffffed800347947 */ /* 0x000fec000383ffff */
.L_x_1483:
[----:B0-----:R0:W1:Y:S02]  /*1a1e0*/  SYNCS.PHASECHK.TRANS64.TRYWAIT P1, [R19+URZ+0x32400], R26 ;  /* 0x0324001a130075a7 */ /* 0x001064000802017f */
[----:B-1----:R-:W-:Y:S05]  /*1a1f0*/  @!P1 NANOSLEEP.SYNCS 0x989680 ;  /* 0x009896800000995d */ /* 0x002fea0003900000 */
[----:B------:R-:W1:Y:S02]  /*1a200*/  @!P1 SYNCS.PHASECHK.TRANS64 P1, [R19+URZ+0x32400], R26 ;  /* 0x0324001a130095a7 */ /* 0x000e64000802007f */
[----:B-1----:R-:W-:Y:S05]  /*1a210*/  @!P1 BRA `(.L_x_1483) ;  /* 0xfffffffc00f09947 */ /* 0x002fea000383ffff */
[----:B------:R-:W-:Y:S05]  /*1a220*/  BRA `(.L_x_1704) ;  /* 0xfffffedc00147947 */ /* 0x000fea000383ffff */
.L_x_1489:
[----:B--2---:R2:W0:Y:S02]  /*1a230*/  SYNCS.PHASECHK.TRANS64.TRYWAIT P1, [R3+URZ+0x32430], R8 ;  /* 0x03243008030075a7 */ /* 0x004424000802017f */
[----:B0-----:R-:W-:Y:S05]  /*1a240*/  @!P1 NANOSLEEP.SYNCS 0x989680 ;  /* 0x009896800000995d */ /* 0x001fea0003900000 */
[----:B------:R-:W0:Y:S02]  /*1a250*/  @!P1 SYNCS.PHASECHK.TRANS64 P1, [R3+URZ+0x32430], R8 ;  /* 0x03243008030095a7 */ /* 0x000e24000802007f */
[----:B0-----:R-:W-:Y:S05]  /*1a260*/  @!P1 BRA `(.L_x_1489) ;  /* 0xfffffffc00f09947 */ /* 0x001fea000383ffff */
[----:B------:R-:W-:Y:S05]  /*1a270*/  BRA `(.L_x_1488) ;  /* 0xfffffee800647947 */ /* 0x000fea000383ffff */
.L_x_1491:
[----:B---3--:R3:W4:Y:S02]  /*1a280*/  SYNCS.PHASECHK.TRANS64.TRYWAIT P1, [R19+URZ+0x32410], R6 ;  /* 0x03241006130075a7 */ /* 0x008724000802017f */
[----:B----4-:R-:W-:Y:S05]  /*1a290*/  @!P1 NANOSLEEP.SYNCS 0x989680 ;  /* 0x009896800000995d */ /* 0x010fea0003900000 */
[----:B------:R-:W4:Y:S02]  /*1a2a0*/  @!P1 SYNCS.PHASECHK.TRANS64 P1, [R19+URZ+0x32410], R6 ;  /* 0x03241006130095a7 */ /* 0x000f24000802007f */
[----:B----4-:R-:W-:Y:S05]  /*1a2b0*/  @!P1 BRA `(.L_x_1491) ;  /* 0xfffffffc00f09947 */ /* 0x010fea000383ffff */
[----:B------:R-:W-:Y:S05]  /*1a2c0*/  BRA `(.L_x_1705) ;  /* 0xfffffeec00507947 */ /* 0x000fea000383ffff */
.L_x_1495:
[----:B------:R0:W0:Y:S02]  /*1a2d0*/  SYNCS.PHASECHK.TRANS64.TRYWAIT P1, [R3+URZ+0x32450], R8 ;  /* 0x03245008030075a7 */ /* 0x000024000802017f */
[----:B0-----:R-:W-:Y:S05]  /*1a2e0*/  @!P1 NANOSLEEP.SYNCS 0x989680 ;  /* 0x009896800000995d */ /* 0x001fea0003900000 */
[----:B------:R-:W0:Y:S02]  /*1a2f0*/  @!P1 SYNCS.PHASECHK.TRANS64 P1, [R3+URZ+0x32450], R8 ;  /* 0x03245008030095a7 */ /* 0x000e24000802007f */
[----:B0-----:R-:W-:Y:S05]  /*1a300*/  @!P1 BRA `(.L_x_1495) ;  /* 0xfffffffc00f09947 */ /* 0x001fea000383ffff */
[----:B------:R-:W-:Y:S05]  /*1a310*/  BRA `(.L_x_1494) ;  /* 0xfffffeec00607947 */ /* 0x000fea000383ffff */
.L_x_1502:
[----:B-1----:R1:W2:Y:S02]  /*1a320*/  SYNCS.PHASECHK.TRANS64.TRYWAIT P2, [R3+URZ+0x32430], R0 ;  /* 0x03243000030075a7 */ /* 0x0022a4000804017f */
[----:B--2---:R-:W-:Y:S05]  /*1a330*/  @!P2 NANOSLEEP.SYNCS 0x989680 ;  /* 0x009896800000a95d */ /* 0x004fea0003900000 */
[----:B------:R-:W2:Y:S02]  /*1a340*/  @!P2 SYNCS.PHASECHK.TRANS64 P2, [R3+URZ+0x32430], R0 ;  /* 0x032430000300a5a7 */ /* 0x000ea4000804007f */
[----:B--2---:R-:W-:Y:S05]  /*1a350*/  @!P2 BRA `(.L_x_1502) ;  /* 0xfffffffc00f0a947 */ /* 0x004fea000383ffff */
[----:B------:R-:W-:Y:S05]  /*1a360*/  BRA `(.L_x_1501) ;  /* 0xffffff1400d87947 */ /* 0x000fea000383ffff */
.L_x_1506:
[----:B---3--:R3:W4:Y:S02]  /*1a370*/  SYNCS.PHASECHK.TRANS64.TRYWAIT P2, [R3+URZ+0x32450], R0 ;  /* 0x03245000030075a7 */ /* 0x008724000804017f */
[----:B----4-:R-:W-:Y:S05]  /*1a380*/  @!P2 NANOSLEEP.SYNCS 0x989680 ;  /* 0x009896800000a95d */ /* 0x010fea0003900000 */
[----:B------:R-:W4:Y:S02]  /*1a390*/  @!P2 SYNCS.PHASECHK.TRANS64 P2, [R3+URZ+0x32450], R0 ;  /* 0x032450000300a5a7 */ /* 0x000f24000804007f */
[----:B----4-:R-:W-:Y:S05]  /*1a3a0*/  @!P2 BRA `(.L_x_1506) ;  /* 0xfffffffc00f0a947 */ /* 0x010fea000383ffff */
[----:B------:R-:W-:Y:S05]  /*1a3b0*/  BRA `(.L_x_1505) ;  /* 0xffffff1800807947 */ /* 0x000fea000383ffff */
.L_x_1523:
[----:B------:R-:W-:Y:S02]  /*1a3c0*/  IMAD.MOV.U32 R13, RZ, RZ, R4 ;  /* 0x000000ffff0d7224 */ /* 0x000fe400078e0004 */
[----:B------:R-:W-:Y:S02]  /*1a3d0*/  IMAD.MOV.U32 R12, RZ, RZ, RZ ;  /* 0x000000ffff0c7224 */ /* 0x000fe400078e00ff */
[----:B------:R-:W-:Y:S02]  /*1a3e0*/  IMAD.MOV.U32 R11, RZ, RZ, 0x181f ;  /* 0x0000181fff0b7424 */ /* 0x000fe400078e00ff */
[----:B------:R-:W-:-:S07]  /*1a3f0*/  IMAD.MOV.U32 R15, RZ, RZ, -0x1 ;  /* 0xffffffffff0f7424 */ /* 0x000fce00078e00ff */
[----:B-1--4-:R-:W-:Y:S05]  /*1a400*/  WARPSYNC.COLLECTIVE R15, `(.L_x_1706) ;  /* 0x000000000f087348 */ /* 0x012fea0003c00000 */
[----:B------:R0:W2:Y:S02]  /*1a410*/  SHFL.IDX P6, R14, R13, R12, R11 ;  /* 0x0000000c0d0e7389 */ /* 0x0000a400000c000b */
[----:B012-4-:R-:W-:Y:S01]  /*1a420*/  ENDCOLLECTIVE ;  /* 0x000000000000791b */ /* 0x017fe20003800000 */
.L_x_1706:
[----:B------:R-:W-:Y:S02]  /*1a430*/  IMAD.MOV.U32 R13, RZ, RZ, R3 ;  /* 0x000000ffff0d7224 */ /* 0x000fe400078e0003 */
[----:B------:R-:W-:-:S07]  /*1a440*/  IMAD.MOV.U32 R0, RZ, RZ, R14 ;  /* 0x000000ffff007224 */ /* 0x000fce00078e000e */
[----:B------:R-:W-:Y:S05]  /*1a450*/  WARPSYNC.COLLECTIVE R15, `(.L_x_1707) ;  /* 0x000000000f087348 */ /* 0x000fea0003c00000 */
[----:B------:R0:W1:Y:S02]  /*1a460*/  SHFL.IDX P6, R14, R13, R12, R11 ;  /* 0x0000000c0d0e7389 */ /* 0x00006400000c000b */
[----:B01----:R-:W-:Y:S01]  /*1a470*/  ENDCOLLECTIVE ;  /* 0x000000000000791b */ /* 0x003fe20003800000 */
.L_x_1707:
[----:B------:R-:W-:Y:S05]  /*1a480*/  BRA `(.L_x_1708) ;  /* 0xffffff7400c07947 */ /* 0x000fea000383ffff */
.L_x_1526:
[----:B------:R-:W-:Y:S01]  /*1a490*/  BSSY B1, `(.L_x_1709) ;  /* 0x0000008000017945 */ /* 0x000fe20003800000 */
[----:B--2---:R-:W-:Y:S02]  /*1a4a0*/  IMAD.MOV.U32 R13, RZ, RZ, R4 ;  /* 0x000000ffff0d7224 */ /* 0x004fe400078e0004 */
[----:B------:R-:W-:Y:S02]  /*1a4b0*/  IMAD.MOV.U32 R12, RZ, RZ, 0x1 ;  /* 0x00000001ff0c7424 */ /* 0x000fe400078e00ff */
[----:B------:R-:W-:Y:S02]  /*1a4c0*/  IMAD.MOV.U32 R11, RZ, RZ, 0x181f ;  /* 0x0000181fff0b7424 */ /* 0x000fe400078e00ff */
[----:B------:R-:W-:-:S07]  /*1a4d0*/  IMAD.MOV.U32 R15, RZ, RZ, -0x1 ;  /* 0xffffffffff0f7424 */ /* 0x000fce00078e00ff */
[----:B01-34-:R-:W-:Y:S05]  /*1a4e0*/  WARPSYNC.COLLECTIVE R15, `(.L_x_1710) ;  /* 0x000000000f087348 */ /* 0x01bfea0003c00000 */
[----:B---3--:R2:W3:Y:S02]  /*1a4f0*/  SHFL.IDX P6, R14, R13, R12, R11 ;  /* 0x0000000c0d0e7389 */ /* 0x0084e400000c000b */
[----:B01234-:R-:W-:Y:S01]  /*1a500*/  ENDCOLLECTIVE ;  /* 0x000000000000791b */ /* 0x01ffe20003800000 */
.L_x_1710:
[----:B------:R-:W-:Y:S05]  /*1a510*/  BSYNC B1 ;  /* 0x0000000000017941 */ /* 0x000fea0003800000 */
.L_x_1709:
        /* <DEDUP_REMOVED lines=8> */
.L_x_1711:
[----:B------:R-:W-:Y:S05]  /*1a5a0*/  BRA `(.L_x_1712) ;  /* 0xffffff7400e47947 */ /* 0x000fea000383ffff */
.L_x_1529:
[----:B------:R-:W-:Y:S01]  /*1a5b0*/  BSSY B1, `(.L_x_1713) ;  /* 0x0000008000017945 */ /* 0x000fe20003800000 */
[----:B0-----:R-:W-:Y:S01]  /*1a5c0*/  IMAD.MOV.U32 R13, RZ, RZ, R4 ;  /* 0x000000ffff0d7224 */ /* 0x001fe200078e0004 */
[----:B------:R-:W-:Y:S01]  /*1a5d0*/  MOV R11, 0x181f ;  /* 0x0000181f000b7802 */ /* 0x000fe20000000f00 */
[----:B------:R-:W-:Y:S02]  /*1a5e0*/  IMAD.MOV.U32 R12, RZ, RZ, 0x2 ;  /* 0x00000002ff0c7424 */ /* 0x000fe400078e00ff */
[----:B------:R-:W-:-:S07]  /*1a5f0*/  IMAD.MOV.U32 R15, RZ, RZ, -0x1 ;  /* 0xffffffffff0f7424 */ /* 0x000fce00078e00ff */
[----:B-1234-:R-:W-:Y:S05]  /*1a600*/  WARPSYNC.COLLECTIVE R15, `(.L_x_1714) ;  /* 0x000000000f087348 */ /* 0x01efea0003c00000 */
[----:B---3--:R0:W3:Y:S02]  /*1a610*/  SHFL.IDX P6, R14, R13, R12, R11 ;  /* 0x0000000c0d0e7389 */ /* 0x0080e400000c000b */
[----:B01234-:R-:W-:Y:S01]  /*1a620*/  ENDCOLLECTIVE ;  /* 0x000000000000791b */ /* 0x01ffe20003800000 */
.L_x_1714:
[----:B------:R-:W-:Y:S05]  /*1a630*/  BSYNC B1 ;  /* 0x0000000000017941 */ /* 0x000fea0003800000 */
.L_x_1713:
        /* <DEDUP_REMOVED lines=8> */
.L_x_1715:
[----:B------:R-:W-:Y:S05]  /*1a6c0*/  BRA `(.L_x_1716) ;  /* 0xffffff7800047947 */ /* 0x000fea000383ffff */
.L_x_1532:
[----:B------:R-:W-:Y:S01]  /*1a6d0*/  BSSY B1, `(.L_x_1717) ;  /* 0x0000008000017945 */ /* 0x000fe20003800000 */
[----:B0-----:R-:W-:Y:S02]  /*1a6e0*/  IMAD.MOV.U32 R13, RZ, RZ, R4 ;  /* 0x000000ffff0d7224 */ /* 0x001fe400078e0004 */
[----:B------:R-:W-:Y:S02]  /*1a6f0*/  IMAD.MOV.U32 R12, RZ, RZ, 0x3 ;  /* 0x00000003ff0c7424 */ /* 0x000fe400078e00ff */
[----:B------:R-:W-:Y:S02]  /*1a700*/  IMAD.MOV.U32 R11, RZ, RZ, 0x181f ;  /* 0x0000181fff0b7424 */ /* 0x000fe400078e00ff */
[----:B------:R-:W-:-:S07]  /*1a710*/  IMAD.MOV.U32 R15, RZ, RZ, -0x1 ;  /* 0xffffffffff0f7424 */ /* 0x000fce00078e00ff */
[----:B-1234-:R-:W-:Y:S05]  /*1a720*/  WARPSYNC.COLLECTIVE R15, `(.L_x_1718) ;  /* 0x000000000f087348 */ /* 0x01efea0003c00000 */
[----:B------:R0:W0:Y:S02]  /*1a730*/  SHFL.IDX P6, R14, R13, R12, R11 ;  /* 0x0000000c0d0e7389 */ /* 0x00002400000c000b */
[----:B01234-:R-:W-:Y:S01]  /*1a740*/  ENDCOLLECTIVE ;  /* 0x000000000000791b */ /* 0x01ffe20003800000 */
.L_x_1718:
[----:B------:R-:W-:Y:S05]  /*1a750*/  BSYNC B1 ;  /* 0x0000000000017941 */ /* 0x000fea0003800000 */
.L_x_1717:
        /* <DEDUP_REMOVED lines=8> */
.L_x_1719:
[----:B------:R-:W-:Y:S05]  /*1a7e0*/  BRA `(.L_x_1720) ;  /* 0xffffff7800247947 */ /* 0x000fea000383ffff */
.L_x_1549:
        /* <DEDUP_REMOVED lines=11> */
.L_x_1722:
[----:B------:R-:W-:Y:S05]  /*1a8a0*/  BSYNC B1 ;  /* 0x0000000000017941 */ /* 0x000fea0003800000 */
.L_x_1721:
[----:B------:R-:W-:Y:S05]  /*1a8b0*/  BRA `(.L_x_1723) ;  /* 0xffffff8800c87947 */ /* 0x000fea000383ffff */
.L_x_1551:
[----:B------:R-:W-:Y:S01]  /*1a8c0*/  BSSY B1, `(.L_x_1724) ;  /* 0x0000006000017945 */ /* 0x000fe20003800000 */
[----:B------:R-:W-:-:S07]  /*1a8d0*/  MOV R15, 0xffffffff ;  /* 0xffffffff000f7802 */ /* 0x000fce0000000f00 */
[----:B0-----:R-:W-:Y:S05]  /*1a8e0*/  WARPSYNC.COLLECTIVE R15, `(.L_x_1725) ;  /* 0x000000000f0c7348 */ /* 0x001fea0003c00000 */
[----:B------:R-:W-:Y:S02]  /*1a8f0*/  ELECT P6, UR62, PT ;  /* 0x00000000003e782f */ /* 0x000fe400038c0000 */
[----:B------:R-:W-:Y:S01]  /*1a900*/  MOV R14, UR62 ;  /* 0x0000003e000e7c02 */ /* 0x000fe20008000f00 */
[----:B0-----:R-:W-:Y:S10]  /*1a910*/  ENDCOLLECTIVE ;  /* 0x000000000000791b */ /* 0x001ff40003800000 */
.L_x_1725:
[----:B------:R-:W-:Y:S05]  /*1a920*/  BSYNC B1 ;  /* 0x0000000000017941 */ /* 0x000fea0003800000 */
.L_x_1724:
[----:B------:R-:W-:Y:S05]  /*1a930*/  BRA `(.L_x_1550) ;  /* 0xffffff8800c07947 */ /* 0x000fea000383ffff */
.L_x_1553:
[----:B0-----:R0:W1:Y:S02]  /*1a940*/  SYNCS.PHASECHK.TRANS64.TRYWAIT P0, [R23+URZ+0x32420], R3 ;  /* 0x03242003170075a7 */ /* 0x001064000800017f */
[----:B-1----:R-:W-:Y:S05]  /*1a950*/  @!P0 NANOSLEEP.SYNCS 0x989680 ;  /* 0x009896800000895d */ /* 0x002fea0003900000 */
[----:B------:R-:W1:Y:S02]  /*1a960*/  @!P0 SYNCS.PHASECHK.TRANS64 P0, [R23+URZ+0x32420], R3 ;  /* 0x03242003170085a7 */ /* 0x000e64000800007f */
[----:B-1----:R-:W-:Y:S05]  /*1a970*/  @!P0 BRA `(.L_x_1553) ;  /* 0xfffffffc00f08947 */ /* 0x002fea000383ffff */
[----:B------:R-:W-:Y:S05]  /*1a980*/  BRA `(.L_x_1726) ;  /* 0xffffff8800d07947 */ /* 0x000fea000383ffff */
.L_x_1557:
[----:B0-----:R0:W1:Y:S02]  /*1a990*/  SYNCS.PHASECHK.TRANS64.TRYWAIT P0, [R3+URZ+0x324a0], R6 ;  /* 0x0324a006030075a7 */ /* 0x001064000800017f */
[----:B-1----:R-:W-:Y:S05]  /*1a9a0*/  @!P0 NANOSLEEP.SYNCS 0x989680 ;  /* 0x009896800000895d */ /* 0x002fea0003900000 */
[----:B------:R-:W1:Y:S02]  /*1a9b0*/  @!P0 SYNCS.PHASECHK.TRANS64 P0, [R3+URZ+0x324a0], R6 ;  /* 0x0324a006030085a7 */ /* 0x000e64000800007f */
[----:B-1----:R-:W-:Y:S05]  /*1a9c0*/  @!P0 BRA `(.L_x_1557) ;  /* 0xfffffffc00f08947 */ /* 0x002fea000383ffff */
[----:B------:R-:W-:Y:S05]  /*1a9d0*/  BRA `(.L_x_1727) ;  /* 0xffffff8800e87947 */ /* 0x000fea000383ffff */
.L_x_1562:
[----:B-1----:R1:W2:Y:S02]  /*1a9e0*/  SYNCS.PHASECHK.TRANS64.TRYWAIT P0, [R3+URZ+0x324c0], R6 ;  /* 0x0324c006030075a7 */ /* 0x0022a4000800017f */
[----:B--2---:R-:W-:Y:S05]  /*1a9f0*/  @!P0 NANOSLEEP.SYNCS 0x989680 ;  /* 0x009896800000895d */ /* 0x004fea0003900000 */
[----:B------:R-:W2:Y:S02]  /*1aa00*/  @!P0 SYNCS.PHASECHK.TRANS64 P0, [R3+URZ+0x324c0], R6 ;  /* 0x0324c006030085a7 */ /* 0x000ea4000800007f */
[----:B--2---:R-:W-:Y:S05]  /*1aa10*/  @!P0 BRA `(.L_x_1562) ;  /* 0xfffffffc00f08947 */ /* 0x004fea000383ffff */
[----:B------:R-:W-:Y:S05]  /*1aa20*/  BRA `(.L_x_1728) ;  /* 0xffffff8c00647947 */ /* 0x000fea000383ffff */
.L_x_1572:
[----:B0-----:R0:W1:Y:S02]  /*1aa30*/  SYNCS.PHASECHK.TRANS64.TRYWAIT P1, [R6+URZ+0x324a0], R2 ;  /* 0x0324a002060075a7 */ /* 0x001064000802017f */
[----:B-1----:R-:W-:Y:S05]  /*1aa40*/  @!P1 NANOSLEEP.SYNCS 0x989680 ;  /* 0x009896800000995d */ /* 0x002fea0003900000 */
[----:B------:R-:W1:Y:S02]  /*1aa50*/  @!P1 SYNCS.PHASECHK.TRANS64 P1, [R6+URZ+0x324a0], R2 ;  /* 0x0324a002060095a7 */ /* 0x000e64000802007f */
[----:B-1----:R-:W-:Y:S05]  /*1aa60*/  @!P1 BRA `(.L_x_1572) ;  /* 0xfffffffc00f09947 */ /* 0x002fea000383ffff */
[----:B------:R-:W-:Y:S05]  /*1aa70*/  BRA `(.L_x_1729) ;  /* 0xffffff9000d87947 */ /* 0x000fea000383ffff */
.L_x_1577:
[----:B-1----:R1:W2:Y:S02]  /*1aa80*/  SYNCS.PHASECHK.TRANS64.TRYWAIT P1, [R6+URZ+0x324c0], R2 ;  /* 0x0324c002060075a7 */ /* 0x0022a4000802017f */
[----:B--2---:R-:W-:Y:S05]  /*1aa90*/  @!P1 NANOSLEEP.SYNCS 0x989680 ;  /* 0x009896800000995d */ /* 0x004fea0003900000 */
[----:B------:R-:W2:Y:S02]  /*1aaa0*/  @!P1 SYNCS.PHASECHK.TRANS64 P1, [R6+URZ+0x324c0], R2 ;  /* 0x0324c002060095a7 */ /* 0x000ea4000802007f */
[----:B--2---:R-:W-:Y:S05]  /*1aab0*/  @!P1 BRA `(.L_x_1577) ;  /* 0xfffffffc00f09947 */ /* 0x004fea000383ffff */
[----:B------:R-:W-:Y:S05]  /*1aac0*/  BRA `(.L_x_1730) ;  /* 0xffffff9400507947 */ /* 0x000fea000383ffff */
.L_x_1593:
[----:B------:R-:W0:Y:S01]  /*1aad0*/  S2R R20, SR_TID.X ;  /* 0x0000000000147919 */ /* 0x000e220000002100 */
[----:B------:R-:W-:Y:S01]  /*1aae0*/  BSSY B0, `(.L_x_1731) ;  /* 0x000000a000007945 */ /* 0x000fe20003800000 */
[----:B------:R-:W-:Y:S02]  /*1aaf0*/  IMAD.MOV.U32 R12, RZ, RZ, RZ ;  /* 0x000000ffff0c7224 */ /* 0x000fe400078e00ff */
[----:B------:R-:W-:Y:S01]  /*1ab00*/  IMAD.MOV.U32 R15, RZ, RZ, -0x1 ;  /* 0xffffffffff0f7424 */ /* 0x000fe200078e00ff */
[----:B0-----:R-:W-:-:S04]  /*1ab10*/  SHF.R.U32.HI R11, RZ, 0x5, R20 ;  /* 0x00000005ff0b7819 */ /* 0x001fc80000011614 */
[----:B------:R-:W-:-:S05]  /*1ab20*/  LOP3.LUT R11, R11, 0x3, RZ, 0xc0, !PT ;  /* 0x000000030b0b7812 */ /* 0x000fca00078ec0ff */
[----:B------:R-:W-:Y:S02]  /*1ab30*/  IMAD.MOV.U32 R13, RZ, RZ, R11 ;  /* 0x000000ffff0d7224 */ /* 0x000fe400078e000b */
[----:B------:R-:W-:-:S07]  /*1ab40*/  IMAD.MOV.U32 R11, RZ, RZ, 0x1f ;  /* 0x0000001fff0b7424 */ /* 0x000fce00078e00ff */
[----:B------:R-:W-:Y:S05]  /*1ab50*/  WARPSYNC.COLLECTIVE R15, `(.L_x_1732) ;  /* 0x000000000f087348 */ /* 0x000fea0003c00000 */
[----:B------:R0:W1:Y:S02]  /*1ab60*/  SHFL.IDX P6, R14, R13, R12, R11 ;  /* 0x0000000c0d0e7389 */ /* 0x00006400000c000b */
[----:B01----:R-:W-:Y:S01]  /*1ab70*/  ENDCOLLECTIVE ;  /* 0x000000000000791b */ /* 0x003fe20003800000 */
.L_x_1732:
[----:B------:R-:W-:Y:S05]  /*1ab80*/  BSYNC B0 ;  /* 0x0000000000007941 */ /* 0x000fea0003800000 */
.L_x_1731:
[----:B------:R-:W-:Y:S05]  /*1ab90*/  BRA `(.L_x_1733) ;  /* 0xffffffa000d47947 */ /* 0x000fea000383ffff */
.L_x_1596:
[----:B0-----:R0:W1:Y:S02]  /*1aba0*/  SYNCS.PHASECHK.TRANS64.TRYWAIT P0, [R30+URZ+0x32440], R0 ;  /* 0x032440001e0075a7 */ /* 0x001064000800017f */
[----:B-1----:R-:W-:Y:S05]  /*1abb0*/  @!P0 NANOSLEEP.SYNCS 0x989680 ;  /* 0x009896800000895d */ /* 0x002fea0003900000 */
[----:B------:R-:W1:Y:S02]  /*1abc0*/  @!P0 SYNCS.PHASECHK.TRANS64 P0, [R30+URZ+0x32440], R0 ;  /* 0x032440001e0085a7 */ /* 0x000e64000800007f */
[----:B-1----:R-:W-:Y:S05]  /*1abd0*/  @!P0 BRA `(.L_x_1596) ;  /* 0xfffffffc00f08947 */ /* 0x002fea000383ffff */
[----:B------:R-:W-:Y:S05]  /*1abe0*/  BRA `(.L_x_1734) ;  /* 0xffffffa000e87947 */ /* 0x000fea000383ffff */
.L_x_1597:
        /* <DEDUP_REMOVED lines=8> */
.L_x_1736:
[----:B------:R-:W-:Y:S05]  /*1ac70*/  BSYNC B0 ;  /* 0x0000000000007941 */ /* 0x000fea0003800000 */
.L_x_1735:
        /* <DEDUP_REMOVED lines=9> */
.L_x_1737:
[----:B------:R-:W-:Y:S02]  /*1ad10*/  IMAD.MOV.U32 R13, RZ, RZ, R4 ;  /* 0x000000ffff0d7224 */ /* 0x000fe400078e0004 */
[----:B------:R-:W-:Y:S02]  /*1ad20*/  IMAD.MOV.U32 R12, RZ, RZ, 0x1 ;  /* 0x00000001ff0c7424 */ /* 0x000fe400078e00ff */
[----:B------:R-:W-:-:S07]  /*1ad30*/  IMAD.MOV.U32 R3, RZ, RZ, R14 ;  /* 0x000000ffff037224 */ /* 0x000fce00078e000e */
[----:B------:R-:W-:Y:S05]  /*1ad40*/  WARPSYNC.COLLECTIVE R15, `(.L_x_1738) ;  /* 0x000000000f087348 */ /* 0x000fea0003c00000 */
[----:B------:R0:W1:Y:S02]  /*1ad50*/  SHFL.IDX P6, R14, R13, R12, R11 ;  /* 0x0000000c0d0e7389 */ /* 0x00006400000c000b */
[----:B01----:R-:W-:Y:S01]  /*1ad60*/  ENDCOLLECTIVE ;  /* 0x000000000000791b */ /* 0x003fe20003800000 */
.L_x_1738:
        /* <DEDUP_REMOVED lines=15> */
.L_x_1739:
[----:B------:R-:W-:Y:S02]  /*1ae60*/  @P0 IMAD R6, R5, 0x2, R23 ;  /* 0x0000000205060824 */ /* 0x000fe400078e0217 */
[----:B------:R-:W-:Y:S02]  /*1ae70*/  IMAD.MOV.U32 R13, RZ, RZ, R4 ;  /* 0x000000ffff0d7224 */ /* 0x000fe400078e0004 */
[----:B------:R-:W-:Y:S02]  /*1ae80*/  IMAD.MOV.U32 R12, RZ, RZ, 0x2 ;  /* 0x00000002ff0c7424 */ /* 0x000fe400078e00ff */
[----:B------:R-:W-:-:S07]  /*1ae90*/  IMAD.MOV.U32 R3, RZ, RZ, R14 ;  /* 0x000000ffff037224 */ /* 0x000fce00078e000e */
[----:B------:R-:W-:Y:S05]  /*1aea0*/  WARPSYNC.COLLECTIVE R15, `(.L_x_1740) ;  /* 0x000000000f087348 */ /* 0x000fea0003c00000 */
[----:B------:R0:W1:Y:S02]  /*1aeb0*/  SHFL.IDX P6, R14, R13, R12, R11 ;  /* 0x0000000c0d0e7389 */ /* 0x00006400000c000b */
[----:B01----:R-:W-:Y:S01]  /*1aec0*/  ENDCOLLECTIVE ;  /* 0x000000000000791b */ /* 0x003fe20003800000 */
.L_x_1740:
        /* <DEDUP_REMOVED lines=15> */
.L_x_1741:
[----:B------:R-:W-:Y:S02]  /*1afc0*/  @P0 IMAD R6, R5, 0x2, R23 ;  /* 0x0000000205060824 */ /* 0x000fe400078e0217 */
[----:B------:R-:W-:Y:S02]  /*1afd0*/  IMAD.MOV.U32 R13, RZ, RZ, R4 ;  /* 0x000000ffff0d7224 */ /* 0x000fe400078e0004 */
[----:B------:R-:W-:Y:S02]  /*1afe0*/  IMAD.MOV.U32 R12, RZ, RZ, 0x3 ;  /* 0x00000003ff0c7424 */ /* 0x000fe400078e00ff */
[----:B------:R-:W-:-:S07]  /*1aff0*/  IMAD.MOV.U32 R3, RZ, RZ, R14 ;  /* 0x000000ffff037224 */ /* 0x000fce00078e000e */
[----:B------:R-:W-:Y:S05]  /*1b000*/  WARPSYNC.COLLECTIVE R15, `(.L_x_1742) ;  /* 0x000000000f087348 */ /* 0x000fea0003c00000 */
[----:B------:R0:W1:Y:S02]  /*1b010*/  SHFL.IDX P6, R14, R13, R12, R11 ;  /* 0x0000000c0d0e7389 */ /* 0x00006400000c000b */
[----:B01----:R-:W-:Y:S01]  /*1b020*/  ENDCOLLECTIVE ;  /* 0x000000000000791b */ /* 0x003fe20003800000 */
.L_x_1742:
        /* <DEDUP_REMOVED lines=15> */
.L_x_1743:
[----:B------:R-:W-:Y:S02]  /*1b120*/  @P0 IMAD R6, R5, 0x2, R23 ;  /* 0x0000000205060824 */ /* 0x000fe400078e0217 */
[----:B------:R-:W-:Y:S02]  /*1b130*/  IMAD.MOV.U32 R13, RZ, RZ, R4 ;  /* 0x000000ffff0d7224 */ /* 0x000fe400078e0004 */
[----:B------:R-:W-:Y:S02]  /*1b140*/  IMAD.MOV.U32 R12, RZ, RZ, 0x4 ;  /* 0x00000004ff0c7424 */ /* 0x000fe400078e00ff */
[----:B------:R-:W-:-:S07]  /*1b150*/  IMAD.MOV.U32 R3, RZ, RZ, R14 ;  /* 0x000000ffff037224 */ /* 0x000fce00078e000e */
[----:B------:R-:W-:Y:S05]  /*1b160*/  WARPSYNC.COLLECTIVE R15, `(.L_x_1744) ;  /* 0x000000000f087348 */ /* 0x000fea0003c00000 */
[----:B------:R0:W1:Y:S02]  /*1b170*/  SHFL.IDX P6, R14, R13, R12, R11 ;  /* 0x0000000c0d0e7389 */ /* 0x00006400000c000b */
[----:B01----:R-:W-:Y:S01]  /*1b180*/  ENDCOLLECTIVE ;  /* 0x000000000000791b */ /* 0x003fe20003800000 */
.L_x_1744:
        /* <DEDUP_REMOVED lines=15> */
.L_x_1745:
[----:B------:R-:W-:Y:S02]  /*1b280*/  @P0 IMAD R6, R5, 0x2, R23 ;  /* 0x0000000205060824 */ /* 0x000fe400078e0217 */
[----:B------:R-:W-:Y:S02]  /*1b290*/  IMAD.MOV.U32 R13, RZ, RZ, R4 ;  /* 0x000000ffff0d7224 */ /* 0x000fe400078e0004 */
[----:B------:R-:W-:Y:S02]  /*1b2a0*/  IMAD.MOV.U32 R12, RZ, RZ, 0x5 ;  /* 0x00000005ff0c7424 */ /* 0x000fe400078e00ff */
[----:B------:R-:W-:-:S07]  /*1b2b0*/  IMAD.MOV.U32 R3, RZ, RZ, R14 ;  /* 0x000000ffff037224 */ /* 0x000fce00078e000e */
[----:B------:R-:W-:Y:S05]  /*1b2c0*/  WARPSYNC.COLLECTIVE R15, `(.L_x_1746) ;  /* 0x000000000f087348 */ /* 0x000fea0003c00000 */
[----:B------:R0:W1:Y:S02]  /*1b2d0*/  SHFL.IDX P6, R14, R13, R12, R11 ;  /* 0x0000000c0d0e7389 */ /* 0x00006400000c000b */
[----:B01----:R-:W-:Y:S01]  /*1b2e0*/  ENDCOLLECTIVE ;  /* 0x000000000000791b */ /* 0x003fe20003800000 */
.L_x_1746:
        /* <DEDUP_REMOVED lines=10> */
.L_x_1747:
[----:B------:R-:W-:Y:S01]  /*1b390*/  @!PT LDS RZ, [RZ] ;  /* 0x00000000fffff984 */ /* 0x000fe20000000800 */
[----:B------:R-:W-:Y:S01]  /*1b3a0*/  @!PT LDS RZ, [RZ] ;  /* 0x00000000fffff984 */ /* 0x000fe20000000800 */
[----:B------:R-:W-:Y:S01]  /*1b3b0*/  @!PT LDS RZ, [RZ] ;  /* 0x00000000fffff984 */ /* 0x000fe20000000800 */
[----:B------:R0:W-:Y:S01]  /*1b3c0*/  @P0 LDGSTS.E.BYPASS.LTC128B.128 [R6+0x1e400], desc[UR60][R2.64], !P2 ;  /* 0x1e40000002060fae */ /* 0x0001e2000d101d7c */
[----:B------:R-:W-:Y:S01]  /*1b3d0*/  IMAD.MOV.U32 R0, RZ, RZ, R14 ;  /* 0x000000ffff007224 */ /* 0x000fe200078e000e */
[----:B------:R-:W-:Y:S06]  /*1b3e0*/  BRA `(.L_x_1748) ;  /* 0xffffffa000607947 */ /* 0x000fec000383ffff */
.L_x_1602:
        /* <DEDUP_REMOVED lines=9> */
.L_x_1749:
[C---:B------:R-:W-:Y:S01]  /*1b480*/  VIADD R10, R17.reuse, 0x10 ;  /* 0x00000010110a7836 */ /* 0x040fe20000000000 */
[C---:B------:R-:W-:Y:S01]  /*1b490*/  ISETP.GE.AND P0, PT, R17.reuse, R2, PT ;  /* 0x000000021100720c */ /* 0x040fe20003f06270 */
[C---:B------:R-:W-:Y:S02]  /*1b4a0*/  VIADD R6, R17.reuse, 0x20 ;  /* 0x0000002011067836 */ /* 0x040fe40000000000 */
[----:B------:R-:W-:Y:S01]  /*1b4b0*/  VIADD R8, R17, 0x30 ;  /* 0x0000003011087836 */ /* 0x000fe20000000000 */
[----:B------:R0:W-:Y:S04]  /*1b4c0*/  STL [R1+0x20], R10 ;  /* 0x0000200a01007387 */ /* 0x0001e80000100800 */
[----:B------:R0:W-:Y:S01]  /*1b4d0*/  STL [R1+0x24], R6 ;  /* 0x0000240601007387 */ /* 0x0001e20000100800 */
[----:B------:R-:W-:-:S03]  /*1b4e0*/  IMAD.MOV.U32 R13, RZ, RZ, R0 ;  /* 0x000000ffff0d7224 */ /* 0x000fc600078e0000 */
[----:B------:R0:W-:Y:S01]  /*1b4f0*/  STL [R1+0x28], R8 ;  /* 0x0000280801007387 */ /* 0x0001e20000100800 */
[----:B------:R-:W-:-:S07]  /*1b500*/  IMAD.MOV.U32 R4, RZ, RZ, R14 ;  /* 0x000000ffff047224 */ /* 0x000fce00078e000e */
[----:B0-----:R-:W-:Y:S05]  /*1b510*/  WARPSYNC.COLLECTIVE R15, `(.L_x_1750) ;  /* 0x000000000f087348 */ /* 0x001fea0003c00000 */
[----:B------:R1:W2:Y:S02]  /*1b520*/  SHFL.IDX P6, R14, R13, R12, R11 ;  /* 0x0000000c0d0e7389 */ /* 0x0002a400000c000b */
[----:B012---:R-:W-:Y:S01]  /*1b530*/  ENDCOLLECTIVE ;  /* 0x000000000000791b */ /* 0x007fe20003800000 */
.L_x_1750:
[----:B------:R-:W-:Y:S01]  /*1b540*/  IMAD.MOV.U32 R13, RZ, RZ, R3 ;  /* 0x000000ffff0d7224 */ /* 0x000fe200078e0003 */
[----:B------:R-:W-:Y:S01]  /*1b550*/  MOV R12, 0x1 ;  /* 0x00000001000c7802 */ /* 0x000fe20000000f00 */
[----:B------:R-:W-:-:S07]  /*1b560*/  IMAD.MOV.U32 R5, RZ, RZ, R14 ;  /* 0x000000ffff057224 */ /* 0x000fce00078e000e */
[----:B------:R-:W-:Y:S05]  /*1b570*/  WARPSYNC.COLLECTIVE R15, `(.L_x_1751) ;  /* 0x000000000f087348 */ /* 0x000fea0003c00000 */
[----:B------:R0:W1:Y:S02]  /*1b580*/  SHFL.IDX P6, R14, R13, R12, R11 ;  /* 0x0000000c0d0e7389 */ /* 0x00006400000c000b */
[----:B01----:R-:W-:Y:S01]  /*1b590*/  ENDCOLLECTIVE ;  /* 0x000000000000791b */ /* 0x003fe20003800000 */
.L_x_1751:
        /* <DEDUP_REMOVED lines=15> */
.L_x_1752:
[----:B------:R-:W-:Y:S02]  /*1b690*/  IMAD.MOV.U32 R13, RZ, RZ, R3 ;  /* 0x000000ffff0d7224 */ /* 0x000fe400078e0003 */
[----:B------:R-:W-:Y:S02]  /*1b6a0*/  IMAD.MOV.U32 R12, RZ, RZ, 0x2 ;  /* 0x00000002ff0c7424 */ /* 0x000fe400078e00ff */
[----:B------:R-:W-:-:S07]  /*1b6b0*/  IMAD.MOV.U32 R5, RZ, RZ, R14 ;  /* 0x000000ffff057224 */ /* 0x000fce00078e000e */
[----:B------:R-:W-:Y:S05]  /*1b6c0*/  WARPSYNC.COLLECTIVE R15, `(.L_x_1753) ;  /* 0x000000000f087348 */ /* 0x000fea0003c00000 */
[----:B------:R0:W1:Y:S02]  /*1b6d0*/  SHFL.IDX P6, R14, R13, R12, R11 ;  /* 0x0000000c0d0e7389 */ /* 0x00006400000c000b */
[----:B01----:R-:W-:Y:S01]  /*1b6e0*/  ENDCOLLECTIVE ;  /* 0x000000000000791b */ /* 0x003fe20003800000 */
.L_x_1753:
        /* <DEDUP_REMOVED lines=15> */
.L_x_1754:
[----:B------:R-:W-:Y:S02]  /*1b7e0*/  IMAD.MOV.U32 R13, RZ, RZ, R3 ;  /* 0x000000ffff0d7224 */ /* 0x000fe400078e0003 */
[----:B------:R-:W-:Y:S02]  /*1b7f0*/  IMAD.MOV.U32 R12, RZ, RZ, 0x3 ;  /* 0x00000003ff0c7424 */ /* 0x000fe400078e00ff */
[----:B------:R-:W-:-:S07]  /*1b800*/  IMAD.MOV.U32 R5, RZ, RZ, R14 ;  /* 0x000000ffff057224 */ /* 0x000fce00078e000e */
[----:B------:R-:W-:Y:S05]  /*1b810*/  WARPSYNC.COLLECTIVE R15, `(.L_x_1755) ;  /* 0x000000000f087348 */ /* 0x000fea0003c00000 */
[----:B------:R0:W1:Y:S02]  /*1b820*/  SHFL.IDX P6, R14, R13, R12, R11 ;  /* 0x0000000c0d0e7389 */ /* 0x00006400000c000b */
[----:B01----:R-:W-:Y:S01]  /*1b830*/  ENDCOLLECTIVE ;  /* 0x000000000000791b */ /* 0x003fe20003800000 */
.L_x_1755:
        /* <DEDUP_REMOVED lines=10> */
.L_x_1756:
[----:B------:R-:W-:Y:S01]  /*1b8e0*/  @!PT LDS RZ, [RZ] ;  /* 0x00000000fffff984 */ /* 0x000fe20000000800 */
[----:B------:R-:W-:Y:S01]  /*1b8f0*/  @!PT LDS RZ, [RZ] ;  /* 0x00000000fffff984 */ /* 0x000fe20000000800 */
[----:B------:R-:W-:Y:S01]  /*1b900*/  @!PT LDS RZ, [RZ] ;  /* 0x00000000fffff984 */ /* 0x000fe20000000800 */
[----:B------:R0:W-:Y:S01]  /*1b910*/  @!P0 LDGSTS.E.BYPASS.LTC128B.128 [R26+0x19400], desc[UR60][R4.64], !P1 ;  /* 0x19400000041a8fae */ /* 0x0001e2000c901d7c */
[----:B------:R-:W-:Y:S01]  /*1b920*/  ISETP.GE.AND P0, PT, R8, R2, PT ;  /* 0x000000020800720c */ /* 0x000fe20003f06270 */
[----:B------:R-:W-:-:S05]  /*1b930*/  VIADD R8, R17, 0x40 ;  /* 0x0000004011087836 */ /* 0x000fca0000000000 */
[----:B------:R1:W-:Y:S01]  /*1b940*/  STL [R1+0x2c], R8 ;  /* 0x00002c0801007387 */ /* 0x0003e20000100800 */
[----:B------:R-:W-:Y:S01]  /*1b950*/  MOV R13, R3 ;  /* 0x00000003000d7202 */ /* 0x000fe20000000f00 */
[----:B------:R-:W-:Y:S02]  /*1b960*/  IMAD.MOV.U32 R12, RZ, RZ, 0x4 ;  /* 0x00000004ff0c7424 */ /* 0x000fe400078e00ff */
[----:B0-----:R-:W-:-:S07]  /*1b970*/  IMAD.MOV.U32 R4, RZ, RZ, R14 ;  /* 0x000000ffff047224 */ /* 0x001fce00078e000e */
[----:B-1----:R-:W-:Y:S05]  /*1b980*/  WARPSYNC.COLLECTIVE R15, `(.L_x_1757) ;  /* 0x000000000f087348 */ /* 0x002fea0003c00000 */
[----:B------:R0:W2:Y:S02]  /*1b990*/  SHFL.IDX P6, R14, R13, R12, R11 ;  /* 0x0000000c0d0e7389 */ /* 0x0000a400000c000b */
[----:B012---:R-:W-:Y:S01]  /*1b9a0*/  ENDCOLLECTIVE ;  /* 0x000000000000791b */ /* 0x007fe20003800000 */
.L_x_1757:
        /* <DEDUP_REMOVED lines=10> */
.L_x_1758:
[----:B------:R-:W-:Y:S01]  /*1ba50*/  @!PT LDS RZ, [RZ] ;  /* 0x00000000fffff984 */ /* 0x000fe20000000800 */
[----:B------:R-:W-:Y:S01]  /*1ba60*/  @!PT LDS RZ, [RZ] ;  /* 0x00000000fffff984 */ /* 0x000fe20000000800 */
[----:B------:R-:W-:Y:S01]  /*1ba70*/  @!PT LDS RZ, [RZ] ;  /* 0x00000000fffff984 */ /* 0x000fe20000000800 */
[----:B------:R0:W-:Y:S01]  /*1ba80*/  @!P0 LDGSTS.E.BYPASS.LTC128B.128 [R26+0x19c00], desc[UR60][R4.64], !P1 ;  /* 0x19c00000041a8fae */ /* 0x0001e2000c901d7c */
[----:B------:R-:W-:Y:S01]  /*1ba90*/  ISETP.GE.AND P0, PT, R8, R2, PT ;  /* 0x000000020800720c */ /* 0x000fe20003f06270 */
[----:B------:R-:W-:-:S05]  /*1baa0*/  VIADD R8, R17, 0x50 ;  /* 0x0000005011087836 */ /* 0x000fca0000000000 */
[----:B------:R1:W-:Y:S01]  /*1bab0*/  STL [R1+0x30], R8 ;  /* 0x0000300801007387 */ /* 0x0003e20000100800 */
[----:B------:R-:W-:Y:S02]  /*1bac0*/  IMAD.MOV.U32 R13, RZ, RZ, R3 ;  /* 0x000000ffff0d7224 */ /* 0x000fe400078e0003 */
[----:B------:R-:W-:Y:S02]  /*1bad0*/  IMAD.MOV.U32 R12, RZ, RZ, 0x5 ;  /* 0x00000005ff0c7424 */ /* 0x000fe400078e00ff */
[----:B0-----:R-:W-:-:S07]  /*1bae0*/  IMAD.MOV.U32 R4, RZ, RZ, R14 ;  /* 0x000000ffff047224 */ /* 0x001fce00078e000e */
[----:B-1----:R-:W-:Y:S05]  /*1baf0*/  WARPSYNC.COLLECTIVE R15, `(.L_x_1759) ;  /* 0x000000000f087348 */ /* 0x002fea0003c00000 */
[----:B------:R0:W2:Y:S02]  /*1bb00*/  SHFL.IDX P6, R14, R13, R12, R11 ;  /* 0x0000000c0d0e7389 */ /* 0x0000a400000c000b */
[----:B012---:R-:W-:Y:S01]  /*1bb10*/  ENDCOLLECTIVE ;  /* 0x000000000000791b */ /* 0x007fe20003800000 */
.L_x_1759:
        /* <DEDUP_REMOVED lines=10> */
.L_x_1760:
        /* <DEDUP_REMOVED lines=13> */
.L_x_1761:
        /* <DEDUP_REMOVED lines=10> */
.L_x_1762:
[----:B------:R-:W-:Y:S01]  /*1bd30*/  @!PT LDS RZ, [RZ] ;  /* 0x00000000fffff984 */ /* 0x000fe20000000800 */
[----:B------:R-:W-:Y:S01]  /*1bd40*/  @!PT LDS RZ, [RZ] ;  /* 0x00000000fffff984 */ /* 0x000fe20000000800 */
[----:B------:R-:W-:Y:S01]  /*1bd50*/  @!PT LDS RZ, [RZ] ;  /* 0x00000000fffff984 */ /* 0x000fe20000000800 */
[----:B------:R0:W-:Y:S01]  /*1bd60*/  @!P0 LDGSTS.E.BYPASS.LTC128B.128 [R26+0x1ac00], desc[UR60][R4.64], !P1 ;  /* 0x1ac00000041a8fae */ /* 0x0001e2000c901d7c */
[----:B------:R-:W-:Y:S01]  /*1bd70*/  ISETP.GE.AND P0, PT, R8, R2, PT ;  /* 0x000000020800720c */ /* 0x000fe20003f06270 */
[----:B------:R-:W-:Y:S02]  /*1bd80*/  IMAD.MOV.U32 R13, RZ, RZ, R3 ;  /* 0x000000ffff0d7224 */ /* 0x000fe400078e0003 */
[----:B------:R-:W-:Y:S02]  /*1bd90*/  IMAD.MOV.U32 R12, RZ, RZ, 0x7 ;  /* 0x00000007ff0c7424 */ /* 0x000fe400078e00ff */
[----:B0-----:R-:W-:-:S08]  /*1bda0*/  IMAD.MOV.U32 R4, RZ, RZ, R14 ;  /* 0x000000ffff047224 */ /* 0x001fd000078e000e */
[----:B------:R-:W-:Y:S05]  /*1bdb0*/  WARPSYNC.COLLECTIVE R15, `(.L_x_1763) ;  /* 0x000000000f087348 */ /* 0x000fea0003c00000 */
[----:B------:R0:W1:Y:S02]  /*1bdc0*/  SHFL.IDX P6, R14, R13, R12, R11 ;  /* 0x0000000c0d0e7389 */ /* 0x00006400000c000b */
[----:B01----:R-:W-:Y:S01]  /*1bdd0*/  ENDCOLLECTIVE ;  /* 0x000000000000791b */ /* 0x003fe20003800000 */
.L_x_1763:
[----:B------:R-:W-:-:S04]  /*1bde0*/  @!P0 LEA R5, P2, R7, R4, 0x1 ;  /* 0x0000000407058211 */ /* 0x000fc800078408ff */
[----:B------:R-:W-:-:S04]  /*1bdf0*/  @!P0 IADD3.X R4, RZ, R6, RZ, P2, !PT ;  /* 0x00000006ff048210 */ /* 0x000fc800017fe4ff */
[----:B------:R-:W-:Y:S01]  /*1be00*/  @!P0 LOP3.LUT R5, R5, R4, RZ, 0x3c, !PT ;  /* 0x0000000405058212 */ /* 0x000fe200078e3cff */
[----:B------:R-:W-:-:S03]  /*1be10*/  IMAD.MOV.U32 R13, RZ, RZ, R0 ;  /* 0x000000ffff0d7224 */ /* 0x000fc600078e0000 */
[----:B------:R-:W-:-:S04]  /*1be20*/  @!P0 LOP3.LUT R4, R5, R4, RZ, 0x3c, !PT ;  /* 0x0000000405048212 */ /* 0x000fc800078e3cff */
[----:B------:R-:W-:Y:S01]  /*1be30*/  @!P0 LOP3.LUT R5, R5, R4, RZ, 0x3c, !PT ;  /* 0x0000000405058212 */ /* 0x000fe200078e3cff */
[----:B------:R-:W-:-:S04]  /*1be40*/  IMAD.MOV.U32 R3, RZ, RZ, R14 ;  /* 0x000000ffff037224 */ /* 0x000fc800078e000e */
[----:B------:R-:W-:Y:S01]  /*1be50*/  @!PT LDS RZ, [RZ] ;  /* 0x00000000fffff984 */ /* 0x000fe20000000800 */
[----:B------:R-:W-:Y:S01]  /*1be60*/  @!PT LDS RZ, [RZ] ;  /* 0x00000000fffff984 */ /* 0x000fe20000000800 */
[----:B------:R-:W-:Y:S01]  /*1be70*/  @!PT LDS RZ, [RZ] ;  /* 0x00000000fffff984 */ /* 0x000fe20000000800 */
[----:B------:R0:W-:Y:S03]  /*1be80*/  @!P0 LDGSTS.E.BYPASS.LTC128B.128 [R26+0x1b400], desc[UR60][R4.64], !P1 ;  /* 0x1b400000041a8fae */ /* 0x0001e6000c901d7c */
[----:B0-----:R-:W-:Y:S05]  /*1be90*/  WARPSYNC.COLLECTIVE R15, `(.L_x_1764) ;  /* 0x000000000f087348 */ /* 0x001fea0003c00000 */
[----:B------:R1:W2:Y:S02]  /*1bea0*/  SHFL.IDX P6, R14, R13, R12, R11 ;  /* 0x0000000c0d0e7389 */ /* 0x0002a400000c000b */
[----:B012---:R-:W-:Y:S01]  /*1beb0*/  ENDCOLLECTIVE ;  /* 0x000000000000791b */ /* 0x007fe20003800000 */
.L_x_1764:
[----:B------:R-:W-:Y:S01]  /*1bec0*/  IMAD.MOV.U32 R0, RZ, RZ, R14 ;  /* 0x000000ffff007224 */ /* 0x000fe200078e000e */
[----:B------:R-:W-:Y:S06]  /*1bed0*/  BRA `(.L_x_1765) ;  /* 0xffffffa000b47947 */ /* 0x000fec000383ffff */
.L_x_1606:
[----:B------:R-:W2:Y:S04]  /*1bee0*/  LDL.LU R14, [R1+0x18] ;  /* 0x00001800010e7983 */ /* 0x000ea80000300800 */
[----:B------:R-:W3:Y:S04]  /*1bef0*/  LDL.LU R13, [R1+0x20] ;  /* 0x00002000010d7983 */ /* 0x000ee80000300800 */
[----:B------:R-:W4:Y:S04]  /*1bf00*/  LDL.LU R12, [R1+0x24] ;  /* 0x00002400010c7983 */ /* 0x000f280000300800 */
[----:B------:R-:W5:Y:S04]  /*1bf10*/  LDL.LU R11, [R1+0x28] ;  /* 0x00002800010b7983 */ /* 0x000f680000300800 */
[----:B------:R-:W5:Y:S04]  /*1bf20*/  LDL.LU R10, [R1+0x2c] ;  /* 0x00002c00010a7983 */ /* 0x000f680000300800 */
[----:B------:R-:W5:Y:S04]  /*1bf30*/  LDL.LU R9, [R1+0x30] ;  /* 0x0000300001097983 */ /* 0x000f680000300800 */
[----:B------:R-:W5:Y:S01]  /*1bf40*/  LDL.LU R8, [R1+0x38] ;  /* 0x0000380001087983 */ /* 0x000f620000300800 */
[----:B------:R-:W-:Y:S01]  /*1bf50*/  LOP3.LUT R22, R22, 0xfffff7ff, RZ, 0xc0, !PT ;  /* 0xfffff7ff16167812 */ /* 0x000fe200078ec0ff */
[----:B------:R-:W-:Y:S01]  /*1bf60*/  BSSY B0, `(.L_x_1766) ;  /* 0x0000019000007945 */ /* 0x000fe20003800000 */
[----:B------:R-:W-:-:S02]  /*1bf70*/  IMAD.MOV.U32 R15, RZ, RZ, -0x1 ;  /* 0xffffffffff0f7424 */ /* 0x000fc400078e00ff */
[----:B--2---:R-:W-:-:S05]  /*1bf80*/  IMAD R5, R14, R6, RZ ;  /* 0x000000060e057224 */ /* 0x004fca00078e02ff */
[-C--:B------:R-:W-:Y:S02]  /*1bf90*/  ISETP.GE.AND P0, PT, R17, R5.reuse, PT ;  /* 0x000000051100720c */ /* 0x080fe40003f06270 */
[-C--:B---3--:R-:W-:Y:S01]  /*1bfa0*/  ISETP.GE.AND P6, PT, R13, R5.reuse, PT ;  /* 0x000000050d00720c */ /* 0x088fe20003fc6270 */
[----:B------:R-:W-:Y:S01]  /*1bfb0*/  IMAD.MOV.U32 R13, RZ, RZ, R0 ;  /* 0x000000ffff0d7224 */ /* 0x000fe200078e0000 */
[----:B----4-:R-:W-:Y:S01]  /*1bfc0*/  ISETP.GE.AND P5, PT, R12, R5, PT ;  /* 0x000000050c00720c */ /* 0x010fe20003fa6270 */
[----:B------:R-:W-:-:S08]  /*1bfd0*/  IMAD.MOV.U32 R12, RZ, RZ, RZ ;  /* 0x000000ffff0c7224 */ /* 0x000fd000078e00ff */
[----:B------:R-:W-:Y:S02]  /*1bfe0*/  @P0 LOP3.LUT R22, R22, 0x800, RZ, 0xfc, !PT ;  /* 0x0000080016160812 */ /* 0x000fe400078efcff */
[----:B-----5:R-:W-:Y:S01]  /*1bff0*/  ISETP.GE.AND P0, PT, R11, R5, PT ;  /* 0x000000050b00720c */ /* 0x020fe20003f06270 */
[----:B------:R-:W-:Y:S01]  /*1c000*/  IMAD.MOV.U32 R11, RZ, RZ, 0x181f ;  /* 0x0000181fff0b7424 */ /* 0x000fe200078e00ff */
[----:B------:R-:W-:-:S04]  /*1c010*/  LOP3.LUT R22, R22, 0xfffffbff, RZ, 0xc0, !PT ;  /* 0xfffffbff16167812 */ /* 0x000fc800078ec0ff */
[----:B------:R-:W-:Y:S02]  /*1c020*/  @P6 LOP3.LUT R22, R22, 0x400, RZ, 0xfc, !PT ;  /* 0x0000040016166812 */ /* 0x000fe400078efcff */
[----:B------:R-:W-:Y:S02]  /*1c030*/  ISETP.GE.AND P6, PT, R10, R5, PT ;  /* 0x000000050a00720c */ /* 0x000fe40003fc6270 */
[----:B------:R-:W-:-:S04]  /*1c040*/  LOP3.LUT R22, R22, 0xfffffdff, RZ, 0xc0, !PT ;  /* 0xfffffdff16167812 */ /* 0x000fc800078ec0ff */
[----:B------:R-:W-:Y:S02]  /*1c050*/  @P5 LOP3.LUT R22, R22, 0x200, RZ, 0xfc, !PT ;  /* 0x0000020016165812 */ /* 0x000fe400078efcff */
[----:B------:R-:W-:Y:S02]  /*1c060*/  ISETP.GE.AND P5, PT, R9, R5, PT ;  /* 0x000000050900720c */ /* 0x000fe40003fa6270 */
[----:B------:R-:W-:-:S04]  /*1c070*/  LOP3.LUT R22, R22, 0xfffffeff, RZ, 0xc0, !PT ;  /* 0xfffffeff16167812 */ /* 0x000fc800078ec0ff */
[----:B------:R-:W-:Y:S02]  /*1c080*/  @P0 LOP3.LUT R22, R22, 0x100, RZ, 0xfc, !PT ;  /* 0x0000010016160812 */ /* 0x000fe400078efcff */
[----:B------:R-:W-:Y:S02]  /*1c090*/  ISETP.GE.AND P0, PT, R8, R5, PT ;  /* 0x000000050800720c */ /* 0x000fe40003f06270 */
[----:B------:R-:W-:-:S04]  /*1c0a0*/  LOP3.LUT R22, R22, 0xffffff7f, RZ, 0xc0, !PT ;  /* 0xffffff7f16167812 */ /* 0x000fc800078ec0ff */
[----:B------:R-:W-:-:S07]  /*1c0b0*/  @P6 LOP3.LUT R22, R22, 0x80, RZ, 0xfc, !PT ;  /* 0x0000008016166812 */ /* 0x000fce00078efcff */
[----:B------:R-:W-:Y:S05]  /*1c0c0*/  WARPSYNC.COLLECTIVE R15, `(.L_x_1767) ;  /* 0x000000000f087348 */ /* 0x000fea0003c00000 */
[----:B------:R0:W1:Y:S02]  /*1c0d0*/  SHFL.IDX P6, R14, R13, R12, R11 ;  /* 0x0000000c0d0e7389 */ /* 0x00006400000c000b */
[----:B01----:R-:W-:Y:S01]  /*1c0e0*/  ENDCOLLECTIVE ;  /* 0x000000000000791b */ /* 0x003fe20003800000 */
.L_x_1767:
[----:B------:R-:W-:Y:S05]  /*1c0f0*/  BSYNC B0 ;  /* 0x0000000000007941 */ /* 0x000fea0003800000 */
.L_x_1766:
[----:B------:R-:W-:Y:S01]  /*1c100*/  IMAD.MOV.U32 R13, RZ, RZ, R4 ;  /* 0x000000ffff0d7224 */ /* 0x000fe200078e0004 */
[----:B------:R-:W-:Y:S01]  /*1c110*/  LOP3.LUT R22, R22, 0xffffbfff, RZ, 0xc0, !PT ;  /* 0xffffbfff16167812 */ /* 0x000fe200078ec0ff */
[----:B------:R-:W-:Y:S02]  /*1c120*/  IMAD.MOV.U32 R12, RZ, RZ, RZ ;  /* 0x000000ffff0c7224 */ /* 0x000fe400078e00ff */
[----:B------:R-:W-:Y:S01]  /*1c130*/  IMAD.MOV.U32 R11, RZ, RZ, 0x181f ;  /* 0x0000181fff0b7424 */ /* 0x000fe200078e00ff */
[----:B------:R-:W-:Y:S01]  /*1c140*/  @P5 LOP3.LUT R22, R22, 0x4000, RZ, 0xfc, !PT ;  /* 0x0000400016165812 */ /* 0x000fe200078efcff */
[----:B------:R-:W-:Y:S02]  /*1c150*/  IMAD.MOV.U32 R15, RZ, RZ, -0x1 ;  /* 0xffffffffff0f7424 */ /* 0x000fe400078e00ff */
[----:B------:R-:W-:Y:S01]  /*1c160*/  IMAD.MOV.U32 R2, RZ, RZ, R14 ;  /* 0x000000ffff027224 */ /* 0x000fe200078e000e */
[----:B------:R-:W-:-:S13]  /*1c170*/  LOP3.LUT P5, RZ, R22, 0x400, RZ, 0xc0, !PT ;  /* 0x0000040016ff7812 */ /* 0x000fda00078ac0ff */
[----:B------:R-:W-:Y:S05]  /*1c180*/  WARPSYNC.COLLECTIVE R15, `(.L_x_1768) ;  /* 0x000000000f087348 */ /* 0x000fea0003c00000 */
[----:B------:R0:W1:Y:S02]  /*1c190*/  SHFL.IDX P6, R14, R13, R12, R11 ;  /* 0x0000000c0d0e7389 */ /* 0x00006400000c000b */
[----:B01----:R-:W-:Y:S01]  /*1c1a0*/  ENDCOLLECTIVE ;  /* 0x000000000000791b */ /* 0x003fe20003800000 */
.L_x_1768:
[----:B------:R-:W-:-:S04]  /*1c1b0*/  LOP3.LUT R22, R22, 0xffffdfff, RZ, 0xc0, !PT ;  /* 0xffffdfff16167812 */ /* 0x000fc800078ec0ff */
[----:B------:R-:W-:-:S04]  /*1c1c0*/  @P0 LOP3.LUT R22, R22, 0x2000, RZ, 0xfc, !PT ;  /* 0x0000200016160812 */ /* 0x000fc800078efcff */
[----:B------:R-:W-:Y:S01]  /*1c1d0*/  LOP3.LUT P0, RZ, R22, 0x800, RZ, 0xc0, !PT ;  /* 0x0000080016ff7812 */ /* 0x000fe2000780c0ff */
[----:B------:R-:W-:Y:S02]  /*1c1e0*/  IMAD.MOV.U32 R13, RZ, RZ, R0 ;  /* 0x000000ffff0d7224 */ /* 0x000fe400078e0000 */
[----:B------:R-:W-:Y:S02]  /*1c1f0*/  IMAD.MOV.U32 R12, RZ, RZ, 0x1 ;  /* 0x00000001ff0c7424 */ /* 0x000fe400078e00ff */
[----:B------:R-:W-:-:S08]  /*1c200*/  IMAD.MOV.U32 R3, RZ, RZ, R14 ;  /* 0x000000ffff037224 */ /* 0x000fd000078e000e */
[----:B------:R-:W-:-:S05]  /*1c210*/  @!P0 LEA R3, P6, R7, R3, 0x1 ;  /* 0x0000000307038211 */ /* 0x000fca00078c08ff */
[----:B------:R-:W-:-:S05]  /*1c220*/  @!P0 IMAD.X R2, RZ, RZ, R2, P6 ;  /* 0x000000ffff028224 */ /* 0x000fca00030e0602 */
[----:B------:R-:W-:-:S07]  /*1c230*/  @!P0 LOP3.LUT R3, R3, R2, RZ, 0x3c, !PT ;  /* 0x0000000203038212 */ /* 0x000fce00078e3cff */
[----:B------:R-:W-:Y:S05]  /*1c240*/  WARPSYNC.COLLECTIVE R15, `(.L_x_1769) ;  /* 0x000000000f087348 */ /* 0x000fea0003c00000 */
[----:B------:R0:W1:Y:S02]  /*1c250*/  SHFL.IDX P6, R14, R13, R12, R11 ;  /* 0x0000000c0d0e7389 */ /* 0x00006400000c000b */
[----:B01----:R-:W-:Y:S01]  /*1c260*/  ENDCOLLECTIVE ;  /* 0x000000000000791b */ /* 0x003fe20003800000 */
.L_x_1769:
[----:B------:R-:W-:-:S04]  /*1c270*/  @!P0 LOP3.LUT R2, R3, R2, RZ, 0x3c, !PT ;  /* 0x0000000203028212 */ /* 0x000fc800078e3cff */
[----:B------:R-:W-:-:S05]  /*1c280*/  @!P0 LOP3.LUT R3, R3, R2, RZ, 0x3c, !PT ;  /* 0x0000000203038212 */ /* 0x000fca00078e3cff */
[----:B------:R-:W-:Y:S01]  /*1c290*/  @!PT LDS RZ, [RZ] ;  /* 0x00000000fffff984 */ /* 0x000fe20000000800 */
[----:B------:R-:W-:Y:S01]  /*1c2a0*/  @!PT LDS RZ, [RZ] ;  /* 0x00000000fffff984 */ /* 0x000fe20000000800 */
[----:B------:R-:W-:Y:S01]  /*1c2b0*/  @!PT LDS RZ, [RZ] ;  /* 0x00000000fffff984 */ /* 0x000fe20000000800 */
[----:B------:R0:W-:Y:S01]  /*1c2c0*/  @!P0 LDGSTS.E.BYPASS.LTC128B.128 [R26+0x22400], desc[UR60][R2.64], !P4 ;  /* 0x22400000021a8fae */ /* 0x0001e2000e101d7c */
[----:B------:R-:W-:-:S03]  /*1c2d0*/  MOV R13, R4 ;  /* 0x00000004000d7202 */ /* 0x000fc60000000f00 */
        /* <DEDUP_REMOVED lines=8> */
.L_x_1770:
[----:B------:R-:W-:Y:S02]  /*1c360*/  IMAD.MOV.U32 R13, RZ, RZ, R0 ;  /* 0x000000ffff0d7224 */ /* 0x000fe400078e0000 */
[----:B------:R-:W-:Y:S02]  /*1c370*/  IMAD.MOV.U32 R12, RZ, RZ, 0x2 ;  /* 0x00000002ff0c7424 */ /* 0x000fe400078e00ff */
[----:B------:R-:W-:-:S05]  /*1c380*/  IMAD.MOV.U32 R2, RZ, RZ, R14 ;  /* 0x000000ffff027224 */ /* 0x000fca00078e000e */
[----:B------:R-:W-:-:S05]  /*1c390*/  @!P5 LEA R2, P6, R7, R2, 0x1 ;  /* 0x000000020702d211 */ /* 0x000fca00078c08ff */
[----:B------:R-:W-:-:S05]  /*1c3a0*/  @!P5 IMAD.X R3, RZ, RZ, R6, P6 ;  /* 0x000000ffff03d224 */ /* 0x000fca00030e0606 */
[----:B------:R-:W-:Y:S01]  /*1c3b0*/  @!PT LDS RZ, [RZ] ;  /* 0x00000000fffff984 */ /* 0x000fe20000000800 */
[----:B------:R-:W-:Y:S01]  /*1c3c0*/  @!PT LDS RZ, [RZ] ;  /* 0x00000000fffff984 */ /* 0x000fe20000000800 */
[----:B------:R-:W-:Y:S01]  /*1c3d0*/  @!PT LDS RZ, [RZ] ;  /* 0x00000000fffff984 */ /* 0x000fe20000000800 */
[----:B------:R0:W-:Y:S03]  /*1c3e0*/  @!P5 LDGSTS.E.BYPASS.LTC128B.128 [R26+0x22c00], desc[UR60][R2.64], !P4 ;  /* 0x22c00000021adfae */ /* 0x0001e6000e101d7c */
[----:B0-----:R-:W-:Y:S05]  /*1c3f0*/  WARPSYNC.COLLECTIVE R15, `(.L_x_1771) ;  /* 0x000000000f087348 */ /* 0x001fea0003c00000 */
[----:B------:R1:W2:Y:S02]  /*1c400*/  SHFL.IDX P6, R14, R13, R12, R11 ;  /* 0x0000000c0d0e7389 */ /* 0x0002a400000c000b */
[----:B012---:R-:W-:Y:S01]  /*1c410*/  ENDCOLLECTIVE ;  /* 0x000000000000791b */ /* 0x007fe20003800000 */
.L_x_1771:
[----:B------:R-:W-:Y:S01]  /*1c420*/  @!PT LDS RZ, [RZ] ;  /* 0x00000000fffff984 */ /* 0x000fe20000000800 */
[----:B------:R-:W-:Y:S01]  /*1c430*/  @!PT LDS RZ, [RZ] ;  /* 0x00000000fffff984 */ /* 0x000fe20000000800 */
[----:B------:R-:W-:Y:S01]  /*1c440*/  @!PT LDS RZ, [RZ] ;  /* 0x00000000fffff984 */ /* 0x000fe20000000800 */
[----:B------:R0:W-:Y:S04]  /*1c450*/  @!P5 LDGSTS.E.BYPASS.LTC128B.128 [R26+0x26c00], desc[UR60][R2.64+0x80], !P3 ;  /* 0x26c00080021adfae */ /* 0x0001e8000d901d7c */
[----:B------:R0:W-:Y:S04]  /*1c460*/  @!P5 LDGSTS.E.BYPASS.LTC128B.128 [R26+0x2ac00], desc[UR60][R2.64+0x100], !P2 ;  /* 0x2ac00100021adfae */ /* 0x0001e8000d101d7c */
[----:B------:R0:W-:Y:S01]  /*1c470*/  @!P5 LDGSTS.E.BYPASS.LTC128B.128 [R26+0x2ec00], desc[UR60][R2.64+0x180], !P1 ;  /* 0x2ec00180021adfae */ /* 0x0001e2000c901d7c */
[----:B------:R-:W-:Y:S01]  /*1c480*/  LOP3.LUT P5, RZ, R22, 0x100, RZ, 0xc0, !PT ;  /* 0x0000010016ff7812 */ /* 0x000fe200078ac0ff */
[----:B------:R-:W-:-:S02]  /*1c490*/  IMAD.MOV.U32 R13, RZ, RZ, R4 ;  /* 0x000000ffff0d7224 */ /* 0x000fc400078e0004 */
[----:B------:R-:W-:-:S10]  /*1c4a0*/  IMAD.MOV.U32 R6, RZ, RZ, R14 ;  /* 0x000000ffff067224 */ /* 0x000fd400078e000e */
[----:B0-----:R-:W-:Y:S05]  /*1c4b0*/  WARPSYNC.COLLECTIVE R15, `(.L_x_1772) ;  /* 0x000000000f087348 */ /* 0x001fea0003c00000 */
[----:B------:R1:W2:Y:S02]  /*1c4c0*/  SHFL.IDX P6, R14, R13, R12, R11 ;  /* 0x0000000c0d0e7389 */ /* 0x0002a400000c000b */
[----:B012---:R-:W-:Y:S01]  /*1c4d0*/  ENDCOLLECTIVE ;  /* 0x000000000000791b */ /* 0x007fe20003800000 */
.L_x_1772:
        /* <DEDUP_REMOVED lines=12> */
.L_x_1773:
        /* <DEDUP_REMOVED lines=12> */
.L_x_1774:
        /* <DEDUP_REMOVED lines=12> */
.L_x_1775:
        /* <DEDUP_REMOVED lines=12> */
.L_x_1776:
[----:B------:R-:W-:Y:S02]  /*1c7e0*/  IMAD.MOV.U32 R13, RZ, RZ, R0 ;  /* 0x000000ffff0d7224 */ /* 0x000fe400078e0000 */
[----:B------:R-:W-:Y:S02]  /*1c7f0*/  IMAD.MOV.U32 R12, RZ, RZ, 0x5 ;  /* 0x00000005ff0c7424 */ /* 0x000fe400078e00ff */
[----:B------:R-:W-:-:S05]  /*1c800*/  IMAD.MOV.U32 R2, RZ, RZ, R14 ;  /* 0x000000ffff027224 */ /* 0x000fca00078e000e */
[----:B------:R-:W-:-:S04]  /*1c810*/  @!P0 LEA R2, P6, R7, R2, 0x1 ;  /* 0x0000000207028211 */ /* 0x000fc800078c08ff */
[----:B------:R-:W-:-:S05]  /*1c820*/  @!P0 IADD3.X R3, RZ, R6, RZ, P6, !PT ;  /* 0x00000006ff038210 */ /* 0x000fca00037fe4ff */
[----:B------:R-:W-:Y:S01]  /*1c830*/  @!PT LDS RZ, [RZ] ;  /* 0x00000000fffff984 */ /* 0x000fe20000000800 */
[----:B------:R-:W-:Y:S01]  /*1c840*/  @!PT LDS RZ, [RZ] ;  /* 0x00000000fffff984 */ /* 0x000fe20000000800 */
[----:B------:R-:W-:Y:S01]  /*1c850*/  @!PT LDS RZ, [RZ] ;  /* 0x00000000fffff984 */ /* 0x000fe20000000800 */
[----:B------:R0:W-:Y:S04]  /*1c860*/  @!P0 LDGSTS.E.BYPASS.LTC128B.128 [R26+0x24400], desc[UR60][R2.64], !P4 ;  /* 0x24400000021a8fae */ /* 0x0001e8000e101d7c */
[----:B0-----:R-:W-:Y:S05]  /*1c870*/  WARPSYNC.COLLECTIVE R15, `(.L_x_1777) ;  /* 0x000000000f087348 */ /* 0x001fea0003c00000 */
[----:B------:R1:W2:Y:S02]  /*1c880*/  SHFL.IDX P6, R14, R13, R12, R11 ;  /* 0x0000000c0d0e7389 */ /* 0x0002a400000c000b */
[----:B012---:R-:W-:Y:S01]  /*1c890*/  ENDCOLLECTIVE ;  /* 0x000000000000791b */ /* 0x007fe20003800000 */
.L_x_1777:
        /* <DEDUP_REMOVED lines=12> */
.L_x_1778:
        /* <DEDUP_REMOVED lines=12> */
.L_x_1779:
[----:B------:R-:W-:Y:S01]  /*1ca20*/  @!PT LDS RZ, [RZ] ;  /* 0x00000000fffff984 */ /* 0x000fe20000000800 */
[----:B------:R-:W-:Y:S01]  /*1ca30*/  @!PT LDS RZ, [RZ] ;  /* 0x00000000fffff984 */ /* 0x000fe20000000800 */
[----:B------:R-:W-:Y:S01]  /*1ca40*/  @!PT LDS RZ, [RZ] ;  /* 0x00000000fffff984 */ /* 0x000fe20000000800 */
[----:B------:R0:W-:Y:S04]  /*1ca50*/  @!P5 LDGSTS.E.BYPASS.LTC128B.128 [R26+0x28c00], desc[UR60][R2.64+0x80], !P3 ;  /* 0x28c00080021adfae */ /* 0x0001e8000d901d7c */
[----:B------:R0:W-:Y:S04]  /*1ca60*/  @!P5 LDGSTS.E.BYPASS.LTC128B.128 [R26+0x2cc00], desc[UR60][R2.64+0x100], !P2 ;  /* 0x2cc00100021adfae */ /* 0x0001e8000d101d7c */
[----:B------:R0:W-:Y:S01]  /*1ca70*/  @!P5 LDGSTS.E.BYPASS.LTC128B.128 [R26+0x30c00], desc[UR60][R2.64+0x180], !P1 ;  /* 0x30c00180021adfae */ /* 0x0001e2000c901d7c */
[----:B------:R-:W-:Y:S02]  /*1ca80*/  IMAD.MOV.U32 R13, RZ, RZ, R4 ;  /* 0x000000ffff0d7224 */ /* 0x000fe400078e0004 */
[----:B------:R-:W-:-:S07]  /*1ca90*/  IMAD.MOV.U32 R6, RZ, RZ, R14 ;  /* 0x000000ffff067224 */ /* 0x000fce00078e000e */
[----:B0-----:R-:W-:Y:S05]  /*1caa0*/  WARPSYNC.COLLECTIVE R15, `(.L_x_1780) ;  /* 0x000000000f087348 */ /* 0x001fea0003c00000 */
[----:B------:R1:W2:Y:S02]  /*1cab0*/  SHFL.IDX P6, R14, R13, R12, R11 ;  /* 0x0000000c0d0e7389 */ /* 0x0002a400000c000b */
[----:B012---:R-:W-:Y:S01]  /*1cac0*/  ENDCOLLECTIVE ;  /* 0x000000000000791b */ /* 0x007fe20003800000 */
.L_x_1780:
[----:B------:R-:W-:Y:S02]  /*1cad0*/  IMAD.MOV.U32 R13, RZ, RZ, R0 ;  /* 0x000000ffff0d7224 */ /* 0x000fe400078e0000 */
[----:B------:R-:W-:Y:S02]  /*1cae0*/  IMAD.MOV.U32 R12, RZ, RZ, 0x7 ;  /* 0x00000007ff0c7424 */ /* 0x000fe400078e00ff */
[----:B------:R-:W-:-:S07]  /*1caf0*/  IMAD.MOV.U32 R2, RZ, RZ, R14 ;  /* 0x000000ffff027224 */ /* 0x000fce00078e000e */
[----:B------:R-:W-:Y:S05]  /*1cb00*/  WARPSYNC.COLLECTIVE R15, `(.L_x_1781) ;  /* 0x000000000f087348 */ /* 0x000fea0003c00000 */
[----:B------:R0:W1:Y:S02]  /*1cb10*/  SHFL.IDX P6, R14, R13, R12, R11 ;  /* 0x0000000c0d0e7389 */ /* 0x00006400000c000b */
[----:B01----:R-:W-:Y:S01]  /*1cb20*/  ENDCOLLECTIVE ;  /* 0x000000000000791b */ /* 0x003fe20003800000 */
.L_x_1781:
        /* <DEDUP_REMOVED lines=14> */
.L_x_1782:
[----:B------:R-:W-:Y:S01]  /*1cc10*/  IMAD.MOV.U32 R2, RZ, RZ, R14 ;  /* 0x000000ffff027224 */ /* 0x000fe200078e000e */
[----:B------:R-:W-:Y:S06]  /*1cc20*/  BRA `(.L_x_1783) ;  /* 0xffffffa0001c7947 */ /* 0x000fec000383ffff */
.L_x_1611:
[----:B0-----:R0:W1:Y:S02]  /*1cc30*/  SYNCS.PHASECHK.TRANS64.TRYWAIT P0, [R23+URZ+0x32420], R0 ;  /* 0x03242000170075a7 */ /* 0x001064000800017f */
[----:B-1----:R-:W-:Y:S05]  /*1cc40*/  @!P0 NANOSLEEP.SYNCS 0x989680 ;  /* 0x009896800000895d */ /* 0x002fea0003900000 */
[----:B------:R-:W1:Y:S02]  /*1cc50*/  @!P0 SYNCS.PHASECHK.TRANS64 P0, [R23+URZ+0x32420], R0 ;  /* 0x03242000170085a7 */ /* 0x000e64000800007f */
[----:B-1----:R-:W-:Y:S05]  /*1cc60*/  @!P0 BRA `(.L_x_1611) ;  /* 0xfffffffc00f08947 */ /* 0x002fea000383ffff */
[----:B------:R-:W-:Y:S05]  /*1cc70*/  BRA `(.L_x_1784) ;  /* 0xffffffa000907947 */ /* 0x000fea000383ffff */
.L_x_1614:
[----:B0-----:R0:W1:Y:S02]  /*1cc80*/  SYNCS.PHASECHK.TRANS64.TRYWAIT P0, [R30+URZ+0x32460], R3 ;  /* 0x032460031e0075a7 */ /* 0x001064000800017f */
[----:B-1----:R-:W-:Y:S05]  /*1cc90*/  @!P0 NANOSLEEP.SYNCS 0x989680 ;  /* 0x009896800000895d */ /* 0x002fea0003900000 */
[----:B------:R-:W1:Y:S02]  /*1cca0*/  @!P0 SYNCS.PHASECHK.TRANS64 P0, [R30+URZ+0x32460], R3 ;  /* 0x032460031e0085a7 */ /* 0x000e64000800007f */
[----:B-1----:R-:W-:Y:S05]  /*1ccb0*/  @!P0 BRA `(.L_x_1614) ;  /* 0xfffffffc00f08947 */ /* 0x002fea000383ffff */
[----:B------:R-:W-:Y:S05]  /*1ccc0*/  BRA `(.L_x_1785) ;  /* 0xffffffa000b87947 */ /* 0x000fea000383ffff */
.L_x_1615:
        /* <DEDUP_REMOVED lines=8> */
.L_x_1787:
[----:B------:R-:W-:Y:S05]  /*1cd50*/  BSYNC B0 ;  /* 0x0000000000007941 */ /* 0x000fea0003800000 */
.L_x_1786:
        /* <DEDUP_REMOVED lines=13> */
.L_x_1788:
        /* <DEDUP_REMOVED lines=8> */
.L_x_1789:
[----:B------:R-:W-:-:S05]  /*1ceb0*/  IMAD.SHL.U32 R0, R8, 0x2, RZ ;  /* 0x0000000208007824 */ /* 0x000fca00078e00ff */
[----:B------:R-:W-:-:S05]  /*1cec0*/  IADD3 R2, P0, R2, R0, RZ ;  /* 0x0000000002027210 */ /* 0x000fca0007f1e0ff */
        /* <DEDUP_REMOVED lines=17> */
.L_x_1790:
[----:B------:R-:W-:Y:S02]  /*1cfe0*/  IMAD.MOV.U32 R13, RZ, RZ, R6 ;  /* 0x000000ffff0d7224 */ /* 0x000fe400078e0006 */
[----:B------:R-:W-:Y:S01]  /*1cff0*/  IMAD.MOV.U32 R12, RZ, RZ, 0x2 ;  /* 0x00000002ff0c7424 */ /* 0x000fe200078e00ff */
[----:B------:R-:W-:-:S13]  /*1d000*/  IADD3 R2, P3, R14, R0, RZ ;  /* 0x000000000e027210 */ /* 0x000fda0007f7e0ff */
[----:B------:R-:W-:Y:S05]  /*1d010*/  WARPSYNC.COLLECTIVE R15, `(.L_x_1791) ;  /* 0x000000000f087348 */ /* 0x000fea0003c00000 */
[----:B------:R0:W1:Y:S02]  /*1d020*/  SHFL.IDX P6, R14, R13, R12, R11 ;  /* 0x0000000c0d0e7389 */ /* 0x00006400000c000b */
[----:B01----:R-:W-:Y:S01]  /*1d030*/  ENDCOLLECTIVE ;  /* 0x000000000000791b */ /* 0x003fe20003800000 */
.L_x_1791:
        /* <DEDUP_REMOVED lines=17> */
.L_x_1792:
[----:B------:R-:W-:Y:S02]  /*1d150*/  IMAD.MOV.U32 R13, RZ, RZ, R6 ;  /* 0x000000ffff0d7224 */ /* 0x000fe400078e0006 */
[----:B------:R-:W-:Y:S01]  /*1d160*/  IMAD.MOV.U32 R12, RZ, RZ, 0x3 ;  /* 0x00000003ff0c7424 */ /* 0x000fe200078e00ff */
[----:B------:R-:W-:-:S13]  /*1d170*/  IADD3 R2, P3, R14, R0, RZ ;  /* 0x000000000e027210 */ /* 0x000fda0007f7e0ff */
[----:B------:R-:W-:Y:S05]  /*1d180*/  WARPSYNC.COLLECTIVE R15, `(.L_x_1793) ;  /* 0x000000000f087348 */ /* 0x000fea0003c00000 */
[----:B------:R0:W1:Y:S02]  /*1d190*/  SHFL.IDX P6, R14, R13, R12, R11 ;  /* 0x0000000c0d0e7389 */ /* 0x00006400000c000b */
[----:B01----:R-:W-:Y:S01]  /*1d1a0*/  ENDCOLLECTIVE ;  /* 0x000000000000791b */ /* 0x003fe20003800000 */
.L_x_1793:
        /* <DEDUP_REMOVED lines=17> */
.L_x_1794:
[----:B------:R-:W-:Y:S02]  /*1d2c0*/  IMAD.MOV.U32 R13, RZ, RZ, R6 ;  /* 0x000000ffff0d7224 */ /* 0x000fe400078e0006 */
[----:B------:R-:W-:Y:S01]  /*1d2d0*/  IMAD.MOV.U32 R12, RZ, RZ, 0x4 ;  /* 0x00000004ff0c7424 */ /* 0x000fe200078e00ff */
[----:B------:R-:W-:-:S13]  /*1d2e0*/  IADD3 R2, P3, R14, R0, RZ ;  /* 0x000000000e027210 */ /* 0x000fda0007f7e0ff */
[----:B------:R-:W-:Y:S05]  /*1d2f0*/  WARPSYNC.COLLECTIVE R15, `(.L_x_1795) ;  /* 0x000000000f087348 */ /* 0x000fea0003c00000 */
[----:B------:R0:W1:Y:S02]  /*1d300*/  SHFL.IDX P6, R14, R13, R12, R11 ;  /* 0x0000000c0d0e7389 */ /* 0x00006400000c000b */
[----:B01----:R-:W-:Y:S01]  /*1d310*/  ENDCOLLECTIVE ;  /* 0x000000000000791b */ /* 0x003fe20003800000 */
.L_x_1795:
        /* <DEDUP_REMOVED lines=17> */
.L_x_1796:
[----:B------:R-:W-:Y:S02]  /*1d430*/  IMAD.MOV.U32 R13, RZ, RZ, R6 ;  /* 0x000000ffff0d7224 */ /* 0x000fe400078e0006 */
[----:B------:R-:W-:Y:S01]  /*1d440*/  IMAD.MOV.U32 R12, RZ, RZ, 0x5 ;  /* 0x00000005ff0c7424 */ /* 0x000fe200078e00ff */
[----:B------:R-:W-:-:S13]  /*1d450*/  IADD3 R2, P3, R14, R0, RZ ;  /* 0x000000000e027210 */ /* 0x000fda0007f7e0ff */
[----:B------:R-:W-:Y:S05]  /*1d460*/  WARPSYNC.COLLECTIVE R15, `(.L_x_1797) ;  /* 0x000000000f087348 */ /* 0x000fea0003c00000 */
[----:B------:R0:W1:Y:S02]  /*1d470*/  SHFL.IDX P6, R14, R13, R12, R11 ;  /* 0x0000000c0d0e7389 */ /* 0x00006400000c000b */
[----:B01----:R-:W-:Y:S01]  /*1d480*/  ENDCOLLECTIVE ;  /* 0x000000000000791b */ /* 0x003fe20003800000 */
.L_x_1797:
        /* <DEDUP_REMOVED lines=12> */
.L_x_1798:
        /* <DEDUP_REMOVED lines=9> */
.L_x_1622:
[----:B0-----:R0:W1:Y:S02]  /*1d5e0*/  SYNCS.PHASECHK.TRANS64.TRYWAIT P0, [R4+URZ+0x32440], R21 ;  /* 0x03244015040075a7 */ /* 0x001064000800017f */
[----:B-1----:R-:W-:Y:S05]  /*1d5f0*/  @!P0 NANOSLEEP.SYNCS 0x989680 ;  /* 0x009896800000895d */ /* 0x002fea0003900000 */
[----:B------:R-:W1:Y:S02]  /*1d600*/  @!P0 SYNCS.PHASECHK.TRANS64 P0, [R4+URZ+0x32440], R21 ;  /* 0x03244015040085a7 */ /* 0x000e64000800007f */
[----:B-1----:R-:W-:Y:S05]  /*1d610*/  @!P0 BRA `(.L_x_1622) ;  /* 0xfffffffc00f08947 */ /* 0x002fea000383ffff */
[----:B------:R-:W-:Y:S05]  /*1d620*/  BRA `(.L_x_1800) ;  /* 0xffffffa400387947 */ /* 0x000fea000383ffff */
.L_x_1623:
        /* <DEDUP_REMOVED lines=8> */
.L_x_1802:
[----:B------:R-:W-:Y:S05]  /*1d6b0*/  BSYNC B1 ;  /* 0x0000000000017941 */ /* 0x000fea0003800000 */
.L_x_1801:
        /* <DEDUP_REMOVED lines=9> */
.L_x_1803:
[----:B------:R-:W-:Y:S02]  /*1d750*/  IMAD.MOV.U32 R13, RZ, RZ, R9 ;  /* 0x000000ffff0d7224 */ /* 0x000fe400078e0009 */
[----:B------:R-:W-:Y:S02]  /*1d760*/  IMAD.MOV.U32 R12, RZ, RZ, 0x1 ;  /* 0x00000001ff0c7424 */ /* 0x000fe400078e00ff */
[----:B------:R-:W-:-:S07]  /*1d770*/  IMAD.MOV.U32 R2, RZ, RZ, R14 ;  /* 0x000000ffff027224 */ /* 0x000fce00078e000e */
[----:B------:R-:W-:Y:S05]  /*1d780*/  WARPSYNC.COLLECTIVE R15, `(.L_x_1804) ;  /* 0x000000000f087348 */ /* 0x000fea0003c00000 */
[----:B------:R0:W1:Y:S02]  /*1d790*/  SHFL.IDX P6, R14, R13, R12, R11 ;  /* 0x0000000c0d0e7389 */ /* 0x00006400000c000b */
[----:B01----:R-:W-:Y:S01]  /*1d7a0*/  ENDCOLLECTIVE ;  /* 0x000000000000791b */ /* 0x003fe20003800000 */
.L_x_1804:
        /* <DEDUP_REMOVED lines=11> */
.L_x_1805:
[----:B------:R-:W-:Y:S02]  /*1d860*/  IMAD.MOV.U32 R13, RZ, RZ, R9 ;  /* 0x000000ffff0d7224 */ /* 0x000fe400078e0009 */
[----:B------:R-:W-:Y:S02]  /*1d870*/  IMAD.MOV.U32 R12, RZ, RZ, 0x2 ;  /* 0x00000002ff0c7424 */ /* 0x000fe400078e00ff */
[----:B------:R-:W-:-:S07]  /*1d880*/  IMAD.MOV.U32 R2, RZ, RZ, R14 ;  /* 0x000000ffff027224 */ /* 0x000fce00078e000e */
[----:B------:R-:W-:Y:S05]  /*1d890*/  WARPSYNC.COLLECTIVE R15, `(.L_x_1806) ;  /* 0x000000000f087348 */ /* 0x000fea0003c00000 */
[----:B------:R0:W1:Y:S02]  /*1d8a0*/  SHFL.IDX P6, R14, R13, R12, R11 ;  /* 0x0000000c0d0e7389 */ /* 0x00006400000c000b */
[----:B01----:R-:W-:Y:S01]  /*1d8b0*/  ENDCOLLECTIVE ;  /* 0x000000000000791b */ /* 0x003fe20003800000 */
.L_x_1806:
        /* <DEDUP_REMOVED lines=11> */
.L_x_1807:
[----:B------:R-:W-:Y:S01]  /*1d970*/  MOV R13, R9 ;  /* 0x00000009000d7202 */ /* 0x000fe20000000f00 */
[----:B------:R-:W-:Y:S02]  /*1d980*/  IMAD.MOV.U32 R12, RZ, RZ, 0x3 ;  /* 0x00000003ff0c7424 */ /* 0x000fe400078e00ff */
[----:B------:R-:W-:-:S07]  /*1d990*/  IMAD.MOV.U32 R2, RZ, RZ, R14 ;  /* 0x000000ffff027224 */ /* 0x000fce00078e000e */
[----:B------:R-:W-:Y:S05]  /*1d9a0*/  WARPSYNC.COLLECTIVE R15, `(.L_x_1808) ;  /* 0x000000000f087348 */ /* 0x000fea0003c00000 */
[----:B------:R0:W1:Y:S02]  /*1d9b0*/  SHFL.IDX P6, R14, R13, R12, R11 ;  /* 0x0000000c0d0e7389 */ /* 0x00006400000c000b */
[----:B01----:R-:W-:Y:S01]  /*1d9c0*/  ENDCOLLECTIVE ;  /* 0x000000000000791b */ /* 0x003fe20003800000 */
.L_x_1808:
        /* <DEDUP_REMOVED lines=11> */
.L_x_1809:
[----:B------:R-:W-:Y:S02]  /*1da80*/  IMAD.MOV.U32 R13, RZ, RZ, R9 ;  /* 0x000000ffff0d7224 */ /* 0x000fe400078e0009 */
[----:B------:R-:W-:Y:S02]  /*1da90*/  IMAD.MOV.U32 R12, RZ, RZ, 0x4 ;  /* 0x00000004ff0c7424 */ /* 0x000fe400078e00ff */
[----:B------:R-:W-:-:S07]  /*1daa0*/  IMAD.MOV.U32 R2, RZ, RZ, R14 ;  /* 0x000000ffff027224 */ /* 0x000fce00078e000e */
[----:B------:R-:W-:Y:S05]  /*1dab0*/  WARPSYNC.COLLECTIVE R15, `(.L_x_1810) ;  /* 0x000000000f087348 */ /* 0x000fea0003c00000 */
[----:B------:R0:W1:Y:S02]  /*1dac0*/  SHFL.IDX P6, R14, R13, R12, R11 ;  /* 0x0000000c0d0e7389 */ /* 0x00006400000c000b */
[----:B01----:R-:W-:Y:S01]  /*1dad0*/  ENDCOLLECTIVE ;  /* 0x000000000000791b */ /* 0x003fe20003800000 */
.L_x_1810:
        /* <DEDUP_REMOVED lines=11> */
.L_x_1811:
[----:B------:R-:W-:Y:S02]  /*1db90*/  IMAD.MOV.U32 R13, RZ, RZ, R9 ;  /* 0x000000ffff0d7224 */ /* 0x000fe400078e0009 */
[----:B------:R-:W-:Y:S02]  /*1dba0*/  IMAD.MOV.U32 R12, RZ, RZ, 0x5 ;  /* 0x00000005ff0c7424 */ /* 0x000fe400078e00ff */
[----:B------:R-:W-:-:S07]  /*1dbb0*/  IMAD.MOV.U32 R2, RZ, RZ, R14 ;  /* 0x000000ffff027224 */ /* 0x000fce00078e000e */
[----:B------:R-:W-:Y:S05]  /*1dbc0*/  WARPSYNC.COLLECTIVE R15, `(.L_x_1812) ;  /* 0x000000000f087348 */ /* 0x000fea0003c00000 */
[----:B------:R0:W1:Y:S02]  /*1dbd0*/  SHFL.IDX P6, R14, R13, R12, R11 ;  /* 0x0000000c0d0e7389 */ /* 0x00006400000c000b */
[----:B01----:R-:W-:Y:S01]  /*1dbe0*/  ENDCOLLECTIVE ;  /* 0x000000000000791b */ /* 0x003fe20003800000 */
.L_x_1812:
        /* <DEDUP_REMOVED lines=11> */
.L_x_1813:
[----:B------:R-:W-:Y:S01]  /*1dca0*/  IMAD.MOV.U32 R2, RZ, RZ, R14 ;  /* 0x000000ffff027224 */ /* 0x000fe200078e000e */
[----:B------:R-:W-:Y:S06]  /*1dcb0*/  BRA `(.L_x_1814) ;  /* 0xffffffa000687947 */ /* 0x000fec000383ffff */
.L_x_1628:
[----:B---3--:R3:W4:Y:S02]  /*1dcc0*/  SYNCS.PHASECHK.TRANS64.TRYWAIT P0, [R4+URZ+0x32460], R21 ;  /* 0x03246015040075a7 */ /* 0x008724000800017f */
[----:B----4-:R-:W-:Y:S05]  /*1dcd0*/  @!P0 NANOSLEEP.SYNCS 0x989680 ;  /* 0x009896800000895d */ /* 0x010fea0003900000 */
[----:B------:R-:W4:Y:S02]  /*1dce0*/  @!P0 SYNCS.PHASECHK.TRANS64 P0, [R4+URZ+0x32460], R21 ;  /* 0x03246015040085a7 */ /* 0x000f24000800007f */
[----:B----4-:R-:W-:Y:S05]  /*1dcf0*/  @!P0 BRA `(.L_x_1628) ;  /* 0xfffffffc00f08947 */ /* 0x010fea000383ffff */
[----:B------:R-:W-:Y:S05]  /*1dd00*/  BRA `(.L_x_1815) ;  /* 0xffffffa000b87947 */ /* 0x000fea000383ffff */
.L_x_1629:
[----:B------:R-:W-:Y:S01]  /*1dd10*/  BSSY B1, `(.L_x_1816) ;  /* 0x0000008000017945 */ /* 0x000fe20003800000 */
[----:B------:R-:W-:Y:S01]  /*1dd20*/  IMAD.MOV.U32 R13, RZ, RZ, R7 ;  /* 0x000000ffff0d7224 */ /* 0x000fe200078e0007 */
[----:B------:R-:W-:Y:S01]  /*1dd30*/  MOV R15, 0xffffffff ;  /* 0xffffffff000f7802 */ /* 0x000fe20000000f00 */
[----:B------:R-:W-:Y:S02]  /*1dd40*/  IMAD.MOV.U32 R12, RZ, RZ, RZ ;  /* 0x000000ffff0c7224 */ /* 0x000fe400078e00ff */
[----:B------:R-:W-:-:S07]  /*1dd50*/  IMAD.MOV.U32 R11, RZ, RZ, 0x181f ;  /* 0x0000181fff0b7424 */ /* 0x000fce00078e00ff */
[----:B0123--:R-:W-:Y:S05]  /*1dd60*/  WARPSYNC.COLLECTIVE R15, `(.L_x_1817) ;  /* 0x000000000f087348 */ /* 0x00ffea0003c00000 */
[----:B------:R4:W0:Y:S02]  /*1dd70*/  SHFL.IDX P6, R14, R13, R12, R11 ;  /* 0x0000000c0d0e7389 */ /* 0x00082400000c000b */
[----:B01234-:R-:W-:Y:S01]  /*1dd80*/  ENDCOLLECTIVE ;  /* 0x000000000000791b */ /* 0x01ffe20003800000 */
.L_x_1817:
[----:B------:R-:W-:Y:S05]  /*1dd90*/  BSYNC B1 ;  /* 0x0000000000017941 */ /* 0x000fea0003800000 */
.L_x_1816:
        /* <DEDUP_REMOVED lines=9> */
.L_x_1818:
[----:B------:R-:W-:Y:S02]  /*1de30*/  IMAD.MOV.U32 R13, RZ, RZ, R7 ;  /* 0x000000ffff0d7224 */ /* 0x000fe400078e0007 */
[----:B------:R-:W-:Y:S01]  /*1de40*/  IMAD.MOV.U32 R12, RZ, RZ, 0x1 ;  /* 0x00000001ff0c7424 */ /* 0x000fe200078e00ff */
[----:B------:R-:W-:-:S13]  /*1de50*/  IADD3 R2, P0, R14, R0, RZ ;  /* 0x000000000e027210 */ /* 0x000fda0007f1e0ff */
[----:B------:R-:W-:Y:S05]  /*1de60*/  WARPSYNC.COLLECTIVE R15, `(.L_x_1819) ;  /* 0x000000000f087348 */ /* 0x000fea0003c00000 */
[----:B------:R0:W1:Y:S02]  /*1de70*/  SHFL.IDX P6, R14, R13, R12, R11 ;  /* 0x0000000c0d0e7389 */ /* 0x00006400000c000b */
[----:B01----:R-:W-:Y:S01]  /*1de80*/  ENDCOLLECTIVE ;  /* 0x000000000000791b */ /* 0x003fe20003800000 */
.L_x_1819:
        /* <DEDUP_REMOVED lines=13> */
.L_x_1820:
[----:B------:R-:W-:Y:S02]  /*1df60*/  IMAD.MOV.U32 R13, RZ, RZ, R7 ;  /* 0x000000ffff0d7224 */ /* 0x000fe400078e0007 */
[----:B------:R-:W-:Y:S01]  /*1df70*/  IMAD.MOV.U32 R12, RZ, RZ, 0x2 ;  /* 0x00000002ff0c7424 */ /* 0x000fe200078e00ff */
[----:B------:R-:W-:-:S13]  /*1df80*/  IADD3 R2, P0, R14, R0, RZ ;  /* 0x000000000e027210 */ /* 0x000fda0007f1e0ff */
[----:B------:R-:W-:Y:S05]  /*1df90*/  WARPSYNC.COLLECTIVE R15, `(.L_x_1821) ;  /* 0x000000000f087348 */ /* 0x000fea0003c00000 */
[----:B------:R0:W1:Y:S02]  /*1dfa0*/  SHFL.IDX P6, R14, R13, R12, R11 ;  /* 0x0000000c0d0e7389 */ /* 0x00006400000c000b */
[----:B01----:R-:W-:Y:S01]  /*1dfb0*/  ENDCOLLECTIVE ;  /* 0x000000000000791b */ /* 0x003fe20003800000 */
.L_x_1821:
        /* <DEDUP_REMOVED lines=13> */
.L_x_1822:
[----:B------:R-:W-:Y:S02]  /*1e090*/  IMAD.MOV.U32 R13, RZ, RZ, R7 ;  /* 0x000000ffff0d7224 */ /* 0x000fe400078e0007 */
[----:B------:R-:W-:Y:S01]  /*1e0a0*/  IMAD.MOV.U32 R12, RZ, RZ, 0x3 ;  /* 0x00000003ff0c7424 */ /* 0x000fe200078e00ff */
[----:B------:R-:W-:-:S13]  /*1e0b0*/  IADD3 R2, P0, R14, R0, RZ ;  /* 0x000000000e027210 */ /* 0x000fda0007f1e0ff */
[----:B------:R-:W-:Y:S05]  /*1e0c0*/  WARPSYNC.COLLECTIVE R15, `(.L_x_1823) ;  /* 0x000000000f087348 */ /* 0x000fea0003c00000 */
[----:B------:R0:W1:Y:S02]  /*1e0d0*/  SHFL.IDX P6, R14, R13, R12, R11 ;  /* 0x0000000c0d0e7389 */ /* 0x00006400000c000b */
[----:B01----:R-:W-:Y:S01]  /*1e0e0*/  ENDCOLLECTIVE ;  /* 0x000000000000791b */ /* 0x003fe20003800000 */
.L_x_1823:
        /* <DEDUP_REMOVED lines=13> */
.L_x_1824:
[----:B------:R-:W-:Y:S02]  /*1e1c0*/  IMAD.MOV.U32 R13, RZ, RZ, R7 ;  /* 0x000000ffff0d7224 */ /* 0x000fe400078e0007 */
[----:B------:R-:W-:Y:S01]  /*1e1d0*/  IMAD.MOV.U32 R12, RZ, RZ, 0x4 ;  /* 0x00000004ff0c7424 */ /* 0x000fe200078e00ff */
[----:B------:R-:W-:-:S13]  /*1e1e0*/  IADD3 R2, P0, R14, R0, RZ ;  /* 0x000000000e027210 */ /* 0x000fda0007f1e0ff */
[----:B------:R-:W-:Y:S05]  /*1e1f0*/  WARPSYNC.COLLECTIVE R15, `(.L_x_1825) ;  /* 0x000000000f087348 */ /* 0x000fea0003c00000 */
[----:B------:R0:W1:Y:S02]  /*1e200*/  SHFL.IDX P6, R14, R13, R12, R11 ;  /* 0x0000000c0d0e7389 */ /* 0x00006400000c000b */
[----:B01----:R-:W-:Y:S01]  /*1e210*/  ENDCOLLECTIVE ;  /* 0x000000000000791b */ /* 0x003fe20003800000 */
.L_x_1825:
        /* <DEDUP_REMOVED lines=13> */
.L_x_1826:
[----:B------:R-:W-:Y:S02]  /*1e2f0*/  IMAD.MOV.U32 R13, RZ, RZ, R7 ;  /* 0x000000ffff0d7224 */ /* 0x000fe400078e0007 */
[----:B------:R-:W-:Y:S01]  /*1e300*/  IMAD.MOV.U32 R12, RZ, RZ, 0x5 ;  /* 0x00000005ff0c7424 */ /* 0x000fe200078e00ff */
[----:B------:R-:W-:-:S13]  /*1e310*/  IADD3 R2, P0, R14, R0, RZ ;  /* 0x000000000e027210 */ /* 0x000fda0007f1e0ff */
[----:B------:R-:W-:Y:S05]  /*1e320*/  WARPSYNC.COLLECTIVE R15, `(.L_x_1827) ;  /* 0x000000000f087348 */ /* 0x000fea0003c00000 */
[----:B------:R0:W1:Y:S02]  /*1e330*/  SHFL.IDX P6, R14, R13, R12, R11 ;  /* 0x0000000c0d0e7389 */ /* 0x00006400000c000b */
[----:B01----:R-:W-:Y:S01]  /*1e340*/  ENDCOLLECTIVE ;  /* 0x000000000000791b */ /* 0x003fe20003800000 */
.L_x_1827:
        /* <DEDUP_REMOVED lines=13> */
.L_x_1828:
[----:B------:R-:W-:Y:S05]  /*1e420*/  BRA `(.L_x_1829) ;  /* 0xffffffa000047947 */ /* 0x000fea000383ffff */
.L_x_1637:
        /* <DEDUP_REMOVED lines=8> */
.L_x_1831:
[----:B------:R-:W-:Y:S05]  /*1e4b0*/  BSYNC B0 ;  /* 0x0000000000007941 */ /* 0x000fea0003800000 */
.L_x_1830:
        /* <DEDUP_REMOVED lines=9> */
.L_x_1832:
        /* <DEDUP_REMOVED lines=18> */
.L_x_1833:
[----:B------:R-:W-:Y:S01]  /*1e670*/  IMAD.MOV.U32 R12, RZ, RZ, 0x2 ;  /* 0x00000002ff0c7424 */ /* 0x000fe200078e00ff */
[----:B------:R-:W-:-:S05]  /*1e680*/  SEL R6, R14, RZ, P1 ;  /* 0x000000ff0e067207 */ /* 0x000fca0000800000 */
[----:B------:R-:W-:-:S04]  /*1e690*/  IMAD.IADD R6, R5, 0x1, R6 ;  /* 0x0000000105067824 */ /* 0x000fc800078e0206 */
[----:B------:R-:W-:-:S07]  /*1e6a0*/  IMAD.MOV.U32 R13, RZ, RZ, R6 ;  /* 0x000000ffff0d7224 */ /* 0x000fce00078e0006 */
[----:B------:R-:W-:Y:S05]  /*1e6b0*/  WARPSYNC.COLLECTIVE R15, `(.L_x_1834) ;  /* 0x000000000f087348 */ /* 0x000fea0003c00000 */
[----:B------:R0:W1:Y:S02]  /*1e6c0*/  SHFL.UP P6, R14, R13, R12, R11 ;  /* 0x0400000c0d0e7389 */ /* 0x00006400000c000b */
[----:B01----:R-:W-:Y:S01]  /*1e6d0*/  ENDCOLLECTIVE ;  /* 0x000000000000791b */ /* 0x003fe20003800000 */
.L_x_1834:
[----:B------:R-:W-:Y:S01]  /*1e6e0*/  IMAD.MOV.U32 R12, RZ, RZ, 0x4 ;  /* 0x00000004ff0c7424 */ /* 0x000fe200078e00ff */
[----:B------:R-:W-:-:S05]  /*1e6f0*/  SEL R7, R14, RZ, P2 ;  /* 0x000000ff0e077207 */ /* 0x000fca0001000000 */
[----:B------:R-:W-:-:S04]  /*1e700*/  IMAD.IADD R7, R6, 0x1, R7 ;  /* 0x0000000106077824 */ /* 0x000fc800078e0207 */
[----:B------:R-:W-:-:S07]  /*1e710*/  IMAD.MOV.U32 R13, RZ, RZ, R7 ;  /* 0x000000ffff0d7224 */ /* 0x000fce00078e0007 */
[----:B------:R-:W-:Y:S05]  /*1e720*/  WARPSYNC.COLLECTIVE R15, `(.L_x_1835) ;  /* 0x000000000f087348 */ /* 0x000fea0003c00000 */
[----:B------:R0:W1:Y:S02]  /*1e730*/  SHFL.UP P6, R14, R13, R12, R11 ;  /* 0x0400000c0d0e7389 */ /* 0x00006400000c000b */
[----:B01----:R-:W-:Y:S01]  /*1e740*/  ENDCOLLECTIVE ;  /* 0x000000000000791b */ /* 0x003fe20003800000 */
.L_x_1835:
[----:B------:R-:W-:Y:S01]  /*1e750*/  IMAD.MOV.U32 R12, RZ, RZ, 0x8 ;  /* 0x00000008ff0c7424 */ /* 0x000fe200078e00ff */
[----:B------:R-:W-:-:S05]  /*1e760*/  SEL R2, R14, RZ, P3 ;  /* 0x000000ff0e027207 */ /* 0x000fca0001800000 */
[----:B------:R-:W-:-:S04]  /*1e770*/  IMAD.IADD R2, R7, 0x1, R2 ;  /* 0x0000000107027824 */ /* 0x000fc800078e0202 */
[----:B------:R-:W-:-:S07]  /*1e780*/  IMAD.MOV.U32 R13, RZ, RZ, R2 ;  /* 0x000000ffff0d7224 */ /* 0x000fce00078e0002 */
[----:B------:R-:W-:Y:S05]  /*1e790*/  WARPSYNC.COLLECTIVE R15, `(.L_x_1836) ;  /* 0x000000000f087348 */ /* 0x000fea0003c00000 */
[----:B------:R0:W1:Y:S02]  /*1e7a0*/  SHFL.UP P6, R14, R13, R12, R11 ;  /* 0x0400000c0d0e7389 */ /* 0x00006400000c000b */
[----:B01----:R-:W-:Y:S01]  /*1e7b0*/  ENDCOLLECTIVE ;  /* 0x000000000000791b */ /* 0x003fe20003800000 */
.L_x_1836:
[----:B------:R-:W-:Y:S01]  /*1e7c0*/  IMAD.MOV.U32 R12, RZ, RZ, 0x10 ;  /* 0x00000010ff0c7424 */ /* 0x000fe200078e00ff */
[----:B------:R-:W-:-:S05]  /*1e7d0*/  SEL R3, R14, RZ, P4 ;  /* 0x000000ff0e037207 */ /* 0x000fca0002000000 */
[----:B------:R-:W-:-:S04]  /*1e7e0*/  IMAD.IADD R3, R2, 0x1, R3 ;  /* 0x0000000102037824 */ /* 0x000fc800078e0203 */
[----:B------:R-:W-:-:S07]  /*1e7f0*/  IMAD.MOV.U32 R13, RZ, RZ, R3 ;  /* 0x000000ffff0d7224 */ /* 0x000fce00078e0003 */
[----:B------:R-:W-:Y:S05]  /*1e800*/  WARPSYNC.COLLECTIVE R15, `(.L_x_1837) ;  /* 0x000000000f087348 */ /* 0x000fea0003c00000 */
[----:B------:R0:W1:Y:S02]  /*1e810*/  SHFL.UP P6, R14, R13, R12, R11 ;  /* 0x0400000c0d0e7389 */ /* 0x00006400000c000b */
[----:B01----:R-:W-:Y:S01]  /*1e820*/  ENDCOLLECTIVE ;  /* 0x000000000000791b */ /* 0x003fe20003800000 */
.L_x_1837:
        /* <DEDUP_REMOVED lines=8> */
.L_x_1838:
[----:B------:R-:W-:Y:S05]  /*1e8b0*/  BRA `(.L_x_1839) ;  /* 0xffffffa000607947 */ /* 0x000fea000383ffff */
.L_x_1642:
        /* <DEDUP_REMOVED lines=8> */
.L_x_1841:
[----:B------:R-:W-:Y:S05]  /*1e940*/  BSYNC B0 ;  /* 0x0000000000007941 */ /* 0x000fea0003800000 */
.L_x_1840:
        /* <DEDUP_REMOVED lines=8> */
.L_x_1842:
[----:B------:R-:W-:Y:S01]  /*1e9d0*/  IMAD.MOV.U32 R12, RZ, RZ, 0x4 ;  /* 0x00000004ff0c7424 */ /* 0x000fe200078e00ff */
[----:B------:R-:W-:-:S05]  /*1e9e0*/  SEL R2, R14, RZ, P2 ;  /* 0x000000ff0e027207 */ /* 0x000fca0001000000 */
[----:B------:R-:W-:-:S04]  /*1e9f0*/  IMAD.IADD R2, R13, 0x1, R2 ;  /* 0x000000010d027824 */ /* 0x000fc800078e0202 */
[----:B------:R-:W-:-:S07]  /*1ea00*/  IMAD.MOV.U32 R13, RZ, RZ, R2 ;  /* 0x000000ffff0d7224 */ /* 0x000fce00078e0002 */
[----:B------:R-:W-:Y:S05]  /*1ea10*/  WARPSYNC.COLLECTIVE R15, `(.L_x_1843) ;  /* 0x000000000f087348 */ /* 0x000fea0003c00000 */
[----:B------:R0:W1:Y:S02]  /*1ea20*/  SHFL.UP P6, R14, R13, R12, R11 ;  /* 0x0400000c0d0e7389 */ /* 0x00006400000c000b */
[----:B01----:R-:W-:Y:S01]  /*1ea30*/  ENDCOLLECTIVE ;  /* 0x000000000000791b */ /* 0x003fe20003800000 */
.L_x_1843:
[----:B------:R-:W-:Y:S01]  /*1ea40*/  IMAD.MOV.U32 R12, RZ, RZ, 0x8 ;  /* 0x00000008ff0c7424 */ /* 0x000fe200078e00ff */
[----:B------:R-:W-:-:S05]  /*1ea50*/  SEL R3, R14, RZ, P3 ;  /* 0x000000ff0e037207 */ /* 0x000fca0001800000 */
[----:B------:R-:W-:-:S04]  /*1ea60*/  IMAD.IADD R3, R2, 0x1, R3 ;  /* 0x0000000102037824 */ /* 0x000fc800078e0203 */
[----:B------:R-:W-:-:S07]  /*1ea70*/  IMAD.MOV.U32 R13, RZ, RZ, R3 ;  /* 0x000000ffff0d7224 */ /* 0x000fce00078e0003 */
[----:B------:R-:W-:Y:S05]  /*1ea80*/  WARPSYNC.COLLECTIVE R15, `(.L_x_1844) ;  /* 0x000000000f087348 */ /* 0x000fea0003c00000 */
[----:B------:R0:W1:Y:S02]  /*1ea90*/  SHFL.UP P6, R14, R13, R12, R11 ;  /* 0x0400000c0d0e7389 */ /* 0x00006400000c000b */
[----:B01----:R-:W-:Y:S01]  /*1eaa0*/  ENDCOLLECTIVE ;  /* 0x000000000000791b */ /* 0x003fe20003800000 */
.L_x_1844:
[----:B------:R-:W-:Y:S01]  /*1eab0*/  IMAD.MOV.U32 R12, RZ, RZ, 0x10 ;  /* 0x00000010ff0c7424 */ /* 0x000fe200078e00ff */
[----:B------:R-:W-:-:S05]  /*1eac0*/  SEL R4, R14, RZ, P4 ;  /* 0x000000ff0e047207 */ /* 0x000fca0002000000 */
[----:B------:R-:W-:-:S04]  /*1ead0*/  IMAD.IADD R4, R3, 0x1, R4 ;  /* 0x0000000103047824 */ /* 0x000fc800078e0204 */
[----:B------:R-:W-:-:S07]  /*1eae0*/  IMAD.MOV.U32 R13, RZ, RZ, R4 ;  /* 0x000000ffff0d7224 */ /* 0x000fce00078e0004 */
[----:B------:R-:W-:Y:S05]  /*1eaf0*/  WARPSYNC.COLLECTIVE R15, `(.L_x_1845) ;  /* 0x000000000f087348 */ /* 0x000fea0003c00000 */
[----:B------:R0:W1:Y:S02]  /*1eb00*/  SHFL.UP P6, R14, R13, R12, R11 ;  /* 0x0400000c0d0e7389 */ /* 0x00006400000c000b */
[----:B01----:R-:W-:Y:S01]  /*1eb10*/  ENDCOLLECTIVE ;  /* 0x000000000000791b */ /* 0x003fe20003800000 */
.L_x_1845:
        /* <DEDUP_REMOVED lines=8> */
.L_x_1846:
[----:B------:R-:W-:Y:S05]  /*1eba0*/  BRA `(.L_x_1847) ;  /* 0xffffffa000407947 */ /* 0x000fea000383ffff */
.L_x_1644:
[----:B------:R-:W-:Y:S01]  /*1ebb0*/  BSSY B0, `(.L_x_1848) ;  /* 0x0000006000007945 */ /* 0x000fe20003800000 */
[----:B------:R-:W-:Y:S01]  /*1ebc0*/  PLOP3.LUT P6, PT, P6, PT, PT, 0x8, 0x0 ;  /* 0x000000000000781c */ /* 0x000fe200037ce170 */
[----:B------:R-:W-:-:S12]  /*1ebd0*/  IMAD.MOV.U32 R15, RZ, RZ, -0x1 ;  /* 0xffffffffff0f7424 */ /* 0x000fd800078e00ff */
[----:B0-----:R-:W-:Y:S05]  /*1ebe0*/  WARPSYNC.COLLECTIVE R15, `(.L_x_1849) ;  /* 0x000000000f087348 */ /* 0x001fea0003c00000 */
[----:B------:R-:W-:Y:S01]  /*1ebf0*/  VOTE.ANY R14, PT, P6 ;  /* 0x00000000000e7806 */ /* 0x000fe200030e0100 */
[----:B0-----:R-:W-:Y:S06]  /*1ec00*/  ENDCOLLECTIVE ;  /* 0x000000000000791b */ /* 0x001fec0003800000 */
.L_x_1849:
[----:B------:R-:W-:Y:S05]  /*1ec10*/  BSYNC B0 ;  /* 0x0000000000007941 */ /* 0x000fea0003800000 */
.L_x_1848:
        /* <DEDUP_REMOVED lines=9> */
.L_x_1850:
[----:B------:R-:W-:Y:S01]  /*1ecb0*/  IMAD.MOV.U32 R5, RZ, RZ, R14 ;  /* 0x000000ffff057224 */ /* 0x000fe200078e000e */
[----:B------:R-:W-:Y:S06]  /*1ecc0*/  BRA `(.L_x_1851) ;  /* 0xffffffa000307947 */ /* 0x000fec000383ffff */
.L_x_1646:
[----:B------:R-:W-:Y:S01]  /*1ecd0*/  BSSY B0, `(.L_x_1852) ;  /* 0x0000007000007945 */ /* 0x000fe20003800000 */
[----:B------:R-:W-:Y:S02]  /*1ece0*/  IMAD.MOV.U32 R13, RZ, RZ, R2 ;  /* 0x000000ffff0d7224 */ /* 0x000fe400078e0002 */
[----:B------:R-:W-:Y:S02]  /*1ecf0*/  IMAD.MOV.U32 R11, RZ, RZ, 0x1f ;  /* 0x0000001fff0b7424 */ /* 0x000fe400078e00ff */
[----:B------:R-:W-:-:S07]  /*1ed00*/  IMAD.MOV.U32 R15, RZ, RZ, -0x1 ;  /* 0xffffffffff0f7424 */ /* 0x000fce00078e00ff */
[----:B012---:R-:W-:Y:S05]  /*1ed10*/  WARPSYNC.COLLECTIVE R15, `(.L_x_1853) ;  /* 0x000000000f087348 */ /* 0x007fea0003c00000 */
[----:B------:R3:W4:Y:S02]  /*1ed20*/  SHFL.IDX P6, R14, R13, R12, R11 ;  /* 0x0000000c0d0e7389 */ /* 0x00072400000c000b */
[----:B01234-:R-:W-:Y:S01]  /*1ed30*/  ENDCOLLECTIVE ;  /* 0x000000000000791b */ /* 0x01ffe20003800000 */
.L_x_1853:
[----:B------:R-:W-:Y:S05]  /*1ed40*/  BSYNC B0 ;  /* 0x0000000000007941 */ /* 0x000fea0003800000 */
.L_x_1852:
[----:B------:R-:W-:Y:S05]  /*1ed50*/  BRA `(.L_x_1645) ;  /* 0xffffffa000287947 */ /* 0x000fea000383ffff */
.L_x_1650:
[----:B-1----:R1:W0:Y:S02]  /*1ed60*/  SYNCS.PHASECHK.TRANS64.TRYWAIT P0, [R5+URZ+0x32420], R0 ;  /* 0x03242000050075a7 */ /* 0x002224000800017f */
[----:B0-----:R-:W-:Y:S05]  /*1ed70*/  @!P0 NANOSLEEP.SYNCS 0x989680 ;  /* 0x009896800000895d */ /* 0x001fea0003900000 */
[----:B------:R-:W0:Y:S02]  /*1ed80*/  @!P0 SYNCS.PHASECHK.TRANS64 P0, [R5+URZ+0x32420], R0 ;  /* 0x03242000050085a7 */ /* 0x000e24000800007f */
[----:B0-----:R-:W-:Y:S05]  /*1ed90*/  @!P0 BRA `(.L_x_1650) ;  /* 0xfffffffc00f08947 */ /* 0x001fea000383ffff */
[----:B------:R-:W-:Y:S05]  /*1eda0*/  BRA `(.L_x_1854) ;  /* 0xffffffa400147947 */ /* 0x000fea000383ffff */
.L_x_1651:
[----:B------:R-:W5:Y:S01]  /*1edb0*/  S2R R2, SR_TID.X ;  /* 0x0000000000027919 */ /* 0x000f620000002100 */
[----:B------:R-:W-:Y:S01]  /*1edc0*/  BSSY B0, `(.L_x_1855) ;  /* 0x000000a000007945 */ /* 0x000fe20003800000 */
[----:B------:R-:W-:Y:S02]  /*1edd0*/  IMAD.MOV.U32 R12, RZ, RZ, RZ ;  /* 0x000000ffff0c7224 */ /* 0x000fe400078e00ff */
[----:B------:R-:W-:Y:S02]  /*1ede0*/  IMAD.MOV.U32 R11, RZ, RZ, 0x1f ;  /* 0x0000001fff0b7424 */ /* 0x000fe400078e00ff */
[----:B------:R-:W-:Y:S01]  /*1edf0*/  IMAD.MOV.U32 R15, RZ, RZ, -0x1 ;  /* 0xffffffffff0f7424 */ /* 0x000fe200078e00ff */
[----:B-----5:R-:W-:-:S04]  /*1ee00*/  SHF.R.U32.HI R2, RZ, 0x5, R2 ;  /* 0x00000005ff027819 */ /* 0x020fc80000011602 */
[----:B------:R-:W-:-:S05]  /*1ee10*/  LOP3.LUT R2, R2, 0x3, RZ, 0xc0, !PT ;  /* 0x0000000302027812 */ /* 0x000fca00078ec0ff */
[----:B------:R-:W-:-:S07]  /*1ee20*/  IMAD.MOV.U32 R13, RZ, RZ, R2 ;  /* 0x000000ffff0d7224 */ /* 0x000fce00078e0002 */
[----:B01234-:R-:W-:Y:S05]  /*1ee30*/  WARPSYNC.COLLECTIVE R15, `(.L_x_1856) ;  /* 0x000000000f087348 */ /* 0x01ffea0003c00000 */
[----:B------:R0:W0:Y:S02]  /*1ee40*/  SHFL.IDX P6, R14, R13, R12, R11 ;  /* 0x0000000c0d0e7389 */ /* 0x00002400000c000b */
[----:B01234-:R-:W-:Y:S01]  /*1ee50*/  ENDCOLLECTIVE ;  /* 0x000000000000791b */ /* 0x01ffe20003800000 */
.L_x_1856:
[----:B------:R-:W-:Y:S05]  /*1ee60*/  BSYNC B0 ;  /* 0x0000000000007941 */ /* 0x000fea0003800000 */
.L_x_1855:
[----:B------:R-:W-:Y:S05]  /*1ee70*/  BRA `(.L_x_1857) ;  /* 0xffffffa000fc7947 */ /* 0x000fea000383ffff */
.L_x_1652:
[----:B------:R-:W-:Y:S01]  /*1ee80*/  BSSY B0, `(.L_x_1858) ;  /* 0x0000006000007945 */ /* 0x000fe20003800000 */
[----:B------:R-:W-:-:S07]  /*1ee90*/  IMAD.MOV.U32 R15, RZ, RZ, -0x1 ;  /* 0xffffffffff0f7424 */ /* 0x000fce00078e00ff */
[----:B-1234-:R-:W-:Y:S05]  /*1eea0*/  WARPSYNC.COLLECTIVE R15, `(.L_x_1859) ;  /* 0x000000000f0c7348 */ /* 0x01efea0003c00000 */
[----:B------:R-:W-:Y:S02]  /*1eeb0*/  ELECT P6, UR62, PT ;  /* 0x00000000003e782f */ /* 0x000fe400038c0000 */
[----:B------:R-:W-:Y:S01]  /*1eec0*/  MOV R14, UR62 ;  /* 0x0000003e000e7c02 */ /* 0x000fe20008000f00 */
[----:B-1234-:R-:W-:Y:S10]  /*1eed0*/  ENDCOLLECTIVE ;  /* 0x000000000000791b */ /* 0x01eff40003800000 */
.L_x_1859:
[----:B------:R-:W-:Y:S05]  /*1eee0*/  BSYNC B0 ;  /* 0x0000000000007941 */ /* 0x000fea0003800000 */
.L_x_1858:
[----:B------:R-:W-:Y:S05]  /*1eef0*/  BRA `(.L_x_1860) ;  /* 0xffffffa000f07947 */ /* 0x000fea000383ffff */
.L_x_1654:
[----:B0-----:R0:W1:Y:S02]  /*1ef00*/  SYNCS.PHASECHK.TRANS64.TRYWAIT P1, [R3+URZ+0x32440], R2 ;  /* 0x03244002030075a7 */ /* 0x001064000802017f */
[----:B-1----:R-:W-:Y:S05]  /*1ef10*/  @!P1 NANOSLEEP.SYNCS 0x989680 ;  /* 0x009896800000995d */ /* 0x002fea0003900000 */
[----:B------:R-:W1:Y:S02]  /*1ef20*/  @!P1 SYNCS.PHASECHK.TRANS64 P1, [R3+URZ+0x32440], R2 ;  /* 0x03244002030095a7 */ /* 0x000e64000802007f */
[----:B-1----:R-:W-:Y:S05]  /*1ef30*/  @!P1 BRA `(.L_x_1654) ;  /* 0xfffffffc00f09947 */ /* 0x002fea000383ffff */
[----:B------:R-:W-:Y:S05]  /*1ef40*/  BRA `(.L_x_1861) ;  /* 0xffffffa400107947 */ /* 0x000fea000383ffff */
.L_x_1656:
[----:B-1----:R1:W0:Y:S02]  /*1ef50*/  SYNCS.PHASECHK.TRANS64.TRYWAIT P1, [R25+URZ+0x32440], R0 ;  /* 0x03244000190075a7 */ /* 0x002224000802017f */
[----:B0-----:R-:W-:Y:S05]  /*1ef60*/  @!P1 NANOSLEEP.SYNCS 0x989680 ;  /* 0x009896800000995d */ /* 0x001fea0003900000 */
[----:B------:R-:W0:Y:S02]  /*1ef70*/  @!P1 SYNCS.PHASECHK.TRANS64 P1, [R25+URZ+0x32440], R0 ;  /* 0x03244000190095a7 */ /* 0x000e24000802007f */
[----:B0-----:R-:W-:Y:S05]  /*1ef80*/  @!P1 BRA `(.L_x_1656) ;  /* 0xfffffffc00f09947 */ /* 0x001fea000383ffff */
[----:B------:R-:W-:Y:S05]  /*1ef90*/  BRA `(.L_x_1862) ;  /* 0xffffffa4001c7947 */ /* 0x000fea000383ffff */
.L_x_1658:
[----:B------:R0:W0:Y:S02]  /*1efa0*/  SYNCS.PHASECHK.TRANS64.TRYWAIT P1, [R3+URZ+0x32460], R2 ;  /* 0x03246002030075a7 */ /* 0x000024000802017f */
[----:B0-----:R-:W-:Y:S05]  /*1efb0*/  @!P1 NANOSLEEP.SYNCS 0x989680 ;  /* 0x009896800000995d */ /* 0x001fea0003900000 */
[----:B------:R-:W0:Y:S02]  /*1efc0*/  @!P1 SYNCS.PHASECHK.TRANS64 P1, [R3+URZ+0x32460], R2 ;  /* 0x03246002030095a7 */ /* 0x000e24000802007f */
[----:B0-----:R-:W-:Y:S05]  /*1efd0*/  @!P1 BRA `(.L_x_1658) ;  /* 0xfffffffc00f09947 */ /* 0x001fea000383ffff */
[----:B------:R-:W-:Y:S05]  /*1efe0*/  BRA `(.L_x_1863) ;  /* 0xffffffa400187947 */ /* 0x000fea000383ffff */
.L_x_1864:
        /* <DEDUP_REMOVED lines=9> */
.L_x_6453:


//--------------------- .text._ZN7cutlass13device_kernelIN5flash11enable_sm90INS1_16FlashAttnFwdSm90INS1_25CollectiveMainloopFwdSm90ILi2EN4cute5tupleIJNS5_1CILi1EEES8_S8_EEENS6_IJNS7_ILi128EEENS7_ILi96EEENS7_ILi64EEEEEELi256ENS_10bfloat16_tEfNS_4arch4Sm90ELb0ELb1ELb1ELb0ELb1ELb0ELb0ELb1ELb0ELb1ELb0ELb0EEENS1_21CollectiveEpilogueFwdINS6_IJSA_NS7_ILi256EEESB_EEES9_SE_SG_Li256ELb0ELb1ELb0ELb0EEENS1_30DynamicPersistentTileSchedulerILi256ELi128ELb0ELb1ELb1EEEEEEEEEvNT_6ParamsE --------------------------
	.section	.text._ZN7cutlass13device_kernelIN5flash11enable_sm90INS1_16FlashAttnFwdSm90INS1_25CollectiveMainloopFwdSm90ILi2EN4cute5tupleIJNS5_1CILi1EEES8_S8_EEENS6_IJNS7_ILi128EEENS7_ILi96EEENS7_ILi64EEEEEELi256ENS_10bfloat16_tEfNS_4arch4Sm90ELb0ELb1ELb1ELb0ELb1ELb0ELb0ELb1ELb0ELb1ELb0ELb0EEENS1_21CollectiveEpilogueFwdINS6_IJSA_NS7_ILi256EEESB_EEES9_SE_SG_Li256ELb0ELb1ELb0ELb0EEENS1_30DynamicPersistentTileSchedulerILi256ELi128ELb0ELb1ELb1EEEEEEEEEvNT_6ParamsE,"ax",@progbits
	.align	128
.text._ZN7cutlass13device_kernelIN5flash11enable_sm90INS1_16FlashAttnFwdSm90INS1_25CollectiveMainloopFwdSm90ILi2EN4cute5tupleIJNS5_1CILi1EEES8_S8_EEENS6_IJNS7_ILi128EEENS7_ILi96EEENS7_ILi64EEEEEELi256ENS_10bfloat16_tEfNS_4arch4Sm90ELb0ELb1ELb1ELb0ELb1ELb0ELb0ELb1ELb0ELb1ELb0ELb0EEENS1_21CollectiveEpilogueFwdINS6_IJSA_NS7_ILi256EEESB_EEES9_SE_SG_Li256ELb0ELb1ELb0ELb0EEENS1_30DynamicPersistentTileSchedulerILi256ELi128ELb0ELb1ELb1EEEEEEEEEvNT_6ParamsE:
        .type           _ZN7cutlass13device_kernelIN5flash11enable_sm90INS1_16FlashAttnFwdSm90INS1_25CollectiveMainloopFwdSm90ILi2EN4cute5tupleIJNS5_1CILi1EEES8_S8_EEENS6_IJNS7_ILi128EEENS7_ILi96EEENS7_ILi64EEEEEELi256ENS_10bfloat16_tEfNS_4arch4Sm90ELb0ELb1ELb1ELb0ELb1ELb0ELb0ELb1ELb0ELb1ELb0ELb0EEENS1_21CollectiveEpilogueFwdINS6_IJSA_NS7_ILi256EEESB_EEES9_SE_SG_Li256ELb0ELb1ELb0ELb0EEENS1_30DynamicPersistentTileSchedulerILi256ELi128ELb0ELb1ELb1EEEEEEEEEvNT_6ParamsE,@function
        .size           _ZN7cutlass13device_kernelIN5flash11enable_sm90INS1_16FlashAttnFwdSm90INS1_25CollectiveMainloopFwdSm90ILi2EN4cute5tupleIJNS5_1CILi1EEES8_S8_EEENS6_IJNS7_ILi128EEENS7_ILi96EEENS7_ILi64EEEEEELi256ENS_10bfloat16_tEfNS_4arch4Sm90ELb0ELb1ELb1ELb0ELb1ELb0ELb0ELb1ELb0ELb1ELb0ELb0EEENS1_21CollectiveEpilogueFwdINS6_IJSA_NS7_ILi256EEESB_EEES9_SE_SG_Li256ELb0ELb1ELb0ELb0EEENS1_30DynamicPersistentTileSchedulerILi256ELi128ELb0ELb1ELb1EEEEEEEEEvNT_6ParamsE,(.L_x_6454 - _ZN7cutlass13device_kernelIN5flash11enable_sm90INS1_16FlashAttnFwdSm90INS1_25CollectiveMainloopFwdSm90ILi2EN4cute5tupleIJNS5_1CILi1EEES8_S8_EEENS6_IJNS7_ILi128EEENS7_ILi96EEENS7_ILi64EEEEEELi256ENS_10bfloat16_tEfNS_4arch4Sm90ELb0ELb1ELb1ELb0ELb1ELb0ELb0ELb1ELb0ELb1ELb0ELb0EEENS1_21CollectiveEpilogueFwdINS6_IJSA_NS7_ILi256EEESB_EEES9_SE_SG_Li256ELb0ELb1ELb0ELb0EEENS1_30DynamicPersistentTileSchedulerILi256ELi128ELb0ELb1ELb1EEEEEEEEEvNT_6ParamsE)
        .other          _ZN7cutlass13device_kernelIN5flash11enable_sm90INS1_16FlashAttnFwdSm90INS1_25CollectiveMainloopFwdSm90ILi2EN4cute5tupleIJNS5_1CILi1EEES8_S8_EEENS6_IJNS7_ILi128EEENS7_ILi96EEENS7_ILi64EEEEEELi256ENS_10bfloat16_tEfNS_4arch4Sm90ELb0ELb1ELb1ELb0ELb1ELb0ELb0ELb1ELb0ELb1ELb0ELb0EEENS1_21CollectiveEpilogueFwdINS6_IJSA_NS7_ILi256EEESB_EEES9_SE_SG_Li256ELb0ELb1ELb0ELb0EEENS1_30DynamicPersistentTileSchedulerILi256ELi128ELb0ELb1ELb1EEEEEEEEEvNT_6ParamsE,@"STO_CUDA_ENTRY STV_DEFAULT"
_ZN7cutlass13device_kernelIN5flash11enable_sm90INS1_16FlashAttnFwdSm90INS1_25CollectiveMainloopFwdSm90ILi2EN4cute5tupleIJNS5_1CILi1EEES8_S8_EEENS6_IJNS7_ILi128EEENS7_ILi96EEENS7_ILi64EEEEEELi256ENS_10bfloat16_tEfNS_4arch4Sm90ELb0ELb1ELb1ELb0ELb1ELb0ELb0ELb1ELb0ELb1ELb0ELb0EEENS1_21CollectiveEpilogueFwdINS6_IJSA_NS7_ILi256EEESB_EEES9_SE_SG_Li256ELb0ELb1ELb0ELb0EEENS1_30DynamicPersistentTileSchedulerILi256ELi128ELb0ELb1ELb1EEEEEEEEEvNT_6ParamsE:
        /* <DEDUP_REMOVED lines=45> */
.L_x_1865:
        /* <DEDUP_REMOVED lines=22> */
.L_x_1866:
        /* <DEDUP_REMOVED lines=18> */
.L_x_1867:
        /* <DEDUP_REMOVED lines=22> */
.L_x_1868:
        /* <DEDUP_REMOVED lines=23> */
.L_x_1869:
        /* <DEDUP_REMOVED lines=8> */
.L_x_1871:
[----:B------:R-:W-:-:S08]  /*08a0*/  NOP ;  /* 0x0000000000007918 */ /* 0x000fd00000000000 */
[----:B------:R-:W0:Y:S02]  /*08b0*/  USETMAXREG.TRY_ALLOC.CTAPOOL UP0, 0xe8 ;  /* 0x000000e8000079c8 */ /* 0x000e240008000600 */
[----:B0-----:R-:W-:-:S13]  /*08c0*/  PLOP3.LUT P0, PT, PT, PT, UP0, 0x80, 0x0 ;  /* 0x000000000000781c */ /* 0x001fda0003f0f008 */
[----:B------:R-:W-:Y:S05]  /*08d0*/  @!P0 BRA `(.L_x_1871) ;  /* 0xfffffffc00f08947 */ /* 0x000fea000383ffff */
[----:B------:R-:W-:Y:S01]  /*08e0*/  SHF.R.U32.HI R0, RZ, 0x7, R5 ;  /* 0x00000007ff007819 */ /* 0x000fe20000011605 */
[----:B------:R-:W0:Y:S08]  /*08f0*/  S2UR UR4, SR_CTAID.X ;  /* 0x00000000000479c3 */ /* 0x000e300000002500 */
[----:B------:R-:W-:Y:S08]  /*0900*/  BAR.ARV 0x4, 0x180 ;  /* 0x0106000000007b1d */ /* 0x000ff00000002000 */
        /* <DEDUP_REMOVED lines=13> */
[CC--:B------:R-:W-:Y:S02]  /*09e0*/  LEA.HI R4, R0.reuse, R213.reuse, RZ, 0x5 ;  /* 0x000000d500047211 */ /* 0x0c0fe400078f28ff */
[----:B------:R-:W-:Y:S02]  /*09f0*/  LOP3.LUT R204, R3, 0xffffff80, RZ, 0xc0, !PT ;  /* 0xffffff8003cc7812 */ /* 0x000fe400078ec0ff */
[----:B------:R-:W-:Y:S01]  /*0a00*/  LEA.HI R2, R0, R213, RZ, 0x4 ;  /* 0x000000d500027211 */ /* 0x000fe200078f20ff */
[----:B------:R-:W-:Y:S01]  /*0a10*/  IMAD.SHL.U32 R6, R4, 0x20, RZ ;  /* 0x0000002004067824 */ /* 0x000fe200078e00ff */
[----:B------:R-:W-:Y:S01]  /*0a20*/  SHF.R.S32.HI R206, RZ, 0x7, R3 ;  /* 0x00000007ffce7819 */ /* 0x000fe20000011403 */
[----:B------:R-:W-:Y:S01]  /*0a30*/  IMAD.IADD R204, R213, 0x1, -R204 ;  /* 0x00000001d5cc7824 */ /* 0x000fe200078e0acc */
[----:B------:R-:W-:-:S02]  /*0a40*/  SHF.R.S32.HI R5, RZ, 0x4, R2 ;  /* 0x00000004ff057819 */ /* 0x000fc40000011402 */
[----:B------:R-:W-:Y:S02]  /*0a50*/  LOP3.LUT R7, R6, 0xfffffc00, RZ, 0xc0, !PT ;  /* 0xfffffc0006077812 */ /* 0x000fe400078ec0ff */
[----:B------:R-:W-:Y:S02]  /*0a60*/  SHF.R.S32.HI R9, RZ, 0x1f, R204 ;  /* 0x0000001fff097819 */ /* 0x000fe400000114cc */
[----:B------:R-:W-:Y:S02]  /*0a70*/  LEA.HI R6, R0, R213, RZ, 0x2 ;  /* 0x000000d500067211 */ /* 0x000fe400078f10ff */
[----:B------:R-:W-:Y:S02]  /*0a80*/  LEA.HI R8, R9, R204, RZ, 0x2 ;  /* 0x000000cc09087211 */ /* 0x000fe400078f10ff */
[----:B------:R-:W-:Y:S02]  /*0a90*/  LOP3.LUT R4, R2, 0x3fffff0, RZ, 0xc0, !PT ;  /* 0x03fffff002047812 */ /* 0x000fe400078ec0ff */
[----:B------:R-:W-:-:S02]  /*0aa0*/  SHF.R.S32.HI R10, RZ, 0x2, R8 ;  /* 0x00000002ff0a7819 */ /* 0x000fc40000011408 */
[----:B------:R-:W-:Y:S01]  /*0ab0*/  SHF.R.S32.HI R11, RZ, 0x1f, R8 ;  /* 0x0000001fff0b7819 */ /* 0x000fe20000011408 */
[----:B------:R-:W-:Y:S01]  /*0ac0*/  IMAD.IADD R4, R213, 0x1, -R4 ;  /* 0x00000001d5047824 */ /* 0x000fe200078e0a04 */
[----:B------:R-:W-:Y:S02]  /*0ad0*/  LOP3.LUT R6, R6, 0xfffffffc, RZ, 0xc0, !PT ;  /* 0xfffffffc06067812 */ /* 0x000fe400078ec0ff */
[----:B------:R-:W-:Y:S01]  /*0ae0*/  LEA.HI R11, R11, R10, RZ, 0x3 ;  /* 0x0000000a0b0b7211 */ /* 0x000fe200078f18ff */
[----:B------:R-:W-:Y:S01]  /*0af0*/  IMAD R7, R4, 0x40, R7 ;  /* 0x0000004004077824 */ /* 0x000fe200078e0207 */
[----:B------:R-:W-:Y:S01]  /*0b00*/  LEA.HI R0, R0, R213, RZ, 0x3 ;  /* 0x000000d500007211 */ /* 0x000fe200078f18ff */
[----:B------:R-:W-:Y:S01]  /*0b10*/  IMAD.IADD R6, R213, 0x1, -R6 ;  /* 0x00000001d5067824 */ /* 0x000fe200078e0a06 */
[----:B------:R-:W-:Y:S02]  /*0b20*/  LEA.HI R2, R2, R5, RZ, 0x1 ;  /* 0x0000000502027211 */ /* 0x000fe400078f08ff */
[----:B------:R-:W-:-:S02]  /*0b30*/  LOP3.LUT R11, R11, 0xfffffff8, RZ, 0xc0, !PT ;  /* 0xfffffff80b0b7812 */ /* 0x000fc400078ec0ff */
[----:B------:R-:W-:Y:S02]  /*0b40*/  LEA.HI R9, R9, R204, RZ, 0x5 ;  /* 0x000000cc09097211 */ /* 0x000fe400078f28ff */
[----:B------:R-:W-:Y:S01]  /*0b50*/  LEA.HI R3, R3, R206, RZ, 0x1 ;  /* 0x000000ce03037211 */ /* 0x000fe200078f08ff */
[----:B------:R-:W-:Y:S01]  /*0b60*/  IMAD.IADD R10, R10, 0x1, -R11 ;  /* 0x000000010a0a7824 */ /* 0x000fe200078e0a0b */
[----:B------:R-:W-:Y:S02]  /*0b70*/  LOP3.LUT R202, R0, 0xfffffff8, RZ, 0xc0, !PT ;  /* 0xfffffff800ca7812 */ /* 0x000fe400078ec0ff */
[----:B------:R-:W-:Y:S02]  /*0b80*/  LOP3.LUT R2, R2, 0x1ffffffe, RZ, 0xc0, !PT ;  /* 0x1ffffffe02027812 */ /* 0x000fe400078ec0ff */
[----:B------:R-:W-:Y:S01]  /*0b90*/  SHF.R.S32.HI R9, RZ, 0x5, R9 ;  /* 0x00000005ff097819 */ /* 0x000fe20000011409 */
[----:B------:R-:W-:Y:S01]  /*0ba0*/  IMAD.IADD R202, R213, 0x1, -R202 ;  /* 0x00000001d5ca7824 */ /* 0x000fe200078e0aca */
[----:B------:R-:W-:Y:S01]  /*0bb0*/  LOP3.LUT R3, R3, 0x3fffffe, RZ, 0xc0, !PT ;  /* 0x03fffffe03037812 */ /* 0x000fe200078ec0ff */
[----:B------:R-:W-:Y:S01]  /*0bc0*/  IMAD.IADD R2, R5, 0x1, -R2 ;  /* 0x0000000105027824 */ /* 0x000fe200078e0a02 */
[----:B------:R-:W-:Y:S01]  /*0bd0*/  LEA.HI R4, R6, R6, RZ, 0x1 ;  /* 0x0000000606047211 */ /* 0x000fe200078f08ff */
[----:B------:R-:W-:Y:S01]  /*0be0*/  IMAD R10, R9, 0x10, R10 ;  /* 0x00000010090a7824 */ /* 0x000fe200078e020a */
[----:B------:R-:W-:Y:S01]  /*0bf0*/  SHF.R.S32.HI R203, RZ, 0x3, R0 ;  /* 0x00000003ffcb7819 */ /* 0x000fe20000011400 */
[----:B------:R-:W-:Y:S01]  /*0c00*/  IMAD.IADD R3, R206, 0x1, -R3 ;  /* 0x00000001ce037824 */ /* 0x000fe200078e0a03 */
[----:B------:R-:W-:Y:S01]  /*0c10*/  LOP3.LUT R5, R4, 0x1ffffffe, RZ, 0xc0, !PT ;  /* 0x1ffffffe04057812 */ /* 0x000fe200078ec0ff */
[----:B------:R-:W-:-:S02]  /*0c20*/  IMAD.SHL.U32 R19, R202, 0x8, RZ ;  /* 0x00000008ca137824 */ /* 0x000fc400078e00ff */
[----:B------:R-:W-:Y:S01]  /*0c30*/  IMAD R207, R3, 0x40, R10 ;  /* 0x0000004003cf7824 */ /* 0x000fe200078e020a */
[----:B------:R-:W-:Y:S01]  /*0c40*/  LOP3.LUT R3, R8, 0x7ffffffc, RZ, 0xc0, !PT ;  /* 0x7ffffffc08037812 */ /* 0x000fe200078ec0ff */
[C---:B------:R-:W-:Y:S01]  /*0c50*/  VIADD R200, R19.reuse, 0x40 ;  /* 0x0000004013c87836 */ /* 0x040fe20000000000 */
[----:B------:R-:W-:Y:S01]  /*0c60*/  SHF.R.S32.HI R212, RZ, 0x1f, R19 ;  /* 0x0000001fffd47819 */ /* 0x000fe20000011413 */
[C---:B------:R-:W-:Y:S02]  /*0c70*/  VIADD R23, R19.reuse, 0x80 ;  /* 0x0000008013177836 */ /* 0x040fe40000000000 */
[----:B------:R-:W-:Y:S01]  /*0c80*/  VIADD R201, R19, 0xc0 ;  /* 0x000000c013c97836 */ /* 0x000fe20000000000 */
[----:B------:R-:W-:Y:S01]  /*0c90*/  SHF.R.S32.HI R211, RZ, 0x1f, R200 ;  /* 0x0000001fffd37819 */ /* 0x000fe200000114c8 */
[----:B------:R-:W-:Y:S01]  /*0ca0*/  IMAD.IADD R22, R6, 0x1, -R5 ;  /* 0x0000000106167824 */ /* 0x000fe200078e0a05 */
[----:B------:R-:W-:Y:S01]  /*0cb0*/  SHF.R.S32.HI R210, RZ, 0x1f, R23 ;  /* 0x0000001fffd27819 */ /* 0x000fe20000011417 */
[----:B------:R-:W-:Y:S01]  /*0cc0*/  IMAD R208, R2, 0x8, R7 ;  /* 0x0000000802d07824 */ /* 0x000fe200078e0207 */
[----:B------:R-:W-:Y:S01]  /*0cd0*/  SHF.R.S32.HI R209, RZ, 0x1f, R201 ;  /* 0x0000001fffd17819 */ /* 0x000fe200000114c9 */
[----:B------:R-:W-:-:S02]  /*0ce0*/  IMAD.IADD R18, R204, 0x1, -R3 ;  /* 0x00000001cc127824 */ /* 0x000fc400078e0a03 */
[----:B------:R-:W-:-:S07]  /*0cf0*/  IMAD R22, R22, 0x8, R207 ;  /* 0x0000000816167824 */ /* 0x000fce00078e02cf */
.L_x_1976:
[----:B------:R-:W-:Y:S01]  /*0d00*/  ULDC UR5, c[0x0][0xc60] ;  /* 0x0003180000057ab9 */ /* 0x000fe20000000800 */
[----:B------:R-:W-:Y:S01]  /*0d10*/  UMOV UR8, UR4 ;  /* 0x0000000400087c82 */ /* 0x000fe20008000000 */
[----:B------:R-:W-:-:S11]  /*0d20*/  UISETP.NE.AND UP0, UPT, UR5, 0x1, UPT ;  /* 0x000000010500788c */ /* 0x000fd6000bf05270 */
[----:B------:R-:W-:Y:S01]  /*0d30*/  @UP0 ULDC UR6, c[0x0][0xc64] ;  /* 0x0003190000060ab9 */ /* 0x000fe20000000800 */
[----:B------:R-:W-:Y:S01]  /*0d40*/  @UP0 ULDC UR9, c[0x0][0xc68] ;  /* 0x00031a0000090ab9 */ /* 0x000fe20000000800 */
[----:B------:R-:W-:-:S04]  /*0d50*/  UIMAD.WIDE.U32 UR6, UR4, UR6, URZ ;  /* 0x00000006040672a5 */ /* 0x000fc8000f8e003f */
[----:B------:R-:W-:-:S03]  /*0d60*/  @UP0 USHF.R.U32.HI UR8, URZ, UR9, UR7 ;  /* 0x000000093f080299 */ /* 0x000fc60008011607 */
[----:B------:R-:W-:Y:S02]  /*0d70*/  ULDC UR6, c[0x0][0xc78] ;  /* 0x00031e0000067ab9 */ /* 0x000fe40000000800 */
[----:B------:R-:W-:Y:S02]  /*0d80*/  UISETP.GE.AND UP0, UPT, UR8, UR6, UPT ;  /* 0x000000060800728c */ /* 0x000fe4000bf06270 */
[----:B------:R-:W-:-:S04]  /*0d90*/  UIADD3 UR6, -UR8, URZ, URZ ;  /* 0x0000003f08067290 */ /* 0x000fc8000fffe13f */
[----:B------:R-:W-:Y:S01]  /*0da0*/  PLOP3.LUT P0, PT, PT, PT, UP0, 0x80, 0x0 ;  /* 0x000000000000781c */ /* 0x000fe20003f0f008 */
[----:B------:R-:W-:-:S12]  /*0db0*/  UIMAD UR9, UR5, UR6, UR4 ;  /* 0x00000006050972a4 */ /* 0x000fd8000f8e0204 */
[----:B01234-:R-:W-:Y:S05]  /*0dc0*/  @!P0 BRA `(.L_x_1872) ;  /* 0x0000000000208947 */ /* 0x01ffea0003800000 */
[----:B------:R-:W-:Y:S01]  /*0dd0*/  ULDC UR7, c[0x0][0xc6c] ;  /* 0x00031b0000077ab9 */ /* 0x000fe20000000800 */
[----:B------:R-:W-:Y:S01]  /*0de0*/  UMOV UR6, UR9 ;  /* 0x0000000900067c82 */ /* 0x000fe20008000000 */
[----:B------:R-:W-:-:S11]  /*0df0*/  UISETP.NE.AND UP0, UPT, UR7, 0x1, UPT ;  /* 0x000000010700788c */ /* 0x000fd6000bf05270 */
[----:B------:R-:W-:Y:S02]  /*0e00*/  @UP0 ULDC.64 UR10, c[0x0][0xc70] ;  /* 0x00031c00000a0ab9 */ /* 0x000fe40000000a00 */
[----:B------:R-:W-:-:S04]  /*0e10*/  UIMAD.WIDE.U32 UR4, UR9, UR10, URZ ;  /* 0x0000000a090472a5 */ /* 0x000fc8000f8e003f */
[----:B------:R-:W-:-:S04]  /*0e20*/  @UP0 USHF.R.U32.HI UR6, URZ, UR11, UR5 ;  /* 0x0000000b3f060299 */ /* 0x000fc80008011605 */
[----:B------:R-:W-:Y:S01]  /*0e30*/  UIMAD UR4, UR6, UR7, URZ ;  /* 0x00000007060472a4 */ /* 0x000fe2000f8e023f */
[----:B------:R-:W-:Y:S11]  /*0e40*/  BRA `(.L_x_1873) ;  /* 0x00000000001c7947 */ /* 0x000ff60003800000 */
.L_x_1872:
[----:B------:R-:W-:Y:S01]  /*0e50*/  ULDC UR7, c[0x0][0xc54] ;  /* 0x0003150000077ab9 */ /* 0x000fe20000000800 */
[----:B------:R-:W-:Y:S01]  /*0e60*/  UMOV UR6, UR9 ;  /* 0x0000000900067c82 */ /* 0x000fe20008000000 */
[----:B------:R-:W-:-:S11]  /*0e70*/  UISETP.NE.AND UP0, UPT, UR7, 0x1, UPT ;  /* 0x000000010700788c */ /* 0x000fd6000bf05270 */
[----:B------:R-:W-:Y:S02]  /*0e80*/  @UP0 ULDC.64 UR10, c[0x0][0xc58] ;  /* 0x00031600000a0ab9 */ /* 0x000fe40000000a00 */
[----:B------:R-:W-:-:S04]  /*0e90*/  UIMAD.WIDE.U32 UR4, UR9, UR10, URZ ;  /* 0x0000000a090472a5 */ /* 0x000fc8000f8e003f */
[----:B------:R-:W-:-:S04]  /*0ea0*/  @UP0 USHF.R.U32.HI UR6, URZ, UR11, UR5 ;  /* 0x0000000b3f060299 */ /* 0x000fc80008011605 */
[----:B------:R-:W-:-:S12]  /*0eb0*/  UIMAD UR4, UR6, UR7, URZ ;  /* 0x00000007060472a4 */ /* 0x000fd8000f8e023f */
.L_x_1873:
[----:B------:R-:W0:Y:S01]  /*0ec0*/  LDC R205, c[0x0][0x448] ;  /* 0x00011200ffcd7b82 */ /* 0x000e220000000800 */
[----:B------:R-:W-:Y:S01]  /*0ed0*/  ULOP3.LUT UR6, URZ, UR6, URZ, 0x33, !UPT ;  /* 0x000000063f067292 */ /* 0x000fe2000f8e333f */
[----:B------:R-:W-:Y:S01]  /*0ee0*/  LOP3.LUT R16, R16, 0xffefffff, RZ, 0xc0, !PT ;  /* 0xffefffff10107812 */ /* 0x000fe200078ec0ff */
[----:B------:R-:W-:Y:S01]  /*0ef0*/  ULDC UR43, c[0x0][0xc48] ;  /* 0x00031200002b7ab9 */ /* 0x000fe20000000800 */
[----:B------:R-:W-:Y:S01]  /*0f00*/  ULDC UR5, c[0x0][0xc3c] ;  /* 0x00030f0000057ab9 */ /* 0x000fe20000000800 */
[----:B------:R-:W-:Y:S02]  /*0f10*/  UISETP.NE.AND UP0, UPT, UR43, 0x1, UPT ;  /* 0x000000012b00788c */ /* 0x000fe4000bf05270 */
[----:B------:R-:W-:Y:S01]  /*0f20*/  UIADD3 UR6, UR6, UR5, URZ ;  /* 0x0000000506067290 */ /* 0x000fe2000fffe03f */
[----:B------:R-:W1:Y:S01]  /*0f30*/  LDC.64 R8, c[0x0][0x9e0] ;  /* 0x00027800ff087b82 */ /* 0x000e620000000a00 */
[----:B------:R-:W-:Y:S02]  /*0f40*/  UIADD3 UR4, UR9, -UR4, URZ ;  /* 0x8000000409047290 */ /* 0x000fe4000fffe03f */
[----:B------:R-:W-:Y:S01]  /*0f50*/  USHF.L.U32 UR41, UR6, 0x7, URZ ;  /* 0x0000000706297899 */ /* 0x000fe2000800063f */
[----:B------:R-:W-:Y:S01]  /*0f60*/  ULDC.64 UR10, c[0x0][0x418] ;  /* 0x00010600000a7ab9 */ /* 0x000fe20000000a00 */
[----:B------:R-:W-:Y:S01]  /*0f70*/  ULDC UR7, c[0x0][0xc54] ;  /* 0x0003150000077ab9 */ /* 0x000fe20000000800 */
[----:B------:R-:W-:-:S02]  /*0f80*/  ISETP.NE.U32.AND P0, PT, RZ, UR10, PT ;  /* 0x0000000aff007c0c */ /* 0x000fc4000bf05070 */
[----:B------:R-:W2:Y:S01]  /*0f90*/  LDC R6, c[0x0][0x288] ;  /* 0x0000a200ff067b82 */ /* 0x000ea20000000800 */
[----:B------:R-:W-:Y:S02]  /*0fa0*/  UIADD3 UR6, UR41, 0x7f, URZ ;  /* 0x0000007f29067890 */ /* 0x000fe4000fffe03f */
[----:B------:R-:W-:Y:S01]  /*0fb0*/  UIMAD UR8, UR8, UR7, UR4 ;  /* 0x00000007080872a4 */ /* 0x000fe2000f8e0204 */
[----:B------:R-:W-:Y:S02]  /*0fc0*/  ISETP.NE.AND.EX P0, PT, RZ, UR11, PT, P0 ;  /* 0x0000000bff007c0c */ /* 0x000fe4000bf05300 */
[----:B------:R-:W-:Y:S01]  /*0fd0*/  @UP0 ULDC UR4, c[0x0][0xc4c] ;  /* 0x0003130000040ab9 */ /* 0x000fe20000000800 */
[----:B------:R-:W-:Y:S01]  /*0fe0*/  @UP0 ULDC UR7, c[0x0][0xc50] ;  /* 0x0003140000070ab9 */ /* 0x000fe20000000800 */
[----:B0-----:R-:W-:Y:S01]  /*0ff0*/  ISETP.NE.AND P2, PT, R205, 0x1, PT ;  /* 0x00000001cd00780c */ /* 0x001fe20003f45270 */
[----:B------:R-:W0:Y:S01]  /*1000*/  LDC R0, c[0x0][0x424] ;  /* 0x00010900ff007b82 */ /* 0x000e220000000800 */
[----:B------:R-:W-:Y:S01]  /*1010*/  UIMAD.WIDE.U32 UR4, UR8, UR4, URZ ;  /* 0x00000004080472a5 */ /* 0x000fe2000f8e003f */
[----:B------:R-:W-:Y:S01]  /*1020*/  IMAD.U32 R2, RZ, RZ, UR6 ;  /* 0x00000006ff027e24 */ /* 0x000fe2000f8e00ff */
[----:B------:R-:W-:-:S02]  /*1030*/  UMOV UR42, UR8 ;  /* 0x00000008002a7c82 */ /* 0x000fc40008000000 */
[----:B------:R-:W-:Y:S01]  /*1040*/  @UP0 USHF.R.U32.HI UR42, URZ, UR7, UR5 ;  /* 0x000000073f2a0299 */ /* 0x000fe20008011605 */
[----:B-1----:R-:W-:Y:S02]  /*1050*/  ISETP.GE.AND P1, PT, R9, 0x1, PT ;  /* 0x000000010900780c */ /* 0x002fe40003f26270 */
[----:B------:R-:W1:Y:S01]  /*1060*/  LDC R7, c[0x0][0x2f0] ;  /* 0x0000bc00ff077b82 */ /* 0x000e620000000800 */
[----:B------:R-:W-:-:S03]  /*1070*/  UIADD3 UR4, -UR42, URZ, URZ ;  /* 0x0000003f2a047290 */ /* 0x000fc6000fffe13f */
[----:B------:R-:W-:Y:S01]  /*1080*/  @P2 LOP3.LUT R16, R16, 0x100000, RZ, 0xfc, !PT ;  /* 0x0010000010102812 */ /* 0x000fe200078efcff */
[----:B------:R-:W-:Y:S01]  /*1090*/  UIMAD UR43, UR43, UR4, UR8 ;  /* 0x000000042b2b72a4 */ /* 0x000fe2000f8e0208 */
[----:B--2---:R-:W-:Y:S02]  /*10a0*/  IADD3 R5, -R6, 0x1, RZ ;  /* 0x0000000106057810 */ /* 0x004fe40007ffe1ff */
[----:B------:R-:W2:Y:S01]  /*10b0*/  @P2 LDC R3, c[0x0][0x44c] ;  /* 0x00011300ff032b82 */ /* 0x000ea20000000800 */
[----:B------:R-:W-:-:S04]  /*10c0*/  LOP3.LUT R16, R16, 0xfff7ffff, RZ, 0xc0, !PT ;  /* 0xfff7ffff10107812 */ /* 0x000fc800078ec0ff */
[----:B------:R-:W-:-:S03]  /*10d0*/  @P1 LOP3.LUT R16, R16, 0x80000, RZ, 0xfc, !PT ;  /* 0x0008000010101812 */ /* 0x000fc600078efcff */
[----:B------:R-:W3:Y:S01]  /*10e0*/  @P2 LDC R4, c[0x0][0x450] ;  /* 0x00011400ff042b82 */ /* 0x000ee20000000800 */
[----:B0-----:R-:W-:-:S05]  /*10f0*/  SEL R0, R0, 0x1, P0 ;  /* 0x0000000100007807 */ /* 0x001fca0000000000 */
[CC--:B-1----:R-:W-:Y:S02]  /*1100*/  IMAD R5, R0.reuse, R7.reuse, R5 ;  /* 0x0000000700057224 */ /* 0x0c2fe400078e0205 */
[----:B------:R-:W-:Y:S02]  /*1110*/  IMAD R17, R0, R7, RZ ;  /* 0x0000000700117224 */ /* 0x000fe400078e02ff */
[----:B--2---:R-:W-:-:S05]  /*1120*/  @P2 IMAD.HI.U32 R3, R3, UR6, RZ ;  /* 0x0000000603032c27 */ /* 0x004fca000f8e00ff */
[----:B---3--:R-:W-:-:S05]  /*1130*/  @P2 SHF.R.U32.HI R2, RZ, R4, R3 ;  /* 0x00000004ff022219 */ /* 0x008fca0000011603 */
[----:B------:R-:W-:-:S04]  /*1140*/  IMAD.IADD R11, R5, 0x1, R2 ;  /* 0x00000001050b7824 */ /* 0x000fc800078e0202 */
[----:B------:R-:W-:Y:S01]  /*1150*/  IMAD.IADD R2, R11, 0x1, R8 ;  /* 0x000000010b027824 */ /* 0x000fe200078e0208 */
[----:B------:R-:W-:Y:S06]  /*1160*/  @!P1 BRA `(.L_x_1874) ;  /* 0x0000000000409947 */ /* 0x000fec0003800000 */
[C---:B------:R-:W-:Y:S01]  /*1170*/  ISETP.GT.AND P0, PT, R11.reuse, RZ, PT ;  /* 0x000000ff0b00720c */ /* 0x040fe20003f04270 */
[----:B------:R-:W-:-:S12]  /*1180*/  VIADD R3, R11, 0xffffffff ;  /* 0xffffffff0b037836 */ /* 0x000fd80000000000 */
[----:B------:R-:W-:Y:S05]  /*1190*/  @P0 BRA `(.L_x_1875) ;  /* 0x00000000001c0947 */ /* 0x000fea0003800000 */
[----:B------:R-:W-:Y:S01]  /*11a0*/  ISETP.NE.AND P0, PT, R9, 0x1, PT ;  /* 0x000000010900780c */ /* 0x000fe20003f05270 */
[----:B------:R-:W-:-:S12]  /*11b0*/  IMAD.MOV R3, RZ, RZ, -R11 ;  /* 0x000000ffff037224 */ /* 0x000fd800078e0a0b */
[----:B------:R-:W0:Y:S02]  /*11c0*/  @P0 LDC.64 R4, c[0x0][0x9e8] ;  /* 0x00027a00ff040b82 */ /* 0x000e240000000a00 */
[----:B0-----:R-:W-:-:S05]  /*11d0*/  @P0 IMAD.HI.U32 R4, R3, R4, RZ ;  /* 0x0000000403040227 */ /* 0x001fca00078e00ff */
[----:B------:R-:W-:-:S04]  /*11e0*/  @P0 SHF.R.U32.HI R3, RZ, R5, R4 ;  /* 0x00000005ff030219 */ /* 0x000fc80000011604 */
[----:B------:R-:W-:Y:S01]  /*11f0*/  LOP3.LUT R3, RZ, R3, RZ, 0x33, !PT ;  /* 0x00000003ff037212 */ /* 0x000fe200078e33ff */
[----:B------:R-:W-:Y:S06]  /*1200*/  BRA `(.L_x_1876) ;  /* 0x0000000000107947 */ /* 0x000fec0003800000 */
.L_x_1875:
[----:B------:R-:W-:-:S13]  /*1210*/  ISETP.NE.AND P0, PT, R9, 0x1, PT ;  /* 0x000000010900780c */ /* 0x000fda0003f05270 */
[----:B------:R-:W0:Y:S02]  /*1220*/  @P0 LDC.64 R4, c[0x0][0x9e8] ;  /* 0x00027a00ff040b82 */ /* 0x000e240000000a00 */
[----:B0-----:R-:W-:-:S05]  /*1230*/  @P0 IMAD.HI.U32 R4, R3, R4, RZ ;  /* 0x0000000403040227 */ /* 0x001fca00078e00ff */
[----:B------:R-:W-:-:S07]  /*1240*/  @P0 SHF.R.U32.HI R3, RZ, R5, R4 ;  /* 0x00000005ff030219 */ /* 0x000fce0000011604 */
.L_x_1876:
[----:B------:R-:W-:-:S05]  /*1250*/  IMAD R3, R3, R9, R9 ;  /* 0x0000000903037224 */ /* 0x000fca00078e0209 */
[----:B------:R-:W-:-:S07]  /*1260*/  VIMNMX R2, R2, R3, PT ;  /* 0x0000000302027248 */ /* 0x000fce0003fe0100 */
.L_x_1874:
[----:B------:R-:W0:Y:S01]  /*1270*/  @P2 LDC R4, c[0x0][0x44c] ;  /* 0x00011300ff042b82 */ /* 0x000e220000000800 */
[----:B------:R-:W-:Y:S01]  /*1280*/  IMAD.U32 R3, RZ, RZ, UR41 ;  /* 0x00000029ff037e24 */ /* 0x000fe2000f8e00ff */
[----:B------:R-:W-:Y:S01]  /*1290*/  ULDC UR4, c[0x0][0x9dc] ;  /* 0x0002770000047ab9 */ /* 0x000fe20000000800 */
[-C--:B------:R-:W-:Y:S02]  /*12a0*/  IMAD R6, R0, R7.reuse, -R6 ;  /* 0x0000000700067224 */ /* 0x080fe400078e0a06 */
[----:B------:R-:W-:Y:S02]  /*12b0*/  VIADD R2, R2, 0x5f ;  /* 0x0000005f02027836 */ /* 0x000fe40000000000 */
[----:B------:R-:W-:Y:S01]  /*12c0*/  IMAD R0, R0, R7, 0x5f ;  /* 0x0000005f00007424 */ /* 0x000fe200078e0207 */
[----:B------:R-:W1:Y:S01]  /*12d0*/  @P2 LDC R5, c[0x0][0x450] ;  /* 0x00011400ff052b82 */ /* 0x000e620000000800 */
[----:B------:R-:W-:-:S04]  /*12e0*/  IMAD.HI R2, R2, 0x2aaaaaab, RZ ;  /* 0x2aaaaaab02027827 */ /* 0x000fc800078e02ff */
[----:B------:R-:W-:-:S04]  /*12f0*/  IMAD.HI R0, R0, 0x2aaaaaab, RZ ;  /* 0x2aaaaaab00007827 */ /* 0x000fc800078e02ff */
[----:B0-----:R-:W-:-:S05]  /*1300*/  @P2 IMAD.HI.U32 R4, R4, UR41, RZ ;  /* 0x0000002904042c27 */ /* 0x001fca000f8e00ff */
[----:B-1----:R-:W-:Y:S02]  /*1310*/  @P2 SHF.R.U32.HI R3, RZ, R5, R4 ;  /* 0x00000005ff032219 */ /* 0x002fe40000011604 */
[----:B------:R-:W-:-:S03]  /*1320*/  SHF.R.U32.HI R5, RZ, 0x1f, R2 ;  /* 0x0000001fff057819 */ /* 0x000fc60000011602 */
[----:B------:R-:W-:Y:S01]  /*1330*/  IMAD.IADD R6, R6, 0x1, R3 ;  /* 0x0000000106067824 */ /* 0x000fe200078e0203 */
[----:B------:R-:W-:Y:S02]  /*1340*/  SHF.R.U32.HI R3, RZ, 0x1f, R0 ;  /* 0x0000001fff037819 */ /* 0x000fe40000011600 */
[----:B------:R-:W-:Y:S01]  /*1350*/  LEA.HI.SX32 R176, R2, R5, 0x1c ;  /* 0x0000000502b07211 */ /* 0x000fe200078fe2ff */
[----:B------:R-:W-:Y:S01]  /*1360*/  VIADD R4, R6, -UR4 ;  /* 0x8000000406047c36 */ /* 0x000fe20008000000 */
[----:B------:R-:W-:-:S04]  /*1370*/  LEA.HI.SX32 R3, R0, R3, 0x1c ;  /* 0x0000000300037211 */ /* 0x000fc800078fe2ff */
[----:B------:R-:W-:Y:S02]  /*1380*/  R2UR UR4, R4 ;  /* 0x00000000040472ca */ /* 0x000fe400000e0000 */
[----:B------:R-:W-:Y:S01]  /*1390*/  VIMNMX R176, R3, R176, PT ;  /* 0x000000b003b07248 */ /* 0x000fe20003fe0100 */
[----:B------:R-:W-:-:S12]  /*13a0*/  @!P1 BRA `(.L_x_1877) ;  /* 0x0000000000449947 */ /* 0x000fd80003800000 */
[----:B------:R-:W-:-:S13]  /*13b0*/  ISETP.GT.AND P0, PT, R6, -0x1, PT ;  /* 0xffffffff0600780c */ /* 0x000fda0003f04270 */
[----:B------:R-:W-:Y:S05]  /*13c0*/  @P0 BRA `(.L_x_1878) ;  /* 0x00000000001c0947 */ /* 0x000fea0003800000 */
[----:B------:R-:W-:Y:S02]  /*13d0*/  ISETP.NE.AND P0, PT, R9, 0x1, PT ;  /* 0x000000010900780c */ /* 0x000fe40003f05270 */
[----:B------:R-:W-:-:S11]  /*13e0*/  LOP3.LUT R3, RZ, R6, RZ, 0x33, !PT ;  /* 0x00000006ff037212 */ /* 0x000fd600078e33ff */
[----:B------:R-:W0:Y:S02]  /*13f0*/  @P0 LDC.64 R4, c[0x0][0x9e8] ;  /* 0x00027a00ff040b82 */ /* 0x000e240000000a00 */
[----:B0-----:R-:W-:-:S05]  /*1400*/  @P0 IMAD.HI.U32 R0, R3, R4, RZ ;  /* 0x0000000403000227 */ /* 0x001fca00078e00ff */
[----:B------:R-:W-:-:S04]  /*1410*/  @P0 SHF.R.U32.HI R3, RZ, R5, R0 ;  /* 0x00000005ff030219 */ /* 0x000fc80000011600 */
[----:B------:R-:W-:Y:S01]  /*1420*/  LOP3.LUT R6, RZ, R3, RZ, 0x33, !PT ;  /* 0x00000003ff067212 */ /* 0x000fe200078e33ff */
[----:B------:R-:W-:Y:S06]  /*1430*/  BRA `(.L_x_1879) ;  /* 0x0000000000107947 */ /* 0x000fec0003800000 */
.L_x_1878:
[----:B------:R-:W-:-:S13]  /*1440*/  ISETP.NE.AND P0, PT, R9, 0x1, PT ;  /* 0x000000010900780c */ /* 0x000fda0003f05270 */
[----:B------:R-:W0:Y:S02]  /*1450*/  @P0 LDC.64 R2, c[0x0][0x9e8] ;  /* 0x00027a00ff020b82 */ /* 0x000e240000000a00 */
[----:B0-----:R-:W-:-:S05]  /*1460*/  @P0 IMAD.HI.U32 R0, R6, R2, RZ ;  /* 0x0000000206000227 */ /* 0x001fca00078e00ff */
[----:B------:R-:W-:-:S07]  /*1470*/  @P0 SHF.R.U32.HI R6, RZ, R3, R0 ;  /* 0x00000003ff060219 */ /* 0x000fce0000011600 */
.L_x_1879:
[----:B------:R-:W-:-:S05]  /*1480*/  IMAD R6, R6, R9, RZ ;  /* 0x0000000906067224 */ /* 0x000fca00078e02ff */
[----:B------:R-:W-:-:S13]  /*1490*/  R2UR UR5, R6 ;  /* 0x00000000060572ca */ /* 0x000fda00000e0000 */
[----:B------:R-:W-:-:S04]  /*14a0*/  UISETP.LT.AND UP0, UPT, UR4, UR5, UPT ;  /* 0x000000050400728c */ /* 0x000fc8000bf01270 */
[----:B------:R-:W-:-:S12]  /*14b0*/  USEL UR4, UR4, UR5, !UP0 ;  /* 0x0000000504047287 */ /* 0x000fd8000c000000 */
.L_x_1877:
[----:B------:R-:W-:Y:S01]  /*14c0*/  UIMAD.WIDE UR4, UR4, 0x2aaaaaab, URZ ;  /* 0x2aaaaaab040478a5 */ /* 0x000fe2000f8e023f */
[----:B------:R-:W-:Y:S02]  /*14d0*/  PLOP3.LUT P0, PT, PT, PT, PT, 0x80, 0x0 ;  /* 0x000000000000781c */ /* 0x000fe40003f0f070 */
[----:B------:R-:W-:Y:S01]  /*14e0*/  CS2R R2, SRZ ;  /* 0x0000000000027805 */ /* 0x000fe2000001ff00 */
[----:B------:R-:W-:Y:S01]  /*14f0*/  IMAD.MOV.U32 R0, RZ, RZ, RZ ;  /* 0x000000ffff007224 */ /* 0x000fe200078e00ff */
[----:B------:R-:W-:Y:S01]  /*1500*/  USHF.R.U32.HI UR4, URZ, 0x1f, UR5 ;  /* 0x0000001f3f047899 */ /* 0x000fe20008011605 */
[----:B------:R-:W-:Y:S02]  /*1510*/  CS2R R168, SRZ ;  /* 0x0000000000a87805 */ /* 0x000fe4000001ff00 */
[----:B------:R-:W-:Y:S02]  /*1520*/  CS2R R148, SRZ ;  /* 0x0000000000947805 */ /* 0x000fe4000001ff00 */
[----:B------:R-:W-:Y:S01]  /*1530*/  CS2R R166, SRZ ;  /* 0x0000000000a67805 */ /* 0x000fe2000001ff00 */
[----:B------:R-:W-:Y:S01]  /*1540*/  ULEA.HI.SX32 UR4, UR5, UR4, 0x1c ;  /* 0x0000000405047291 */ /* 0x000fe2000f8fe23f */
[----:B------:R-:W-:-:S02]  /*1550*/  CS2R R144, SRZ ;  /* 0x0000000000907805 */ /* 0x000fc4000001ff00 */
[----:B------:R-:W-:Y:S02]  /*1560*/  CS2R R164, SRZ ;  /* 0x0000000000a47805 */ /* 0x000fe4000001ff00 */
[----:B------:R-:W-:Y:S01]  /*1570*/  CS2R R140, SRZ ;  /* 0x00000000008c7805 */ /* 0x000fe2000001ff00 */
[----:B------:R-:W-:Y:S01]  /*1580*/  UISETP.LT.AND UP0, UPT, URZ, UR4, UPT ;  /* 0x000000043f00728c */ /* 0x000fe2000bf01270 */
[----:B------:R-:W-:Y:S02]  /*1590*/  CS2R R128, SRZ ;  /* 0x0000000000807805 */ /* 0x000fe4000001ff00 */
[----:B------:R-:W-:Y:S02]  /*15a0*/  CS2R R124, SRZ ;  /* 0x00000000007c7805 */ /* 0x000fe4000001ff00 */
[----:B------:R-:W-:Y:S01]  /*15b0*/  CS2R R136, SRZ ;  /* 0x0000000000887805 */ /* 0x000fe2000001ff00 */
[----:B------:R-:W-:Y:S01]  /*15c0*/  USEL UR44, URZ, UR4, !UP0 ;  /* 0x000000043f2c7287 */ /* 0x000fe2000c000000 */
[----:B------:R-:W-:-:S02]  /*15d0*/  CS2R R100, SRZ ;  /* 0x0000000000647805 */ /* 0x000fc4000001ff00 */
[----:B------:R-:W-:Y:S02]  /*15e0*/  CS2R R96, SRZ ;  /* 0x0000000000607805 */ /* 0x000fe4000001ff00 */
[----:B------:R-:W-:Y:S02]  /*15f0*/  CS2R R132, SRZ ;  /* 0x0000000000847805 */ /* 0x000fe4000001ff00 */
[----:B------:R-:W-:Y:S02]  /*1600*/  CS2R R92, SRZ ;  /* 0x00000000005c7805 */ /* 0x000fe4000001ff00 */
[----:B------:R-:W-:Y:S02]  /*1610*/  CS2R R88, SRZ ;  /* 0x0000000000587805 */ /* 0x000fe4000001ff00 */
[----:B------:R-:W-:Y:S02]  /*1620*/  ISETP.GT.AND P1, PT, R176, UR44, PT ;  /* 0x0000002cb0007c0c */ /* 0x000fe4000bf24270 */
        /* <DEDUP_REMOVED lines=49> */
[----:B------:R-:W-:Y:S01]  /*1940*/  CS2R R24, SRZ ;  /* 0x0000000000187805 */ /* 0x000fe2000001ff00 */
[----:B------:R-:W-:Y:S06]  /*1950*/  @!P1 BRA `(.L_x_1880) ;  /* 0x000000cc00cc9947 */ /* 0x000fec0003800000 */
        /* <DEDUP_REMOVED lines=31> */
.L_x_1881:
[----:B------:R-:W0:Y:S01]  /*1b50*/  S2R R3, SR_CgaCtaId ;  /* 0x0000000000037919 */ /* 0x000e220000008800 */
[----:B------:R-:W-:Y:S01]  /*1b60*/  ULEA.HI UR4, UR36, UR36, URZ, 0x1 ;  /* 0x0000002424047291 */ /* 0x000fe2000f8f083f */
[----:B------:R-:W-:Y:S01]  /*1b70*/  MOV R6, 0x400 ;  /* 0x0000040000067802 */ /* 0x000fe20000000f00 */
[----:B------:R-:W1:Y:S02]  /*1b80*/  S2R R2, SR_TID.X ;  /* 0x0000000000027919 */ /* 0x000e640000002100 */
[----:B------:R-:W-:-:S04]  /*1b90*/  ULOP3.LUT UR4, UR4, 0xfffffffe, URZ, 0xc0, !UPT ;  /* 0xfffffffe04047892 */ /* 0x000fc8000f8ec03f */
[----:B------:R-:W-:-:S06]  /*1ba0*/  UIADD3 UR4, UR36, -UR4, URZ ;  /* 0x8000000424047290 */ /* 0x000fcc000fffe03f */
[----:B------:R-:W-:Y:S01]  /*1bb0*/  IMAD.U32 R0, RZ, RZ, UR4 ;  /* 0x00000004ff007e24 */ /* 0x000fe2000f8e00ff */
[----:B0-----:R-:W-:-:S04]  /*1bc0*/  LEA R6, R3, R6, 0x18 ;  /* 0x0000000603067211 */ /* 0x001fc800078ec0ff */
[----:B------:R-:W-:Y:S02]  /*1bd0*/  SHF.L.U32 R3, R0, 0x1f, RZ ;  /* 0x0000001f00037819 */ /* 0x000fe400000006ff */
[----:B-1----:R-:W-:Y:S02]  /*1be0*/  SHF.R.U32.HI R2, RZ, 0x7, R2 ;  /* 0x00000007ff027819 */ /* 0x002fe40000011602 */
[----:B------:R-:W0:Y:S03]  /*1bf0*/  SYNCS.PHASECHK.TRANS64.TRYWAIT P0, [R6+URZ+0x22800], R3 ;  /* 0x02280003060075a7 */ /* 0x000e26000800017f */
[----:B------:R-:W-:Y:S01]  /*1c00*/  VIADD R7, R2, 0x8 ;  /* 0x0000000802077836 */ /* 0x000fe20000000000 */
[----:B0-----:R-:W-:Y:S06]  /*1c10*/  @!P0 BRA `(.L_x_1882) ;  /* 0x0000013400f88947 */ /* 0x001fec0003800000 */
.L_x_2046:
[----:B------:R-:W-:Y:S01]  /*1c20*/  IMAD.U32 R0, RZ, RZ, UR40 ;  /* 0x00000028ff007e24 */ /* 0x000fe2000f8e00ff */
[----:B------:R-:W-:Y:S05]  /*1c30*/  WARPSYNC.ALL ;  /* 0x0000000000007948 */ /* 0x000fea0003800000 */
[----:B------:R1:W-:Y:S01]  /*1c40*/  BAR.SYNC.DEFER_BLOCKING R7, 0x100 ;  /* 0x000400070000751d */ /* 0x0003e20000010000 */
[----:B------:R-:W-:-:S13]  /*1c50*/  ISETP.NE.AND P0, PT, R0, 0x3, PT ;  /* 0x000000030000780c */ /* 0x000fda0003f05270 */
[----:B-1----:R-:W-:Y:S05]  /*1c60*/  @!P0 BRA `(.L_x_1883) ;  /* 0x0000000000048947 */ /* 0x002fea0003800000 */
[----:B------:R-:W-:Y:S01]  /*1c70*/  BPT.TRAP 0x1 ;  /* 0x000000040000795c */ /* 0x000fe20000300000 */
.L_x_1883:
[----:B------:R-:W-:Y:S01]  /*1c80*/  R2UR UR24, R6 ;  /* 0x00000000061872ca */ /* 0x000fe200000e0000 */
[----:B------:R-:W-:-:S05]  /*1c90*/  IMAD.U32 R9, RZ, RZ, UR37 ;  /* 0x00000025ff097e24 */ /* 0x000fca000f8e00ff */
[----:B------:R-:W-:-:S07]  /*1ca0*/  SHF.L.U32 R9, R9, 0x1f, RZ ;  /* 0x0000001f09097819 */ /* 0x000fce00000006ff */
[----:B------:R-:W-:-:S09]  /*1cb0*/  ULEA UR24, UR38, UR24, 0x3 ;  /* 0x0000001826187291 */ /* 0x000fd2000f8e183f */
[----:B------:R1:W2:Y:S01]  /*1cc0*/  SYNCS.PHASECHK.TRANS64.TRYWAIT P1, [UR24+0x22830], R9 ;  /* 0x02283009ff0075a7 */ /* 0x0002a20008020158 */
[----:B------:R-:W-:Y:S05]  /*1cd0*/  @!P0 BRA `(.L_x_1884) ;  /* 0x0000000000048947 */ /* 0x000fea0003800000 */
[----:B------:R-:W-:Y:S01]  /*1ce0*/  BPT.TRAP 0x1 ;  /* 0x000000040000795c */ /* 0x000fe20000300000 */
.L_x_1884:
[----:B--2---:R-:W-:Y:S05]  /*1cf0*/  @P1 BRA `(.L_x_1885) ;  /* 0x0000000000081947 */ /* 0x004fea0003800000 */
[----:B------:R-:W2:Y:S02]  /*1d00*/  SYNCS.PHASECHK.TRANS64.TRYWAIT P1, [UR24+0x22830], R9 ;  /* 0x02283009ff0075a7 */ /* 0x000ea40008020158 */
[----:B--2---:R-:W-:Y:S05]  /*1d10*/  @!P1 BRA `(.L_x_1886) ;  /* 0x0000013400cc9947 */ /* 0x004fea0003800000 */
.L_x_1885:
[----:B------:R-:W-:Y:S01]  /*1d20*/  R2UR UR4, R6 ;  /* 0x00000000060472ca */ /* 0x000fe200000e0000 */
[----:B------:R-:W-:Y:S01]  /*1d30*/  ULOP3.LUT UR20, UR45, 0x10000, URZ, 0xfc, !UPT ;  /* 0x000100002d147892 */ /* 0x000fe2000f8efc3f */
[----:B------:R-:W-:Y:S01]  /*1d40*/  WARPGROUP.ARRIVE ;  /* 0x00000000000079c5 */ /* 0x000fe20000000000 */
[----:B------:R-:W-:Y:S01]  /*1d50*/  UMOV UR21, 0x40000040 ;  /* 0x4000004000157882 */ /* 0x000fe20000000000 */
[----:B------:R-:W-:Y:S01]  /*1d60*/  UMOV UR23, 0x40000040 ;  /* 0x4000004000177882 */ /* 0x000fe20000000000 */
[----:B------:R-:W-:-:S03]  /*1d70*/  UIADD3 UR8, UR20, 0x2, URZ ;  /* 0x0000000214087890 */ /* 0x000fc6000fffe03f */
[----:B--2---:R-:W2:Y:S01]  /*1d80*/  S2R R0, SR_TID.X ;  /* 0x0000000000007919 */ /* 0x004ea20000002100 */
[----:B------:R-:W-:Y:S01]  /*1d90*/  UMOV UR9, 0x40000040 ;  /* 0x4000004000097882 */ /* 0x000fe20000000000 */
[----:B------:R-:W-:Y:S01]  /*1da0*/  UMOV UR11, 0x40000040 ;  /* 0x40000040000b7882 */ /* 0x000fe20000000000 */
[----:B------:R-:W-:Y:S01]  /*1db0*/  UIADD3 UR12, UR20, 0x4, URZ ;  /* 0x00000004140c7890 */ /* 0x000fe2000fffe03f */
[----:B------:R-:W-:Y:S01]  /*1dc0*/  UMOV UR13, 0x40000040 ;  /* 0x40000040000d7882 */ /* 0x000fe20000000000 */
[----:B------:R-:W-:Y:S01]  /*1dd0*/  UMOV UR15, 0x40000040 ;  /* 0x40000040000f7882 */ /* 0x000fe20000000000 */
[----:B------:R-:W-:Y:S02]  /*1de0*/  UIADD3 UR4, UR4, 0x1c400, URZ ;  /* 0x0001c40004047890 */ /* 0x000fe4000fffe03f */
[----:B------:R-:W-:Y:S02]  /*1df0*/  UIADD3 UR16, UR20, 0x6, URZ ;  /* 0x0000000614107890 */ /* 0x000fe4000fffe03f */
[----:B------:R-:W-:Y:S01]  /*1e00*/  USHF.R.U32.HI UR4, URZ, 0x4, UR4 ;  /* 0x000000043f047899 */ /* 0x000fe20008011604 */
[----:B------:R-:W-:Y:S01]  /*1e10*/  UMOV UR17, 0x40000040 ;  /* 0x4000004000117882 */ /* 0x000fe20000000000 */
[----:B------:R-:W-:-:S02]  /*1e20*/  UMOV UR19, 0x40000040 ;  /* 0x4000004000137882 */ /* 0x000fc40000000000 */
[----:B------:R-:W-:-:S04]  /*1e30*/  ULOP3.LUT UR4, UR4, 0x3fff, URZ, 0xc0, !UPT ;  /* 0x00003fff04047892 */ /* 0x000fc8000f8ec03f */
[----:B------:R-:W-:-:S04]  /*1e40*/  ULOP3.LUT UR4, UR4, 0x10000, URZ, 0xfc, !UPT ;  /* 0x0001000004047892 */ /* 0x000fc8000f8efc3f */
[----:B------:R-:W-:-:S04]  /*1e50*/  UIMAD UR22, UR38, 0x300, UR4 ;  /* 0x00000300261678a4 */ /* 0x000fc8000f8e0204 */
[----:B------:R-:W-:Y:S02]  /*1e60*/  UIADD3 UR10, UR22, 0x2, URZ ;  /* 0x00000002160a7890 */ /* 0x000fe4000fffe03f */
[----:B------:R-:W-:Y:S02]  /*1e70*/  UIADD3 UR14, UR22, 0x4, URZ ;  /* 0x00000004160e7890 */ /* 0x000fe4000fffe03f */
[----:B------:R-:W-:Y:S02]  /*1e80*/  UIADD3 UR18, UR22, 0x6, URZ ;  /* 0x0000000616127890 */ /* 0x000fe4000fffe03f */
[----:B------:R-:W-:Y:S01]  /*1e90*/  HGMMA.64x96x16.F32.BF16 R24, gdesc[UR20], RZ, !UPT, gsb0 ;  /* 0x01600000141879f0 */ /* 0x000fe2000c0018ff */
[----:B--2---:R-:W-:-:S04]  /*1ea0*/  SHF.R.U32.HI R0, RZ, 0x7, R0 ;  /* 0x00000007ff007819 */ /* 0x004fc80000011600 */
        /* <DEDUP_REMOVED lines=14> */
.L_x_1887:
[----:B------:R-:W-:Y:S01]  /*1f90*/  ISETP.NE.AND P2, PT, R205, 0x1, PT ;  /* 0x00000001cd00780c */ /* 0x000fe20003f45270 */
[----:B------:R-:W2:Y:S01]  /*1fa0*/  S2UR UR6, SR_CgaCtaId ;  /* 0x00000000000679c3 */ /* 0x000ea20000008800 */
[----:B------:R-:W-:Y:S01]  /*1fb0*/  ULDC UR7, c[0x0][0x9d8] ;  /* 0x0002760000077ab9 */ /* 0x000fe20000000800 */
[----:B------:R-:W-:Y:S02]  /*1fc0*/  VIADD R8, R22, UR41 ;  /* 0x0000002916087c36 */ /* 0x000fe40008000000 */
[----:B------:R-:W-:Y:S01]  /*1fd0*/  FMUL.FTZ R25, R25, UR7 ;  /* 0x0000000719197c20 */ /* 0x000fe20008410000 */
[----:B------:R-:W-:Y:S01]  /*1fe0*/  UIADD3 UR5, UR24, 0x22840, URZ ;  /* 0x0002284018057890 */ /* 0x000fe2000fffe03f */
[----:B------:R-:W-:Y:S01]  /*1ff0*/  FMUL.FTZ R33, R33, UR7 ;  /* 0x0000000721217c20 */ /* 0x000fe20008410000 */
[----:B------:R-:W-:Y:S01]  /*2000*/  IMAD R14, R176, -0x60, R17 ;  /* 0xffffffa0b00e7824 */ /* 0x000fe200078e0211 */
[----:B------:R3:W4:Y:S01]  /*2010*/  MUFU.TANH R20, R25 ;  /* 0x0000001900147308 */ /* 0x0007220000002400 */
[----:B------:R-:W-:Y:S01]  /*2020*/  FMUL.FTZ R4, R26, UR7 ;  /* 0x000000071a047c20 */ /* 0x000fe20008410000 */
[----:B------:R-:W-:Y:S01]  /*2030*/  FMUL.FTZ R0, R27, UR7 ;  /* 0x000000071b007c20 */ /* 0x000fe20008410000 */
[----:B------:R-:W-:Y:S01]  /*2040*/  FMUL.FTZ R10, R31, UR7 ;  /* 0x000000071f0a7c20 */ /* 0x000fe20008410000 */
[----:B------:R-:W-:Y:S01]  /*2050*/  FMUL.FTZ R15, R24, UR7 ;  /* 0x00000007180f7c20 */ /* 0x000fe20008410000 */
[----:B------:R-:W5:Y:S01]  /*2060*/  @P2 LDC R13, c[0x0][0x44c] ;  /* 0x00011300ff0d2b82 */ /* 0x000f620000000800 */
[----:B------:R-:W-:Y:S01]  /*2070*/  FMUL.FTZ R28, R28, UR7 ;  /* 0x000000071c1c7c20 */ /* 0x000fe20008410000 */
[----:B------:R-:W-:Y:S01]  /*2080*/  FMUL.FTZ R29, R29, UR7 ;  /* 0x000000071d1d7c20 */ /* 0x000fe20008410000 */
[----:B------:R0:W1:Y:S01]  /*2090*/  MUFU.TANH R26, R33 ;  /* 0x00000021001a7308 */ /* 0x0000620000002400 */
[----:B---3--:R-:W-:Y:S01]  /*20a0*/  FMUL.FTZ R25, R34, UR7 ;  /* 0x0000000722197c20 */ /* 0x008fe20008410000 */
[----:B------:R-:W-:-:S02]  /*20b0*/  IMAD.MOV.U32 R34, RZ, RZ, R8 ;  /* 0x000000ffff227224 */ /* 0x000fc400078e0008 */
[----:B------:R-:W-:Y:S01]  /*20c0*/  FMUL.FTZ R2, R30, UR7 ;  /* 0x000000071e027c20 */ /* 0x000fe20008410000 */
[----:B------:R-:W-:Y:S01]  /*20d0*/  FMUL.FTZ R32, R32, UR7 ;  /* 0x0000000720207c20 */ /* 0x000fe20008410000 */
[----:B------:R-:W3:Y:S01]  /*20e0*/  @P2 LDC R21, c[0x0][0x450] ;  /* 0x00011400ff152b82 */ /* 0x000ee20000000800 */
[----:B------:R-:W-:Y:S01]  /*20f0*/  FMUL.FTZ R27, R35, UR7 ;  /* 0x00000007231b7c20 */ /* 0x000fe20008410000 */
[----:B------:R-:W-:Y:S01]  /*2100*/  FMUL.FTZ R37, R37, UR7 ;  /* 0x0000000725257c20 */ /* 0x000fe20008410000 */
[----:B------:R-:W-:Y:S01]  /*2110*/  FMUL.FTZ R31, R38, UR7 ;  /* 0x00000007261f7c20 */ /* 0x000fe20008410000 */
[----:B--2---:R-:W-:Y:S01]  /*2120*/  UPRMT UR5, UR6, 0x654, UR5 ;  /* 0x0000065406057896 */ /* 0x004fe20008000005 */
[----:B0-----:R-:W-:Y:S01]  /*2130*/  FMUL.FTZ R33, R39, UR7 ;  /* 0x0000000727217c20 */ /* 0x001fe20008410000 */
[----:B------:R-:W-:Y:S01]  /*2140*/  FMUL.FTZ R40, R40, UR7 ;  /* 0x0000000728287c20 */ /* 0x000fe20008410000 */
        /* <DEDUP_REMOVED lines=9> */
[----:B-----5:R-:W-:-:S04]  /*21e0*/  @P2 IMAD.HI.U32 R12, R8, R13, RZ ;  /* 0x0000000d080c2227 */ /* 0x020fc800078e00ff */
[----:B------:R-:W-:Y:S01]  /*21f0*/  FMUL.FTZ R50, R50, UR7 ;  /* 0x0000000732327c20 */ /* 0x000fe20008410000 */
[----:B------:R-:W0:Y:S01]  /*2200*/  LDC R8, c[0x0][0x288] ;  /* 0x0000a200ff087b82 */ /* 0x000e220000000800 */
[----:B------:R-:W-:Y:S01]  /*2210*/  FMUL.FTZ R51, R51, UR7 ;  /* 0x0000000733337c20 */ /* 0x000fe20008410000 */
[----:B------:R-:W-:Y:S01]  /*2220*/  FMUL.FTZ R52, R52, UR7 ;  /* 0x0000000734347c20 */ /* 0x000fe20008410000 */
[----:B------:R-:W-:Y:S01]  /*2230*/  FMUL.FTZ R53, R53, UR7 ;  /* 0x0000000735357c20 */ /* 0x000fe20008410000 */
[----:B------:R-:W-:Y:S01]  /*2240*/  FMUL.FTZ R54, R54, UR7 ;  /* 0x0000000736367c20 */ /* 0x000fe20008410000 */
[----:B------:R-:W-:Y:S01]  /*2250*/  FMUL.FTZ R55, R55, UR7 ;  /* 0x0000000737377c20 */ /* 0x000fe20008410000 */
[----:B---3--:R-:W-:Y:S01]  /*2260*/  @P2 SHF.R.U32.HI R34, RZ, R21, R12 ;  /* 0x00000015ff222219 */ /* 0x008fe2000001160c */
[----:B------:R-:W-:Y:S01]  /*2270*/  FMUL.FTZ R56, R56, UR7 ;  /* 0x0000000738387c20 */ /* 0x000fe20008410000 */
[----:B------:R-:W-:Y:S01]  /*2280*/  FMUL.FTZ R57, R57, UR7 ;  /* 0x0000000739397c20 */ /* 0x000fe20008410000 */
[----:B------:R-:W-:Y:S01]  /*2290*/  FMUL.FTZ R58, R58, UR7 ;  /* 0x000000073a3a7c20 */ /* 0x000fe20008410000 */
[----:B------:R-:W-:Y:S01]  /*22a0*/  FMUL.FTZ R59, R59, UR7 ;  /* 0x000000073b3b7c20 */ /* 0x000fe20008410000 */
[----:B------:R-:W2:Y:S01]  /*22b0*/  SHFL.IDX PT, R73, R34, RZ, 0x1c1f ;  /* 0x001c1fff22497589 */ /* 0x000ea200000e0000 */
        /* <DEDUP_REMOVED lines=12> */
[----:B------:R-:W-:Y:S01]  /*2380*/  VIADD R21, R14, 0x61 ;  /* 0x000000610e157836 */ /* 0x000fe20000000000 */
[----:B------:R-:W-:Y:S01]  /*2390*/  LOP3.LUT P1, RZ, R16, 0x80000, RZ, 0xc0, !PT ;  /* 0x0008000010ff7812 */ /* 0x000fe2000782c0ff */
[----:B------:R3:W0:Y:S01]  /*23a0*/  MUFU.TANH R24, R29 ;  /* 0x0000001d00187308 */ /* 0x0006220000002400 */
[----:B------:R-:W-:Y:S01]  /*23b0*/  ULDC UR15, c[0x0][0x9dc] ;  /* 0x00027700000f7ab9 */ /* 0x000fe20000000800 */
[----:B------:R-:W-:Y:S01]  /*23c0*/  SYNCS.ARRIVE.TRANS64.RED.A1T0 RZ, [UR5], RZ ;  /* 0x000000ffffff79a7 */ /* 0x000fe20008100405 */
[----:B------:R-:W-:Y:S01]  /*23d0*/  ULOP3.LUT UR5, URZ, UR15, URZ, 0x33, !UPT ;  /* 0x0000000f3f057292 */ /* 0x000fe2000f8e333f */
[----:B------:R-:W-:Y:S01]  /*23e0*/  IMAD.MOV.U32 R35, RZ, RZ, -0x60 ;  /* 0xffffffa0ff237424 */ /* 0x000fe200078e00ff */
[----:B------:R-:W-:Y:S01]  /*23f0*/  ULDC UR11, c[0x0][0x9e0] ;  /* 0x00027800000b7ab9 */ /* 0x000fe20000000800 */
[----:B------:R-:W-:-:S02]  /*2400*/  FMUL.FTZ R36, R36, UR7 ;  /* 0x0000000724247c20 */ /* 0x000fc40008410000 */
[----:B------:R-:W1:Y:S01]  /*2410*/  MUFU.TANH R15, R15 ;  /* 0x0000000f000f7308 */ /* 0x000e620000002400 */
[----:B---3--:R-:W-:Y:S02]  /*2420*/  IMAD R29, R18, -0x2, R21 ;  /* 0xfffffffe121d7824 */ /* 0x008fe400078e0215 */
[----:B------:R-:W-:Y:S02]  /*2430*/  VIADD R21, R14, 0x60 ;  /* 0x000000600e157836 */ /* 0x000fe40000000000 */
[----:B0-----:R-:W-:Y:S02]  /*2440*/  IMAD.IADD R29, R29, 0x1, -R8 ;  /* 0x000000011d1d7824 */ /* 0x001fe400078e0a08 */
[----:B------:R-:W-:Y:S01]  /*2450*/  IMAD R38, R18, -0x2, R21 ;  /* 0xfffffffe12267824 */ /* 0x000fe200078e0215 */
[----:B------:R-:W0:Y:S01]  /*2460*/  MUFU.TANH R4, R4 ;  /* 0x0000000400047308 */ /* 0x000e220000002400 */
[----:B------:R-:W-:Y:S02]  /*2470*/  VIADD R39, R29, UR11 ;  /* 0x0000000b1d277c36 */ /* 0x000fe40008000000 */
[----:B------:R-:W-:-:S02]  /*2480*/  IMAD R67, R176, R35, 0x60 ;  /* 0x00000060b0437424 */ /* 0x000fc400078e0223 */
[----:B------:R-:W-:Y:S01]  /*2490*/  VIADD R66, R29, UR5 ;  /* 0x000000051d427c36 */ /* 0x000fe20008000000 */
[----:B--2---:R-:W-:Y:S01]  /*24a0*/  VIADDMNMX R35, R73, R39, R38, PT ;  /* 0x0000002749237246 */ /* 0x004fe20003800126 */
[----:B------:R-:W-:Y:S01]  /*24b0*/  IMAD R70, R18, -0x2, R67 ;  /* 0xfffffffe12467824 */ /* 0x000fe200078e0243 */
[----:B------:R-:W2:Y:S08]  /*24c0*/  MUFU.TANH R0, R0 ;  /* 0x0000000000007308 */ /* 0x000eb00000002400 */
[----:B------:R-:W3:Y:S08]  /*24d0*/  MUFU.TANH R28, R28 ;  /* 0x0000001c001c7308 */ /* 0x000ef00000002400 */
        /* <DEDUP_REMOVED lines=40> */
[----:B------:R5:W0:Y:S02]  /*2760*/  MUFU.TANH R30, R36 ;  /* 0x00000024001e7308 */ /* 0x000a240000002400 */
[----:B-----5:R-:W-:Y:S01]  /*2770*/  IMAD.IADD R36, R66, 0x1, R73 ;  /* 0x0000000142247824 */ /* 0x020fe200078e0249 */
[----:B-1234-:R-:W-:Y:S06]  /*2780*/  @!P1 BRA `(.L_x_1888) ;  /* 0x00000000005c9947 */ /* 0x01efec0003800000 */
[----:B------:R-:W-:Y:S01]  /*2790*/  IADD3 R21, R17, -R8, R73 ;  /* 0x8000000811157210 */ /* 0x000fe20007ffe049 */
[----:B------:R-:W-:Y:S03]  /*27a0*/  BSSY B0, `(.L_x_1889) ;  /* 0x0000012000007945 */ /* 0x000fe60003800000 */
[----:B------:R-:W-:-:S13]  /*27b0*/  ISETP.GT.AND P1, PT, R21, -0x1, PT ;  /* 0xffffffff1500780c */ /* 0x000fda0003f24270 */
[----:B------:R-:W-:Y:S05]  /*27c0*/  @P1 BRA `(.L_x_1890) ;  /* 0x0000000000241947 */ /* 0x000fea0003800000 */
[----:B------:R-:W-:Y:S01]  /*27d0*/  ULDC UR5, c[0x0][0x9e4] ;  /* 0x0002790000057ab9 */ /* 0x000fe20000000800 */
[----:B------:R-:W-:Y:S01]  /*27e0*/  LOP3.LUT R21, RZ, R21, RZ, 0x33, !PT ;  /* 0x00000015ff157212 */ /* 0x000fe200078e33ff */
[----:B------:R-:W-:-:S05]  /*27f0*/  IMAD.U32 R72, RZ, RZ, UR5 ;  /* 0x00000005ff487e24 */ /* 0x000fca000f8e00ff */
[----:B------:R-:W-:-:S13]  /*2800*/  ISETP.NE.AND P1, PT, R72, 0x1, PT ;  /* 0x000000014800780c */ /* 0x000fda0003f25270 */
[----:B------:R-:W1:Y:S02]  /*2810*/  @P1 LDC.64 R74, c[0x0][0x9e8] ;  /* 0x00027a00ff4a1b82 */ /* 0x000e640000000a00 */
[----:B-1----:R-:W-:-:S05]  /*2820*/  @P1 IMAD.HI.U32 R14, R21, R74, RZ ;  /* 0x0000004a150e1227 */ /* 0x002fca00078e00ff */
[----:B------:R-:W-:-:S04]  /*2830*/  @P1 SHF.R.U32.HI R21, RZ, R75, R14 ;  /* 0x0000004bff151219 */ /* 0x000fc8000001160e */
[----:B------:R-:W-:Y:S01]  /*2840*/  LOP3.LUT R21, RZ, R21, RZ, 0x33, !PT ;  /* 0x00000015ff157212 */ /* 0x000fe200078e33ff */
[----:B------:R-:W-:Y:S06]  /*2850*/  BRA `(.L_x_1891) ;  /* 0x0000000000187947 */ /* 0x000fec0003800000 */
.L_x_1890:
[----:B------:R-:W-:Y:S02]  /*2860*/  ULDC UR5, c[0x0][0x9e4] ;  /* 0x0002790000057ab9 */ /* 0x000fe40000000800 */
[----:B------:R-:W-:-:S05]  /*2870*/  IMAD.U32 R72, RZ, RZ, UR5 ;  /* 0x00000005ff487e24 */ /* 0x000fca000f8e00ff */
[----:B------:R-:W-:-:S13]  /*2880*/  ISETP.NE.AND P1, PT, R72, 0x1, PT ;  /* 0x000000014800780c */ /* 0x000fda0003f25270 */
[----:B------:R-:W1:Y:S02]  /*2890*/  @P1 LDC.64 R74, c[0x0][0x9e8] ;  /* 0x00027a00ff4a1b82 */ /* 0x000e640000000a00 */
[----:B-1----:R-:W-:-:S05]  /*28a0*/  @P1 IMAD.HI.U32 R14, R21, R74, RZ ;  /* 0x0000004a150e1227 */ /* 0x002fca00078e00ff */
[----:B------:R-:W-:-:S07]  /*28b0*/  @P1 SHF.R.U32.HI R21, RZ, R75, R14 ;  /* 0x0000004bff151219 */ /* 0x000fce000001160e */
.L_x_1891:
[----:B------:R-:W-:Y:S05]  /*28c0*/  BSYNC B0 ;  /* 0x0000000000007941 */ /* 0x000fea0003800000 */
.L_x_1889:
[----:B------:R-:W-:-:S05]  /*28d0*/  IMAD R21, R21, R72, R70 ;  /* 0x0000004815157224 */ /* 0x000fca00078e0246 */
[----:B------:R-:W-:Y:S02]  /*28e0*/  VIADDMNMX R35, R21, R72, R35, PT ;  /* 0x0000004815237246 */ /* 0x000fe40003800123 */
[----:B------:R-:W-:-:S07]  /*28f0*/  VIMNMX R36, R36, R21, !PT ;  /* 0x0000001524247248 */ /* 0x000fce0007fe0100 */
.L_x_1888:
[C---:B------:R-:W-:Y:S02]  /*2900*/  ISETP.GE.AND P6, PT, R67.reuse, 0x9, PT ;  /* 0x000000094300780c */ /* 0x040fe40003fc6270 */
[----:B------:R-:W-:Y:S02]  /*2910*/  ISETP.GE.AND P1, PT, R67, 0x2, PT ;  /* 0x000000024300780c */ /* 0x000fe40003f26270 */
[C---:B------:R-:W-:Y:S02]  /*2920*/  ISETP.GT.AND P2, PT, R36.reuse, 0x8, !P6 ;  /* 0x000000082400780c */ /* 0x040fe40007744270 */
[----:B------:R-:W-:Y:S02]  /*2930*/  ISETP.GT.AND P3, PT, R36, 0x1, !P1 ;  /* 0x000000012400780c */ /* 0x000fe40004f64270 */
[----:B------:R-:W-:Y:S02]  /*2940*/  ISETP.LT.OR P2, PT, R35, 0x9, P2 ;  /* 0x000000092300780c */ /* 0x000fe40001741670 */
[----:B------:R-:W-:-:S02]  /*2950*/  ISETP.GE.AND P4, PT, R67, 0xa, PT ;  /* 0x0000000a4300780c */ /* 0x000fc40003f86270 */
[----:B------:R-:W-:Y:S02]  /*2960*/  FSEL R74, R28, -INF , !P2 ;  /* 0xff8000001c4a7808 */ /* 0x000fe40005000000 */
[C---:B------:R-:W-:Y:S02]  /*2970*/  ISETP.LT.OR P3, PT, R35.reuse, 0x2, P3 ;  /* 0x000000022300780c */ /* 0x040fe40001f61670 */
[----:B------:R-:W-:Y:S02]  /*2980*/  ISETP.GT.AND P2, PT, R36, 0x9, !P4 ;  /* 0x000000092400780c */ /* 0x000fe40006744270 */
[----:B------:R-:W-:Y:S02]  /*2990*/  FSEL R72, R20, -INF , !P3 ;  /* 0xff80000014487808 */ /* 0x000fe40005800000 */
[----:B------:R-:W-:Y:S02]  /*29a0*/  ISETP.LT.OR P2, PT, R35, 0xa, P2 ;  /* 0x0000000a2300780c */ /* 0x000fe40001741670 */
[----:B------:R-:W-:-:S02]  /*29b0*/  ISETP.GE.AND P3, PT, R67, 0x11, PT ;  /* 0x000000114300780c */ /* 0x000fc40003f66270 */
[----:B------:R-:W-:Y:S02]  /*29c0*/  FSEL R76, R24, -INF , !P2 ;  /* 0xff800000184c7808 */ /* 0x000fe40005000000 */
[----:B------:R-:W-:Y:S02]  /*29d0*/  ISETP.GT.AND P2, PT, R36, 0x10, !P3 ;  /* 0x000000102400780c */ /* 0x000fe40005f44270 */
[----:B------:R-:W-:Y:S02]  /*29e0*/  P2R R73, PR, RZ, 0x8 ;  /* 0x00000008ff497803 */ /* 0x000fe40000000000 */
[----:B------:R-:W-:Y:S02]  /*29f0*/  ISETP.LT.OR P2, PT, R35, 0x11, P2 ;  /* 0x000000112300780c */ /* 0x000fe40001741670 */
[----:B------:R-:W-:Y:S02]  /*2a00*/  ISETP.GE.AND P3, PT, R67, 0x12, PT ;  /* 0x000000124300780c */ /* 0x000fe40003f66270 */
[----:B0-----:R-:W-:-:S02]  /*2a10*/  FSEL R78, R32, -INF , !P2 ;  /* 0xff800000204e7808 */ /* 0x001fc40005000000 */
[----:B------:R-:W-:Y:S02]  /*2a20*/  ISETP.GT.AND P2, PT, R36, 0x11, !P3 ;  /* 0x000000112400780c */ /* 0x000fe40005f44270 */
[----:B------:R-:W-:Y:S02]  /*2a30*/  P2R R75, PR, RZ, 0x8 ;  /* 0x00000008ff4b7803 */ /* 0x000fe40000000000 */
[----:B------:R-:W-:Y:S02]  /*2a40*/  ISETP.LT.OR P2, PT, R35, 0x12, P2 ;  /* 0x000000122300780c */ /* 0x000fe40001741670 */
[----:B------:R-:W-:Y:S02]  /*2a50*/  ISETP.GE.AND P3, PT, R67, 0x19, PT ;  /* 0x000000194300780c */ /* 0x000fe40003f66270 */
[----:B------:R-:W-:Y:S02]  /*2a60*/  FSEL R80, R26, -INF , !P2 ;  /* 0xff8000001a507808 */ /* 0x000fe40005000000 */
[----:B------:R-:W-:-:S02]  /*2a70*/  ISETP.GT.AND P2, PT, R36, 0x18, !P3 ;  /* 0x000000182400780c */ /* 0x000fc40005f44270 */
[----:B------:R-:W-:Y:S02]  /*2a80*/  P2R R77, PR, RZ, 0x8 ;  /* 0x00000008ff4d7803 */ /* 0x000fe40000000000 */
[----:B------:R-:W-:Y:S02]  /*2a90*/  ISETP.LT.OR P2, PT, R35, 0x19, P2 ;  /* 0x000000192300780c */ /* 0x000fe40001741670 */
[----:B------:R-:W-:Y:S02]  /*2aa0*/  ISETP.GE.AND P3, PT, R67, 0x1a, PT ;  /* 0x0000001a4300780c */ /* 0x000fe40003f66270 */
[----:B------:R-:W-:Y:S02]  /*2ab0*/  FSEL R82, R30, -INF , !P2 ;  /* 0xff8000001e527808 */ /* 0x000fe40005000000 */
[----:B------:R-:W-:Y:S02]  /*2ac0*/  ISETP.GT.AND P2, PT, R36, 0x19, !P3 ;  /* 0x000000192400780c */ /* 0x000fe40005f44270 */
[----:B------:R-:W-:-:S02]  /*2ad0*/  P2R R79, PR, RZ, 0x8 ;  /* 0x00000008ff4f7803 */ /* 0x000fc40000000000 */
[----:B------:R-:W-:Y:S02]  /*2ae0*/  ISETP.LT.OR P2, PT, R35, 0x1a, P2 ;  /* 0x0000001a2300780c */ /* 0x000fe40001741670 */
[----:B------:R-:W-:Y:S02]  /*2af0*/  ISETP.GE.AND P3, PT, R67, 0x21, PT ;  /* 0x000000214300780c */ /* 0x000fe40003f66270 */
[----:B------:R-:W-:Y:S02]  /*2b00*/  FSEL R84, R37, -INF , !P2 ;  /* 0xff80000025547808 */ /* 0x000fe40005000000 */
[----:B------:R-:W-:Y:S01]  /*2b10*/  ISETP.GT.AND P2, PT, R36, 0x20, !P3 ;  /* 0x000000202400780c */ /* 0x000fe20005f44270 */
[----:B------:R-:W0:Y:S01]  /*2b20*/  SHFL.IDX PT, R37, R34, 0x1, 0x1c1f ;  /* 0x003c1f0022257f89 */ /* 0x000e2200000e0000 */
[----:B------:R-:W-:Y:S02]  /*2b30*/  P2R R81, PR, RZ, 0x8 ;  /* 0x00000008ff517803 */ /* 0x000fe40000000000 */
[----:B------:R-:W-:-:S02]  /*2b40*/  ISETP.LT.OR P2, PT, R35, 0x21, P2 ;  /* 0x000000212300780c */ /* 0x000fc40001741670 */
[----:B------:R-:W-:Y:S02]  /*2b50*/  ISETP.GE.AND P3, PT, R67, 0x22, PT ;  /* 0x000000224300780c */ /* 0x000fe40003f66270 */
[----:B------:R-:W-:Y:S02]  /*2b60*/  FSEL R86, R40, -INF , !P2 ;  /* 0xff80000028567808 */ /* 0x000fe40005000000 */
[----:B------:R-:W-:Y:S02]  /*2b70*/  ISETP.GT.AND P2, PT, R36, 0x21, !P3 ;  /* 0x000000212400780c */ /* 0x000fe40005f44270 */
[----:B------:R-:W-:Y:S02]  /*2b80*/  P2R R83, PR, RZ, 0x8 ;  /* 0x00000008ff537803 */ /* 0x000fe40000000000 */
[----:B------:R-:W-:Y:S02]  /*2b90*/  ISETP.LT.OR P2, PT, R35, 0x22, P2 ;  /* 0x000000222300780c */ /* 0x000fe40001741670 */
[----:B------:R-:W-:-:S02]  /*2ba0*/  ISETP.GE.AND P3, PT, R67, 0x29, PT ;  /* 0x000000294300780c */ /* 0x000fc40003f66270 */
[----:B------:R-:W-:Y:S02]  /*2bb0*/  FSEL R88, R41, -INF , !P2 ;  /* 0xff80000029587808 */ /* 0x000fe40005000000 */
[----:B------:R-:W-:Y:S02]  /*2bc0*/  ISETP.GT.AND P2, PT, R36, 0x28, !P3 ;  /* 0x000000282400780c */ /* 0x000fe40005f44270 */
[----:B------:R-:W-:Y:S02]  /*2bd0*/  P2R R85, PR, RZ, 0x8 ;  /* 0x00000008ff557803 */ /* 0x000fe40000000000 */
[----:B------:R-:W-:Y:S02]  /*2be0*/  ISETP.LT.OR P2, PT, R35, 0x29, P2 ;  /* 0x000000292300780c */ /* 0x000fe40001741670 */
[----:B------:R-:W-:Y:S02]  /*2bf0*/  ISETP.GE.AND P3, PT, R67, 0x2a, PT ;  /* 0x0000002a4300780c */ /* 0x000fe40003f66270 */
[----:B------:R-:W-:-:S02]  /*2c00*/  FSEL R90, R44, -INF , !P2 ;  /* 0xff8000002c5a7808 */ /* 0x000fc40005000000 */
[C---:B------:R-:W-:Y:S02]  /*2c10*/  ISETP.GT.AND P2, PT, R36.reuse, 0x29, !P3 ;  /* 0x000000292400780c */ /* 0x040fe40005f44270 */
        /* <DEDUP_REMOVED lines=14> */
[----:B------:R-:W-:Y:S02]  /*2d00*/  ISETP.GT.AND P2, PT, R36, 0x38, !P3 ;  /* 0x000000382400780c */ /* 0x000fe40005f44270 */
        /* <DEDUP_REMOVED lines=32> */
[----:B------:R-:W-:Y:S02]  /*2f10*/  P2R R71, PR, RZ, 0x10 ;  /* 0x00000010ff477803 */ /* 0x000fe40000000000 */
[----:B------:R-:W-:Y:S02]  /*2f20*/  FSEL R21, R64, -INF , !P2 ;  /* 0xff80000040157808 */ /* 0x000fe40005000000 */
[----:B------:R-:W-:-:S04]  /*2f30*/  ISETP.GE.AND P2, PT, R67, 0x52, PT ;  /* 0x000000524300780c */ /* 0x000fc80003f46270 */
[----:B------:R-:W-:-:S04]  /*2f40*/  ISETP.GT.AND P3, PT, R36, 0x51, !P2 ;  /* 0x000000512400780c */ /* 0x000fc80005764270 */
[----:B------:R-:W-:-:S04]  /*2f50*/  ISETP.LT.OR P3, PT, R35, 0x52, P3 ;  /* 0x000000522300780c */ /* 0x000fc80001f61670 */
[----:B------:R-:W-:Y:S02]  /*2f60*/  FSEL R20, R65, -INF , !P3 ;  /* 0xff80000041147808 */ /* 0x000fe40005800000 */
[----:B------:R-:W-:-:S04]  /*2f70*/  ISETP.GE.AND P3, PT, R67, 0x59, PT ;  /* 0x000000594300780c */ /* 0x000fc80003f66270 */
[----:B------:R-:W-:-:S04]  /*2f80*/  ISETP.GT.AND P4, PT, R36, 0x58, !P3 ;  /* 0x000000582400780c */ /* 0x000fc80005f84270 */
[----:B------:R-:W-:-:S04]  /*2f90*/  ISETP.LT.OR P4, PT, R35, 0x59, P4 ;  /* 0x000000592300780c */ /* 0x000fc80002781670 */
[----:B------:R-:W-:Y:S02]  /*2fa0*/  FSEL R14, R68, -INF , !P4 ;  /* 0xff800000440e7808 */ /* 0x000fe40006000000 */
[----:B------:R-:W-:-:S04]  /*2fb0*/  ISETP.GE.AND P4, PT, R67, 0x1, PT ;  /* 0x000000014300780c */ /* 0x000fc80003f86270 */
[----:B------:R-:W-:-:S04]  /*2fc0*/  ISETP.GT.AND P5, PT, R36, RZ, !P4 ;  /* 0x000000ff2400720c */ /* 0x000fc800067a4270 */
[----:B------:R-:W-:-:S04]  /*2fd0*/  ISETP.LT.OR P5, PT, R35, 0x1, P5 ;  /* 0x000000012300780c */ /* 0x000fc80002fa1670 */
[----:B------:R-:W-:Y:S02]  /*2fe0*/  FSEL R52, R15, -INF , !P5 ;  /* 0xff8000000f347808 */ /* 0x000fe40006800000 */
[----:B------:R-:W-:-:S04]  /*2ff0*/  ISETP.GE.AND P5, PT, R67, 0x5a, PT ;  /* 0x0000005a4300780c */ /* 0x000fc80003fa6270 */
[----:B------:R-:W-:Y:S02]  /*3000*/  P2R R64, PR, RZ, 0x20 ;  /* 0x00000020ff407803 */ /* 0x000fe40000000000 */
[----:B------:R-:W-:Y:S01]  /*3010*/  ISETP.GT.AND P5, PT, R36, 0x59, !P5 ;  /* 0x000000592400780c */ /* 0x000fe20006fa4270 */
[----:B0-----:R-:W-:-:S03]  /*3020*/  IMAD.IADD R36, R66, 0x1, R37 ;  /* 0x0000000142247824 */ /* 0x001fc600078e0225 */
[----:B------:R-:W-:Y:S02]  /*3030*/  ISETP.LT.OR P5, PT, R35, 0x5a, P5 ;  /* 0x0000005a2300780c */ /* 0x000fe40002fa1670 */
[----:B------:R-:W-:Y:S02]  /*3040*/  VIADDMNMX R35, R37, R39, R38, PT ;  /* 0x0000002725237246 */ /* 0x000fe40003800126 */
[----:B------:R-:W-:Y:S02]  /*3050*/  FSEL R15, R69, -INF , !P5 ;  /* 0xff800000450f7808 */ /* 0x000fe40006800000 */
[----:B------:R-:W-:-:S13]  /*3060*/  LOP3.LUT P5, RZ, R16, 0x80000, RZ, 0xc0, !PT ;  /* 0x0008000010ff7812 */ /* 0x000fda00078ac0ff */
[----:B------:R-:W-:Y:S05]  /*3070*/  @!P5 BRA `(.L_x_1892) ;  /* 0x00000000005cd947 */ /* 0x000fea0003800000 */
        /* <DEDUP_REMOVED lines=8> */
[----:B------:R-:W0:Y:S02]  /*3100*/  @P5 LDC.64 R40, c[0x0][0x9e8] ;  /* 0x00027a00ff285b82 */ /* 0x000e240000000a00 */
[----:B0-----:R-:W-:-:S05]  /*3110*/  @P5 IMAD.HI.U32 R34, R37, R40, RZ ;  /* 0x0000002825225227 */ /* 0x001fca00078e00ff */
[----:B------:R-:W-:-:S04]  /*3120*/  @P5 SHF.R.U32.HI R37, RZ, R41, R34 ;  /* 0x00000029ff255219 */ /* 0x000fc80000011622 */
[----:B------:R-:W-:Y:S01]  /*3130*/  LOP3.LUT R37, RZ, R37, RZ, 0x33, !PT ;  /* 0x00000025ff257212 */ /* 0x000fe200078e33ff */
[----:B------:R-:W-:Y:S06]  /*3140*/  BRA `(.L_x_1895) ;  /* 0x0000000000187947 */ /* 0x000fec0003800000 */
.L_x_1894:
[----:B------:R-:W-:Y:S02]  /*3150*/  ULDC UR5, c[0x0][0x9e4] ;  /* 0x0002790000057ab9 */ /* 0x000fe40000000800 */
[----:B------:R-:W-:-:S05]  /*3160*/  IMAD.U32 R38, RZ, RZ, UR5 ;  /* 0x00000005ff267e24 */ /* 0x000fca000f8e00ff */
[----:B------:R-:W-:-:S13]  /*3170*/  ISETP.NE.AND P5, PT, R38, 0x1, PT ;  /* 0x000000012600780c */ /* 0x000fda0003fa5270 */
[----:B------:R-:W0:Y:S02]  /*3180*/  @P5 LDC.64 R40, c[0x0][0x9e8] ;  /* 0x00027a00ff285b82 */ /* 0x000e240000000a00 */
[----:B0-----:R-:W-:-:S05]  /*3190*/  @P5 IMAD.HI.U32 R34, R37, R40, RZ ;  /* 0x0000002825225227 */ /* 0x001fca00078e00ff */
[----:B------:R-:W-:-:S07]  /*31a0*/  @P5 SHF.R.U32.HI R37, RZ, R41, R34 ;  /* 0x00000029ff255219 */ /* 0x000fce0000011622 */
.L_x_1895:
[----:B------:R-:W-:Y:S05]  /*31b0*/  BSYNC B0 ;  /* 0x0000000000007941 */ /* 0x000fea0003800000 */
.L_x_1893:
[----:B------:R-:W-:-:S05]  /*31c0*/  IMAD R37, R37, R38, R70 ;  /* 0x0000002625257224 */ /* 0x000fca00078e0246 */
[----:B------:R-:W-:Y:S02]  /*31d0*/  VIADDMNMX R35, R37, R38, R35, PT ;  /* 0x0000002625237246 */ /* 0x000fe40003800123 */
[----:B------:R-:W-:-:S07]  /*31e0*/  VIMNMX R36, R36, R37, !PT ;  /* 0x0000002524247248 */ /* 0x000fce0007fe0100 */
.L_x_1892:
[C---:B------:R-:W-:Y:S01]  /*31f0*/  ISETP.GT.AND P1, PT, R36.reuse, 0x1, !P1 ;  /* 0x000000012400780c */ /* 0x040fe20004f24270 */
[----:B------:R-:W-:Y:S01]  /*3200*/  ULDC UR14, c[0x0][0x988] ;  /* 0x00026200000e7ab9 */ /* 0x000fe20000000800 */
[----:B------:R-:W-:Y:S02]  /*3210*/  ISETP.GT.AND P6, PT, R36, 0x8, !P6 ;  /* 0x000000082400780c */ /* 0x000fe400077c4270 */
[C---:B------:R-:W-:Y:S02]  /*3220*/  ISETP.LT.OR P1, PT, R35.reuse, 0x2, P1 ;  /* 0x000000022300780c */ /* 0x040fe40000f21670 */
[----:B------:R-:W-:Y:S02]  /*3230*/  ISETP.LT.OR P6, PT, R35, 0x9, P6 ;  /* 0x000000092300780c */ /* 0x000fe400037c1670 */
[----:B------:R-:W-:Y:S02]  /*3240*/  FSEL R34, R0, -INF , !P1 ;  /* 0xff80000000227808 */ /* 0x000fe40004800000 */
[----:B------:R-:W-:-:S02]  /*3250*/  ISETP.NE.AND P1, PT, R71, RZ, PT ;  /* 0x000000ff4700720c */ /* 0x000fc40003f25270 */
[----:B------:R-:W-:Y:S02]  /*3260*/  FSEL R37, R2, -INF , !P6 ;  /* 0xff80000002257808 */ /* 0x000fe40007000000 */
[----:B------:R-:W-:Y:S02]  /*3270*/  ISETP.GT.AND P1, PT, R36, 0x9, !P1 ;  /* 0x000000092400780c */ /* 0x000fe40004f24270 */
[----:B------:R-:W-:Y:S02]  /*3280*/  ISETP.NE.AND P6, PT, R77, RZ, PT ;  /* 0x000000ff4d00720c */ /* 0x000fe40003fc5270 */
[----:B------:R-:W-:Y:S02]  /*3290*/  ISETP.LT.OR P1, PT, R35, 0xa, P1 ;  /* 0x0000000a2300780c */ /* 0x000fe40000f21670 */
[----:B------:R-:W-:Y:S02]  /*32a0*/  ISETP.NE.AND P5, PT, R79, RZ, PT ;  /* 0x000000ff4f00720c */ /* 0x000fe40003fa5270 */
[----:B------:R-:W-:-:S02]  /*32b0*/  FSEL R38, R10, -INF , !P1 ;  /* 0xff8000000a267808 */ /* 0x000fc40004800000 */
[----:B------:R-:W-:Y:S02]  /*32c0*/  ISETP.NE.AND P1, PT, R73, RZ, PT ;  /* 0x000000ff4900720c */ /* 0x000fe40003f25270 */
[C---:B------:R-:W-:Y:S02]  /*32d0*/  ISETP.GT.AND P4, PT, R36.reuse, RZ, !P4 ;  /* 0x000000ff2400720c */ /* 0x040fe40006784270 */
[C---:B------:R-:W-:Y:S02]  /*32e0*/  ISETP.GT.AND P1, PT, R36.reuse, 0x10, !P1 ;  /* 0x000000102400780c */ /* 0x040fe40004f24270 */
[C---:B------:R-:W-:Y:S02]  /*32f0*/  ISETP.LT.OR P4, PT, R35.reuse, 0x1, P4 ;  /* 0x000000012300780c */ /* 0x040fe40002781670 */
[----:B------:R-:W-:Y:S02]  /*3300*/  ISETP.LT.OR P1, PT, R35, 0x11, P1 ;  /* 0x000000112300780c */ /* 0x000fe40000f21670 */
[----:B------:R-:W-:-:S02]  /*3310*/  ISETP.GT.AND P2, PT, R36, 0x51, !P2 ;  /* 0x000000512400780c */ /* 0x000fc40005744270 */
[----:B------:R-:W-:Y:S02]  /*3320*/  FSEL R39, R25, -INF , !P1 ;  /* 0xff80000019277808 */ /* 0x000fe40004800000 */
[----:B------:R-:W-:Y:S02]  /*3330*/  ISETP.NE.AND P1, PT, R75, RZ, PT ;  /* 0x000000ff4b00720c */ /* 0x000fe40003f25270 */
[C---:B------:R-:W-:Y:S02]  /*3340*/  ISETP.LT.OR P2, PT, R35.reuse, 0x52, P2 ;  /* 0x000000522300780c */ /* 0x040fe40001741670 */
[C---:B------:R-:W-:Y:S02]  /*3350*/  ISETP.GT.AND P1, PT, R36.reuse, 0x11, !P1 ;  /* 0x000000112400780c */ /* 0x040fe40004f24270 */
[----:B------:R-:W-:Y:S02]  /*3360*/  ISETP.GT.AND P3, PT, R36, 0x58, !P3 ;  /* 0x000000582400780c */ /* 0x000fe40005f64270 */
[----:B------:R-:W-:-:S02]  /*3370*/  ISETP.LT.OR P1, PT, R35, 0x12, P1 ;  /* 0x000000122300780c */ /* 0x000fc40000f21670 */
[----:B------:R-:W-:Y:S02]  /*3380*/  ISETP.LT.OR P3, PT, R35, 0x59, P3 ;  /* 0x000000592300780c */ /* 0x000fe40001f61670 */
[----:B------:R-:W-:Y:S02]  /*3390*/  FSEL R40, R27, -INF , !P1 ;  /* 0xff8000001b287808 */ /* 0x000fe40004800000 */
[----:B------:R-:W-:Y:S02]  /*33a0*/  ISETP.GT.AND P1, PT, R36, 0x18, !P6 ;  /* 0x000000182400780c */ /* 0x000fe40007724270 */
[----:B------:R-:W-:Y:S02]  /*33b0*/  FSEL R27, R4, -INF , !P4 ;  /* 0xff800000041b7808 */ /* 0x000fe40006000000 */
[----:B------:R-:W-:Y:S02]  /*33c0*/  ISETP.LT.OR P1, PT, R35, 0x19, P1 ;  /* 0x000000192300780c */ /* 0x000fe40000f21670 */
[----:B------:R-:W-:-:S02]  /*33d0*/  FMNMX.FTZ R4, R52, R72, !PT ;  /* 0x0000004834047209 */ /* 0x000fc40007810000 */
[----:B------:R-:W-:Y:S02]  /*33e0*/  FSEL R31, R31, -INF , !P1 ;  /* 0xff8000001f1f7808 */ /* 0x000fe40004800000 */
[----:B------:R-:W-:Y:S02]  /*33f0*/  ISETP.GT.AND P1, PT, R36, 0x19, !P5 ;  /* 0x000000192400780c */ /* 0x000fe40006f24270 */
[----:B------:R-:W-:Y:S02]  /*3400*/  FMNMX.FTZ R4, R74, R4, !PT ;  /* 0x000000044a047209 */ /* 0x000fe40007810000 */
[----:B------:R-:W-:Y:S02]  /*3410*/  ISETP.LT.OR P1, PT, R35, 0x1a, P1 ;  /* 0x0000001a2300780c */ /* 0x000fe40000f21670 */
[----:B------:R-:W-:Y:S02]  /*3420*/  FMNMX.FTZ R4, R76, R4, !PT ;  /* 0x000000044c047209 */ /* 0x000fe40007810000 */
[----:B------:R-:W-:-:S02]  /*3430*/  FSEL R33, R33, -INF , !P1 ;  /* 0xff80000021217808 */ /* 0x000fc40004800000 */
[----:B------:R-:W-:Y:S02]  /*3440*/  ISETP.NE.AND P1, PT, R81, RZ, PT ;  /* 0x000000ff5100720c */ /* 0x000fe40003f25270 */
[----:B------:R-:W-:Y:S02]  /*3450*/  FMNMX.FTZ R4, R78, R4, !PT ;  /* 0x000000044e047209 */ /* 0x000fe40007810000 */
[----:B------:R-:W-:Y:S02]  /*3460*/  ISETP.GT.AND P1, PT, R36, 0x20, !P1 ;  /* 0x000000202400780c */ /* 0x000fe40004f24270 */
[----:B------:R-:W-:Y:S02]  /*3470*/  FMNMX.FTZ R4, R80, R4, !PT ;  /* 0x0000000450047209 */ /* 0x000fe40007810000 */
[----:B------:R-:W-:Y:S02]  /*3480*/  ISETP.LT.OR P1, PT, R35, 0x21, P1 ;  /* 0x000000212300780c */ /* 0x000fe40000f21670 */
[----:B------:R-:W-:-:S02]  /*3490*/  FMNMX.FTZ R4, R82, R4, !PT ;  /* 0x0000000452047209 */ /* 0x000fc40007810000 */
[----:B------:R-:W-:Y:S02]  /*34a0*/  FSEL R41, R42, -INF , !P1 ;  /* 0xff8000002a297808 */ /* 0x000fe40004800000 */
[----:B------:R-:W-:Y:S02]  /*34b0*/  ISETP.NE.AND P1, PT, R83, RZ, PT ;  /* 0x000000ff5300720c */ /* 0x000fe40003f25270 */
[----:B------:R-:W-:Y:S02]  /*34c0*/  FMNMX.FTZ R4, R84, R4, !PT ;  /* 0x0000000454047209 */ /* 0x000fe40007810000 */
[----:B------:R-:W-:Y:S02]  /*34d0*/  ISETP.GT.AND P1, PT, R36, 0x21, !P1 ;  /* 0x000000212400780c */ /* 0x000fe40004f24270 */
[----:B------:R-:W-:Y:S02]  /*34e0*/  FMNMX.FTZ R4, R86, R4, !PT ;  /* 0x0000000456047209 */ /* 0x000fe40007810000 */
[----:B------:R-:W-:-:S02]  /*34f0*/  ISETP.LT.OR P1, PT, R35, 0x22, P1 ;  /* 0x000000222300780c */ /* 0x000fc40000f21670 */
[----:B------:R-:W-:Y:S02]  /*3500*/  FMNMX.FTZ R4, R88, R4, !PT ;  /* 0x0000000458047209 */ /* 0x000fe40007810000 */
[----:B------:R-:W-:Y:S02]  /*3510*/  FSEL R42, R43, -INF , !P1 ;  /* 0xff8000002b2a7808 */ /* 0x000fe40004800000 */
[----:B------:R-:W-:Y:S02]  /*3520*/  ISETP.NE.AND P1, PT, R85, RZ, PT ;  /* 0x000000ff5500720c */ /* 0x000fe40003f25270 */
[----:B------:R-:W-:Y:S02]  /*3530*/  FMNMX.FTZ R4, R90, R4, !PT ;  /* 0x000000045a047209 */ /* 0x000fe40007810000 */
[----:B------:R-:W-:Y:S02]  /*3540*/  ISETP.GT.AND P1, PT, R36, 0x28, !P1 ;  /* 0x000000282400780c */ /* 0x000fe40004f24270 */
[----:B------:R-:W-:-:S02]  /*3550*/  FMNMX.FTZ R4, R92, R4, !PT ;  /* 0x000000045c047209 */ /* 0x000fc40007810000 */
[----:B------:R-:W-:Y:S02]  /*3560*/  ISETP.LT.OR P1, PT, R35, 0x29, P1 ;  /* 0x000000292300780c */ /* 0x000fe40000f21670 */
[----:B------:R-:W-:Y:S02]  /*3570*/  FMNMX.FTZ R4, R94, R4, !PT ;  /* 0x000000045e047209 */ /* 0x000fe40007810000 */
[----:B------:R-:W-:Y:S02]  /*3580*/  FSEL R43, R46, -INF , !P1 ;  /* 0xff8000002e2b7808 */ /* 0x000fe40004800000 */
[----:B------:R-:W-:Y:S02]  /*3590*/  ISETP.NE.AND P1, PT, R44, RZ, PT ;  /* 0x000000ff2c00720c */ /* 0x000fe40003f25270 */
[----:B------:R-:W-:Y:S02]  /*35a0*/  ISETP.NE.AND P6, PT, R56, RZ, PT ;  /* 0x000000ff3800720c */ /* 0x000fe40003fc5270 */
[----:B------:R-:W-:-:S02]  /*35b0*/  ISETP.GT.AND P1, PT, R36, 0x29, !P1 ;  /* 0x000000292400780c */ /* 0x000fc40004f24270 */
[----:B------:R-:W-:Y:S02]  /*35c0*/  ISETP.NE.AND P5, PT, R57, RZ, PT ;  /* 0x000000ff3900720c */ /* 0x000fe40003fa5270 */
[----:B------:R-:W-:Y:S02]  /*35d0*/  ISETP.LT.OR P1, PT, R35, 0x2a, P1 ;  /* 0x0000002a2300780c */ /* 0x000fe40000f21670 */
[----:B------:R-:W-:Y:S02]  /*35e0*/  FSEL R12, R12, -INF , !P3 ;  /* 0xff8000000c0c7808 */ /* 0x000fe40005800000 */
[----:B------:R-:W-:Y:S02]  /*35f0*/  FSEL R44, R47, -INF , !P1 ;  /* 0xff8000002f2c7808 */ /* 0x000fe40004800000 */
[----:B------:R-:W-:-:S04]  /*3600*/  ISETP.NE.AND P1, PT, R45, RZ, PT ;  /* 0x000000ff2d00720c */ /* 0x000fc80003f25270 */
[----:B------:R-:W-:-:S04]  /*3610*/  ISETP.GT.AND P1, PT, R36, 0x30, !P1 ;  /* 0x000000302400780c */ /* 0x000fc80004f24270 */
[----:B------:R-:W-:-:S04]  /*3620*/  ISETP.LT.OR P1, PT, R35, 0x31, P1 ;  /* 0x000000312300780c */ /* 0x000fc80000f21670 */
[----:B------:R-:W-:Y:S02]  /*3630*/  FSEL R45, R50, -INF , !P1 ;  /* 0xff800000322d7808 */ /* 0x000fe40004800000 */
[----:B------:R-:W-:Y:S02]  /*3640*/  ISETP.NE.AND P1, PT, R48, RZ, PT ;  /* 0x000000ff3000720c */ /* 0x000fe40003f25270 */
[----:B------:R-:W-:Y:S02]  /*3650*/  FMNMX.FTZ R50, R27, R34, !PT ;  /* 0x000000221b327209 */ /* 0x000fe40007810000 */
[----:B------:R-:W-:-:S04]  /*3660*/  ISETP.GT.AND P1, PT, R36, 0x31, !P1 ;  /* 0x000000312400780c */ /* 0x000fc80004f24270 */
[----:B------:R-:W-:-:S04]  /*3670*/  ISETP.LT.OR P1, PT, R35, 0x32, P1 ;  /* 0x000000322300780c */ /* 0x000fc80000f21670 */
        /* <DEDUP_REMOVED lines=8> */
[----:B------:R-:W-:Y:S02]  /*3700*/  FMNMX.FTZ R49, R29, R4, !PT ;  /* 0x000000041d317209 */ /* 0x000fe40007810000 */
[----:B------:R-:W-:Y:S02]  /*3710*/  ISETP.NE.AND P1, PT, R87, RZ, PT ;  /* 0x000000ff5700720c */ /* 0x000fe40003f25270 */
[----:B------:R-:W-:Y:S02]  /*3720*/  FMNMX.FTZ R49, R28, R49, !PT ;  /* 0x000000311c317209 */ /* 0x000fe40007810000 */
[----:B------:R-:W-:-:S02]  /*3730*/  ISETP.GT.AND P1, PT, R36, 0x39, !P1 ;  /* 0x000000392400780c */ /* 0x000fc40004f24270 */
[----:B------:R-:W-:Y:S02]  /*3740*/  FMNMX.FTZ R49, R26, R49, !PT ;  /* 0x000000311a317209 */ /* 0x000fe40007810000 */
[----:B------:R-:W-:Y:S02]  /*3750*/  ISETP.LT.OR P1, PT, R35, 0x3a, P1 ;  /* 0x0000003a2300780c */ /* 0x000fe40000f21670 */
[----:B------:R-:W-:Y:S02]  /*3760*/  FMNMX.FTZ R4, R24, R49, !PT ;  /* 0x0000003118047209 */ /* 0x000fe40007810000 */
[----:B------:R-:W-:Y:S02]  /*3770*/  FSEL R25, R55, -INF , !P1 ;  /* 0xff80000037197808 */ /* 0x000fe40004800000 */
[----:B------:R-:W-:Y:S02]  /*3780*/  FMNMX.FTZ R49, R21, R4, !PT ;  /* 0x0000000415317209 */ /* 0x000fe40007810000 */
[----:B------:R-:W-:-:S02]  /*3790*/  ISETP.NE.AND P1, PT, R53, RZ, PT ;  /* 0x000000ff3500720c */ /* 0x000fc40003f25270 */
[----:B------:R-:W-:Y:S02]  /*37a0*/  FMNMX.FTZ R49, R20, R49, !PT ;  /* 0x0000003114317209 */ /* 0x000fe40007810000 */
[----:B------:R-:W-:Y:S02]  /*37b0*/  ISETP.GT.AND P1, PT, R36, 0x40, !P1 ;  /* 0x000000402400780c */ /* 0x000fe40004f24270 */
[----:B------:R-:W-:Y:S02]  /*37c0*/  FMNMX.FTZ R4, R14, R49, !PT ;  /* 0x000000310e047209 */ /* 0x000fe40007810000 */
[----:B------:R-:W-:Y:S02]  /*37d0*/  ISETP.LT.OR P1, PT, R35, 0x41, P1 ;  /* 0x000000412300780c */ /* 0x000fe40000f21670 */
[----:B------:R-:W-:Y:S02]  /*37e0*/  FMNMX.FTZ R49, R15, R4, !PT ;  /* 0x000000040f317209 */ /* 0x000fe40007810000 */
[----:B------:R-:W-:-:S02]  /*37f0*/  FSEL R10, R58, -INF , !P1 ;  /* 0xff8000003a0a7808 */ /* 0x000fc40004800000 */
[----:B------:R-:W-:Y:S01]  /*3800*/  ISETP.GT.AND P1, PT, R36, 0x41, !P6 ;  /* 0x000000412400780c */ /* 0x000fe20007724270 */
[----:B------:R-:W0:Y:S01]  /*3810*/  SHFL.BFLY PT, R4, R49, 0x2, 0x1f ;  /* 0x0c401f0031047f89 */ /* 0x000e2200000e0000 */
[----:B------:R-:W-:Y:S02]  /*3820*/  ISETP.NE.AND P6, PT, R61, RZ, PT ;  /* 0x000000ff3d00720c */ /* 0x000fe40003fc5270 */
[----:B------:R-:W-:-:S04]  /*3830*/  ISETP.LT.OR P1, PT, R35, 0x42, P1 ;  /* 0x000000422300780c */ /* 0x000fc80000f21670 */
[----:B------:R-:W-:Y:S02]  /*3840*/  FSEL R2, R59, -INF , !P1 ;  /* 0xff8000003b027808 */ /* 0x000fe40004800000 */
[----:B------:R-:W-:Y:S02]  /*3850*/  ISETP.GT.AND P1, PT, R36, 0x48, !P5 ;  /* 0x000000482400780c */ /* 0x000fe40006f24270 */
[----:B------:R-:W-:Y:S02]  /*3860*/  ISETP.NE.AND P5, PT, R60, RZ, PT ;  /* 0x000000ff3c00720c */ /* 0x000fe40003fa5270 */
[----:B------:R-:W-:-:S04]  /*3870*/  ISETP.LT.OR P1, PT, R35, 0x49, P1 ;  /* 0x000000492300780c */ /* 0x000fc80000f21670 */
[----:B------:R-:W-:Y:S02]  /*3880*/  FSEL R0, R62, -INF , !P1 ;  /* 0xff8000003e007808 */ /* 0x000fe40004800000 */
[----:B0-----:R-:W-:Y:S02]  /*3890*/  FMNMX.FTZ R51, R49, R4, !PT ;  /* 0x0000000431337209 */ /* 0x001fe40007810000 */
[----:B------:R-:W-:-:S03]  /*38a0*/  FMNMX.FTZ R49, R37, R50, !PT ;  /* 0x0000003225317209 */ /* 0x000fc60007810000 */
[----:B------:R-:W0:Y:S01]  /*38b0*/  SHFL.BFLY PT, R4, R51, 0x1, 0x1f ;  /* 0x0c201f0033047f89 */ /* 0x000e2200000e0000 */
[----:B------:R-:W-:-:S04]  /*38c0*/  FMNMX.FTZ R50, R38, R49, !PT ;  /* 0x0000003126327209 */ /* 0x000fc80007810000 */
[----:B------:R-:W-:-:S04]  /*38d0*/  FMNMX.FTZ R49, R39, R50, !PT ;  /* 0x0000003227317209 */ /* 0x000fc80007810000 */
[----:B------:R-:W-:-:S04]  /*38e0*/  FMNMX.FTZ R50, R40, R49, !PT ;  /* 0x0000003128327209 */ /* 0x000fc80007810000 */
[----:B------:R-:W-:-:S04]  /*38f0*/  FMNMX.FTZ R50, R31, R50, !PT ;  /* 0x000000321f327209 */ /* 0x000fc80007810000 */
[----:B------:R-:W-:-:S04]  /*3900*/  FMNMX.FTZ R50, R33, R50, !PT ;  /* 0x0000003221327209 */ /* 0x000fc80007810000 */
[----:B------:R-:W-:Y:S02]  /*3910*/  FMNMX.FTZ R49, R41, R50, !PT ;  /* 0x0000003229317209 */ /* 0x000fe40007810000 */
[----:B0-----:R-:W-:Y:S02]  /*3920*/  FMNMX.FTZ R4, R51, R4, !PT ;  /* 0x0000000433047209 */ /* 0x001fe40007810000 */
[----:B------:R-:W-:Y:S02]  /*3930*/  FMNMX.FTZ R50, R42, R49, !PT ;  /* 0x000000312a327209 */ /* 0x000fe40007810000 */
[C---:B------:R-:W-:Y:S01]  /*3940*/  FSETP.NEU.FTZ.AND P1, PT, R4.reuse, -INF , PT ;  /* 0xff8000000400780b */ /* 0x040fe20003f3d000 */
[----:B------:R-:W-:Y:S01]  /*3950*/  FMUL.FTZ R48, R4, UR14 ;  /* 0x0000000e04307c20 */ /* 0x000fe20008410000 */
[----:B------:R-:W-:-:S04]  /*3960*/  FMNMX.FTZ R49, R43, R50, !PT ;  /* 0x000000322b317209 */ /* 0x000fc80007810000 */
[----:B------:R-:W-:Y:S02]  /*3970*/  FMNMX.FTZ R50, R44, R49, !PT ;  /* 0x000000312c327209 */ /* 0x000fe40007810000 */
[----:B------:R-:W-:Y:S02]  /*3980*/  FSEL R53, R48, RZ, P1 ;  /* 0x000000ff30357208 */ /* 0x000fe40000800000 */
[----:B------:R-:W-:Y:S02]  /*3990*/  FMNMX.FTZ R49, R45, R50, !PT ;  /* 0x000000322d317209 */ /* 0x000fe40007810000 */
[----:B------:R-:W-:Y:S01]  /*39a0*/  ISETP.GT.AND P1, PT, R36, 0x49, !P5 ;  /* 0x000000492400780c */ /* 0x000fe20006f24270 */
[--C-:B------:R-:W-:Y:S01]  /*39b0*/  FFMA.FTZ R52, R52, UR14, -R53.reuse ;  /* 0x0000000e34347c23 */ /* 0x100fe20008010835 */
[----:B------:R-:W-:Y:S01]  /*39c0*/  FMNMX.FTZ R50, R46, R49, !PT ;  /* 0x000000312e327209 */ /* 0x000fe20007810000 */
[--C-:B------:R-:W-:Y:S01]  /*39d0*/  FFMA.FTZ R51, R72, UR14, -R53.reuse ;  /* 0x0000000e48337c23 */ /* 0x100fe20008010835 */
[----:B------:R-:W-:Y:S01]  /*39e0*/  ISETP.LT.OR P1, PT, R35, 0x4a, P1 ;  /* 0x0000004a2300780c */ /* 0x000fe20000f21670 */
[--C-:B------:R-:W-:Y:S01]  /*39f0*/  FFMA.FTZ R54, R74, UR14, -R53.reuse ;  /* 0x0000000e4a367c23 */ /* 0x100fe20008010835 */
[----:B------:R-:W-:Y:S01]  /*3a00*/  FMNMX.FTZ R50, R47, R50, !PT ;  /* 0x000000322f327209 */ /* 0x000fe20007810000 */
[----:B------:R-:W-:Y:S01]  /*3a10*/  MUFU.EX2 R52, R52 ;  /* 0x0000003400347308 */ /* 0x000fe20000000800 */
[----:B------:R-:W-:Y:S01]  /*3a20*/  FSEL R48, R63, -INF , !P1 ;  /* 0xff8000003f307808 */ /* 0x000fe20004800000 */
[--C-:B------:R-:W-:Y:S01]  /*3a30*/  FFMA.FTZ R55, R76, UR14, -R53.reuse ;  /* 0x0000000e4c377c23 */ /* 0x100fe20008010835 */
[----:B------:R-:W-:Y:S01]  /*3a40*/  FMNMX.FTZ R49, R25, R50, !PT ;  /* 0x0000003219317209 */ /* 0x000fe20007810000 */
[--C-:B------:R-:W-:Y:S01]  /*3a50*/  FFMA.FTZ R56, R78, UR14, -R53.reuse ;  /* 0x0000000e4e387c23 */ /* 0x100fe20008010835 */
[----:B------:R-:W-:Y:S01]  /*3a60*/  ISETP.GT.AND P1, PT, R36, 0x50, !P6 ;  /* 0x000000502400780c */ /* 0x000fe20007724270 */
[--C-:B------:R-:W-:Y:S01]  /*3a70*/  FFMA.FTZ R57, R80, UR14, -R53.reuse ;  /* 0x0000000e50397c23 */ /* 0x100fe20008010835 */
[----:B------:R-:W-:Y:S01]  /*3a80*/  FMNMX.FTZ R49, R10, R49, !PT ;  /* 0x000000310a317209 */ /* 0x000fe20007810000 */
[----:B------:R-:W0:Y:S01]  /*3a90*/  MUFU.EX2 R51, R51 ;  /* 0x0000003300337308 */ /* 0x000e220000000800 */
[----:B------:R-:W-:Y:S01]  /*3aa0*/  ISETP.LT.OR P1, PT, R35, 0x51, P1 ;  /* 0x000000512300780c */ /* 0x000fe20000f21670 */
[--C-:B------:R-:W-:Y:S01]  /*3ab0*/  FFMA.FTZ R58, R82, UR14, -R53.reuse ;  /* 0x0000000e523a7c23 */ /* 0x100fe20008010835 */
[----:B------:R-:W-:Y:S01]  /*3ac0*/  FMNMX.FTZ R49, R2, R49, !PT ;  /* 0x0000003102317209 */ /* 0x000fe20007810000 */
[--C-:B------:R-:W-:Y:S01]  /*3ad0*/  FFMA.FTZ R30, R30, UR14, -R53.reuse ;  /* 0x0000000e1e1e7c23 */ /* 0x100fe20008010835 */
[----:B------:R-:W-:Y:S01]  /*3ae0*/  ISETP.NE.AND P5, PT, R64, RZ, PT ;  /* 0x000000ff4000720c */ /* 0x000fe20003fa5270 */
        /* <DEDUP_REMOVED lines=9> */
[----:B------:R-:W-:Y:S01]  /*3b80*/  FSEL R36, R5, -INF , !P2 ;  /* 0xff80000005247808 */ /* 0x000fe20005000000 */
[----:B------:R-:W1:Y:S01]  /*3b90*/  MUFU.EX2 R55, R55 ;  /* 0x0000003700377308 */ /* 0x000e620000000800 */
[----:B------:R-:W-:Y:S01]  /*3ba0*/  FMNMX.FTZ R5, R11, R50, !PT ;  /* 0x000000320b057209 */ /* 0x000fe20007810000 */
[--C-:B------:R-:W-:Y:S01]  /*3bb0*/  FFMA.FTZ R49, R88, UR14, -R53.reuse ;  /* 0x0000000e58317c23 */ /* 0x100fe20008010835 */
[----:B------:R-:W-:Y:S01]  /*3bc0*/  ISETP.LT.OR P4, PT, R35, 0x5a, P4 ;  /* 0x0000005a2300780c */ /* 0x000fe20002781670 */
[--C-:B------:R-:W-:Y:S01]  /*3bd0*/  FFMA.FTZ R24, R24, UR14, -R53.reuse ;  /* 0x0000000e18187c23 */ /* 0x100fe20008010835 */
[----:B------:R-:W-:Y:S01]  /*3be0*/  FMNMX.FTZ R5, R36, R5, !PT ;  /* 0x0000000524057209 */ /* 0x000fe20007810000 */
[--C-:B------:R-:W-:Y:S01]  /*3bf0*/  FFMA.FTZ R35, R90, UR14, -R53.reuse ;  /* 0x0000000e5a237c23 */ /* 0x100fe20008010835 */
[----:B------:R-:W-:Y:S01]  /*3c00*/  FSEL R13, R13, -INF , !P4 ;  /* 0xff8000000d0d7808 */ /* 0x000fe20006000000 */
[----:B------:R-:W-:Y:S01]  /*3c10*/  MUFU.EX2 R56, R56 ;  /* 0x0000003800387308 */ /* 0x000fe20000000800 */
[----:B------:R-:W-:Y:S01]  /*3c20*/  FMNMX.FTZ R50, R12, R5, !PT ;  /* 0x000000050c327209 */ /* 0x000fe20007810000 */
[--C-:B------:R-:W-:Y:S01]  /*3c30*/  FFMA.FTZ R62, R94, UR14, -R53.reuse ;  /* 0x0000000e5e3e7c23 */ /* 0x100fe20008010835 */
[--C-:B------:R-:W-:Y:S01]  /*3c40*/  FFMA.FTZ R63, R96, UR14, -R53.reuse ;  /* 0x0000000e603f7c23 */ /* 0x100fe20008010835 */
[--C-:B------:R-:W-:Y:S01]  /*3c50*/  FFMA.FTZ R32, R32, UR14, -R53.reuse ;  /* 0x0000000e20207c23 */ /* 0x100fe20008010835 */
[----:B------:R-:W-:Y:S01]  /*3c60*/  FMNMX.FTZ R50, R13, R50, !PT ;  /* 0x000000320d327209 */ /* 0x000fe20007810000 */
[--C-:B------:R-:W-:Y:S01]  /*3c70*/  FFMA.FTZ R26, R26, UR14, -R53.reuse ;  /* 0x0000000e1a1a7c23 */ /* 0x100fe20008010835 */
[--C-:B------:R-:W-:Y:S01]  /*3c80*/  FFMA.FTZ R21, R21, UR14, -R53.reuse ;  /* 0x0000000e15157c23 */ /* 0x100fe20008010835 */
[----:B------:R-:W2:Y:S01]  /*3c90*/  MUFU.EX2 R57, R57 ;  /* 0x0000003900397308 */ /* 0x000ea20000000800 */
[--C-:B------:R-:W-:Y:S01]  /*3ca0*/  FFMA.FTZ R20, R20, UR14, -R53.reuse ;  /* 0x0000000e14147c23 */ /* 0x100fe20008010835 */
[----:B------:R-:W3:Y:S01]  /*3cb0*/  SHFL.BFLY PT, R5, R50, 0x2, 0x1f ;  /* 0x0c401f0032057f89 */ /* 0x000ee200000e0000 */
[--C-:B------:R-:W-:Y:S01]  /*3cc0*/  FFMA.FTZ R14, R14, UR14, -R53.reuse ;  /* 0x0000000e0e0e7c23 */ /* 0x100fe20008010835 */
[----:B------:R-:W-:Y:S01]  /*3cd0*/  FFMA.FTZ R15, R15, UR14, -R53 ;  /* 0x0000000e0f0f7c23 */ /* 0x000fe20008010835 */
[----:B0-----:R-:W-:-:S02]  /*3ce0*/  F2FP.BF16.F32.PACK_AB R152, R51, R52 ;  /* 0x000000343398723e */ /* 0x001fc400000010ff */
[----:B-1----:R-:W-:Y:S01]  /*3cf0*/  F2FP.BF16.F32.PACK_AB R154, R55, R54 ;  /* 0x00000036379a723e */ /* 0x002fe200000010ff */
[----:B------:R-:W-:Y:S08]  /*3d00*/  MUFU.EX2 R58, R58 ;  /* 0x0000003a003a7308 */ /* 0x000ff00000000800 */
[----:B------:R-:W-:Y:S01]  /*3d10*/  MUFU.EX2 R65, R30 ;  /* 0x0000001e00417308 */ /* 0x000fe20000000800 */
[----:B--2---:R-:W-:-:S07]  /*3d20*/  F2FP.BF16.F32.PACK_AB R156, R57, R56 ;  /* 0x00000038399c723e */ /* 0x004fce00000010ff */
[----:B------:R-:W0:Y:S01]  /*3d30*/  MUFU.EX2 R59, R59 ;  /* 0x0000003b003b7308 */ /* 0x000e220000000800 */
[----:B---3--:R-:W-:Y:S01]  /*3d40*/  FMNMX.FTZ R29, R50, R5, !PT ;  /* 0x00000005321d7209 */ /* 0x008fe20007810000 */
[----:B------:R-:W-:-:S04]  /*3d50*/  FFMA.FTZ R50, R28, UR14, -R53 ;  /* 0x0000000e1c327c23 */ /* 0x000fc80008010835 */
[----:B------:R-:W1:Y:S02]  /*3d60*/  SHFL.BFLY PT, R28, R29, 0x1, 0x1f ;  /* 0x0c201f001d1c7f89 */ /* 0x000e6400000e0000 */
[----:B------:R-:W-:Y:S08]  /*3d70*/  MUFU.EX2 R162, R61 ;  /* 0x0000003d00a27308 */ /* 0x000ff00000000800 */
[----:B------:R-:W-:Y:S01]  /*3d80*/  MUFU.EX2 R60, R60 ;  /* 0x0000003c003c7308 */ /* 0x000fe20000000800 */
[----:B0-----:R-:W-:-:S07]  /*3d90*/  F2FP.BF16.F32.PACK_AB R158, R59, R58 ;  /* 0x0000003a3b9e723e */ /* 0x001fce00000010ff */
[----:B------:R0:W-:Y:S01]  /*3da0*/  MUFU.EX2 R61, R50 ;  /* 0x00000032003d7308 */ /* 0x0001e20000000800 */
[----:B-1----:R-:W-:Y:S01]  /*3db0*/  FMNMX.FTZ R5, R29, R28, !PT ;  /* 0x0000001c1d057209 */ /* 0x002fe20007810000 */
[----:B------:R-:W-:-:S06]  /*3dc0*/  FADD.FTZ R29, R52, R51 ;  /* 0x00000033341d7221 */ /* 0x000fcc0000010000 */
[----:B------:R-:W-:Y:S01]  /*3dd0*/  MUFU.EX2 R67, R24 ;  /* 0x0000001800437308 */ /* 0x000fe20000000800 */
[C---:B------:R-:W-:Y:S01]  /*3de0*/  FSETP.NEU.FTZ.AND P1, PT, R5.reuse, -INF , PT ;  /* 0xff8000000500780b */ /* 0x040fe20003f3d000 */
[----:B------:R-:W-:Y:S01]  /*3df0*/  FMUL.FTZ R28, R5, UR14 ;  /* 0x0000000e051c7c20 */ /* 0x000fe20008410000 */
[----:B------:R-:W-:-:S04]  /*3e00*/  FADD.FTZ R30, R54, R29 ;  /* 0x0000001d361e7221 */ /* 0x000fc80000010000 */
[----:B------:R-:W-:Y:S01]  /*3e10*/  FSEL R28, R28, RZ, P1 ;  /* 0x000000ff1c1c7208 */ /* 0x000fe20000800000 */
[----:B------:R-:W-:Y:S01]  /*3e20*/  FADD.FTZ R29, R55, R30 ;  /* 0x0000001e371d7221 */ /* 0x000fe20000010000 */
[----:B------:R-:W1:Y:S03]  /*3e30*/  MUFU.EX2 R49, R49 ;  /* 0x0000003100317308 */ /* 0x000e660000000800 */
        /* <DEDUP_REMOVED lines=9> */
[----:B0-----:R-:W-:Y:S01]  /*3ed0*/  FADD.FTZ R50, R56, R29 ;  /* 0x0000001d38327221 */ /* 0x001fe20000010000 */
[--C-:B------:R-:W-:Y:S01]  /*3ee0*/  FFMA.FTZ R41, R41, UR14, -R28.reuse ;  /* 0x0000000e29297c23 */ /* 0x100fe2000801081c */
[--C-:B------:R-:W-:Y:S01]  /*3ef0*/  FFMA.FTZ R42, R42, UR14, -R28.reuse ;  /* 0x0000000e2a2a7c23 */ /* 0x100fe2000801081c */
        /* <DEDUP_REMOVED lines=11> */
[--C-:B------:R-:W-:Y:S01]  /*3fb0*/  FFMA.FTZ R48, R48, UR14, -R28.reuse ;  /* 0x0000000e30307c23 */ /* 0x100fe2000801081c */
[--C-:B------:R-:W-:Y:S01]  /*3fc0*/  FFMA.FTZ R11, R11, UR14, -R28.reuse ;  /* 0x0000000e0b0b7c23 */ /* 0x100fe2000801081c */
[--C-:B------:R-:W-:Y:S01]  /*3fd0*/  FFMA.FTZ R36, R36, UR14, -R28.reuse ;  /* 0x0000000e24247c23 */ /* 0x100fe2000801081c */
[--C-:B------:R-:W-:Y:S01]  /*3fe0*/  FFMA.FTZ R12, R12, UR14, -R28.reuse ;  /* 0x0000000e0c0c7c23 */ /* 0x100fe2000801081c */
[----:B------:R-:W-:Y:S01]  /*3ff0*/  FFMA.FTZ R13, R13, UR14, -R28 ;  /* 0x0000000e0d0d7c23 */ /* 0x000fe2000801081c */
[----:B-1----:R-:W-:-:S02]  /*4000*/  F2FP.BF16.F32.PACK_AB R160, R49, R60 ;  /* 0x0000003c31a0723e */ /* 0x002fc400000010ff */
[----:B------:R-:W1:Y:S01]  /*4010*/  MUFU.EX2 R38, R38 ;  /* 0x0000002600267308 */ /* 0x000e620000000800 */
[----:B0-----:R-:W-:Y:S01]  /*4020*/  FADD.FTZ R30, R27, R34 ;  /* 0x000000221b1e7221 */ /* 0x001fe20000010000 */
[----:B------:R-:W-:-:S06]  /*4030*/  F2FP.BF16.F32.PACK_AB R153, R34, R27 ;  /* 0x0000001b2299723e */ /* 0x000fcc00000010ff */
[----:B------:R-:W-:Y:S01]  /*4040*/  MUFU.EX2 R39, R39 ;  /* 0x0000002700277308 */ /* 0x000fe20000000800 */
[----:B--2---:R-:W-:-:S07]  /*4050*/  FADD.FTZ R29, R37, R30 ;  /* 0x0000001e251d7221 */ /* 0x004fce0000010000 */
[----:B------:R-:W0:Y:S01]  /*4060*/  MUFU.EX2 R40, R40 ;  /* 0x0000002800287308 */ /* 0x000e220000000800 */
[----:B-1----:R-:W-:-:S07]  /*4070*/  F2FP.BF16.F32.PACK_AB R155, R38, R37 ;  /* 0x00000025269b723e */ /* 0x002fce00000010ff */
[----:B------:R1:W-:Y:S08]  /*4080*/  MUFU.EX2 R24, R33 ;  /* 0x0000002100187308 */ /* 0x0003f00000000800 */
[----:B------:R-:W2:Y:S01]  /*4090*/  MUFU.EX2 R31, R31 ;  /* 0x0000001f001f7308 */ /* 0x000ea20000000800 */
[----:B-1----:R-:W-:Y:S01]  /*40a0*/  FADD.FTZ R33, R57, R50 ;  /* 0x0000003239217221 */ /* 0x002fe20000010000 */
[----:B------:R-:W-:Y:S01]  /*40b0*/  FADD.FTZ R50, R38, R29 ;  /* 0x0000001d26327221 */ /* 0x000fe20000010000 */
[----:B0-----:R-:W-:-:S02]  /*40c0*/  F2FP.BF16.F32.PACK_AB R157, R40, R39 ;  /* 0x00000027289d723e */ /* 0x001fc400000010ff */
[----:B------:R-:W-:Y:S01]  /*40d0*/  FADD.FTZ R66, R58, R33 ;  /* 0x000000213a427221 */ /* 0x000fe20000010000 */
[----:B------:R-:W-:Y:S02]  /*40e0*/  FADD.FTZ R29, R39, R50 ;  /* 0x00000032271d7221 */ /* 0x000fe40000010000 */
[----:B------:R-:W-:Y:S01]  /*40f0*/  MUFU.EX2 R35, R35 ;  /* 0x0000002300237308 */ /* 0x000fe20000000800 */
[----:B------:R-:W-:Y:S01]  /*4100*/  FADD.FTZ R33, R59, R66 ;  /* 0x000000423b217221 */ /* 0x000fe20000010000 */
[----:B------:R-:W-:-:S03]  /*4110*/  FADD.FTZ R50, R40, R29 ;  /* 0x0000001d28327221 */ /* 0x000fc60000010000 */
[----:B------:R-:W-:-:S03]  /*4120*/  FADD.FTZ R66, R60, R33 ;  /* 0x000000213c427221 */ /* 0x000fc60000010000 */
[----:B------:R-:W-:Y:S01]  /*4130*/  MUFU.EX2 R41, R41 ;  /* 0x0000002900297308 */ /* 0x000fe20000000800 */
[----:B------:R-:W-:Y:S01]  /*4140*/  FADD.FTZ R66, R49, R66 ;  /* 0x0000004231427221 */ /* 0x000fe20000010000 */
[----:B--2---:R-:W-:Y:S01]  /*4150*/  FADD.FTZ R29, R31, R50 ;  /* 0x000000321f1d7221 */ /* 0x004fe20000010000 */
[----:B------:R-:W-:-:S03]  /*4160*/  F2FP.BF16.F32.PACK_AB R159, R24, R31 ;  /* 0x0000001f189f723e */ /* 0x000fc600000010ff */
[----:B------:R-:W-:Y:S02]  /*4170*/  FADD.FTZ R50, R24, R29 ;  /* 0x0000001d18327221 */ /* 0x000fe40000010000 */
[----:B------:R-:W-:Y:S08]  /*4180*/  MUFU.EX2 R62, R62 ;  /* 0x0000003e003e7308 */ /* 0x000ff00000000800 */
[----:B------:R-:W0:Y:S08]  /*4190*/  MUFU.EX2 R42, R42 ;  /* 0x0000002a002a7308 */ /* 0x000e300000000800 */
[----:B------:R-:W1:Y:S08]  /*41a0*/  MUFU.EX2 R63, R63 ;  /* 0x0000003f003f7308 */ /* 0x000e700000000800 */
[----:B------:R-:W-:Y:S01]  /*41b0*/  MUFU.EX2 R43, R43 ;  /* 0x0000002b002b7308 */ /* 0x000fe20000000800 */
[----:B0-----:R-:W-:-:S07]  /*41c0*/  F2FP.BF16.F32.PACK_AB R161, R42, R41 ;  /* 0x000000292aa1723e */ /* 0x001fce00000010ff */
[----:B------:R-:W0:Y:S01]  /*41d0*/  MUFU.EX2 R32, R32 ;  /* 0x0000002000207308 */ /* 0x000e220000000800 */
[----:B-1----:R-:W-:-:S07]  /*41e0*/  F2FP.BF16.F32.PACK_AB R164, R63, R62 ;  /* 0x0000003e3fa4723e */ /* 0x002fce00000010ff */
[----:B------:R1:W-:Y:S08]  /*41f0*/  MUFU.EX2 R30, R25 ;  /* 0x00000019001e7308 */ /* 0x0003f00000000800 */
[----:B------:R-:W2:Y:S01]  /*4200*/  MUFU.EX2 R44, R44 ;  /* 0x0000002c002c7308 */ /* 0x000ea20000000800 */
[----:B-1----:R-:W-:Y:S01]  /*4210*/  FADD.FTZ R25, R35, R66 ;  /* 0x0000004223197221 */ /* 0x002fe20000010000 */
[----:B0-----:R-:W-:-:S03]  /*4220*/  F2FP.BF16.F32.PACK_AB R166, R65, R32 ;  /* 0x0000002041a6723e */ /* 0x001fc600000010ff */
[C---:B------:R-:W-:Y:S01]  /*4230*/  FADD.FTZ R29, R162.reuse, R25 ;  /* 0x00000019a21d7221 */ /* 0x040fe20000010000 */
[----:B------:R-:W-:Y:S01]  /*4240*/  FADD.FTZ R25, R41, R50 ;  /* 0x0000003229197221 */ /* 0x000fe20000010000 */
[----:B------:R-:W-:Y:S01]  /*4250*/  F2FP.BF16.F32.PACK_AB R162, R162, R35 ;  /* 0x00000023a2a2723e */ /* 0x000fe200000010ff */
[----:B------:R-:W-:Y:S01]  /*4260*/  MUFU.EX2 R45, R45 ;  /* 0x0000002d002d7308 */ /* 0x000fe20000000800 */
[----:B------:R-:W-:Y:S01]  /*4270*/  FADD.FTZ R66, R62, R29 ;  /* 0x0000001d3e427221 */ /* 0x000fe20000010000 */
[----:B------:R-:W-:-:S03]  /*4280*/  FADD.FTZ R50, R42, R25 ;  /* 0x000000192a327221 */ /* 0x000fc60000010000 */
[----:B------:R-:W-:Y:S01]  /*4290*/  FADD.FTZ R29, R63, R66 ;  /* 0x000000423f1d7221 */ /* 0x000fe20000010000 */
[----:B------:R-:W-:Y:S02]  /*42a0*/  FADD.FTZ R25, R43, R50 ;  /* 0x000000322b197221 */ /* 0x000fe40000010000 */
[----:B------:R-:W0:Y:S01]  /*42b0*/  MUFU.EX2 R64, R64 ;  /* 0x0000004000407308 */ /* 0x000e220000000800 */
[----:B------:R-:W-:Y:S01]  /*42c0*/  FADD.FTZ R50, R32, R29 ;  /* 0x0000001d20327221 */ /* 0x000fe20000010000 */
[----:B--2---:R-:W-:-:S03]  /*42d0*/  F2FP.BF16.F32.PACK_AB R163, R44, R43 ;  /* 0x0000002b2ca3723e */ /* 0x004fc600000010ff */
[----:B------:R-:W-:-:S03]  /*42e0*/  FADD.FTZ R29, R65, R50 ;  /* 0x00000032411d7221 */ /* 0x000fc60000010000 */
[----:B------:R-:W1:Y:S08]  /*42f0*/  MUFU.EX2 R46, R46 ;  /* 0x0000002e002e7308 */ /* 0x000e700000000800 */
[----:B------:R-:W2:Y:S01]  /*4300*/  MUFU.EX2 R47, R47 ;  /* 0x0000002f002f7308 */ /* 0x000ea20000000800 */
[----:B0-----:R-:W-:Y:S01]  /*4310*/  FADD.FTZ R28, R64, R29 ;  /* 0x0000001d401c7221 */ /* 0x001fe20000010000 */
[----:B------:R-:W-:-:S03]  /*4320*/  F2FP.BF16.F32.PACK_AB R168, R61, R64 ;  /* 0x000000403da8723e */ /* 0x000fc600000010ff */
[----:B------:R-:W-:-:S03]  /*4330*/  FADD.FTZ R29, R61, R28 ;  /* 0x0000001c3d1d7221 */ /* 0x000fc60000010000 */
[----:B------:R-:W0:Y:S01]  /*4340*/  MUFU.EX2 R26, R26 ;  /* 0x0000001a001a7308 */ /* 0x000e220000000800 */
[----:B-1----:R-:W-:-:S07]  /*4350*/  F2FP.BF16.F32.PACK_AB R165, R46, R45 ;  /* 0x0000002d2ea5723e */ /* 0x002fce00000010ff */
[----:B------:R1:W-:Y:S01]  /*4360*/  MUFU.EX2 R169, R2 ;  /* 0x0000000200a97308 */ /* 0x0003e20000000800 */
[----:B--2---:R-:W-:-:S07]  /*4370*/  F2FP.BF16.F32.PACK_AB R167, R30, R47 ;  /* 0x0000002f1ea7723e */ /* 0x004fce00000010ff */
[----:B------:R-:W2:Y:S01]  /*4380*/  MUFU.EX2 R10, R10 ;  /* 0x0000000a000a7308 */ /* 0x000ea20000000800 */
[----:B-1----:R-:W-:Y:S01]  /*4390*/  FADD.FTZ R2, R44, R25 ;  /* 0x000000192c027221 */ /* 0x002fe20000010000 */
[----:B0-----:R-:W-:-:S03]  /*43a0*/  F2FP.BF16.F32.PACK_AB R170, R67, R26 ;  /* 0x0000001a43aa723e */ /* 0x001fc600000010ff */
[----:B------:R-:W-:-:S03]  /*43b0*/  FADD.FTZ R25, R45, R2 ;  /* 0x000000022d197221 */ /* 0x000fc60000010000 */
[----:B------:R-:W0:Y:S01]  /*43c0*/  MUFU.EX2 R21, R21 ;  /* 0x0000001500157308 */ /* 0x000e220000000800 */
[----:B------:R-:W-:-:S04]  /*43d0*/  FADD.FTZ R2, R46, R25 ;  /* 0x000000192e027221 */ /* 0x000fc80000010000 */
[----:B------:R-:W-:Y:S01]  /*43e0*/  FADD.FTZ R25, R47, R2 ;  /* 0x000000022f197221 */ /* 0x000fe20000010000 */
[----:B------:R-:W-:Y:S02]  /*43f0*/  FADD.FTZ R2, R26, R29 ;  /* 0x0000001d1a027221 */ /* 0x000fe40000010000 */
[----:B------:R-:W1:Y:S01]  /*4400*/  MUFU.EX2 R20, R20 ;  /* 0x0000001400147308 */ /* 0x000e620000000800 */
[----:B------:R-:W-:Y:S01]  /*4410*/  FADD.FTZ R25, R30, R25 ;  /* 0x000000191e197221 */ /* 0x000fe20000010000 */
[----:B------:R-:W-:-:S03]  /*4420*/  FADD.FTZ R28, R67, R2 ;  /* 0x00000002431c7221 */ /* 0x000fc60000010000 */
[----:B--2---:R-:W-:-:S03]  /*4430*/  FADD.FTZ R2, R10, R25 ;  /* 0x000000190a027221 */ /* 0x004fc60000010000 */
[----:B------:R-:W2:Y:S01]  /*4440*/  MUFU.EX2 R0, R0 ;  /* 0x0000000000007308 */ /* 0x000ea20000000800 */
[----:B0-----:R-:W-:Y:S01]  /*4450*/  FADD.FTZ R29, R21, R28 ;  /* 0x0000001c151d7221 */ /* 0x001fe20000010000 */
[C---:B------:R-:W-:Y:S01]  /*4460*/  FADD.FTZ R25, R169.reuse, R2 ;  /* 0x00000002a9197221 */ /* 0x040fe20000010000 */
[----:B------:R-:W-:-:S05]  /*4470*/  F2FP.BF16.F32.PACK_AB R169, R169, R10 ;  /* 0x0000000aa9a9723e */ /* 0x000fca00000010ff */
        /* <DEDUP_REMOVED lines=17> */
[----:B------:R-:W-:-:S03]  /*4590*/  F2FP.BF16.F32.PACK_AB R173, R36, R11 ;  /* 0x0000000b24ad723e */ /* 0x000fc600000010ff */
[----:B--2---:R-:W-:-:S04]  /*45a0*/  FADD.FTZ R14, R12, R15 ;  /* 0x0000000f0c0e7221 */ /* 0x004fc80000010000 */
[C---:B0-----:R-:W-:Y:S01]  /*45b0*/  FADD.FTZ R0, R13.reuse, R14 ;  /* 0x0000000e0d007221 */ /* 0x041fe20000010000 */
[----:B------:R-:W-:Y:S01]  /*45c0*/  F2FP.BF16.F32.PACK_AB R175, R13, R12 ;  /* 0x0000000c0daf723e */ /* 0x000fe200000010ff */
[----:B------:R-:W-:Y:S06]  /*45d0*/  @!P0 BRA `(.L_x_1896) ;  /* 0x0000000000048947 */ /* 0x000fec0003800000 */
[----:B------:R-:W-:Y:S01]  /*45e0*/  BPT.TRAP 0x1 ;  /* 0x000000040000795c */ /* 0x000fe20000300000 */
.L_x_1896:
[----:B------:R0:W1:Y:S01]  /*45f0*/  SYNCS.PHASECHK.TRANS64.TRYWAIT P1, [UR24+0x22850], R9 ;  /* 0x02285009ff0075a7 */ /* 0x0000620008020158 */
[----:B------:R-:W-:Y:S05]  /*4600*/  @!P0 BRA `(.L_x_1897) ;  /* 0x0000000000048947 */ /* 0x000fea0003800000 */
[----:B------:R-:W-:Y:S01]  /*4610*/  BPT.TRAP 0x1 ;  /* 0x000000040000795c */ /* 0x000fe20000300000 */
.L_x_1897:
[----:B-1----:R-:W-:Y:S05]  /*4620*/  @P1 BRA `(.L_x_1898) ;  /* 0x0000000000081947 */ /* 0x002fea0003800000 */
[----:B------:R-:W1:Y:S02]  /*4630*/  SYNCS.PHASECHK.TRANS64.TRYWAIT P1, [UR24+0x22850], R9 ;  /* 0x02285009ff0075a7 */ /* 0x000e640008020158 */
[----:B-1----:R-:W-:Y:S05]  /*4640*/  @!P1 BRA `(.L_x_1899) ;  /* 0x0000010c00989947 */ /* 0x002fea0003800000 */
.L_x_1898:
[----:B------:R-:W-:Y:S01]  /*4650*/  R2UR UR5, R6 ;  /* 0x00000000060572ca */ /* 0x000fe200000e0000 */
[----:B------:R2:W-:Y:S06]  /*4660*/  BAR.SYNC.DEFER_BLOCKING R7, 0x100 ;  /* 0x000400070000751d */ /* 0x0005ec0000010000 */
[----:B------:R-:W-:-:S06]  /*4670*/  UMOV UR7, 0x40000040 ;  /* 0x4000004000077882 */ /* 0x000fcc0000000000 */
[----:B------:R-:W-:-:S04]  /*4680*/  UIADD3 UR5, UR5, 0x400, URZ ;  /* 0x0000040005057890 */ /* 0x000fc8000fffe03f */
[----:B------:R-:W-:-:S04]  /*4690*/  USHF.R.U32.HI UR5, URZ, 0x4, UR5 ;  /* 0x000000043f057899 */ /* 0x000fc80008011605 */
[----:B------:R-:W-:-:S04]  /*46a0*/  ULOP3.LUT UR5, UR5, 0x3fff, URZ, 0xc0, !UPT ;  /* 0x00003fff05057892 */ /* 0x000fc8000f8ec03f */
[----:B------:R-:W-:Y:S01]  /*46b0*/  ULOP3.LUT UR5, UR5, 0x3000000, URZ, 0xfc, !UPT ;  /* 0x0300000005057892 */ /* 0x000fe2000f8efc3f */
[----:B------:R-:W-:-:S03]  /*46c0*/  WARPGROUP.ARRIVE ;  /* 0x00000000000079c5 */ /* 0x000fc60000000000 */
[----:B------:R-:W-:-:S07]  /*46d0*/  UIMAD UR10, UR38, 0xc00, UR5 ;  /* 0x00000c00260a78a4 */ /* 0x000fce000f8e0205 */
        /* <DEDUP_REMOVED lines=35> */
.L_x_1900:
[----:B------:R-:W-:Y:S01]  /*4910*/  ISETP.NE.AND P2, PT, R205, 0x1, PT ;  /* 0x00000001cd00780c */ /* 0x000fe20003f45270 */
[----:B------:R-:W2:Y:S01]  /*4920*/  S2UR UR6, SR_CgaCtaId ;  /* 0x00000000000679c3 */ /* 0x000ea20000008800 */
[----:B------:R-:W-:Y:S01]  /*4930*/  UIADD3 UR24, UR24, 0x22860, URZ ;  /* 0x0002286018187890 */ /* 0x000fe2000fffe03f */
[----:B------:R-:W-:-:S10]  /*4940*/  LOP3.LUT P1, RZ, R16, 0x80000, RZ, 0xc0, !PT ;  /* 0x0008000010ff7812 */ /* 0x000fd4000782c0ff */
[----:B------:R-:W3:Y:S08]  /*4950*/  @P2 LDC R6, c[0x0][0x44c] ;  /* 0x00011300ff062b82 */ /* 0x000ef00000000800 */
[----:B-1----:R-:W1:Y:S01]  /*4960*/  @P2 LDC R10, c[0x0][0x450] ;  /* 0x00011400ff0a2b82 */ /* 0x002e620000000800 */
[----:B--2---:R-:W-:-:S09]  /*4970*/  UPRMT UR24, UR6, 0x654, UR24 ;  /* 0x0000065406187896 */ /* 0x004fd20008000018 */
[----:B------:R-:W-:Y:S01]  /*4980*/  SYNCS.ARRIVE.TRANS64.RED.A1T0 RZ, [UR24], RZ ;  /* 0x000000ffffff79a7 */ /* 0x000fe20008100418 */
[----:B---3--:R-:W-:-:S04]  /*4990*/  @P2 IMAD.HI.U32 R7, R6, UR41, RZ ;  /* 0x0000002906072c27 */ /* 0x008fc8000f8e00ff */
[----:B------:R-:W-:Y:S01]  /*49a0*/  IMAD.U32 R6, RZ, RZ, UR41 ;  /* 0x00000029ff067e24 */ /* 0x000fe2000f8e00ff */
[----:B-1----:R-:W-:-:S04]  /*49b0*/  @P2 SHF.R.U32.HI R6, RZ, R10, R7 ;  /* 0x0000000aff062219 */ /* 0x002fc80000011607 */
[----:B------:R-:W-:-:S05]  /*49c0*/  IADD3 R7, R6, -R8, R17 ;  /* 0x8000000806077210 */ /* 0x000fca0007ffe011 */
[----:B------:R-:W-:-:S05]  /*49d0*/  VIADD R6, R7, UR11 ;  /* 0x0000000b07067c36 */ /* 0x000fca0008000000 */
[----:B------:R-:W-:Y:S01]  /*49e0*/  R2UR UR10, R6 ;  /* 0x00000000060a72ca */ /* 0x000fe200000e0000 */
[----:B------:R-:W-:Y:S01]  /*49f0*/  VIADD R6, R176, 0xfffffffe ;  /* 0xfffffffeb0067836 */ /* 0x000fe20000000000 */
[----:B------:R-:W-:-:S13]  /*4a00*/  @!P1 BRA `(.L_x_1901) ;  /* 0x0000000000549947 */ /* 0x000fda0003800000 */
[C---:B------:R-:W-:Y:S01]  /*4a10*/  ISETP.GT.AND P1, PT, R7.reuse, RZ, PT ;  /* 0x000000ff0700720c */ /* 0x040fe20003f24270 */
[----:B0-----:R-:W-:-:S05]  /*4a20*/  VIADD R9, R7, 0xffffffff ;  /* 0xffffffff07097836 */ /* 0x001fca0000000000 */
[----:B------:R-:W-:-:S07]  /*4a30*/  R2UR UR11, R9 ;  /* 0x00000000090b72ca */ /* 0x000fce00000e0000 */
[----:B------:R-:W-:Y:S08]  /*4a40*/  @P1 BRA `(.L_x_1902) ;  /* 0x0000000000241947 */ /* 0x000ff00003800000 */
[----:B------:R-:W-:Y:S01]  /*4a50*/  R2UR UR11, R7 ;  /* 0x00000000070b72ca */ /* 0x000fe200000e0000 */
[----:B------:R-:W-:Y:S02]  /*4a60*/  ULDC UR18, c[0x0][0x9e4] ;  /* 0x0002790000127ab9 */ /* 0x000fe40000000800 */
[----:B------:R-:W-:-:S10]  /*4a70*/  UISETP.NE.AND UP0, UPT, UR18, 0x1, UPT ;  /* 0x000000011200788c */ /* 0x000fd4000bf05270 */
[----:B------:R-:W-:Y:S01]  /*4a80*/  UIADD3 UR11, -UR11, URZ, URZ ;  /* 0x0000003f0b0b7290 */ /* 0x000fe2000fffe13f */
[----:B------:R-:W-:-:S03]  /*4a90*/  @UP0 ULDC.64 UR22, c[0x0][0x9e8] ;  /* 0x00027a0000160ab9 */ /* 0x000fc60000000a00 */
[----:B------:R-:W-:-:S04]  /*4aa0*/  UIMAD.WIDE.U32 UR6, UR11, UR22, URZ ;  /* 0x000000160b0672a5 */ /* 0x000fc8000f8e003f */
[----:B------:R-:W-:-:S04]  /*4ab0*/  @UP0 USHF.R.U32.HI UR11, URZ, UR23, UR7 ;  /* 0x000000173f0b0299 */ /* 0x000fc80008011607 */
[----:B------:R-:W-:Y:S01]  /*4ac0*/  ULOP3.LUT UR11, URZ, UR11, URZ, 0x33, !UPT ;  /* 0x0000000b3f0b7292 */ /* 0x000fe2000f8e333f */
[----:B------:R-:W-:Y:S11]  /*4ad0*/  BRA `(.L_x_1903) ;  /* 0x0000000000147947 */ /* 0x000ff60003800000 */
.L_x_1902:
[----:B------:R-:W-:Y:S02]  /*4ae0*/  ULDC UR18, c[0x0][0x9e4] ;  /* 0x0002790000127ab9 */ /* 0x000fe40000000800 */
[----:B------:R-:W-:-:S11]  /*4af0*/  UISETP.NE.AND UP0, UPT, UR18, 0x1, UPT ;  /* 0x000000011200788c */ /* 0x000fd6000bf05270 */
[----:B------:R-:W-:Y:S02]  /*4b00*/  @UP0 ULDC.64 UR22, c[0x0][0x9e8] ;  /* 0x00027a0000160ab9 */ /* 0x000fe40000000a00 */
[----:B------:R-:W-:-:S04]  /*4b10*/  UIMAD.WIDE.U32 UR6, UR11, UR22, URZ ;  /* 0x000000160b0672a5 */ /* 0x000fc8000f8e003f */
[----:B------:R-:W-:-:S12]  /*4b20*/  @UP0 USHF.R.U32.HI UR11, URZ, UR23, UR7 ;  /* 0x000000173f0b0299 */ /* 0x000fd80008011607 */
.L_x_1903:
[----:B------:R-:W-:-:S04]  /*4b30*/  UIMAD UR11, UR11, UR18, UR18 ;  /* 0x000000120b0b72a4 */ /* 0x000fc8000f8e0212 */
[----:B------:R-:W-:-:S04]  /*4b40*/  UISETP.LT.AND UP0, UPT, UR10, UR11, UPT ;  /* 0x0000000b0a00728c */ /* 0x000fc8000bf01270 */
[----:B------:R-:W-:-:S12]  /*4b50*/  USEL UR10, UR10, UR11, UP0 ;  /* 0x0000000b0a0a7287 */ /* 0x000fd80008000000 */
.L_x_1901:
[----:B------:R-:W-:-:S04]  /*4b60*/  UIMAD.WIDE UR6, UR10, 0x2aaaaaab, URZ ;  /* 0x2aaaaaab0a0678a5 */ /* 0x000fc8000f8e023f */
[----:B------:R-:W-:-:S04]  /*4b70*/  USHF.R.U32.HI UR6, URZ, 0x1f, UR7 ;  /* 0x0000001f3f067899 */ /* 0x000fc80008011607 */
[----:B------:R-:W-:-:S04]  /*4b80*/  ULEA.HI.SX32 UR6, UR7, UR6, 0x1c ;  /* 0x0000000607067291 */ /* 0x000fc8000f8fe23f */
[----:B------:R-:W-:-:S04]  /*4b90*/  UISETP.LT.AND UP0, UPT, UR44, UR6, UPT ;  /* 0x000000062c00728c */ /* 0x000fc8000bf01270 */
[----:B------:R-:W-:-:S06]  /*4ba0*/  USEL UR6, UR44, UR6, !UP0 ;  /* 0x000000062c067287 */ /* 0x000fcc000c000000 */
[----:B------:R-:W-:-:S13]  /*4bb0*/  ISETP.GE.AND P1, PT, R6, UR6, PT ;  /* 0x0000000606007c0c */ /* 0x000fda000bf26270 */
[----:B------:R-:W-:Y:S05]  /*4bc0*/  @!P1 BRA `(.L_x_1904) ;  /* 0x0000003400909947 */ /* 0x000fea0003800000 */
[----:B------:R-:W-:Y:S01]  /*4bd0*/  IMAD.MOV.U32 R10, RZ, RZ, R5 ;  /* 0x000000ffff0a7224 */ /* 0x000fe200078e0005 */
[----:B------:R-:W-:Y:S01]  /*4be0*/  ULDC UR27, c[0x0][0x9e4] ;  /* 0x00027900001b7ab9 */ /* 0x000fe20000000800 */
[----:B0-----:R-:W-:Y:S01]  /*4bf0*/  IMAD.MOV.U32 R9, RZ, RZ, R4 ;  /* 0x000000ffff097224 */ /* 0x001fe200078e0004 */
[----:B------:R-:W-:Y:S01]  /*4c00*/  ULDC UR25, c[0x0][0x9dc] ;  /* 0x0002770000197ab9 */ /* 0x000fe20000000800 */
[----:B------:R-:W-:Y:S01]  /*4c10*/  ULDC UR26, c[0x0][0x9d8] ;  /* 0x00027600001a7ab9 */ /* 0x000fe20000000800 */
[----:B------:R-:W-:Y:S01]  /*4c20*/  ULDC UR29, c[0x0][0x988] ;  /* 0x00026200001d7ab9 */ /* 0x000fe20000000800 */
[----:B------:R-:W-:-:S05]  /*4c30*/  ULDC UR28, c[0x0][0x9e0] ;  /* 0x00027800001c7ab9 */ /* 0x000fca0000000800 */
.L_x_1923:
[----:B------:R-:W-:-:S04]  /*4c40*/  UIADD3 UR38, UR38, 0x1, URZ ;  /* 0x0000000126267890 */ /* 0x000fc8000fffe03f */
[----:B------:R-:W-:-:S04]  /*4c50*/  UISETP.NE.AND UP0, UPT, UR38, 0x2, UPT ;  /* 0x000000022600788c */ /* 0x000fc8000bf05270 */
[----:B------:R-:W-:Y:S02]  /*4c60*/  USEL UR7, URZ, 0x1, UP0 ;  /* 0x000000013f077887 */ /* 0x000fe40008000000 */
[----:B------:R-:W-:Y:S02]  /*4c70*/  USEL UR38, UR38, URZ, UP0 ;  /* 0x0000003f26267287 */ /* 0x000fe40008000000 */
[----:B------:R-:W-:Y:S01]  /*4c80*/  ULOP3.LUT UR37, UR37, UR7, URZ, 0x3c, !UPT ;  /* 0x0000000725257292 */ /* 0x000fe2000f8e3c3f */
[----:B0-2---:R-:W-:Y:S11]  /*4c90*/  @!P0 BRA `(.L_x_1905) ;  /* 0x0000000000048947 */ /* 0x005ff60003800000 */
[----:B------:R-:W-:Y:S01]  /*4ca0*/  BPT.TRAP 0x1 ;  /* 0x000000040000795c */ /* 0x000fe20000300000 */
.L_x_1905:
        /* <DEDUP_REMOVED lines=9> */
.L_x_1906:
[----:B-1----:R-:W-:Y:S05]  /*4d40*/  @P1 BRA `(.L_x_1907) ;  /* 0x0000000000081947 */ /* 0x002fea0003800000 */
[----:B------:R-:W1:Y:S02]  /*4d50*/  SYNCS.PHASECHK.TRANS64.TRYWAIT P1, [UR24+0x22830], R7 ;  /* 0x02283007ff0075a7 */ /* 0x000e640008020158 */
[----:B-1----:R-:W-:Y:S05]  /*4d60*/  @!P1 BRA `(.L_x_1908) ;  /* 0x0000010400e89947 */ /* 0x002fea0003800000 */
.L_x_1907:
[----:B------:R-:W-:Y:S01]  /*4d70*/  UIMAD UR22, UR38, 0x300, UR4 ;  /* 0x00000300261678a4 */ /* 0x000fe2000f8e0204 */
[----:B------:R-:W-:Y:S01]  /*4d80*/  WARPGROUP.ARRIVE ;  /* 0x00000000000079c5 */ /* 0x000fe20000000000 */
[----:B------:R-:W-:Y:S01]  /*4d90*/  UMOV UR23, 0x40000040 ;  /* 0x4000004000177882 */ /* 0x000fe20000000000 */
[----:B------:R-:W-:Y:S01]  /*4da0*/  UMOV UR11, 0x40000040 ;  /* 0x40000040000b7882 */ /* 0x000fe20000000000 */
[----:B------:R-:W-:-:S03]  /*4db0*/  UIADD3 UR10, UR22, 0x2, URZ ;  /* 0x00000002160a7890 */ /* 0x000fc6000fffe03f */
[----:B------:R-:W2:Y:S01]  /*4dc0*/  S2R R214, SR_TID.X ;  /* 0x0000000000d67919 */ /* 0x000ea20000002100 */
[----:B------:R-:W-:Y:S01]  /*4dd0*/  UIADD3 UR14, UR22, 0x4, URZ ;  /* 0x00000004160e7890 */ /* 0x000fe2000fffe03f */
[----:B------:R-:W-:Y:S01]  /*4de0*/  UMOV UR15, 0x40000040 ;  /* 0x40000040000f7882 */ /* 0x000fe20000000000 */
[----:B------:R-:W-:Y:S01]  /*4df0*/  HGMMA.64x96x16.F32.BF16 R152, gdesc[UR20], RZ, !UPT, gsb0 ;  /* 0x01600000149879f0 */ /* 0x000fe2000c0018ff */
[----:B------:R-:W-:Y:S01]  /*4e00*/  UIADD3 UR18, UR22, 0x6, URZ ;  /* 0x0000000616127890 */ /* 0x000fe2000fffe03f */
        /* <DEDUP_REMOVED lines=16> */
.L_x_1909:
[----:B------:R-:W-:Y:S01]  /*4f10*/  ISETP.NE.AND P2, PT, R205, 0x1, PT ;  /* 0x00000001cd00780c */ /* 0x000fe20003f45270 */
[----:B------:R-:W-:Y:S01]  /*4f20*/  FMUL.FTZ R20, R159, UR26 ;  /* 0x0000001a9f147c20 */ /* 0x000fe20008410000 */
[----:B------:R-:W-:Y:S01]  /*4f30*/  FMUL.FTZ R159, R164, UR26 ;  /* 0x0000001aa49f7c20 */ /* 0x000fe20008410000 */
[----:B------:R-:W-:Y:S01]  /*4f40*/  FMUL.FTZ R164, R169, UR26 ;  /* 0x0000001aa9a47c20 */ /* 0x000fe20008410000 */
[----:B------:R-:W-:Y:S01]  /*4f50*/  FMUL.FTZ R169, R178, UR26 ;  /* 0x0000001ab2a97c20 */ /* 0x000fe20008410000 */
[----:B------:R-:W-:Y:S01]  /*4f60*/  FMUL.FTZ R178, R187, UR26 ;  /* 0x0000001abbb27c20 */ /* 0x000fe20008410000 */
[----:B------:R-:W-:Y:S01]  /*4f70*/  FMUL.FTZ R187, R192, UR26 ;  /* 0x0000001ac0bb7c20 */ /* 0x000fe20008410000 */
[----:B------:R-:W-:Y:S01]  /*4f80*/  VIADD R192, R22, UR41 ;  /* 0x0000002916c07c36 */ /* 0x000fe20008000000 */
[----:B------:R-:W3:Y:S01]  /*4f90*/  LDC R8, c[0x0][0x288] ;  /* 0x0000a200ff087b82 */ /* 0x000ee20000000800 */
[----:B------:R-:W-:Y:S01]  /*4fa0*/  FMUL.FTZ R12, R154, UR26 ;  /* 0x0000001a9a0c7c20 */ /* 0x000fe20008410000 */
[----:B------:R-:W-:Y:S01]  /*4fb0*/  FMUL.FTZ R154, R163, UR26 ;  /* 0x0000001aa39a7c20 */ /* 0x000fe20008410000 */
[----:B------:R-:W-:Y:S01]  /*4fc0*/  FMUL.FTZ R163, R168, UR26 ;  /* 0x0000001aa8a37c20 */ /* 0x000fe20008410000 */
[----:B------:R-:W-:Y:S01]  /*4fd0*/  FMUL.FTZ R21, R156, UR26 ;  /* 0x0000001a9c157c20 */ /* 0x000fe20008410000 */
[----:B------:R-:W-:Y:S01]  /*4fe0*/  FMUL.FTZ R168, R173, UR26 ;  /* 0x0000001aada87c20 */ /* 0x000fe20008410000 */
[----:B------:R-:W-:Y:S01]  /*4ff0*/  FMUL.FTZ R11, R152, UR26 ;  /* 0x0000001a980b7c20 */ /* 0x000fe20008410000 */
[----:B------:R-:W-:Y:S01]  /*5000*/  FMUL.FTZ R14, R153, UR26 ;  /* 0x0000001a990e7c20 */ /* 0x000fe20008410000 */
[----:B------:R-:W4:Y:S01]  /*5010*/  @P2 LDC R5, c[0x0][0x44c] ;  /* 0x00011300ff052b82 */ /* 0x000f220000000800 */
[----:B------:R-:W-:Y:S01]  /*5020*/  FMUL.FTZ R13, R155, UR26 ;  /* 0x0000001a9b0d7c20 */ /* 0x000fe20008410000 */
[----:B------:R-:W-:Y:S01]  /*5030*/  FMUL.FTZ R15, R158, UR26 ;  /* 0x0000001a9e0f7c20 */ /* 0x000fe20008410000 */
[----:B------:R-:W-:Y:S01]  /*5040*/  FMUL.FTZ R156, R161, UR26 ;  /* 0x0000001aa19c7c20 */ /* 0x000fe20008410000 */
[----:B------:R-:W-:Y:S01]  /*5050*/  FMUL.FTZ R173, R182, UR26 ;  /* 0x0000001ab6ad7c20 */ /* 0x000fe20008410000 */
[----:B------:R-:W-:Y:S01]  /*5060*/  UIADD3 UR10, UR24, 0x22840, URZ ;  /* 0x00022840180a7890 */ /* 0x000fe2000fffe03f */
[----:B------:R-:W-:Y:S01]  /*5070*/  FMUL.FTZ R152, R157, UR26 ;  /* 0x0000001a9d987c20 */ /* 0x000fe20008410000 */
[----:B------:R-:W-:Y:S01]  /*5080*/  FMUL.FTZ R155, R160, UR26 ;  /* 0x0000001aa09b7c20 */ /* 0x000fe20008410000 */
[----:B-1----:R-:W1:Y:S01]  /*5090*/  @P2 LDC R4, c[0x0][0x450] ;  /* 0x00011400ff042b82 */ /* 0x002e620000000800 */
        /* <DEDUP_REMOVED lines=9> */
[----:B------:R-:W-:-:S02]  /*5130*/  IMAD R191, R6, -0x60, RZ ;  /* 0xffffffa006bf7824 */ /* 0x000fc400078e02ff */
[----:B------:R-:W-:Y:S01]  /*5140*/  FMUL.FTZ R165, R174, UR26 ;  /* 0x0000001aaea57c20 */ /* 0x000fe20008410000 */
[----:B------:R-:W-:Y:S01]  /*5150*/  FMUL.FTZ R166, R175, UR26 ;  /* 0x0000001aafa67c20 */ /* 0x000fe20008410000 */
[----:B------:R-:W-:Y:S01]  /*5160*/  FMUL.FTZ R171, R176, UR26 ;  /* 0x0000001ab0ab7c20 */ /* 0x000fe20008410000 */
[----:B------:R-:W-:Y:S01]  /*5170*/  FMUL.FTZ R172, R177, UR26 ;  /* 0x0000001ab1ac7c20 */ /* 0x000fe20008410000 */
[----:B------:R-:W-:Y:S01]  /*5180*/  FMUL.FTZ R179, R184, UR26 ;  /* 0x0000001ab8b37c20 */ /* 0x000fe20008410000 */
[----:B----4-:R-:W-:-:S04]  /*5190*/  @P2 IMAD.HI.U32 R5, R192, R5, RZ ;  /* 0x00000005c0052227 */ /* 0x010fc800078e00ff */
[----:B------:R-:W-:Y:S01]  /*51a0*/  FMUL.FTZ R175, R180, UR26 ;  /* 0x0000001ab4af7c20 */ /* 0x000fe20008410000 */
[----:B------:R-:W-:Y:S01]  /*51b0*/  FMUL.FTZ R176, R181, UR26 ;  /* 0x0000001ab5b07c20 */ /* 0x000fe20008410000 */
[----:B------:R-:W-:Y:S01]  /*51c0*/  FMUL.FTZ R174, R183, UR26 ;  /* 0x0000001ab7ae7c20 */ /* 0x000fe20008410000 */
[----:B------:R-:W-:Y:S01]  /*51d0*/  FMUL.FTZ R177, R186, UR26 ;  /* 0x0000001abab17c20 */ /* 0x000fe20008410000 */
[----:B------:R-:W-:Y:S01]  /*51e0*/  FMUL.FTZ R184, R189, UR26 ;  /* 0x0000001abdb87c20 */ /* 0x000fe20008410000 */
[----:B------:R-:W-:Y:S01]  /*51f0*/  UPRMT UR10, UR7, 0x654, UR10 ;  /* 0x00000654070a7896 */ /* 0x000fe2000800000a */
[----:B------:R-:W-:Y:S01]  /*5200*/  FMUL.FTZ R180, R185, UR26 ;  /* 0x0000001ab9b47c20 */ /* 0x000fe20008410000 */
[----:B-1----:R-:W-:Y:S01]  /*5210*/  @P2 SHF.R.U32.HI R192, RZ, R4, R5 ;  /* 0x00000004ffc02219 */ /* 0x002fe20000011605 */
[----:B------:R-:W-:Y:S01]  /*5220*/  FMUL.FTZ R183, R188, UR26 ;  /* 0x0000001abcb77c20 */ /* 0x000fe20008410000 */
[----:B------:R-:W-:Y:S01]  /*5230*/  FMUL.FTZ R181, R190, UR26 ;  /* 0x0000001abeb57c20 */ /* 0x000fe20008410000 */
[----:B------:R-:W-:Y:S01]  /*5240*/  FMUL.FTZ R189, R193, UR26 ;  /* 0x0000001ac1bd7c20 */ /* 0x000fe20008410000 */
[----:B------:R-:W-:Y:S01]  /*5250*/  FMUL.FTZ R186, R194, UR26 ;  /* 0x0000001ac2ba7c20 */ /* 0x000fe20008410000 */
[----:B------:R-:W1:Y:S01]  /*5260*/  SHFL.IDX PT, R215, R192, RZ, 0x1c1f ;  /* 0x001c1fffc0d77589 */ /* 0x000e6200000e0000 */
[----:B------:R-:W-:Y:S01]  /*5270*/  FMUL.FTZ R185, R195, UR26 ;  /* 0x0000001ac3b97c20 */ /* 0x000fe20008410000 */
[----:B------:R-:W-:Y:S01]  /*5280*/  FMUL.FTZ R193, R196, UR26 ;  /* 0x0000001ac4c17c20 */ /* 0x000fe20008410000 */
[----:B------:R-:W-:Y:S01]  /*5290*/  FMUL.FTZ R194, R197, UR26 ;  /* 0x0000001ac5c27c20 */ /* 0x000fe20008410000 */
[----:B------:R-:W-:Y:S01]  /*52a0*/  FMUL.FTZ R188, R198, UR26 ;  /* 0x0000001ac6bc7c20 */ /* 0x000fe20008410000 */
[----:B------:R-:W-:-:S02]  /*52b0*/  VIADD R5, R191, 0x1 ;  /* 0x00000001bf057836 */ /* 0x000fc40000000000 */
[----:B------:R-:W-:Y:S01]  /*52c0*/  FMUL.FTZ R190, R199, UR26 ;  /* 0x0000001ac7be7c20 */ /* 0x000fe20008410000 */
[----:B------:R-:W-:Y:S01]  /*52d0*/  LOP3.LUT P1, RZ, R16, 0x80000, RZ, 0xc0, !PT ;  /* 0x0008000010ff7812 */ /* 0x000fe2000782c0ff */
[----:B------:R-:W4:Y:S01]  /*52e0*/  MUFU.TANH R11, R11 ;  /* 0x0000000b000b7308 */ /* 0x000f220000002400 */
[----:B------:R-:W-:Y:S01]  /*52f0*/  IMAD R5, R18, -0x2, R5 ;  /* 0xfffffffe12057824 */ /* 0x000fe200078e0205 */
[----:B------:R-:W-:Y:S01]  /*5300*/  UMOV UR15, UR25 ;  /* 0x00000019000f7c82 */ /* 0x000fe20008000000 */
[----:B------:R-:W-:Y:S01]  /*5310*/  SYNCS.ARRIVE.TRANS64.RED.A1T0 RZ, [UR10], RZ ;  /* 0x000000ffffff79a7 */ /* 0x000fe2000810040a */
[----:B------:R-:W-:Y:S02]  /*5320*/  ULOP3.LUT UR10, URZ, UR15, URZ, 0x33, !UPT ;  /* 0x0000000f3f0a7292 */ /* 0x000fe4000f8e333f */
[----:B---3--:R-:W-:Y:S02]  /*5330*/  IADD3 R5, R5, -R8, R17 ;  /* 0x8000000805057210 */ /* 0x008fe40007ffe011 */
[----:B------:R-:W3:Y:S03]  /*5340*/  MUFU.TANH R14, R14 ;  /* 0x0000000e000e7308 */ /* 0x000ee60000002400 */
[----:B------:R-:W-:-:S02]  /*5350*/  VIADD R199, R5, UR28 ;  /* 0x0000001c05c77c36 */ /* 0x000fc40008000000 */
[----:B------:R-:W-:-:S03]  /*5360*/  VIADD R198, R5, UR10 ;  /* 0x0000000a05c67c36 */ /* 0x000fc60008000000 */
[----:B------:R-:W0:Y:S01]  /*5370*/  MUFU.TANH R12, R12 ;  /* 0x0000000c000c7308 */ /* 0x000e220000002400 */
[----:B-1----:R-:W-:Y:S02]  /*5380*/  IMAD.IADD R197, R199, 0x1, R215 ;  /* 0x00000001c7c57824 */ /* 0x002fe400078e02d7 */
[----:B------:R-:W-:-:S05]  /*5390*/  IMAD.IADD R195, R215, 0x1, R198 ;  /* 0x00000001d7c37824 */ /* 0x000fca00078e02c6 */
[----:B------:R-:W1:Y:S08]  /*53a0*/  MUFU.TANH R13, R13 ;  /* 0x0000000d000d7308 */ /* 0x000e700000002400 */
        /* <DEDUP_REMOVED lines=43> */
[----:B------:R-:W0:Y:S01]  /*5660*/  MUFU.TANH R190, R190 ;  /* 0x000000be00be7308 */ /* 0x000e220000002400 */
[----:B-1-34-:R-:W-:Y:S05]  /*5670*/  @!P1 BRA `(.L_x_1910) ;  /* 0x0000000000589947 */ /* 0x01afea0003800000 */
[----:B------:R-:W-:Y:S01]  /*5680*/  IADD3 R215, R17, -R8, R215 ;  /* 0x8000000811d77210 */ /* 0x000fe20007ffe0d7 */
[----:B------:R-:W-:Y:S03]  /*5690*/  BSSY B0, `(.L_x_1911) ;  /* 0x0000010000007945 */ /* 0x000fe60003800000 */
[----:B------:R-:W-:-:S13]  /*56a0*/  ISETP.GT.AND P1, PT, R215, -0x1, PT ;  /* 0xffffffffd700780c */ /* 0x000fda0003f24270 */
[----:B------:R-:W-:Y:S05]  /*56b0*/  @P1 BRA `(.L_x_1912) ;  /* 0x0000000000201947 */ /* 0x000fea0003800000 */
[----:B------:R-:W-:Y:S01]  /*56c0*/  IMAD.U32 R196, RZ, RZ, UR27 ;  /* 0x0000001bffc47e24 */ /* 0x000fe2000f8e00ff */
[----:B------:R-:W-:-:S04]  /*56d0*/  LOP3.LUT R215, RZ, R215, RZ, 0x33, !PT ;  /* 0x000000d7ffd77212 */ /* 0x000fc800078e33ff */
[----:B------:R-:W-:-:S13]  /*56e0*/  ISETP.NE.AND P1, PT, R196, 0x1, PT ;  /* 0x00000001c400780c */ /* 0x000fda0003f25270 */
[----:B------:R-:W1:Y:S02]  /*56f0*/  @P1 LDC.64 R4, c[0x0][0x9e8] ;  /* 0x00027a00ff041b82 */ /* 0x000e640000000a00 */
[----:B-1----:R-:W-:-:S05]  /*5700*/  @P1 IMAD.HI.U32 R4, R215, R4, RZ ;  /* 0x00000004d7041227 */ /* 0x002fca00078e00ff */
[----:B------:R-:W-:-:S04]  /*5710*/  @P1 SHF.R.U32.HI R215, RZ, R5, R4 ;  /* 0x00000005ffd71219 */ /* 0x000fc80000011604 */
[----:B------:R-:W-:Y:S01]  /*5720*/  LOP3.LUT R215, RZ, R215, RZ, 0x33, !PT ;  /* 0x000000d7ffd77212 */ /* 0x000fe200078e33ff */
[----:B------:R-:W-:Y:S06]  /*5730*/  BRA `(.L_x_1913) ;  /* 0x0000000000147947 */ /* 0x000fec0003800000 */
.L_x_1912:
[----:B------:R-:W-:-:S05]  /*5740*/  IMAD.U32 R196, RZ, RZ, UR27 ;  /* 0x0000001bffc47e24 */ /* 0x000fca000f8e00ff */
[----:B------:R-:W-:-:S13]  /*5750*/  ISETP.NE.AND P1, PT, R196, 0x1, PT ;  /* 0x00000001c400780c */ /* 0x000fda0003f25270 */
[----:B------:R-:W1:Y:S02]  /*5760*/  @P1 LDC.64 R4, c[0x0][0x9e8] ;  /* 0x00027a00ff041b82 */ /* 0x000e640000000a00 */
[----:B-1----:R-:W-:-:S05]  /*5770*/  @P1 IMAD.HI.U32 R4, R215, R4, RZ ;  /* 0x00000004d7041227 */ /* 0x002fca00078e00ff */
[----:B------:R-:W-:-:S07]  /*5780*/  @P1 SHF.R.U32.HI R215, RZ, R5, R4 ;  /* 0x00000005ffd71219 */ /* 0x000fce0000011604 */
.L_x_1913:
[----:B------:R-:W-:Y:S05]  /*5790*/  BSYNC B0 ;  /* 0x0000000000007941 */ /* 0x000fea0003800000 */
.L_x_1911:
[----:B------:R-:W-:-:S04]  /*57a0*/  IMAD R4, R18, -0x2, R191 ;  /* 0xfffffffe12047824 */ /* 0x000fc800078e02bf */
[----:B------:R-:W-:-:S05]  /*57b0*/  IMAD R4, R215, R196, R4 ;  /* 0x000000c4d7047224 */ /* 0x000fca00078e0204 */
[----:B------:R-:W-:Y:S02]  /*57c0*/  VIADDMNMX R197, R4, R196, R197, PT ;  /* 0x000000c404c57246 */ /* 0x000fe400038001c5 */
[----:B------:R-:W-:-:S07]  /*57d0*/  VIMNMX R195, R195, R4, !PT ;  /* 0x00000004c3c37248 */ /* 0x000fce0007fe0100 */
.L_x_1910:
[C---:B------:R-:W-:Y:S02]  /*57e0*/  ISETP.GE.AND P2, PT, R191.reuse, 0x1, PT ;  /* 0x00000001bf00780c */ /* 0x040fe40003f46270 */
[----:B------:R-:W-:Y:S02]  /*57f0*/  LOP3.LUT R16, R16, 0xfffbffff, RZ, 0xc0, !PT ;  /* 0xfffbffff10107812 */ /* 0x000fe400078ec0ff */
[----:B------:R-:W-:Y:S02]  /*5800*/  ISETP.GE.AND P1, PT, R191, 0x2, PT ;  /* 0x00000002bf00780c */ /* 0x000fe40003f26270 */
[----:B------:R-:W-:Y:S02]  /*5810*/  ISETP.GT.AND P3, PT, R195, RZ, !P2 ;  /* 0x000000ffc300720c */ /* 0x000fe40005764270 */
[----:B------:R-:W-:Y:S02]  /*5820*/  ISETP.GE.AND P4, PT, R191, 0x9, PT ;  /* 0x00000009bf00780c */ /* 0x000fe40003f86270 */
[----:B------:R-:W-:-:S03]  /*5830*/  ISETP.LT.OR P3, PT, R197, 0x1, P3 ;  /* 0x00000001c500780c */ /* 0x000fc60001f61670 */
[----:B------:R-:W-:Y:S02]  /*5840*/  @P2 LOP3.LUT R16, R16, 0x40000, RZ, 0xfc, !PT ;  /* 0x0004000010102812 */ /* 0x000fe400078efcff */
[----:B------:R-:W-:Y:S02]  /*5850*/  ISETP.GT.AND P2, PT, R195, 0x1, !P1 ;  /* 0x00000001c300780c */ /* 0x000fe40004f44270 */
[----:B------:R-:W-:Y:S02]  /*5860*/  FSEL R196, R11, -INF , !P3 ;  /* 0xff8000000bc47808 */ /* 0x000fe40005800000 */
[----:B------:R-:W-:Y:S01]  /*5870*/  ISETP.LT.OR P2, PT, R197, 0x2, P2 ;  /* 0x00000002c500780c */ /* 0x000fe20001741670 */
[----:B------:R-:W1:Y:S01]  /*5880*/  SHFL.IDX PT, R11, R192, 0x1, 0x1c1f ;  /* 0x003c1f00c00b7f89 */ /* 0x000e6200000e0000 */
[----:B------:R-:W-:Y:S02]  /*5890*/  ISETP.GE.AND P3, PT, R191, 0xa, PT ;  /* 0x0000000abf00780c */ /* 0x000fe40003f66270 */
[----:B------:R-:W-:-:S02]  /*58a0*/  LOP3.LUT R16, R16, 0xfffffffd, RZ, 0xc0, !PT ;  /* 0xfffffffd10107812 */ /* 0x000fc400078ec0ff */
[----:B------:R-:W-:Y:S02]  /*58b0*/  FSEL R14, R14, -INF , !P2 ;  /* 0xff8000000e0e7808 */ /* 0x000fe40005000000 */
[----:B------:R-:W-:Y:S02]  /*58c0*/  ISETP.GT.AND P2, PT, R195, 0x8, !P4 ;  /* 0x00000008c300780c */ /* 0x000fe40006744270 */
[----:B------:R-:W-:Y:S02]  /*58d0*/  @P4 LOP3.LUT R16, R16, 0x2, RZ, 0xfc, !PT ;  /* 0x0000000210104812 */ /* 0x000fe400078efcff */
[----:B------:R-:W-:Y:S02]  /*58e0*/  ISETP.LT.OR P2, PT, R197, 0x9, P2 ;  /* 0x00000009c500780c */ /* 0x000fe40001741670 */
[----:B------:R-:W-:Y:S02]  /*58f0*/  LOP3.LUT R16, R16, 0xfffffffb, RZ, 0xc0, !PT ;  /* 0xfffffffb10107812 */ /* 0x000fe400078ec0ff */
[----:B0-----:R-:W-:-:S02]  /*5900*/  FSEL R21, R21, -INF , !P2 ;  /* 0xff80000015157808 */ /* 0x001fc40005000000 */
[----:B------:R-:W-:Y:S02]  /*5910*/  @P3 LOP3.LUT R16, R16, 0x4, RZ, 0xfc, !PT ;  /* 0x0000000410103812 */ /* 0x000fe400078efcff */
[----:B------:R-:W-:Y:S02]  /*5920*/  ISETP.GT.AND P2, PT, R195, 0x9, !P3 ;  /* 0x00000009c300780c */ /* 0x000fe40005f44270 */
[----:B------:R-:W-:Y:S02]  /*5930*/  ISETP.GE.AND P3, PT, R191, 0x11, PT ;  /* 0x00000011bf00780c */ /* 0x000fe40003f66270 */
[----:B------:R-:W-:Y:S01]  /*5940*/  ISETP.LT.OR P2, PT, R197, 0xa, P2 ;  /* 0x0000000ac500780c */ /* 0x000fe20001741670 */
[--C-:B-1----:R-:W-:Y:S01]  /*5950*/  IMAD.IADD R199, R199, 0x1, R11.reuse ;  /* 0x00000001c7c77824 */ /* 0x102fe200078e020b */
[----:B------:R-:W-:Y:S01]  /*5960*/  LOP3.LUT R16, R16, 0xfffffff7, RZ, 0xc0, !PT ;  /* 0xfffffff710107812 */ /* 0x000fe200078ec0ff */
[----:B------:R-:W-:Y:S01]  /*5970*/  IMAD.IADD R198, R198, 0x1, R11 ;  /* 0x00000001c6c67824 */ /* 0x000fe200078e020b */
[----:B------:R-:W-:-:S02]  /*5980*/  FSEL R152, R152, -INF , !P2 ;  /* 0xff80000098987808 */ /* 0x000fc40005000000 */
[----:B------:R-:W-:-:S04]  /*5990*/  ISETP.GT.AND P2, PT, R195, 0x10, !P3 ;  /* 0x00000010c300780c */ /* 0x000fc80005f44270 */
[----:B------:R-:W-:Y:S02]  /*59a0*/  ISETP.LT.OR P2, PT, R197, 0x11, P2 ;  /* 0x00000011c500780c */ /* 0x000fe40001741670 */
[----:B------:R-:W-:Y:S02]  /*59b0*/  @P3 LOP3.LUT R16, R16, 0x8, RZ, 0xfc, !PT ;  /* 0x0000000810103812 */ /* 0x000fe400078efcff */
[----:B------:R-:W-:Y:S02]  /*59c0*/  ISETP.GE.AND P3, PT, R191, 0x12, PT ;  /* 0x00000012bf00780c */ /* 0x000fe40003f66270 */
[----:B------:R-:W-:Y:S02]  /*59d0*/  LOP3.LUT R16, R16, 0xffffffef, RZ, 0xc0, !PT ;  /* 0xffffffef10107812 */ /* 0x000fe400078ec0ff */
[----:B------:R-:W-:Y:S02]  /*59e0*/  FSEL R155, R155, -INF , !P2 ;  /* 0xff8000009b9b7808 */ /* 0x000fe40005000000 */
[----:B------:R-:W-:-:S04]  /*59f0*/  ISETP.GT.AND P2, PT, R195, 0x11, !P3 ;  /* 0x00000011c300780c */ /* 0x000fc80005f44270 */
[----:B------:R-:W-:-:S03]  /*5a00*/  ISETP.LT.OR P2, PT, R197, 0x12, P2 ;  /* 0x00000012c500780c */ /* 0x000fc60001741670 */
        /* <DEDUP_REMOVED lines=68> */
[----:B------:R-:W-:Y:S02]  /*5e50*/  FSEL R179, R179, -INF , !P2 ;  /* 0xff800000b3b37808 */ /* 0x000fe40005000000 */
[----:B------:R-:W-:Y:S02]  /*5e60*/  LOP3.LUT R16, R16, 0xffffffbf, RZ, 0xc0, !PT ;  /* 0xffffffbf10107812 */ /* 0x000fe400078ec0ff */
[----:B------:R-:W-:-:S04]  /*5e70*/  ISETP.GT.AND P2, PT, R195, 0x41, !P3 ;  /* 0x00000041c300780c */ /* 0x000fc80005f44270 */
[----:B------:R-:W-:-:S03]  /*5e80*/  ISETP.LT.OR P2, PT, R197, 0x42, P2 ;  /* 0x00000042c500780c */ /* 0x000fc60001741670 */
[----:B------:R-:W-:Y:S02]  /*5e90*/  @P3 LOP3.LUT R16, R16, 0x40, RZ, 0xfc, !PT ;  /* 0x0000004010103812 */ /* 0x000fe400078efcff */
[----:B------:R-:W-:Y:S02]  /*5ea0*/  ISETP.GE.AND P3, PT, R191, 0x49, PT ;  /* 0x00000049bf00780c */ /* 0x000fe40003f66270 */
[----:B------:R-:W-:Y:S02]  /*5eb0*/  FSEL R180, R180, -INF , !P2 ;  /* 0xff800000b4b47808 */ /* 0x000fe40005000000 */
[----:B------:R-:W-:Y:S02]  /*5ec0*/  ISETP.GT.AND P2, PT, R195, 0x48, !P3 ;  /* 0x00000048c300780c */ /* 0x000fe40005f44270 */
[----:B------:R-:W-:Y:S02]  /*5ed0*/  LOP3.LUT R16, R16, 0xffffffdf, RZ, 0xc0, !PT ;  /* 0xffffffdf10107812 */ /* 0x000fe400078ec0ff */
[----:B------:R-:W-:-:S04]  /*5ee0*/  ISETP.LT.OR P2, PT, R197, 0x49, P2 ;  /* 0x00000049c500780c */ /* 0x000fc80001741670 */
[----:B------:R-:W-:Y:S02]  /*5ef0*/  FSEL R183, R183, -INF , !P2 ;  /* 0xff800000b7b77808 */ /* 0x000fe40005000000 */
[----:B------:R-:W-:Y:S02]  /*5f00*/  ISETP.GE.AND P2, PT, R191, 0x4a, PT ;  /* 0x0000004abf00780c */ /* 0x000fe40003f46270 */
[----:B------:R-:W-:Y:S02]  /*5f10*/  @P3 LOP3.LUT R16, R16, 0x20, RZ, 0xfc, !PT ;  /* 0x0000002010103812 */ /* 0x000fe400078efcff */
[----:B------:R-:W-:Y:S02]  /*5f20*/  ISETP.GT.AND P3, PT, R195, 0x49, !P2 ;  /* 0x00000049c300780c */ /* 0x000fe40005764270 */
[----:B------:R-:W-:Y:S02]  /*5f30*/  LOP3.LUT R16, R16, 0xfffffffe, RZ, 0xc0, !PT ;  /* 0xfffffffe10107812 */ /* 0x000fe400078ec0ff */
[----:B------:R-:W-:-:S04]  /*5f40*/  ISETP.LT.OR P3, PT, R197, 0x4a, P3 ;  /* 0x0000004ac500780c */ /* 0x000fc80001f61670 */
        /* <DEDUP_REMOVED lines=13> */
[----:B------:R-:W-:-:S13]  /*6020*/  ISETP.GE.AND P6, PT, R191, 0x5a, PT ;  /* 0x0000005abf00780c */ /* 0x000fda0003fc6270 */
[----:B------:R-:W-:Y:S02]  /*6030*/  @P6 LOP3.LUT R16, R16, 0x1, RZ, 0xfc, !PT ;  /* 0x0000000110106812 */ /* 0x000fe400078efcff */
[----:B------:R-:W-:-:S04]  /*6040*/  ISETP.GT.AND P6, PT, R195, 0x59, !P6 ;  /* 0x00000059c300780c */ /* 0x000fc800077c4270 */
[----:B------:R-:W-:-:S04]  /*6050*/  ISETP.LT.OR P6, PT, R197, 0x5a, P6 ;  /* 0x0000005ac500780c */ /* 0x000fc800037c1670 */
[----:B------:R-:W-:Y:S02]  /*6060*/  FSEL R194, R194, -INF , !P6 ;  /* 0xff800000c2c27808 */ /* 0x000fe40007000000 */
[----:B------:R-:W-:-:S13]  /*6070*/  LOP3.LUT P6, RZ, R16, 0x80000, RZ, 0xc0, !PT ;  /* 0x0008000010ff7812 */ /* 0x000fda00078cc0ff */
[----:B------:R-:W-:Y:S05]  /*6080*/  @!P6 BRA `(.L_x_1914) ;  /* 0x000000000058e947 */ /* 0x000fea0003800000 */
[----:B------:R-:W-:Y:S01]  /*6090*/  IADD3 R11, R17, -R8, R11 ;  /* 0x80000008110b7210 */ /* 0x000fe20007ffe00b */
[----:B------:R-:W-:Y:S03]  /*60a0*/  BSSY B0, `(.L_x_1915) ;  /* 0x0000010000007945 */ /* 0x000fe60003800000 */
[----:B------:R-:W-:-:S13]  /*60b0*/  ISETP.GT.AND P6, PT, R11, -0x1, PT ;  /* 0xffffffff0b00780c */ /* 0x000fda0003fc4270 */
[----:B------:R-:W-:Y:S05]  /*60c0*/  @P6 BRA `(.L_x_1916) ;  /* 0x0000000000206947 */ /* 0x000fea0003800000 */
[----:B------:R-:W-:Y:S01]  /*60d0*/  IMAD.U32 R192, RZ, RZ, UR27 ;  /* 0x0000001bffc07e24 */ /* 0x000fe2000f8e00ff */
[----:B------:R-:W-:-:S04]  /*60e0*/  LOP3.LUT R11, RZ, R11, RZ, 0x33, !PT ;  /* 0x0000000bff0b7212 */ /* 0x000fc800078e33ff */
[----:B------:R-:W-:-:S13]  /*60f0*/  ISETP.NE.AND P6, PT, R192, 0x1, PT ;  /* 0x00000001c000780c */ /* 0x000fda0003fc5270 */
[----:B------:R-:W0:Y:S02]  /*6100*/  @P6 LDC.64 R4, c[0x0][0x9e8] ;  /* 0x00027a00ff046b82 */ /* 0x000e240000000a00 */
[----:B0-----:R-:W-:-:S05]  /*6110*/  @P6 IMAD.HI.U32 R4, R11, R4, RZ ;  /* 0x000000040b046227 */ /* 0x001fca00078e00ff */
[----:B------:R-:W-:-:S04]  /*6120*/  @P6 SHF.R.U32.HI R11, RZ, R5, R4 ;  /* 0x00000005ff0b6219 */ /* 0x000fc80000011604 */
[----:B------:R-:W-:Y:S01]  /*6130*/  LOP3.LUT R11, RZ, R11, RZ, 0x33, !PT ;  /* 0x0000000bff0b7212 */ /* 0x000fe200078e33ff */
[----:B------:R-:W-:Y:S06]  /*6140*/  BRA `(.L_x_1917) ;  /* 0x0000000000147947 */ /* 0x000fec0003800000 */
.L_x_1916:
[----:B------:R-:W-:-:S05]  /*6150*/  IMAD.U32 R192, RZ, RZ, UR27 ;  /* 0x0000001bffc07e24 */ /* 0x000fca000f8e00ff */
[----:B------:R-:W-:-:S13]  /*6160*/  ISETP.NE.AND P6, PT, R192, 0x1, PT ;  /* 0x00000001c000780c */ /* 0x000fda0003fc5270 */
[----:B------:R-:W0:Y:S02]  /*6170*/  @P6 LDC.64 R4, c[0x0][0x9e8] ;  /* 0x00027a00ff046b82 */ /* 0x000e240000000a00 */
[----:B0-----:R-:W-:-:S05]  /*6180*/  @P6 IMAD.HI.U32 R4, R11, R4, RZ ;  /* 0x000000040b046227 */ /* 0x001fca00078e00ff */
[----:B------:R-:W-:-:S07]  /*6190*/  @P6 SHF.R.U32.HI R11, RZ, R5, R4 ;  /* 0x00000005ff0b6219 */ /* 0x000fce0000011604 */
.L_x_1917:
[----:B------:R-:W-:Y:S05]  /*61a0*/  BSYNC B0 ;  /* 0x0000000000007941 */ /* 0x000fea0003800000 */
.L_x_1915:
[----:B------:R-:W-:-:S04]  /*61b0*/  IMAD R191, R18, -0x2, R191 ;  /* 0xfffffffe12bf7824 */ /* 0x000fc800078e02bf */
[----:B------:R-:W-:-:S05]  /*61c0*/  IMAD R11, R11, R192, R191 ;  /* 0x000000c00b0b7224 */ /* 0x000fca00078e02bf */
[----:B------:R-:W-:Y:S02]  /*61d0*/  VIADDMNMX R199, R11, R192, R199, PT ;  /* 0x000000c00bc77246 */ /* 0x000fe400038001c7 */
[----:B------:R-:W-:-:S07]  /*61e0*/  VIMNMX R198, R198, R11, !PT ;  /* 0x0000000bc6c67248 */ /* 0x000fce0007fe0100 */
.L_x_1914:
[----:B------:R-:W-:Y:S01]  /*61f0*/  ISETP.GT.AND P1, PT, R198, 0x1, !P1 ;  /* 0x00000001c600780c */ /* 0x000fe20004f24270 */
[----:B------:R-:W-:Y:S01]  /*6200*/  UMOV UR14, UR29 ;  /* 0x0000001d000e7c82 */ /* 0x000fe20008000000 */
[----:B------:R-:W-:Y:S02]  /*6210*/  LOP3.LUT P6, RZ, R16, 0x10000, RZ, 0xc0, !PT ;  /* 0x0001000010ff7812 */ /* 0x000fe400078cc0ff */
[----:B------:R-:W-:Y:S02]  /*6220*/  ISETP.LT.OR P1, PT, R199, 0x2, P1 ;  /* 0x00000002c700780c */ /* 0x000fe40000f21670 */
[----:B------:R-:W-:Y:S02]  /*6230*/  FMNMX.FTZ R5, R196, R9, !PT ;  /* 0x00000009c4057209 */ /* 0x000fe40007810000 */
[----:B------:R-:W-:Y:S02]  /*6240*/  FSEL R13, R13, -INF , !P1 ;  /* 0xff8000000d0d7808 */ /* 0x000fe40004800000 */
[----:B------:R-:W-:-:S02]  /*6250*/  LOP3.LUT P1, RZ, R16, 0x2, RZ, 0xc0, !PT ;  /* 0x0000000210ff7812 */ /* 0x000fc4000782c0ff */
[----:B------:R-:W-:Y:S02]  /*6260*/  FMNMX.FTZ R4, R14, R5, !PT ;  /* 0x000000050e047209 */ /* 0x000fe40007810000 */
[----:B------:R-:W-:Y:S02]  /*6270*/  ISETP.GT.AND P1, PT, R198, 0x8, !P1 ;  /* 0x00000008c600780c */ /* 0x000fe40004f24270 */
[----:B------:R-:W-:Y:S02]  /*6280*/  FMNMX.FTZ R5, R21, R4, !PT ;  /* 0x0000000415057209 */ /* 0x000fe40007810000 */
[----:B------:R-:W-:Y:S02]  /*6290*/  ISETP.LT.OR P1, PT, R199, 0x9, P1 ;  /* 0x00000009c700780c */ /* 0x000fe40000f21670 */
[----:B------:R-:W-:Y:S02]  /*62a0*/  FMNMX.FTZ R4, R152, R5, !PT ;  /* 0x0000000598047209 */ /* 0x000fe40007810000 */
[----:B------:R-:W-:-:S02]  /*62b0*/  FSEL R15, R15, -INF , !P1 ;  /* 0xff8000000f0f7808 */ /* 0x000fc40004800000 */
[----:B------:R-:W-:Y:S02]  /*62c0*/  LOP3.LUT P1, RZ, R16, 0x4, RZ, 0xc0, !PT ;  /* 0x0000000410ff7812 */ /* 0x000fe4000782c0ff */
[----:B------:R-:W-:Y:S02]  /*62d0*/  FMNMX.FTZ R5, R155, R4, !PT ;  /* 0x000000049b057209 */ /* 0x000fe40007810000 */
[----:B------:R-:W-:Y:S02]  /*62e0*/  ISETP.GT.AND P1, PT, R198, 0x9, !P1 ;  /* 0x00000009c600780c */ /* 0x000fe40004f24270 */
[----:B------:R-:W-:Y:S02]  /*62f0*/  FMNMX.FTZ R4, R156, R5, !PT ;  /* 0x000000059c047209 */ /* 0x000fe40007810000 */
[----:B------:R-:W-:Y:S02]  /*6300*/  ISETP.LT.OR P1, PT, R199, 0xa, P1 ;  /* 0x0000000ac700780c */ /* 0x000fe40000f21670 */
[----:B------:R-:W-:-:S02]  /*6310*/  FMNMX.FTZ R5, R159, R4, !PT ;  /* 0x000000049f057209 */ /* 0x000fc40007810000 */
[----:B------:R-:W-:Y:S02]  /*6320*/  FSEL R20, R20, -INF , !P1 ;  /* 0xff80000014147808 */ /* 0x000fe40004800000 */
[----:B------:R-:W-:Y:S02]  /*6330*/  LOP3.LUT P1, RZ, R16, 0x8, RZ, 0xc0, !PT ;  /* 0x0000000810ff7812 */ /* 0x000fe4000782c0ff */
[----:B------:R-:W-:Y:S02]  /*6340*/  FMNMX.FTZ R4, R160, R5, !PT ;  /* 0x00000005a0047209 */ /* 0x000fe40007810000 */
[----:B------:R-:W-:Y:S02]  /*6350*/  ISETP.GT.AND P1, PT, R198, 0x10, !P1 ;  /* 0x00000010c600780c */ /* 0x000fe40004f24270 */
[----:B------:R-:W-:Y:S02]  /*6360*/  FMNMX.FTZ R5, R163, R4, !PT ;  /* 0x00000004a3057209 */ /* 0x000fe40007810000 */
[----:B------:R-:W-:-:S02]  /*6370*/  ISETP.LT.OR P1, PT, R199, 0x11, P1 ;  /* 0x00000011c700780c */ /* 0x000fc40000f21670 */
[----:B------:R-:W-:Y:S02]  /*6380*/  FMNMX.FTZ R4, R164, R5, !PT ;  /* 0x00000005a4047209 */ /* 0x000fe40007810000 */
[----:B------:R-:W-:Y:S02]  /*6390*/  FSEL R153, R153, -INF , !P1 ;  /* 0xff80000099997808 */ /* 0x000fe40004800000 */
[----:B------:R-:W-:Y:S02]  /*63a0*/  LOP3.LUT P1, RZ, R16, 0x10, RZ, 0xc0, !PT ;  /* 0x0000001010ff7812 */ /* 0x000fe4000782c0ff */
[----:B------:R-:W-:Y:S02]  /*63b0*/  FMNMX.FTZ R5, R167, R4, !PT ;  /* 0x00000004a7057209 */ /* 0x000fe40007810000 */
[----:B------:R-:W-:Y:S02]  /*63c0*/  ISETP.GT.AND P1, PT, R198, 0x11, !P1 ;  /* 0x00000011c600780c */ /* 0x000fe40004f24270 */
[----:B------:R-:W-:-:S02]  /*63d0*/  FMNMX.FTZ R4, R168, R5, !PT ;  /* 0x00000005a8047209 */ /* 0x000fc40007810000 */
[----:B------:R-:W-:Y:S02]  /*63e0*/  ISETP.LT.OR P1, PT, R199, 0x12, P1 ;  /* 0x00000012c700780c */ /* 0x000fe40000f21670 */
[----:B------:R-:W-:Y:S02]  /*63f0*/  FMNMX.FTZ R5, R171, R4, !PT ;  /* 0x00000004ab057209 */ /* 0x000fe40007810000 */
[----:B------:R-:W-:Y:S02]  /*6400*/  FSEL R154, R154, -INF , !P1 ;  /* 0xff8000009a9a7808 */ /* 0x000fe40004800000 */
[----:B------:R-:W-:Y:S02]  /*6410*/  LOP3.LUT P1, RZ, R16, 0x20000, RZ, 0xc0, !PT ;  /* 0x0002000010ff7812 */ /* 0x000fe4000782c0ff */
[----:B------:R-:W-:Y:S02]  /*6420*/  FMNMX.FTZ R4, R172, R5, !PT ;  /* 0x00000005ac047209 */ /* 0x000fe40007810000 */
[----:B------:R-:W-:-:S02]  /*6430*/  ISETP.GT.AND P1, PT, R198, 0x18, !P1 ;  /* 0x00000018c600780c */ /* 0x000fc40004f24270 */
[----:B------:R-:W-:Y:S02]  /*6440*/  FMNMX.FTZ R5, R175, R4, !PT ;  /* 0x00000004af057209 */ /* 0x000fe40007810000 */
[----:B------:R-:W-:Y:S02]  /*6450*/  ISETP.LT.OR P1, PT, R199, 0x19, P1 ;  /* 0x00000019c700780c */ /* 0x000fe40000f21670 */
[----:B------:R-:W-:Y:S02]  /*6460*/  FMNMX.FTZ R4, R176, R5, !PT ;  /* 0x00000005b0047209 */ /* 0x000fe40007810000 */
[----:B------:R-:W-:Y:S02]  /*6470*/  FSEL R157, R157, -INF , !P1 ;  /* 0xff8000009d9d7808 */ /* 0x000fe40004800000 */
        /* <DEDUP_REMOVED lines=12> */
[----:B------:R-:W-:Y:S02]  /*6540*/  LOP3.LUT P1, RZ, R16, 0x4000, RZ, 0xc0, !PT ;  /* 0x0000400010ff7812 */ /* 0x000fe4000782c0ff */
[----:B------:R-:W-:-:S02]  /*6550*/  FMNMX.FTZ R4, R189, R4, !PT ;  /* 0x00000004bd047209 */ /* 0x000fc40007810000 */
[----:B------:R-:W-:Y:S02]  /*6560*/  ISETP.GT.AND P1, PT, R198, 0x21, !P1 ;  /* 0x00000021c600780c */ /* 0x000fe40004f24270 */
[----:B------:R-:W-:Y:S02]  /*6570*/  FMNMX.FTZ R5, R193, R4, !PT ;  /* 0x00000004c1057209 */ /* 0x000fe40007810000 */
[----:B------:R-:W-:Y:S02]  /*6580*/  ISETP.LT.OR P1, PT, R199, 0x22, P1 ;  /* 0x00000022c700780c */ /* 0x000fe40000f21670 */
[----:B------:R-:W-:Y:S02]  /*6590*/  FMNMX.FTZ R5, R194, R5, !PT ;  /* 0x00000005c2057209 */ /* 0x000fe40007810000 */
[----:B------:R-:W-:Y:S02]  /*65a0*/  FSEL R162, R162, -INF , !P1 ;  /* 0xff800000a2a27808 */ /* 0x000fe40004800000 */
[C---:B------:R-:W-:Y:S01]  /*65b0*/  LOP3.LUT P1, RZ, R16.reuse, 0x2000, RZ, 0xc0, !PT ;  /* 0x0000200010ff7812 */ /* 0x040fe2000782c0ff */
[----:B------:R-:W0:Y:S01]  /*65c0*/  SHFL.BFLY PT, R4, R5, 0x2, 0x1f ;  /* 0x0c401f0005047f89 */ /* 0x000e2200000e0000 */
[----:B------:R-:W-:-:S02]  /*65d0*/  LOP3.LUT P6, RZ, R16, 0x20, RZ, 0xc0, !PT ;  /* 0x0000002010ff7812 */ /* 0x000fc400078cc0ff */
[C---:B------:R-:W-:Y:S02]  /*65e0*/  ISETP.GT.AND P1, PT, R198.reuse, 0x28, !P1 ;  /* 0x00000028c600780c */ /* 0x040fe40004f24270 */
[----:B------:R-:W-:Y:S02]  /*65f0*/  ISETP.GT.AND P2, PT, R198, 0x49, !P2 ;  /* 0x00000049c600780c */ /* 0x000fe40005744270 */
[C---:B------:R-:W-:Y:S02]  /*6600*/  ISETP.LT.OR P1, PT, R199.reuse, 0x29, P1 ;  /* 0x00000029c700780c */ /* 0x040fe40000f21670 */
[----:B------:R-:W-:Y:S02]  /*6610*/  ISETP.LT.OR P2, PT, R199, 0x4a, P2 ;  /* 0x0000004ac700780c */ /* 0x000fe40001741670 */
[----:B------:R-:W-:Y:S02]  /*6620*/  FSEL R165, R165, -INF , !P1 ;  /* 0xff800000a5a57808 */ /* 0x000fe40004800000 */
[----:B------:R-:W-:-:S02]  /*6630*/  LOP3.LUT P1, RZ, R16, 0x1000, RZ, 0xc0, !PT ;  /* 0x0000100010ff7812 */ /* 0x000fc4000782c0ff */
[C---:B------:R-:W-:Y:S02]  /*6640*/  ISETP.GT.AND P3, PT, R198.reuse, 0x50, !P3 ;  /* 0x00000050c600780c */ /* 0x040fe40005f64270 */
[----:B------:R-:W-:Y:S02]  /*6650*/  ISETP.GT.AND P1, PT, R198, 0x29, !P1 ;  /* 0x00000029c600780c */ /* 0x000fe40004f24270 */
[----:B------:R-:W-:Y:S02]  /*6660*/  FSEL R182, R182, -INF , !P2 ;  /* 0xff800000b6b67808 */ /* 0x000fe40005000000 */
[C---:B------:R-:W-:Y:S02]  /*6670*/  ISETP.LT.OR P1, PT, R199.reuse, 0x2a, P1 ;  /* 0x0000002ac700780c */ /* 0x040fe40000f21670 */
[----:B------:R-:W-:Y:S02]  /*6680*/  ISETP.LT.OR P3, PT, R199, 0x51, P3 ;  /* 0x00000051c700780c */ /* 0x000fe40001f61670 */
[----:B------:R-:W-:-:S02]  /*6690*/  FSEL R166, R166, -INF , !P1 ;  /* 0xff800000a6a67808 */ /* 0x000fc40004800000 */
[----:B------:R-:W-:Y:S02]  /*66a0*/  LOP3.LUT P1, RZ, R16, 0x800, RZ, 0xc0, !PT ;  /* 0x0000080010ff7812 */ /* 0x000fe4000782c0ff */
[----:B0-----:R-:W-:Y:S02]  /*66b0*/  FMNMX.FTZ R192, R5, R4, !PT ;  /* 0x0000000405c07209 */ /* 0x001fe40007810000 */
[C---:B------:R-:W-:Y:S02]  /*66c0*/  ISETP.GT.AND P1, PT, R198.reuse, 0x30, !P1 ;  /* 0x00000030c600780c */ /* 0x040fe40004f24270 */
[----:B------:R-:W-:Y:S01]  /*66d0*/  ISETP.GT.AND P4, PT, R198, 0x51, !P4 ;  /* 0x00000051c600780c */ /* 0x000fe20006784270 */
[----:B------:R-:W0:Y:S01]  /*66e0*/  SHFL.BFLY PT, R11, R192, 0x1, 0x1f ;  /* 0x0c201f00c00b7f89 */ /* 0x000e2200000e0000 */
[----:B------:R-:W-:Y:S02]  /*66f0*/  ISETP.LT.OR P1, PT, R199, 0x31, P1 ;  /* 0x00000031c700780c */ /* 0x000fe40000f21670 */
[----:B------:R-:W-:-:S02]  /*6700*/  FSEL R186, R186, -INF , !P3 ;  /* 0xff800000baba7808 */ /* 0x000fc40005800000 */
[----:B------:R-:W-:Y:S02]  /*6710*/  FSEL R169, R169, -INF , !P1 ;  /* 0xff800000a9a97808 */ /* 0x000fe40004800000 */
[----:B------:R-:W-:Y:S02]  /*6720*/  LOP3.LUT P1, RZ, R16, 0x400, RZ, 0xc0, !PT ;  /* 0x0000040010ff7812 */ /* 0x000fe4000782c0ff */
[C---:B------:R-:W-:Y:S02]  /*6730*/  ISETP.GT.AND P5, PT, R198.reuse, 0x58, !P5 ;  /* 0x00000058c600780c */ /* 0x040fe40006fa4270 */
[----:B------:R-:W-:Y:S02]  /*6740*/  ISETP.GT.AND P1, PT, R198, 0x31, !P1 ;  /* 0x00000031c600780c */ /* 0x000fe40004f24270 */
[C---:B------:R-:W-:Y:S02]  /*6750*/  ISETP.LT.OR P4, PT, R199.reuse, 0x52, P4 ;  /* 0x00000052c700780c */ /* 0x040fe40002781670 */
[----:B------:R-:W-:-:S02]  /*6760*/  ISETP.LT.OR P1, PT, R199, 0x32, P1 ;  /* 0x00000032c700780c */ /* 0x000fc40000f21670 */
[----:B------:R-:W-:Y:S02]  /*6770*/  ISETP.LT.OR P5, PT, R199, 0x59, P5 ;  /* 0x00000059c700780c */ /* 0x000fe40002fa1670 */
[----:B------:R-:W-:Y:S02]  /*6780*/  FSEL R170, R170, -INF , !P1 ;  /* 0xff800000aaaa7808 */ /* 0x000fe40004800000 */
[----:B------:R-:W-:Y:S02]  /*6790*/  LOP3.LUT P1, RZ, R16, 0x200, RZ, 0xc0, !PT ;  /* 0x0000020010ff7812 */ /* 0x000fe4000782c0ff */
[----:B------:R-:W-:Y:S02]  /*67a0*/  FSEL R185, R185, -INF , !P4 ;  /* 0xff800000b9b97808 */ /* 0x000fe40006000000 */
[----:B------:R-:W-:Y:S02]  /*67b0*/  ISETP.GT.AND P1, PT, R198, 0x38, !P1 ;  /* 0x00000038c600780c */ /* 0x000fe40004f24270 */
[----:B0-----:R-:W-:-:S02]  /*67c0*/  FMNMX.FTZ R4, R192, R11, !PT ;  /* 0x0000000bc0047209 */ /* 0x001fc40007810000 */
[----:B------:R-:W-:Y:S02]  /*67d0*/  ISETP.LT.OR P1, PT, R199, 0x39, P1 ;  /* 0x00000039c700780c */ /* 0x000fe40000f21670 */
[----:B------:R-:W-:Y:S02]  /*67e0*/  FSEL R188, R188, -INF , !P5 ;  /* 0xff800000bcbc7808 */ /* 0x000fe40006800000 */
[----:B------:R-:W-:Y:S02]  /*67f0*/  FSEL R173, R173, -INF , !P1 ;  /* 0xff800000adad7808 */ /* 0x000fe40004800000 */
[----:B------:R-:W-:-:S04]  /*6800*/  LOP3.LUT P1, RZ, R16, 0x100, RZ, 0xc0, !PT ;  /* 0x0000010010ff7812 */ /* 0x000fc8000782c0ff */
[----:B------:R-:W-:-:S04]  /*6810*/  ISETP.GT.AND P1, PT, R198, 0x39, !P1 ;  /* 0x00000039c600780c */ /* 0x000fc80004f24270 */
[----:B------:R-:W-:-:S04]  /*6820*/  ISETP.LT.OR P1, PT, R199, 0x3a, P1 ;  /* 0x0000003ac700780c */ /* 0x000fc80000f21670 */
        /* <DEDUP_REMOVED lines=9> */
[----:B------:R-:W-:Y:S02]  /*68c0*/  ISETP.GT.AND P1, PT, R198, 0x48, !P6 ;  /* 0x00000048c600780c */ /* 0x000fe40007724270 */
[----:B------:R-:W-:Y:S02]  /*68d0*/  LOP3.LUT P6, RZ, R16, 0x40000, RZ, 0xc0, !PT ;  /* 0x0004000010ff7812 */ /* 0x000fe400078cc0ff */
[----:B------:R-:W-:-:S04]  /*68e0*/  ISETP.LT.OR P1, PT, R199, 0x49, P1 ;  /* 0x00000049c700780c */ /* 0x000fc80000f21670 */
[----:B------:R-:W-:Y:S02]  /*68f0*/  FSEL R181, R181, -INF , !P1 ;  /* 0xff800000b5b57808 */ /* 0x000fe40004800000 */
[----:B------:R-:W-:Y:S02]  /*6900*/  ISETP.GT.AND P1, PT, R198, RZ, !P6 ;  /* 0x000000ffc600720c */ /* 0x000fe40007724270 */
[----:B------:R-:W-:Y:S02]  /*6910*/  LOP3.LUT P6, RZ, R16, 0x1, RZ, 0xc0, !PT ;  /* 0x0000000110ff7812 */ /* 0x000fe400078cc0ff */
[----:B------:R-:W-:Y:S02]  /*6920*/  ISETP.LT.OR P1, PT, R199, 0x1, P1 ;  /* 0x00000001c700780c */ /* 0x000fe40000f21670 */
[----:B------:R-:W-:Y:S02]  /*6930*/  ISETP.GT.AND P2, PT, R198, 0x59, !P6 ;  /* 0x00000059c600780c */ /* 0x000fe40007744270 */
[----:B------:R-:W-:Y:S01]  /*6940*/  FSEL R11, R12, -INF , !P1 ;  /* 0xff8000000c0b7808 */ /* 0x000fe20004800000 */
[C---:B------:R-:W-:Y:S01]  /*6950*/  FMUL.FTZ R12, R4.reuse, UR14 ;  /* 0x0000000e040c7c20 */ /* 0x040fe20008410000 */
[----:B------:R-:W-:-:S02]  /*6960*/  FSETP.NEU.FTZ.AND P1, PT, R4, -INF , PT ;  /* 0xff8000000400780b */ /* 0x000fc40003f3d000 */
[----:B------:R-:W-:Y:S02]  /*6970*/  FMNMX.FTZ R192, R11, R10, !PT ;  /* 0x0000000a0bc07209 */ /* 0x000fe40007810000 */
[----:B------:R-:W-:Y:S02]  /*6980*/  FSEL R12, R12, RZ, P1 ;  /* 0x000000ff0c0c7208 */ /* 0x000fe40000800000 */
[----:B------:R-:W-:Y:S02]  /*6990*/  FMNMX.FTZ R192, R13, R192, !PT ;  /* 0x000000c00dc07209 */ /* 0x000fe40007810000 */
[----:B------:R-:W-:Y:S01]  /*69a0*/  ISETP.LT.OR P2, PT, R199, 0x5a, P2 ;  /* 0x0000005ac700780c */ /* 0x000fe20001741670 */
[--C-:B------:R-:W-:Y:S01]  /*69b0*/  FFMA.FTZ R191, R196, UR14, -R12.reuse ;  /* 0x0000000ec4bf7c23 */ /* 0x100fe2000801080c */
[----:B------:R-:W-:Y:S01]  /*69c0*/  FMNMX.FTZ R5, R15, R192, !PT ;  /* 0x000000c00f057209 */ /* 0x000fe20007810000 */
[--C-:B------:R-:W-:Y:S01]  /*69d0*/  FFMA.FTZ R14, R14, UR14, -R12.reuse ;  /* 0x0000000e0e0e7c23 */ /* 0x100fe2000801080c */
[----:B------:R-:W-:Y:S01]  /*69e0*/  FSEL R198, R4, RZ, P1 ;  /* 0x000000ff04c67208 */ /* 0x000fe20000800000 */
[--C-:B------:R-:W-:Y:S01]  /*69f0*/  FFMA.FTZ R21, R21, UR14, -R12.reuse ;  /* 0x0000000e15157c23 */ /* 0x100fe2000801080c */
[----:B------:R-:W-:Y:S01]  /*6a00*/  FMNMX.FTZ R192, R20, R5, !PT ;  /* 0x0000000514c07209 */ /* 0x000fe20007810000 */
[----:B------:R-:W-:Y:S01]  /*6a10*/  MUFU.EX2 R191, R191 ;  /* 0x000000bf00bf7308 */ /* 0x000fe20000000800 */
[--C-:B------:R-:W-:Y:S01]  /*6a20*/  FFMA.FTZ R155, R155, UR14, -R12.reuse ;  /* 0x0000000e9b9b7c23 */ /* 0x100fe2000801080c */
[----:B------:R-:W-:Y:S01]  /*6a30*/  FADD.FTZ R198, -R198, R9 ;  /* 0x00000009c6c67221 */ /* 0x000fe20000010100 */
        /* <DEDUP_REMOVED lines=26> */
[----:B------:R-:W-:-:S02]  /*6be0*/  FFMA.FTZ R187, R187, UR14, -R12 ;  /* 0x0000000ebbbb7c23 */ /* 0x000fc4000801080c */
[----:B------:R-:W-:Y:S01]  /*6bf0*/  FMNMX.FTZ R152, R166, R5, !PT ;  /* 0x00000005a6987209 */ /* 0x000fe20007810000 */
[----:B------:R-:W-:Y:S03]  /*6c00*/  MUFU.EX2 R155, R155 ;  /* 0x0000009b009b7308 */ /* 0x000fe60000000800 */
[----:B------:R-:W-:-:S04]  /*6c10*/  FMNMX.FTZ R5, R169, R152, !PT ;  /* 0x00000098a9057209 */ /* 0x000fc80007810000 */
        /* <DEDUP_REMOVED lines=13> */
[----:B------:R-:W-:Y:S01]  /*6cf0*/  MUFU.EX2 R164, R164 ;  /* 0x000000a400a47308 */ /* 0x000fe20000000800 */
[----:B------:R-:W-:Y:S02]  /*6d00*/  FSEL R152, R190, -INF , !P2 ;  /* 0xff800000be987808 */ /* 0x000fe40005000000 */
[----:B------:R-:W-:-:S04]  /*6d10*/  FMNMX.FTZ R5, R188, R5, !PT ;  /* 0x00000005bc057209 */ /* 0x000fc80007810000 */
[----:B------:R-:W-:Y:S01]  /*6d20*/  FMNMX.FTZ R5, R152, R5, !PT ;  /* 0x0000000598057209 */ /* 0x000fe20007810000 */
[----:B------:R-:W-:Y:S04]  /*6d30*/  MUFU.EX2 R167, R167 ;  /* 0x000000a700a77308 */ /* 0x000fe80000000800 */
[----:B------:R-:W0:Y:S04]  /*6d40*/  SHFL.BFLY PT, R190, R5, 0x2, 0x1f ;  /* 0x0c401f0005be7f89 */ /* 0x000e2800000e0000 */
[----:B------:R-:W-:Y:S08]  /*6d50*/  MUFU.EX2 R168, R168 ;  /* 0x000000a800a87308 */ /* 0x000ff00000000800 */
[----:B------:R-:W-:Y:S08]  /*6d60*/  MUFU.EX2 R171, R171 ;  /* 0x000000ab00ab7308 */ /* 0x000ff00000000800 */
[----:B------:R-:W-:Y:S01]  /*6d70*/  MUFU.EX2 R172, R172 ;  /* 0x000000ac00ac7308 */ /* 0x000fe20000000800 */
[----:B0-----:R-:W-:Y:S01]  /*6d80*/  FMNMX.FTZ R195, R5, R190, !PT ;  /* 0x000000be05c37209 */ /* 0x001fe20007810000 */
[--C-:B------:R-:W-:Y:S01]  /*6d90*/  FFMA.FTZ R190, R189, UR14, -R12.reuse ;  /* 0x0000000ebdbe7c23 */ /* 0x100fe2000801080c */
[--C-:B------:R-:W-:Y:S01]  /*6da0*/  FFMA.FTZ R189, R193, UR14, -R12.reuse ;  /* 0x0000000ec1bd7c23 */ /* 0x100fe2000801080c */
[----:B------:R-:W-:-:S04]  /*6db0*/  FFMA.FTZ R12, R194, UR14, -R12 ;  /* 0x0000000ec20c7c23 */ /* 0x000fc8000801080c */
[----:B------:R-:W-:Y:S01]  /*6dc0*/  MUFU.EX2 R175, R175 ;  /* 0x000000af00af7308 */ /* 0x000fe20000000800 */
[----:B------:R-:W0:Y:S07]  /*6dd0*/  SHFL.BFLY PT, R196, R195, 0x1, 0x1f ;  /* 0x0c201f00c3c47f89 */ /* 0x000e2e00000e0000 */
[----:B------:R1:W-:Y:S08]  /*6de0*/  MUFU.EX2 R9, R189 ;  /* 0x000000bd00097308 */ /* 0x0003f00000000800 */
[----:B------:R-:W-:Y:S08]  /*6df0*/  MUFU.EX2 R176, R176 ;  /* 0x000000b000b07308 */ /* 0x000ff00000000800 */
[----:B------:R-:W-:Y:S01]  /*6e00*/  MUFU.EX2 R179, R179 ;  /* 0x000000b300b37308 */ /* 0x000fe20000000800 */
[----:B0-----:R-:W-:Y:S01]  /*6e10*/  FMNMX.FTZ R5, R195, R196, !PT ;  /* 0x000000c4c3057209 */ /* 0x001fe20007810000 */
[----:B------:R-:W-:-:S03]  /*6e20*/  FMUL.FTZ R196, R198, UR14 ;  /* 0x0000000ec6c47c20 */ /* 0x000fc60008410000 */
[C---:B------:R-:W-:Y:S01]  /*6e30*/  FSETP.NEU.FTZ.AND P1, PT, R5.reuse, -INF , PT ;  /* 0xff8000000500780b */ /* 0x040fe20003f3d000 */
[----:B------:R-:W-:Y:S02]  /*6e40*/  FMUL.FTZ R193, R5, UR14 ;  /* 0x0000000e05c17c20 */ /* 0x000fe40008410000 */
[----:B------:R-:W0:Y:S03]  /*6e50*/  MUFU.EX2 R196, R196 ;  /* 0x000000c400c47308 */ /* 0x000e260000000800 */
[----:B------:R-:W-:-:S05]  /*6e60*/  FSEL R193, R193, RZ, P1 ;  /* 0x000000ffc1c17208 */ /* 0x000fca0000800000 */
[--C-:B------:R-:W-:Y:S01]  /*6e70*/  FFMA.FTZ R194, R13, UR14, -R193.reuse ;  /* 0x0000000e0dc27c23 */ /* 0x100fe200080108c1 */
[--C-:B-1----:R-:W-:Y:S01]  /*6e80*/  FFMA.FTZ R189, R157, UR14, -R193.reuse ;  /* 0x0000000e9dbd7c23 */ /* 0x102fe200080108c1 */
[--C-:B------:R-:W-:Y:S01]  /*6e90*/  FFMA.FTZ R198, R154, UR14, -R193.reuse ;  /* 0x0000000e9ac67c23 */ /* 0x100fe200080108c1 */
[----:B------:R-:W-:Y:S01]  /*6ea0*/  MUFU.EX2 R180, R180 ;  /* 0x000000b400b47308 */ /* 0x000fe20000000800 */
[--C-:B------:R-:W-:Y:S01]  /*6eb0*/  FFMA.FTZ R197, R165, UR14, -R193.reuse ;  /* 0x0000000ea5c57c23 */ /* 0x100fe200080108c1 */
[--C-:B------:R-:W-:Y:S01]  /*6ec0*/  FFMA.FTZ R195, R166, UR14, -R193.reuse ;  /* 0x0000000ea6c37c23 */ /* 0x100fe200080108c1 */
[--C-:B------:R-:W-:Y:S01]  /*6ed0*/  FFMA.FTZ R11, R11, UR14, -R193.reuse ;  /* 0x0000000e0b0b7c23 */ /* 0x100fe200080108c1 */
[--C-:B------:R-:W-:Y:S01]  /*6ee0*/  FFMA.FTZ R20, R20, UR14, -R193.reuse ;  /* 0x0000000e14147c23 */ /* 0x100fe200080108c1 */
[----:B------:R-:W-:Y:S01]  /*6ef0*/  FFMA.FTZ R162, R162, UR14, -R193 ;  /* 0x0000000ea2a27c23 */ /* 0x000fe200080108c1 */
[----:B0-----:R-:W-:Y:S01]  /*6f00*/  FFMA.FTZ R13, R196, R2, R191 ;  /* 0x00000002c40d7223 */ /* 0x001fe200000100bf */
[--C-:B------:R-:W-:Y:S01]  /*6f10*/  FFMA.FTZ R161, R161, UR14, -R193.reuse ;  /* 0x0000000ea1a17c23 */ /* 0x100fe200080108c1 */
[----:B------:R-:W-:Y:S01]  /*6f20*/  MUFU.EX2 R183, R183 ;  /* 0x000000b700b77308 */ /* 0x000fe20000000800 */
[----:B------:R-:W-:Y:S01]  /*6f30*/  FFMA.FTZ R169, R169, UR14, -R193 ;  /* 0x0000000ea9a97c23 */ /* 0x000fe200080108c1 */
[----:B------:R-:W-:Y:S01]  /*6f40*/  FADD.FTZ R2, R14, R13 ;  /* 0x0000000d0e027221 */ /* 0x000fe20000010000 */
[--C-:B------:R-:W-:Y:S01]  /*6f50*/  FFMA.FTZ R13, R15, UR14, -R193.reuse ;  /* 0x0000000e0f0d7c23 */ /* 0x100fe200080108c1 */
[--C-:B------:R-:W-:Y:S01]  /*6f60*/  FFMA.FTZ R173, R173, UR14, -R193.reuse ;  /* 0x0000000eadad7c23 */ /* 0x100fe200080108c1 */
[--C-:B------:R-:W-:Y:S01]  /*6f70*/  FFMA.FTZ R177, R177, UR14, -R193.reuse ;  /* 0x0000000eb1b17c23 */ /* 0x100fe200080108c1 */
[----:B------:R-:W-:Y:S01]  /*6f80*/  FADD.FTZ R15, R21, R2 ;  /* 0x00000002150f7221 */ /* 0x000fe20000010000 */
[--C-:B------:R-:W-:Y:S01]  /*6f90*/  FFMA.FTZ R181, R181, UR14, -R193.reuse ;  /* 0x0000000eb5b57c23 */ /* 0x100fe200080108c1 */
[----:B------:R-:W-:Y:S01]  /*6fa0*/  MUFU.EX2 R184, R184 ;  /* 0x000000b800b87308 */ /* 0x000fe20000000800 */
[----:B------:R-:W-:Y:S01]  /*6fb0*/  FFMA.FTZ R182, R182, UR14, -R193 ;  /* 0x0000000eb6b67c23 */ /* 0x000fe200080108c1 */
[----:B------:R-:W-:Y:S01]  /*6fc0*/  FADD.FTZ R2, R192, R15 ;  /* 0x0000000fc0027221 */ /* 0x000fe20000010000 */
[--C-:B------:R-:W-:Y:S01]  /*6fd0*/  FFMA.FTZ R186, R186, UR14, -R193.reuse ;  /* 0x0000000ebaba7c23 */ /* 0x100fe200080108c1 */
[--C-:B------:R-:W-:Y:S01]  /*6fe0*/  FFMA.FTZ R185, R185, UR14, -R193.reuse ;  /* 0x0000000eb9b97c23 */ /* 0x100fe200080108c1 */
[----:B------:R-:W-:Y:S01]  /*6ff0*/  FFMA.FTZ R188, R188, UR14, -R193 ;  /* 0x0000000ebcbc7c23 */ /* 0x000fe200080108c1 */
[----:B------:R-:W-:Y:S01]  /*7000*/  FADD.FTZ R15, R155, R2 ;  /* 0x000000029b0f7221 */ /* 0x000fe20000010000 */
[-C--:B------:R-:W-:Y:S01]  /*7010*/  FMUL.FTZ R24, R24, R196.reuse ;  /* 0x000000c418187220 */ /* 0x080fe20000410000 */
[----:B------:R-:W-:Y:S01]  /*7020*/  MUFU.EX2 R187, R187 ;  /* 0x000000bb00bb7308 */ /* 0x000fe20000000800 */
[-C--:B------:R-:W-:Y:S01]  /*7030*/  FMUL.FTZ R25, R25, R196.reuse ;  /* 0x000000c419197220 */ /* 0x080fe20000410000 */
[C---:B------:R-:W-:Y:S01]  /*7040*/  FADD.FTZ R2, R156.reuse, R15 ;  /* 0x0000000f9c027221 */ /* 0x040fe20000010000 */
[----:B------:R-:W-:Y:S01]  /*7050*/  FFMA.FTZ R15, R153, UR14, -R193 ;  /* 0x0000000e990f7c23 */ /* 0x000fe200080108c1 */
[----:B------:R-:W-:Y:S01]  /*7060*/  F2FP.BF16.F32.PACK_AB R156, R156, R155 ;  /* 0x0000009b9c9c723e */ /* 0x000fe200000010ff */
[-C--:B------:R-:W-:Y:S01]  /*7070*/  FMUL.FTZ R28, R28, R196.reuse ;  /* 0x000000c41c1c7220 */ /* 0x080fe20000410000 */
[----:B------:R-:W-:Y:S01]  /*7080*/  FADD.FTZ R153, R159, R2 ;  /* 0x000000029f997221 */ /* 0x000fe20000010000 */
[-C--:B------:R-:W-:Y:S01]  /*7090*/  FMUL.FTZ R29, R29, R196.reuse ;  /* 0x000000c41d1d7220 */ /* 0x080fe20000410000 */
[----:B------:R-:W-:Y:S01]  /*70a0*/  MUFU.EX2 R190, R190 ;  /* 0x000000be00be7308 */ /* 0x000fe20000000800 */
[-C--:B------:R-:W-:Y:S01]  /*70b0*/  FMUL.FTZ R32, R32, R196.reuse ;  /* 0x000000c420207220 */ /* 0x080fe20000410000 */
[----:B------:R-:W-:Y:S01]  /*70c0*/  FADD.FTZ R2, R160, R153 ;  /* 0x00000099a0027221 */ /* 0x000fe20000010000 */
[-C--:B------:R-:W-:Y:S01]  /*70d0*/  FMUL.FTZ R33, R33, R196.reuse ;  /* 0x000000c421217220 */ /* 0x080fe20000410000 */
[-C--:B------:R-:W-:Y:S01]  /*70e0*/  FMUL.FTZ R36, R36, R196.reuse ;  /* 0x000000c424247220 */ /* 0x080fe20000410000 */
[-C--:B------:R-:W-:Y:S01]  /*70f0*/  FMUL.FTZ R37, R37, R196.reuse ;  /* 0x000000c425257220 */ /* 0x080fe20000410000 */
[----:B------:R-:W-:Y:S01]  /*7100*/  FADD.FTZ R153, R163, R2 ;  /* 0x00000002a3997221 */ /* 0x000fe20000010000 */
[-C--:B------:R-:W-:Y:S01]  /*7110*/  FMUL.FTZ R40, R40, R196.reuse ;  /* 0x000000c428287220 */ /* 0x080fe20000410000 */
[----:B------:R-:W0:Y:S01]  /*7120*/  MUFU.EX2 R12, R12 ;  /* 0x0000000c000c7308 */ /* 0x000e220000000800 */
[-C--:B------:R-:W-:Y:S01]  /*7130*/  FMUL.FTZ R41, R41, R196.reuse ;  /* 0x000000c429297220 */ /* 0x080fe20000410000 */
[----:B------:R-:W-:Y:S01]  /*7140*/  FADD.FTZ R2, R164, R153 ;  /* 0x00000099a4027221 */ /* 0x000fe20000010000 */
[----:B------:R-:W-:Y:S01]  /*7150*/  FSEL R153, R5, RZ, P1 ;  /* 0x000000ff05997208 */ /* 0x000fe20000800000 */
[-C--:B------:R-:W-:Y:S01]  /*7160*/  FMUL.FTZ R44, R44, R196.reuse ;  /* 0x000000c42c2c7220 */ /* 0x080fe20000410000 */
[-C--:B------:R-:W-:Y:S01]  /*7170*/  FMUL.FTZ R45, R45, R196.reuse ;  /* 0x000000c42d2d7220 */ /* 0x080fe20000410000 */
[----:B------:R-:W-:Y:S01]  /*7180*/  FADD.FTZ R157, R167, R2 ;  /* 0x00000002a79d7221 */ /* 0x000fe20000010000 */
[-C--:B------:R-:W-:Y:S01]  /*7190*/  FMUL.FTZ R48, R48, R196.reuse ;  /* 0x000000c430307220 */ /* 0x080fe20000410000 */
[----:B------:R-:W-:Y:S01]  /*71a0*/  FADD.FTZ R2, -R153, R10 ;  /* 0x0000000a99027221 */ /* 0x000fe20000010100 */
[----:B------:R-:W-:Y:S01]  /*71b0*/  MUFU.EX2 R11, R11 ;  /* 0x0000000b000b7308 */ /* 0x000fe20000000800 */
[----:B------:R-:W-:Y:S01]  /*71c0*/  FADD.FTZ R154, R168, R157 ;  /* 0x0000009da89a7221 */ /* 0x000fe20000010000 */
[--C-:B------:R-:W-:Y:S01]  /*71d0*/  FFMA.FTZ R157, R174, UR14, -R193.reuse ;  /* 0x0000000eae9d7c23 */ /* 0x100fe200080108c1 */
[----:B------:R-:W-:Y:S01]  /*71e0*/  FFMA.FTZ R10, R158, UR14, -R193 ;  /* 0x0000000e9e0a7c23 */ /* 0x000fe200080108c1 */
[----:B------:R-:W-:Y:S01]  /*71f0*/  F2FP.BF16.F32.PACK_AB R158, R160, R159 ;  /* 0x0000009fa09e723e */ /* 0x000fe200000010ff */
[----:B------:R-:W-:Y:S01]  /*7200*/  FADD.FTZ R153, R171, R154 ;  /* 0x0000009aab997221 */ /* 0x000fe20000010000 */
[----:B------:R-:W-:Y:S01]  /*7210*/  F2FP.BF16.F32.PACK_AB R160, R164, R163 ;  /* 0x000000a3a4a0723e */ /* 0x000fe200000010ff */
[-C--:B------:R-:W-:Y:S01]  /*7220*/  FMUL.FTZ R49, R49, R196.reuse ;  /* 0x000000c431317220 */ /* 0x080fe20000410000 */
[----:B------:R-:W-:Y:S01]  /*7230*/  MUFU.EX2 R194, R194 ;  /* 0x000000c200c27308 */ /* 0x000fe20000000800 */
[----:B------:R-:W-:Y:S01]  /*7240*/  FADD.FTZ R154, R172, R153 ;  /* 0x00000099ac9a7221 */ /* 0x000fe20000010000 */
[----:B------:R-:W-:Y:S01]  /*7250*/  FFMA.FTZ R153, R170, UR14, -R193 ;  /* 0x0000000eaa997c23 */ /* 0x000fe200080108c1 */
[----:B0-----:R-:W-:Y:S01]  /*7260*/  F2FP.BF16.F32.PACK_AB R174, R12, R9 ;  /* 0x000000090cae723e */ /* 0x001fe200000010ff */
[-C--:B------:R-:W-:Y:S01]  /*7270*/  FMUL.FTZ R52, R52, R196.reuse ;  /* 0x000000c434347220 */ /* 0x080fe20000410000 */
[----:B------:R-:W-:Y:S01]  /*7280*/  FADD.FTZ R165, R175, R154 ;  /* 0x0000009aafa57221 */ /* 0x000fe20000010000 */
[----:B------:R-:W-:Y:S01]  /*7290*/  F2FP.BF16.F32.PACK_AB R164, R172, R171 ;  /* 0x000000abaca4723e */ /* 0x000fe200000010ff */
[-C--:B------:R-:W-:Y:S01]  /*72a0*/  FMUL.FTZ R53, R53, R196.reuse ;  /* 0x000000c435357220 */ /* 0x080fe20000410000 */
        /* <DEDUP_REMOVED lines=10> */
[-C--:B------:R-:W-:Y:S01]  /*7350*/  FMUL.FTZ R57, R57, R196.reuse ;  /* 0x000000c439397220 */ /* 0x080fe20000410000 */
[-C--:B------:R-:W-:Y:S01]  /*7360*/  FMUL.FTZ R60, R60, R196.reuse ;  /* 0x000000c43c3c7220 */ /* 0x080fe20000410000 */
[-C--:B------:R-:W-:Y:S01]  /*7370*/  FMUL.FTZ R61, R61, R196.reuse ;  /* 0x000000c43d3d7220 */ /* 0x080fe20000410000 */
        /* <DEDUP_REMOVED lines=10> */
[----:B------:R-:W-:Y:S01]  /*7420*/  FMUL.FTZ R176, R2, UR14 ;  /* 0x0000000e02b07c20 */ /* 0x000fe20008410000 */
        /* <DEDUP_REMOVED lines=8> */
[----:B------:R-:W0:Y:S01]  /*74b0*/  MUFU.EX2 R176, R176 ;  /* 0x000000b000b07308 */ /* 0x000e220000000800 */
[----:B------:R-:W-:Y:S01]  /*74c0*/  FADD.FTZ R2, R12, R21 ;  /* 0x000000150c027221 */ /* 0x000fe20000010000 */
[-C--:B------:R-:W-:Y:S01]  /*74d0*/  FMUL.FTZ R80, R80, R196.reuse ;  /* 0x000000c450507220 */ /* 0x080fe20000410000 */
[-C--:B------:R-:W-:Y:S01]  /*74e0*/  FMUL.FTZ R81, R81, R196.reuse ;  /* 0x000000c451517220 */ /* 0x080fe20000410000 */
[-C--:B------:R-:W-:Y:S01]  /*74f0*/  FMUL.FTZ R84, R84, R196.reuse ;  /* 0x000000c454547220 */ /* 0x080fe20000410000 */
        /* <DEDUP_REMOVED lines=10> */
[----:B------:R-:W-:Y:S01]  /*75a0*/  FMUL.FTZ R104, R104, R196 ;  /* 0x000000c468687220 */ /* 0x000fe20000410000 */
[----:B------:R3:W-:Y:S01]  /*75b0*/  MUFU.EX2 R178, R162 ;  /* 0x000000a200b27308 */ /* 0x0007e20000000800 */
[----:B0-----:R-:W-:Y:S01]  /*75c0*/  FFMA.FTZ R9, R176, R0, R11 ;  /* 0x00000000b0097223 */ /* 0x001fe2000001000b */
[-C--:B------:R-:W-:Y:S01]  /*75d0*/  FMUL.FTZ R105, R105, R196.reuse ;  /* 0x000000c469697220 */ /* 0x080fe20000410000 */
[-C--:B------:R-:W-:Y:S01]  /*75e0*/  FMUL.FTZ R108, R108, R196.reuse ;  /* 0x000000c46c6c7220 */ /* 0x080fe20000410000 */
[-C--:B------:R-:W-:Y:S01]  /*75f0*/  FMUL.FTZ R109, R109, R196.reuse ;  /* 0x000000c46d6d7220 */ /* 0x080fe20000410000 */
[----:B------:R-:W-:Y:S01]  /*7600*/  FADD.FTZ R0, R194, R9 ;  /* 0x00000009c2007221 */ /* 0x000fe20000010000 */
[-C--:B------:R-:W-:Y:S01]  /*7610*/  FMUL.FTZ R112, R112, R196.reuse ;  /* 0x000000c470707220 */ /* 0x080fe20000410000 */
[-C--:B------:R-:W-:Y:S01]  /*7620*/  FMUL.FTZ R113, R113, R196.reuse ;  /* 0x000000c471717220 */ /* 0x080fe20000410000 */
[----:B------:R-:W0:Y:S01]  /*7630*/  MUFU.EX2 R10, R10 ;  /* 0x0000000a000a7308 */ /* 0x000e220000000800 */
[----:B------:R-:W-:Y:S01]  /*7640*/  FADD.FTZ R9, R13, R0 ;  /* 0x000000000d097221 */ /* 0x000fe20000010000 */
[----:B---3--:R-:W-:Y:S01]  /*7650*/  F2FP.BF16.F32.PACK_AB R162, R168, R167 ;  /* 0x000000a7a8a2723e */ /* 0x008fe200000010ff */
[-C--:B------:R-:W-:Y:S01]  /*7660*/  FMUL.FTZ R116, R116, R196.reuse ;  /* 0x000000c474747220 */ /* 0x080fe20000410000 */
[----:B------:R-:W-:Y:S01]  /*7670*/  F2FP.BF16.F32.PACK_AB R168, R180, R179 ;  /* 0x000000b3b4a8723e */ /* 0x000fe200000010ff */
[----:B------:R-:W-:Y:S01]  /*7680*/  FADD.FTZ R180, R20, R9 ;  /* 0x0000000914b47221 */ /* 0x000fe20000010000 */
[-C--:B------:R-:W-:Y:S01]  /*7690*/  FMUL.FTZ R117, R117, R196.reuse ;  /* 0x000000c475757220 */ /* 0x080fe20000410000 */
[-C--:B------:R-:W-:Y:S01]  /*76a0*/  FMUL.FTZ R120, R120, R196.reuse ;  /* 0x000000c478787220 */ /* 0x080fe20000410000 */
[----:B------:R-:W3:Y:S01]  /*76b0*/  MUFU.EX2 R161, R161 ;  /* 0x000000a100a17308 */ /* 0x000ee20000000800 */
[----:B------:R-:W-:Y:S01]  /*76c0*/  FADD.FTZ R9, R15, R180 ;  /* 0x000000b40f097221 */ /* 0x000fe20000010000 */
[-C--:B------:R-:W-:Y:S01]  /*76d0*/  FMUL.FTZ R121, R121, R196.reuse ;  /* 0x000000c479797220 */ /* 0x080fe20000410000 */
[-C--:B------:R-:W-:Y:S01]  /*76e0*/  FMUL.FTZ R124, R124, R196.reuse ;  /* 0x000000c47c7c7220 */ /* 0x080fe20000410000 */
[-C--:B------:R-:W-:Y:S01]  /*76f0*/  FMUL.FTZ R125, R125, R196.reuse ;  /* 0x000000c47d7d7220 */ /* 0x080fe20000410000 */
[----:B------:R-:W-:Y:S01]  /*7700*/  FADD.FTZ R180, R198, R9 ;  /* 0x00000009c6b47221 */ /* 0x000fe20000010000 */
[-C--:B------:R-:W-:Y:S01]  /*7710*/  FMUL.FTZ R128, R128, R196.reuse ;  /* 0x000000c480807220 */ /* 0x080fe20000410000 */
[-C--:B------:R-:W-:Y:S01]  /*7720*/  FMUL.FTZ R129, R129, R196.reuse ;  /* 0x000000c481817220 */ /* 0x080fe20000410000 */
[----:B------:R-:W4:Y:S01]  /*7730*/  MUFU.EX2 R14, R197 ;  /* 0x000000c5000e7308 */ /* 0x000f220000000800 */
[----:B-1----:R-:W-:Y:S01]  /*7740*/  FADD.FTZ R9, R189, R180 ;  /* 0x000000b4bd097221 */ /* 0x002fe20000010000 */
[----:B0-----:R-:W-:Y:S01]  /*7750*/  F2FP.BF16.F32.PACK_AB R159, R10, R189 ;  /* 0x000000bd0a9f723e */ /* 0x001fe200000010ff */
[-C--:B------:R-:W-:Y:S01]  /*7760*/  FMUL.FTZ R132, R132, R196.reuse ;  /* 0x000000c484847220 */ /* 0x080fe20000410000 */
[-C--:B------:R-:W-:Y:S01]  /*7770*/  FMUL.FTZ R133, R133, R196.reuse ;  /* 0x000000c485857220 */ /* 0x080fe20000410000 */
[----:B------:R-:W-:Y:S01]  /*7780*/  FADD.FTZ R184, R10, R9 ;  /* 0x000000090ab87221 */ /* 0x000fe20000010000 */
[-C--:B------:R-:W-:Y:S01]  /*7790*/  FMUL.FTZ R136, R136, R196.reuse ;  /* 0x000000c488887220 */ /* 0x080fe20000410000 */
[-C--:B------:R-:W-:Y:S01]  /*77a0*/  FMUL.FTZ R137, R137, R196.reuse ;  /* 0x000000c489897220 */ /* 0x080fe20000410000 */
[----:B------:R-:W0:Y:S01]  /*77b0*/  MUFU.EX2 R163, R195 ;  /* 0x000000c300a37308 */ /* 0x000e220000000800 */
[----:B---3--:R-:W-:Y:S01]  /*77c0*/  FADD.FTZ R9, R161, R184 ;  /* 0x000000b8a1097221 */ /* 0x008fe20000010000 */
[-C--:B------:R-:W-:Y:S01]  /*77d0*/  FMUL.FTZ R140, R140, R196.reuse ;  /* 0x000000c48c8c7220 */ /* 0x080fe20000410000 */
[-C--:B------:R-:W-:Y:S01]  /*77e0*/  FMUL.FTZ R141, R141, R196.reuse ;  /* 0x000000c48d8d7220 */ /* 0x080fe20000410000 */
[-C--:B------:R-:W-:Y:S01]  /*77f0*/  FMUL.FTZ R144, R144, R196.reuse ;  /* 0x000000c490907220 */ /* 0x080fe20000410000 */
[----:B------:R-:W-:Y:S01]  /*7800*/  FADD.FTZ R9, R178, R9 ;  /* 0x00000009b2097221 */ /* 0x000fe20000010000 */
[-C--:B------:R-:W-:Y:S01]  /*7810*/  FMUL.FTZ R145, R145, R196.reuse ;  /* 0x000000c491917220 */ /* 0x080fe20000410000 */
[-C--:B------:R-:W-:Y:S01]  /*7820*/  FMUL.FTZ R148, R148, R196.reuse ;  /* 0x000000c494947220 */ /* 0x080fe20000410000 */
[----:B------:R-:W1:Y:S01]  /*7830*/  MUFU.EX2 R169, R169 ;  /* 0x000000a900a97308 */ /* 0x000e620000000800 */
[----:B----4-:R-:W-:Y:S01]  /*7840*/  FADD.FTZ R184, R14, R9 ;  /* 0x000000090eb87221 */ /* 0x010fe20000010000 */
[----:B------:R-:W-:Y:S01]  /*7850*/  FMUL.FTZ R149, R149, R196 ;  /* 0x000000c495957220 */ /* 0x000fe20000410000 */
[----:B------:R-:W-:Y:S01]  /*7860*/  F2FP.BF16.F32.PACK_AB R155, R20, R13 ;  /* 0x0000000d149b723e */ /* 0x000fe200000010ff */
[-C--:B------:R-:W-:Y:S01]  /*7870*/  FMUL.FTZ R26, R26, R176.reuse ;  /* 0x000000b01a1a7220 */ /* 0x080fe20000410000 */
[----:B------:R-:W-:Y:S01]  /*7880*/  F2FP.BF16.F32.PACK_AB R161, R178, R161 ;  /* 0x000000a1b2a1723e */ /* 0x000fe200000010ff */
[-C--:B------:R-:W-:Y:S01]  /*7890*/  FMUL.FTZ R27, R27, R176.reuse ;  /* 0x000000b01b1b7220 */ /* 0x080fe20000410000 */
[----:B------:R-:W-:Y:S01]  /*78a0*/  FMUL.FTZ R30, R30, R176 ;  /* 0x000000b01e1e7220 */ /* 0x000fe20000410000 */
[----:B------:R3:W4:Y:S01]  /*78b0*/  MUFU.EX2 R12, R153 ;  /* 0x00000099000c7308 */ /* 0x0007220000000800 */
        /* <DEDUP_REMOVED lines=8> */
[----:B-1----:R-:W-:Y:S01]  /*7940*/  FADD.FTZ R9, R169, R184 ;  /* 0x000000b8a9097221 */ /* 0x002fe20000010000 */
[----:B---3--:R-:W-:Y:S01]  /*7950*/  F2FP.BF16.F32.PACK_AB R153, R194, R11 ;  /* 0x0000000bc299723e */ /* 0x008fe200000010ff */
[-C--:B------:R-:W-:Y:S01]  /*7960*/  FMUL.FTZ R42, R42, R176.reuse ;  /* 0x000000b02a2a7220 */ /* 0x080fe20000410000 */
[-C--:B------:R-:W-:Y:S01]  /*7970*/  FMUL.FTZ R43, R43, R176.reuse ;  /* 0x000000b02b2b7220 */ /* 0x080fe20000410000 */
[-C--:B------:R-:W-:Y:S01]  /*7980*/  FMUL.FTZ R46, R46, R176.reuse ;  /* 0x000000b02e2e7220 */ /* 0x080fe20000410000 */
[-C--:B------:R-:W-:Y:S01]  /*7990*/  FMUL.FTZ R47, R47, R176.reuse ;  /* 0x000000b02f2f7220 */ /* 0x080fe20000410000 */
[-C--:B------:R-:W-:Y:S01]  /*79a0*/  FMUL.FTZ R50, R50, R176.reuse ;  /* 0x000000b032327220 */ /* 0x080fe20000410000 */
[----:B------:R1:W3:Y:S01]  /*79b0*/  MUFU.EX2 R0, R157 ;  /* 0x0000009d00007308 */ /* 0x0002e20000000800 */
[----:B----4-:R-:W-:Y:S01]  /*79c0*/  FADD.FTZ R184, R12, R9 ;  /* 0x000000090cb87221 */ /* 0x010fe20000010000 */
        /* <DEDUP_REMOVED lines=8> */
[----:B-1----:R-:W-:Y:S01]  /*7a50*/  F2FP.BF16.F32.PACK_AB R157, R198, R15 ;  /* 0x0000000fc69d723e */ /* 0x002fe200000010ff */
[-C--:B------:R-:W-:Y:S01]  /*7a60*/  FMUL.FTZ R63, R63, R176.reuse ;  /* 0x000000b03f3f7220 */ /* 0x080fe20000410000 */
[-C--:B------:R-:W-:Y:S01]  /*7a70*/  FMUL.FTZ R66, R66, R176.reuse ;  /* 0x000000b042427220 */ /* 0x080fe20000410000 */
[-C--:B------:R-:W-:Y:S01]  /*7a80*/  FMUL.FTZ R67, R67, R176.reuse ;  /* 0x000000b043437220 */ /* 0x080fe20000410000 */
[-C--:B------:R-:W-:Y:S01]  /*7a90*/  FMUL.FTZ R70, R70, R176.reuse ;  /* 0x000000b046467220 */ /* 0x080fe20000410000 */
[-C--:B------:R-:W-:Y:S01]  /*7aa0*/  FMUL.FTZ R71, R71, R176.reuse ;  /* 0x000000b047477220 */ /* 0x080fe20000410000 */
[----:B------:R0:W1:Y:S01]  /*7ab0*/  MUFU.EX2 R180, R165 ;  /* 0x000000a500b47308 */ /* 0x0000620000000800 */
[C---:B---3--:R-:W-:Y:S01]  /*7ac0*/  FADD.FTZ R190, R0.reuse, R9 ;  /* 0x0000000900be7221 */ /* 0x048fe20000010000 */
[----:B------:R-:W-:Y:S01]  /*7ad0*/  F2FP.BF16.F32.PACK_AB R167, R0, R167 ;  /* 0x000000a700a7723e */ /* 0x000fe200000010ff */
[-C--:B------:R-:W-:Y:S01]  /*7ae0*/  FMUL.FTZ R74, R74, R176.reuse ;  /* 0x000000b04a4a7220 */ /* 0x080fe20000410000 */
[-C--:B------:R-:W-:Y:S01]  /*7af0*/  FMUL.FTZ R75, R75, R176.reuse ;  /* 0x000000b04b4b7220 */ /* 0x080fe20000410000 */
[-C--:B------:R-:W-:Y:S01]  /*7b00*/  FMUL.FTZ R78, R78, R176.reuse ;  /* 0x000000b04e4e7220 */ /* 0x080fe20000410000 */
[-C--:B------:R-:W-:Y:S01]  /*7b10*/  FMUL.FTZ R79, R79, R176.reuse ;  /* 0x000000b04f4f7220 */ /* 0x080fe20000410000 */
[-C--:B------:R-:W-:Y:S01]  /*7b20*/  FMUL.FTZ R82, R82, R176.reuse ;  /* 0x000000b052527220 */ /* 0x080fe20000410000 */
[----:B------:R-:W3:Y:S01]  /*7b30*/  MUFU.EX2 R171, R181 ;  /* 0x000000b500ab7308 */ /* 0x000ee20000000800 */
[----:B----4-:R-:W-:Y:S01]  /*7b40*/  FADD.FTZ R9, R177, R190 ;  /* 0x000000beb1097221 */ /* 0x010fe20000010000 */
[----:B0-----:R-:W-:Y:S01]  /*7b50*/  F2FP.BF16.F32.PACK_AB R165, R12, R169 ;  /* 0x000000a90ca5723e */ /* 0x001fe200000010ff */
[-C--:B------:R-:W-:Y:S01]  /*7b60*/  FMUL.FTZ R83, R83, R176.reuse ;  /* 0x000000b053537220 */ /* 0x080fe20000410000 */
[-C--:B------:R-:W-:Y:S01]  /*7b70*/  FMUL.FTZ R86, R86, R176.reuse ;  /* 0x000000b056567220 */ /* 0x080fe20000410000 */
[-C--:B------:R-:W-:Y:S01]  /*7b80*/  FMUL.FTZ R87, R87, R176.reuse ;  /* 0x000000b057577220 */ /* 0x080fe20000410000 */
[-C--:B------:R-:W-:Y:S01]  /*7b90*/  FMUL.FTZ R90, R90, R176.reuse ;  /* 0x000000b05a5a7220 */ /* 0x080fe20000410000 */
[-C--:B------:R-:W-:Y:S01]  /*7ba0*/  FMUL.FTZ R91, R91, R176.reuse ;  /* 0x000000b05b5b7220 */ /* 0x080fe20000410000 */
[----:B------:R-:W0:Y:S01]  /*7bb0*/  MUFU.EX2 R182, R182 ;  /* 0x000000b600b67308 */ /* 0x000e220000000800 */
[----:B-1----:R-:W-:Y:S01]  /*7bc0*/  F2FP.BF16.F32.PACK_AB R169, R180, R177 ;  /* 0x000000b1b4a9723e */ /* 0x002fe200000010ff */
        /* <DEDUP_REMOVED lines=15> */
[----:B-1----:R-:W-:Y:S01]  /*7cc0*/  FADD.FTZ R186, R180, R9 ;  /* 0x00000009b4ba7221 */ /* 0x002fe20000010000 */
[-C--:B------:R-:W-:Y:S01]  /*7cd0*/  FMUL.FTZ R119, R119, R176.reuse ;  /* 0x000000b077777220 */ /* 0x080fe20000410000 */
[-C--:B------:R-:W-:Y:S01]  /*7ce0*/  FMUL.FTZ R122, R122, R176.reuse ;  /* 0x000000b07a7a7220 */ /* 0x080fe20000410000 */
[-C--:B------:R-:W-:Y:S01]  /*7cf0*/  FMUL.FTZ R123, R123, R176.reuse ;  /* 0x000000b07b7b7220 */ /* 0x080fe20000410000 */
[----:B---3--:R-:W-:Y:S01]  /*7d00*/  FADD.FTZ R9, R171, R186 ;  /* 0x000000baab097221 */ /* 0x008fe20000010000 */
[----:B0-----:R-:W-:Y:S01]  /*7d10*/  F2FP.BF16.F32.PACK_AB R171, R182, R171 ;  /* 0x000000abb6ab723e */ /* 0x001fe200000010ff */
[-C--:B------:R-:W-:Y:S01]  /*7d20*/  FMUL.FTZ R126, R126, R176.reuse ;  /* 0x000000b07e7e7220 */ /* 0x080fe20000410000 */
[----:B------:R-:W0:Y:S01]  /*7d30*/  MUFU.EX2 R175, R188 ;  /* 0x000000bc00af7308 */ /* 0x000e220000000800 */
[----:B------:R-:W-:Y:S01]  /*7d40*/  FADD.FTZ R190, R182, R9 ;  /* 0x00000009b6be7221 */ /* 0x000fe20000010000 */
[-C--:B------:R-:W-:Y:S01]  /*7d50*/  FMUL.FTZ R127, R127, R176.reuse ;  /* 0x000000b07f7f7220 */ /* 0x080fe20000410000 */
[-C--:B------:R-:W-:Y:S01]  /*7d60*/  FMUL.FTZ R130, R130, R176.reuse ;  /* 0x000000b082827220 */ /* 0x080fe20000410000 */
[-C--:B------:R-:W-:Y:S01]  /*7d70*/  FMUL.FTZ R131, R131, R176.reuse ;  /* 0x000000b083837220 */ /* 0x080fe20000410000 */
[----:B----4-:R-:W-:Y:S01]  /*7d80*/  FADD.FTZ R9, R173, R190 ;  /* 0x000000bead097221 */ /* 0x010fe20000010000 */
[-C--:B------:R-:W-:Y:S01]  /*7d90*/  FMUL.FTZ R134, R134, R176.reuse ;  /* 0x000000b086867220 */ /* 0x080fe20000410000 */
[-C--:B------:R-:W-:Y:S01]  /*7da0*/  FMUL.FTZ R135, R135, R176.reuse ;  /* 0x000000b087877220 */ /* 0x080fe20000410000 */
[----:B------:R-:W1:Y:S01]  /*7db0*/  MUFU.EX2 R186, R193 ;  /* 0x000000c100ba7308 */ /* 0x000e620000000800 */
[C---:B-----5:R-:W-:Y:S01]  /*7dc0*/  FADD.FTZ R10, R184.reuse, R9 ;  /* 0x00000009b80a7221 */ /* 0x060fe20000010000 */
[----:B------:R-:W-:Y:S01]  /*7dd0*/  F2FP.BF16.F32.PACK_AB R173, R184, R173 ;  /* 0x000000adb8ad723e */ /* 0x000fe200000010ff */
[-C--:B------:R-:W-:Y:S01]  /*7de0*/  FMUL.FTZ R138, R138, R176.reuse ;  /* 0x000000b08a8a7220 */ /* 0x080fe20000410000 */
[-C--:B------:R-:W-:Y:S01]  /*7df0*/  FMUL.FTZ R139, R139, R176.reuse ;  /* 0x000000b08b8b7220 */ /* 0x080fe20000410000 */
[-C--:B------:R-:W-:Y:S01]  /*7e00*/  FMUL.FTZ R142, R142, R176.reuse ;  /* 0x000000b08e8e7220 */ /* 0x080fe20000410000 */
[-C--:B------:R-:W-:Y:S01]  /*7e10*/  FMUL.FTZ R143, R143, R176.reuse ;  /* 0x000000b08f8f7220 */ /* 0x080fe20000410000 */
[-C--:B------:R-:W-:Y:S01]  /*7e20*/  FMUL.FTZ R146, R146, R176.reuse ;  /* 0x000000b092927220 */ /* 0x080fe20000410000 */
[-C--:B------:R-:W-:Y:S01]  /*7e30*/  FMUL.FTZ R147, R147, R176.reuse ;  /* 0x000000b093937220 */ /* 0x080fe20000410000 */
[----:B0-----:R-:W-:Y:S01]  /*7e40*/  FADD.FTZ R9, R175, R10 ;  /* 0x0000000aaf097221 */ /* 0x001fe20000010000 */
[-C--:B------:R-:W-:Y:S01]  /*7e50*/  FMUL.FTZ R150, R150, R176.reuse ;  /* 0x000000b096967220 */ /* 0x080fe20000410000 */
[----:B------:R-:W-:-:S02]  /*7e60*/  FMUL.FTZ R151, R151, R176 ;  /* 0x000000b097977220 */ /* 0x000fc40000410000 */
[C---:B-1----:R-:W-:Y:S01]  /*7e70*/  FADD.FTZ R0, R186.reuse, R9 ;  /* 0x00000009ba007221 */ /* 0x042fe20000010000 */
[----:B------:R-:W-:Y:S01]  /*7e80*/  F2FP.BF16.F32.PACK_AB R175, R186, R175 ;  /* 0x000000afbaaf723e */ /* 0x000fe200000010ff */
[----:B------:R-:W-:Y:S06]  /*7e90*/  @!P0 BRA `(.L_x_1918) ;  /* 0x0000000000048947 */ /* 0x000fec0003800000 */
[----:B------:R-:W-:Y:S01]  /*7ea0*/  BPT.TRAP 0x1 ;  /* 0x000000040000795c */ /* 0x000fe20000300000 */
.L_x_1918:
[----:B------:R0:W1:Y:S01]  /*7eb0*/  SYNCS.PHASECHK.TRANS64.TRYWAIT P1, [UR24+0x22850], R7 ;  /* 0x02285007ff0075a7 */ /* 0x0000620008020158 */
[----:B------:R-:W-:Y:S05]  /*7ec0*/  @!P0 BRA `(.L_x_1919) ;  /* 0x0000000000048947 */ /* 0x000fea0003800000 */
[----:B------:R-:W-:Y:S01]  /*7ed0*/  BPT.TRAP 0x1 ;  /* 0x000000040000795c */ /* 0x000fe20000300000 */
.L_x_1919:
[----:B------:R-:W-:Y:S01]  /*7ee0*/  VIADD R9, R214, 0x8 ;  /* 0x00000008d6097836 */ /* 0x000fe20000000000 */
[----:B-1----:R-:W-:Y:S06]  /*7ef0*/  @P1 BRA `(.L_x_1920) ;  /* 0x0000000000081947 */ /* 0x002fec0003800000 */
[----:B------:R-:W1:Y:S02]  /*7f00*/  SYNCS.PHASECHK.TRANS64.TRYWAIT P1, [UR24+0x22850], R7 ;  /* 0x02285007ff0075a7 */ /* 0x000e640008020158 */
[----:B-1----:R-:W-:Y:S05]  /*7f10*/  @!P1 BRA `(.L_x_1921) ;  /* 0x000000d400949947 */ /* 0x002fea0003800000 */
.L_x_1920:
        /* <DEDUP_REMOVED lines=37> */
[----:B---3--:R-:W-:Y:S05]  /*8170*/  @!P0 BRA `(.L_x_1922) ;  /* 0x0000000000048947 */ /* 0x008fea0003800000 */
[----:B------:R-:W-:Y:S01]  /*8180*/  BPT.TRAP 0x1 ;  /* 0x000000040000795c */ /* 0x000fe20000300000 */
.L_x_1922:
[----:B------:R-:W-:Y:S01]  /*8190*/  UIADD3 UR24, UR24, 0x22860, URZ ;  /* 0x0002286018187890 */ /* 0x000fe2000fffe03f */
[C---:B------:R-:W-:Y:S01]  /*81a0*/  ISETP.GT.AND P1, PT, R6.reuse, UR6, PT ;  /* 0x0000000606007c0c */ /* 0x040fe2000bf24270 */
[----:B------:R-:W-:Y:S02]  /*81b0*/  VIADD R6, R6, 0xffffffff ;  /* 0xffffffff06067836 */ /* 0x000fe40000000000 */
[----:B------:R-:W-:Y:S01]  /*81c0*/  UPRMT UR24, UR7, 0x654, UR24 ;  /* 0x0000065407187896 */ /* 0x000fe20008000018 */
[----:B-1----:R-:W-:Y:S02]  /*81d0*/  IMAD.MOV.U32 R10, RZ, RZ, R5 ;  /* 0x000000ffff0a7224 */ /* 0x002fe400078e0005 */
[----:B------:R-:W-:-:S06]  /*81e0*/  IMAD.MOV.U32 R9, RZ, RZ, R4 ;  /* 0x000000ffff097224 */ /* 0x000fcc00078e0004 */
[----:B------:R-:W-:Y:S01]  /*81f0*/  SYNCS.ARRIVE.TRANS64.RED.A1T0 RZ, [UR24], RZ ;  /* 0x000000ffffff79a7 */ /* 0x000fe20008100418 */
[----:B------:R-:W-:Y:S05]  /*8200*/  @P1 BRA `(.L_x_1923) ;  /* 0xffffffc8008c1947 */ /* 0x000fea000383ffff */
.L_x_1904:
[----:B------:R-:W-:Y:S01]  /*8210*/  ISETP.NE.AND P2, PT, R205, 0x1, PT ;  /* 0x00000001cd00780c */ /* 0x000fe20003f45270 */
[----:B------:R-:W-:Y:S01]  /*8220*/  UIADD3 UR6, UR41, 0x7f, URZ ;  /* 0x0000007f29067890 */ /* 0x000fe2000fffe03f */
[----:B------:R-:W-:Y:S02]  /*8230*/  IADD3 R8, R17, 0x1, -R8 ;  /* 0x0000000111087810 */ /* 0x000fe40007ffe808 */
[----:B------:R-:W-:-:S09]  /*8240*/  LOP3.LUT P1, RZ, R16, 0x80000, RZ, 0xc0, !PT ;  /* 0x0008000010ff7812 */ /* 0x000fd2000782c0ff */
[----:B0-----:R-:W0:Y:S08]  /*8250*/  @P2 LDC R7, c[0x0][0x44c] ;  /* 0x00011300ff072b82 */ /* 0x001e300000000800 */
[----:B------:R-:W1:Y:S01]  /*8260*/  @P2 LDC R10, c[0x0][0x450] ;  /* 0x00011400ff0a2b82 */ /* 0x000e620000000800 */
[----:B0-----:R-:W-:-:S04]  /*8270*/  @P2 IMAD.HI.U32 R9, R7, UR6, RZ ;  /* 0x0000000607092c27 */ /* 0x001fc8000f8e00ff */
[----:B------:R-:W-:Y:S01]  /*8280*/  IMAD.U32 R7, RZ, RZ, UR6 ;  /* 0x00000006ff077e24 */ /* 0x000fe2000f8e00ff */
[----:B-1----:R-:W-:-:S05]  /*8290*/  @P2 SHF.R.U32.HI R7, RZ, R10, R9 ;  /* 0x0000000aff072219 */ /* 0x002fca0000011609 */
[----:B------:R-:W-:-:S04]  /*82a0*/  IMAD.IADD R7, R8, 0x1, R7 ;  /* 0x0000000108077824 */ /* 0x000fc800078e0207 */
[----:B------:R-:W-:-:S05]  /*82b0*/  VIADD R8, R7, -UR15 ;  /* 0x8000000f07087c36 */ /* 0x000fca0008000000 */
[----:B------:R-:W-:Y:S01]  /*82c0*/  R2UR UR11, R8 ;  /* 0x00000000080b72ca */ /* 0x000fe200000e0000 */
[----:B------:R-:W-:-:S14]  /*82d0*/  @!P1 BRA `(.L_x_1924) ;  /* 0x0000000000509947 */ /* 0x000fdc0003800000 */
[----:B------:R-:W-:-:S13]  /*82e0*/  R2UR UR10, R7 ;  /* 0x00000000070a72ca */ /* 0x000fda00000e0000 */
[----:B------:R-:W-:-:S06]  /*82f0*/  UISETP.GT.AND UP0, UPT, UR10, -0x1, UPT ;  /* 0xffffffff0a00788c */ /* 0x000fcc000bf04270 */
[----:B------:R-:W-:-:S13]  /*8300*/  PLOP3.LUT P1, PT, PT, PT, UP0, 0x80, 0x0 ;  /* 0x000000000000781c */ /* 0x000fda0003f2f008 */
[----:B------:R-:W-:Y:S05]  /*8310*/  @P1 BRA `(.L_x_1925) ;  /* 0x0000000000201947 */ /* 0x000fea0003800000 */
[----:B------:R-:W-:Y:S01]  /*8320*/  ULDC UR15, c[0x0][0x9e4] ;  /* 0x00027900000f7ab9 */ /* 0x000fe20000000800 */
[----:B------:R-:W-:Y:S02]  /*8330*/  ULOP3.LUT UR10, URZ, UR10, URZ, 0x33, !UPT ;  /* 0x0000000a3f0a7292 */ /* 0x000fe4000f8e333f */
[----:B------:R-:W-:-:S11]  /*8340*/  UISETP.NE.AND UP0, UPT, UR15, 0x1, UPT ;  /* 0x000000010f00788c */ /* 0x000fd6000bf05270 */
[----:B------:R-:W-:Y:S02]  /*8350*/  @UP0 ULDC.64 UR18, c[0x0][0x9e8] ;  /* 0x00027a0000120ab9 */ /* 0x000fe40000000a00 */
[----:B------:R-:W-:-:S04]  /*8360*/  UIMAD.WIDE.U32 UR6, UR10, UR18, URZ ;  /* 0x000000120a0672a5 */ /* 0x000fc8000f8e003f */
[----:B------:R-:W-:-:S04]  /*8370*/  @UP0 USHF.R.U32.HI UR10, URZ, UR19, UR7 ;  /* 0x000000133f0a0299 */ /* 0x000fc80008011607 */
[----:B------:R-:W-:Y:S01]  /*8380*/  ULOP3.LUT UR10, URZ, UR10, URZ, 0x33, !UPT ;  /* 0x0000000a3f0a7292 */ /* 0x000fe2000f8e333f */
[----:B------:R-:W-:Y:S11]  /*8390*/  BRA `(.L_x_1926) ;  /* 0x0000000000147947 */ /* 0x000ff60003800000 */
.L_x_1925:
[----:B------:R-:W-:Y:S02]  /*83a0*/  ULDC UR15, c[0x0][0x9e4] ;  /* 0x00027900000f7ab9 */ /* 0x000fe40000000800 */
[----:B------:R-:W-:-:S11]  /*83b0*/  UISETP.NE.AND UP0, UPT, UR15, 0x1, UPT ;  /* 0x000000010f00788c */ /* 0x000fd6000bf05270 */
[----:B------:R-:W-:Y:S02]  /*83c0*/  @UP0 ULDC.64 UR18, c[0x0][0x9e8] ;  /* 0x00027a0000120ab9 */ /* 0x000fe40000000a00 */
[----:B------:R-:W-:-:S04]  /*83d0*/  UIMAD.WIDE.U32 UR6, UR10, UR18, URZ ;  /* 0x000000120a0672a5 */ /* 0x000fc8000f8e003f */
[----:B------:R-:W-:-:S12]  /*83e0*/  @UP0 USHF.R.U32.HI UR10, URZ, UR19, UR7 ;  /* 0x000000133f0a0299 */ /* 0x000fd80008011607 */
.L_x_1926:
[----:B------:R-:W-:-:S04]  /*83f0*/  UIMAD UR10, UR10, UR15, URZ ;  /* 0x0000000f0a0a72a4 */ /* 0x000fc8000f8e023f */
[----:B------:R-:W-:-:S04]  /*8400*/  UISETP.LT.AND UP0, UPT, UR11, UR10, UPT ;  /* 0x0000000a0b00728c */ /* 0x000fc8000bf01270 */
[----:B------:R-:W-:-:S12]  /*8410*/  USEL UR11, UR11, UR10, !UP0 ;  /* 0x0000000a0b0b7287 */ /* 0x000fd8000c000000 */
.L_x_1924:
[----:B------:R-:W-:-:S04]  /*8420*/  UIADD3 UR6, UR11, 0x5f, URZ ;  /* 0x0000005f0b067890 */ /* 0x000fc8000fffe03f */
        /* <DEDUP_REMOVED lines=9> */
[----:B------:R-:W-:Y:S01]  /*84c0*/  IMAD.MOV.U32 R9, RZ, RZ, R4 ;  /* 0x000000ffff097224 */ /* 0x000fe200078e0004 */
[----:B------:R-:W-:Y:S01]  /*84d0*/  ULDC UR25, c[0x0][0x988] ;  /* 0x0002620000197ab9 */ /* 0x000fe20000000800 */
[----:B------:R-:W-:-:S07]  /*84e0*/  IMAD.MOV.U32 R7, RZ, RZ, R6 ;  /* 0x000000ffff077224 */ /* 0x000fce00078e0006 */
.L_x_1938:
[----:B------:R-:W-:Y:S01]  /*84f0*/  UIADD3 UR38, UR38, 0x1, URZ ;  /* 0x0000000126267890 */ /* 0x000fe2000fffe03f */
[C---:B------:R-:W-:Y:S01]  /*8500*/  ISETP.GT.AND P1, PT, R7.reuse, UR24, PT ;  /* 0x0000001807007c0c */ /* 0x040fe2000bf24270 */
[----:B------:R-:W-:Y:S02]  /*8510*/  VIADD R7, R7, 0xffffffff ;  /* 0xffffffff07077836 */ /* 0x000fe40000000000 */
[----:B------:R-:W-:-:S04]  /*8520*/  UISETP.NE.AND UP0, UPT, UR38, 0x2, UPT ;  /* 0x000000022600788c */ /* 0x000fc8000bf05270 */
[----:B------:R-:W-:Y:S02]  /*8530*/  USEL UR6, URZ, 0x1, UP0 ;  /* 0x000000013f067887 */ /* 0x000fe40008000000 */
[----:B------:R-:W-:Y:S02]  /*8540*/  USEL UR38, UR38, URZ, UP0 ;  /* 0x0000003f26267287 */ /* 0x000fe40008000000 */
[----:B------:R-:W-:Y:S01]  /*8550*/  ULOP3.LUT UR37, UR37, UR6, URZ, 0x3c, !UPT ;  /* 0x0000000625257292 */ /* 0x000fe2000f8e3c3f */
[----:B0-----:R-:W-:Y:S11]  /*8560*/  @!P0 BRA `(.L_x_1928) ;  /* 0x0000000000048947 */ /* 0x001ff60003800000 */
[----:B------:R-:W-:Y:S01]  /*8570*/  BPT.TRAP 0x1 ;  /* 0x000000040000795c */ /* 0x000fe20000300000 */
.L_x_1928:
        /* <DEDUP_REMOVED lines=9> */
.L_x_1929:
[----:B-1----:R-:W-:Y:S05]  /*8610*/  @P2 BRA `(.L_x_1930) ;  /* 0x0000000000082947 */ /* 0x002fea0003800000 */
[----:B------:R-:W1:Y:S02]  /*8620*/  SYNCS.PHASECHK.TRANS64.TRYWAIT P2, [UR27+0x22830], R6 ;  /* 0x02283006ff0075a7 */ /* 0x000e64000804015b */
[----:B-1----:R-:W-:Y:S05]  /*8630*/  @!P2 BRA `(.L_x_1931) ;  /* 0x000000cc00e4a947 */ /* 0x002fea0003800000 */
.L_x_1930:
[----:B------:R-:W-:Y:S01]  /*8640*/  UIMAD UR22, UR38, 0x300, UR4 ;  /* 0x00000300261678a4 */ /* 0x000fe2000f8e0204 */
[----:B------:R-:W-:Y:S01]  /*8650*/  WARPGROUP.ARRIVE ;  /* 0x00000000000079c5 */ /* 0x000fe20000000000 */
[----:B------:R-:W-:Y:S01]  /*8660*/  UMOV UR23, 0x40000040 ;  /* 0x4000004000177882 */ /* 0x000fe20000000000 */
[----:B------:R-:W-:Y:S01]  /*8670*/  UMOV UR11, 0x40000040 ;  /* 0x40000040000b7882 */ /* 0x000fe20000000000 */
[----:B------:R-:W-:-:S03]  /*8680*/  UIADD3 UR10, UR22, 0x2, URZ ;  /* 0x00000002160a7890 */ /* 0x000fc6000fffe03f */
[----:B------:R-:W3:Y:S01]  /*8690*/  S2R R217, SR_TID.X ;  /* 0x0000000000d97919 */ /* 0x000ee20000002100 */
[----:B------:R-:W-:Y:S01]  /*86a0*/  UIADD3 UR14, UR22, 0x4, URZ ;  /* 0x00000004160e7890 */ /* 0x000fe2000fffe03f */
[----:B------:R-:W-:Y:S01]  /*86b0*/  UMOV UR15, 0x40000040 ;  /* 0x40000040000f7882 */ /* 0x000fe20000000000 */
[----:B------:R-:W-:Y:S01]  /*86c0*/  HGMMA.64x96x16.F32.BF16 R152, gdesc[UR20], RZ, !UPT, gsb0 ;  /* 0x01600000149879f0 */ /* 0x000fe2000c0018ff */
[----:B------:R-:W-:Y:S01]  /*86d0*/  UIADD3 UR18, UR22, 0x6, URZ ;  /* 0x0000000616127890 */ /* 0x000fe2000fffe03f */
[----:B------:R-:W-:Y:S01]  /*86e0*/  UMOV UR19, 0x40000040 ;  /* 0x4000004000137882 */ /* 0x000fe20000000000 */
[----:B---3--:R-:W-:-:S04]  /*86f0*/  SHF.R.U32.HI R217, RZ, 0x7, R217 ;  /* 0x00000007ffd97819 */ /* 0x008fc800000116d9 */
[----:B-12---:R-:W-:Y:S01]  /*8700*/  IADD3 R3, -R217, 0xb, RZ ;  /* 0x0000000bd9037810 */ /* 0x006fe20007ffe1ff */
        /* <DEDUP_REMOVED lines=13> */
.L_x_1932:
        /* <DEDUP_REMOVED lines=40> */
[----:B------:R-:W-:Y:S01]  /*8a60*/  UMOV UR14, UR25 ;  /* 0x00000019000e7c82 */ /* 0x000fe20008000000 */
        /* <DEDUP_REMOVED lines=9> */
[----:B------:R-:W-:-:S04]  /*8b00*/  UIADD3 UR6, UR27, 0x22840, URZ ;  /* 0x000228401b067890 */ /* 0x000fc8000fffe03f */
[----:B------:R-:W2:Y:S01]  /*8b10*/  MUFU.TANH R155, R155 ;  /* 0x0000009b009b7308 */ /* 0x000ea20000002400 */
[----:B---3--:R-:W-:Y:S01]  /*8b20*/  FMNMX.FTZ R173, R21, R4, !PT ;  /* 0x0000000415ad7209 */ /* 0x008fe20007810000 */
[----:B------:R-:W-:-:S06]  /*8b30*/  UPRMT UR6, UR26, 0x654, UR6 ;  /* 0x000006541a067896 */ /* 0x000fcc0008000006 */
[----:B------:R-:W3:Y:S01]  /*8b40*/  MUFU.TANH R157, R157 ;  /* 0x0000009d009d7308 */ /* 0x000ee20000002400 */
[----:B----4-:R-:W-:Y:S01]  /*8b50*/  FMNMX.FTZ R4, R152, R173, !PT ;  /* 0x000000ad98047209 */ /* 0x010fe20007810000 */
[----:B------:R-:W-:Y:S01]  /*8b60*/  FMUL.FTZ R173, R189, UR28 ;  /* 0x0000001cbdad7c20 */ /* 0x000fe20008410000 */
[----:B------:R-:W-:Y:S01]  /*8b70*/  FMUL.FTZ R189, R198, UR28 ;  /* 0x0000001cc6bd7c20 */ /* 0x000fe20008410000 */
[----:B------:R-:W-:Y:S04]  /*8b80*/  SYNCS.ARRIVE.TRANS64.RED.A1T0 RZ, [UR6], RZ ;  /* 0x000000ffffff79a7 */ /* 0x000fe80008100406 */
        /* <DEDUP_REMOVED lines=37> */
[----:B------:R-:W-:Y:S01]  /*8de0*/  FMUL.FTZ R183, R186, UR28 ;  /* 0x0000001cbab77c20 */ /* 0x000fe20008410000 */
[----:B------:R-:W-:-:S03]  /*8df0*/  FMUL.FTZ R186, R191, UR28 ;  /* 0x0000001cbfba7c20 */ /* 0x000fc60008410000 */
        /* <DEDUP_REMOVED lines=10> */
[----:B------:R-:W-:Y:S01]  /*8ea0*/  FMUL.FTZ R190, R199, UR28 ;  /* 0x0000001cc7be7c20 */ /* 0x000fe20008410000 */
[----:B------:R-:W1:Y:S06]  /*8eb0*/  SHFL.BFLY PT, R193, R192, 0x1, 0x1f ;  /* 0x0c201f00c0c17f89 */ /* 0x000e6c00000e0000 */
[----:B------:R-:W4:Y:S08]  /*8ec0*/  MUFU.TANH R156, R156 ;  /* 0x0000009c009c7308 */ /* 0x000f300000002400 */
[----:B------:R-:W4:Y:S08]  /*8ed0*/  MUFU.TANH R158, R158 ;  /* 0x0000009e009e7308 */ /* 0x000f300000002400 */
[----:B------:R-:W4:Y:S01]  /*8ee0*/  MUFU.TANH R160, R160 ;  /* 0x000000a000a07308 */ /* 0x000f220000002400 */
[----:B-1----:R-:W-:-:S05]  /*8ef0*/  FMNMX.FTZ R4, R192, R193, !PT ;  /* 0x000000c1c0047209 */ /* 0x002fca0007810000 */
[C---:B------:R-:W-:Y:S02]  /*8f00*/  FMUL.FTZ R192, R4.reuse, UR14 ;  /* 0x0000000e04c07c20 */ /* 0x040fe40008410000 */
[----:B------:R-:W1:Y:S01]  /*8f10*/  MUFU.TANH R162, R162 ;  /* 0x000000a200a27308 */ /* 0x000e620000002400 */
[----:B------:R-:W-:Y:S01]  /*8f20*/  FADD.FTZ R9, -R4, R9 ;  /* 0x0000000904097221 */ /* 0x000fe20000010100 */
[--C-:B------:R-:W-:Y:S01]  /*8f30*/  FFMA.FTZ R194, R10, UR14, -R192.reuse ;  /* 0x0000000e0ac27c23 */ /* 0x100fe200080108c0 */
[----:B---3--:R-:W-:Y:S01]  /*8f40*/  FMNMX.FTZ R10, R12, R191, !PT ;  /* 0x000000bf0c0a7209 */ /* 0x008fe20007810000 */
[--C-:B------:R-:W-:Y:S01]  /*8f50*/  FFMA.FTZ R193, R5, UR14, -R192.reuse ;  /* 0x0000000e05c17c23 */ /* 0x100fe200080108c0 */
[--C-:B------:R-:W-:Y:S01]  /*8f60*/  FFMA.FTZ R196, R152, UR14, -R192.reuse ;  /* 0x0000000e98c47c23 */ /* 0x100fe200080108c0 */
[--C-:B------:R-:W-:Y:S01]  /*8f70*/  FFMA.FTZ R197, R177, UR14, -R192.reuse ;  /* 0x0000000eb1c57c23 */ /* 0x100fe200080108c0 */
[----:B-----5:R-:W-:Y:S01]  /*8f80*/  FMNMX.FTZ R191, R15, R10, !PT ;  /* 0x0000000a0fbf7209 */ /* 0x020fe20007810000 */
[----:B------:R-:W3:Y:S01]  /*8f90*/  MUFU.TANH R164, R164 ;  /* 0x000000a400a47308 */ /* 0x000ee20000002400 */
[----:B------:R-:W-:Y:S01]  /*8fa0*/  FMUL.FTZ R9, R9, UR14 ;  /* 0x0000000e09097c20 */ /* 0x000fe20008410000 */
        /* <DEDUP_REMOVED lines=20> */
[----:B------:R-:W-:Y:S01]  /*90f0*/  FFMA.FTZ R13, R163, UR14, -R192 ;  /* 0x0000000ea30d7c23 */ /* 0x000fe200080108c0 */
[----:B------:R-:W-:Y:S01]  /*9100*/  FMNMX.FTZ R5, R160, R5, !PT ;  /* 0x00000005a0057209 */ /* 0x000fe20007810000 */
[----:B------:R-:W4:Y:S03]  /*9110*/  MUFU.TANH R179, R179 ;  /* 0x000000b300b37308 */ /* 0x000f260000002400 */
[----:B-1----:R-:W-:-:S04]  /*9120*/  FMNMX.FTZ R5, R162, R5, !PT ;  /* 0x00000005a2057209 */ /* 0x002fc80007810000 */
        /* <DEDUP_REMOVED lines=22> */
[----:B------:R-:W0:Y:S01]  /*9290*/  MUFU.EX2 R9, R9 ;  /* 0x0000000900097308 */ /* 0x000e220000000800 */
[----:B--2---:R-:W-:Y:S01]  /*92a0*/  FMNMX.FTZ R5, R189, R10, !PT ;  /* 0x0000000abd057209 */ /* 0x004fe20007810000 */
[--C-:B------:R-:W-:Y:S01]  /*92b0*/  FFMA.FTZ R10, R166, UR14, -R192.reuse ;  /* 0x0000000ea60a7c23 */ /* 0x100fe200080108c0 */
[--C-:B------:R-:W-:Y:S01]  /*92c0*/  FFMA.FTZ R166, R168, UR14, -R192.reuse ;  /* 0x0000000ea8a67c23 */ /* 0x100fe200080108c0 */
[--C-:B------:R-:W-:Y:S01]  /*92d0*/  FFMA.FTZ R168, R170, UR14, -R192.reuse ;  /* 0x0000000eaaa87c23 */ /* 0x100fe200080108c0 */
[--C-:B------:R-:W-:Y:S01]  /*92e0*/  FFMA.FTZ R170, R172, UR14, -R192.reuse ;  /* 0x0000000eacaa7c23 */ /* 0x100fe200080108c0 */
[--C-:B------:R-:W-:Y:S01]  /*92f0*/  FFMA.FTZ R172, R174, UR14, -R192.reuse ;  /* 0x0000000eaeac7c23 */ /* 0x100fe200080108c0 */
[----:B------:R-:W-:Y:S01]  /*9300*/  FFMA.FTZ R174, R180, UR14, -R192 ;  /* 0x0000000eb4ae7c23 */ /* 0x000fe200080108c0 */
        /* <DEDUP_REMOVED lines=19> */
[----:B------:R-:W-:Y:S01]  /*9440*/  MUFU.EX2 R216, R216 ;  /* 0x000000d800d87308 */ /* 0x000fe20000000800 */
[----:B---3--:R-:W-:Y:S01]  /*9450*/  FADD.FTZ R2, R193, R2 ;  /* 0x00000002c1027221 */ /* 0x008fe20000010000 */
[-C--:B------:R-:W-:Y:S01]  /*9460*/  FMUL.FTZ R49, R49, R9.reuse ;  /* 0x0000000931317220 */ /* 0x080fe20000410000 */
[-C--:B------:R-:W-:Y:S01]  /*9470*/  FMUL.FTZ R52, R52, R9.reuse ;  /* 0x0000000934347220 */ /* 0x080fe20000410000 */
[-C--:B------:R-:W-:Y:S01]  /*9480*/  FMUL.FTZ R53, R53, R9.reuse ;  /* 0x0000000935357220 */ /* 0x080fe20000410000 */
[-C--:B------:R-:W-:Y:S01]  /*9490*/  FMUL.FTZ R56, R56, R9.reuse ;  /* 0x0000000938387220 */ /* 0x080fe20000410000 */
[----:B-1----:R-:W-:Y:S01]  /*94a0*/  FMNMX.FTZ R152, R5, R152, !PT ;  /* 0x0000009805987209 */ /* 0x002fe20007810000 */
[-C--:B------:R-:W-:Y:S01]  /*94b0*/  FMUL.FTZ R57, R57, R9.reuse ;  /* 0x0000000939397220 */ /* 0x080fe20000410000 */
        /* <DEDUP_REMOVED lines=32> */
[C---:B------:R-:W-:Y:S01]  /*96c0*/  FADD.FTZ R8, -R5.reuse, R8 ;  /* 0x0000000805087221 */ /* 0x040fe20000010100 */
[----:B------:R-:W-:Y:S01]  /*96d0*/  FMUL.FTZ R199, R5, UR14 ;  /* 0x0000000e05c77c20 */ /* 0x000fe20008410000 */
[----:B------:R-:W-:Y:S01]  /*96e0*/  MUFU.EX2 R14, R14 ;  /* 0x0000000e000e7308 */ /* 0x000fe20000000800 */
[-C--:B------:R-:W-:Y:S01]  /*96f0*/  FMUL.FTZ R112, R112, R9.reuse ;  /* 0x0000000970707220 */ /* 0x080fe20000410000 */
        /* <DEDUP_REMOVED lines=10> */
[----:B0-----:R-:W-:Y:S01]  /*97a0*/  FADD.FTZ R153, R195, R2 ;  /* 0x00000002c3997221 */ /* 0x001fe20000010000 */
        /* <DEDUP_REMOVED lines=11> */
[----:B------:R-:W1:Y:S01]  /*9860*/  MUFU.EX2 R11, R11 ;  /* 0x0000000b000b7308 */ /* 0x000e620000000800 */
[--C-:B------:R-:W-:Y:S01]  /*9870*/  FFMA.FTZ R184, R184, UR14, -R199.reuse ;  /* 0x0000000eb8b87c23 */ /* 0x100fe200080108c7 */
[--C-:B------:R-:W-:Y:S01]  /*9880*/  FFMA.FTZ R186, R186, UR14, -R199.reuse ;  /* 0x0000000ebaba7c23 */ /* 0x100fe200080108c7 */
[--C-:B------:R-:W-:Y:S01]  /*9890*/  FFMA.FTZ R187, R187, UR14, -R199.reuse ;  /* 0x0000000ebbbb7c23 */ /* 0x100fe200080108c7 */
[--C-:B------:R-:W-:Y:S01]  /*98a0*/  FFMA.FTZ R188, R188, UR14, -R199.reuse ;  /* 0x0000000ebcbc7c23 */ /* 0x100fe200080108c7 */
[--C-:B------:R-:W-:Y:S01]  /*98b0*/  FFMA.FTZ R189, R189, UR14, -R199.reuse ;  /* 0x0000000ebdbd7c23 */ /* 0x100fe200080108c7 */
[----:B------:R-:W-:Y:S01]  /*98c0*/  FFMA.FTZ R190, R190, UR14, -R199 ;  /* 0x0000000ebebe7c23 */ /* 0x000fe200080108c7 */
        /* <DEDUP_REMOVED lines=26> */
[----:B0-----:R-:W-:Y:S01]  /*9a70*/  FADD.FTZ R154, R180, R215 ;  /* 0x000000d7b49a7221 */ /* 0x001fe20000010000 */
[----:B------:R-:W-:Y:S01]  /*9a80*/  FADD.FTZ R152, R196, R153 ;  /* 0x00000099c4987221 */ /* 0x000fe20000010000 */
[----:B------:R-:W-:Y:S01]  /*9a90*/  F2FP.BF16.F32.PACK_AB R155, R180, R155 ;  /* 0x0000009bb49b723e */ /* 0x000fe200000010ff */
[-C--:B------:R-:W-:Y:S01]  /*9aa0*/  FMUL.FTZ R148, R148, R9.reuse ;  /* 0x0000000994947220 */ /* 0x080fe20000410000 */
[----:B------:R-:W-:Y:S01]  /*9ab0*/  FMUL.FTZ R149, R149, R9 ;  /* 0x0000000995957220 */ /* 0x000fe20000410000 */
[----:B------:R-:W-:Y:S01]  /*9ac0*/  FADD.FTZ R153, R21, R152 ;  /* 0x0000009815997221 */ /* 0x000fe20000010000 */
[-C--:B------:R-:W-:Y:S01]  /*9ad0*/  FMUL.FTZ R26, R26, R177.reuse ;  /* 0x000000b11a1a7220 */ /* 0x080fe20000410000 */
[----:B------:R-:W0:Y:S01]  /*9ae0*/  MUFU.EX2 R159, R159 ;  /* 0x0000009f009f7308 */ /* 0x000e220000000800 */
[-C--:B------:R-:W-:Y:S01]  /*9af0*/  FMUL.FTZ R27, R27, R177.reuse ;  /* 0x000000b11b1b7220 */ /* 0x080fe20000410000 */
[----:B------:R-:W-:Y:S01]  /*9b00*/  FADD.FTZ R153, R198, R153 ;  /* 0x00000099c6997221 */ /* 0x000fe20000010000 */
        /* <DEDUP_REMOVED lines=29> */
[----:B------:R-:W5:Y:S01]  /*9ce0*/  MUFU.EX2 R161, R161 ;  /* 0x000000a100a17308 */ /* 0x000f620000000800 */
[----:B-1----:R-:W-:Y:S01]  /*9cf0*/  FADD.FTZ R181, R157, R154 ;  /* 0x0000009a9db57221 */ /* 0x002fe20000010000 */
[----:B--2---:R-:W-:Y:S01]  /*9d00*/  F2FP.BF16.F32.PACK_AB R157, R20, R157 ;  /* 0x0000009d149d723e */ /* 0x004fe200000010ff */
[-C--:B------:R-:W-:Y:S01]  /*9d10*/  FMUL.FTZ R82, R82, R177.reuse ;  /* 0x000000b152527220 */ /* 0x080fe20000410000 */
[-C--:B------:R-:W-:Y:S01]  /*9d20*/  FMUL.FTZ R83, R83, R177.reuse ;  /* 0x000000b153537220 */ /* 0x080fe20000410000 */
[----:B------:R-:W-:Y:S01]  /*9d30*/  FADD.FTZ R154, R20, R181 ;  /* 0x000000b5149a7221 */ /* 0x000fe20000010000 */
[-C--:B------:R-:W-:Y:S01]  /*9d40*/  FMUL.FTZ R86, R86, R177.reuse ;  /* 0x000000b156567220 */ /* 0x080fe20000410000 */
[----:B------:R-:W-:Y:S01]  /*9d50*/  FMUL.FTZ R87, R87, R177 ;  /* 0x000000b157577220 */ /* 0x000fe20000410000 */
[----:B------:R-:W1:Y:S01]  /*9d60*/  MUFU.EX2 R162, R162 ;  /* 0x000000a200a27308 */ /* 0x000e620000000800 */
[----:B0-----:R-:W-:Y:S01]  /*9d70*/  FADD.FTZ R183, R159, R154 ;  /* 0x0000009a9fb77221 */ /* 0x001fe20000010000 */
[----:B------:R-:W-:Y:S01]  /*9d80*/  FADD.FTZ R154, R14, R153 ;  /* 0x000000990e9a7221 */ /* 0x000fe20000010000 */
[----:B---3--:R-:W-:Y:S01]  /*9d90*/  F2FP.BF16.F32.PACK_AB R159, R176, R159 ;  /* 0x0000009fb09f723e */ /* 0x008fe200000010ff */
[-C--:B------:R-:W-:Y:S01]  /*9da0*/  FMUL.FTZ R90, R90, R177.reuse ;  /* 0x000000b15a5a7220 */ /* 0x080fe20000410000 */
[----:B------:R-:W-:Y:S01]  /*9db0*/  FADD.FTZ R152, R176, R183 ;  /* 0x000000b7b0987221 */ /* 0x000fe20000010000 */
[-C--:B------:R-:W-:Y:S01]  /*9dc0*/  FMUL.FTZ R91, R91, R177.reuse ;  /* 0x000000b15b5b7220 */ /* 0x080fe20000410000 */
[-C--:B------:R-:W-:Y:S01]  /*9dd0*/  FMUL.FTZ R94, R94, R177.reuse ;  /* 0x000000b15e5e7220 */ /* 0x080fe20000410000 */
[----:B------:R-:W0:Y:S01]  /*9de0*/  MUFU.EX2 R13, R13 ;  /* 0x0000000d000d7308 */ /* 0x000e220000000800 */
[----:B----4-:R-:W-:Y:S01]  /*9df0*/  FADD.FTZ R153, R15, R152 ;  /* 0x000000980f997221 */ /* 0x010fe20000010000 */
[C---:B-----5:R-:W-:Y:S01]  /*9e00*/  FADD.FTZ R156, R161.reuse, R154 ;  /* 0x0000009aa19c7221 */ /* 0x060fe20000010000 */
[----:B------:R-:W-:Y:S01]  /*9e10*/  F2FP.BF16.F32.PACK_AB R160, R161, R14 ;  /* 0x0000000ea1a0723e */ /* 0x000fe200000010ff */
[-C--:B------:R-:W-:Y:S01]  /*9e20*/  FMUL.FTZ R95, R95, R177.reuse ;  /* 0x000000b15f5f7220 */ /* 0x080fe20000410000 */
[----:B------:R-:W-:Y:S01]  /*9e30*/  F2FP.BF16.F32.PACK_AB R152, R193, R194 ;  /* 0x000000c2c198723e */ /* 0x000fe200000010ff */
[----:B------:R-:W-:Y:S01]  /*9e40*/  FMUL.FTZ R98, R98, R177 ;  /* 0x000000b162627220 */ /* 0x000fe20000410000 */
[----:B------:R-:W-:Y:S01]  /*9e50*/  F2FP.BF16.F32.PACK_AB R154, R216, R195 ;  /* 0x000000c3d89a723e */ /* 0x000fe200000010ff */
[----:B------:R-:W2:Y:S01]  /*9e60*/  MUFU.EX2 R163, R163 ;  /* 0x000000a300a37308 */ /* 0x000ea20000000800 */
[C---:B-1----:R-:W-:Y:S01]  /*9e70*/  FADD.FTZ R158, R162.reuse, R153 ;  /* 0x00000099a29e7221 */ /* 0x042fe20000010000 */
[----:B------:R-:W-:Y:S01]  /*9e80*/  F2FP.BF16.F32.PACK_AB R153, R11, R8 ;  /* 0x000000080b99723e */ /* 0x000fe200000010ff */
[----:B------:R-:W-:Y:S01]  /*9e90*/  FMUL.FTZ R99, R99, R177 ;  /* 0x000000b163637220 */ /* 0x000fe20000410000 */
[----:B------:R-:W-:Y:S01]  /*9ea0*/  F2FP.BF16.F32.PACK_AB R161, R162, R15 ;  /* 0x0000000fa2a1723e */ /* 0x000fe200000010ff */
[-C--:B------:R-:W-:Y:S01]  /*9eb0*/  FMUL.FTZ R102, R102, R177.reuse ;  /* 0x000000b166667220 */ /* 0x080fe20000410000 */
[-C--:B------:R-:W-:Y:S01]  /*9ec0*/  FMUL.FTZ R103, R103, R177.reuse ;  /* 0x000000b167677220 */ /* 0x080fe20000410000 */
[----:B------:R-:W-:Y:S01]  /*9ed0*/  FMUL.FTZ R106, R106, R177 ;  /* 0x000000b16a6a7220 */ /* 0x000fe20000410000 */
[----:B------:R-:W1:Y:S01]  /*9ee0*/  MUFU.EX2 R214, R214 ;  /* 0x000000d600d67308 */ /* 0x000e620000000800 */
[----:B0-----:R-:W-:Y:S01]  /*9ef0*/  FADD.FTZ R183, R13, R156 ;  /* 0x0000009c0db77221 */ /* 0x001fe20000010000 */
[----:B------:R-:W-:Y:S01]  /*9f00*/  F2FP.BF16.F32.PACK_AB R156, R196, R191 ;  /* 0x000000bfc49c723e */ /* 0x000fe200000010ff */
[-C--:B------:R-:W-:Y:S01]  /*9f10*/  FMUL.FTZ R107, R107, R177.reuse ;  /* 0x000000b16b6b7220 */ /* 0x080fe20000410000 */
[-C--:B------:R-:W-:Y:S01]  /*9f20*/  FMUL.FTZ R110, R110, R177.reuse ;  /* 0x000000b16e6e7220 */ /* 0x080fe20000410000 */
[-C--:B------:R-:W-:Y:S01]  /*9f30*/  FMUL.FTZ R111, R111, R177.reuse ;  /* 0x000000b16f6f7220 */ /* 0x080fe20000410000 */
[-C--:B------:R-:W-:Y:S01]  /*9f40*/  FMUL.FTZ R114, R114, R177.reuse ;  /* 0x000000b172727220 */ /* 0x080fe20000410000 */
[----:B------:R-:W-:Y:S01]  /*9f50*/  FMUL.FTZ R115, R115, R177 ;  /* 0x000000b173737220 */ /* 0x000fe20000410000 */
[----:B------:R-:W0:Y:S01]  /*9f60*/  MUFU.EX2 R164, R164 ;  /* 0x000000a400a47308 */ /* 0x000e220000000800 */
[----:B--2---:R-:W-:Y:S01]  /*9f70*/  FADD.FTZ R185, R163, R158 ;  /* 0x0000009ea3b97221 */ /* 0x004fe20000010000 */
[----:B------:R-:W-:Y:S01]  /*9f80*/  F2FP.BF16.F32.PACK_AB R158, R198, R21 ;  /* 0x00000015c69e723e */ /* 0x000fe200000010ff */
[-C--:B------:R-:W-:Y:S01]  /*9f90*/  FMUL.FTZ R118, R118, R177.reuse ;  /* 0x000000b176767220 */ /* 0x080fe20000410000 */
[-C--:B------:R-:W-:Y:S01]  /*9fa0*/  FMUL.FTZ R119, R119, R177.reuse ;  /* 0x000000b177777220 */ /* 0x080fe20000410000 */
[-C--:B------:R-:W-:Y:S01]  /*9fb0*/  FMUL.FTZ R122, R122, R177.reuse ;  /* 0x000000b17a7a7220 */ /* 0x080fe20000410000 */
[-C--:B------:R-:W-:Y:S01]  /*9fc0*/  FMUL.FTZ R123, R123, R177.reuse ;  /* 0x000000b17b7b7220 */ /* 0x080fe20000410000 */
[----:B------:R-:W-:Y:S01]  /*9fd0*/  FMUL.FTZ R126, R126, R177 ;  /* 0x000000b17e7e7220 */ /* 0x000fe20000410000 */
[----:B------:R-:W2:Y:S01]  /*9fe0*/  MUFU.EX2 R10, R10 ;  /* 0x0000000a000a7308 */ /* 0x000ea20000000800 */
        /* <DEDUP_REMOVED lines=19> */
[----:B------:R-:W-:-:S04]  /*a120*/  FMUL.FTZ R151, R151, R177 ;  /* 0x000000b197977220 */ /* 0x000fc80000410000 */
[----:B------:R-:W2:Y:S01]  /*a130*/  MUFU.EX2 R175, R175 ;  /* 0x000000af00af7308 */ /* 0x000ea20000000800 */
[----:B-1----:R-:W-:-:S07]  /*a140*/  FADD.FTZ R20, R12, R185 ;  /* 0x000000b90c147221 */ /* 0x002fce0000010000 */
[----:B------:R-:W1:Y:S01]  /*a150*/  MUFU.EX2 R166, R166 ;  /* 0x000000a600a67308 */ /* 0x000e620000000800 */
[C---:B0-----:R-:W-:Y:S01]  /*a160*/  FADD.FTZ R21, R165.reuse, R8 ;  /* 0x00000008a5157221 */ /* 0x041fe20000010000 */
[----:B------:R-:W-:-:S06]  /*a170*/  F2FP.BF16.F32.PACK_AB R164, R165, R10 ;  /* 0x0000000aa5a4723e */ /* 0x000fcc00000010ff */
[----:B------:R-:W0:Y:S01]  /*a180*/  MUFU.EX2 R167, R167 ;  /* 0x000000a700a77308 */ /* 0x000e220000000800 */
[C---:B--2---:R-:W-:Y:S01]  /*a190*/  FADD.FTZ R183, R175.reuse, R20 ;  /* 0x00000014afb77221 */ /* 0x044fe20000010000 */
[----:B------:R-:W-:-:S03]  /*a1a0*/  F2FP.BF16.F32.PACK_AB R165, R175, R12 ;  /* 0x0000000cafa5723e */ /* 0x000fc600000010ff */
[----:B------:R-:W-:-:S03]  /*a1b0*/  FADD.FTZ R14, R0, R183 ;  /* 0x000000b7000e7221 */ /* 0x000fc60000010000 */
[----:B------:R-:W2:Y:S01]  /*a1c0*/  MUFU.EX2 R179, R179 ;  /* 0x000000b300b37308 */ /* 0x000ea20000000800 */
[----:B-1----:R-:W-:-:S07]  /*a1d0*/  FADD.FTZ R8, R166, R21 ;  /* 0x00000015a6087221 */ /* 0x002fce0000010000 */
[----:B------:R-:W1:Y:S01]  /*a1e0*/  MUFU.EX2 R168, R168 ;  /* 0x000000a800a87308 */ /* 0x000e620000000800 */
[C---:B0-----:R-:W-:Y:S01]  /*a1f0*/  FADD.FTZ R15, R167.reuse, R8 ;  /* 0x00000008a70f7221 */ /* 0x041fe20000010000 */
[----:B------:R-:W-:-:S06]  /*a200*/  F2FP.BF16.F32.PACK_AB R166, R167, R166 ;  /* 0x000000a6a7a6723e */ /* 0x000fcc00000010ff */
[----:B------:R-:W0:Y:S01]  /*a210*/  MUFU.EX2 R2, R2 ;  /* 0x0000000200027308 */ /* 0x000e220000000800 */
[C---:B--2---:R-:W-:Y:S01]  /*a220*/  FADD.FTZ R21, R179.reuse, R14 ;  /* 0x0000000eb3157221 */ /* 0x044fe20000010000 */
[----:B------:R-:W-:-:S06]  /*a230*/  F2FP.BF16.F32.PACK_AB R167, R179, R0 ;  /* 0x00000000b3a7723e */ /* 0x000fcc00000010ff */
[----:B------:R-:W2:Y:S01]  /*a240*/  MUFU.EX2 R169, R169 ;  /* 0x000000a900a97308 */ /* 0x000ea20000000800 */
[----:B-1----:R-:W-:-:S07]  /*a250*/  FADD.FTZ R8, R168, R15 ;  /* 0x0000000fa8087221 */ /* 0x002fce0000010000 */
[----:B------:R-:W1:Y:S01]  /*a260*/  MUFU.EX2 R181, R184 ;  /* 0x000000b800b57308 */ /* 0x000e620000000800 */
[----:B0-----:R-:W-:-:S07]  /*a270*/  FADD.FTZ R14, R2, R21 ;  /* 0x00000015020e7221 */ /* 0x001fce0000010000 */
[----:B------:R-:W0:Y:S01]  /*a280*/  MUFU.EX2 R170, R170 ;  /* 0x000000aa00aa7308 */ /* 0x000e220000000800 */
[C---:B--2---:R-:W-:Y:S01]  /*a290*/  FADD.FTZ R13, R169.reuse, R8 ;  /* 0x00000008a90d7221 */ /* 0x044fe20000010000 */
[----:B------:R-:W-:-:S06]  /*a2a0*/  F2FP.BF16.F32.PACK_AB R168, R169, R168 ;  /* 0x000000a8a9a8723e */ /* 0x000fcc00000010ff */
[----:B------:R-:W2:Y:S01]  /*a2b0*/  MUFU.EX2 R178, R178 ;  /* 0x000000b200b27308 */ /* 0x000ea20000000800 */
[C---:B-1----:R-:W-:Y:S01]  /*a2c0*/  FADD.FTZ R15, R181.reuse, R14 ;  /* 0x0000000eb50f7221 */ /* 0x042fe20000010000 */
[----:B------:R-:W-:-:S06]  /*a2d0*/  F2FP.BF16.F32.PACK_AB R169, R181, R2 ;  /* 0x00000002b5a9723e */ /* 0x000fcc00000010ff */
[----:B------:R-:W1:Y:S01]  /*a2e0*/  MUFU.EX2 R171, R171 ;  /* 0x000000ab00ab7308 */ /* 0x000e620000000800 */
[----:B0-----:R-:W-:-:S07]  /*a2f0*/  FADD.FTZ R8, R170, R13 ;  /* 0x0000000daa087221 */ /* 0x001fce0000010000 */
[----:B------:R-:W0:Y:S01]  /*a300*/  MUFU.EX2 R11, R186 ;  /* 0x000000ba000b7308 */ /* 0x000e220000000800 */
[----:B--2---:R-:W-:-:S07]  /*a310*/  FADD.FTZ R10, R178, R15 ;  /* 0x0000000fb20a7221 */ /* 0x004fce0000010000 */
[----:B------:R-:W2:Y:S01]  /*a320*/  MUFU.EX2 R172, R172 ;  /* 0x000000ac00ac7308 */ /* 0x000ea20000000800 */
[C---:B-1----:R-:W-:Y:S01]  /*a330*/  FADD.FTZ R13, R171.reuse, R8 ;  /* 0x00000008ab0d7221 */ /* 0x042fe20000010000 */
[----:B------:R-:W-:-:S06]  /*a340*/  F2FP.BF16.F32.PACK_AB R170, R171, R170 ;  /* 0x000000aaabaa723e */ /* 0x000fcc00000010ff */
[----:B------:R-:W1:Y:S01]  /*a350*/  MUFU.EX2 R187, R187 ;  /* 0x000000bb00bb7308 */ /* 0x000e620000000800 */
[C---:B0-----:R-:W-:Y:S01]  /*a360*/  FADD.FTZ R10, R11.reuse, R10 ;  /* 0x0000000a0b0a7221 */ /* 0x041fe20000010000 */
[----:B------:R-:W-:-:S06]  /*a370*/  F2FP.BF16.F32.PACK_AB R171, R11, R178 ;  /* 0x000000b20bab723e */ /* 0x000fcc00000010ff */
[----:B------:R-:W0:Y:S01]  /*a380*/  MUFU.EX2 R173, R173 ;  /* 0x000000ad00ad7308 */ /* 0x000e220000000800 */
[----:B--2---:R-:W-:-:S07]  /*a390*/  FADD.FTZ R0, R172, R13 ;  /* 0x0000000dac007221 */ /* 0x004fce0000010000 */
        /* <DEDUP_REMOVED lines=11> */
[----:B0-----:R-:W-:Y:S01]  /*a450*/  FADD.FTZ R11, R189, R0 ;  /* 0x00000000bd0b7221 */ /* 0x001fe20000010000 */
[C---:B--2---:R-:W-:Y:S01]  /*a460*/  FADD.FTZ R2, R197.reuse, R2 ;  /* 0x00000002c5027221 */ /* 0x044fe20000010000 */
[----:B------:R-:W-:Y:S02]  /*a470*/  F2FP.BF16.F32.PACK_AB R174, R197, R174 ;  /* 0x000000aec5ae723e */ /* 0x000fe400000010ff */
[C---:B-1----:R-:W-:Y:S01]  /*a480*/  FADD.FTZ R0, R190.reuse, R11 ;  /* 0x0000000bbe007221 */ /* 0x042fe20000010000 */
[----:B------:R-:W-:Y:S01]  /*a490*/  F2FP.BF16.F32.PACK_AB R175, R190, R189 ;  /* 0x000000bdbeaf723e */ /* 0x000fe200000010ff */
[----:B------:R-:W-:Y:S06]  /*a4a0*/  @!P0 BRA `(.L_x_1933) ;  /* 0x0000000000048947 */ /* 0x000fec0003800000 */
[----:B------:R-:W-:Y:S01]  /*a4b0*/  BPT.TRAP 0x1 ;  /* 0x000000040000795c */ /* 0x000fe20000300000 */
.L_x_1933:
[----:B------:R0:W1:Y:S01]  /*a4c0*/  SYNCS.PHASECHK.TRANS64.TRYWAIT P2, [UR27+0x22850], R6 ;  /* 0x02285006ff0075a7 */ /* 0x000062000804015b */
[----:B------:R-:W-:Y:S05]  /*a4d0*/  @!P0 BRA `(.L_x_1934) ;  /* 0x0000000000048947 */ /* 0x000fea0003800000 */
[----:B------:R-:W-:Y:S01]  /*a4e0*/  BPT.TRAP 0x1 ;  /* 0x000000040000795c */ /* 0x000fe20000300000 */
.L_x_1934:
[----:B------:R-:W-:Y:S01]  /*a4f0*/  VIADD R8, R217, 0x8 ;  /* 0x00000008d9087836 */ /* 0x000fe20000000000 */
[----:B-1----:R-:W-:Y:S06]  /*a500*/  @P2 BRA `(.L_x_1935) ;  /* 0x0000000000082947 */ /* 0x002fec0003800000 */
[----:B------:R-:W1:Y:S02]  /*a510*/  SYNCS.PHASECHK.TRANS64.TRYWAIT P2, [UR27+0x22850], R6 ;  /* 0x02285006ff0075a7 */ /* 0x000e64000804015b */
[----:B-1----:R-:W-:Y:S05]  /*a520*/  @!P2 BRA `(.L_x_1936) ;  /* 0x000000b00040a947 */ /* 0x002fea0003800000 */
.L_x_1935:
        /* <DEDUP_REMOVED lines=39> */
.L_x_1937:
[----:B------:R-:W-:Y:S01]  /*a7a0*/  UIADD3 UR27, UR27, 0x22860, URZ ;  /* 0x000228601b1b7890 */ /* 0x000fe2000fffe03f */
[----:B------:R-:W-:Y:S02]  /*a7b0*/  IMAD.MOV.U32 R8, RZ, RZ, R5 ;  /* 0x000000ffff087224 */ /* 0x000fe400078e0005 */
[----:B-1----:R-:W-:Y:S01]  /*a7c0*/  IMAD.MOV.U32 R9, RZ, RZ, R4 ;  /* 0x000000ffff097224 */ /* 0x002fe200078e0004 */
[----:B------:R-:W-:-:S09]  /*a7d0*/  UPRMT UR27, UR26, 0x654, UR27 ;  /* 0x000006541a1b7896 */ /* 0x000fd2000800001b */
[----:B------:R-:W-:Y:S01]  /*a7e0*/  SYNCS.ARRIVE.TRANS64.RED.A1T0 RZ, [UR27], RZ ;  /* 0x000000ffffff79a7 */ /* 0x000fe2000810041b */
[----:B------:R-:W-:Y:S05]  /*a7f0*/  @P1 BRA `(.L_x_1938) ;  /* 0xffffffdc003c1947 */ /* 0x000fea000383ffff */
[----:B0-----:R-:W-:-:S07]  /*a800*/  IMAD.MOV.U32 R6, RZ, RZ, R7 ;  /* 0x000000ffff067224 */ /* 0x001fce00078e0007 */
.L_x_1927:
[----:B------:R-:W-:-:S13]  /*a810*/  ISETP.GE.AND P1, PT, R6, UR44, PT ;  /* 0x0000002c06007c0c */ /* 0x000fda000bf26270 */
[----:B------:R-:W-:Y:S05]  /*a820*/  @!P1 BRA `(.L_x_1939) ;  /* 0x00000034008c9947 */ /* 0x000fea0003800000 */
[----:B------:R-:W-:Y:S01]  /*a830*/  IMAD.MOV.U32 R9, RZ, RZ, R5 ;  /* 0x000000ffff097224 */ /* 0x000fe200078e0005 */
[----:B------:R-:W-:Y:S01]  /*a840*/  ULDC UR27, c[0x0][0x9e4] ;  /* 0x00027900001b7ab9 */ /* 0x000fe20000000800 */
[----:B------:R-:W-:Y:S01]  /*a850*/  IMAD.MOV.U32 R8, RZ, RZ, R4 ;  /* 0x000000ffff087224 */ /* 0x000fe200078e0004 */
[----:B------:R-:W-:Y:S01]  /*a860*/  ULDC UR28, c[0x0][0x9dc] ;  /* 0x00027700001c7ab9 */ /* 0x000fe20000000800 */
[----:B------:R-:W-:Y:S01]  /*a870*/  ULDC UR29, c[0x0][0x288] ;  /* 0x0000a200001d7ab9 */ /* 0x000fe20000000800 */
[----:B------:R-:W-:Y:S01]  /*a880*/  ULDC UR30, c[0x0][0x9d8] ;  /* 0x00027600001e7ab9 */ /* 0x000fe20000000800 */
[----:B------:R-:W-:Y:S01]  /*a890*/  ULDC UR26, c[0x0][0x988] ;  /* 0x00026200001a7ab9 */ /* 0x000fe20000000800 */
[----:B------:R-:W-:-:S05]  /*a8a0*/  ULDC UR31, c[0x0][0x9e0] ;  /* 0x00027800001f7ab9 */ /* 0x000fca0000000800 */
.L_x_1958:
[----:B------:R-:W-:-:S04]  /*a8b0*/  UIADD3 UR38, UR38, 0x1, URZ ;  /* 0x0000000126267890 */ /* 0x000fc8000fffe03f */
[----:B------:R-:W-:-:S04]  /*a8c0*/  UISETP.NE.AND UP0, UPT, UR38, 0x2, UPT ;  /* 0x000000022600788c */ /* 0x000fc8000bf05270 */
[----:B------:R-:W-:Y:S02]  /*a8d0*/  USEL UR6, URZ, 0x1, UP0 ;  /* 0x000000013f067887 */ /* 0x000fe40008000000 */
[----:B------:R-:W-:Y:S02]  /*a8e0*/  USEL UR38, UR38, URZ, UP0 ;  /* 0x0000003f26267287 */ /* 0x000fe40008000000 */
[----:B------:R-:W-:Y:S01]  /*a8f0*/  ULOP3.LUT UR37, UR37, UR6, URZ, 0x3c, !UPT ;  /* 0x0000000625257292 */ /* 0x000fe2000f8e3c3f */
[----:B01----:R-:W-:Y:S11]  /*a900*/  @!P0 BRA `(.L_x_1940) ;  /* 0x0000000000048947 */ /* 0x003ff60003800000 */
[----:B------:R-:W-:Y:S01]  /*a910*/  BPT.TRAP 0x1 ;  /* 0x000000040000795c */ /* 0x000fe20000300000 */
.L_x_1940:
        /* <DEDUP_REMOVED lines=9> */
.L_x_1941:
[----:B-1----:R-:W-:Y:S05]  /*a9b0*/  @P1 BRA `(.L_x_1942) ;  /* 0x0000000000081947 */ /* 0x002fea0003800000 */
[----:B------:R-:W1:Y:S02]  /*a9c0*/  SYNCS.PHASECHK.TRANS64.TRYWAIT P1, [UR25+0x22830], R7 ;  /* 0x02283007ff0075a7 */ /* 0x000e640008020159 */
[----:B-1----:R-:W-:Y:S05]  /*a9d0*/  @!P1 BRA `(.L_x_1943) ;  /* 0x000000ac002c9947 */ /* 0x002fea0003800000 */
.L_x_1942:
        /* <DEDUP_REMOVED lines=12> */
[----:B--2---:R-:W-:Y:S01]  /*aaa0*/  IADD3 R3, -R215, 0xb, RZ ;  /* 0x0000000bd7037810 */ /* 0x004fe20007ffe1ff */
        /* <DEDUP_REMOVED lines=13> */
.L_x_1944:
[----:B------:R-:W-:Y:S01]  /*ab80*/  ISETP.NE.AND P2, PT, R205, 0x1, PT ;  /* 0x00000001cd00780c */ /* 0x000fe20003f45270 */
[----:B------:R-:W-:Y:S01]  /*ab90*/  FMUL.FTZ R10, R154, UR30 ;  /* 0x0000001e9a0a7c20 */ /* 0x000fe20008410000 */
[----:B------:R-:W-:Y:S01]  /*aba0*/  FMUL.FTZ R154, R160, UR30 ;  /* 0x0000001ea09a7c20 */ /* 0x000fe20008410000 */
[----:B------:R-:W-:Y:S01]  /*abb0*/  FMUL.FTZ R160, R170, UR30 ;  /* 0x0000001eaaa07c20 */ /* 0x000fe20008410000 */
[----:B------:R-:W-:Y:S01]  /*abc0*/  FMUL.FTZ R170, R176, UR30 ;  /* 0x0000001eb0aa7c20 */ /* 0x000fe20008410000 */
[----:B------:R-:W-:Y:S01]  /*abd0*/  FMUL.FTZ R176, R186, UR30 ;  /* 0x0000001ebab07c20 */ /* 0x000fe20008410000 */
[----:B------:R-:W-:Y:S01]  /*abe0*/  FMUL.FTZ R186, R192, UR30 ;  /* 0x0000001ec0ba7c20 */ /* 0x000fe20008410000 */
[----:B------:R-:W-:Y:S02]  /*abf0*/  VIADD R192, R22, UR41 ;  /* 0x0000002916c07c36 */ /* 0x000fe40008000000 */
[----:B------:R-:W-:Y:S01]  /*ac00*/  FMUL.FTZ R21, R157, UR30 ;  /* 0x0000001e9d157c20 */ /* 0x000fe20008410000 */
[----:B------:R-:W-:Y:S01]  /*ac10*/  FMUL.FTZ R157, R167, UR30 ;  /* 0x0000001ea79d7c20 */ /* 0x000fe20008410000 */
[----:B------:R-:W-:Y:S01]  /*ac20*/  FMUL.FTZ R167, R173, UR30 ;  /* 0x0000001eada77c20 */ /* 0x000fe20008410000 */
[----:B------:R-:W-:Y:S01]  /*ac30*/  FMUL.FTZ R20, R156, UR30 ;  /* 0x0000001e9c147c20 */ /* 0x000fe20008410000 */
[----:B------:R-:W-:Y:S01]  /*ac40*/  FMUL.FTZ R173, R183, UR30 ;  /* 0x0000001eb7ad7c20 */ /* 0x000fe20008410000 */
[----:B------:R-:W3:Y:S01]  /*ac50*/  @P2 LDC R5, c[0x0][0x44c] ;  /* 0x00011300ff052b82 */ /* 0x000ee20000000800 */
[----:B------:R-:W-:Y:S01]  /*ac60*/  UIADD3 UR6, UR25, 0x22840, URZ ;  /* 0x0002284019067890 */ /* 0x000fe2000fffe03f */
[----:B------:R-:W-:Y:S01]  /*ac70*/  FMUL.FTZ R12, R152, UR30 ;  /* 0x0000001e980c7c20 */ /* 0x000fe20008410000 */
[----:B------:R-:W-:Y:S01]  /*ac80*/  FMUL.FTZ R13, R153, UR30 ;  /* 0x0000001e990d7c20 */ /* 0x000fe20008410000 */
[----:B------:R-:W-:Y:S01]  /*ac90*/  FMUL.FTZ R11, R155, UR30 ;  /* 0x0000001e9b0b7c20 */ /* 0x000fe20008410000 */
[----:B------:R-:W-:Y:S01]  /*aca0*/  FMUL.FTZ R14, R158, UR30 ;  /* 0x0000001e9e0e7c20 */ /* 0x000fe20008410000 */
        /* <DEDUP_REMOVED lines=16> */
[----:B------:R-:W-:Y:S01]  /*adb0*/  FMUL.FTZ R172, R182, UR30 ;  /* 0x0000001eb6ac7c20 */ /* 0x000fe20008410000 */
[----:B------:R-:W-:Y:S01]  /*adc0*/  FMUL.FTZ R171, R177, UR30 ;  /* 0x0000001eb1ab7c20 */ /* 0x000fe20008410000 */
[----:B---3--:R-:W-:-:S04]  /*add0*/  @P2 IMAD.HI.U32 R5, R192, R5, RZ ;  /* 0x00000005c0052227 */ /* 0x008fc800078e00ff */
        /* <DEDUP_REMOVED lines=17> */
[----:B------:R-:W-:Y:S01]  /*aef0*/  FMUL.FTZ R193, R197, UR30 ;  /* 0x0000001ec5c17c20 */ /* 0x000fe20008410000 */
[----:B------:R-:W-:Y:S01]  /*af00*/  FMUL.FTZ R187, R198, UR30 ;  /* 0x0000001ec6bb7c20 */ /* 0x000fe20008410000 */
[----:B------:R-:W-:-:S02]  /*af10*/  VIADD R5, R189, 0x1 ;  /* 0x00000001bd057836 */ /* 0x000fc40000000000 */
[----:B------:R-:W-:Y:S01]  /*af20*/  FMUL.FTZ R190, R199, UR30 ;  /* 0x0000001ec7be7c20 */ /* 0x000fe20008410000 */
[----:B------:R-:W-:Y:S01]  /*af30*/  LOP3.LUT P1, RZ, R16, 0x80000, RZ, 0xc0, !PT ;  /* 0x0008000010ff7812 */ /* 0x000fe2000782c0ff */
[----:B------:R-:W3:Y:S01]  /*af40*/  MUFU.TANH R12, R12 ;  /* 0x0000000c000c7308 */ /* 0x000ee20000002400 */
[----:B------:R-:W-:Y:S01]  /*af50*/  IMAD R4, R18, -0x2, R5 ;  /* 0xfffffffe12047824 */ /* 0x000fe200078e0205 */
[----:B------:R-:W-:Y:S01]  /*af60*/  SYNCS.ARRIVE.TRANS64.RED.A1T0 RZ, [UR6], RZ ;  /* 0x000000ffffff79a7 */ /* 0x000fe20008100406 */
[----:B------:R-:W-:-:S03]  /*af70*/  ULOP3.LUT UR6, URZ, UR28, URZ, 0x33, !UPT ;  /* 0x0000001c3f067292 */ /* 0x000fc6000f8e333f */
[----:B------:R-:W-:Y:S02]  /*af80*/  IADD3 R4, R4, -UR29, R17 ;  /* 0x8000001d04047c10 */ /* 0x000fe4000fffe011 */
[----:B------:R-:W4:Y:S03]  /*af90*/  MUFU.TANH R13, R13 ;  /* 0x0000000d000d7308 */ /* 0x000f260000002400 */
[C---:B------:R-:W-:Y:S02]  /*afa0*/  VIADD R198, R4.reuse, UR31 ;  /* 0x0000001f04c67c36 */ /* 0x040fe40008000000 */
[----:B------:R-:W-:Y:S02]  /*afb0*/  VIADD R197, R4, UR6 ;  /* 0x0000000604c57c36 */ /* 0x000fe40008000000 */
[----:B-1----:R-:W-:Y:S01]  /*afc0*/  IMAD.IADD R196, R198, 0x1, R214 ;  /* 0x00000001c6c47824 */ /* 0x002fe200078e02d6 */
[----:B------:R-:W1:Y:S01]  /*afd0*/  MUFU.TANH R10, R10 ;  /* 0x0000000a000a7308 */ /* 0x000e620000002400 */
[----:B------:R-:W-:-:S07]  /*afe0*/  IMAD.IADD R194, R214, 0x1, R197 ;  /* 0x00000001d6c27824 */ /* 0x000fce00078e02c5 */
        /* <DEDUP_REMOVED lines=46> */
[----:B------:R-:W-:Y:S01]  /*b2d0*/  IADD3 R195, R17, -UR29, R214 ;  /* 0x8000001d11c37c10 */ /* 0x000fe2000fffe0d6 */
        /* <DEDUP_REMOVED lines=11> */
.L_x_1947:
[----:B------:R-:W-:-:S05]  /*b390*/  IMAD.U32 R199, RZ, RZ, UR27 ;  /* 0x0000001bffc77e24 */ /* 0x000fca000f8e00ff */
[----:B------:R-:W-:-:S13]  /*b3a0*/  ISETP.NE.AND P1, PT, R199, 0x1, PT ;  /* 0x00000001c700780c */ /* 0x000fda0003f25270 */
[----:B------:R-:W1:Y:S02]  /*b3b0*/  @P1 LDC.64 R4, c[0x0][0x9e8] ;  /* 0x00027a00ff041b82 */ /* 0x000e640000000a00 */
[----:B-1----:R-:W-:-:S05]  /*b3c0*/  @P1 IMAD.HI.U32 R4, R195, R4, RZ ;  /* 0x00000004c3041227 */ /* 0x002fca00078e00ff */
[----:B------:R-:W-:-:S07]  /*b3d0*/  @P1 SHF.R.U32.HI R195, RZ, R5, R4 ;  /* 0x00000005ffc31219 */ /* 0x000fce0000011604 */
.L_x_1948:
[----:B------:R-:W-:Y:S05]  /*b3e0*/  BSYNC B0 ;  /* 0x0000000000007941 */ /* 0x000fea0003800000 */
.L_x_1946:
[----:B------:R-:W-:-:S04]  /*b3f0*/  IMAD R4, R18, -0x2, R189 ;  /* 0xfffffffe12047824 */ /* 0x000fc800078e02bd */
[----:B------:R-:W-:-:S05]  /*b400*/  IMAD R195, R195, R199, R4 ;  /* 0x000000c7c3c37224 */ /* 0x000fca00078e0204 */
[----:B------:R-:W-:Y:S02]  /*b410*/  VIADDMNMX R196, R195, R199, R196, PT ;  /* 0x000000c7c3c47246 */ /* 0x000fe400038001c4 */
[----:B------:R-:W-:-:S07]  /*b420*/  VIMNMX R194, R194, R195, !PT ;  /* 0x000000c3c2c27248 */ /* 0x000fce0007fe0100 */
.L_x_1945:
[C---:B------:R-:W-:Y:S01]  /*b430*/  ISETP.GE.AND P2, PT, R189.reuse, 0x1, PT ;  /* 0x00000001bd00780c */ /* 0x040fe20003f46270 */
[----:B------:R-:W1:Y:S01]  /*b440*/  SHFL.IDX PT, R192, R192, 0x1, 0x1c1f ;  /* 0x003c1f00c0c07f89 */ /* 0x000e6200000e0000 */
[----:B------:R-:W-:Y:S02]  /*b450*/  LOP3.LUT R16, R16, 0xfffbffff, RZ, 0xc0, !PT ;  /* 0xfffbffff10107812 */ /* 0x000fe400078ec0ff */
[C---:B------:R-:W-:Y:S02]  /*b460*/  ISETP.GE.AND P1, PT, R189.reuse, 0x2, PT ;  /* 0x00000002bd00780c */ /* 0x040fe40003f26270 */
[----:B------:R-:W-:Y:S02]  /*b470*/  ISETP.GT.AND P3, PT, R194, RZ, !P2 ;  /* 0x000000ffc200720c */ /* 0x000fe40005764270 */
[----:B------:R-:W-:Y:S02]  /*b480*/  ISETP.GE.AND P4, PT, R189, 0x9, PT ;  /* 0x00000009bd00780c */ /* 0x000fe40003f86270 */
[----:B------:R-:W-:-:S03]  /*b490*/  ISETP.LT.OR P3, PT, R196, 0x1, P3 ;  /* 0x00000001c400780c */ /* 0x000fc60001f61670 */
[----:B------:R-:W-:Y:S02]  /*b4a0*/  @P2 LOP3.LUT R16, R16, 0x40000, RZ, 0xfc, !PT ;  /* 0x0004000010102812 */ /* 0x000fe400078efcff */
[----:B------:R-:W-:Y:S02]  /*b4b0*/  ISETP.GT.AND P2, PT, R194, 0x1, !P1 ;  /* 0x00000001c200780c */ /* 0x000fe40004f44270 */
[----:B------:R-:W-:Y:S02]  /*b4c0*/  FSEL R195, R12, -INF , !P3 ;  /* 0xff8000000cc37808 */ /* 0x000fe40005800000 */
[----:B------:R-:W-:Y:S02]  /*b4d0*/  ISETP.LT.OR P2, PT, R196, 0x2, P2 ;  /* 0x00000002c400780c */ /* 0x000fe40001741670 */
[----:B------:R-:W-:Y:S02]  /*b4e0*/  ISETP.GE.AND P3, PT, R189, 0xa, PT ;  /* 0x0000000abd00780c */ /* 0x000fe40003f66270 */
[----:B------:R-:W-:-:S02]  /*b4f0*/  LOP3.LUT R16, R16, 0xfffffffd, RZ, 0xc0, !PT ;  /* 0xfffffffd10107812 */ /* 0x000fc400078ec0ff */
[----:B------:R-:W-:Y:S01]  /*b500*/  FSEL R13, R13, -INF , !P2 ;  /* 0xff8000000d0d7808 */ /* 0x000fe20005000000 */
[--C-:B-1----:R-:W-:Y:S01]  /*b510*/  IMAD.IADD R198, R198, 0x1, R192.reuse ;  /* 0x00000001c6c67824 */ /* 0x102fe200078e02c0 */
[----:B------:R-:W-:Y:S01]  /*b520*/  ISETP.GT.AND P2, PT, R194, 0x8, !P4 ;  /* 0x00000008c200780c */ /* 0x000fe20006744270 */
[----:B------:R-:W-:Y:S01]  /*b530*/  IMAD.IADD R197, R197, 0x1, R192 ;  /* 0x00000001c5c57824 */ /* 0x000fe200078e02c0 */
[----:B------:R-:W-:Y:S02]  /*b540*/  @P4 LOP3.LUT R16, R16, 0x2, RZ, 0xfc, !PT ;  /* 0x0000000210104812 */ /* 0x000fe400078efcff */
[----:B------:R-:W-:Y:S02]  /*b550*/  ISETP.LT.OR P2, PT, R196, 0x9, P2 ;  /* 0x00000009c400780c */ /* 0x000fe40001741670 */
[----:B------:R-:W-:Y:S02]  /*b560*/  LOP3.LUT R16, R16, 0xfffffffb, RZ, 0xc0, !PT ;  /* 0xfffffffb10107812 */ /* 0x000fe400078ec0ff */
[----:B0-----:R-:W-:-:S02]  /*b570*/  FSEL R20, R20, -INF , !P2 ;  /* 0xff80000014147808 */ /* 0x001fc40005000000 */
[----:B------:R-:W-:Y:S02]  /*b580*/  @P3 LOP3.LUT R16, R16, 0x4, RZ, 0xfc, !PT ;  /* 0x0000000410103812 */ /* 0x000fe400078efcff */
[----:B------:R-:W-:Y:S02]  /*b590*/  ISETP.GT.AND P2, PT, R194, 0x9, !P3 ;  /* 0x00000009c200780c */ /* 0x000fe40005f44270 */
[----:B------:R-:W-:Y:S02]  /*b5a0*/  ISETP.GE.AND P3, PT, R189, 0x11, PT ;  /* 0x00000011bd00780c */ /* 0x000fe40003f66270 */
[----:B------:R-:W-:Y:S02]  /*b5b0*/  ISETP.LT.OR P2, PT, R196, 0xa, P2 ;  /* 0x0000000ac400780c */ /* 0x000fe40001741670 */
[----:B------:R-:W-:Y:S02]  /*b5c0*/  LOP3.LUT R16, R16, 0xfffffff7, RZ, 0xc0, !PT ;  /* 0xfffffff710107812 */ /* 0x000fe400078ec0ff */
        /* <DEDUP_REMOVED lines=113> */
[----:B------:R-:W-:Y:S01]  /*bce0*/  IADD3 R199, R17, -UR29, R192 ;  /* 0x8000001d11c77c10 */ /* 0x000fe2000fffe0c0 */
        /* <DEDUP_REMOVED lines=11> */
.L_x_1951:
[----:B------:R-:W-:-:S05]  /*bda0*/  IMAD.U32 R12, RZ, RZ, UR27 ;  /* 0x0000001bff0c7e24 */ /* 0x000fca000f8e00ff */
[----:B------:R-:W-:-:S13]  /*bdb0*/  ISETP.NE.AND P6, PT, R12, 0x1, PT ;  /* 0x000000010c00780c */ /* 0x000fda0003fc5270 */
[----:B------:R-:W0:Y:S02]  /*bdc0*/  @P6 LDC.64 R4, c[0x0][0x9e8] ;  /* 0x00027a00ff046b82 */ /* 0x000e240000000a00 */
[----:B0-----:R-:W-:-:S05]  /*bdd0*/  @P6 IMAD.HI.U32 R4, R199, R4, RZ ;  /* 0x00000004c7046227 */ /* 0x001fca00078e00ff */
[----:B------:R-:W-:-:S07]  /*bde0*/  @P6 SHF.R.U32.HI R199, RZ, R5, R4 ;  /* 0x00000005ffc76219 */ /* 0x000fce0000011604 */
.L_x_1952:
[----:B------:R-:W-:Y:S05]  /*bdf0*/  BSYNC B0 ;  /* 0x0000000000007941 */ /* 0x000fea0003800000 */
.L_x_1950:
[----:B------:R-:W-:-:S04]  /*be00*/  IMAD R189, R18, -0x2, R189 ;  /* 0xfffffffe12bd7824 */ /* 0x000fc800078e02bd */
[----:B------:R-:W-:-:S05]  /*be10*/  IMAD R199, R199, R12, R189 ;  /* 0x0000000cc7c77224 */ /* 0x000fca00078e02bd */
[----:B------:R-:W-:Y:S02]  /*be20*/  VIADDMNMX R198, R199, R12, R198, PT ;  /* 0x0000000cc7c67246 */ /* 0x000fe400038001c6 */
[----:B------:R-:W-:-:S07]  /*be30*/  VIMNMX R197, R197, R199, !PT ;  /* 0x000000c7c5c57248 */ /* 0x000fce0007fe0100 */
.L_x_1949:
        /* <DEDUP_REMOVED lines=95> */
[----:B------:R-:W-:Y:S01]  /*c430*/  FSEL R187, R187, -INF , !P5 ;  /* 0xff800000bbbb7808 */ /* 0x000fe20006800000 */
[----:B------:R-:W-:Y:S01]  /*c440*/  FMUL.FTZ R12, R4, UR14 ;  /* 0x0000000e040c7c20 */ /* 0x000fe20008410000 */
        /* <DEDUP_REMOVED lines=17> */
[C---:B------:R-:W-:Y:S02]  /*c560*/  ISETP.GT.AND P1, PT, R197.reuse, RZ, !P6 ;  /* 0x000000ffc500720c */ /* 0x040fe40007724270 */
[----:B------:R-:W-:Y:S02]  /*c570*/  LOP3.LUT P6, RZ, R16, 0x1, RZ, 0xc0, !PT ;  /* 0x0000000110ff7812 */ /* 0x000fe400078cc0ff */
[----:B------:R-:W-:Y:S02]  /*c580*/  ISETP.LT.OR P1, PT, R198, 0x1, P1 ;  /* 0x00000001c600780c */ /* 0x000fe40000f21670 */
[----:B------:R-:W-:Y:S02]  /*c590*/  ISETP.GT.AND P2, PT, R197, 0x59, !P6 ;  /* 0x00000059c500780c */ /* 0x000fe40007744270 */
[----:B------:R-:W-:-:S02]  /*c5a0*/  FSEL R10, R10, -INF , !P1 ;  /* 0xff8000000a0a7808 */ /* 0x000fc40004800000 */
[----:B------:R-:W-:Y:S02]  /*c5b0*/  FSETP.NEU.FTZ.AND P1, PT, R4, -INF , PT ;  /* 0xff8000000400780b */ /* 0x000fe40003f3d000 */
[----:B------:R-:W-:Y:S02]  /*c5c0*/  FMNMX.FTZ R192, R10, R9, !PT ;  /* 0x000000090ac07209 */ /* 0x000fe40007810000 */
[----:B------:R-:W-:Y:S02]  /*c5d0*/  FSEL R12, R12, RZ, P1 ;  /* 0x000000ff0c0c7208 */ /* 0x000fe40000800000 */
[----:B------:R-:W-:Y:S02]  /*c5e0*/  FMNMX.FTZ R5, R11, R192, !PT ;  /* 0x000000c00b057209 */ /* 0x000fe40007810000 */
[----:B------:R-:W-:Y:S01]  /*c5f0*/  ISETP.LT.OR P2, PT, R198, 0x5a, P2 ;  /* 0x0000005ac600780c */ /* 0x000fe20001741670 */
[--C-:B------:R-:W-:Y:S01]  /*c600*/  FFMA.FTZ R189, R195, UR14, -R12.reuse ;  /* 0x0000000ec3bd7c23 */ /* 0x100fe2000801080c */
[----:B------:R-:W-:Y:S01]  /*c610*/  FMNMX.FTZ R194, R14, R5, !PT ;  /* 0x000000050ec27209 */ /* 0x000fe20007810000 */
[--C-:B------:R-:W-:Y:S01]  /*c620*/  FFMA.FTZ R195, R13, UR14, -R12.reuse ;  /* 0x0000000e0dc37c23 */ /* 0x100fe2000801080c */
[--C-:B------:R-:W-:Y:S01]  /*c630*/  FFMA.FTZ R13, R20, UR14, -R12.reuse ;  /* 0x0000000e140d7c23 */ /* 0x100fe2000801080c */
[--C-:B------:R-:W-:Y:S01]  /*c640*/  FFMA.FTZ R196, R21, UR14, -R12.reuse ;  /* 0x0000000e15c47c23 */ /* 0x100fe2000801080c */
[----:B------:R-:W-:Y:S01]  /*c650*/  FMNMX.FTZ R5, R15, R194, !PT ;  /* 0x000000c20f057209 */ /* 0x000fe20007810000 */
[--C-:B------:R-:W-:Y:S01]  /*c660*/  FFMA.FTZ R21, R154, UR14, -R12.reuse ;  /* 0x0000000e9a157c23 */ /* 0x100fe2000801080c */
[----:B------:R-:W-:Y:S01]  /*c670*/  FSEL R190, R190, -INF , !P2 ;  /* 0xff800000bebe7808 */ /* 0x000fe20005000000 */
[----:B------:R0:W-:Y:S01]  /*c680*/  MUFU.EX2 R192, R195 ;  /* 0x000000c300c07308 */ /* 0x0001e20000000800 */
[----:B------:R-:W-:Y:S01]  /*c690*/  FMNMX.FTZ R20, R152, R5, !PT ;  /* 0x0000000598147209 */ /* 0x000fe20007810000 */
[----:B------:R-:W-:-:S03]  /*c6a0*/  FFMA.FTZ R158, R158, UR14, -R12 ;  /* 0x0000000e9e9e7c23 */ /* 0x000fc6000801080c */
[----:B------:R-:W-:-:S03]  /*c6b0*/  FMNMX.FTZ R5, R153, R20, !PT ;  /* 0x0000001499057209 */ /* 0x000fc60007810000 */
[----:B------:R-:W-:Y:S01]  /*c6c0*/  MUFU.EX2 R189, R189 ;  /* 0x000000bd00bd7308 */ /* 0x000fe20000000800 */
[----:B------:R-:W-:Y:S02]  /*c6d0*/  FMNMX.FTZ R194, R156, R5, !PT ;  /* 0x000000059cc27209 */ /* 0x000fe40007810000 */
[----:B0-----:R-:W-:Y:S02]  /*c6e0*/  FSEL R195, R4, RZ, P1 ;  /* 0x000000ff04c37208 */ /* 0x001fe40000800000 */
[----:B------:R-:W-:Y:S01]  /*c6f0*/  FMNMX.FTZ R5, R157, R194, !PT ;  /* 0x000000c29d057209 */ /* 0x000fe20007810000 */
[--C-:B------:R-:W-:Y:S01]  /*c700*/  FFMA.FTZ R194, R155, UR14, -R12.reuse ;  /* 0x0000000e9bc27c23 */ /* 0x100fe2000801080c */
[----:B------:R-:W-:Y:S01]  /*c710*/  FFMA.FTZ R155, R159, UR14, -R12 ;  /* 0x0000000e9f9b7c23 */ /* 0x000fe2000801080c */
[----:B------:R-:W-:Y:S01]  /*c720*/  FADD.FTZ R195, -R195, R8 ;  /* 0x00000008c3c37221 */ /* 0x000fe20000010100 */
[----:B------:R-:W-:Y:S01]  /*c730*/  FMNMX.FTZ R154, R160, R5, !PT ;  /* 0x00000005a09a7209 */ /* 0x000fe20007810000 */
[--C-:B------:R-:W-:Y:S01]  /*c740*/  FFMA.FTZ R159, R162, UR14, -R12.reuse ;  /* 0x0000000ea29f7c23 */ /* 0x100fe2000801080c */
[--C-:B------:R-:W-:Y:S01]  /*c750*/  FFMA.FTZ R162, R163, UR14, -R12.reuse ;  /* 0x0000000ea3a27c23 */ /* 0x100fe2000801080c */
[----:B------:R-:W-:Y:S01]  /*c760*/  FMUL.FTZ R8, R195, UR14 ;  /* 0x0000000ec3087c20 */ /* 0x000fe20008410000 */
[----:B------:R-:W-:Y:S01]  /*c770*/  FMNMX.FTZ R5, R161, R154, !PT ;  /* 0x0000009aa1057209 */ /* 0x000fe20007810000 */
[--C-:B------:R-:W-:Y:S01]  /*c780*/  FFMA.FTZ R163, R166, UR14, -R12.reuse ;  /* 0x0000000ea6a37c23 */ /* 0x100fe2000801080c */
[--C-:B------:R-:W-:Y:S01]  /*c790*/  FFMA.FTZ R166, R167, UR14, -R12.reuse ;  /* 0x0000000ea7a67c23 */ /* 0x100fe2000801080c */
[--C-:B------:R-:W-:Y:S01]  /*c7a0*/  FFMA.FTZ R167, R170, UR14, -R12.reuse ;  /* 0x0000000eaaa77c23 */ /* 0x100fe2000801080c */
[----:B------:R-:W-:Y:S01]  /*c7b0*/  FMNMX.FTZ R154, R164, R5, !PT ;  /* 0x00000005a49a7209 */ /* 0x000fe20007810000 */
[----:B------:R-:W0:Y:S01]  /*c7c0*/  MUFU.EX2 R8, R8 ;  /* 0x0000000800087308 */ /* 0x000e220000000800 */
        /* <DEDUP_REMOVED lines=15> */
[----:B------:R3:W4:Y:S01]  /*c8c0*/  MUFU.EX2 R20, R196 ;  /* 0x000000c400147308 */ /* 0x0007220000000800 */
[----:B------:R-:W-:Y:S01]  /*c8d0*/  FFMA.FTZ R191, R193, UR14, -R12 ;  /* 0x0000000ec1bf7c23 */ /* 0x000fe2000801080c */
[----:B0-----:R-:W-:Y:S01]  /*c8e0*/  FMUL.FTZ R24, R24, R8 ;  /* 0x0000000818187220 */ /* 0x001fe20000410000 */
[----:B------:R-:W-:Y:S01]  /*c8f0*/  FMNMX.FTZ R5, R173, R154, !PT ;  /* 0x0000009aad057209 */ /* 0x000fe20007810000 */
[-C--:B------:R-:W-:Y:S01]  /*c900*/  FMUL.FTZ R25, R25, R8.reuse ;  /* 0x0000000819197220 */ /* 0x080fe20000410000 */
[-C--:B------:R-:W-:Y:S01]  /*c910*/  FMUL.FTZ R28, R28, R8.reuse ;  /* 0x000000081c1c7220 */ /* 0x080fe20000410000 */
[-C--:B------:R-:W-:Y:S01]  /*c920*/  FMUL.FTZ R29, R29, R8.reuse ;  /* 0x000000081d1d7220 */ /* 0x080fe20000410000 */
[----:B------:R-:W-:Y:S01]  /*c930*/  FMNMX.FTZ R154, R176, R5, !PT ;  /* 0x00000005b09a7209 */ /* 0x000fe20007810000 */
[----:B------:R-:W0:Y:S01]  /*c940*/  MUFU.EX2 R21, R21 ;  /* 0x0000001500157308 */ /* 0x000e220000000800 */
[-C--:B------:R-:W-:Y:S01]  /*c950*/  FMUL.FTZ R32, R32, R8.reuse ;  /* 0x0000000820207220 */ /* 0x080fe20000410000 */
[----:B------:R-:W-:Y:S01]  /*c960*/  FMUL.FTZ R33, R33, R8 ;  /* 0x0000000821217220 */ /* 0x000fe20000410000 */
[----:B------:R-:W-:Y:S01]  /*c970*/  FMNMX.FTZ R5, R177, R154, !PT ;  /* 0x0000009ab1057209 */ /* 0x000fe20007810000 */
[-C--:B------:R-:W-:Y:S01]  /*c980*/  FMUL.FTZ R36, R36, R8.reuse ;  /* 0x0000000824247220 */ /* 0x080fe20000410000 */
[-C--:B------:R-:W-:Y:S01]  /*c990*/  FMUL.FTZ R37, R37, R8.reuse ;  /* 0x0000000825257220 */ /* 0x080fe20000410000 */
[-C--:B------:R-:W-:Y:S01]  /*c9a0*/  FMUL.FTZ R40, R40, R8.reuse ;  /* 0x0000000828287220 */ /* 0x080fe20000410000 */
[----:B------:R-:W-:Y:S01]  /*c9b0*/  FMNMX.FTZ R154, R180, R5, !PT ;  /* 0x00000005b49a7209 */ /* 0x000fe20007810000 */
[----:B------:R-:W5:Y:S01]  /*c9c0*/  MUFU.EX2 R194, R194 ;  /* 0x000000c200c27308 */ /* 0x000f620000000800 */
[-C--:B------:R-:W-:Y:S01]  /*c9d0*/  FMUL.FTZ R41, R41, R8.reuse ;  /* 0x0000000829297220 */ /* 0x080fe20000410000 */
[----:B------:R-:W-:Y:S01]  /*c9e0*/  FMUL.FTZ R44, R44, R8 ;  /* 0x000000082c2c7220 */ /* 0x000fe20000410000 */
[----:B------:R-:W-:Y:S01]  /*c9f0*/  FMNMX.FTZ R154, R181, R154, !PT ;  /* 0x0000009ab59a7209 */ /* 0x000fe20007810000 */
[-C--:B------:R-:W-:Y:S01]  /*ca00*/  FMUL.FTZ R45, R45, R8.reuse ;  /* 0x000000082d2d7220 */ /* 0x080fe20000410000 */
[-C--:B------:R-:W-:Y:S01]  /*ca10*/  FMUL.FTZ R48, R48, R8.reuse ;  /* 0x0000000830307220 */ /* 0x080fe20000410000 */
[----:B------:R-:W-:Y:S01]  /*ca20*/  FMUL.FTZ R49, R49, R8 ;  /* 0x0000000831317220 */ /* 0x000fe20000410000 */
[----:B------:R-:W-:Y:S01]  /*ca30*/  FMNMX.FTZ R5, R185, R154, !PT ;  /* 0x0000009ab9057209 */ /* 0x000fe20007810000 */
[----:B------:R-:W2:Y:S01]  /*ca40*/  MUFU.EX2 R158, R158 ;  /* 0x0000009e009e7308 */ /* 0x000ea20000000800 */
[-C--:B------:R-:W-:Y:S01]  /*ca50*/  FMUL.FTZ R52, R52, R8.reuse ;  /* 0x0000000834347220 */ /* 0x080fe20000410000 */
[-C--:B------:R-:W-:Y:S01]  /*ca60*/  FMUL.FTZ R53, R53, R8.reuse ;  /* 0x0000000835357220 */ /* 0x080fe20000410000 */
        /* <DEDUP_REMOVED lines=11> */
[-C--:B------:R-:W-:Y:S01]  /*cb20*/  FMUL.FTZ R69, R69, R8.reuse ;  /* 0x0000000845457220 */ /* 0x080fe20000410000 */
[-C--:B------:R-:W-:Y:S01]  /*cb30*/  FMUL.FTZ R72, R72, R8.reuse ;  /* 0x0000000848487220 */ /* 0x080fe20000410000 */
[----:B------:R-:W1:Y:S01]  /*cb40*/  SHFL.BFLY PT, R154, R5, 0x2, 0x1f ;  /* 0x0c401f00059a7f89 */ /* 0x000e6200000e0000 */
[----:B------:R-:W2:Y:S01]  /*cb50*/  MUFU.EX2 R159, R159 ;  /* 0x0000009f009f7308 */ /* 0x000ea20000000800 */
        /* <DEDUP_REMOVED lines=21> */
[----:B------:R-:W-:Y:S01]  /*ccb0*/  FMUL.FTZ R112, R112, R8 ;  /* 0x0000000870707220 */ /* 0x000fe20000410000 */
[----:B-1----:R-:W-:Y:S01]  /*ccc0*/  FMNMX.FTZ R154, R5, R154, !PT ;  /* 0x0000009a059a7209 */ /* 0x002fe20007810000 */
[----:B------:R-:W-:Y:S01]  /*ccd0*/  MUFU.EX2 R166, R166 ;  /* 0x000000a600a67308 */ /* 0x000fe20000000800 */
[-C--:B------:R-:W-:Y:S01]  /*cce0*/  FMUL.FTZ R113, R113, R8.reuse ;  /* 0x0000000871717220 */ /* 0x080fe20000410000 */
[-C--:B------:R-:W-:Y:S01]  /*ccf0*/  FMUL.FTZ R116, R116, R8.reuse ;  /* 0x0000000874747220 */ /* 0x080fe20000410000 */
[-C--:B------:R-:W-:Y:S01]  /*cd00*/  FMUL.FTZ R117, R117, R8.reuse ;  /* 0x0000000875757220 */ /* 0x080fe20000410000 */
[----:B------:R-:W1:Y:S01]  /*cd10*/  SHFL.BFLY PT, R5, R154, 0x1, 0x1f ;  /* 0x0c201f009a057f89 */ /* 0x000e6200000e0000 */
        /* <DEDUP_REMOVED lines=11> */
[----:B------:R-:W2:Y:S01]  /*cdd0*/  MUFU.EX2 R170, R170 ;  /* 0x000000aa00aa7308 */ /* 0x000ea20000000800 */
[-C--:B------:R-:W-:Y:S01]  /*cde0*/  FMUL.FTZ R140, R140, R8.reuse ;  /* 0x000000088c8c7220 */ /* 0x080fe20000410000 */
[-C--:B------:R-:W-:Y:S01]  /*cdf0*/  FMUL.FTZ R141, R141, R8.reuse ;  /* 0x000000088d8d7220 */ /* 0x080fe20000410000 */
[-C--:B------:R-:W-:Y:S01]  /*ce00*/  FMUL.FTZ R144, R144, R8.reuse ;  /* 0x0000000890907220 */ /* 0x080fe20000410000 */
[-C--:B------:R-:W-:Y:S01]  /*ce10*/  FMUL.FTZ R145, R145, R8.reuse ;  /* 0x0000000891917220 */ /* 0x080fe20000410000 */
[-C--:B------:R-:W-:Y:S01]  /*ce20*/  FMUL.FTZ R148, R148, R8.reuse ;  /* 0x0000000894947220 */ /* 0x080fe20000410000 */
[----:B------:R-:W-:-:S02]  /*ce30*/  FMUL.FTZ R149, R149, R8 ;  /* 0x0000000895957220 */ /* 0x000fc40000410000 */
[----:B------:R-:W-:Y:S01]  /*ce40*/  MUFU.EX2 R171, R171 ;  /* 0x000000ab00ab7308 */ /* 0x000fe20000000800 */
[----:B-1----:R-:W-:-:S04]  /*ce50*/  FMNMX.FTZ R5, R154, R5, !PT ;  /* 0x000000059a057209 */ /* 0x002fc80007810000 */
[C---:B------:R-:W-:Y:S01]  /*ce60*/  FSETP.NEU.FTZ.AND P1, PT, R5.reuse, -INF , PT ;  /* 0xff8000000500780b */ /* 0x040fe20003f3d000 */
[----:B------:R-:W-:Y:S02]  /*ce70*/  FMUL.FTZ R154, R5, UR14 ;  /* 0x0000000e059a7c20 */ /* 0x000fe40008410000 */
[----:B------:R-:W-:Y:S03]  /*ce80*/  MUFU.EX2 R174, R174 ;  /* 0x000000ae00ae7308 */ /* 0x000fe60000000800 */
[----:B------:R-:W-:-:S05]  /*ce90*/  FSEL R154, R154, RZ, P1 ;  /* 0x000000ff9a9a7208 */ /* 0x000fca0000800000 */
[----:B------:R-:W-:Y:S01]  /*cea0*/  MUFU.EX2 R175, R175 ;  /* 0x000000af00af7308 */ /* 0x000fe20000000800 */
[--C-:B------:R-:W-:Y:S01]  /*ceb0*/  FFMA.FTZ R193, R10, UR14, -R154.reuse ;  /* 0x0000000e0ac17c23 */ /* 0x100fe2000801089a */
[--C-:B------:R-:W-:Y:S01]  /*cec0*/  FFMA.FTZ R10, R11, UR14, -R154.reuse ;  /* 0x0000000e0b0a7c23 */ /* 0x100fe2000801089a */
[----:B------:R-:W-:Y:S01]  /*ced0*/  FFMA.FTZ R11, R8, R2, R189 ;  /* 0x00000002080b7223 */ /* 0x000fe200000100bd */
[--C-:B------:R-:W-:Y:S01]  /*cee0*/  FFMA.FTZ R12, R15, UR14, -R154.reuse ;  /* 0x0000000e0f0c7c23 */ /* 0x100fe2000801089a */
[--C-:B---3--:R-:W-:Y:S01]  /*cef0*/  FFMA.FTZ R196, R157, UR14, -R154.reuse ;  /* 0x0000000e9dc47c23 */ /* 0x108fe2000801089a */
        /* <DEDUP_REMOVED lines=9> */
[----:B----4-:R-:W-:Y:S01]  /*cf90*/  FADD.FTZ R2, R20, R195 ;  /* 0x000000c314027221 */ /* 0x010fe20000010000 */
[--C-:B------:R-:W-:Y:S01]  /*cfa0*/  FFMA.FTZ R195, R156, UR14, -R154.reuse ;  /* 0x0000000e9cc37c23 */ /* 0x100fe2000801089a */
[----:B------:R-:W-:Y:S01]  /*cfb0*/  FFMA.FTZ R169, R169, UR14, -R154 ;  /* 0x0000000ea9a97c23 */ /* 0x000fe2000801089a */
[----:B------:R-:W-:Y:S01]  /*cfc0*/  MUFU.EX2 R179, R179 ;  /* 0x000000b300b37308 */ /* 0x000fe20000000800 */
[----:B0-----:R-:W-:Y:S01]  /*cfd0*/  FADD.FTZ R15, R21, R2 ;  /* 0x00000002150f7221 */ /* 0x001fe20000010000 */
[--C-:B------:R-:W-:Y:S01]  /*cfe0*/  FFMA.FTZ R173, R173, UR14, -R154.reuse ;  /* 0x0000000eadad7c23 */ /* 0x100fe2000801089a */
[--C-:B------:R-:W-:Y:S01]  /*cff0*/  FFMA.FTZ R177, R177, UR14, -R154.reuse ;  /* 0x0000000eb1b17c23 */ /* 0x100fe2000801089a */
[--C-:B------:R-:W-:Y:S01]  /*d000*/  FFMA.FTZ R180, R180, UR14, -R154.reuse ;  /* 0x0000000eb4b47c23 */ /* 0x100fe2000801089a */
[----:B-----5:R-:W-:Y:S01]  /*d010*/  FADD.FTZ R15, R194, R15 ;  /* 0x0000000fc20f7221 */ /* 0x020fe20000010000 */
[--C-:B------:R-:W-:Y:S01]  /*d020*/  FFMA.FTZ R181, R181, UR14, -R154.reuse ;  /* 0x0000000eb5b57c23 */ /* 0x100fe2000801089a */
[--C-:B------:R-:W-:Y:S01]  /*d030*/  FFMA.FTZ R185, R185, UR14, -R154.reuse ;  /* 0x0000000eb9b97c23 */ /* 0x100fe2000801089a */
[----:B------:R-:W-:Y:S01]  /*d040*/  MUFU.EX2 R182, R182 ;  /* 0x000000b600b67308 */ /* 0x000fe20000000800 */
[----:B--2---:R-:W-:Y:S01]  /*d050*/  FADD.FTZ R2, R158, R15 ;  /* 0x0000000f9e027221 */ /* 0x004fe20000010000 */
[--C-:B------:R-:W-:Y:S01]  /*d060*/  FFMA.FTZ R15, R153, UR14, -R154.reuse ;  /* 0x0000000e990f7c23 */ /* 0x100fe2000801089a */
[--C-:B------:R-:W-:Y:S01]  /*d070*/  FFMA.FTZ R184, R184, UR14, -R154.reuse ;  /* 0x0000000eb8b87c23 */ /* 0x100fe2000801089a */
[----:B------:R-:W-:Y:S01]  /*d080*/  FFMA.FTZ R187, R187, UR14, -R154 ;  /* 0x0000000ebbbb7c23 */ /* 0x000fe2000801089a */
[----:B------:R-:W-:Y:S01]  /*d090*/  FADD.FTZ R2, R155, R2 ;  /* 0x000000029b027221 */ /* 0x000fe20000010000 */
[----:B------:R-:W-:Y:S01]  /*d0a0*/  FFMA.FTZ R190, R190, UR14, -R154 ;  /* 0x0000000ebebe7c23 */ /* 0x000fe2000801089a */
[----:B------:R-:W-:Y:S01]  /*d0b0*/  F2FP.BF16.F32.PACK_AB R156, R194, R21 ;  /* 0x00000015c29c723e */ /* 0x000fe200000010ff */
[----:B------:R-:W-:Y:S01]  /*d0c0*/  MUFU.EX2 R183, R183 ;  /* 0x000000b700b77308 */ /* 0x000fe20000000800 */
[----:B------:R-:W-:Y:S01]  /*d0d0*/  FADD.FTZ R153, R159, R2 ;  /* 0x000000029f997221 */ /* 0x000fe20000010000 */
[----:B------:R-:W-:-:S02]  /*d0e0*/  FSEL R2, R5, RZ, P1 ;  /* 0x000000ff05027208 */ /* 0x000fc40000800000 */
[----:B------:R-:W-:Y:S01]  /*d0f0*/  F2FP.BF16.F32.PACK_AB R164, R170, R167 ;  /* 0x000000a7aaa4723e */ /* 0x000fe200000010ff */
[----:B------:R-:W-:Y:S01]  /*d100*/  FADD.FTZ R152, R162, R153 ;  /* 0x00000099a2987221 */ /* 0x000fe20000010000 */
[----:B------:R-:W-:Y:S01]  /*d110*/  F2FP.BF16.F32.PACK_AB R158, R155, R158 ;  /* 0x0000009e9b9e723e */ /* 0x000fe200000010ff */
[----:B------:R-:W-:Y:S01]  /*d120*/  FADD.FTZ R2, -R2, R9 ;  /* 0x0000000902027221 */ /* 0x000fe20000010100 */
[----:B------:R-:W0:Y:S01]  /*d130*/  MUFU.EX2 R186, R186 ;  /* 0x000000ba00ba7308 */ /* 0x000e220000000800 */
[----:B------:R-:W-:-:S04]  /*d140*/  FADD.FTZ R153, R163, R152 ;  /* 0x00000098a3997221 */ /* 0x000fc80000010000 */
[----:B------:R-:W-:Y:S01]  /*d150*/  FADD.FTZ R152, R166, R153 ;  /* 0x00000099a6987221 */ /* 0x000fe20000010000 */
[----:B------:R-:W-:Y:S02]  /*d160*/  FFMA.FTZ R153, R172, UR14, -R154 ;  /* 0x0000000eac997c23 */ /* 0x000fe4000801089a */
[----:B------:R-:W2:Y:S01]  /*d170*/  MUFU.EX2 R188, R188 ;  /* 0x000000bc00bc7308 */ /* 0x000ea20000000800 */
[----:B------:R-:W-:-:S04]  /*d180*/  FADD.FTZ R9, R167, R152 ;  /* 0x00000098a7097221 */ /* 0x000fc80000010000 */
[----:B------:R-:W-:Y:S01]  /*d190*/  FADD.FTZ R152, R170, R9 ;  /* 0x00000009aa987221 */ /* 0x000fe20000010000 */
[----:B------:R-:W-:Y:S01]  /*d1a0*/  FFMA.FTZ R9, R168, UR14, -R154 ;  /* 0x0000000ea8097c23 */ /* 0x000fe2000801089a */
[----:B-1----:R-:W-:Y:S01]  /*d1b0*/  F2FP.BF16.F32.PACK_AB R168, R178, R175 ;  /* 0x000000afb2a8723e */ /* 0x002fe200000010ff */
[----:B------:R-:W-:Y:S01]  /*d1c0*/  MUFU.EX2 R193, R193 ;  /* 0x000000c100c17308 */ /* 0x000fe20000000800 */
[----:B------:R-:W-:Y:S01]  /*d1d0*/  FADD.FTZ R157, R171, R152 ;  /* 0x00000098ab9d7221 */ /* 0x000fe20000010000 */
[----:B0-----:R-:W-:Y:S02]  /*d1e0*/  F2FP.BF16.F32.PACK_AB R172, R186, R183 ;  /* 0x000000b7baac723e */ /* 0x001fe400000010ff */
[----:B------:R-:W-:Y:S01]  /*d1f0*/  F2FP.BF16.F32.PACK_AB R170, R182, R179 ;  /* 0x000000b3b6aa723e */ /* 0x000fe200000010ff */
[----:B------:R-:W-:Y:S01]  /*d200*/  FADD.FTZ R152, R174, R157 ;  /* 0x0000009dae987221 */ /* 0x000fe20000010000 */
[----:B------:R-:W-:Y:S01]  /*d210*/  FFMA.FTZ R157, R176, UR14, -R154 ;  /* 0x0000000eb09d7c23 */ /* 0x000fe2000801089a */
[----:B------:R-:W-:Y:S01]  /*d220*/  F2FP.BF16.F32.PACK_AB R154, R20, R13 ;  /* 0x0000000d149a723e */ /* 0x000fe200000010ff */
[----:B------:R-:W-:Y:S01]  /*d230*/  MUFU.EX2 R10, R10 ;  /* 0x0000000a000a7308 */ /* 0x000fe20000000800 */
[----:B------:R-:W-:-:S04]  /*d240*/  FADD.FTZ R199, R175, R152 ;  /* 0x00000098afc77221 */ /* 0x000fc80000010000 */
[----:B------:R-:W-:Y:S01]  /*d250*/  FADD.FTZ R152, R178, R199 ;  /* 0x000000c7b2987221 */ /* 0x000fe20000010000 */
[----:B------:R-:W-:Y:S02]  /*d260*/  FMUL.FTZ R178, R2, UR14 ;  /* 0x0000000e02b27c20 */ /* 0x000fe40008410000 */
[----:B------:R-:W-:Y:S01]  /*d270*/  MUFU.EX2 R11, R11 ;  /* 0x0000000b000b7308 */ /* 0x000fe20000000800 */
[----:B------:R-:W-:Y:S01]  /*d280*/  FADD.FTZ R199, R179, R152 ;  /* 0x00000098b3c77221 */ /* 0x000fe20000010000 */
[----:B------:R-:W-:-:S03]  /*d290*/  F2FP.BF16.F32.PACK_AB R152, R192, R189 ;  /* 0x000000bdc098723e */ /* 0x000fc600000010ff */
[----:B------:R-:W-:-:S03]  /*d2a0*/  FADD.FTZ R20, R182, R199 ;  /* 0x000000c7b6147221 */ /* 0x000fc60000010000 */
[----:B------:R-:W0:Y:S01]  /*d2b0*/  MUFU.EX2 R178, R178 ;  /* 0x000000b200b27308 */ /* 0x000e220000000800 */
[----:B------:R-:W-:-:S04]  /*d2c0*/  FADD.FTZ R21, R183, R20 ;  /* 0x00000014b7157221 */ /* 0x000fc80000010000 */
[----:B------:R-:W-:-:S03]  /*d2d0*/  FADD.FTZ R21, R186, R21 ;  /* 0x00000015ba157221 */ /* 0x000fc60000010000 */
[----:B------:R-:W1:Y:S01]  /*d2e0*/  MUFU.EX2 R12, R12 ;  /* 0x0000000c000c7308 */ /* 0x000e620000000800 */
[----:B--2---:R-:W-:-:S07]  /*d2f0*/  FADD.FTZ R2, R188, R21 ;  /* 0x00000015bc027221 */ /* 0x004fce0000010000 */
[----:B------:R-:W2:Y:S01]  /*d300*/  MUFU.EX2 R14, R14 ;  /* 0x0000000e000e7308 */ /* 0x000ea20000000800 */
        /* <DEDUP_REMOVED lines=9> */
[----:B-1----:R-:W-:Y:S01]  /*d3a0*/  F2FP.BF16.F32.PACK_AB R155, R12, R11 ;  /* 0x0000000b0c9b723e */ /* 0x002fe200000010ff */
[-C--:B------:R-:W-:Y:S01]  /*d3b0*/  FMUL.FTZ R35, R35, R178.reuse ;  /* 0x000000b223237220 */ /* 0x080fe20000410000 */
[-C--:B------:R-:W-:Y:S01]  /*d3c0*/  FMUL.FTZ R38, R38, R178.reuse ;  /* 0x000000b226267220 */ /* 0x080fe20000410000 */
[----:B------:R-:W-:Y:S01]  /*d3d0*/  FADD.FTZ R21, R12, R21 ;  /* 0x000000150c157221 */ /* 0x000fe20000010000 */
[-C--:B------:R-:W-:Y:S01]  /*d3e0*/  FMUL.FTZ R39, R39, R178.reuse ;  /* 0x000000b227277220 */ /* 0x080fe20000410000 */
[-C--:B------:R-:W-:Y:S01]  /*d3f0*/  FMUL.FTZ R42, R42, R178.reuse ;  /* 0x000000b22a2a7220 */ /* 0x080fe20000410000 */
[----:B------:R-:W1:Y:S01]  /*d400*/  MUFU.EX2 R195, R195 ;  /* 0x000000c300c37308 */ /* 0x000e620000000800 */
[----:B--2---:R-:W-:Y:S01]  /*d410*/  FADD.FTZ R186, R14, R21 ;  /* 0x000000150eba7221 */ /* 0x004fe20000010000 */
[-C--:B------:R-:W-:Y:S01]  /*d420*/  FMUL.FTZ R43, R43, R178.reuse ;  /* 0x000000b22b2b7220 */ /* 0x080fe20000410000 */
        /* <DEDUP_REMOVED lines=21> */
[----:B------:R1:W3:Y:S01]  /*d580*/  MUFU.EX2 R161, R160 ;  /* 0x000000a000a17308 */ /* 0x0002e20000000800 */
        /* <DEDUP_REMOVED lines=8> */
[----:B-1----:R-:W-:Y:S01]  /*d610*/  F2FP.BF16.F32.PACK_AB R160, R162, R159 ;  /* 0x0000009fa2a0723e */ /* 0x002fe200000010ff */
[-C--:B------:R-:W-:Y:S01]  /*d620*/  FMUL.FTZ R91, R91, R178.reuse ;  /* 0x000000b25b5b7220 */ /* 0x080fe20000410000 */
[----:B------:R-:W-:Y:S01]  /*d630*/  F2FP.BF16.F32.PACK_AB R162, R166, R163 ;  /* 0x000000a3a6a2723e */ /* 0x000fe200000010ff */
[-C--:B------:R-:W-:Y:S01]  /*d640*/  FMUL.FTZ R94, R94, R178.reuse ;  /* 0x000000b25e5e7220 */ /* 0x080fe20000410000 */
[----:B------:R-:W-:Y:S01]  /*d650*/  F2FP.BF16.F32.PACK_AB R166, R174, R171 ;  /* 0x000000abaea6723e */ /* 0x000fe200000010ff */
[----:B------:R-:W-:Y:S01]  /*d660*/  FMUL.FTZ R95, R95, R178 ;  /* 0x000000b25f5f7220 */ /* 0x000fe20000410000 */
[----:B------:R-:W-:Y:S01]  /*d670*/  F2FP.BF16.F32.PACK_AB R174, R191, R188 ;  /* 0x000000bcbfae723e */ /* 0x000fe200000010ff */
[----:B------:R-:W1:Y:S01]  /*d680*/  MUFU.EX2 R13, R197 ;  /* 0x000000c5000d7308 */ /* 0x000e620000000800 */
[C---:B0-----:R-:W-:Y:S01]  /*d690*/  FADD.FTZ R188, R196.reuse, R21 ;  /* 0x00000015c4bc7221 */ /* 0x041fe20000010000 */
[----:B------:R-:W-:Y:S01]  /*d6a0*/  F2FP.BF16.F32.PACK_AB R159, R196, R195 ;  /* 0x000000c3c49f723e */ /* 0x000fe200000010ff */
[-C--:B------:R-:W-:Y:S01]  /*d6b0*/  FMUL.FTZ R98, R98, R178.reuse ;  /* 0x000000b262627220 */ /* 0x080fe20000410000 */
[-C--:B------:R-:W-:Y:S01]  /*d6c0*/  FMUL.FTZ R99, R99, R178.reuse ;  /* 0x000000b263637220 */ /* 0x080fe20000410000 */
[----:B---3--:R-:W-:Y:S01]  /*d6d0*/  FADD.FTZ R21, R161, R188 ;  /* 0x000000bca1157221 */ /* 0x008fe20000010000 */
[-C--:B------:R-:W-:Y:S01]  /*d6e0*/  FMUL.FTZ R102, R102, R178.reuse ;  /* 0x000000b266667220 */ /* 0x080fe20000410000 */
[-C--:B------:R-:W-:Y:S01]  /*d6f0*/  FMUL.FTZ R103, R103, R178.reuse ;  /* 0x000000b267677220 */ /* 0x080fe20000410000 */
        /* <DEDUP_REMOVED lines=35> */
[----:B0-----:R-:W-:Y:S01]  /*d930*/  F2FP.BF16.F32.PACK_AB R153, R10, R193 ;  /* 0x000000c10a99723e */ /* 0x001fe200000010ff */
[----:B------:R-:W-:-:S04]  /*d940*/  FMUL.FTZ R151, R151, R178 ;  /* 0x000000b297977220 */ /* 0x000fc80000410000 */
[----:B------:R0:W1:Y:S08]  /*d950*/  MUFU.EX2 R169, R157 ;  /* 0x0000009d00a97308 */ /* 0x0000700000000800 */
[----:B------:R-:W4:Y:S01]  /*d960*/  MUFU.EX2 R186, R177 ;  /* 0x000000b100ba7308 */ /* 0x000f220000000800 */
[----:B0-----:R-:W-:-:S07]  /*d970*/  F2FP.BF16.F32.PACK_AB R157, R15, R14 ;  /* 0x0000000e0f9d723e */ /* 0x001fce00000010ff */
[----:B------:R0:W5:Y:S08]  /*d980*/  MUFU.EX2 R171, R180 ;  /* 0x000000b400ab7308 */ /* 0x0001700000000800 */
[----:B------:R-:W5:Y:S01]  /*d990*/  MUFU.EX2 R188, R181 ;  /* 0x000000b500bc7308 */ /* 0x000f620000000800 */
[----:B0-----:R-:W-:-:S04]  /*d9a0*/  FADD.FTZ R180, R182, R21 ;  /* 0x00000015b6b47221 */ /* 0x001fc80000010000 */
[----:B---3--:R-:W-:Y:S01]  /*d9b0*/  FADD.FTZ R21, R167, R180 ;  /* 0x000000b4a7157221 */ /* 0x008fe20000010000 */
[C---:B--2---:R-:W-:Y:S02]  /*d9c0*/  F2FP.BF16.F32.PACK_AB R167, R0.reuse, R167 ;  /* 0x000000a700a7723e */ /* 0x044fe400000010ff */
[----:B------:R-:W0:Y:S01]  /*d9d0*/  MUFU.EX2 R173, R185 ;  /* 0x000000b900ad7308 */ /* 0x000e220000000800 */
[----:B------:R-:W-:-:S04]  /*d9e0*/  FADD.FTZ R180, R0, R21 ;  /* 0x0000001500b47221 */ /* 0x000fc80000010000 */
[----:B-1----:R-:W-:Y:S01]  /*d9f0*/  FADD.FTZ R21, R169, R180 ;  /* 0x000000b4a9157221 */ /* 0x002fe20000010000 */
[C---:B----4-:R-:W-:Y:S02]  /*da00*/  F2FP.BF16.F32.PACK_AB R169, R186.reuse, R169 ;  /* 0x000000a9baa9723e */ /* 0x050fe400000010ff */
[----:B------:R-:W1:Y:S01]  /*da10*/  MUFU.EX2 R184, R184 ;  /* 0x000000b800b87308 */ /* 0x000e620000000800 */
[----:B------:R-:W-:-:S04]  /*da20*/  FADD.FTZ R180, R186, R21 ;  /* 0x00000015bab47221 */ /* 0x000fc80000010000 */
[----:B-----5:R-:W-:Y:S01]  /*da30*/  FADD.FTZ R21, R171, R180 ;  /* 0x000000b4ab157221 */ /* 0x020fe20000010000 */
[C---:B------:R-:W-:Y:S02]  /*da40*/  F2FP.BF16.F32.PACK_AB R171, R188.reuse, R171 ;  /* 0x000000abbcab723e */ /* 0x040fe400000010ff */
[----:B------:R-:W2:Y:S01]  /*da50*/  MUFU.EX2 R175, R187 ;  /* 0x000000bb00af7308 */ /* 0x000ea20000000800 */
[----:B------:R-:W-:-:S04]  /*da60*/  FADD.FTZ R180, R188, R21 ;  /* 0x00000015bcb47221 */ /* 0x000fc80000010000 */
[----:B0-----:R-:W-:-:S03]  /*da70*/  FADD.FTZ R11, R173, R180 ;  /* 0x000000b4ad0b7221 */ /* 0x001fc60000010000 */
        /* <DEDUP_REMOVED lines=8> */
.L_x_1953:
[----:B------:R0:W1:Y:S01]  /*db00*/  SYNCS.PHASECHK.TRANS64.TRYWAIT P1, [UR25+0x22850], R7 ;  /* 0x02285007ff0075a7 */ /* 0x0000620008020159 */
[----:B------:R-:W-:Y:S05]  /*db10*/  @!P0 BRA `(.L_x_1954) ;  /* 0x0000000000048947 */ /* 0x000fea0003800000 */
[----:B------:R-:W-:Y:S01]  /*db20*/  BPT.TRAP 0x1 ;  /* 0x000000040000795c */ /* 0x000fe20000300000 */
.L_x_1954:
[----:B------:R-:W-:Y:S01]  /*db30*/  VIADD R8, R215, 0x8 ;  /* 0x00000008d7087836 */ /* 0x000fe20000000000 */
[----:B-1----:R-:W-:Y:S06]  /*db40*/  @P1 BRA `(.L_x_1955) ;  /* 0x0000000000081947 */ /* 0x002fec0003800000 */
[----:B------:R-:W1:Y:S02]  /*db50*/  SYNCS.PHASECHK.TRANS64.TRYWAIT P1, [UR25+0x22850], R7 ;  /* 0x02285007ff0075a7 */ /* 0x000e640008020159 */
[----:B-1----:R-:W-:Y:S05]  /*db60*/  @!P1 BRA `(.L_x_1956) ;  /* 0x0000007800e09947 */ /* 0x002fea0003800000 */
.L_x_1955:
        /* <DEDUP_REMOVED lines=39> */
.L_x_1957:
[----:B------:R-:W-:Y:S01]  /*dde0*/  UIADD3 UR25, UR25, 0x22860, URZ ;  /* 0x0002286019197890 */ /* 0x000fe2000fffe03f */
[C---:B------:R-:W-:Y:S01]  /*ddf0*/  ISETP.GT.AND P1, PT, R6.reuse, UR44, PT ;  /* 0x0000002c06007c0c */ /* 0x040fe2000bf24270 */
[----:B------:R-:W-:Y:S02]  /*de00*/  VIADD R6, R6, 0xffffffff ;  /* 0xffffffff06067836 */ /* 0x000fe40000000000 */
[----:B------:R-:W-:Y:S01]  /*de10*/  UPRMT UR25, UR24, 0x654, UR25 ;  /* 0x0000065418197896 */ /* 0x000fe20008000019 */
[----:B------:R-:W-:Y:S02]  /*de20*/  IMAD.MOV.U32 R9, RZ, RZ, R5 ;  /* 0x000000ffff097224 */ /* 0x000fe400078e0005 */
[----:B------:R-:W-:-:S06]  /*de30*/  IMAD.MOV.U32 R8, RZ, RZ, R4 ;  /* 0x000000ffff087224 */ /* 0x000fcc00078e0004 */
[----:B------:R-:W-:Y:S01]  /*de40*/  SYNCS.ARRIVE.TRANS64.RED.A1T0 RZ, [UR25], RZ ;  /* 0x000000ffffff79a7 */ /* 0x000fe20008100419 */
[----:B------:R-:W-:Y:S05]  /*de50*/  @P1 BRA `(.L_x_1958) ;  /* 0xffffffc800941947 */ /* 0x000fea000383ffff */
.L_x_1939:
[----:B01----:R-:W0:Y:S01]  /*de60*/  SHFL.BFLY PT, R7, R2, 0x2, 0x1f ;  /* 0x0c401f0002077f89 */ /* 0x003e2200000e0000 */
[----:B------:R-:W-:Y:S01]  /*de70*/  IMAD.MOV.U32 R8, RZ, RZ, RZ ;  /* 0x000000ffff087224 */ /* 0x000fe200078e00ff */
[----:B------:R-:W-:Y:S01]  /*de80*/  UIADD3 UR38, UR38, 0x1, URZ ;  /* 0x0000000126267890 */ /* 0x000fe2000fffe03f */
[----:B------:R2:W-:Y:S06]  /*de90*/  BAR.ARV R3, 0x100 ;  /* 0x000400030000751d */ /* 0x0005ec0000002000 */
[----:B------:R-:W-:Y:S02]  /*dea0*/  UISETP.NE.AND UP0, UPT, UR38, 0x2, UPT ;  /* 0x000000022600788c */ /* 0x000fe4000bf05270 */
[----:B------:R-:W-:Y:S06]  /*deb0*/  BAR.ARV 0x8, 0x180 ;  /* 0x0206000000007b1d */ /* 0x000fec0000002000 */
[----:B--2---:R-:W-:Y:S01]  /*dec0*/  IMAD.MOV.U32 R3, RZ, RZ, -0x800000 ;  /* 0xff800000ff037424 */ /* 0x004fe200078e00ff */
[----:B------:R-:W-:Y:S01]  /*ded0*/  USEL UR4, URZ, 0x1, UP0 ;  /* 0x000000013f047887 */ /* 0x000fe20008000000 */
[----:B------:R-:W1:Y:S01]  /*dee0*/  SHFL.BFLY PT, R9, R0, 0x2, 0x1f ;  /* 0x0c401f0000097f89 */ /* 0x000e6200000e0000 */
[----:B------:R-:W-:Y:S01]  /*def0*/  PLOP3.LUT P0, PT, PT, PT, PT, 0x8, 0x0 ;  /* 0x000000000000781c */ /* 0x000fe20003f0e170 */
[----:B------:R-:W-:Y:S01]  /*df00*/  UIADD3 UR36, UR36, 0x1, URZ ;  /* 0x0000000124247890 */ /* 0x000fe2000fffe03f */
[----:B0-----:R-:W-:Y:S01]  /*df10*/  FADD.FTZ R7, R7, R2 ;  /* 0x0000000207077221 */ /* 0x001fe20000010000 */
[----:B------:R-:W-:Y:S01]  /*df20*/  IMAD.MOV.U32 R2, RZ, RZ, -0x800000 ;  /* 0xff800000ff027424 */ /* 0x000fe200078e00ff */
[----:B------:R-:W-:-:S02]  /*df30*/  USEL UR38, UR38, URZ, UP0 ;  /* 0x0000003f26267287 */ /* 0x000fc40008000000 */
[----:B------:R-:W-:Y:S01]  /*df40*/  ULOP3.LUT UR37, UR37, UR4, URZ, 0x3c, !UPT ;  /* 0x0000000425257292 */ /* 0x000fe2000f8e3c3f */
[----:B------:R-:W0:Y:S01]  /*df50*/  SHFL.BFLY PT, R6, R7, 0x1, 0x1f ;  /* 0x0c201f0007067f89 */ /* 0x000e2200000e0000 */
[----:B-1----:R-:W-:Y:S01]  /*df60*/  FADD.FTZ R9, R9, R0 ;  /* 0x0000000009097221 */ /* 0x002fe20000010000 */
[----:B------:R-:W-:Y:S02]  /*df70*/  IMAD.MOV.U32 R0, RZ, RZ, RZ ;  /* 0x000000ffff007224 */ /* 0x000fe400078e00ff */
[----:B0-----:R-:W-:Y:S01]  /*df80*/  FADD.FTZ R10, R7, R6 ;  /* 0x00000006070a7221 */ /* 0x001fe20000010000 */
[----:B------:R-:W-:Y:S01]  /*df90*/  IMAD.U32 R7, RZ, RZ, UR14 ;  /* 0x0000000eff077e24 */ /* 0x000fe2000f8e00ff */
[----:B------:R-:W0:Y:S03]  /*dfa0*/  SHFL.BFLY PT, R6, R9, 0x1, 0x1f ;  /* 0x0c201f0009067f89 */ /* 0x000e2600000e0000 */
[----:B------:R-:W-:-:S13]  /*dfb0*/  FSETP.NE.FTZ.AND P1, PT, R10, RZ, PT ;  /* 0x000000ff0a00720b */ /* 0x000fda0003f35000 */
[----:B------:R-:W1:Y:S01]  /*dfc0*/  @P1 MUFU.RCP R8, R10 ;  /* 0x0000000a00081308 */ /* 0x000e620000001000 */
[----:B------:R-:W-:Y:S01]  /*dfd0*/  @P1 FMUL.FTZ R7, R7, 0.69314718246459960938 ;  /* 0x3f31721807071820 */ /* 0x000fe20000410000 */
[----:B0-----:R-:W-:Y:S01]  /*dfe0*/  FADD.FTZ R11, R9, R6 ;  /* 0x00000006090b7221 */ /* 0x001fe20000010000 */
[----:B------:R-:W-:-:S05]  /*dff0*/  IMAD.U32 R9, RZ, RZ, UR14 ;  /* 0x0000000eff097e24 */ /* 0x000fca000f8e00ff */
[----:B------:R-:W0:Y:S01]  /*e000*/  @P1 MUFU.LG2 R6, R10 ;  /* 0x0000000a00061308 */ /* 0x000e220000000c00 */
[----:B------:R-:W-:Y:S01]  /*e010*/  FSETP.NE.FTZ.AND P2, PT, R11, RZ, PT ;  /* 0x000000ff0b00720b */ /* 0x000fe20003f55000 */
        /* <DEDUP_REMOVED lines=64> */
[----:B------:R-:W1:Y:S01]  /*e420*/  @P2 MUFU.RCP R0, R11 ;  /* 0x0000000b00002308 */ /* 0x000e620000001000 */
[----:B------:R-:W-:Y:S01]  /*e430*/  @P2 FMUL.FTZ R9, R9, 0.69314718246459960938 ;  /* 0x3f31721809092820 */ /* 0x000fe20000410000 */
[----:B0-----:R-:W-:-:S04]  /*e440*/  @P1 FMUL.FTZ R6, R6, 0.69314718246459960938 ;  /* 0x3f31721806061820 */ /* 0x001fc80000410000 */
[----:B------:R-:W-:Y:S02]  /*e450*/  @P1 FFMA.FTZ R3, R7, R4, R6 ;  /* 0x0000000407031223 */ /* 0x000fe40000010006 */
[----:B------:R-:W0:Y:S01]  /*e460*/  @P2 MUFU.LG2 R8, R11 ;  /* 0x0000000b00082308 */ /* 0x000e220000000c00 */
        /* <DEDUP_REMOVED lines=66> */
.L_x_1880:
[----:B------:R-:W0:Y:S01]  /*e890*/  S2R R5, SR_CgaCtaId ;  /* 0x0000000000057919 */ /* 0x000e220000008800 */
[----:B------:R-:W-:Y:S01]  /*e8a0*/  MOV R176, 0x400 ;  /* 0x0000040000b07802 */ /* 0x000fe20000000f00 */
[----:B------:R-:W-:Y:S01]  /*e8b0*/  BSSY B0, `(.L_x_1959) ;  /* 0x000028f000007945 */ /* 0x000fe20003800000 */
[----:B------:R-:W-:Y:S02]  /*e8c0*/  BAR.SYNC.DEFER_BLOCKING 0x5, 0x180 ;  /* 0x0146000000007b1d */ /* 0x000fe40000010000 */
[----:B0-----:R-:W-:-:S05]  /*e8d0*/  LEA R176, R5, R176, 0x18 ;  /* 0x000000b005b07211 */ /* 0x001fca00078ec0ff */
[----:B------:R-:W0:Y:S02]  /*e8e0*/  LDS R4, [R176+0x228d0] ;  /* 0x0228d000b0047984 */ /* 0x000e240000000800 */
[----:B0-----:R-:W-:Y:S01]  /*e8f0*/  R2UR UR4, R4 ;  /* 0x00000000040472ca */ /* 0x001fe200000e0000 */
[----:B------:R-:W-:Y:S06]  /*e900*/  BAR.ARV 0x4, 0x180 ;  /* 0x0106000000007b1d */ /* 0x000fec0000002000 */
[----:B------:R-:W-:Y:S08]  /*e910*/  @P0 BRA `(.L_x_1960) ;  /* 0x0000001c004c0947 */ /* 0x000ff00003800000 */
[----:B------:R-:W0:Y:S01]  /*e920*/  S2R R5, SR_SWINHI ;  /* 0x0000000000057919 */ /* 0x000e220000002f00 */
[----:B------:R-:W1:Y:S01]  /*e930*/  LDC R205, c[0x0][0xbe8] ;  /* 0x0002fa00ffcd7b82 */ /* 0x000e620000000800 */
[----:B------:R-:W-:Y:S01]  /*e940*/  F2FP.BF16.F32.PACK_AB R24, R25, R24 ;  /* 0x000000181918723e */ /* 0x000fe200000010ff */
[----:B------:R-:W-:Y:S01]  /*e950*/  USHF.R.S32.HI UR10, URZ, 0x1f, UR43 ;  /* 0x0000001f3f0a7899 */ /* 0x000fe2000801142b */
[----:B------:R-:W-:Y:S01]  /*e960*/  F2FP.BF16.F32.PACK_AB R25, R27, R26 ;  /* 0x0000001a1b19723e */ /* 0x000fe200000010ff */
[----:B------:R-:W-:Y:S01]  /*e970*/  ULDC.64 UR8, c[0x0][0xb90] ;  /* 0x0002e40000087ab9 */ /* 0x000fe20000000a00 */
[----:B------:R-:W-:Y:S01]  /*e980*/  F2FP.BF16.F32.PACK_AB R27, R31, R30 ;  /* 0x0000001e1f1b723e */ /* 0x000fe200000010ff */
[----:B------:R-:W-:Y:S01]  /*e990*/  UIMAD UR5, UR10, UR8, URZ ;  /* 0x000000080a0572a4 */ /* 0x000fe2000f8e023f */
[----:B------:R-:W-:Y:S01]  /*e9a0*/  F2FP.BF16.F32.PACK_AB R26, R29, R28 ;  /* 0x0000001c1d1a723e */ /* 0x000fe200000010ff */
[----:B------:R-:W-:Y:S01]  /*e9b0*/  UIMAD.WIDE.U32 UR6, UR43, UR8, URZ ;  /* 0x000000082b0672a5 */ /* 0x000fe2000f8e003f */
[----:B------:R-:W-:Y:S01]  /*e9c0*/  F2FP.BF16.F32.PACK_AB R136, R137, R136 ;  /* 0x000000888988723e */ /* 0x000fe200000010ff */
[----:B------:R-:W-:Y:S01]  /*e9d0*/  UIMAD UR5, UR43, UR9, UR5 ;  /* 0x000000092b0572a4 */ /* 0x000fe2000f8e0205 */
[----:B------:R-:W-:Y:S01]  /*e9e0*/  F2FP.BF16.F32.PACK_AB R137, R128, R124 ;  /* 0x0000007c8089723e */ /* 0x000fe200000010ff */
[----:B------:R-:W-:Y:S01]  /*e9f0*/  USHF.R.S32.HI UR12, URZ, 0x1f, UR42 ;  /* 0x0000001f3f0c7899 */ /* 0x000fe2000801142a */
[----:B------:R-:W-:Y:S01]  /*ea00*/  F2FP.BF16.F32.PACK_AB R144, R145, R144 ;  /* 0x000000909190723e */ /* 0x000fe200000010ff */
[----:B------:R-:W-:Y:S01]  /*ea10*/  ULDC.64 UR8, c[0x0][0xb98] ;  /* 0x0002e60000087ab9 */ /* 0x000fe20000000a00 */
[----:B------:R-:W-:Y:S01]  /*ea20*/  UIADD3 UR7, UR7, UR5, URZ ;  /* 0x0000000507077290 */ /* 0x000fe2000fffe03f */
[----:B------:R-:W-:Y:S01]  /*ea30*/  F2FP.BF16.F32.PACK_AB R145, R167, R166 ;  /* 0x000000a6a791723e */ /* 0x000fe200000010ff */
[----:B------:R-:W-:-:S02]  /*ea40*/  UIMAD UR5, UR12, UR8, URZ ;  /* 0x000000080c0572a4 */ /* 0x000fc4000f8e023f */
[----:B------:R-:W-:Y:S02]  /*ea50*/  UIMAD.WIDE.U32 UR6, UR42, UR8, UR6 ;  /* 0x000000082a0672a5 */ /* 0x000fe4000f8e0006 */
[----:B------:R-:W-:-:S03]  /*ea60*/  UIMAD UR5, UR42, UR9, UR5 ;  /* 0x000000092a0572a4 */ /* 0x000fc6000f8e0205 */
[----:B------:R-:W-:Y:S01]  /*ea70*/  ULDC.64 UR8, c[0x0][0xae8] ;  /* 0x0002ba0000087ab9 */ /* 0x000fe20000000a00 */
[----:B------:R-:W-:Y:S02]  /*ea80*/  MOV R160, R176 ;  /* 0x000000b000a07202 */ /* 0x000fe40000000f00 */
[----:B0-----:R-:W-:Y:S01]  /*ea90*/  MOV R161, R5 ;  /* 0x0000000500a17202 */ /* 0x001fe20000000f00 */
[----:B------:R-:W-:Y:S02]  /*eaa0*/  IMAD R5, R203, 0x40, R19 ;  /* 0x00000040cb057824 */ /* 0x000fe400078e0213 */
[----:B------:R-:W-:-:S04]  /*eab0*/  IMAD.WIDE R20, R208, 0x2, R160 ;  /* 0x00000002d0147825 */ /* 0x000fc800078e02a0 */
[----:B------:R-:W-:Y:S01]  /*eac0*/  IMAD.WIDE R160, R5, 0x2, R160 ;  /* 0x0000000205a07825 */ /* 0x000fe200078e02a0 */
[C---:B------:R-:W-:Y:S02]  /*ead0*/  IADD3 R109, P0, R20.reuse, 0x8060, RZ ;  /* 0x00008060146d7810 */ /* 0x040fe40007f1e0ff */
[C---:B------:R-:W-:Y:S02]  /*eae0*/  IADD3 R113, P5, R20.reuse, 0xc020, RZ ;  /* 0x0000c02014717810 */ /* 0x040fe40007fbe0ff */
[----:B------:R-:W-:Y:S01]  /*eaf0*/  LOP3.LUT R12, R109, 0x380, RZ, 0xc0, !PT ;  /* 0x000003806d0c7812 */ /* 0x000fe200078ec0ff */
[--C-:B------:R-:W-:Y:S01]  /*eb00*/  IMAD.X R13, RZ, RZ, R21.reuse, P0 ;  /* 0x000000ffff0d7224 */ /* 0x100fe200000e0615 */
[C---:B------:R-:W-:Y:S01]  /*eb10*/  IADD3 R7, P3, R20.reuse, 0xc060, RZ ;  /* 0x0000c06014077810 */ /* 0x040fe20007f7e0ff */
[--C-:B------:R-:W-:Y:S01]  /*eb20*/  IMAD.X R9, RZ, RZ, R21.reuse, P5 ;  /* 0x000000ffff097224 */ /* 0x100fe200028e0615 */
[----:B------:R-:W-:Y:S02]  /*eb30*/  IADD3 R112, P2, R20, 0x8040, RZ ;  /* 0x0000804014707810 */ /* 0x000fe40007f5e0ff */
[----:B------:R-:W-:Y:S01]  /*eb40*/  SHF.R.U64 R12, R12, 0x3, RZ ;  /* 0x000000030c0c7819 */ /* 0x000fe200000012ff */
[--C-:B------:R-:W-:Y:S01]  /*eb50*/  IMAD.X R5, RZ, RZ, R21.reuse, P3 ;  /* 0x000000ffff057224 */ /* 0x100fe200018e0615 */
[----:B------:R-:W-:Y:S01]  /*eb60*/  LOP3.LUT R8, R113, 0x380, RZ, 0xc0, !PT ;  /* 0x0000038071087812 */ /* 0x000fe200078ec0ff */
[----:B------:R-:W-:Y:S01]  /*eb70*/  IMAD.X R139, RZ, RZ, R21, P2 ;  /* 0x000000ffff8b7224 */ /* 0x000fe200010e0615 */
[----:B------:R-:W-:-:S02]  /*eb80*/  LOP3.LUT R4, R7, 0x380, RZ, 0xc0, !PT ;  /* 0x0000038007047812 */ /* 0x000fc400078ec0ff */
[----:B------:R-:W-:Y:S02]  /*eb90*/  IADD3 R17, P2, R20, 0x4000, RZ ;  /* 0x0000400014117810 */ /* 0x000fe40007f5e0ff */
[----:B------:R-:W-:Y:S02]  /*eba0*/  LOP3.LUT R12, R12, R109, RZ, 0x3c, !PT ;  /* 0x0000006d0c0c7212 */ /* 0x000fe400078e3cff */
[----:B------:R-:W-:Y:S01]  /*ebb0*/  SHF.R.U64 R8, R8, 0x3, RZ ;  /* 0x0000000308087819 */ /* 0x000fe200000012ff */
[----:B------:R-:W-:Y:S01]  /*ebc0*/  IMAD.X R135, RZ, RZ, R21, P2 ;  /* 0x000000ffff877224 */ /* 0x000fe200010e0615 */
[----:B------:R-:W-:Y:S02]  /*ebd0*/  LOP3.LUT R109, R112, 0x380, RZ, 0xc0, !PT ;  /* 0x00000380706d7812 */ /* 0x000fe400078ec0ff */
[----:B------:R-:W-:Y:S02]  /*ebe0*/  SHF.R.U64 R4, R4, 0x3, RZ ;  /* 0x0000000304047819 */ /* 0x000fe400000012ff */
[----:B------:R-:W-:-:S02]  /*ebf0*/  IADD3 R115, P4, R20, 0xc040, RZ ;  /* 0x0000c04014737810 */ /* 0x000fc40007f9e0ff */
[C---:B------:R-:W-:Y:S02]  /*ec00*/  IADD3 R111, P6, R20.reuse, 0xc000, RZ ;  /* 0x0000c000146f7810 */ /* 0x040fe40007fde0ff */
[C---:B------:R-:W-:Y:S02]  /*ec10*/  IADD3 R103, P1, R20.reuse, 0x20, RZ ;  /* 0x0000002014677810 */ /* 0x040fe40007f3e0ff */
[C---:B------:R-:W-:Y:S01]  /*ec20*/  IADD3 R110, P3, R20.reuse, 0x8020, RZ ;  /* 0x00008020146e7810 */ /* 0x040fe20007f7e0ff */
[--C-:B------:R-:W-:Y:S01]  /*ec30*/  IMAD.X R11, RZ, RZ, R21.reuse, P6 ;  /* 0x000000ffff0b7224 */ /* 0x100fe200030e0615 */
[----:B------:R-:W-:Y:S01]  /*ec40*/  LOP3.LUT R163, R20, 0x380, RZ, 0xc0, !PT ;  /* 0x0000038014a37812 */ /* 0x000fe200078ec0ff */
[--C-:B------:R-:W-:Y:S01]  /*ec50*/  IMAD.X R15, RZ, RZ, R21.reuse, P1 ;  /* 0x000000ffff0f7224 */ /* 0x100fe200008e0615 */
[----:B------:R-:W-:Y:S01]  /*ec60*/  LOP3.LUT R8, R8, R113, RZ, 0x3c, !PT ;  /* 0x0000007108087212 */ /* 0x000fe200078e3cff */
[----:B------:R-:W-:Y:S01]  /*ec70*/  IMAD.X R143, RZ, RZ, R21, P3 ;  /* 0x000000ffff8f7224 */ /* 0x000fe200018e0615 */
[----:B------:R-:W-:-:S02]  /*ec80*/  SHF.R.U64 R109, R109, 0x3, RZ ;  /* 0x000000036d6d7819 */ /* 0x000fc400000012ff */
[----:B------:R-:W-:Y:S01]  /*ec90*/  LOP3.LUT R4, R4, R7, RZ, 0x3c, !PT ;  /* 0x0000000704047212 */ /* 0x000fe200078e3cff */
[--C-:B------:R-:W-:Y:S01]  /*eca0*/  IMAD.X R7, RZ, RZ, R21.reuse, P4 ;  /* 0x000000ffff077224 */ /* 0x100fe200020e0615 */
[----:B------:R-:W-:Y:S02]  /*ecb0*/  IADD3 R113, P2, R160, 0x7000, RZ ;  /* 0x00007000a0717810 */ /* 0x000fe40007f5e0ff */
        /* <DEDUP_REMOVED lines=10> */
[----:B------:R-:W-:Y:S01]  /*ed60*/  SHF.R.U64 R163, R163, 0x3, RZ ;  /* 0x00000003a3a37819 */ /* 0x000fe200000012ff */
[--C-:B------:R-:W-:Y:S01]  /*ed70*/  IMAD.X R157, RZ, RZ, R21.reuse, P1 ;  /* 0x000000ffff9d7224 */ /* 0x100fe200008e0615 */
[----:B------:R-:W-:Y:S01]  /*ed80*/  LOP3.LUT R138, R109, R112, RZ, 0x3c, !PT ;  /* 0x000000706d8a7212 */ /* 0x000fe200078e3cff */
[----:B------:R-:W-:Y:S01]  /*ed90*/  IMAD.X R159, RZ, RZ, R21, P3 ;  /* 0x000000ffff9f7224 */ /* 0x000fe200018e0615 */
[----:B------:R-:W-:-:S02]  /*eda0*/  LOP3.LUT R112, R113, 0x380, RZ, 0xc0, !PT ;  /* 0x0000038071707812 */ /* 0x000fc400078ec0ff */
[----:B------:R-:W-:Y:S01]  /*edb0*/  LOP3.LUT R162, R163, R20, RZ, 0x3c, !PT ;  /* 0x00000014a3a27212 */ /* 0x000fe200078e3cff */
[----:B------:R-:W-:Y:S01]  /*edc0*/  IMAD.MOV.U32 R163, RZ, RZ, R21 ;  /* 0x000000ffffa37224 */ /* 0x000fe200078e0015 */
[----:B------:R-:W-:Y:S02]  /*edd0*/  LOP3.LUT R21, R110, 0x380, RZ, 0xc0, !PT ;  /* 0x000003806e157812 */ /* 0x000fe400078ec0ff */
[----:B------:R-:W-:Y:S02]  /*ede0*/  SHF.R.U64 R112, R112, 0x3, RZ ;  /* 0x0000000370707819 */ /* 0x000fe400000012ff */
[----:B------:R-:W-:Y:S02]  /*edf0*/  LOP3.LUT R20, R107, 0x380, RZ, 0xc0, !PT ;  /* 0x000003806b147812 */ /* 0x000fe400078ec0ff */
[----:B------:R-:W-:Y:S02]  /*ee00*/  SHF.R.U64 R21, R21, 0x3, RZ ;  /* 0x0000000315157819 */ /* 0x000fe400000012ff */
[----:B------:R-:W-:Y:S01]  /*ee10*/  LOP3.LUT R112, R112, R113, RZ, 0x3c, !PT ;  /* 0x0000007170707212 */ /* 0x000fe200078e3cff */
[----:B------:R-:W-:Y:S01]  /*ee20*/  IMAD.X R113, RZ, RZ, R161, P2 ;  /* 0x000000ffff717224 */ /* 0x000fe200010e06a1 */
[----:B------:R-:W-:-:S02]  /*ee30*/  IADD3 R131, P2, R160, 0xe000, RZ ;  /* 0x0000e000a0837810 */ /* 0x000fc40007f5e0ff */
[----:B------:R-:W-:Y:S02]  /*ee40*/  LOP3.LUT R14, R103, 0x380, RZ, 0xc0, !PT ;  /* 0x00000380670e7812 */ /* 0x000fe400078ec0ff */
[----:B------:R-:W-:Y:S02]  /*ee50*/  SHF.R.U64 R20, R20, 0x3, RZ ;  /* 0x0000000314147819 */ /* 0x000fe400000012ff */
[----:B------:R-:W-:Y:S02]  /*ee60*/  LOP3.LUT R142, R21, R110, RZ, 0x3c, !PT ;  /* 0x0000006e158e7212 */ /* 0x000fe400078e3cff */
[----:B------:R-:W-:Y:S02]  /*ee70*/  LOP3.LUT R21, R104, 0x380, RZ, 0xc0, !PT ;  /* 0x0000038068157812 */ /* 0x000fe400078ec0ff */
[----:B------:R-:W-:Y:S02]  /*ee80*/  LOP3.LUT R130, R131, 0x380, RZ, 0xc0, !PT ;  /* 0x0000038083827812 */ /* 0x000fe400078ec0ff */
[----:B------:R-:W-:-:S02]  /*ee90*/  SHF.R.U64 R14, R14, 0x3, RZ ;  /* 0x000000030e0e7819 */ /* 0x000fc400000012ff */
[----:B------:R-:W-:Y:S02]  /*eea0*/  LOP3.LUT R146, R20, R107, RZ, 0x3c, !PT ;  /* 0x0000006b14927212 */ /* 0x000fe400078e3cff */
[----:B------:R-:W-:Y:S02]  /*eeb0*/  LOP3.LUT R20, R105, 0x380, RZ, 0xc0, !PT ;  /* 0x0000038069147812 */ /* 0x000fe400078ec0ff */
[----:B------:R-:W-:Y:S02]  /*eec0*/  SHF.R.U64 R21, R21, 0x3, RZ ;  /* 0x0000000315157819 */ /* 0x000fe400000012ff */
[----:B------:R-:W-:Y:S02]  /*eed0*/  SHF.R.U64 R130, R130, 0x3, RZ ;  /* 0x0000000382827819 */ /* 0x000fe400000012ff */
[----:B------:R-:W-:Y:S02]  /*eee0*/  LOP3.LUT R14, R14, R103, RZ, 0x3c, !PT ;  /* 0x000000670e0e7212 */ /* 0x000fe400078e3cff */
[----:B------:R-:W-:-:S02]  /*eef0*/  LOP3.LUT R103, R106, 0x380, RZ, 0xc0, !PT ;  /* 0x000003806a677812 */ /* 0x000fc400078ec0ff */
[----:B------:R-:W-:Y:S02]  /*ef00*/  SHF.R.U64 R20, R20, 0x3, RZ ;  /* 0x0000000314147819 */ /* 0x000fe400000012ff */
[----:B------:R-:W-:Y:S02]  /*ef10*/  LOP3.LUT R156, R21, R104, RZ, 0x3c, !PT ;  /* 0x00000068159c7212 */ /* 0x000fe400078e3cff */
[----:B------:R-:W-:Y:S02]  /*ef20*/  IADD3 R21, P3, R160, 0x1000, RZ ;  /* 0x00001000a0157810 */ /* 0x000fe40007f7e0ff */
[----:B------:R-:W-:Y:S01]  /*ef30*/  LOP3.LUT R130, R130, R131, RZ, 0x3c, !PT ;  /* 0x0000008382827212 */ /* 0x000fe200078e3cff */
[----:B------:R-:W-:Y:S01]  /*ef40*/  IMAD.X R131, RZ, RZ, R161, P2 ;  /* 0x000000ffff837224 */ /* 0x000fe200010e06a1 */
[----:B------:R-:W-:Y:S02]  /*ef50*/  SHF.R.U64 R103, R103, 0x3, RZ ;  /* 0x0000000367677819 */ /* 0x000fe400000012ff */
[----:B------:R-:W-:-:S02]  /*ef60*/  LOP3.LUT R152, R20, R105, RZ, 0x3c, !PT ;  /* 0x0000006914987212 */ /* 0x000fc400078e3cff */
[----:B-1----:R-:W-:Y:S02]  /*ef70*/  ISETP.NE.AND P2, PT, R205, 0x1, PT ;  /* 0x00000001cd00780c */ /* 0x002fe40003f45270 */
[----:B------:R-:W-:Y:S02]  /*ef80*/  LOP3.LUT R10, R111, 0x380, RZ, 0xc0, !PT ;  /* 0x000003806f0a7812 */ /* 0x000fe400078ec0ff */
[----:B------:R-:W-:Y:S02]  /*ef90*/  LOP3.LUT R107, R108, 0x380, RZ, 0xc0, !PT ;  /* 0x000003806c6b7812 */ /* 0x000fe400078ec0ff */
[----:B------:R-:W-:Y:S02]  /*efa0*/  IADD3 R104, P4, R160, 0x2000, RZ ;  /* 0x00002000a0687810 */ /* 0x000fe40007f9e0ff */
[----:B------:R-:W-:Y:S02]  /*efb0*/  LOP3.LUT R105, R102, 0x380, RZ, 0xc0, !PT ;  /* 0x0000038066697812 */ /* 0x000fe400078ec0ff */
[----:B------:R-:W-:-:S02]  /*efc0*/  LOP3.LUT R20, R21, 0x380, RZ, 0xc0, !PT ;  /* 0x0000038015147812 */ /* 0x000fc400078ec0ff */
[----:B------:R-:W-:Y:S02]  /*efd0*/  LOP3.LUT R6, R115, 0x380, RZ, 0xc0, !PT ;  /* 0x0000038073067812 */ /* 0x000fe400078ec0ff */
[----:B------:R-:W-:Y:S02]  /*efe0*/  LOP3.LUT R154, R103, R106, RZ, 0x3c, !PT ;  /* 0x0000006a679a7212 */ /* 0x000fe400078e3cff */
[----:B------:R-:W-:Y:S02]  /*eff0*/  SHF.R.U64 R10, R10, 0x3, RZ ;  /* 0x000000030a0a7819 */ /* 0x000fe400000012ff */
[----:B------:R-:W-:Y:S02]  /*f000*/  SHF.R.U64 R107, R107, 0x3, RZ ;  /* 0x000000036b6b7819 */ /* 0x000fe400000012ff */
[----:B------:R-:W-:Y:S02]  /*f010*/  LOP3.LUT R106, R17, 0x380, RZ, 0xc0, !PT ;  /* 0x00000380116a7812 */ /* 0x000fe400078ec0ff */
[----:B------:R-:W-:-:S02]  /*f020*/  LOP3.LUT R103, R104, 0x380, RZ, 0xc0, !PT ;  /* 0x0000038068677812 */ /* 0x000fc400078ec0ff */
[----:B------:R-:W-:Y:S02]  /*f030*/  SHF.R.U64 R105, R105, 0x3, RZ ;  /* 0x0000000369697819 */ /* 0x000fe400000012ff */
[----:B------:R-:W-:Y:S02]  /*f040*/  SHF.R.U64 R20, R20, 0x3, RZ ;  /* 0x0000000314147819 */ /* 0x000fe400000012ff */
[----:B------:R-:W-:Y:S02]  /*f050*/  SHF.R.U64 R6, R6, 0x3, RZ ;  /* 0x0000000306067819 */ /* 0x000fe400000012ff */
[----:B------:R-:W-:Y:S02]  /*f060*/  LOP3.LUT R10, R10, R111, RZ, 0x3c, !PT ;  /* 0x0000006f0a0a7212 */ /* 0x000fe400078e3cff */
[----:B------:R-:W-:Y:S02]  /*f070*/  LOP3.LUT R150, R107, R108, RZ, 0x3c, !PT ;  /* 0x0000006c6b967212 */ /* 0x000fe400078e3cff */
[----:B------:R-:W-:-:S02]  /*f080*/  SHF.R.U64 R106, R106, 0x3, RZ ;  /* 0x000000036a6a7819 */ /* 0x000fc400000012ff */
[----:B------:R-:W-:Y:S02]  /*f090*/  SHF.R.U64 R103, R103, 0x3, RZ ;  /* 0x0000000367677819 */ /* 0x000fe400000012ff */
[----:B------:R-:W-:Y:S02]  /*f0a0*/  LOP3.LUT R158, R105, R102, RZ, 0x3c, !PT ;  /* 0x00000066699e7212 */ /* 0x000fe400078e3cff */
[----:B------:R-:W-:Y:S01]  /*f0b0*/  LOP3.LUT R20, R20, R21, RZ, 0x3c, !PT ;  /* 0x0000001514147212 */ /* 0x000fe200078e3cff */
[----:B------:R-:W-:Y:S01]  /*f0c0*/  IMAD.X R21, RZ, RZ, R161, P3 ;  /* 0x000000ffff157224 */ /* 0x000fe200018e06a1 */
[C---:B------:R-:W-:Y:S02]  /*f0d0*/  IADD3 R105, P5, R160.reuse, 0x3000, RZ ;  /* 0x00003000a0697810 */ /* 0x040fe40007fbe0ff */
[C---:B------:R-:W-:Y:S02]  /*f0e0*/  IADD3 R107, P6, R160.reuse, 0x4000, RZ ;  /* 0x00004000a06b7810 */ /* 0x040fe40007fde0ff */
[----:B------:R-:W-:-:S02]  /*f0f0*/  IADD3 R109, P0, R160, 0x5000, RZ ;  /* 0x00005000a06d7810 */ /* 0x000fc40007f1e0ff */
[----:B------:R-:W-:Y:S02]  /*f100*/  IADD3 R111, P1, R160, 0x6000, RZ ;  /* 0x00006000a06f7810 */ /* 0x000fe40007f3e0ff */
[----:B------:R-:W-:Y:S01]  /*f110*/  MOV R215, R162 ;  /* 0x000000a200d77202 */ /* 0x000fe20000000f00 */
[----:B------:R-:W-:Y:S01]  /*f120*/  BAR.SYNC.DEFER_BLOCKING 0x1, 0x100 ;  /* 0x0044000000007b1d */ /* 0x000fe20000010000 */
[----:B------:R-:W-:Y:S02]  /*f130*/  LOP3.LUT R6, R6, R115, RZ, 0x3c, !PT ;  /* 0x0000007306067212 */ /* 0x000fe400078e3cff */
[----:B------:R-:W-:Y:S02]  /*f140*/  MOV R163, R4 ;  /* 0x0000000400a37202 */ /* 0x000fe40000000f00 */
[----:B------:R-:W-:Y:S02]  /*f150*/  IADD3 R115, P3, R160, 0x8000, RZ ;  /* 0x00008000a0737810 */ /* 0x000fe40007f7e0ff */
[----:B------:R-:W-:-:S02]  /*f160*/  F2FP.BF16.F32.PACK_AB R5, R35, R34 ;  /* 0x000000222305723e */ /* 0x000fc400000010ff */
[----:B------:R-:W-:Y:S01]  /*f170*/  LOP3.LUT R134, R106, R17, RZ, 0x3c, !PT ;  /* 0x000000116a867212 */ /* 0x000fe200078e3cff */
[----:B------:R-:W0:Y:S01]  /*f180*/  @P2 LDC R34, c[0x0][0xbec] ;  /* 0x0002fb00ff222b82 */ /* 0x000e220000000800 */
[----:B------:R-:W-:Y:S01]  /*f190*/  LOP3.LUT R102, R103, R104, RZ, 0x3c, !PT ;  /* 0x0000006867667212 */ /* 0x000fe200078e3cff */
[----:B------:R-:W-:Y:S01]  /*f1a0*/  IMAD.X R103, RZ, RZ, R161, P4 ;  /* 0x000000ffff677224 */ /* 0x000fe200020e06a1 */
[----:B------:R-:W-:Y:S02]  /*f1b0*/  LOP3.LUT R104, R105, 0x380, RZ, 0xc0, !PT ;  /* 0x0000038069687812 */ /* 0x000fe400078ec0ff */
[----:B------:R-:W-:Y:S02]  /*f1c0*/  LOP3.LUT R106, R107, 0x380, RZ, 0xc0, !PT ;  /* 0x000003806b6a7812 */ /* 0x000fe400078ec0ff */
[----:B------:R-:W-:Y:S01]  /*f1d0*/  LOP3.LUT R108, R109, 0x380, RZ, 0xc0, !PT ;  /* 0x000003806d6c7812 */ /* 0x000fe200078ec0ff */
[----:B------:R-:W1:Y:S01]  /*f1e0*/  @P2 LDC R35, c[0x0][0xbf0] ;  /* 0x0002fc00ff232b82 */ /* 0x000e620000000800 */
[----:B------:R-:W-:-:S02]  /*f1f0*/  LOP3.LUT R110, R111, 0x380, RZ, 0xc0, !PT ;  /* 0x000003806f6e7812 */ /* 0x000fc400078ec0ff */
[----:B------:R-:W-:Y:S02]  /*f200*/  LOP3.LUT R114, R115, 0x380, RZ, 0xc0, !PT ;  /* 0x0000038073727812 */ /* 0x000fe400078ec0ff */
[----:B------:R-:W-:Y:S01]  /*f210*/  SHF.R.U64 R104, R104, 0x3, RZ ;  /* 0x0000000368687819 */ /* 0x000fe200000012ff */
[----:B------:R2:W-:Y:S01]  /*f220*/  STSM.16.M88.4 [R215], R24 ;  /* 0x00000018d7007844 */ /* 0x0005e20000000200 */
[----:B------:R-:W-:Y:S02]  /*f230*/  SHF.R.U64 R106, R106, 0x3, RZ ;  /* 0x000000036a6a7819 */ /* 0x000fe400000012ff */
[----:B------:R-:W-:Y:S02]  /*f240*/  SHF.R.U64 R108, R108, 0x3, RZ ;  /* 0x000000036c6c7819 */ /* 0x000fe400000012ff */
[----:B------:R-:W-:Y:S02]  /*f250*/  SHF.R.U64 R110, R110, 0x3, RZ ;  /* 0x000000036e6e7819 */ /* 0x000fe400000012ff */
[----:B------:R-:W-:-:S02]  /*f260*/  SHF.R.U64 R114, R114, 0x3, RZ ;  /* 0x0000000372727819 */ /* 0x000fc400000012ff */
        /* <DEDUP_REMOVED lines=8> */
[C---:B------:R-:W-:Y:S02]  /*f2f0*/  IADD3 R117, P4, R160.reuse, 0x9000, RZ ;  /* 0x00009000a0757810 */ /* 0x040fe40007f9e0ff */
[----:B------:R-:W-:-:S02]  /*f300*/  IADD3 R119, P5, R160, 0xa000, RZ ;  /* 0x0000a000a0777810 */ /* 0x000fc40007fbe0ff */
[----:B------:R-:W-:Y:S01]  /*f310*/  LOP3.LUT R114, R114, R115, RZ, 0x3c, !PT ;  /* 0x0000007372727212 */ /* 0x000fe200078e3cff */
[----:B------:R-:W-:Y:S01]  /*f320*/  IMAD.X R115, RZ, RZ, R161, P3 ;  /* 0x000000ffff737224 */ /* 0x000fe200018e06a1 */
[C---:B------:R-:W-:Y:S02]  /*f330*/  IADD3 R121, P6, R160.reuse, 0xb000, RZ ;  /* 0x0000b000a0797810 */ /* 0x040fe40007fde0ff */
[C---:B------:R-:W-:Y:S02]  /*f340*/  IADD3 R123, P0, R160.reuse, 0xc000, RZ ;  /* 0x0000c000a07b7810 */ /* 0x040fe40007f1e0ff */
[C---:B------:R-:W-:Y:S02]  /*f350*/  IADD3 R127, P1, R160.reuse, 0xd000, RZ ;  /* 0x0000d000a07f7810 */ /* 0x040fe40007f3e0ff */
[----:B------:R-:W-:Y:S02]  /*f360*/  IADD3 R30, P3, R160, 0xf000, RZ ;  /* 0x0000f000a01e7810 */ /* 0x000fe40007f7e0ff */
[----:B------:R-:W-:-:S02]  /*f370*/  LOP3.LUT R116, R117, 0x380, RZ, 0xc0, !PT ;  /* 0x0000038075747812 */ /* 0x000fc400078ec0ff */
[----:B------:R-:W-:Y:S01]  /*f380*/  LOP3.LUT R118, R119, 0x380, RZ, 0xc0, !PT ;  /* 0x0000038077767812 */ /* 0x000fe200078ec0ff */
[----:B------:R-:W-:Y:S01]  /*f390*/  IMAD.X R31, RZ, RZ, R161, P3 ;  /* 0x000000ffff1f7224 */ /* 0x000fe200018e06a1 */
[----:B------:R-:W-:Y:S02]  /*f3a0*/  LOP3.LUT R120, R121, 0x380, RZ, 0xc0, !PT ;  /* 0x0000038079787812 */ /* 0x000fe400078ec0ff */
[----:B------:R-:W-:Y:S02]  /*f3b0*/  LOP3.LUT R122, R123, 0x380, RZ, 0xc0, !PT ;  /* 0x000003807b7a7812 */ /* 0x000fe400078ec0ff */
[----:B------:R-:W-:Y:S02]  /*f3c0*/  LOP3.LUT R126, R127, 0x380, RZ, 0xc0, !PT ;  /* 0x000003807f7e7812 */ /* 0x000fe400078ec0ff */
[----:B------:R-:W-:Y:S02]  /*f3d0*/  LOP3.LUT R29, R160, 0x380, RZ, 0xc0, !PT ;  /* 0x00000380a01d7812 */ /* 0x000fe400078ec0ff */
[----:B------:R-:W-:-:S02]  /*f3e0*/  LOP3.LUT R17, R30, 0x380, RZ, 0xc0, !PT ;  /* 0x000003801e117812 */ /* 0x000fc400078ec0ff */
[----:B------:R-:W-:Y:S02]  /*f3f0*/  MOV R162, R6 ;  /* 0x0000000600a27202 */ /* 0x000fe40000000f00 */
[----:B------:R-:W-:Y:S02]  /*f400*/  SHF.R.U64 R116, R116, 0x3, RZ ;  /* 0x0000000374747819 */ /* 0x000fe400000012ff */
[----:B------:R-:W-:Y:S02]  /*f410*/  SHF.R.U64 R118, R118, 0x3, RZ ;  /* 0x0000000376767819 */ /* 0x000fe400000012ff */
[----:B------:R-:W-:Y:S02]  /*f420*/  SHF.R.U64 R120, R120, 0x3, RZ ;  /* 0x0000000378787819 */ /* 0x000fe400000012ff */
[----:B------:R-:W-:Y:S02]  /*f430*/  SHF.R.U64 R122, R122, 0x3, RZ ;  /* 0x000000037a7a7819 */ /* 0x000fe400000012ff */
[----:B------:R-:W-:-:S02]  /*f440*/  SHF.R.U64 R126, R126, 0x3, RZ ;  /* 0x000000037e7e7819 */ /* 0x000fc400000012ff */
[----:B------:R-:W-:Y:S02]  /*f450*/  SHF.R.U64 R29, R29, 0x3, RZ ;  /* 0x000000031d1d7819 */ /* 0x000fe400000012ff */
[----:B------:R-:W-:Y:S01]  /*f460*/  F2FP.BF16.F32.PACK_AB R6, R37, R175 ;  /* 0x000000af2506723e */ /* 0x000fe200000010ff */
[----:B------:R-:W-:Y:S01]  /*f470*/  VIADD R37, R22, UR41 ;  /* 0x0000002916257c36 */ /* 0x000fe20008000000 */
[----:B------:R-:W-:Y:S02]  /*f480*/  SHF.R.U64 R17, R17, 0x3, RZ ;  /* 0x0000000311117819 */ /* 0x000fe400000012ff */
        /* <DEDUP_REMOVED lines=11> */
[----:B------:R-:W-:Y:S01]  /*f540*/  IMAD.MOV.U32 R29, RZ, RZ, R161 ;  /* 0x000000ffff1d7224 */ /* 0x000fe200078e00a1 */
[----:B------:R-:W-:Y:S01]  /*f550*/  LOP3.LUT R30, R17, R30, RZ, 0x3c, !PT ;  /* 0x0000001e111e7212 */ /* 0x000fe200078e3cff */
[----:B0-----:R-:W-:Y:S01]  /*f560*/  @P2 IMAD.HI.U32 R34, R37, R34, RZ ;  /* 0x0000002225222227 */ /* 0x001fe200078e00ff */
[----:B------:R-:W-:-:S02]  /*f570*/  MOV R161, R8 ;  /* 0x0000000800a17202 */ /* 0x000fc40000000f00 */
[----:B------:R-:W-:Y:S02]  /*f580*/  MOV R160, R10 ;  /* 0x0000000a00a07202 */ /* 0x000fe40000000f00 */
[----:B------:R-:W-:Y:S02]  /*f590*/  MOV R214, R14 ;  /* 0x0000000e00d67202 */ /* 0x000fe40000000f00 */
[----:B------:R-:W-:Y:S01]  /*f5a0*/  F2FP.BF16.F32.PACK_AB R4, R33, R174 ;  /* 0x000000ae2104723e */ /* 0x000fe200000010ff */
[----:B------:R-:W-:Y:S01]  /*f5b0*/  IMAD.MOV.U32 R33, RZ, RZ, R37 ;  /* 0x000000ffff217224 */ /* 0x000fe200078e0025 */
[----:B------:R-:W-:Y:S02]  /*f5c0*/  F2FP.BF16.F32.PACK_AB R7, R39, R38 ;  /* 0x000000262707723e */ /* 0x000fe400000010ff */
[----:B------:R-:W-:Y:S02]  /*f5d0*/  MOV R17, R12 ;  /* 0x0000000c00117202 */ /* 0x000fe40000000f00 */
[----:B------:R-:W-:Y:S01]  /*f5e0*/  MOV R152, R152 ;  /* 0x0000009800987202 */ /* 0x000fe20000000f00 */
[----:B------:R0:W-:Y:S01]  /*f5f0*/  STSM.16.M88.4 [R214], R4 ;  /* 0x00000004d6007844 */ /* 0x0001e20000000200 */
[----:B------:R-:W-:-:S02]  /*f600*/  F2FP.BF16.F32.PACK_AB R8, R41, R177 ;  /* 0x000000b12908723e */ /* 0x000fc400000010ff */
[----:B------:R-:W-:Y:S02]  /*f610*/  F2FP.BF16.F32.PACK_AB R9, R43, R42 ;  /* 0x0000002a2b09723e */ /* 0x000fe400000010ff */
[----:B------:R-:W-:Y:S02]  /*f620*/  F2FP.BF16.F32.PACK_AB R10, R45, R178 ;  /* 0x000000b22d0a723e */ /* 0x000fe400000010ff */
[----:B------:R-:W-:Y:S02]  /*f630*/  F2FP.BF16.F32.PACK_AB R11, R47, R46 ;  /* 0x0000002e2f0b723e */ /* 0x000fe400000010ff */
[----:B------:R-:W-:Y:S02]  /*f640*/  MOV R158, R158 ;  /* 0x0000009e009e7202 */ /* 0x000fe40000000f00 */
[----:B------:R-:W-:Y:S01]  /*f650*/  F2FP.BF16.F32.PACK_AB R12, R49, R179 ;  /* 0x000000b3310c723e */ /* 0x000fe200000010ff */
[----:B------:R3:W-:Y:S01]  /*f660*/  STSM.16.M88.4 [R152], R8 ;  /* 0x0000000898007844 */ /* 0x0007e20000000200 */
[----:B------:R-:W-:-:S02]  /*f670*/  F2FP.BF16.F32.PACK_AB R13, R51, R50 ;  /* 0x00000032330d723e */ /* 0x000fc400000010ff */
[----:B------:R-:W-:Y:S02]  /*f680*/  F2FP.BF16.F32.PACK_AB R14, R53, R180 ;  /* 0x000000b4350e723e */ /* 0x000fe400000010ff */
[----:B------:R-:W-:Y:S02]  /*f690*/  F2FP.BF16.F32.PACK_AB R15, R55, R54 ;  /* 0x00000036370f723e */ /* 0x000fe400000010ff */
[----:B------:R-:W-:Y:S02]  /*f6a0*/  MOV R134, R134 ;  /* 0x0000008600867202 */ /* 0x000fe40000000f00 */
[----:B--2---:R-:W-:Y:S01]  /*f6b0*/  F2FP.BF16.F32.PACK_AB R24, R57, R181 ;  /* 0x000000b53918723e */ /* 0x004fe200000010ff */
[----:B------:R-:W-:Y:S01]  /*f6c0*/  STSM.16.M88.4 [R158], R12 ;  /* 0x0000000c9e007844 */ /* 0x000fe20000000200 */
[----:B------:R-:W-:Y:S02]  /*f6d0*/  F2FP.BF16.F32.PACK_AB R25, R59, R58 ;  /* 0x0000003a3b19723e */ /* 0x000fe400000010ff */
[----:B------:R-:W-:-:S02]  /*f6e0*/  F2FP.BF16.F32.PACK_AB R26, R61, R182 ;  /* 0x000000b63d1a723e */ /* 0x000fc400000010ff */
[----:B------:R-:W-:Y:S02]  /*f6f0*/  F2FP.BF16.F32.PACK_AB R27, R63, R62 ;  /* 0x0000003e3f1b723e */ /* 0x000fe400000010ff */
[----:B-1----:R-:W-:Y:S02]  /*f700*/  @P2 SHF.R.U32.HI R33, RZ, R35, R34 ;  /* 0x00000023ff212219 */ /* 0x002fe40000011622 */
[----:B------:R-:W-:Y:S01]  /*f710*/  MOV R156, R156 ;  /* 0x0000009c009c7202 */ /* 0x000fe20000000f00 */
[----:B------:R1:W-:Y:S01]  /*f720*/  STSM.16.M88.4 [R134], R24 ;  /* 0x0000001886007844 */ /* 0x0003e20000000200 */
[----:B0-----:R-:W-:Y:S02]  /*f730*/  F2FP.BF16.F32.PACK_AB R4, R65, R183 ;  /* 0x000000b74104723e */ /* 0x001fe400000010ff */
[----:B------:R-:W-:Y:S02]  /*f740*/  F2FP.BF16.F32.PACK_AB R5, R67, R66 ;  /* 0x000000424305723e */ /* 0x000fe400000010ff */
[----:B------:R-:W-:-:S02]  /*f750*/  F2FP.BF16.F32.PACK_AB R6, R69, R184 ;  /* 0x000000b84506723e */ /* 0x000fc400000010ff */
[----:B------:R-:W-:Y:S02]  /*f760*/  F2FP.BF16.F32.PACK_AB R7, R71, R70 ;  /* 0x000000464707723e */ /* 0x000fe400000010ff */
[----:B------:R-:W-:Y:S02]  /*f770*/  MOV R154, R154 ;  /* 0x0000009a009a7202 */ /* 0x000fe40000000f00 */
[----:B---3--:R-:W-:Y:S01]  /*f780*/  F2FP.BF16.F32.PACK_AB R8, R73, R185 ;  /* 0x000000b94908723e */ /* 0x008fe200000010ff */
[----:B------:R-:W-:Y:S01]  /*f790*/  STSM.16.M88.4 [R156], R4 ;  /* 0x000000049c007844 */ /* 0x000fe20000000200 */
[----:B------:R-:W-:Y:S02]  /*f7a0*/  F2FP.BF16.F32.PACK_AB R9, R75, R74 ;  /* 0x0000004a4b09723e */ /* 0x000fe400000010ff */
[----:B------:R-:W-:Y:S01]  /*f7b0*/  F2FP.BF16.F32.PACK_AB R10, R77, R186 ;  /* 0x000000ba4d0a723e */ /* 0x000fe200000010ff */
[----:B-1----:R-:W-:Y:S01]  /*f7c0*/  IMAD.MOV R24, RZ, RZ, -R33 ;  /* 0x000000ffff187224 */ /* 0x002fe200078e0a21 */
[----:B------:R-:W-:-:S02]  /*f7d0*/  F2FP.BF16.F32.PACK_AB R11, R79, R78 ;  /* 0x0000004e4f0b723e */ /* 0x000fc400000010ff */
[----:B------:R-:W-:Y:S01]  /*f7e0*/  MOV R150, R150 ;  /* 0x0000009600967202 */ /* 0x000fe20000000f00 */
[----:B------:R-:W-:Y:S01]  /*f7f0*/  IMAD R35, R205, R24, R37 ;  /* 0x00000018cd237224 */ /* 0x000fe200078e0225 */
[----:B------:R-:W-:Y:S01]  /*f800*/  F2FP.BF16.F32.PACK_AB R12, R81, R187 ;  /* 0x000000bb510c723e */ /* 0x000fe200000010ff */
[----:B------:R0:W-:Y:S01]  /*f810*/  STSM.16.M88.4 [R154], R8 ;  /* 0x000000089a007844 */ /* 0x0001e20000000200 */
[----:B------:R-:W-:Y:S02]  /*f820*/  F2FP.BF16.F32.PACK_AB R13, R83, R82 ;  /* 0x00000052530d723e */ /* 0x000fe400000010ff */
[----:B------:R-:W-:Y:S02]  /*f830*/  F2FP.BF16.F32.PACK_AB R14, R85, R188 ;  /* 0x000000bc550e723e */ /* 0x000fe400000010ff */
[----:B------:R-:W-:Y:S02]  /*f840*/  F2FP.BF16.F32.PACK_AB R15, R87, R86 ;  /* 0x00000056570f723e */ /* 0x000fe400000010ff */
[----:B------:R-:W-:-:S02]  /*f850*/  MOV R146, R146 ;  /* 0x0000009200927202 */ /* 0x000fc40000000f00 */
[----:B------:R-:W-:Y:S01]  /*f860*/  F2FP.BF16.F32.PACK_AB R24, R89, R189 ;  /* 0x000000bd5918723e */ /* 0x000fe200000010ff */
[----:B------:R1:W-:Y:S01]  /*f870*/  STSM.16.M88.4 [R150], R12 ;  /* 0x0000000c96007844 */ /* 0x0003e20000000200 */
[----:B------:R-:W-:Y:S02]  /*f880*/  F2FP.BF16.F32.PACK_AB R25, R91, R90 ;  /* 0x0000005a5b19723e */ /* 0x000fe400000010ff */
[----:B------:R-:W-:Y:S02]  /*f890*/  F2FP.BF16.F32.PACK_AB R26, R93, R190 ;  /* 0x000000be5d1a723e */ /* 0x000fe400000010ff */
[----:B------:R-:W-:Y:S01]  /*f8a0*/  F2FP.BF16.F32.PACK_AB R27, R95, R94 ;  /* 0x0000005e5f1b723e */ /* 0x000fe200000010ff */
[----:B0-----:R-:W-:Y:S01]  /*f8b0*/  IMAD.U32 R10, RZ, RZ, UR5 ;  /* 0x00000005ff0a7e24 */ /* 0x001fe2000f8e00ff */
[----:B------:R-:W-:Y:S01]  /*f8c0*/  SHF.R.S32.HI R9, RZ, 0x1f, R33 ;  /* 0x0000001fff097819 */ /* 0x000fe20000011421 */
[----:B------:R-:W-:Y:S01]  /*f8d0*/  ULDC UR5, c[0x0][0xa88] ;  /* 0x0002a20000057ab9 */ /* 0x000fe20000000800 */
[----:B------:R-:W-:Y:S01]  /*f8e0*/  SHF.R.S32.HI R8, RZ, 0x1f, R35 ;  /* 0x0000001fff087819 */ /* 0x000fe20000011423 */
[----:B------:R0:W-:Y:S01]  /*f8f0*/  STSM.16.M88.4 [R146], R24 ;  /* 0x0000001892007844 */ /* 0x0001e20000000200 */
[----:B------:R-:W-:-:S02]  /*f900*/  MOV R142, R142 ;  /* 0x0000008e008e7202 */ /* 0x000fc40000000f00 */
[----:B------:R-:W-:Y:S02]  /*f910*/  F2FP.BF16.F32.PACK_AB R4, R97, R191 ;  /* 0x000000bf6104723e */ /* 0x000fe400000010ff */
[----:B------:R-:W-:Y:S01]  /*f920*/  F2FP.BF16.F32.PACK_AB R5, R99, R98 ;  /* 0x000000626305723e */ /* 0x000fe200000010ff */
[----:B-1----:R-:W-:Y:S01]  /*f930*/  VIADD R15, R207, UR41 ;  /* 0x00000029cf0f7c36 */ /* 0x002fe20008000000 */
[----:B------:R-:W-:Y:S02]  /*f940*/  IADD3 R12, P0, R33, UR6, RZ ;  /* 0x00000006210c7c10 */ /* 0x000fe4000ff1e0ff */
[----:B------:R-:W-:Y:S02]  /*f950*/  F2FP.BF16.F32.PACK_AB R6, R101, R192 ;  /* 0x000000c06506723e */ /* 0x000fe400000010ff */
[----:B------:R-:W-:Y:S01]  /*f960*/  IADD3.X R13, R9, UR7, R10, P0, !PT ;  /* 0x00000007090d7c10 */ /* 0x000fe200087fe40a */
[----:B------:R-:W-:Y:S01]  /*f970*/  ULDC.64 UR6, c[0x0][0xb88] ;  /* 0x0002e20000067ab9 */ /* 0x000fe20000000a00 */
[----:B------:R-:W-:Y:S01]  /*f980*/  F2FP.BF16.F32.PACK_AB R7, R36, R32 ;  /* 0x000000202407723e */ /* 0x000fe200000010ff */
[----:B------:R-:W-:Y:S01]  /*f990*/  IMAD R8, R8, UR6, RZ ;  /* 0x0000000608087c24 */ /* 0x000fe2000f8e02ff */
[----:B------:R-:W-:Y:S01]  /*f9a0*/  F2FP.BF16.F32.PACK_AB R11, R52, R48 ;  /* 0x00000030340b723e */ /* 0x000fe200000010ff */
[C---:B------:R-:W-:Y:S01]  /*f9b0*/  IMAD.WIDE.U32 R12, R35.reuse, UR6, R12 ;  /* 0x00000006230c7c25 */ /* 0x040fe2000f8e000c */
[----:B------:R-:W-:Y:S01]  /*f9c0*/  LOP3.LUT P0, RZ, R204, 0x3, RZ, 0xc0, !PT ;  /* 0x00000003ccff7812 */ /* 0x000fe2000780c0ff */
[----:B------:R1:W-:Y:S01]  /*f9d0*/  STSM.16.M88.4 [R142], R4 ;  /* 0x000000048e007844 */ /* 0x0003e20000000200 */
[----:B------:R-:W-:Y:S01]  /*f9e0*/  MOV R138, R138 ;  /* 0x0000008a008a7202 */ /* 0x000fe20000000f00 */
[----:B------:R-:W-:Y:S01]  /*f9f0*/  IMAD R35, R35, UR7, R8 ;  /* 0x0000000723237c24 */ /* 0x000fe2000f8e0208 */
[----:B------:R-:W-:Y:S01]  /*fa00*/  ULDC.64 UR6, c[0x0][0xb50] ;  /* 0x0002d40000067ab9 */ /* 0x000fe20000000a00 */
[----:B------:R-:W-:Y:S01]  /*fa10*/  IMAD R52, R205, UR5, RZ ;  /* 0x00000005cd347c24 */ /* 0x000fe2000f8e02ff */
[----:B------:R-:W-:-:S02]  /*fa20*/  F2FP.BF16.F32.PACK_AB R8, R169, R193 ;  /* 0x000000c1a908723e */ /* 0x000fc400000010ff */
[----:B------:R-:W-:Y:S02]  /*fa30*/  F2FP.BF16.F32.PACK_AB R9, R44, R40 ;  /* 0x000000282c09723e */ /* 0x000fe400000010ff */
[----:B------:R-:W-:Y:S02]  /*fa40*/  F2FP.BF16.F32.PACK_AB R10, R170, R194 ;  /* 0x000000c2aa0a723e */ /* 0x000fe400000010ff */
[----:B0-----:R-:W-:Y:S02]  /*fa50*/  LEA R24, P3, R12, UR6, 0x2 ;  /* 0x000000060c187c11 */ /* 0x001fe4000f8610ff */
[----:B------:R-:W-:Y:S01]  /*fa60*/  ISETP.GE.OR P1, PT, R15, R52, P0 ;  /* 0x000000340f00720c */ /* 0x000fe20000726670 */
[----:B------:R0:W-:Y:S01]  /*fa70*/  STSM.16.M88.4 [R138], R8 ;  /* 0x000000088a007844 */ /* 0x0001e20000000200 */
[----:B------:R-:W-:Y:S01]  /*fa80*/  F2FP.BF16.F32.PACK_AB R14, R133, R132 ;  /* 0x00000084850e723e */ /* 0x000fe200000010ff */
[----:B-1----:R-:W-:Y:S01]  /*fa90*/  VIADD R5, R15, 0x8 ;  /* 0x000000080f057836 */ /* 0x002fe20000000000 */
[----:B------:R-:W-:Y:S01]  /*faa0*/  F2FP.BF16.F32.PACK_AB R4, R171, R195 ;  /* 0x000000c3ab04723e */ /* 0x000fe200000010ff */
[----:B------:R-:W-:Y:S01]  /*fab0*/  IMAD.IADD R7, R13, 0x1, R35 ;  /* 0x000000010d077824 */ /* 0x000fe200078e0223 */
[----:B------:R-:W-:Y:S01]  /*fac0*/  F2FP.BF16.F32.PACK_AB R6, R172, R196 ;  /* 0x000000c4ac06723e */ /* 0x000fe200000010ff */
[----:B------:R-:W-:Y:S01]  /*fad0*/  SHFL.IDX PT, R44, R24, RZ, 0x1c1f ;  /* 0x001c1fff182c7589 */ /* 0x000fe200000e0000 */
[----:B------:R-:W-:-:S02]  /*fae0*/  ISETP.GE.OR P0, PT, R5, R52, P0 ;  /* 0x000000340500720c */ /* 0x000fc40000706670 */
[----:B------:R-:W-:Y:S01]  /*faf0*/  LEA.HI.X R25, R12, UR7, R7, 0x2, P3 ;  /* 0x000000070c197c11 */ /* 0x000fe200098f1407 */
[----:B------:R-:W-:Y:S01]  /*fb00*/  SHFL.IDX PT, R46, R24, 0x1, 0x1c1f ;  /* 0x003c1f00182e7f89 */ /* 0x000fe200000e0000 */
[----:B------:R-:W-:Y:S02]  /*fb10*/  F2FP.BF16.F32.PACK_AB R5, R60, R56 ;  /* 0x000000383c05723e */ /* 0x000fe400000010ff */
[----:B------:R-:W-:Y:S01]  /*fb20*/  F2FP.BF16.F32.PACK_AB R7, R68, R64 ;  /* 0x000000404407723e */ /* 0x000fe200000010ff */
[----:B------:R-:W1:Y:S01]  /*fb30*/  SHFL.IDX PT, R45, R25, RZ, 0x1c1f ;  /* 0x001c1fff192d7589 */ /* 0x000e6200000e0000 */
[----:B------:R-:W-:Y:S02]  /*fb40*/  F2FP.BF16.F32.PACK_AB R12, R129, R199 ;  /* 0x000000c7810c723e */ /* 0x000fe400000010ff */
[----:B0-----:R-:W-:Y:S01]  /*fb50*/  F2FP.BF16.F32.PACK_AB R8, R173, R197 ;  /* 0x000000c5ad08723e */ /* 0x001fe200000010ff */
[----:B------:R-:W-:Y:S01]  /*fb60*/  STSM.16.M88.4 [R17], R4 ;  /* 0x0000000411007844 */ /* 0x000fe20000000200 */
[----:B------:R-:W-:-:S02]  /*fb70*/  F2FP.BF16.F32.PACK_AB R9, R76, R72 ;  /* 0x000000484c09723e */ /* 0x000fc400000010ff */
[----:B------:R-:W-:Y:S01]  /*fb80*/  F2FP.BF16.F32.PACK_AB R10, R125, R198 ;  /* 0x000000c67d0a723e */ /* 0x000fe200000010ff */
[----:B------:R-:W0:Y:S01]  /*fb90*/  SHFL.IDX PT, R47, R25, 0x1, 0x1c1f ;  /* 0x003c1f00192f7f89 */ /* 0x000e2200000e0000 */
[----:B------:R-:W-:Y:S02]  /*fba0*/  F2FP.BF16.F32.PACK_AB R11, R84, R80 ;  /* 0x00000050540b723e */ /* 0x000fe400000010ff */
[----:B------:R-:W-:Y:S02]  /*fbb0*/  F2FP.BF16.F32.PACK_AB R13, R92, R88 ;  /* 0x000000585c0d723e */ /* 0x000fe400000010ff */
[----:B------:R-:W-:Y:S01]  /*fbc0*/  F2FP.BF16.F32.PACK_AB R15, R100, R96 ;  /* 0x00000060640f723e */ /* 0x000fe200000010ff */
[----:B------:R-:W-:Y:S01]  /*fbd0*/  STSM.16.M88.4 [R160], R8 ;  /* 0x00000008a0007844 */ /* 0x000fe20000000200 */
[----:B------:R-:W-:Y:S02]  /*fbe0*/  F2FP.BF16.F32.PACK_AB R138, R141, R140 ;  /* 0x0000008c8d8a723e */ /* 0x000fe400000010ff */
[----:B------:R-:W-:Y:S01]  /*fbf0*/  F2FP.BF16.F32.PACK_AB R139, R165, R164 ;  /* 0x000000a4a58b723e */ /* 0x000fe200000010ff */
[----:B------:R-:W-:Y:S01]  /*fc00*/  STSM.16.M88.4 [R161], R12 ;  /* 0x0000000ca1007844 */ /* 0x000fe20000000200 */
[----:B------:R-:W-:-:S02]  /*fc10*/  F2FP.BF16.F32.PACK_AB R146, R149, R148 ;  /* 0x000000949592723e */ /* 0x000fc400000010ff */
[----:B------:R-:W-:Y:S01]  /*fc20*/  F2FP.BF16.F32.PACK_AB R147, R0, R168 ;  /* 0x000000a80093723e */ /* 0x000fe200000010ff */
[----:B------:R-:W-:Y:S04]  /*fc30*/  STSM.16.M88.4 [R162], R136 ;  /* 0x00000088a2007844 */ /* 0x000fe80000000200 */
[----:B------:R-:W-:Y:S01]  /*fc40*/  STSM.16.M88.4 [R163], R144 ;  /* 0x00000090a3007844 */ /* 0x000fe20000000200 */
[----:B------:R-:W-:Y:S01]  /*fc50*/  BAR.SYNC.DEFER_BLOCKING 0x1, 0x100 ;  /* 0x0044000000007b1d */ /* 0x000fe20000010000 */
[----:B------:R-:W-:Y:S01]  /*fc60*/  IMAD R0, R202, 0x20, R203 ;  /* 0x00000020ca007824 */ /* 0x000fe200078e02cb */
[----:B------:R-:W-:-:S04]  /*fc70*/  UIMAD UR5, UR10, UR8, URZ ;  /* 0x000000080a0572a4 */ /* 0x000fc8000f8e023f */
[----:B-1----:R1:W-:Y:S01]  /*fc80*/  @!P1 ST.E desc[UR46][R44.64], R3 ;  /* 0x000000032c009985 */ /* 0x0023e2000c10192e */
[----:B------:R-:W-:Y:S01]  /*fc90*/  UIMAD.WIDE.U32 UR6, UR43, UR8, URZ ;  /* 0x000000082b0672a5 */ /* 0x000fe2000f8e003f */
[----:B------:R-:W-:Y:S02]  /*fca0*/  ULDC.64 UR10, c[0x0][0xaf0] ;  /* 0x0002bc00000a7ab9 */ /* 0x000fe40000000a00 */
[----:B0-----:R0:W-:Y:S01]  /*fcb0*/  @!P0 ST.E desc[UR46][R46.64], R2 ;  /* 0x000000022e008985 */ /* 0x0011e2000c10192e */
[----:B------:R-:W-:-:S03]  /*fcc0*/  UIMAD UR5, UR43, UR9, UR5 ;  /* 0x000000092b0572a4 */ /* 0x000fc6000f8e0205 */
[----:B------:R2:W5:Y:S01]  /*fcd0*/  LD.E.128 R32, desc[UR46][R20.64] ;  /* 0x0000002e14207980 */ /* 0x000562000c101d00 */
[----:B-1----:R-:W1:Y:S01]  /*fce0*/  @P2 LDC R3, c[0x0][0xbf0] ;  /* 0x0002fc00ff032b82 */ /* 0x002e620000000800 */
[----:B------:R-:W-:Y:S02]  /*fcf0*/  UIMAD UR8, UR12, UR10, URZ ;  /* 0x0000000a0c0872a4 */ /* 0x000fe4000f8e023f */
[----:B------:R3:W5:Y:S05]  /*fd00*/  LD.E.128 R24, desc[UR46][R28.64] ;  /* 0x0000002e1c187980 */ /* 0x00076a000c101d00 */
[----:B0-----:R-:W0:Y:S01]  /*fd10*/  @P2 LDC R2, c[0x0][0xbec] ;  /* 0x0002fb00ff022b82 */ /* 0x001e220000000800 */
[----:B--2---:R-:W-:Y:S01]  /*fd20*/  VIADD R21, R0, UR41 ;  /* 0x0000002900157c36 */ /* 0x004fe20008000000 */
[----:B------:R-:W-:Y:S01]  /*fd30*/  UIADD3 UR7, UR7, UR5, URZ ;  /* 0x0000000507077290 */ /* 0x000fe2000fffe03f */
[----:B------:R-:W5:Y:S01]  /*fd40*/  LD.E.128 R100, desc[UR46][R102.64] ;  /* 0x0000002e66647980 */ /* 0x000f62000c101d00 */
[----:B------:R-:W-:Y:S01]  /*fd50*/  UIMAD UR5, UR42, UR11, UR8 ;  /* 0x0000000b2a0572a4 */ /* 0x000fe2000f8e0208 */
[----:B------:R-:W-:Y:S01]  /*fd60*/  IMAD.MOV.U32 R17, RZ, RZ, R21 ;  /* 0x000000ffff117224 */ /* 0x000fe200078e0015 */
[----:B------:R-:W-:Y:S01]  /*fd70*/  UIMAD.WIDE.U32 UR42, UR42, UR10, UR6 ;  /* 0x0000000a2a2a72a5 */ /* 0x000fe2000f8e0006 */
[----:B------:R3:W5:Y:S02]  /*fd80*/  LD.E.128 R4, desc[UR46][R104.64] ;  /* 0x0000002e68047980 */ /* 0x000764000c101d00 */
[----:B------:R-:W-:Y:S01]  /*fd90*/  ULDC.64 UR6, c[0x0][0xae0] ;  /* 0x0002b80000067ab9 */ /* 0x000fe20000000a00 */
[----:B------:R-:W-:Y:S01]  /*fda0*/  UIADD3 UR5, UR43, UR5, URZ ;  /* 0x000000052b057290 */ /* 0x000fe2000fffe03f */
[----:B------:R3:W5:Y:S04]  /*fdb0*/  LD.E.128 R8, desc[UR46][R106.64] ;  /* 0x0000002e6a087980 */ /* 0x000768000c101d00 */
[----:B------:R3:W5:Y:S04]  /*fdc0*/  LD.E.128 R12, desc[UR46][R108.64] ;  /* 0x0000002e6c0c7980 */ /* 0x000768000c101d00 */
[----:B------:R3:W5:Y:S04]  /*fdd0*/  LD.E.128 R36, desc[UR46][R110.64] ;  /* 0x0000002e6e247980 */ /* 0x000768000c101d00 */
[----:B------:R3:W5:Y:S01]  /*fde0*/  LD.E.128 R40, desc[UR46][R112.64] ;  /* 0x0000002e70287980 */ /* 0x000762000c101d00 */
[----:B0-----:R-:W-:-:S03]  /*fdf0*/  @P2 IMAD.HI.U32 R0, R21, R2, RZ ;  /* 0x0000000215002227 */ /* 0x001fc600078e00ff */
[----:B------:R3:W5:Y:S02]  /*fe00*/  LD.E.128 R60, desc[UR46][R114.64] ;  /* 0x0000002e723c7980 */ /* 0x000764000c101d00 */
[----:B-1----:R-:W-:Y:S02]  /*fe10*/  @P2 SHF.R.U32.HI R17, RZ, R3, R0 ;  /* 0x00000003ff112219 */ /* 0x002fe40000011600 */
[----:B------:R3:W5:Y:S02]  /*fe20*/  LD.E.128 R56, desc[UR46][R116.64] ;  /* 0x0000002e74387980 */ /* 0x000764000c101d00 */
[--C-:B------:R-:W-:Y:S01]  /*fe30*/  SHF.R.S32.HI R0, RZ, 0x1f, R17.reuse ;  /* 0x0000001fff007819 */ /* 0x100fe20000011411 */
[----:B------:R-:W-:Y:S01]  /*fe40*/  IMAD.MOV R20, RZ, RZ, -R17 ;  /* 0x000000ffff147224 */ /* 0x000fe200078e0a11 */
[----:B------:R3:W5:Y:S01]  /*fe50*/  LD.E.128 R44, desc[UR46][R118.64] ;  /* 0x0000002e762c7980 */ /* 0x000762000c101d00 */
[----:B------:R-:W-:Y:S02]  /*fe60*/  IMAD.U32 R3, RZ, RZ, UR43 ;  /* 0x0000002bff037e24 */ /* 0x000fe4000f8e00ff */
[----:B------:R-:W-:Y:S01]  /*fe70*/  IMAD R0, R0, UR6, RZ ;  /* 0x0000000600007c24 */ /* 0x000fe2000f8e02ff */
[----:B------:R3:W5:Y:S01]  /*fe80*/  LD.E.128 R48, desc[UR46][R120.64] ;  /* 0x0000002e78307980 */ /* 0x000762000c101d00 */
[----:B------:R-:W-:-:S02]  /*fe90*/  IMAD R205, R205, R20, R21 ;  /* 0x00000014cdcd7224 */ /* 0x000fc400078e0215 */
[----:B------:R-:W-:Y:S01]  /*fea0*/  IMAD.U32 R2, RZ, RZ, UR42 ;  /* 0x0000002aff027e24 */ /* 0x000fe2000f8e00ff */
[----:B------:R3:W5:Y:S01]  /*feb0*/  LD.E.128 R64, desc[UR46][R122.64] ;  /* 0x0000002e7a407980 */ /* 0x000762000c101d00 */
[----:B------:R-:W-:Y:S02]  /*fec0*/  IMAD.U32 R3, RZ, RZ, UR5 ;  /* 0x00000005ff037e24 */ /* 0x000fe4000f8e00ff */
[----:B------:R-:W-:Y:S01]  /*fed0*/  IMAD R21, R17, UR7, R0 ;  /* 0x0000000711157c24 */ /* 0x000fe2000f8e0200 */
[----:B------:R-:W5:Y:S01]  /*fee0*/  LD.E.128 R124, desc[UR46][R126.64] ;  /* 0x0000002e7e7c7980 */ /* 0x000f62000c101d00 */
[----:B------:R-:W-:-:S03]  /*fef0*/  SHF.R.S32.HI R0, RZ, 0x1f, R205 ;  /* 0x0000001fff007819 */ /* 0x000fc600000114cd */
[----:B------:R-:W5:Y:S01]  /*ff00*/  LD.E.128 R128, desc[UR46][R130.64] ;  /* 0x0000002e82807980 */ /* 0x000f62000c101d00 */
[----:B------:R-:W-:Y:S01]  /*ff10*/  IMAD.WIDE.U32 R2, R17, UR6, R2 ;  /* 0x0000000611027c25 */ /* 0x000fe2000f8e0002 */
[----:B------:R-:W-:Y:S02]  /*ff20*/  ULDC.64 UR6, c[0x0][0xad8] ;  /* 0x0002b60000067ab9 */ /* 0x000fe40000000a00 */
[----:B------:R-:W5:Y:S01]  /*ff30*/  LD.E.128 R28, desc[UR46][R30.64] ;  /* 0x0000002e1e1c7980 */ /* 0x000f62000c101d00 */
[----:B------:R-:W-:Y:S01]  /*ff40*/  VIADD R53, R203, UR41 ;  /* 0x00000029cb357c36 */ /* 0x000fe20008000000 */
        /* <DEDUP_REMOVED lines=11> */
[-C--:B------:R-:W-:Y:S01]  /*10000*/  ISETP.GE.AND P1, PT, R17, R52.reuse, PT ;  /* 0x000000341100720c */ /* 0x080fe20003f26270 */
[----:B------:R-:W-:Y:S01]  /*10010*/  ULDC.64 UR6, c[0x0][0xa80] ;  /* 0x0002a00000067ab9 */ /* 0x000fe20000000a00 */
[C---:B------:R-:W-:Y:S01]  /*10020*/  ISETP.GE.AND P2, PT, R53.reuse, R52, PT ;  /* 0x000000343500720c */ /* 0x040fe20003f46270 */
[----:B------:R-:W-:Y:S01]  /*10030*/  VIADD R17, R53, 0x40 ;  /* 0x0000004035117836 */ /* 0x000fe20000000000 */
[----:B------:R-:W-:Y:S01]  /*10040*/  LEA R0, P3, R2, UR6, 0x1 ;  /* 0x0000000602007c11 */ /* 0x000fe2000f8608ff */
[----:B------:R-:W-:-:S02]  /*10050*/  IMAD.IADD R3, R3, 0x1, R21 ;  /* 0x0000000103037824 */ /* 0x000fc400078e0215 */
[----:B------:R-:W-:Y:S01]  /*10060*/  VIADD R176, R176, 0x22820 ;  /* 0x00022820b0b07836 */ /* 0x000fe20000000000 */
[----:B------:R-:W-:Y:S02]  /*10070*/  ISETP.GE.AND P0, PT, R17, R52, PT ;  /* 0x000000341100720c */ /* 0x000fe40003f06270 */
[----:B------:R-:W-:Y:S02]  /*10080*/  LEA.HI.X R17, R2, UR7, R3, 0x1, P3 ;  /* 0x0000000702117c11 */ /* 0x000fe400098f0c03 */
[----:B------:R-:W-:Y:S01]  /*10090*/  PRMT R176, RZ, 0x654, R176 ;  /* 0x00000654ffb07816 */ /* 0x000fe200000000b0 */
[----:B0-----:R3:W0:Y:S01]  /*100a0*/  SHFL.IDX PT, R68, R0, RZ, 0x181f ;  /* 0x00181fff00447589 */ /* 0x00162200000e0000 */
[----:B------:R-:W-:Y:S02]  /*100b0*/  BSSY B1, `(.L_x_1961) ;  /* 0x0000015000017945 */ /* 0x000fe40003800000 */
[----:B------:R3:W-:Y:S01]  /*100c0*/  SYNCS.ARRIVE.TRANS64.RED.A1T0 RZ, [R176+URZ], RZ ;  /* 0x000000ffb0ff79a7 */ /* 0x0007e2000810043f */
[----:B------:R3:W1:Y:S01]  /*100d0*/  SHFL.IDX PT, R70, R17, RZ, 0x181f ;  /* 0x00181fff11467589 */ /* 0x00066200000e0000 */
[----:B------:R-:W-:Y:S05]  /*100e0*/  @P2 BRA `(.L_x_1962) ;  /* 0x0000000000442947 */ /* 0x000fea0003800000 */
[----:B------:R-:W-:Y:S02]  /*100f0*/  ULDC UR5, c[0x0][0xac8] ;  /* 0x0002b20000057ab9 */ /* 0x000fe40000000800 */
[----:B------:R-:W-:Y:S02]  /*10100*/  ISETP.GE.AND P5, PT, R19, UR5, PT ;  /* 0x0000000513007c0c */ /* 0x000fe4000bfa6270 */
[----:B------:R-:W-:Y:S02]  /*10110*/  ISETP.GE.AND P4, PT, R200, UR5, PT ;  /* 0x00000005c8007c0c */ /* 0x000fe4000bf86270 */
[----:B------:R-:W-:Y:S02]  /*10120*/  ISETP.GE.AND P3, PT, R23, UR5, PT ;  /* 0x0000000517007c0c */ /* 0x000fe4000bf66270 */
[----:B------:R-:W-:-:S07]  /*10130*/  ISETP.GE.AND P2, PT, R201, UR5, PT ;  /* 0x00000005c9007c0c */ /* 0x000fce000bf46270 */
[----:B0-----:R-:W-:-:S04]  /*10140*/  @!P5 LEA R2, P6, R19, R68, 0x1 ;  /* 0x000000441302d211 */ /* 0x001fc800078c08ff */
[----:B-1----:R-:W-:Y:S02]  /*10150*/  @!P5 LEA.HI.X R3, R19, R70, R212, 0x1, P6 ;  /* 0x000000461303d211 */ /* 0x002fe400030f0cd4 */
        /* <DEDUP_REMOVED lines=10> */
.L_x_1962:
[----:B------:R-:W-:Y:S05]  /*10200*/  BSYNC B1 ;  /* 0x0000000000017941 */ /* 0x000fea0003800000 */
.L_x_1961:
[----:B--2--5:R2:W4:Y:S01]  /*10210*/  SHFL.IDX PT, R24, R17, 0x1, 0x181f ;  /* 0x00381f0011187f89 */ /* 0x02452200000e0000 */
        /* <DEDUP_REMOVED lines=9> */
[C---:B------:R-:W-:Y:S02]  /*102b0*/  @!P3 LEA R8, P5, R200.reuse, R20, 0x1 ;  /* 0x00000014c808b211 */ /* 0x040fe400078a08ff */
        /* <DEDUP_REMOVED lines=10> */
.L_x_1964:
[----:B------:R-:W-:Y:S05]  /*10360*/  BSYNC B1 ;  /* 0x0000000000017941 */ /* 0x000fea0003800000 */
.L_x_1963:
        /* <DEDUP_REMOVED lines=11> */
[----:B------:R-:W-:Y:S02]  /*10420*/  @!P1 LEA R10, P4, R23, R12, 0x1 ;  /* 0x0000000c170a9211 */ /* 0x000fe400078808ff */
[----:B------:R-:W-:Y:S02]  /*10430*/  @!P3 LEA.HI.X R3, R19, R14, R212, 0x1, P6 ;  /* 0x0000000e1303b211 */ /* 0x000fe400030f0cd4 */
        /* <DEDUP_REMOVED lines=8> */
.L_x_1966:
[----:B------:R-:W-:Y:S05]  /*104c0*/  BSYNC B1 ;  /* 0x0000000000017941 */ /* 0x000fea0003800000 */
.L_x_1965:
[----:B0-----:R-:W-:Y:S01]  /*104d0*/  VIADD R3, R53, 0x60 ;  /* 0x0000006035037836 */ /* 0x001fe20000000000 */
[----:B------:R0:W0:Y:S04]  /*104e0*/  SHFL.IDX PT, R12, R17, 0x3, 0x181f ;  /* 0x00781f00110c7f89 */ /* 0x00002800000e0000 */
[----:B------:R-:W-:Y:S01]  /*104f0*/  ISETP.GE.AND P0, PT, R3, R52, PT ;  /* 0x000000340300720c */ /* 0x000fe20003f06270 */
[----:B--23--:R-:W2:-:S12]  /*10500*/  SHFL.IDX PT, R0, R0, 0x3, 0x181f ;  /* 0x00781f0000007f89 */ /* 0x00ce9800000e0000 */
[----:B------:R-:W-:Y:S05]  /*10510*/  @P0 BRA `(.L_x_1967) ;  /* 0x0000000c00200947 */ /* 0x000fea0003800000 */
[----:B------:R-:W-:Y:S02]  /*10520*/  ULDC UR5, c[0x0][0xac8] ;  /* 0x0002b20000057ab9 */ /* 0x000fe40000000800 */
[----:B------:R-:W-:Y:S02]  /*10530*/  ISETP.GE.AND P3, PT, R19, UR5, PT ;  /* 0x0000000513007c0c */ /* 0x000fe4000bf66270 */
[----:B------:R-:W-:Y:S02]  /*10540*/  ISETP.GE.AND P4, PT, R200, UR5, PT ;  /* 0x00000005c8007c0c */ /* 0x000fe4000bf86270 */
[----:B------:R-:W-:-:S09]  /*10550*/  ISETP.GE.AND P5, PT, R23, UR5, PT ;  /* 0x0000000517007c0c */ /* 0x000fd2000bfa6270 */
[-C--:B--2---:R-:W-:Y:S02]  /*10560*/  @!P3 LEA R2, P0, R19, R0.reuse, 0x1 ;  /* 0x000000001302b211 */ /* 0x084fe400078008ff */
[CC--:B------:R-:W-:Y:S02]  /*10570*/  @!P4 LEA R8, P1, R200.reuse, R0.reuse, 0x1 ;  /* 0x00000000c808c211 */ /* 0x0c0fe400078208ff */
        /* <DEDUP_REMOVED lines=9> */
[----:B---3--:R-:W-:-:S04]  /*10610*/  LEA R2, P0, R201, R0, 0x1 ;  /* 0x00000000c9027211 */ /* 0x008fc800078008ff */
[----:B------:R-:W-:-:S05]  /*10620*/  LEA.HI.X R3, R201, R12, R209, 0x1, P0 ;  /* 0x0000000cc9037211 */ /* 0x000fca00000f0cd1 */
[----:B------:R0:W-:Y:S01]  /*10630*/  ST.E.128 desc[UR46][R2.64], R28 ;  /* 0x0000001c02007985 */ /* 0x0001e2000c101d2e */
[----:B------:R-:W-:Y:S05]  /*10640*/  BRA `(.L_x_1967) ;  /* 0x0000000800d47947 */ /* 0x000fea0003800000 */
.L_x_1960:
[----:B------:R-:W0:Y:S01]  /*10650*/  LDC R8, c[0x0][0xbe8] ;  /* 0x0002fa00ff087b82 */ /* 0x000e220000000800 */
[----:B------:R-:W-:Y:S01]  /*10660*/  ISETP.GE.AND P0, PT, R213, 0x80, PT ;  /* 0x00000080d500780c */ /* 0x000fe20003f06270 */
[----:B------:R-:W-:Y:S01]  /*10670*/  USHF.R.S32.HI UR8, URZ, 0x1f, UR43 ;  /* 0x0000001f3f087899 */ /* 0x000fe2000801142b */
[----:B------:R-:W-:Y:S01]  /*10680*/  BSSY B1, `(.L_x_1968) ;  /* 0x000002f000017945 */ /* 0x000fe20003800000 */
[----:B------:R-:W-:Y:S01]  /*10690*/  USHF.R.S32.HI UR9, URZ, 0x1f, UR42 ;  /* 0x0000001f3f097899 */ /* 0x000fe2000801142a */
[----:B------:R-:W-:Y:S01]  /*106a0*/  IMAD R6, R202, 0x20, R203 ;  /* 0x00000020ca067824 */ /* 0x000fe200078e02cb */
[----:B0-----:R-:W-:-:S13]  /*106b0*/  ISETP.NE.AND P1, PT, R8, 0x1, PT ;  /* 0x000000010800780c */ /* 0x001fda0003f25270 */
[----:B------:R-:W0:Y:S08]  /*106c0*/  @P1 LDC R9, c[0x0][0xbec] ;  /* 0x0002fb00ff091b82 */ /* 0x000e300000000800 */
[----:B------:R-:W1:Y:S01]  /*106d0*/  @P1 LDC R11, c[0x0][0xbf0] ;  /* 0x0002fc00ff0b1b82 */ /* 0x000e620000000800 */
[----:B------:R-:W-:Y:S05]  /*106e0*/  @P0 BRA `(.L_x_1969) ;  /* 0x0000000000a00947 */ /* 0x000fea0003800000 */
[----:B------:R-:W2:Y:S01]  /*106f0*/  S2R R4, SR_TID.X ;  /* 0x0000000000047919 */ /* 0x000ea20000002100 */
[----:B------:R-:W3:Y:S01]  /*10700*/  LDC R3, c[0x0][0xbe8] ;  /* 0x0002fa00ff037b82 */ /* 0x000ee20000000800 */
[----:B------:R-:W-:Y:S01]  /*10710*/  IMAD.U32 R7, RZ, RZ, UR41 ;  /* 0x00000029ff077e24 */ /* 0x000fe2000f8e00ff */
[----:B------:R-:W-:Y:S02]  /*10720*/  ULDC UR5, c[0x0][0xa88] ;  /* 0x0002a20000057ab9 */ /* 0x000fe40000000800 */
[----:B---3--:R-:W-:Y:S02]  /*10730*/  IMAD R5, R3, UR5, RZ ;  /* 0x0000000503057c24 */ /* 0x008fe4000f8e02ff */
[----:B--2---:R-:W-:-:S04]  /*10740*/  IADD3 R4, R7, -0x80, R4 ;  /* 0xffffff8007047810 */ /* 0x004fc80007ffe004 */
[----:B------:R-:W-:-:S13]  /*10750*/  ISETP.GE.AND P0, PT, R4, R5, PT ;  /* 0x000000050400720c */ /* 0x000fda0003f06270 */
[----:B------:R-:W-:Y:S05]  /*10760*/  @P0 BRA `(.L_x_1969) ;  /* 0x0000000000800947 */ /* 0x000fea0003800000 */
[----:B------:R-:W-:Y:S01]  /*10770*/  ISETP.NE.AND P0, PT, R3, 0x1, PT ;  /* 0x000000010300780c */ /* 0x000fe20003f05270 */
[----:B------:R-:W-:Y:S01]  /*10780*/  ULDC.64 UR10, c[0x0][0xb90] ;  /* 0x0002e400000a7ab9 */ /* 0x000fe20000000a00 */
[----:B------:R-:W-:Y:S01]  /*10790*/  IMAD.MOV.U32 R2, RZ, RZ, R4 ;  /* 0x000000ffff027224 */ /* 0x000fe200078e0004 */
[----:B------:R-:W-:Y:S02]  /*107a0*/  UIMAD UR5, UR8, UR10, URZ ;  /* 0x0000000a080572a4 */ /* 0x000fe4000f8e023f */
[----:B------:R-:W-:Y:S02]  /*107b0*/  UIMAD.WIDE.U32 UR6, UR43, UR10, URZ ;  /* 0x0000000a2b0672a5 */ /* 0x000fe4000f8e003f */
[----:B------:R-:W-:-:S03]  /*107c0*/  UIMAD UR5, UR43, UR11, UR5 ;  /* 0x0000000b2b0572a4 */ /* 0x000fc6000f8e0205 */
[----:B------:R-:W-:Y:S01]  /*107d0*/  ULDC.64 UR10, c[0x0][0xb98] ;  /* 0x0002e600000a7ab9 */ /* 0x000fe20000000a00 */
[----:B------:R-:W-:Y:S02]  /*107e0*/  UIADD3 UR7, UR7, UR5, URZ ;  /* 0x0000000507077290 */ /* 0x000fe4000fffe03f */
[----:B------:R-:W2:Y:S01]  /*107f0*/  @P0 LDC R5, c[0x0][0xbec] ;  /* 0x0002fb00ff050b82 */ /* 0x000ea20000000800 */
[----:B------:R-:W-:Y:S02]  /*10800*/  UIMAD UR5, UR9, UR10, URZ ;  /* 0x0000000a090572a4 */ /* 0x000fe4000f8e023f */
[----:B------:R-:W-:Y:S02]  /*10810*/  UIMAD.WIDE.U32 UR6, UR42, UR10, UR6 ;  /* 0x0000000a2a0672a5 */ /* 0x000fe4000f8e0006 */
[----:B------:R-:W-:-:S03]  /*10820*/  UIMAD UR5, UR42, UR11, UR5 ;  /* 0x0000000b2a0572a4 */ /* 0x000fc6000f8e0205 */
[----:B------:R-:W3:Y:S01]  /*10830*/  @P0 LDC R7, c[0x0][0xbf0] ;  /* 0x0002fc00ff070b82 */ /* 0x000ee20000000800 */
[----:B------:R-:W-:Y:S01]  /*10840*/  ULDC.64 UR10, c[0x0][0xb88] ;  /* 0x0002e200000a7ab9 */ /* 0x000fe20000000a00 */
[----:B--2---:R-:W-:-:S05]  /*10850*/  @P0 IMAD.HI.U32 R0, R4, R5, RZ ;  /* 0x0000000504000227 */ /* 0x004fca00078e00ff */
[----:B---3--:R-:W-:-:S05]  /*10860*/  @P0 SHF.R.U32.HI R2, RZ, R7, R0 ;  /* 0x00000007ff020219 */ /* 0x008fca0000011600 */
[----:B------:R-:W-:-:S04]  /*10870*/  IMAD.MOV R5, RZ, RZ, -R2 ;  /* 0x000000ffff057224 */ /* 0x000fc800078e0a02 */
[----:B------:R-:W-:Y:S01]  /*10880*/  IMAD R5, R3, R5, R4 ;  /* 0x0000000503057224 */ /* 0x000fe200078e0204 */
[----:B------:R-:W-:Y:S01]  /*10890*/  SHF.R.S32.HI R3, RZ, 0x1f, R2 ;  /* 0x0000001fff037819 */ /* 0x000fe20000011402 */
[----:B------:R-:W-:Y:S01]  /*108a0*/  IMAD.U32 R4, RZ, RZ, UR5 ;  /* 0x00000005ff047e24 */ /* 0x000fe2000f8e00ff */
        /* <DEDUP_REMOVED lines=12> */
.L_x_1969:
[----:B------:R-:W-:Y:S05]  /*10970*/  BSYNC B1 ;  /* 0x0000000000017941 */ /* 0x000fea0003800000 */
.L_x_1968:
[----:B------:R-:W-:Y:S01]  /*10980*/  ULDC.64 UR10, c[0x0][0xae8] ;  /* 0x0002ba00000a7ab9 */ /* 0x000fe20000000a00 */
[----:B------:R-:W-:Y:S01]  /*10990*/  VIADD R6, R6, UR41 ;  /* 0x0000002906067c36 */ /* 0x000fe20008000000 */
[----:B------:R-:W-:Y:S01]  /*109a0*/  UIMAD UR5, UR8, UR10, URZ ;  /* 0x0000000a080572a4 */ /* 0x000fe2000f8e023f */
[----:B------:R-:W-:Y:S01]  /*109b0*/  BSSY B1, `(.L_x_1970) ;  /* 0x000003c000017945 */ /* 0x000fe20003800000 */
[----:B------:R-:W-:Y:S01]  /*109c0*/  UIMAD.WIDE.U32 UR6, UR43, UR10, URZ ;  /* 0x0000000a2b0672a5 */ /* 0x000fe2000f8e003f */
[----:B0-----:R-:W-:Y:S01]  /*109d0*/  @P1 IMAD.HI.U32 R0, R6, R9, RZ ;  /* 0x0000000906001227 */ /* 0x001fe200078e00ff */
[----:B------:R-:W-:-:S03]  /*109e0*/  UIMAD UR5, UR43, UR11, UR5 ;  /* 0x0000000b2b0572a4 */ /* 0x000fc6000f8e0205 */
[----:B------:R-:W-:Y:S01]  /*109f0*/  ULDC.64 UR10, c[0x0][0xaf0] ;  /* 0x0002bc00000a7ab9 */ /* 0x000fe20000000a00 */
[----:B------:R-:W-:Y:S01]  /*10a00*/  UIADD3 UR7, UR7, UR5, URZ ;  /* 0x0000000507077290 */ /* 0x000fe2000fffe03f */
[----:B--2---:R-:W-:Y:S01]  /*10a10*/  IMAD.MOV.U32 R5, RZ, RZ, R6 ;  /* 0x000000ffff057224 */ /* 0x004fe200078e0006 */
[----:B------:R-:W-:Y:S01]  /*10a20*/  UIMAD UR5, UR9, UR10, URZ ;  /* 0x0000000a090572a4 */ /* 0x000fe2000f8e023f */
[----:B-1----:R-:W-:-:S03]  /*10a30*/  @P1 SHF.R.U32.HI R5, RZ, R11, R0 ;  /* 0x0000000bff051219 */ /* 0x002fc60000011600 */
[----:B------:R-:W-:Y:S01]  /*10a40*/  UIMAD UR5, UR42, UR11, UR5 ;  /* 0x0000000b2a0572a4 */ /* 0x000fe2000f8e0205 */
[--C-:B------:R-:W-:Y:S01]  /*10a50*/  SHF.R.S32.HI R0, RZ, 0x1f, R5.reuse ;  /* 0x0000001fff007819 */ /* 0x100fe20000011405 */
[----:B------:R-:W-:Y:S01]  /*10a60*/  UIMAD.WIDE.U32 UR42, UR42, UR10, UR6 ;  /* 0x0000000a2a2a72a5 */ /* 0x000fe2000f8e0006 */
[----:B------:R-:W-:Y:S02]  /*10a70*/  IMAD.MOV R7, RZ, RZ, -R5 ;  /* 0x000000ffff077224 */ /* 0x000fe400078e0a05 */
[----:B------:R-:W-:Y:S01]  /*10a80*/  ULDC.64 UR6, c[0x0][0xae0] ;  /* 0x0002b80000067ab9 */ /* 0x000fe20000000a00 */
[----:B------:R-:W-:Y:S01]  /*10a90*/  UIADD3 UR5, UR43, UR5, URZ ;  /* 0x000000052b057290 */ /* 0x000fe2000fffe03f */
[----:B------:R-:W-:Y:S02]  /*10aa0*/  IMAD R0, R0, UR6, RZ ;  /* 0x0000000600007c24 */ /* 0x000fe4000f8e02ff */
[----:B------:R-:W-:Y:S02]  /*10ab0*/  IMAD R7, R8, R7, R6 ;  /* 0x0000000708077224 */ /* 0x000fe400078e0206 */
[----:B------:R-:W-:-:S02]  /*10ac0*/  IMAD.U32 R3, RZ, RZ, UR43 ;  /* 0x0000002bff037e24 */ /* 0x000fc4000f8e00ff */
[----:B------:R-:W-:Y:S02]  /*10ad0*/  IMAD.U32 R2, RZ, RZ, UR42 ;  /* 0x0000002aff027e24 */ /* 0x000fe4000f8e00ff */
[----:B------:R-:W-:Y:S01]  /*10ae0*/  IMAD.U32 R3, RZ, RZ, UR5 ;  /* 0x00000005ff037e24 */ /* 0x000fe2000f8e00ff */
[----:B------:R-:W-:Y:S01]  /*10af0*/  ULDC UR5, c[0x0][0xa88] ;  /* 0x0002a20000057ab9 */ /* 0x000fe20000000800 */
[C---:B------:R-:W-:Y:S01]  /*10b00*/  IMAD R9, R5.reuse, UR7, R0 ;  /* 0x0000000705097c24 */ /* 0x040fe2000f8e0200 */
[----:B------:R-:W-:Y:S01]  /*10b10*/  SHF.R.S32.HI R0, RZ, 0x1f, R7 ;  /* 0x0000001fff007819 */ /* 0x000fe20000011407 */
[----:B------:R-:W-:Y:S01]  /*10b20*/  IMAD.WIDE.U32 R2, R5, UR6, R2 ;  /* 0x0000000605027c25 */ /* 0x000fe2000f8e0002 */
[----:B------:R-:W-:-:S03]  /*10b30*/  ULDC.64 UR6, c[0x0][0xad8] ;  /* 0x0002b60000067ab9 */ /* 0x000fc60000000a00 */
[----:B------:R-:W-:Y:S02]  /*10b40*/  IMAD.IADD R3, R3, 0x1, R9 ;  /* 0x0000000103037824 */ /* 0x000fe400078e0209 */
[----:B------:R-:W-:Y:S02]  /*10b50*/  IMAD R4, R0, UR6, RZ ;  /* 0x0000000600047c24 */ /* 0x000fe4000f8e02ff */
[----:B------:R-:W-:Y:S02]  /*10b60*/  VIADD R6, R203, UR41 ;  /* 0x00000029cb067c36 */ /* 0x000fe40008000000 */
[----:B------:R-:W-:Y:S02]  /*10b70*/  IMAD R9, R8, UR5, RZ ;  /* 0x0000000508097c24 */ /* 0x000fe4000f8e02ff */
[C---:B------:R-:W-:Y:S02]  /*10b80*/  IMAD R5, R7.reuse, UR7, R4 ;  /* 0x0000000707057c24 */ /* 0x040fe4000f8e0204 */
[----:B------:R-:W-:Y:S01]  /*10b90*/  IMAD.WIDE.U32 R2, R7, UR6, R2 ;  /* 0x0000000607027c25 */ /* 0x000fe2000f8e0002 */
[----:B------:R-:W-:Y:S01]  /*10ba0*/  ISETP.GE.AND P2, PT, R6, R9, PT ;  /* 0x000000090600720c */ /* 0x000fe20003f46270 */
[----:B------:R-:W-:-:S02]  /*10bb0*/  ULDC.64 UR6, c[0x0][0xa80] ;  /* 0x0002a00000067ab9 */ /* 0x000fc40000000a00 */
[----:B------:R-:W-:Y:S01]  /*10bc0*/  VIADD R0, R6, 0x20 ;  /* 0x0000002006007836 */ /* 0x000fe20000000000 */
[----:B------:R-:W-:Y:S01]  /*10bd0*/  LEA R4, P3, R2, UR6, 0x1 ;  /* 0x0000000602047c11 */ /* 0x000fe2000f8608ff */
[----:B------:R-:W-:-:S03]  /*10be0*/  IMAD.IADD R3, R3, 0x1, R5 ;  /* 0x0000000103037824 */ /* 0x000fc600078e0205 */
[-C--:B------:R-:W-:Y:S01]  /*10bf0*/  ISETP.GE.AND P1, PT, R0, R9.reuse, PT ;  /* 0x000000090000720c */ /* 0x080fe20003f26270 */
[----:B------:R-:W-:Y:S01]  /*10c00*/  VIADD R0, R6, 0x40 ;  /* 0x0000004006007836 */ /* 0x000fe20000000000 */
[----:B------:R-:W-:Y:S02]  /*10c10*/  LEA.HI.X R5, R2, UR7, R3, 0x1, P3 ;  /* 0x0000000702057c11 */ /* 0x000fe400098f0c03 */
[----:B------:R0:W1:Y:S02]  /*10c20*/  SHFL.IDX PT, R2, R4, RZ, 0x181f ;  /* 0x00181fff04027589 */ /* 0x00006400000e0000 */
[----:B------:R-:W-:Y:S02]  /*10c30*/  ISETP.GE.AND P0, PT, R0, R9, PT ;  /* 0x000000090000720c */ /* 0x000fe40003f06270 */
[----:B------:R0:W2:Y:S01]  /*10c40*/  SHFL.IDX PT, R0, R5, RZ, 0x181f ;  /* 0x00181fff05007589 */ /* 0x0000a200000e0000 */
[----:B------:R-:W-:Y:S10]  /*10c50*/  @P2 BRA `(.L_x_1971) ;  /* 0x0000000000442947 */ /* 0x000ff40003800000 */
        /* <DEDUP_REMOVED lines=17> */
.L_x_1971:
[----:B------:R-:W-:Y:S05]  /*10d70*/  BSYNC B1 ;  /* 0x0000000000017941 */ /* 0x000fea0003800000 */
.L_x_1970:
        /* <DEDUP_REMOVED lines=21> */
.L_x_1973:
[----:B------:R-:W-:Y:S05]  /*10ed0*/  BSYNC B1 ;  /* 0x0000000000017941 */ /* 0x000fea0003800000 */
.L_x_1972:
        /* <DEDUP_REMOVED lines=21> */
.L_x_1975:
[----:B------:R-:W-:Y:S05]  /*11030*/  BSYNC B1 ;  /* 0x0000000000017941 */ /* 0x000fea0003800000 */
.L_x_1974:
[----:B---3--:R-:W-:Y:S01]  /*11040*/  VIADD R3, R6, 0x60 ;  /* 0x0000006006037836 */ /* 0x008fe20000000000 */
[----:B0-----:R0:W3:Y:S04]  /*11050*/  SHFL.IDX PT, R0, R5, 0x3, 0x181f ;  /* 0x00781f0005007f89 */ /* 0x0010e800000e0000 */
        /* <DEDUP_REMOVED lines=8> */
[-C--:B-12-4-:R-:W-:Y:S02]  /*110e0*/  @!P3 LEA R4, P6, R19, R2.reuse, 0x1 ;  /* 0x000000021304b211 */ /* 0x096fe400078c08ff */
[CC--:B------:R-:W-:Y:S02]  /*110f0*/  @!P2 LEA R6, P5, R200.reuse, R2.reuse, 0x1 ;  /* 0x00000002c806a211 */ /* 0x0c0fe400078a08ff */
        /* <DEDUP_REMOVED lines=10> */
.L_x_1967:
[----:B------:R-:W-:Y:S05]  /*111a0*/  BSYNC B0 ;  /* 0x0000000000007941 */ /* 0x000fea0003800000 */
.L_x_1959:
[----:B------:R-:W-:Y:S02]  /*111b0*/  ULDC UR5, c[0x0][0xc38] ;  /* 0x00030e0000057ab9 */ /* 0x000fe40000000800 */
[----:B------:R-:W-:-:S06]  /*111c0*/  UISETP.GE.AND UP0, UPT, UR4, UR5, UPT ;  /* 0x000000050400728c */ /* 0x000fcc000bf06270 */
[----:B------:R-:W-:-:S13]  /*111d0*/  PLOP3.LUT P0, PT, PT, PT, UP0, 0x80, 0x0 ;  /* 0x000000000000781c */ /* 0x000fda0003f0f008 */
[----:B------:R-:W-:Y:S05]  /*111e0*/  @!P0 BRA `(.L_x_1976) ;  /* 0xfffffef800c48947 */ /* 0x000fea000383ffff */
[----:B------:R-:W-:Y:S05]  /*111f0*/  EXIT ;  /* 0x000000000000794d */ /* 0x000fea0003800000 */
.L_x_1870:
[----:B------:R-:W-:-:S08]  /*11200*/  NOP ;  /* 0x0000000000007918 */ /* 0x000fd00000000000 */
[----:B------:R-:W0:-:S00]  /*11210*/  USETMAXREG.DEALLOC.CTAPOOL 0x28 ;  /* 0x00000028000079c8 */ /* 0x000e0000080e0500 */
[----:B0-----:R-:W-:-:S06]  /*11220*/  LOP3.LUT R0, R0, 0x3, RZ, 0xc0, !PT ;  /* 0x0000000300007812 */ /* 0x001fcc00078ec0ff */
[----:B------:R-:W0:Y:S01]  /*11230*/  S2UR UR5, SR_CTAID.X ;  /* 0x00000000000579c3 */ /* 0x000e220000002500 */
[----:B------:R-:W-:Y:S01]  /*11240*/  LOP3.LUT R16, R16, 0xfffffdff, RZ, 0xc0, !PT ;  /* 0xfffffdff10107812 */ /* 0x000fe200078ec0ff */
[----:B------:R-:W-:Y:S01]  /*11250*/  STL [R1], RZ ;  /* 0x000000ff01007387 */ /* 0x000fe20000100800 */
[----:B------:R-:W-:Y:S02]  /*11260*/  IMAD.MOV.U32 R18, RZ, RZ, RZ ;  /* 0x000000ffff127224 */ /* 0x000fe400078e00ff */
[----:B------:R-:W-:Y:S01]  /*11270*/  IMAD.MOV.U32 R25, RZ, RZ, 0x1 ;  /* 0x00000001ff197424 */ /* 0x000fe200078e00ff */
[----:B------:R1:W2:Y:S02]  /*11280*/  SHFL.IDX PT, R2, R0, RZ, 0x1f ;  /* 0x00001fff00027589 */ /* 0x0002a400000e0000 */
[----:B-1----:R-:W0:Y:S01]  /*11290*/  LDC R0, c[0x0][0xc38] ;  /* 0x00030e00ff007b82 */ /* 0x002e220000000800 */
[----:B--2---:R-:W-:-:S13]  /*112a0*/  ISETP.NE.AND P0, PT, R2, RZ, PT ;  /* 0x000000ff0200720c */ /* 0x004fda0003f05270 */
[----:B------:R-:W-:Y:S01]  /*112b0*/  @P0 LOP3.LUT R16, R16, 0x200, RZ, 0xfc, !PT ;  /* 0x0000020010100812 */ /* 0x000fe200078efcff */
[----:B------:R-:W-:Y:S06]  /*112c0*/  @P0 BAR.ARV 0x4, 0x180 ;  /* 0x0106000000000b1d */ /* 0x000fec0000002000 */
[----:B0-----:R-:W-:-:S13]  /*112d0*/  ISETP.LE.AND P0, PT, R0, UR5, PT ;  /* 0x0000000500007c0c */ /* 0x001fda000bf03270 */
[----:B------:R-:W-:Y:S05]  /*112e0*/  @P0 BRA `(.L_x_1977) ;  /* 0x0000003c005c0947 */ /* 0x000fea0003800000 */
[----:B------:R-:W-:Y:S01]  /*112f0*/  IMAD.SHL.U32 R28, R5, 0x8, RZ ;  /* 0x00000008051c7824 */ /* 0x000fe200078e00ff */
[----:B------:R-:W-:Y:S01]  /*11300*/  ULDC UR4, c[0x0][0x320] ;  /* 0x0000c80000047ab9 */ /* 0x000fe20000000800 */
[----:B------:R-:W-:Y:S01]  /*11310*/  LOP3.LUT R16, R16, 0xffffffef, RZ, 0xc0, !PT ;  /* 0xffffffef10107812 */ /* 0x000fe200078ec0ff */
[----:B------:R-:W0:Y:S01]  /*11320*/  S2UR UR8, SR_CgaCtaId ;  /* 0x00000000000879c3 */ /* 0x000e220000008800 */
[----:B------:R-:W-:Y:S01]  /*11330*/  ULDC.64 UR36, c[0x0][0x2f0] ;  /* 0x0000bc0000247ab9 */ /* 0x000fe20000000a00 */
[C---:B------:R-:W-:Y:S01]  /*11340*/  LOP3.LUT R0, R28.reuse, 0x1f8, RZ, 0xc0, !PT ;  /* 0x000001f81c007812 */ /* 0x040fe200078ec0ff */
[----:B------:R-:W-:Y:S01]  /*11350*/  ULDC.64 UR6, c[0x0][0x418] ;  /* 0x0001060000067ab9 */ /* 0x000fe20000000a00 */
[----:B------:R-:W-:Y:S01]  /*11360*/  LOP3.LUT R7, R28, 0x38, RZ, 0xc0, !PT ;  /* 0x000000381c077812 */ /* 0x000fe200078ec0ff */
[----:B------:R-:W-:Y:S01]  /*11370*/  UISETP.NE.U32.AND UP0, UPT, UR6, URZ, UPT ;  /* 0x0000003f0600728c */ /* 0x000fe2000bf05070 */
[----:B------:R-:W-:Y:S01]  /*11380*/  LOP3.LUT R3, R0, 0x38, R5, 0x78, !PT ;  /* 0x0000003800037812 */ /* 0x000fe200078e7805 */
[----:B------:R-:W-:Y:S01]  /*11390*/  ULDC UR9, c[0x0][0x2b8] ;  /* 0x0000ae0000097ab9 */ /* 0x000fe20000000800 */
[C---:B------:R-:W-:Y:S01]  /*113a0*/  LOP3.LUT R0, R7.reuse, 0x40, RZ, 0xfc, !PT ;  /* 0x0000004007007812 */ /* 0x040fe200078efcff */
[----:B------:R-:W-:Y:S01]  /*113b0*/  UISETP.NE.AND.EX UP0, UPT, UR7, URZ, UPT, UP0 ;  /* 0x0000003f0700728c */ /* 0x000fe2000bf05300 */
[C---:B------:R-:W-:Y:S01]  /*113c0*/  LOP3.LUT R2, R7.reuse, 0x80, RZ, 0xfc, !PT ;  /* 0x0000008007027812 */ /* 0x040fe200078efcff */
[----:B------:R-:W-:Y:S01]  /*113d0*/  IMAD.U32 R31, RZ, RZ, UR5 ;  /* 0x00000005ff1f7e24 */ /* 0x000fe2000f8e00ff */
[----:B------:R-:W-:Y:S01]  /*113e0*/  ISETP.GE.AND P2, PT, R0, UR4, PT ;  /* 0x0000000400007c0c */ /* 0x000fe2000bf46270 */
[----:B------:R-:W-:Y:S01]  /*113f0*/  UMOV UR7, 0x400 ;  /* 0x0000040000077882 */ /* 0x000fe20000000000 */
[----:B------:R-:W-:Y:S01]  /*11400*/  ISETP.GE.AND P1, PT, R2, UR4, PT ;  /* 0x0000000402007c0c */ /* 0x000fe2000bf26270 */
[----:B------:R-:W-:Y:S01]  /*11410*/  ULDC UR38, c[0x0][0x288] ;  /* 0x0000a20000267ab9 */ /* 0x000fe20000000800 */
[C---:B------:R-:W-:Y:S01]  /*11420*/  ISETP.GE.AND P0, PT, R7.reuse, UR4, PT ;  /* 0x0000000407007c0c */ /* 0x040fe2000bf06270 */
[----:B------:R-:W-:Y:S01]  /*11430*/  ULDC UR6, c[0x0][0x448] ;  /* 0x0001120000067ab9 */ /* 0x000fe20000000800 */
[----:B------:R-:W-:Y:S01]  /*11440*/  SEL R2, RZ, 0xffffffff, P2 ;  /* 0xffffffffff027807 */ /* 0x000fe20001000000 */
[----:B------:R-:W-:Y:S01]  /*11450*/  IMAD.MOV.U32 R25, RZ, RZ, 0x1 ;  /* 0x00000001ff197424 */ /* 0x000fe200078e00ff */
[----:B------:R-:W-:Y:S01]  /*11460*/  LOP3.LUT R4, R7, 0xc0, RZ, 0xfc, !PT ;  /* 0x000000c007047812 */ /* 0x000fe200078efcff */
[----:B------:R-:W-:Y:S01]  /*11470*/  IMAD.MOV.U32 R18, RZ, RZ, RZ ;  /* 0x000000ffff127224 */ /* 0x000fe200078e00ff */
[----:B------:R-:W-:Y:S01]  /*11480*/  LOP3.LUT R28, R3, 0x200, R28, 0xf8, !PT ;  /* 0x00000200031c7812 */ /* 0x000fe200078ef81c */
[----:B------:R-:W-:Y:S01]  /*11490*/  IMAD.SHL.U32 R3, R2, 0x2, RZ ;  /* 0x0000000202037824 */ /* 0x000fe200078e00ff */
[----:B------:R-:W-:Y:S01]  /*114a0*/  SEL R0, RZ, 0x1, P0 ;  /* 0x00000001ff007807 */ /* 0x000fe20000000000 */
[----:B0-----:R-:W-:Y:S01]  /*114b0*/  ULEA UR7, UR8, UR7, 0x18 ;  /* 0x0000000708077291 */ /* 0x001fe2000f8ec03f */
[----:B------:R-:W-:Y:S01]  /*114c0*/  @P2 LOP3.LUT R16, R16, 0x10, RZ, 0xfc, !PT ;  /* 0x0000001010102812 */ /* 0x000fe200078efcff */
[----:B------:R-:W-:Y:S01]  /*114d0*/  ULOP3.LUT UR48, UR39, 0x2, URZ, 0xfc, !UPT ;  /* 0x0000000227307892 */ /* 0x000fe2000f8efc3f */
[----:B------:R-:W-:Y:S01]  /*114e0*/  LOP3.LUT R0, R3, 0x2, R0, 0xe2, !PT ;  /* 0x0000000203007812 */ /* 0x000fe200078ee200 */
[----:B------:R-:W-:Y:S01]  /*114f0*/  ULDC UR50, c[0x0][0xc] ;  /* 0x0000030000327ab9 */ /* 0x000fe20000000800 */
[----:B------:R-:W-:Y:S01]  /*11500*/  LOP3.LUT R16, R16, 0xfffffff7, RZ, 0xc0, !PT ;  /* 0xfffffff710107812 */ /* 0x000fe200078ec0ff */
[----:B------:R-:W-:Y:S01]  /*11510*/  IMAD.U32 R17, RZ, RZ, UR7 ;  /* 0x00000007ff117e24 */ /* 0x000fe2000f8e00ff */
[----:B------:R-:W-:-:S02]  /*11520*/  SEL R3, RZ, 0x4, P1 ;  /* 0x00000004ff037807 */ /* 0x000fc40000800000 */
[----:B------:R-:W-:Y:S01]  /*11530*/  @P1 LOP3.LUT R16, R16, 0x8, RZ, 0xfc, !PT ;  /* 0x0000000810101812 */ /* 0x000fe200078efcff */
[----:B------:R-:W-:Y:S01]  /*11540*/  IMAD R32, R28, 0x2, R17 ;  /* 0x000000021c207824 */ /* 0x000fe200078e0211 */
[----:B------:R-:W-:Y:S01]  /*11550*/  ISETP.GE.AND P1, PT, R7, UR37, PT ;  /* 0x0000002507007c0c */ /* 0x000fe2000bf26270 */
[----:B------:R-:W-:Y:S01]  /*11560*/  UIMAD UR37, UR6, UR38, URZ ;  /* 0x00000026062572a4 */ /* 0x000fe2000f8e023f */
[----:B------:R-:W-:Y:S02]  /*11570*/  LOP3.LUT R16, R16, 0xffffffdf, RZ, 0xc0, !PT ;  /* 0xffffffdf10107812 */ /* 0x000fe400078ec0ff */
[----:B------:R-:W-:Y:S01]  /*11580*/  LOP3.LUT R6, R0, R3, RZ, 0xfc, !PT ;  /* 0x0000000300067212 */ /* 0x000fe200078efcff */
[C---:B------:R-:W-:Y:S01]  /*11590*/  IMAD.SHL.U32 R0, R5.reuse, 0x10, RZ ;  /* 0x0000001005007824 */ /* 0x040fe200078e00ff */
[----:B------:R-:W-:Y:S02]  /*115a0*/  @P0 LOP3.LUT R16, R16, 0x20, RZ, 0xfc, !PT ;  /* 0x0000002010100812 */ /* 0x000fe400078efcff */
[----:B------:R-:W-:Y:S01]  /*115b0*/  ISETP.GE.AND P0, PT, R4, UR4, PT ;  /* 0x0000000404007c0c */ /* 0x000fe2000bf06270 */
[----:B------:R0:W-:Y:S01]  /*115c0*/  STL [R1+0x4], R6 ;  /* 0x0000040601007387 */ /* 0x0001e20000100800 */
[----:B------:R-:W-:Y:S01]  /*115d0*/  LOP3.LUT R16, R16, 0xfffffffb, RZ, 0xc0, !PT ;  /* 0xfffffffb10107812 */ /* 0x000fe200078ec0ff */
[----:B------:R-:W-:Y:S01]  /*115e0*/  ULDC UR4, c[0x0][0x424] ;  /* 0x0001090000047ab9 */ /* 0x000fe20000000800 */
[----:B------:R-:W-:Y:S01]  /*115f0*/  LOP3.LUT R8, R5, 0x7f, RZ, 0xc0, !PT ;  /* 0x0000007f05087812 */ /* 0x000fe200078ec0ff */
[----:B------:R0:W-:Y:S01]  /*11600*/  STL [R1], RZ ;  /* 0x000000ff01007387 */ /* 0x0001e20000100800 */
[----:B------:R-:W-:Y:S01]  /*11610*/  USEL UR4, UR4, 0x1, UP0 ;  /* 0x0000000104047887 */ /* 0x000fe20008000000 */
[----:B------:R-:W-:-:S02]  /*11620*/  SEL R35, RZ, 0x8, P0 ;  /* 0x00000008ff237807 */ /* 0x000fc40000000000 */
[----:B------:R-:W-:Y:S01]  /*11630*/  SHF.R.U32.HI R33, RZ, 0x3, R8 ;  /* 0x00000003ff217819 */ /* 0x000fe20000011608 */
[----:B------:R-:W-:Y:S01]  /*11640*/  UIMAD UR36, UR4, UR36, URZ ;  /* 0x00000024042472a4 */ /* 0x000fe2000f8e023f */
[----:B------:R-:W-:Y:S02]  /*11650*/  LOP3.LUT R35, R6, R35, RZ, 0xfc, !PT ;  /* 0x0000002306237212 */ /* 0x000fe400078efcff */
[----:B------:R-:W-:Y:S01]  /*11660*/  @P0 LOP3.LUT R16, R16, 0x4, RZ, 0xfc, !PT ;  /* 0x0000000410100812 */ /* 0x000fe200078efcff */
[----:B------:R-:W-:Y:S01]  /*11670*/  UIADD3 UR4, UR36, 0x5f, URZ ;  /* 0x0000005f24047890 */ /* 0x000fe2000fffe03f */
[----:B------:R-:W-:Y:S01]  /*11680*/  LOP3.LUT R0, R33, 0x70, R0, 0xf8, !PT ;  /* 0x0000007021007812 */ /* 0x000fe200078ef800 */
[----:B------:R-:W-:Y:S01]  /*11690*/  UIADD3 UR49, UR36, 0x1, -UR38 ;  /* 0x0000000124317890 */ /* 0x000fe2000fffe826 */
[----:B------:R-:W-:Y:S01]  /*116a0*/  LOP3.LUT R16, R16, 0xfffffffe, RZ, 0xc0, !PT ;  /* 0xfffffffe10107812 */ /* 0x000fe200078ec0ff */
[----:B------:R-:W-:Y:S02]  /*116b0*/  UIMAD.WIDE UR4, UR4, 0x2aaaaaab, URZ ;  /* 0x2aaaaaab040478a5 */ /* 0x000fe4000f8e023f */
[----:B------:R-:W-:Y:S01]  /*116c0*/  UIADD3 UR38, UR36, -UR38, URZ ;  /* 0x8000002624267290 */ /* 0x000fe2000fffe03f */
[----:B------:R-:W-:Y:S01]  /*116d0*/  @P1 LOP3.LUT R16, R16, 0x1, RZ, 0xfc, !PT ;  /* 0x0000000110101812 */ /* 0x000fe200078efcff */
[----:B------:R-:W-:Y:S01]  /*116e0*/  USHF.R.U32.HI UR40, URZ, 0x1f, UR5 ;  /* 0x0000001f3f287899 */ /* 0x000fe20008011605 */
[----:B------:R-:W-:-:S02]  /*116f0*/  ISETP.GE.AND P1, PT, R7, UR9, PT ;  /* 0x0000000907007c0c */ /* 0x000fc4000bf26270 */
[----:B------:R-:W-:Y:S01]  /*11700*/  LOP3.LUT R16, R16, 0xfffffeff, RZ, 0xc0, !PT ;  /* 0xfffffeff10107812 */ /* 0x000fe200078ec0ff */
[----:B------:R-:W-:-:S10]  /*11710*/  ULEA.HI.SX32 UR40, UR5, UR40, 0x1c ;  /* 0x0000002805287291 */ /* 0x000fd4000f8fe23f */
[----:B0-----:R-:W-:-:S07]  /*11720*/  @P1 LOP3.LUT R16, R16, 0x100, RZ, 0xfc, !PT ;  /* 0x0000010010101812 */ /* 0x001fce00078efcff */
.L_x_2032:
[----:B------:R-:W-:Y:S01]  /*11730*/  ULDC UR7, c[0x0][0xc60] ;  /* 0x0003180000077ab9 */ /* 0x000fe20000000800 */
[C---:B------:R-:W-:Y:S01]  /*11740*/  R2UR UR41, R31.reuse ;  /* 0x000000001f2972ca */ /* 0x040fe200000e0000 */
[----:B------:R-:W-:Y:S01]  /*11750*/  UISETP.NE.AND UP0, UPT, UR7, 0x1, UPT ;  /* 0x000000010700788c */ /* 0x000fe2000bf05270 */
[----:B------:R-:W-:-:S10]  /*11760*/  R2UR UR6, R31 ;  /* 0x000000001f0672ca */ /* 0x000fd400000e0000 */
        /* <DEDUP_REMOVED lines=9> */
[----:B012--5:R-:W-:Y:S05]  /*11800*/  @P0 BRA `(.L_x_1978) ;  /* 0x0000000000200947 */ /* 0x027fea0003800000 */
        /* <DEDUP_REMOVED lines=8> */
.L_x_1978:
[----:B------:R-:W-:Y:S01]  /*11890*/  ULDC UR8, c[0x0][0xc54] ;  /* 0x0003150000087ab9 */ /* 0x000fe20000000800 */
[----:B------:R-:W-:Y:S01]  /*118a0*/  UMOV UR6, UR7 ;  /* 0x0000000700067c82 */ /* 0x000fe20008000000 */
[----:B------:R-:W-:-:S11]  /*118b0*/  UISETP.NE.AND UP0, UPT, UR8, 0x1, UPT ;  /* 0x000000010800788c */ /* 0x000fd6000bf05270 */
[----:B------:R-:W-:Y:S02]  /*118c0*/  @UP0 ULDC.64 UR10, c[0x0][0xc58] ;  /* 0x00031600000a0ab9 */ /* 0x000fe40000000a00 */
[----:B------:R-:W-:-:S04]  /*118d0*/  UIMAD.WIDE.U32 UR4, UR7, UR10, URZ ;  /* 0x0000000a070472a5 */ /* 0x000fc8000f8e003f */
[----:B------:R-:W-:-:S04]  /*118e0*/  @UP0 USHF.R.U32.HI UR6, URZ, UR11, UR5 ;  /* 0x0000000b3f060299 */ /* 0x000fc80008011605 */
[----:B------:R-:W-:-:S12]  /*118f0*/  UIMAD UR4, UR6, UR8, URZ ;  /* 0x00000008060472a4 */ /* 0x000fd8000f8e023f */
.L_x_1979:
[----:B------:R-:W-:Y:S01]  /*11900*/  ULDC UR5, c[0x0][0xc48] ;  /* 0x0003120000057ab9 */ /* 0x000fe20000000800 */
[----:B------:R-:W-:Y:S01]  /*11910*/  ULDC.64 UR8, c[0x0][0xa28] ;  /* 0x00028a0000087ab9 */ /* 0x000fe20000000a00 */
[----:B------:R-:W-:Y:S01]  /*11920*/  UISETP.NE.AND UP1, UPT, UR5, 0x1, UPT ;  /* 0x000000010500788c */ /* 0x000fe2000bf25270 */
[----:B------:R-:W-:Y:S01]  /*11930*/  IMAD.MOV.U32 R30, RZ, RZ, RZ ;  /* 0x000000ffff1e7224 */ /* 0x000fe200078e00ff */
[----:B------:R-:W-:Y:S02]  /*11940*/  UIADD3 UR4, UR7, -UR4, URZ ;  /* 0x8000000407047290 */ /* 0x000fe4000fffe03f */
[----:B------:R-:W-:Y:S01]  /*11950*/  UISETP.NE.U32.AND UP0, UPT, UR8, URZ, UPT ;  /* 0x0000003f0800728c */ /* 0x000fe2000bf05070 */
[----:B------:R-:W-:Y:S02]  /*11960*/  ULDC UR5, c[0x0][0xc54] ;  /* 0x0003150000057ab9 */ /* 0x000fe40000000800 */
[----:B------:R-:W-:Y:S02]  /*11970*/  UIMAD UR41, UR41, UR5, UR4 ;  /* 0x00000005292972a4 */ /* 0x000fe4000f8e0204 */
[----:B------:R-:W-:-:S02]  /*11980*/  UISETP.NE.AND.EX UP0, UPT, UR9, URZ, UPT, UP0 ;  /* 0x0000003f0900728c */ /* 0x000fc4000bf05300 */
[----:B------:R-:W-:Y:S01]  /*11990*/  @UP1 ULDC UR4, c[0x0][0xc4c] ;  /* 0x0003130000041ab9 */ /* 0x000fe20000000800 */
[----:B------:R-:W-:Y:S01]  /*119a0*/  @UP1 ULDC UR7, c[0x0][0xc50] ;  /* 0x0003140000071ab9 */ /* 0x000fe20000000800 */
[----:B------:R-:W-:Y:S02]  /*119b0*/  UIMAD.WIDE.U32 UR4, UR41, UR4, URZ ;  /* 0x00000004290472a5 */ /* 0x000fe4000f8e003f */
[----:B------:R-:W-:Y:S01]  /*119c0*/  UMOV UR42, UR41 ;  /* 0x00000029002a7c82 */ /* 0x000fe20008000000 */
[----:B------:R-:W-:Y:S01]  /*119d0*/  ULOP3.LUT UR6, UR6, 0x1ffffff, URZ, 0x3c, !UPT ;  /* 0x01ffffff06067892 */ /* 0x000fe2000f8e3c3f */
[----:B------:R-:W-:Y:S01]  /*119e0*/  PLOP3.LUT P0, PT, PT, PT, UP0, 0x80, 0x0 ;  /* 0x000000000000781c */ /* 0x000fe20003f0f008 */
[----:B------:R-:W-:-:S03]  /*119f0*/  @UP1 USHF.R.U32.HI UR42, URZ, UR7, UR5 ;  /* 0x000000073f2a1299 */ /* 0x000fc60008011605 */
[----:B------:R-:W-:Y:S02]  /*11a00*/  @UP0 ULDC.64 UR4, c[0x0][0xa28] ;  /* 0x00028a0000040ab9 */ /* 0x000fe40000000a00 */
[----:B------:R-:W-:-:S06]  /*11a10*/  @UP0 UIMAD.WIDE UR4, UR42, 0x4, UR4 ;  /* 0x000000042a0408a5 */ /* 0x000fcc000f8e0204 */
[----:B------:R-:W-:Y:S01]  /*11a20*/  IMAD.U32 R3, RZ, RZ, UR5 ;  /* 0x00000005ff037e24 */ /* 0x000fe2000f8e00ff */
[----:B------:R-:W-:Y:S01]  /*11a30*/  ULDC UR5, c[0x0][0x448] ;  /* 0x0001120000057ab9 */ /* 0x000fe20000000800 */
[----:B------:R-:W-:Y:S01]  /*11a40*/  IMAD.U32 R2, RZ, RZ, UR4 ;  /* 0x00000004ff027e24 */ /* 0x000fe2000f8e00ff */
[----:B------:R-:W-:Y:S01]  /*11a50*/  ULDC UR4, c[0x0][0xc3c] ;  /* 0x00030f0000047ab9 */ /* 0x000fe20000000800 */
[----:B------:R-:W-:Y:S02]  /*11a60*/  UISETP.NE.AND UP2, UPT, UR5, 0x1, UPT ;  /* 0x000000010500788c */ /* 0x000fe4000bf45270 */
[----:B------:R-:W-:Y:S01]  /*11a70*/  UIADD3 UR6, UR6, UR4, URZ ;  /* 0x0000000406067290 */ /* 0x000fe2000fffe03f */
[----:B------:R0:W5:Y:S01]  /*11a80*/  @P0 LDG.E R30, desc[UR46][R2.64] ;  /* 0x0000002e021e0981 */ /* 0x000162000c1e1900 */
[----:B------:R-:W-:Y:S02]  /*11a90*/  UP2UR UR51, UPR, URZ, 0x4 ;  /* 0x000000043f337883 */ /* 0x000fe40008000000 */
[----:B------:R-:W-:-:S04]  /*11aa0*/  USHF.L.U32 UR43, UR6, 0x7, URZ ;  /* 0x00000007062b7899 */ /* 0x000fc8000800063f */
[----:B------:R-:W-:Y:S01]  /*11ab0*/  UIADD3 UR6, UR43, 0x7f, URZ ;  /* 0x0000007f2b067890 */ /* 0x000fe2000fffe03f */
[----:B------:R-:W-:Y:S01]  /*11ac0*/  @UP2 ULDC UR4, c[0x0][0x44c] ;  /* 0x0001130000042ab9 */ /* 0x000fe20000000800 */
[----:B------:R-:W-:Y:S02]  /*11ad0*/  @UP2 ULDC UR7, c[0x0][0x450] ;  /* 0x0001140000072ab9 */ /* 0x000fe40000000800 */
[----:B------:R-:W-:-:S04]  /*11ae0*/  UIMAD.WIDE.U32 UR4, UR6, UR4, URZ ;  /* 0x00000004060472a5 */ /* 0x000fc8000f8e003f */
[----:B------:R-:W-:-:S03]  /*11af0*/  @UP2 USHF.R.U32.HI UR6, URZ, UR7, UR5 ;  /* 0x000000073f062299 */ /* 0x000fc60008011605 */
[----:B------:R-:W-:Y:S01]  /*11b00*/  ULDC.64 UR4, c[0x0][0x9e0] ;  /* 0x0002780000047ab9 */ /* 0x000fe20000000a00 */
[----:B------:R-:W-:Y:S02]  /*11b10*/  UIADD3 UR6, UR49, UR6, URZ ;  /* 0x0000000631067290 */ /* 0x000fe4000fffe03f */
[----:B------:R-:W-:Y:S02]  /*11b20*/  UISETP.GE.AND UP0, UPT, UR5, 0x1, UPT ;  /* 0x000000010500788c */ /* 0x000fe4000bf06270 */
[----:B------:R-:W-:-:S04]  /*11b30*/  UIADD3 UR4, UR6, UR4, URZ ;  /* 0x0000000406047290 */ /* 0x000fc8000fffe03f */
[----:B------:R-:W-:-:S13]  /*11b40*/  PLOP3.LUT P0, PT, PT, PT, UP0, 0x40, 0x0 ;  /* 0x000000000000781c */ /* 0x000fda0003f0e808 */
[----:B0-----:R-:W-:Y:S05]  /*11b50*/  @P0 BRA `(.L_x_1980) ;  /* 0x0000000000440947 */ /* 0x001fea0003800000 */
[----:B------:R-:W-:Y:S01]  /*11b60*/  ISETP.LT.AND P0, PT, RZ, UR6, PT ;  /* 0x00000006ff007c0c */ /* 0x000fe2000bf01270 */
[----:B------:R-:W-:-:S12]  /*11b70*/  UIADD3 UR8, UR6, -0x1, URZ ;  /* 0xffffffff06087890 */ /* 0x000fd8000fffe03f */
[----:B------:R-:W-:Y:S05]  /*11b80*/  @P0 BRA `(.L_x_1981) ;  /* 0x00000000001c0947 */ /* 0x000fea0003800000 */
[----:B------:R-:W-:Y:S02]  /*11b90*/  UISETP.NE.AND UP1, UPT, UR5, 0x1, UPT ;  /* 0x000000010500788c */ /* 0x000fe4000bf25270 */
[----:B------:R-:W-:-:S09]  /*11ba0*/  UIADD3 UR8, -UR6, URZ, URZ ;  /* 0x0000003f06087290 */ /* 0x000fd2000fffe13f */
[----:B------:R-:W-:Y:S02]  /*11bb0*/  @UP1 ULDC.64 UR10, c[0x0][0x9e8] ;  /* 0x00027a00000a1ab9 */ /* 0x000fe40000000a00 */
[----:B------:R-:W-:-:S04]  /*11bc0*/  UIMAD.WIDE.U32 UR6, UR8, UR10, URZ ;  /* 0x0000000a080672a5 */ /* 0x000fc8000f8e003f */
[----:B------:R-:W-:-:S04]  /*11bd0*/  @UP1 USHF.R.U32.HI UR8, URZ, UR11, UR7 ;  /* 0x0000000b3f081299 */ /* 0x000fc80008011607 */
[----:B------:R-:W-:Y:S01]  /*11be0*/  ULOP3.LUT UR8, URZ, UR8, URZ, 0x33, !UPT ;  /* 0x000000083f087292 */ /* 0x000fe2000f8e333f */
[----:B------:R-:W-:Y:S11]  /*11bf0*/  BRA `(.L_x_1982) ;  /* 0x0000000000107947 */ /* 0x000ff60003800000 */
.L_x_1981:
[----:B------:R-:W-:-:S11]  /*11c00*/  UISETP.NE.AND UP1, UPT, UR5, 0x1, UPT ;  /* 0x000000010500788c */ /* 0x000fd6000bf25270 */
[----:B------:R-:W-:Y:S02]  /*11c10*/  @UP1 ULDC.64 UR10, c[0x0][0x9e8] ;  /* 0x00027a00000a1ab9 */ /* 0x000fe40000000a00 */
[----:B------:R-:W-:-:S04]  /*11c20*/  UIMAD.WIDE.U32 UR6, UR8, UR10, URZ ;  /* 0x0000000a080672a5 */ /* 0x000fc8000f8e003f */
[----:B------:R-:W-:-:S12]  /*11c30*/  @UP1 USHF.R.U32.HI UR8, URZ, UR11, UR7 ;  /* 0x0000000b3f081299 */ /* 0x000fd80008011607 */
.L_x_1982:
[----:B------:R-:W-:-:S04]  /*11c40*/  UIMAD UR8, UR8, UR5, UR5 ;  /* 0x00000005080872a4 */ /* 0x000fc8000f8e0205 */
[----:B------:R-:W-:-:S04]  /*11c50*/  UISETP.LT.AND UP1, UPT, UR4, UR8, UPT ;  /* 0x000000080400728c */ /* 0x000fc8000bf21270 */
[----:B------:R-:W-:-:S12]  /*11c60*/  USEL UR4, UR4, UR8, UP1 ;  /* 0x0000000804047287 */ /* 0x000fd80008800000 */
.L_x_1980:
[----:B------:R-:W-:Y:S01]  /*11c70*/  UISETP.NE.AND UP1, UPT, UR51, URZ, UPT ;  /* 0x0000003f3300728c */ /* 0x000fe2000bf25270 */
[----:B------:R-:W-:Y:S01]  /*11c80*/  PLOP3.LUT P0, PT, PT, PT, UP0, 0x40, 0x0 ;  /* 0x000000000000781c */ /* 0x000fe20003f0e808 */
[----:B------:R-:W-:Y:S01]  /*11c90*/  UIADD3 UR6, UR4, 0x5f, URZ ;  /* 0x0000005f04067890 */ /* 0x000fe2000fffe03f */
[----:B------:R-:W-:-:S03]  /*11ca0*/  UMOV UR10, UR43 ;  /* 0x0000002b000a7c82 */ /* 0x000fc60008000000 */
[----:B------:R-:W-:-:S04]  /*11cb0*/  UIMAD.WIDE UR6, UR6, 0x2aaaaaab, URZ ;  /* 0x2aaaaaab060678a5 */ /* 0x000fc8000f8e023f */
[----:B------:R-:W-:Y:S01]  /*11cc0*/  USHF.R.U32.HI UR4, URZ, 0x1f, UR7 ;  /* 0x0000001f3f047899 */ /* 0x000fe20008011607 */
[----:B------:R-:W-:Y:S02]  /*11cd0*/  @UP1 ULDC UR8, c[0x0][0x44c] ;  /* 0x0001130000081ab9 */ /* 0x000fe40000000800 */
[----:B------:R-:W-:Y:S01]  /*11ce0*/  @UP1 ULDC UR6, c[0x0][0x450] ;  /* 0x0001140000061ab9 */ /* 0x000fe20000000800 */
[----:B------:R-:W-:Y:S02]  /*11cf0*/  UIMAD.WIDE.U32 UR8, UR43, UR8, URZ ;  /* 0x000000082b0872a5 */ /* 0x000fe4000f8e003f */
[----:B------:R-:W-:Y:S02]  /*11d00*/  ULEA.HI.SX32 UR4, UR7, UR4, 0x1c ;  /* 0x0000000407047291 */ /* 0x000fe4000f8fe23f */
[----:B------:R-:W-:Y:S02]  /*11d10*/  @UP1 USHF.R.U32.HI UR10, URZ, UR6, UR9 ;  /* 0x000000063f0a1299 */ /* 0x000fe40008011609 */
[----:B------:R-:W-:-:S02]  /*11d20*/  UISETP.LT.AND UP1, UPT, UR40, UR4, UPT ;  /* 0x000000042800728c */ /* 0x000fc4000bf21270 */
[----:B------:R-:W-:Y:S01]  /*11d30*/  UIADD3 UR6, UR38, UR10, URZ ;  /* 0x0000000a26067290 */ /* 0x000fe2000fffe03f */
[----:B------:R-:W-:Y:S01]  /*11d40*/  ULDC UR8, c[0x0][0x9dc] ;  /* 0x0002770000087ab9 */ /* 0x000fe20000000800 */
[----:B------:R-:W-:Y:S02]  /*11d50*/  USEL UR44, UR40, UR4, UP1 ;  /* 0x00000004282c7287 */ /* 0x000fe40008800000 */
[----:B------:R-:W-:Y:S01]  /*11d60*/  UIADD3 UR8, UR6, -UR8, URZ ;  /* 0x8000000806087290 */ /* 0x000fe2000fffe03f */
[----:B------:R-:W-:Y:S11]  /*11d70*/  @P0 BRA `(.L_x_1983) ;  /* 0x0000000000480947 */ /* 0x000ff60003800000 */
[----:B------:R-:W-:Y:S02]  /*11d80*/  UMOV UR4, UR6 ;  /* 0x0000000600047c82 */ /* 0x000fe40008000000 */
[----:B------:R-:W-:-:S06]  /*11d90*/  UISETP.GT.AND UP0, UPT, UR4, -0x1, UPT ;  /* 0xffffffff0400788c */ /* 0x000fcc000bf04270 */
[----:B------:R-:W-:-:S13]  /*11da0*/  PLOP3.LUT P0, PT, PT, PT, UP0, 0x80, 0x0 ;  /* 0x000000000000781c */ /* 0x000fda0003f0f008 */
[----:B------:R-:W-:Y:S05]  /*11db0*/  @P0 BRA `(.L_x_1984) ;  /* 0x00000000001c0947 */ /* 0x000fea0003800000 */
[----:B------:R-:W-:Y:S02]  /*11dc0*/  UISETP.NE.AND UP0, UPT, UR5, 0x1, UPT ;  /* 0x000000010500788c */ /* 0x000fe4000bf05270 */
[----:B------:R-:W-:-:S09]  /*11dd0*/  ULOP3.LUT UR4, URZ, UR4, URZ, 0x33, !UPT ;  /* 0x000000043f047292 */ /* 0x000fd2000f8e333f */
[----:B------:R-:W-:Y:S02]  /*11de0*/  @UP0 ULDC.64 UR10, c[0x0][0x9e8] ;  /* 0x00027a00000a0ab9 */ /* 0x000fe40000000a00 */
[----:B------:R-:W-:-:S04]  /*11df0*/  UIMAD.WIDE.U32 UR6, UR4, UR10, URZ ;  /* 0x0000000a040672a5 */ /* 0x000fc8000f8e003f */
[----:B------:R-:W-:-:S04]  /*11e00*/  @UP0 USHF.R.U32.HI UR4, URZ, UR11, UR7 ;  /* 0x0000000b3f040299 */ /* 0x000fc80008011607 */
[----:B------:R-:W-:Y:S01]  /*11e10*/  ULOP3.LUT UR4, URZ, UR4, URZ, 0x33, !UPT ;  /* 0x000000043f047292 */ /* 0x000fe2000f8e333f */
[----:B------:R-:W-:Y:S11]  /*11e20*/  BRA `(.L_x_1985) ;  /* 0x0000000000107947 */ /* 0x000ff60003800000 */
.L_x_1984:
[----:B------:R-:W-:-:S11]  /*11e30*/  UISETP.NE.AND UP0, UPT, UR5, 0x1, UPT ;  /* 0x000000010500788c */ /* 0x000fd6000bf05270 */
[----:B------:R-:W-:Y:S02]  /*11e40*/  @UP0 ULDC.64 UR10, c[0x0][0x9e8] ;  /* 0x00027a00000a0ab9 */ /* 0x000fe40000000a00 */
[----:B------:R-:W-:-:S04]  /*11e50*/  UIMAD.WIDE.U32 UR6, UR4, UR10, URZ ;  /* 0x0000000a040672a5 */ /* 0x000fc8000f8e003f */
[----:B------:R-:W-:-:S12]  /*11e60*/  @UP0 USHF.R.U32.HI UR4, URZ, UR11, UR7 ;  /* 0x0000000b3f040299 */ /* 0x000fd80008011607 */
.L_x_1985:
[----:B------:R-:W-:-:S04]  /*11e70*/  UIMAD UR4, UR4, UR5, URZ ;  /* 0x00000005040472a4 */ /* 0x000fc8000f8e023f */
[----:B------:R-:W-:-:S04]  /*11e80*/  UISETP.LT.AND UP0, UPT, UR8, UR4, UPT ;  /* 0x000000040800728c */ /* 0x000fc8000bf01270 */
[----:B------:R-:W-:-:S12]  /*11e90*/  USEL UR8, UR8, UR4, !UP0 ;  /* 0x0000000408087287 */ /* 0x000fd8000c000000 */
.L_x_1983:
[----:B------:R-:W-:Y:S01]  /*11ea0*/  UIMAD.WIDE UR4, UR8, 0x2aaaaaab, URZ ;  /* 0x2aaaaaab080478a5 */ /* 0x000fe2000f8e023f */
[----:B------:R-:W-:Y:S03]  /*11eb0*/  BSSY B7, `(.L_x_1986) ;  /* 0x0000301000077945 */ /* 0x000fe60003800000 */
[----:B------:R-:W-:-:S04]  /*11ec0*/  USHF.R.U32.HI UR4, URZ, 0x1f, UR5 ;  /* 0x0000001f3f047899 */ /* 0x000fc80008011605 */
[----:B------:R-:W-:-:S04]  /*11ed0*/  ULEA.HI.SX32 UR4, UR5, UR4, 0x1c ;  /* 0x0000000405047291 */ /* 0x000fc8000f8fe23f */
[----:B------:R-:W-:-:S04]  /*11ee0*/  UISETP.LT.AND UP0, UPT, URZ, UR4, UPT ;  /* 0x000000043f00728c */ /* 0x000fc8000bf01270 */
[----:B------:R-:W-:-:S04]  /*11ef0*/  USEL UR45, URZ, UR4, !UP0 ;  /* 0x000000043f2d7287 */ /* 0x000fc8000c000000 */
[----:B------:R-:W-:-:S06]  /*11f00*/  UISETP.GT.AND UP0, UPT, UR44, UR45, UPT ;  /* 0x0000002d2c00728c */ /* 0x000fcc000bf04270 */
[----:B------:R-:W-:-:S13]  /*11f10*/  PLOP3.LUT P0, PT, PT, PT, UP0, 0x80, 0x0 ;  /* 0x000000000000781c */ /* 0x000fda0003f0f008 */
[----:B------:R-:W-:Y:S05]  /*11f20*/  @P0 BRA `(.L_x_1987) ;  /* 0x0000000000440947 */ /* 0x000fea0003800000 */
[----:B------:R-:W0:Y:S02]  /*11f30*/  S2R R0, SR_TID.X ;  /* 0x0000000000007919 */ /* 0x000e240000002100 */
[----:B0-----:R-:W-:-:S04]  /*11f40*/  LOP3.LUT R0, R0, 0x7f, RZ, 0xc0, !PT ;  /* 0x0000007f00007812 */ /* 0x001fc800078ec0ff */
[----:B------:R-:W-:-:S13]  /*11f50*/  ISETP.NE.AND P0, PT, R0, RZ, PT ;  /* 0x000000ff0000720c */ /* 0x000fda0003f05270 */
[----:B------:R-:W-:Y:S05]  /*11f60*/  @P0 BRA `(.L_x_1988) ;  /* 0x0000002c00d40947 */ /* 0x000fea0003800000 */
[----:B------:R-:W0:Y:S01]  /*11f70*/  S2R R7, SR_LANEID ;  /* 0x0000000000077919 */ /* 0x000e220000000000 */
[----:B------:R-:W-:Y:S01]  /*11f80*/  VOTEU.ANY UR4, UPT, PT ;  /* 0x0000000000047886 */ /* 0x000fe200038e0100 */
[----:B------:R-:W1:Y:S01]  /*11f90*/  LDC.64 R2, c[0x0][0xc80] ;  /* 0x00032000ff027b82 */ /* 0x000e620000000a00 */
[----:B------:R-:W0:Y:S08]  /*11fa0*/  FLO.U32 R0, UR4 ;  /* 0x0000000400007d00 */ /* 0x000e3000080e0000 */
[----:B------:R-:W1:Y:S01]  /*11fb0*/  POPC R5, UR4 ;  /* 0x0000000400057d09 */ /* 0x000e620008000000 */
[----:B0-----:R-:W-:-:S13]  /*11fc0*/  ISETP.EQ.U32.AND P1, PT, R0, R7, PT ;  /* 0x000000070000720c */ /* 0x001fda0003f22070 */
[----:B-1----:R-:W2:Y:S01]  /*11fd0*/  @P1 ATOMG.E.ADD.STRONG.GPU PT, R3, desc[UR46][R2.64], R5 ;  /* 0x00000005020319a8 */ /* 0x002ea200081ee1ee */
[----:B------:R-:W0:Y:S02]  /*11fe0*/  S2R R4, SR_LTMASK ;  /* 0x0000000000047919 */ /* 0x000e240000003900 */
[----:B0-----:R-:W-:-:S04]  /*11ff0*/  LOP3.LUT R4, R4, UR4, RZ, 0xc0, !PT ;  /* 0x0000000404047c12 */ /* 0x001fc8000f8ec0ff */
[----:B------:R-:W0:Y:S01]  /*12000*/  POPC R31, R4 ;  /* 0x00000004001f7309 */ /* 0x000e220000000000 */
[----:B--2---:R-:W0:Y:S02]  /*12010*/  SHFL.IDX PT, R0, R3, R0, 0x1f ;  /* 0x00001f0003007589 */ /* 0x004e2400000e0000 */
[----:B0-----:R-:W-:Y:S01]  /*12020*/  IADD3 R31, R0, UR50, R31 ;  /* 0x00000032001f7c10 */ /* 0x001fe2000fffe01f */
[----:B------:R-:W-:Y:S06]  /*12030*/  BRA `(.L_x_1988) ;  /* 0x0000002c00a07947 */ /* 0x000fec0003800000 */
.L_x_1987:
[----:B------:R-:W-:Y:S01]  /*12040*/  VIADD R0, R17, 0x1c400 ;  /* 0x0001c40011007836 */ /* 0x000fe20000000000 */
[----:B------:R-:W-:Y:S04]  /*12050*/  BSSY B6, `(.L_x_1989) ;  /* 0x0000013000067945 */ /* 0x000fe80003800000 */
[----:B------:R-:W-:-:S13]  /*12060*/  LOP3.LUT P0, RZ, R0, 0x3ff, RZ, 0xc0, !PT ;  /* 0x000003ff00ff7812 */ /* 0x000fda000780c0ff */
[----:B------:R-:W-:Y:S05]  /*12070*/  @!P0 BRA `(.L_x_1990) ;  /* 0x0000000000408947 */ /* 0x000fea0003800000 */
[----:B------:R-:W-:Y:S01]  /*12080*/  MOV R2, 0x0 ;  /* 0x0000000000027802 */ /* 0x000fe20000000f00 */
[----:B------:R-:W-:Y:S01]  /*12090*/  ULDC.64 UR4, c[0x4][0x98] ;  /* 0x0100260000047ab9 */ /* 0x000fe20000000a00 */
[----:B------:R-:W-:Y:S01]  /*120a0*/  ULDC.64 UR6, c[0x4][0xa0] ;  /* 0x0100280000067ab9 */ /* 0x000fe20000000a00 */
[----:B------:R-:W-:Y:S02]  /*120b0*/  IMAD.U32 R4, RZ, RZ, UR4 ;  /* 0x00000004ff047e24 */ /* 0x000fe4000f8e00ff */
        /* <DEDUP_REMOVED lines=11> */
[----:B0----5:R-:W-:Y:S05]  /*12170*/  CALL.ABS.NOINC R2 ;  /* 0x0000000002007343 */ /* 0x021fea0003c00000 */
.L_x_1990:
[----:B------:R-:W-:Y:S05]  /*12180*/  BSYNC B6 ;  /* 0x0000000000067941 */ /* 0x000fea0003800000 */
.L_x_1989:
        /* <DEDUP_REMOVED lines=19> */
[----:B-1---5:R-:W-:Y:S05]  /*122c0*/  CALL.ABS.NOINC R2 ;  /* 0x0000000002007343 */ /* 0x022fea0003c00000 */
.L_x_1993:
[----:B------:R0:W1:Y:S01]  /*122d0*/  LDC.64 R2, c[0x4][R19] ;  /* 0x0100000013027b82 */ /* 0x0000620000000a00 */
[----:B------:R-:W-:Y:S01]  /*122e0*/  ULDC.64 UR4, c[0x4][0x98] ;  /* 0x0100260000047ab9 */ /* 0x000fe20000000a00 */
[----:B------:R-:W-:Y:S01]  /*122f0*/  ULDC.64 UR6, c[0x4][0xa0] ;  /* 0x0100280000067ab9 */ /* 0x000fe20000000a00 */
[----:B------:R-:W-:Y:S02]  /*12300*/  IMAD.U32 R4, RZ, RZ, UR4 ;  /* 0x00000004ff047e24 */ /* 0x000fe4000f8e00ff */
        /* <DEDUP_REMOVED lines=11> */
.L_x_1992:
[----:B------:R-:W-:Y:S05]  /*123c0*/  BSYNC B6 ;  /* 0x0000000000067941 */ /* 0x000fea0003800000 */
.L_x_1991:
[----:B------:R-:W-:Y:S01]  /*123d0*/  ULDC.64 UR4, c[0x0][0x9f8] ;  /* 0x00027e0000047ab9 */ /* 0x000fe20000000a00 */
[----:B------:R-:W-:Y:S01]  /*123e0*/  IMAD.U32 R27, RZ, RZ, UR42 ;  /* 0x0000002aff1b7e24 */ /* 0x000fe2000f8e00ff */
[----:B------:R-:W-:Y:S01]  /*123f0*/  UISETP.NE.U32.AND UP0, UPT, UR4, URZ, UPT ;  /* 0x0000003f0400728c */ /* 0x000fe2000bf05070 */
[----:B------:R-:W0:Y:S03]  /*12400*/  LDC R10, c[0x0][0x430] ;  /* 0x00010c00ff0a7b82 */ /* 0x000e260000000800 */
[----:B------:R-:W-:-:S06]  /*12410*/  UISETP.NE.AND.EX UP0, UPT, UR5, URZ, UPT, UP0 ;  /* 0x0000003f0500728c */ /* 0x000fcc000bf05300 */
[----:B------:R-:W-:-:S05]  /*12420*/  PLOP3.LUT P0, PT, PT, PT, UP0, 0x80, 0x0 ;  /* 0x000000000000781c */ /* 0x000fca0003f0f008 */
[----:B------:R-:W-:Y:S02]  /*12430*/  @UP0 ULDC.64 UR4, c[0x0][0x9f8] ;  /* 0x00027e0000040ab9 */ /* 0x000fe40000000a00 */
[----:B------:R-:W-:-:S06]  /*12440*/  @UP0 UIMAD.WIDE UR4, UR42, 0x4, UR4 ;  /* 0x000000042a0408a5 */ /* 0x000fcc000f8e0204 */
[----:B------:R-:W-:Y:S01]  /*12450*/  IMAD.U32 R2, RZ, RZ, UR4 ;  /* 0x00000004ff027e24 */ /* 0x000fe2000f8e00ff */
[----:B------:R-:W-:Y:S01]  /*12460*/  ULDC UR4, c[0x0][0xc48] ;  /* 0x0003120000047ab9 */ /* 0x000fe20000000800 */
[----:B------:R-:W-:-:S05]  /*12470*/  IMAD.U32 R3, RZ, RZ, UR5 ;  /* 0x00000005ff037e24 */ /* 0x000fca000f8e00ff */
[----:B------:R1:W5:Y:S01]  /*12480*/  @P0 LDG.E R27, desc[UR46][R2.64] ;  /* 0x0000002e021b0981 */ /* 0x000362000c1e1900 */
[----:B------:R-:W-:Y:S01]  /*12490*/  UMOV UR5, 0xffffffff ;  /* 0xffffffff00057882 */ /* 0x000fe20000000000 */
[----:B------:R-:W-:Y:S02]  /*124a0*/  IMAD.U32 R0, RZ, RZ, UR44 ;  /* 0x0000002cff007e24 */ /* 0x000fe4000f8e00ff */
[----:B------:R-:W-:Y:S02]  /*124b0*/  IMAD.U32 R19, RZ, RZ, UR4 ;  /* 0x00000004ff137e24 */ /* 0x000fe4000f8e00ff */
[----:B------:R-:W-:Y:S01]  /*124c0*/  VIADD R0, R0, 0xffffffff ;  /* 0xffffffff00007836 */ /* 0x000fe20000000000 */
[----:B------:R-:W-:Y:S06]  /*124d0*/  BRA.DIV UR5, `(.L_x_1994) ;  /* 0x00000032059c7947 */ /* 0x000fec000b800000 */
.L_x_2048:
[----:B------:R-:W2:Y:S01]  /*124e0*/  S2R R8, SR_TID.X ;  /* 0x0000000000087919 */ /* 0x000ea20000002100 */
[----:B0-----:R-:W-:Y:S01]  /*124f0*/  ISETP.NE.AND P1, PT, R10, 0x1, PT ;  /* 0x000000010a00780c */ /* 0x001fe20003f25270 */
[----:B------:R-:W-:Y:S01]  /*12500*/  IMAD.MOV.U32 R24, RZ, RZ, RZ ;  /* 0x000000ffff187224 */ /* 0x000fe200078e00ff */
[----:B-----5:R-:W-:Y:S02]  /*12510*/  SHF.R.S32.HI R29, RZ, 0x1f, R27 ;  /* 0x0000001fff1d7819 */ /* 0x020fe4000001141b */
[----:B------:R-:W-:-:S09]  /*12520*/  LOP3.LUT R16, R16, 0xffffff7f, RZ, 0xc0, !PT ;  /* 0xffffff7f10107812 */ /* 0x000fd200078ec0ff */
[----:B-1----:R-:W0:Y:S01]  /*12530*/  @P1 LDC R3, c[0x0][0x434] ;  /* 0x00010d00ff031b82 */ /* 0x002e220000000800 */
[----:B------:R-:W-:-:S07]  /*12540*/  @P1 LOP3.LUT R16, R16, 0x80, RZ, 0xfc, !PT ;  /* 0x0000008010101812 */ /* 0x000fce00078efcff */
[----:B------:R-:W1:Y:S01]  /*12550*/  @P1 LDC R5, c[0x0][0x438] ;  /* 0x00010e00ff051b82 */ /* 0x000e620000000800 */
[----:B--2---:R-:W-:-:S05]  /*12560*/  IMAD.SHL.U32 R8, R8, 0x10, RZ ;  /* 0x0000001008087824 */ /* 0x004fca00078e00ff */
[----:B------:R-:W-:-:S05]  /*12570*/  LOP3.LUT R8, R33, 0x70, R8, 0xf8, !PT ;  /* 0x0000007021087812 */ /* 0x000fca00078ef808 */
[----:B------:R-:W-:-:S04]  /*12580*/  IMAD R7, R0, 0x60, R8 ;  /* 0x0000006000077824 */ /* 0x000fc800078e0208 */
[C---:B------:R-:W-:Y:S01]  /*12590*/  IMAD.IADD R34, R7.reuse, 0x1, R30 ;  /* 0x0000000107227824 */ /* 0x040fe200078e021e */
[----:B------:R-:W-:-:S03]  /*125a0*/  ISETP.GE.AND P0, PT, R7, UR36, PT ;  /* 0x0000002407007c0c */ /* 0x000fc6000bf06270 */
[----:B0-----:R-:W-:Y:S01]  /*125b0*/  @P1 IMAD.HI.U32 R2, R34, R3, RZ ;  /* 0x0000000322021227 */ /* 0x001fe200078e00ff */
[----:B------:R-:W-:-:S03]  /*125c0*/  ISETP.GT.U32.OR P0, PT, R8, 0x5f, P0 ;  /* 0x0000005f0800780c */ /* 0x000fc60000704470 */
[----:B------:R-:W-:Y:S01]  /*125d0*/  IMAD.MOV.U32 R9, RZ, RZ, R34 ;  /* 0x000000ffff097224 */ /* 0x000fe200078e0022 */
[----:B-1----:R-:W-:-:S09]  /*125e0*/  @P1 SHF.R.U32.HI R9, RZ, R5, R2 ;  /* 0x00000005ff091219 */ /* 0x002fd20000011602 */
[----:B------:R-:W0:Y:S01]  /*125f0*/  @!P0 LDC.64 R6, c[0x0][0x428] ;  /* 0x00010a00ff068b82 */ /* 0x000e220000000a00 */
[----:B------:R-:W-:-:S07]  /*12600*/  @!P0 SHF.R.S32.HI R3, RZ, 0x1f, R9 ;  /* 0x0000001fff038819 */ /* 0x000fce0000011409 */
[----:B------:R-:W1:Y:S01]  /*12610*/  @!P0 LDC.64 R4, c[0x0][0x418] ;  /* 0x00010600ff048b82 */ /* 0x000e620000000a00 */
[----:B0-----:R-:W-:-:S04]  /*12620*/  @!P0 IMAD R2, R29, R6, RZ ;  /* 0x000000061d028224 */ /* 0x001fc800078e02ff */
[----:B------:R-:W-:Y:S02]  /*12630*/  @!P0 IMAD R7, R27, R7, R2 ;  /* 0x000000071b078224 */ /* 0x000fe400078e0202 */
[----:B------:R-:W-:-:S04]  /*12640*/  @!P0 IMAD.MOV.U32 R2, RZ, RZ, R9 ;  /* 0x000000ffff028224 */ /* 0x000fc800078e0009 */
[----:B------:R-:W-:-:S04]  /*12650*/  @!P0 IMAD.WIDE.U32 R2, R27, R6, R2 ;  /* 0x000000061b028225 */ /* 0x000fc800078e0002 */
[----:B------:R-:W-:Y:S01]  /*12660*/  @!P0 IMAD.IADD R3, R3, 0x1, R7 ;  /* 0x0000000103038824 */ /* 0x000fe200078e0207 */
[----:B-1----:R-:W-:-:S04]  /*12670*/  @!P0 LEA R4, P1, R2, R4, 0x2 ;  /* 0x0000000402048211 */ /* 0x002fc800078210ff */
[----:B------:R-:W-:-:S05]  /*12680*/  @!P0 LEA.HI.X R5, R2, R5, R3, 0x2, P1 ;  /* 0x0000000502058211 */ /* 0x000fca00008f1403 */
[----:B------:R0:W5:Y:S01]  /*12690*/  @!P0 LDG.E R24, desc[UR46][R4.64] ;  /* 0x0000002e04188981 */ /* 0x000162000c1e1900 */
[----:B------:R-:W-:Y:S01]  /*126a0*/  ISETP.GT.U32.AND P0, PT, R8, 0x5f, PT ;  /* 0x0000005f0800780c */ /* 0x000fe20003f04070 */
[----:B------:R-:W-:Y:S01]  /*126b0*/  IMAD R2, RZ, RZ, -UR42 ;  /* 0x8000002aff027e24 */ /* 0x000fe2000f8e02ff */
[----:B------:R-:W-:Y:S01]  /*126c0*/  LOP3.LUT R16, R16, 0xffffffbf, RZ, 0xc0, !PT ;  /* 0xffffffbf10107812 */ /* 0x000fe200078ec0ff */
[----:B------:R-:W-:Y:S02]  /*126d0*/  IMAD.MOV R3, RZ, RZ, -R9 ;  /* 0x000000ffff037224 */ /* 0x000fe400078e0a09 */
[----:B------:R-:W-:Y:S02]  /*126e0*/  IMAD R19, R19, R2, UR41 ;  /* 0x0000002913137e24 */ /* 0x000fe4000f8e0202 */
[----:B------:R-:W-:Y:S02]  /*126f0*/  IMAD R34, R10, R3, R34 ;  /* 0x000000030a227224 */ /* 0x000fe400078e0222 */
[----:B0-----:R-:W-:Y:S01]  /*12700*/  IMAD.U32 R4, RZ, RZ, UR48 ;  /* 0x00000030ff047e24 */ /* 0x001fe2000f8e00ff */
[----:B------:R-:W-:-:S04]  /*12710*/  SHF.R.S32.HI R26, RZ, 0x1f, R19 ;  /* 0x0000001fff1a7819 */ /* 0x000fc80000011413 */
[----:B------:R-:W-:-:S13]  /*12720*/  ISETP.NE.AND P2, PT, R4, 0x3, PT ;  /* 0x000000030400780c */ /* 0x000fda0003f45270 */
[----:B------:R-:W-:-:S04]  /*12730*/  @P2 LOP3.LUT R16, R16, 0x40, RZ, 0xfc, !PT ;  /* 0x0000004010102812 */ /* 0x000fc800078efcff */
[----:B------:R-:W-:-:S04]  /*12740*/  LOP3.LUT R16, R16, 0xfffffffd, RZ, 0xc0, !PT ;  /* 0xfffffffd10107812 */ /* 0x000fc800078ec0ff */
[----:B------:R-:W-:Y:S01]  /*12750*/  @P0 LOP3.LUT R16, R16, 0x2, RZ, 0xfc, !PT ;  /* 0x0000000210100812 */ /* 0x000fe200078efcff */
[----:B------:R-:W-:Y:S06]  /*12760*/  @!P2 BRA `(.L_x_1995) ;  /* 0x000000000004a947 */ /* 0x000fec0003800000 */
[----:B------:R-:W-:Y:S01]  /*12770*/  BPT.TRAP 0x1 ;  /* 0x000000040000795c */ /* 0x000fe20000300000 */
.L_x_1995:
[----:B------:R-:W-:Y:S01]  /*12780*/  IMAD R22, R18, 0x8, R17 ;  /* 0x0000000812167824 */ /* 0x000fe200078e0211 */
[----:B------:R-:W-:Y:S01]  /*12790*/  SHF.L.U32 R3, R25, 0x1f, RZ ;  /* 0x0000001f19037819 */ /* 0x000fe200000006ff */
[----:B------:R-:W-:Y:S03]  /*127a0*/  BSSY B0, `(.L_x_1996) ;  /* 0x0000003000007945 */ /* 0x000fe60003800000 */
[----:B------:R-:W0:Y:S02]  /*127b0*/  SYNCS.PHASECHK.TRANS64.TRYWAIT P0, [R22+URZ+0x22840], R3 ;  /* 0x02284003160075a7 */ /* 0x000e24000800017f */
[----:B0-----:R-:W-:Y:S05]  /*127c0*/  @!P0 BRA `(.L_x_1997) ;  /* 0x00000030000c8947 */ /* 0x001fea0003800000 */
.L_x_2049:
[----:B------:R-:W-:Y:S05]  /*127d0*/  BSYNC B0 ;  /* 0x0000000000007941 */ /* 0x000fea0003800000 */
.L_x_1996:
[----:B------:R-:W-:Y:S01]  /*127e0*/  SHF.R.S32.HI R36, RZ, 0x1f, R34 ;  /* 0x0000001fff247819 */ /* 0x000fe20000011422 */
[----:B------:R-:W-:Y:S01]  /*127f0*/  ULDC.64 UR4, c[0x0][0x300] ;  /* 0x0000c00000047ab9 */ /* 0x000fe20000000a00 */
[----:B------:R-:W1:Y:S01]  /*12800*/  S2R R8, SR_TID.X ;  /* 0x0000000000087919 */ /* 0x000e620000002100 */
[----:B-----5:R-:W-:Y:S02]  /*12810*/  SHF.R.S32.HI R37, RZ, 0x1f, R24 ;  /* 0x0000001fff257819 */ /* 0x020fe40000011418 */
[----:B0-----:R-:W-:Y:S01]  /*12820*/  IMAD R3, R36, UR4, RZ ;  /* 0x0000000424037c24 */ /* 0x001fe2000f8e02ff */
        /* <DEDUP_REMOVED lines=16> */
[----:B------:R-:W-:Y:S01]  /*12930*/  IMAD.MOV.U32 R3, RZ, RZ, -0x60 ;  /* 0xffffffa0ff037424 */ /* 0x000fe200078e00ff */
[----:B------:R-:W-:Y:S01]  /*12940*/  UMOV UR4, 0xffffffff ;  /* 0xffffffff00047882 */ /* 0x000fe20000000000 */
[----:B-1----:R-:W-:Y:S01]  /*12950*/  IMAD.SHL.U32 R8, R8, 0x8, RZ ;  /* 0x0000000808087824 */ /* 0x002fe200078e00ff */
[----:B------:R-:W-:Y:S01]  /*12960*/  LEA.HI.X R5, R2, UR5, R5, 0x1, P0 ;  /* 0x0000000502057c11 */ /* 0x000fe200080f0c05 */
[----:B------:R-:W-:-:S03]  /*12970*/  IMAD R0, R0, R3, UR36 ;  /* 0x0000002400007e24 */ /* 0x000fc6000f8e0203 */
[----:B------:R-:W-:Y:S01]  /*12980*/  LOP3.LUT R8, R8, 0x38, RZ, 0xc0, !PT ;  /* 0x0000003808087812 */ /* 0x000fe200078ec0ff */
[----:B------:R-:W-:Y:S02]  /*12990*/  IMAD.IADD R23, R0, 0x1, -R33 ;  /* 0x0000000100177824 */ /* 0x000fe400078e0a21 */
[----:B------:R-:W-:-:S03]  /*129a0*/  IMAD R0, R18, 0x1800, R28 ;  /* 0x0000180012007824 */ /* 0x000fc600078e021c */
[----:B------:R-:W-:Y:S01]  /*129b0*/  ISETP.GE.AND P0, PT, R23, 0x1, PT ;  /* 0x000000011700780c */ /* 0x000fe20003f06270 */
[----:B------:R-:W-:-:S12]  /*129c0*/  BRA.DIV UR4, `(.L_x_1998) ;  /* 0x0000002e04a07947 */ /* 0x000fd8000b800000 */
[----:B------:R-:W0:Y:S01]  /*129d0*/  SHFL.IDX PT, R14, R4, RZ, 0x181f ;  /* 0x00181fff040e7589 */ /* 0x000e2200000e0000 */
[----:B------:R-:W-:-:S03]  /*129e0*/  @P0 IMAD R7, R0, 0x2, R17 ;  /* 0x0000000200070824 */ /* 0x000fc600078e0211 */
[----:B------:R-:W1:Y:S04]  /*129f0*/  SHFL.IDX PT, R2, R5, RZ, 0x181f ;  /* 0x00181fff05027589 */ /* 0x000e6800000e0000 */
[----:B------:R-:W-:Y:S01]  /*12a00*/  SHFL.IDX PT, R6, R5, 0x1, 0x181f ;  /* 0x00381f0005067f89 */ /* 0x000fe200000e0000 */
[----:B0-----:R-:W-:-:S05]  /*12a10*/  @P0 LEA R14, P1, R8, R14, 0x1 ;  /* 0x0000000e080e0211 */ /* 0x001fca00078208ff */
[----:B-1----:R-:W-:Y:S02]  /*12a20*/  @P0 IMAD.X R3, RZ, RZ, R2, P1 ;  /* 0x000000ffff030224 */ /* 0x002fe400008e0602 */
[----:B------:R-:W-:Y:S02]  /*12a30*/  @P0 IMAD.MOV.U32 R2, RZ, RZ, R14 ;  /* 0x000000ffff020224 */ /* 0x000fe400078e000e */
[----:B------:R-:W0:Y:S04]  /*12a40*/  SHFL.IDX PT, R14, R4, 0x1, 0x181f ;  /* 0x00381f00040e7f89 */ /* 0x000e2800000e0000 */
[----:B------:R0:W-:Y:S01]  /*12a50*/  @P0 LDGSTS.E.BYPASS.LTC128B.128 [R7+0x1c400], desc[UR46][R2.64], !P2 ;  /* 0x1c40000002070fae */ /* 0x0001e2000d101d6e */
[----:B------:R-:W-:-:S13]  /*12a60*/  ISETP.GE.AND P0, PT, R23, 0x11, PT ;  /* 0x000000111700780c */ /* 0x000fda0003f06270 */
[----:B------:R-:W-:Y:S01]  /*12a70*/  @P0 IMAD R9, R0, 0x2, R17 ;  /* 0x0000000200090824 */ /* 0x000fe200078e0211 */
[----:B0-----:R-:W-:Y:S02]  /*12a80*/  @P0 LEA R2, P1, R8, R14, 0x1 ;  /* 0x0000000e08020211 */ /* 0x001fe400078208ff */
[----:B------:R-:W0:Y:S03]  /*12a90*/  SHFL.IDX PT, R14, R4, 0x2, 0x181f ;  /* 0x00581f00040e7f89 */ /* 0x000e2600000e0000 */
[----:B------:R-:W-:Y:S02]  /*12aa0*/  @P0 IMAD.X R3, RZ, RZ, R6, P1 ;  /* 0x000000ffff030224 */ /* 0x000fe400008e0606 */
[----:B------:R-:W1:Y:S04]  /*12ab0*/  SHFL.IDX PT, R6, R5, 0x2, 0x181f ;  /* 0x00581f0005067f89 */ /* 0x000e6800000e0000 */
[----:B------:R0:W-:Y:S01]  /*12ac0*/  @P0 LDGSTS.E.BYPASS.LTC128B.128 [R9+0x1cc00], desc[UR46][R2.64], !P2 ;  /* 0x1cc0000002090fae */ /* 0x0001e2000d101d6e */
[----:B------:R-:W-:-:S13]  /*12ad0*/  ISETP.GE.AND P0, PT, R23, 0x21, PT ;  /* 0x000000211700780c */ /* 0x000fda0003f06270 */
[----:B------:R-:W-:Y:S01]  /*12ae0*/  @P0 IMAD R7, R0, 0x2, R17 ;  /* 0x0000000200070824 */ /* 0x000fe200078e0211 */
[----:B0-----:R-:W-:Y:S02]  /*12af0*/  @P0 LEA R2, P1, R8, R14, 0x1 ;  /* 0x0000000e08020211 */ /* 0x001fe400078208ff */
[----:B------:R-:W0:Y:S03]  /*12b00*/  SHFL.IDX PT, R14, R4, 0x3, 0x181f ;  /* 0x00781f00040e7f89 */ /* 0x000e2600000e0000 */
[----:B-1----:R-:W-:Y:S02]  /*12b10*/  @P0 IMAD.X R3, RZ, RZ, R6, P1 ;  /* 0x000000ffff030224 */ /* 0x002fe400008e0606 */
        /* <DEDUP_REMOVED lines=9> */
[----:B------:R-:W-:-:S03]  /*12bb0*/  ISETP.GE.AND P0, PT, R23, 0x41, PT ;  /* 0x000000411700780c */ /* 0x000fc60003f06270 */
[----:B------:R-:W2:Y:S10]  /*12bc0*/  SHFL.IDX PT, R5, R5, 0x5, 0x181f ;  /* 0x00b81f0005057f89 */ /* 0x000eb400000e0000 */
[----:B------:R-:W-:Y:S01]  /*12bd0*/  @P0 IMAD R7, R0, 0x2, R17 ;  /* 0x0000000200070824 */ /* 0x000fe200078e0211 */
[----:B0-----:R-:W-:-:S02]  /*12be0*/  @P0 LEA R2, P1, R8, R14, 0x1 ;  /* 0x0000000e08020211 */ /* 0x001fc400078208ff */
[----:B------:R0:W3:Y:S03]  /*12bf0*/  SHFL.IDX PT, R14, R4, 0x5, 0x181f ;  /* 0x00b81f00040e7f89 */ /* 0x0000e600000e0000 */
[----:B-1----:R-:W-:-:S05]  /*12c00*/  @P0 IMAD.X R3, RZ, RZ, R6, P1 ;  /* 0x000000ffff030224 */ /* 0x002fca00008e0606 */
[----:B------:R0:W-:Y:S03]  /*12c10*/  @P0 LDGSTS.E.BYPASS.LTC128B.128 [R7+0x1e400], desc[UR46][R2.64], !P2 ;  /* 0x1e40000002070fae */ /* 0x0001e6000d101d6e */
.L_x_2063:
[----:B------:R-:W-:-:S13]  /*12c20*/  ISETP.GE.AND P0, PT, R23, 0x51, PT ;  /* 0x000000511700780c */ /* 0x000fda0003f06270 */
[----:B0--3--:R-:W-:-:S05]  /*12c30*/  @P0 LEA R2, P1, R8, R14, 0x1 ;  /* 0x0000000e08020211 */ /* 0x009fca00078208ff */
[----:B--2---:R-:W-:Y:S02]  /*12c40*/  @P0 IMAD.X R3, RZ, RZ, R5, P1 ;  /* 0x000000ffff030224 */ /* 0x004fe400008e0605 */
[----:B------:R-:W-:-:S05]  /*12c50*/  @P0 IMAD R5, R0, 0x2, R17 ;  /* 0x0000000200050824 */ /* 0x000fca00078e0211 */
[----:B------:R-:W-:Y:S01]  /*12c60*/  @!PT LDS RZ, [RZ] ;  /* 0x00000000fffff984 */ /* 0x000fe20000000800 */
[----:B------:R-:W-:Y:S01]  /*12c70*/  @!PT LDS RZ, [RZ] ;  /* 0x00000000fffff984 */ /* 0x000fe20000000800 */
[----:B------:R-:W-:Y:S01]  /*12c80*/  @!PT LDS RZ, [RZ] ;  /* 0x00000000fffff984 */ /* 0x000fe20000000800 */
[----:B------:R0:W-:Y:S01]  /*12c90*/  @P0 LDGSTS.E.BYPASS.LTC128B.128 [R5+0x1ec00], desc[UR46][R2.64], !P2 ;  /* 0x1ec0000002050fae */ /* 0x0001e2000d101d6e */
[----:B------:R-:W-:Y:S01]  /*12ca0*/  PLOP3.LUT P0, PT, PT, PT, PT, 0x80, 0x0 ;  /* 0x000000000000781c */ /* 0x000fe20003f0f070 */
[----:B------:R-:W-:-:S12]  /*12cb0*/  NOP ;  /* 0x0000000000007918 */ /* 0x000fd80000000000 */
.L_x_1999:
        /* <DEDUP_REMOVED lines=11> */
.L_x_2000:
[----:B------:R-:W-:Y:S01]  /*12d70*/  VIADD R0, R17, 0x18400 ;  /* 0x0001840011007836 */ /* 0x000fe20000000000 */
[----:B------:R1:W-:Y:S06]  /*12d80*/  SYNCS.ARRIVE.TRANS64.A1T0 RZ, [R22+URZ+0x22830], RZ ;  /* 0x022830ff16ff79a7 */ /* 0x0003ec000810003f */
[----:B------:R-:W-:Y:S05]  /*12d90*/  WARPSYNC.ALL ;  /* 0x0000000000007948 */ /* 0x000fea0003800000 */
[----:B------:R-:W-:Y:S01]  /*12da0*/  BAR.SYNC.DEFER_BLOCKING 0x8, 0x180 ;  /* 0x0206000000007b1d */ /* 0x000fe20000010000 */
[----:B------:R-:W-:-:S05]  /*12db0*/  LOP3.LUT P0, RZ, R0, 0x3ff, RZ, 0xc0, !PT ;  /* 0x000003ff00ff7812 */ /* 0x000fca000780c0ff */
[----:B------:R-:W-:Y:S08]  /*12dc0*/  BSSY B6, `(.L_x_2001) ;  /* 0x0000012000067945 */ /* 0x000ff00003800000 */
[----:B------:R-:W-:Y:S05]  /*12dd0*/  @!P0 BRA `(.L_x_2002) ;  /* 0x0000000000408947 */ /* 0x000fea0003800000 */
[----:B0-----:R-:W-:Y:S01]  /*12de0*/  MOV R2, 0x0 ;  /* 0x0000000000027802 */ /* 0x001fe20000000f00 */
        /* <DEDUP_REMOVED lines=15> */
.L_x_2002:
[----:B------:R-:W-:Y:S05]  /*12ee0*/  BSYNC B6 ;  /* 0x0000000000067941 */ /* 0x000fea0003800000 */
.L_x_2001:
[----:B0-----:R-:W0:Y:S01]  /*12ef0*/  S2R R2, SR_TID.X ;  /* 0x0000000000027919 */ /* 0x001e220000002100 */
[----:B------:R-:W-:Y:S01]  /*12f00*/  UISETP.NE.AND UP0, UPT, UR51, URZ, UPT ;  /* 0x0000003f3300728c */ /* 0x000fe2000bf05270 */
[----:B------:R-:W-:Y:S01]  /*12f10*/  R2UR UR6, R26 ;  /* 0x000000001a0672ca */ /* 0x000fe200000e0000 */
[----:B------:R-:W-:Y:S01]  /*12f20*/  ULDC.64 UR8, c[0x0][0x2d8] ;  /* 0x0000b60000087ab9 */ /* 0x000fe20000000a00 */
[----:B------:R-:W-:Y:S01]  /*12f30*/  R2UR UR7, R19 ;  /* 0x00000000130772ca */ /* 0x000fe200000e0000 */
[----:B------:R-:W2:Y:S01]  /*12f40*/  S2R R8, SR_TID.X ;  /* 0x0000000000087919 */ /* 0x000ea20000002100 */
[----:B------:R-:W-:Y:S02]  /*12f50*/  LOP3.LUT P5, RZ, R16, 0x100, RZ, 0xc0, !PT ;  /* 0x0000010010ff7812 */ /* 0x000fe400078ac0ff */
[----:B------:R-:W-:-:S04]  /*12f60*/  PLOP3.LUT P0, PT, PT, PT, UP0, 0x80, 0x0 ;  /* 0x000000000000781c */ /* 0x000fc80003f0f008 */
[----:B------:R-:W-:-:S03]  /*12f70*/  @UP0 ULDC UR4, c[0x0][0x44c] ;  /* 0x0001130000040ab9 */ /* 0x000fc60000000800 */
[----:B------:R-:W-:-:S04]  /*12f80*/  UIMAD UR6, UR6, UR8, URZ ;  /* 0x00000008060672a4 */ /* 0x000fc8000f8e023f */
[----:B------:R-:W-:Y:S02]  /*12f90*/  UIMAD UR7, UR7, UR9, UR6 ;  /* 0x00000009070772a4 */ /* 0x000fe4000f8e0206 */
[----:B------:R-:W-:Y:S01]  /*12fa0*/  USHF.R.S32.HI UR6, URZ, 0x1f, UR42 ;  /* 0x0000001f3f067899 */ /* 0x000fe2000801142a */
[----:B0-----:R-:W-:-:S05]  /*12fb0*/  IMAD.SHL.U32 R2, R2, 0x10, RZ ;  /* 0x0000001002027824 */ /* 0x001fca00078e00ff */
[----:B------:R-:W-:Y:S01]  /*12fc0*/  LOP3.LUT R2, R33, 0x70, R2, 0xf8, !PT ;  /* 0x0000007021027812 */ /* 0x000fe200078ef802 */
[----:B--2---:R-:W-:-:S04]  /*12fd0*/  IMAD.SHL.U32 R8, R8, 0x8, RZ ;  /* 0x0000000808087824 */ /* 0x004fc800078e00ff */
[----:B------:R-:W-:Y:S01]  /*12fe0*/  VIADD R0, R2, UR43 ;  /* 0x0000002b02007c36 */ /* 0x000fe20008000000 */
[----:B------:R-:W-:-:S03]  /*12ff0*/  LOP3.LUT R8, R8, 0x38, RZ, 0xc0, !PT ;  /* 0x0000003808087812 */ /* 0x000fc600078ec0ff */
[----:B------:R-:W-:Y:S01]  /*13000*/  @P0 IMAD.HI.U32 R3, R0, UR4, RZ ;  /* 0x0000000400030c27 */ /* 0x000fe2000f8e00ff */
[----:B------:R-:W-:Y:S01]  /*13010*/  PLOP3.LUT P0, PT, PT, PT, UP0, 0x80, 0x0 ;  /* 0x000000000000781c */ /* 0x000fe20003f0f008 */
[----:B------:R-:W-:Y:S02]  /*13020*/  @UP0 ULDC UR4, c[0x0][0x450] ;  /* 0x0001140000040ab9 */ /* 0x000fe40000000800 */
[----:B------:R-:W-:-:S10]  /*13030*/  IMAD.MOV.U32 R2, RZ, RZ, R0 ;  /* 0x000000ffff027224 */ /* 0x000fd400078e0000 */
[----:B------:R-:W-:Y:S02]  /*13040*/  @P0 SHF.R.U32.HI R2, RZ, UR4, R3 ;  /* 0x00000004ff020c19 */ /* 0x000fe40008011603 */
[----:B------:R-:W-:-:S03]  /*13050*/  R2UR UR4, R19 ;  /* 0x00000000130472ca */ /* 0x000fc600000e0000 */
[----:B------:R-:W-:-:S10]  /*13060*/  IMAD.MOV R5, RZ, RZ, -R2 ;  /* 0x000000ffff057224 */ /* 0x000fd400078e0a02 */
[----:B------:R-:W-:-:S03]  /*13070*/  UIMAD.WIDE.U32 UR4, UR4, UR8, URZ ;  /* 0x00000008040472a5 */ /* 0x000fc6000f8e003f */
[----:B------:R-:W-:Y:S01]  /*13080*/  ULDC.64 UR8, c[0x0][0x2e0] ;  /* 0x0000b80000087ab9 */ /* 0x000fe20000000a00 */
[----:B------:R-:W-:Y:S02]  /*13090*/  UIADD3 UR5, UR5, UR7, URZ ;  /* 0x0000000705057290 */ /* 0x000fe4000fffe03f */
[----:B------:R-:W-:Y:S01]  /*130a0*/  UIMAD UR6, UR6, UR8, URZ ;  /* 0x00000008060672a4 */ /* 0x000fe2000f8e023f */
[----:B------:R-:W-:Y:S01]  /*130b0*/  ULDC UR7, c[0x0][0x448] ;  /* 0x0001120000077ab9 */ /* 0x000fe20000000800 */
[----:B------:R-:W-:Y:S01]  /*130c0*/  UIMAD.WIDE.U32 UR4, UR42, UR8, UR4 ;  /* 0x000000082a0472a5 */ /* 0x000fe2000f8e0004 */
[----:B------:R-:W-:Y:S01]  /*130d0*/  IMAD R5, R5, UR7, R0 ;  /* 0x0000000705057c24 */ /* 0x000fe2000f8e0200 */
[----:B------:R-:W-:Y:S01]  /*130e0*/  UIMAD UR6, UR42, UR9, UR6 ;  /* 0x000000092a0672a4 */ /* 0x000fe2000f8e0206 */
[----:B------:R-:W-:Y:S02]  /*130f0*/  SHF.R.S32.HI R0, RZ, 0x1f, R2 ;  /* 0x0000001fff007819 */ /* 0x000fe40000011402 */
[----:B------:R-:W-:Y:S01]  /*13100*/  ULDC.64 UR8, c[0x0][0x2d0] ;  /* 0x0000b40000087ab9 */ /* 0x000fe20000000a00 */
[----:B------:R-:W-:Y:S01]  /*13110*/  UIADD3 UR5, UR5, UR6, URZ ;  /* 0x0000000605057290 */ /* 0x000fe2000fffe03f */
[----:B------:R-:W-:-:S02]  /*13120*/  IMAD.U32 R9, RZ, RZ, UR8 ;  /* 0x00000008ff097e24 */ /* 0x000fc4000f8e00ff */
[----:B------:R-:W-:Y:S01]  /*13130*/  IMAD R3, R0, UR8, RZ ;  /* 0x0000000800037c24 */ /* 0x000fe2000f8e02ff */
[----:B------:R-:W-:-:S03]  /*13140*/  SHF.R.S32.HI R0, RZ, 0x1f, R5 ;  /* 0x0000001fff007819 */ /* 0x000fc60000011405 */
[C---:B------:R-:W-:Y:S02]  /*13150*/  IMAD R7, R2.reuse, UR9, R3 ;  /* 0x0000000902077c24 */ /* 0x040fe4000f8e0203 */
[----:B------:R-:W-:Y:S01]  /*13160*/  IMAD.WIDE.U32 R2, R2, R9, UR4 ;  /* 0x0000000402027e25 */ /* 0x000fe2000f8e0009 */
        /* <DEDUP_REMOVED lines=12> */
[----:B------:R-:W-:-:S03]  /*13230*/  VIADD R4, R33, UR43 ;  /* 0x0000002b21047c36 */ /* 0x000fc60008000000 */
[----:B------:R-:W2:Y:S01]  /*13240*/  SHFL.IDX PT, R2, R5, RZ, 0x181f ;  /* 0x00181fff05027589 */ /* 0x000ea200000e0000 */
[C---:B------:R-:W-:Y:S01]  /*13250*/  VIADD R7, R4.reuse, 0x10 ;  /* 0x0000001004077836 */ /* 0x040fe20000000000 */
[----:B------:R-:W-:Y:S02]  /*13260*/  ISETP.GE.AND P0, PT, R4, UR37, PT ;  /* 0x0000002504007c0c */ /* 0x000fe4000bf06270 */
[----:B------:R-:W-:Y:S11]  /*13270*/  SHFL.IDX PT, R6, R5, 0x1, 0x181f ;  /* 0x00381f0005067f89 */ /* 0x000ff600000e0000 */
        /* <DEDUP_REMOVED lines=40> */
[----:B------:R-:W-:-:S03]  /*13500*/  ISETP.GE.AND P0, PT, R7, UR37, PT ;  /* 0x0000002507007c0c */ /* 0x000fc6000bf06270 */
[----:B------:R-:W3:Y:S10]  /*13510*/  SHFL.IDX PT, R5, R5, 0x7, 0x181f ;  /* 0x00f81f0005057f89 */ /* 0x000ef400000e0000 */
[----:B0-----:R-:W-:-:S02]  /*13520*/  @!P0 LEA R2, P1, R8, R14, 0x1 ;  /* 0x0000000e08028211 */ /* 0x001fc400078208ff */
[----:B------:R0:W4:Y:S03]  /*13530*/  SHFL.IDX PT, R14, R0, 0x7, 0x181f ;  /* 0x00f81f00000e7f89 */ /* 0x00012600000e0000 */
[----:B--2---:R-:W-:-:S05]  /*13540*/  @!P0 IMAD.X R3, RZ, RZ, R6, P1 ;  /* 0x000000ffff038224 */ /* 0x004fca00008e0606 */
[----:B------:R0:W-:Y:S03]  /*13550*/  @!P0 LDGSTS.E.BYPASS.LTC128B.128 [R32+0x1b400], desc[UR46][R2.64], !P5 ;  /* 0x1b40000002208fae */ /* 0x0001e6000e901d6e */
.L_x_2080:
[----:B------:R-:W-:-:S05]  /*13560*/  VIADD R4, R4, 0x70 ;  /* 0x0000007004047836 */ /* 0x000fca0000000000 */
[----:B------:R-:W-:-:S13]  /*13570*/  ISETP.GE.AND P0, PT, R4, UR37, PT ;  /* 0x0000002504007c0c */ /* 0x000fda000bf06270 */
[----:B0---4-:R-:W-:-:S05]  /*13580*/  @!P0 LEA R2, P1, R8, R14, 0x1 ;  /* 0x0000000e08028211 */ /* 0x011fca00078208ff */
[----:B---3--:R-:W-:-:S05]  /*13590*/  @!P0 IMAD.X R3, RZ, RZ, R5, P1 ;  /* 0x000000ffff038224 */ /* 0x008fca00008e0605 */
[----:B------:R-:W-:Y:S01]  /*135a0*/  @!PT LDS RZ, [RZ] ;  /* 0x00000000fffff984 */ /* 0x000fe20000000800 */
[----:B------:R-:W-:Y:S01]  /*135b0*/  @!PT LDS RZ, [RZ] ;  /* 0x00000000fffff984 */ /* 0x000fe20000000800 */
[----:B------:R-:W-:Y:S01]  /*135c0*/  @!PT LDS RZ, [RZ] ;  /* 0x00000000fffff984 */ /* 0x000fe20000000800 */
[----:B------:R0:W-:Y:S01]  /*135d0*/  @!P0 LDGSTS.E.BYPASS.LTC128B.128 [R32+0x1bc00], desc[UR46][R2.64], !P5 ;  /* 0x1bc0000002208fae */ /* 0x0001e2000e901d6e */
[----:B------:R-:W-:Y:S01]  /*135e0*/  PLOP3.LUT P0, PT, PT, PT, PT, 0x80, 0x0 ;  /* 0x000000000000781c */ /* 0x000fe20003f0f070 */
[----:B------:R-:W-:-:S12]  /*135f0*/  NOP ;  /* 0x0000000000007918 */ /* 0x000fd80000000000 */
.L_x_2004:
[----:B------:R-:W-:Y:S02]  /*13600*/  PLOP3.LUT P1, PT, P1, P0, PT, 0xa2, 0x0 ;  /* 0x000000000000781c */ /* 0x000fe40000f21472 */
[----:B------:R-:W-:-:S08]  /*13610*/  @P0 R2UR P1, UR4, R17 ;  /* 0x00000000110402ca */ /* 0x000fd00000020000 */
[----:B------:R-:W-:-:S05]  /*13620*/  @P0 PLOP3.LUT P0, PT, P1, PT, PT, 0x80, 0x0 ;  /* 0x000000000000081c */ /* 0x000fca0000f0f070 */
[----:B------:R-:W-:Y:S01]  /*13630*/  @!P1 SYNCS.ARRIVE.TRANS64.RED.A0T1 RZ, [UR4+0x22800], RZ ;  /* 0x022800ffffff99a7 */ /* 0x000fe20008200404 */
[----:B------:R-:W-:Y:S07]  /*13640*/  @!P1 ARRIVES.LDGSTSBAR.64.TRANSCNT [UR4+0x22800] ;  /* 0x02280000ff0099b0 */ /* 0x000fee0008000a84 */
[----:B------:R-:W-:Y:S05]  /*13650*/  @P0 BRA.U.ANY `(.L_x_2004) ;  /* 0xfffffffd00e80947 */ /* 0x000fea000393ffff */
[----:B0-----:R-:W2:Y:S02]  /*13660*/  LDL.LU R2, [R1] ;  /* 0x0000000001027983 */ /* 0x001ea40000300800 */
[----:B--2---:R-:W-:-:S05]  /*13670*/  VIADD R2, R2, 0x1 ;  /* 0x0000000102027836 */ /* 0x004fca0000000000 */
[----:B------:R0:W-:Y:S01]  /*13680*/  STL [R1], R2 ;  /* 0x0000000201007387 */ /* 0x0001e20000100800 */
        /* <DEDUP_REMOVED lines=9> */
.L_x_2081:
[----:B------:R-:W-:Y:S05]  /*13720*/  BSYNC B0 ;  /* 0x0000000000007941 */ /* 0x000fea0003800000 */
.L_x_2005:
[----:B------:R-:W-:-:S05]  /*13730*/  IMAD.U32 R2, RZ, RZ, UR48 ;  /* 0x00000030ff027e24 */ /* 0x000fca000f8e00ff */
[----:B------:R-:W-:-:S13]  /*13740*/  ISETP.NE.AND P0, PT, R2, 0x3, PT ;  /* 0x000000030200780c */ /* 0x000fda0003f05270 */
[----:B------:R-:W-:Y:S05]  /*13750*/  @!P0 BRA `(.L_x_2007) ;  /* 0x0000000000048947 */ /* 0x000fea0003800000 */
[----:B------:R-:W-:Y:S01]  /*13760*/  BPT.TRAP 0x1 ;  /* 0x000000040000795c */ /* 0x000fe20000300000 */
.L_x_2007:
[----:B------:R-:W-:Y:S01]  /*13770*/  SHF.L.U32 R3, R25, 0x1f, RZ ;  /* 0x0000001f19037819 */ /* 0x000fe200000006ff */
[----:B------:R-:W-:Y:S03]  /*13780*/  BSSY B0, `(.L_x_2008) ;  /* 0x0000003000007945 */ /* 0x000fe60003800000 */
[----:B------:R-:W2:Y:S02]  /*13790*/  SYNCS.PHASECHK.TRANS64.TRYWAIT P0, [R22+URZ+0x22860], R3 ;  /* 0x02286003160075a7 */ /* 0x000ea4000800017f */
[----:B--2---:R-:W-:Y:S05]  /*137a0*/  @!P0 BRA `(.L_x_2009) ;  /* 0x00000030001c8947 */ /* 0x004fea0003800000 */
.L_x_2082:
[----:B------:R-:W-:Y:S05]  /*137b0*/  BSYNC B0 ;  /* 0x0000000000007941 */ /* 0x000fea0003800000 */
.L_x_2008:
[----:B------:R-:W-:Y:S01]  /*137c0*/  ULDC.64 UR4, c[0x0][0x328] ;  /* 0x0000ca0000047ab9 */ /* 0x000fe20000000a00 */
[----:B------:R-:W-:Y:S01]  /*137d0*/  IMAD R4, R18, 0x6000, R28 ;  /* 0x0000600012047824 */ /* 0x000fe200078e021c */
[----:B------:R-:W-:Y:S01]  /*137e0*/  LOP3.LUT P4, RZ, R35, 0x8, RZ, 0xc0, !PT ;  /* 0x0000000823ff7812 */ /* 0x000fe2000788c0ff */
[----:B--2---:R-:W-:-:S04]  /*137f0*/  IMAD R3, R36, UR4, RZ ;  /* 0x0000000424037c24 */ /* 0x004fc8000f8e02ff */
        /* <DEDUP_REMOVED lines=8> */
[----:B0-----:R-:W-:Y:S02]  /*13880*/  IMAD R0, R26, UR4, RZ ;  /* 0x000000041a007c24 */ /* 0x001fe4000f8e02ff */
        /* <DEDUP_REMOVED lines=9> */
[----:B------:R-:W2:Y:S01]  /*13920*/  LDL R3, [R1+0x4] ;  /* 0x0000040001037983 */ /* 0x000ea20000100800 */
[----:B------:R-:W-:Y:S01]  /*13930*/  IMAD R4, R4, 0x2, R17 ;  /* 0x0000000204047824 */ /* 0x000fe200078e0211 */
[----:B------:R-:W-:Y:S01]  /*13940*/  LOP3.LUT P1, RZ, R35, 0x2, RZ, 0xc0, !PT ;  /* 0x0000000223ff7812 */ /* 0x000fe2000782c0ff */
[----:B------:R-:W0:Y:S01]  /*13950*/  S2R R2, SR_TID.X ;  /* 0x0000000000027919 */ /* 0x000e220000002100 */
[----:B------:R-:W3:Y:S01]  /*13960*/  SHFL.IDX PT, R14, R5, RZ, 0x181f ;  /* 0x00181fff050e7589 */ /* 0x000ee200000e0000 */
[----:B0-----:R-:W-:-:S05]  /*13970*/  IMAD.SHL.U32 R2, R2, 0x8, RZ ;  /* 0x0000000802027824 */ /* 0x001fca00078e00ff */
[----:B------:R-:W-:-:S05]  /*13980*/  LOP3.LUT R2, R2, 0x38, RZ, 0xc0, !PT ;  /* 0x0000003802027812 */ /* 0x000fca00078ec0ff */
[----:B------:R-:W-:-:S05]  /*13990*/  IMAD.SHL.U32 R0, R2, 0x2, RZ ;  /* 0x0000000202007824 */ /* 0x000fca00078e00ff */
[----:B---3--:R-:W-:Y:S02]  /*139a0*/  IADD3 R2, P0, R14, R0, RZ ;  /* 0x000000000e027210 */ /* 0x008fe40007f1e0ff */
[----:B------:R-:W-:Y:S01]  /*139b0*/  SHFL.IDX PT, R14, R5, 0x1, 0x181f ;  /* 0x00381f00050e7f89 */ /* 0x000fe200000e0000 */
[----:B--2---:R-:W-:-:S03]  /*139c0*/  IMAD.MOV.U32 R7, RZ, RZ, R3 ;  /* 0x000000ffff077224 */ /* 0x004fc600078e0003 */
[----:B------:R-:W0:Y:S02]  /*139d0*/  SHFL.IDX PT, R3, R6, RZ, 0x181f ;  /* 0x00181fff06037589 */ /* 0x000e2400000e0000 */
[----:B------:R-:W-:Y:S01]  /*139e0*/  LOP3.LUT P2, RZ, R7, 0x1, RZ, 0xc0, !PT ;  /* 0x0000000107ff7812 */ /* 0x000fe2000784c0ff */
[----:B0-----:R-:W-:-:S03]  /*139f0*/  IMAD.X R3, RZ, RZ, R3, P0 ;  /* 0x000000ffff037224 */ /* 0x001fc600000e0603 */
[----:B------:R-:W-:-:S13]  /*13a00*/  ISETP.LT.OR P0, PT, R23, 0x1, !P2 ;  /* 0x000000011700780c */ /* 0x000fda0005701670 */
[----:B------:R-:W-:Y:S01]  /*13a10*/  LDGSTS.E.BYPASS.LTC128B.128 [R4+0x400], desc[UR46][R2.64], !P0 ;  /* 0x0040000002047fae */ /* 0x000fe2000c101d6e */
[----:B------:R-:W-:-:S13]  /*13a20*/  ISETP.LT.OR P0, PT, R23, 0x1, !P1 ;  /* 0x000000011700780c */ /* 0x000fda0004f01670 */
[----:B------:R-:W-:Y:S01]  /*13a30*/  LDGSTS.E.BYPASS.LTC128B.128 [R4+0x3400], desc[UR46][R2.64+0x80], !P0 ;  /* 0x0340008002047fae */ /* 0x000fe2000c101d6e */
[----:B------:R-:W-:-:S04]  /*13a40*/  LOP3.LUT P0, RZ, R35, 0x4, RZ, 0xc0, !PT ;  /* 0x0000000423ff7812 */ /* 0x000fc8000780c0ff */
[----:B------:R-:W-:-:S13]  /*13a50*/  ISETP.LT.OR P3, PT, R23, 0x1, !P0 ;  /* 0x000000011700780c */ /* 0x000fda0004761670 */
[----:B------:R-:W-:Y:S01]  /*13a60*/  LDGSTS.E.BYPASS.LTC128B.128 [R4+0x6400], desc[UR46][R2.64+0x100], !P3 ;  /* 0x0640010002047fae */ /* 0x000fe2000d901d6e */
[----:B------:R-:W-:-:S13]  /*13a70*/  ISETP.LT.OR P3, PT, R23, 0x1, !P4 ;  /* 0x000000011700780c */ /* 0x000fda0006761670 */
[----:B------:R0:W-:Y:S01]  /*13a80*/  LDGSTS.E.BYPASS.LTC128B.128 [R4+0x9400], desc[UR46][R2.64+0x180], !P3 ;  /* 0x0940018002047fae */ /* 0x0001e2000d901d6e */
[----:B------:R-:W-:-:S03]  /*13a90*/  IADD3 R8, P3, R14, R0, RZ ;  /* 0x000000000e087210 */ /* 0x000fc60007f7e0ff */
[----:B------:R-:W-:Y:S04]  /*13aa0*/  SHFL.IDX PT, R14, R5, 0x2, 0x181f ;  /* 0x00581f00050e7f89 */ /* 0x000fe800000e0000 */
[----:B0-----:R-:W0:Y:S02]  /*13ab0*/  SHFL.IDX PT, R3, R6, 0x1, 0x181f ;  /* 0x00381f0006037f89 */ /* 0x001e2400000e0000 */
[----:B0-----:R-:W-:Y:S01]  /*13ac0*/  IMAD.X R9, RZ, RZ, R3, P3 ;  /* 0x000000ffff097224 */ /* 0x001fe200018e0603 */
[----:B------:R-:W-:Y:S01]  /*13ad0*/  ISETP.LT.OR P3, PT, R23, 0x11, !P2 ;  /* 0x000000111700780c */ /* 0x000fe20005761670 */
        /* <DEDUP_REMOVED lines=11> */
[----:B------:R-:W-:-:S13]  /*13b90*/  ISETP.LT.OR P3, PT, R23, 0x21, !P2 ;  /* 0x000000211700780c */ /* 0x000fda0005761670 */
        /* <DEDUP_REMOVED lines=24> */
[----:B------:R-:W-:-:S13]  /*13d20*/  ISETP.LT.OR P3, PT, R23, 0x41, !P2 ;  /* 0x000000411700780c */ /* 0x000fda0005761670 */
[----:B------:R3:W-:Y:S01]  /*13d30*/  LDGSTS.E.BYPASS.LTC128B.128 [R4+0x2400], desc[UR46][R2.64], !P3 ;  /* 0x0240000002047fae */ /* 0x0007e2000d901d6e */
[----:B------:R-:W-:-:S13]  /*13d40*/  ISETP.LT.OR P3, PT, R23, 0x41, !P1 ;  /* 0x000000411700780c */ /* 0x000fda0004f61670 */
[----:B------:R3:W-:Y:S01]  /*13d50*/  LDGSTS.E.BYPASS.LTC128B.128 [R4+0x5400], desc[UR46][R2.64+0x80], !P3 ;  /* 0x0540008002047fae */ /* 0x0007e2000d901d6e */
[----:B------:R-:W-:-:S13]  /*13d60*/  ISETP.LT.OR P3, PT, R23, 0x41, !P0 ;  /* 0x000000411700780c */ /* 0x000fda0004761670 */
[----:B------:R3:W-:Y:S01]  /*13d70*/  LDGSTS.E.BYPASS.LTC128B.128 [R4+0x8400], desc[UR46][R2.64+0x100], !P3 ;  /* 0x0840010002047fae */ /* 0x0007e2000d901d6e */
[----:B------:R-:W-:-:S13]  /*13d80*/  ISETP.LT.OR P3, PT, R23, 0x41, !P4 ;  /* 0x000000411700780c */ /* 0x000fda0006761670 */
[----:B--2-4-:R3:W-:Y:S02]  /*13d90*/  LDGSTS.E.BYPASS.LTC128B.128 [R4+0xb400], desc[UR46][R2.64+0x180], !P3 ;  /* 0x0b40018002047fae */ /* 0x0147e4000d901d6e */
.L_x_2096:
[C---:B------:R-:W-:Y:S02]  /*13da0*/  ISETP.LT.OR P2, PT, R23.reuse, 0x51, !P2 ;  /* 0x000000511700780c */ /* 0x040fe40005741670 */
[C---:B------:R-:W-:Y:S02]  /*13db0*/  ISETP.LT.OR P1, PT, R23.reuse, 0x51, !P1 ;  /* 0x000000511700780c */ /* 0x040fe40004f21670 */
[----:B------:R-:W-:Y:S02]  /*13dc0*/  ISETP.LT.OR P0, PT, R23, 0x51, !P0 ;  /* 0x000000511700780c */ /* 0x000fe40004701670 */
[----:B0--3--:R-:W-:-:S05]  /*13dd0*/  IADD3 R2, P3, R14, R0, RZ ;  /* 0x000000000e027210 */ /* 0x009fca0007f7e0ff */
[----:B------:R-:W-:-:S05]  /*13de0*/  IMAD.X R3, RZ, RZ, R6, P3 ;  /* 0x000000ffff037224 */ /* 0x000fca00018e0606 */
[----:B------:R-:W-:Y:S01]  /*13df0*/  @!PT LDS RZ, [RZ] ;  /* 0x00000000fffff984 */ /* 0x000fe20000000800 */
[----:B------:R-:W-:Y:S01]  /*13e00*/  @!PT LDS RZ, [RZ] ;  /* 0x00000000fffff984 */ /* 0x000fe20000000800 */
[----:B------:R-:W-:Y:S01]  /*13e10*/  @!PT LDS RZ, [RZ] ;  /* 0x00000000fffff984 */ /* 0x000fe20000000800 */
[----:B------:R0:W-:Y:S04]  /*13e20*/  LDGSTS.E.BYPASS.LTC128B.128 [R4+0x2c00], desc[UR46][R2.64], !P2 ;  /* 0x02c0000002047fae */ /* 0x0001e8000d101d6e */
[----:B------:R0:W-:Y:S04]  /*13e30*/  LDGSTS.E.BYPASS.LTC128B.128 [R4+0x5c00], desc[UR46][R2.64+0x80], !P1 ;  /* 0x05c0008002047fae */ /* 0x0001e8000c901d6e */
[----:B------:R0:W-:Y:S01]  /*13e40*/  LDGSTS.E.BYPASS.LTC128B.128 [R4+0x8c00], desc[UR46][R2.64+0x100], !P0 ;  /* 0x08c0010002047fae */ /* 0x0001e2000c101d6e */
[----:B------:R-:W-:-:S13]  /*13e50*/  ISETP.LT.OR P0, PT, R23, 0x51, !P4 ;  /* 0x000000511700780c */ /* 0x000fda0006701670 */
[----:B------:R0:W-:Y:S01]  /*13e60*/  LDGSTS.E.BYPASS.LTC128B.128 [R4+0xbc00], desc[UR46][R2.64+0x180], !P0 ;  /* 0x0bc0018002047fae */ /* 0x0001e2000c101d6e */
[----:B------:R-:W-:Y:S01]  /*13e70*/  PLOP3.LUT P0, PT, PT, PT, PT, 0x80, 0x0 ;  /* 0x000000000000781c */ /* 0x000fe20003f0f070 */
[----:B------:R-:W-:-:S12]  /*13e80*/  NOP ;  /* 0x0000000000007918 */ /* 0x000fd80000000000 */
.L_x_2011:
        /* <DEDUP_REMOVED lines=11> */
.L_x_2012:
[----:B------:R-:W-:Y:S01]  /*13f40*/  UIADD3 UR4, UR44, -0x2, URZ ;  /* 0xfffffffe2c047890 */ /* 0x000fe2000fffe03f */
[----:B------:R0:W-:Y:S03]  /*13f50*/  SYNCS.ARRIVE.TRANS64.A1T0 RZ, [R22+URZ+0x22850], RZ ;  /* 0x022850ff16ff79a7 */ /* 0x0001e6000810003f */
[----:B------:R-:W-:-:S06]  /*13f60*/  UISETP.GE.AND UP0, UPT, UR4, UR45, UPT ;  /* 0x0000002d0400728c */ /* 0x000fcc000bf06270 */
[----:B------:R-:W-:-:S13]  /*13f70*/  PLOP3.LUT P0, PT, PT, PT, UP0, 0x40, 0x0 ;  /* 0x000000000000781c */ /* 0x000fda0003f0e808 */
[----:B0-----:R-:W-:Y:S05]  /*13f80*/  @P0 BRA `(.L_x_2013) ;  /* 0x0000000c00700947 */ /* 0x001fea0003800000 */
[----:B------:R-:W-:Y:S01]  /*13f90*/  BSSY B0, `(.L_x_2013) ;  /* 0x00000db000007945 */ /* 0x000fe20003800000 */
[----:B------:R-:W-:-:S07]  /*13fa0*/  IMAD.U32 R20, RZ, RZ, UR4 ;  /* 0x00000004ff147e24 */ /* 0x000fce000f8e00ff */
.L_x_2026:
[----:B0-----:R-:W0:Y:S01]  /*13fb0*/  S2R R2, SR_TID.X ;  /* 0x0000000000027919 */ /* 0x001e220000002100 */
[----:B------:R-:W2:Y:S01]  /*13fc0*/  LDC R3, c[0x0][0x430] ;  /* 0x00010c00ff037b82 */ /* 0x000ea20000000800 */
[----:B------:R-:W-:Y:S02]  /*13fd0*/  IMAD R8, R20, 0x60, R30 ;  /* 0x0000006014087824 */ /* 0x000fe400078e021e */
[----:B------:R-:W-:Y:S01]  /*13fe0*/  VIADD R18, R18, 0x1 ;  /* 0x0000000112127836 */ /* 0x000fe20000000000 */
[----:B--2---:R-:W-:Y:S01]  /*13ff0*/  ISETP.NE.AND P0, PT, R3, 0x1, PT ;  /* 0x000000010300780c */ /* 0x004fe20003f05270 */
[----:B0-----:R-:W-:-:S05]  /*14000*/  IMAD.SHL.U32 R2, R2, 0x10, RZ ;  /* 0x0000001002027824 */ /* 0x001fca00078e00ff */
[----:B------:R-:W-:-:S07]  /*14010*/  LOP3.LUT R2, R33, 0x70, R2, 0xf8, !PT ;  /* 0x0000007021027812 */ /* 0x000fce00078ef802 */
[----:B------:R-:W0:Y:S01]  /*14020*/  @P0 LDC R3, c[0x0][0x434] ;  /* 0x00010d00ff030b82 */ /* 0x000e220000000800 */
[C---:B------:R-:W-:Y:S01]  /*14030*/  ISETP.GT.U32.AND P1, PT, R2.reuse, 0x5f, PT ;  /* 0x0000005f0200780c */ /* 0x040fe20003f24070 */
[----:B------:R-:W-:-:S06]  /*14040*/  IMAD.IADD R8, R2, 0x1, R8 ;  /* 0x0000000102087824 */ /* 0x000fcc00078e0208 */
[----:B------:R-:W2:Y:S01]  /*14050*/  @P0 LDC R7, c[0x0][0x438] ;  /* 0x00010e00ff070b82 */ /* 0x000ea20000000800 */
[----:B------:R-:W-:-:S07]  /*14060*/  IMAD.MOV.U32 R9, RZ, RZ, R8 ;  /* 0x000000ffff097224 */ /* 0x000fce00078e0008 */
[----:B------:R-:W3:Y:S01]  /*14070*/  @!P1 LDC.64 R4, c[0x0][0x428] ;  /* 0x00010a00ff049b82 */ /* 0x000ee20000000a00 */
[----:B0-----:R-:W-:-:S05]  /*14080*/  @P0 IMAD.HI.U32 R2, R8, R3, RZ ;  /* 0x0000000308020227 */ /* 0x001fca00078e00ff */
[----:B--2---:R-:W-:Y:S02]  /*14090*/  @P0 SHF.R.U32.HI R9, RZ, R7, R2 ;  /* 0x00000007ff090219 */ /* 0x004fe40000011602 */
[----:B------:R-:W0:Y:S02]  /*140a0*/  @!P1 LDC.64 R6, c[0x0][0x418] ;  /* 0x00010600ff069b82 */ /* 0x000e240000000a00 */
[----:B------:R-:W-:Y:S01]  /*140b0*/  @!P1 SHF.R.S32.HI R3, RZ, 0x1f, R9 ;  /* 0x0000001fff039819 */ /* 0x000fe20000011409 */
[----:B---3--:R-:W-:-:S04]  /*140c0*/  @!P1 IMAD R2, R29, R4, RZ ;  /* 0x000000041d029224 */ /* 0x008fc800078e02ff */
[----:B------:R-:W-:Y:S02]  /*140d0*/  @!P1 IMAD R5, R27, R5, R2 ;  /* 0x000000051b059224 */ /* 0x000fe400078e0202 */
[----:B------:R-:W-:-:S04]  /*140e0*/  @!P1 IMAD.MOV.U32 R2, RZ, RZ, R9 ;  /* 0x000000ffff029224 */ /* 0x000fc800078e0009 */
[----:B------:R-:W-:-:S04]  /*140f0*/  @!P1 IMAD.WIDE.U32 R2, R27, R4, R2 ;  /* 0x000000041b029225 */ /* 0x000fc800078e0002 */
[----:B------:R-:W-:Y:S02]  /*14100*/  @!P1 IMAD.IADD R3, R5, 0x1, R3 ;  /* 0x0000000105039824 */ /* 0x000fe400078e0203 */
[----:B------:R-:W-:Y:S01]  /*14110*/  IMAD.MOV.U32 R4, RZ, RZ, RZ ;  /* 0x000000ffff047224 */ /* 0x000fe200078e00ff */
[----:B0-----:R-:W-:Y:S01]  /*14120*/  @!P1 LEA R6, P0, R2, R6, 0x2 ;  /* 0x0000000602069211 */ /* 0x001fe200078010ff */
[----:B-1----:R-:W-:-:S03]  /*14130*/  IMAD.U32 R10, RZ, RZ, UR48 ;  /* 0x00000030ff0a7e24 */ /* 0x002fc6000f8e00ff */
[----:B------:R-:W-:Y:S02]  /*14140*/  @!P1 LEA.HI.X R7, R2, R7, R3, 0x2, P0 ;  /* 0x0000000702079211 */ /* 0x000fe400000f1403 */
[----:B------:R-:W-:-:S03]  /*14150*/  ISETP.NE.AND P0, PT, R18, 0x2, PT ;  /* 0x000000021200780c */ /* 0x000fc60003f05270 */
[----:B------:R0:W5:Y:S01]  /*14160*/  @!P1 LDG.E R4, desc[UR46][R6.64] ;  /* 0x0000002e06049981 */ /* 0x000162000c1e1900 */
[----:B------:R-:W-:Y:S02]  /*14170*/  ISETP.NE.AND P1, PT, R10, 0x3, PT ;  /* 0x000000030a00780c */ /* 0x000fe40003f25270 */
[----:B------:R-:W-:Y:S01]  /*14180*/  SEL R2, RZ, 0x1, P0 ;  /* 0x00000001ff027807 */ /* 0x000fe20000000000 */
[----:B------:R-:W-:Y:S01]  /*14190*/  IMAD.MOV R5, RZ, RZ, -R9 ;  /* 0x000000ffff057224 */ /* 0x000fe200078e0a09 */
[----:B------:R-:W-:Y:S05]  /*141a0*/  YIELD ;  /* 0x0000000000007946 */ /* 0x000fea0003800000 */
[----:B------:R-:W-:Y:S01]  /*141b0*/  LOP3.LUT R25, R25, R2, RZ, 0x3c, !PT ;  /* 0x0000000219197212 */ /* 0x000fe200078e3cff */
[----:B------:R-:W-:Y:S01]  /*141c0*/  ULDC UR4, c[0x0][0x430] ;  /* 0x00010c0000047ab9 */ /* 0x000fe20000000800 */
[----:B------:R-:W-:Y:S01]  /*141d0*/  IMAD.MOV.U32 R2, RZ, RZ, R20 ;  /* 0x000000ffff027224 */ /* 0x000fe200078e0014 */
[----:B------:R-:W-:Y:S01]  /*141e0*/  SEL R18, R18, RZ, P0 ;  /* 0x000000ff12127207 */ /* 0x000fe20000000000 */
[----:B------:R-:W-:-:S02]  /*141f0*/  IMAD R5, R5, UR4, R8 ;  /* 0x0000000405057c24 */ /* 0x000fc4000f8e0208 */
[----:B------:R-:W-:Y:S01]  /*14200*/  VIADD R20, R20, 0xffffffff ;  /* 0xffffffff14147836 */ /* 0x000fe20000000000 */
[----:B------:R-:W-:Y:S01]  /*14210*/  ISETP.GT.AND P2, PT, R2, UR45, PT ;  /* 0x0000002d02007c0c */ /* 0x000fe2000bf44270 */
[----:B0-----:R-:W-:-:S12]  /*14220*/  @!P1 BRA `(.L_x_2014) ;  /* 0x0000000000049947 */ /* 0x001fd80003800000 */
[----:B------:R-:W-:Y:S01]  /*14230*/  BPT.TRAP 0x1 ;  /* 0x000000040000795c */ /* 0x000fe20000300000 */
.L_x_2014:
[----:B------:R-:W-:Y:S01]  /*14240*/  IMAD R10, R18, 0x8, R17 ;  /* 0x00000008120a7824 */ /* 0x000fe200078e0211 */
[----:B------:R-:W-:Y:S01]  /*14250*/  SHF.L.U32 R24, R25, 0x1f, RZ ;  /* 0x0000001f19187819 */ /* 0x000fe200000006ff */
[----:B------:R-:W-:Y:S01]  /*14260*/  BSSY B1, `(.L_x_2015) ;  /* 0x0000004000017945 */ /* 0x000fe20003800000 */
[----:B-1----:R-:W-:Y:S02]  /*14270*/  SHF.R.S32.HI R22, RZ, 0x1f, R5 ;  /* 0x0000001fff167819 */ /* 0x002fe40000011405 */
[----:B------:R-:W0:Y:S02]  /*14280*/  SYNCS.PHASECHK.TRANS64.TRYWAIT P0, [R10+URZ+0x22840], R24 ;  /* 0x022840180a0075a7 */ /* 0x000e24000800017f */
[----:B0-----:R-:W-:Y:S05]  /*14290*/  @!P0 BRA `(.L_x_2016) ;  /* 0x0000002c00b88947 */ /* 0x001fea0003800000 */
.L_x_2097:
[----:B------:R-:W-:Y:S05]  /*142a0*/  BSYNC B1 ;  /* 0x0000000000017941 */ /* 0x000fea0003800000 */
.L_x_2015:
        /* <DEDUP_REMOVED lines=26> */
[----:B------:R-:W3:Y:S04]  /*14450*/  SHFL.IDX PT, R6, R9, 0x1, 0x181f ;  /* 0x00381f0009067f89 */ /* 0x000ee800000e0000 */
[----:B------:R-:W4:Y:S01]  /*14460*/  SHFL.IDX PT, R7, R21, 0x1, 0x181f ;  /* 0x00381f0015077f89 */ /* 0x000f2200000e0000 */
[----:B-1----:R-:W-:-:S03]  /*14470*/  IADD3 R2, P0, R14, R0, RZ ;  /* 0x000000000e027210 */ /* 0x002fc60007f1e0ff */
[----:B------:R-:W1:Y:S02]  /*14480*/  SHFL.IDX PT, R14, R9, 0x2, 0x181f ;  /* 0x00581f00090e7f89 */ /* 0x000e6400000e0000 */
[----:B--2---:R-:W-:Y:S01]  /*14490*/  IMAD.X R3, RZ, RZ, R3, P0 ;  /* 0x000000ffff037224 */ /* 0x004fe200000e0603 */
[----:B---3--:R-:W-:-:S04]  /*144a0*/  IADD3 R6, P0, R6, R0, RZ ;  /* 0x0000000006067210 */ /* 0x008fc80007f1e0ff */
[----:B------:R2:W-:Y:S01]  /*144b0*/  LDGSTS.E.BYPASS.LTC128B.128 [R8+0x1c400], desc[UR46][R2.64], !P1 ;  /* 0x1c40000002087fae */ /* 0x0005e2000c901d6e */
[----:B----4-:R-:W-:-:S05]  /*144c0*/  IMAD.X R7, RZ, RZ, R7, P0 ;  /* 0x000000ffff077224 */ /* 0x010fca00000e0607 */
[----:B------:R3:W-:Y:S04]  /*144d0*/  LDGSTS.E.BYPASS.LTC128B.128 [R8+0x1cc00], desc[UR46][R6.64], !P1 ;  /* 0x1cc0000006087fae */ /* 0x0007e8000c901d6e */
[----:B--2---:R-:W2:Y:S01]  /*144e0*/  SHFL.IDX PT, R3, R21, 0x2, 0x181f ;  /* 0x00581f0015037f89 */ /* 0x004ea200000e0000 */
[----:B-1----:R-:W-:-:S03]  /*144f0*/  IADD3 R2, P0, R14, R0, RZ ;  /* 0x000000000e027210 */ /* 0x002fc60007f1e0ff */
[----:B------:R-:W1:Y:S04]  /*14500*/  SHFL.IDX PT, R14, R9, 0x3, 0x181f ;  /* 0x00781f00090e7f89 */ /* 0x000e6800000e0000 */
[----:B---3--:R-:W3:Y:S01]  /*14510*/  SHFL.IDX PT, R7, R21, 0x3, 0x181f ;  /* 0x00781f0015077f89 */ /* 0x008ee200000e0000 */
[----:B--2---:R-:W-:-:S05]  /*14520*/  IMAD.X R3, RZ, RZ, R3, P0 ;  /* 0x000000ffff037224 */ /* 0x004fca00000e0603 */
[----:B------:R2:W-:Y:S01]  /*14530*/  LDGSTS.E.BYPASS.LTC128B.128 [R8+0x1d400], desc[UR46][R2.64], !P1 ;  /* 0x1d40000002087fae */ /* 0x0005e2000c901d6e */
[----:B-1----:R-:W-:-:S03]  /*14540*/  IADD3 R6, P0, R14, R0, RZ ;  /* 0x000000000e067210 */ /* 0x002fc60007f1e0ff */
[----:B------:R-:W1:Y:S02]  /*14550*/  SHFL.IDX PT, R14, R9, 0x4, 0x181f ;  /* 0x00981f00090e7f89 */ /* 0x000e6400000e0000 */
[----:B---3--:R-:W-:-:S05]  /*14560*/  IMAD.X R7, RZ, RZ, R7, P0 ;  /* 0x000000ffff077224 */ /* 0x008fca00000e0607 */
[----:B------:R3:W-:Y:S04]  /*14570*/  LDGSTS.E.BYPASS.LTC128B.128 [R8+0x1dc00], desc[UR46][R6.64], !P1 ;  /* 0x1dc0000006087fae */ /* 0x0007e8000c901d6e */
[----:B--2---:R-:W2:Y:S04]  /*14580*/  SHFL.IDX PT, R3, R21, 0x4, 0x181f ;  /* 0x00981f0015037f89 */ /* 0x004ea800000e0000 */
[----:B------:R-:W4:Y:S01]  /*14590*/  SHFL.IDX PT, R21, R21, 0x5, 0x181f ;  /* 0x00b81f0015157f89 */ /* 0x000f2200000e0000 */
[----:B-1----:R-:W-:-:S03]  /*145a0*/  IADD3 R2, P0, R14, R0, RZ ;  /* 0x000000000e027210 */ /* 0x002fc60007f1e0ff */
[----:B------:R3:W1:Y:S02]  /*145b0*/  SHFL.IDX PT, R14, R9, 0x5, 0x181f ;  /* 0x00b81f00090e7f89 */ /* 0x00066400000e0000 */
[----:B--2---:R-:W-:-:S05]  /*145c0*/  IMAD.X R3, RZ, RZ, R3, P0 ;  /* 0x000000ffff037224 */ /* 0x004fca00000e0603 */
[----:B----4-:R3:W-:Y:S03]  /*145d0*/  LDGSTS.E.BYPASS.LTC128B.128 [R8+0x1e400], desc[UR46][R2.64], !P1 ;  /* 0x1e40000002087fae */ /* 0x0107e6000c901d6e */
.L_x_2111:
[----:B-1-3--:R-:W-:-:S05]  /*145e0*/  IADD3 R2, P0, R14, R0, RZ ;  /* 0x000000000e027210 */ /* 0x00afca0007f1e0ff */
[----:B------:R-:W-:Y:S01]  /*145f0*/  IMAD.X R3, RZ, RZ, R21, P0 ;  /* 0x000000ffff037224 */ /* 0x000fe200000e0615 */
[----:B------:R-:W-:-:S04]  /*14600*/  PLOP3.LUT P0, PT, PT, PT, PT, 0x80, 0x0 ;  /* 0x000000000000781c */ /* 0x000fc80003f0f070 */
[----:B------:R-:W-:Y:S01]  /*14610*/  @!PT LDS RZ, [RZ] ;  /* 0x00000000fffff984 */ /* 0x000fe20000000800 */
[----:B------:R-:W-:Y:S01]  /*14620*/  @!PT LDS RZ, [RZ] ;  /* 0x00000000fffff984 */ /* 0x000fe20000000800 */
[----:B------:R-:W-:Y:S01]  /*14630*/  @!PT LDS RZ, [RZ] ;  /* 0x00000000fffff984 */ /* 0x000fe20000000800 */
[----:B------:R1:W-:Y:S01]  /*14640*/  LDGSTS.E.BYPASS.LTC128B.128 [R8+0x1ec00], desc[UR46][R2.64], !P1 ;  /* 0x1ec0000002087fae */ /* 0x0003e2000c901d6e */
[----:B------:R-:W-:-:S08]  /*14650*/  NOP ;  /* 0x0000000000007918 */ /* 0x000fd00000000000 */
.L_x_2018:
        /* <DEDUP_REMOVED lines=11> */
.L_x_2019:
[----:B------:R1:W-:Y:S01]  /*14710*/  SYNCS.ARRIVE.TRANS64.A1T0 RZ, [R10+URZ+0x22830], RZ ;  /* 0x022830ff0aff79a7 */ /* 0x0003e2000810003f */
[----:B------:R-:W-:Y:S05]  /*14720*/  @!P3 BRA `(.L_x_2020) ;  /* 0x000000000004b947 */ /* 0x000fea0003800000 */
[----:B------:R-:W-:Y:S01]  /*14730*/  BPT.TRAP 0x1 ;  /* 0x000000040000795c */ /* 0x000fe20000300000 */
.L_x_2020:
[----:B------:R-:W2:Y:S01]  /*14740*/  SYNCS.PHASECHK.TRANS64.TRYWAIT P0, [R10+URZ+0x22860], R24 ;  /* 0x022860180a0075a7 */ /* 0x000ea2000800017f */
[----:B------:R-:W-:Y:S04]  /*14750*/  BSSY B1, `(.L_x_2021) ;  /* 0x0000002000017945 */ /* 0x000fe80003800000 */
[----:B--2---:R-:W-:Y:S05]  /*14760*/  @!P0 BRA `(.L_x_2022) ;  /* 0x0000003000288947 */ /* 0x004fea0003800000 */
.L_x_2112:
[----:B------:R-:W-:Y:S05]  /*14770*/  BSYNC B1 ;  /* 0x0000000000017941 */ /* 0x000fea0003800000 */
.L_x_2021:
        /* <DEDUP_REMOVED lines=26> */
[----:B------:R-:W-:-:S03]  /*14920*/  IMAD R22, R22, 0x2, R17 ;  /* 0x0000000216167824 */ /* 0x000fc600078e0211 */
[----:B------:R-:W4:Y:S04]  /*14930*/  SHFL.IDX PT, R3, R23, RZ, 0x181f ;  /* 0x00181fff17037589 */ /* 0x000f2800000e0000 */
[----:B------:R-:W-:Y:S04]  /*14940*/  SHFL.IDX PT, R4, R23, 0x1, 0x181f ;  /* 0x00381f0017047f89 */ /* 0x000fe800000e0000 */
[----:B------:R-:W-:Y:S04]  /*14950*/  SHFL.IDX PT, R5, R23, 0x3, 0x181f ;  /* 0x00781f0017057f89 */ /* 0x000fe800000e0000 */
[----:B0-2---:R-:W-:Y:S01]  /*14960*/  SHFL.IDX PT, R24, R23, 0x4, 0x181f ;  /* 0x00981f0017187f89 */ /* 0x005fe200000e0000 */
[----:B---3--:R-:W-:-:S03]  /*14970*/  IADD3 R2, P0, R14, R0, RZ ;  /* 0x000000000e027210 */ /* 0x008fc60007f1e0ff */
[----:B------:R-:W0:Y:S02]  /*14980*/  SHFL.IDX PT, R14, R21, 0x1, 0x181f ;  /* 0x00381f00150e7f89 */ /* 0x000e2400000e0000 */
[----:B----4-:R-:W-:-:S05]  /*14990*/  IMAD.X R3, RZ, RZ, R3, P0 ;  /* 0x000000ffff037224 */ /* 0x010fca00000e0603 */
[----:B------:R-:W-:Y:S04]  /*149a0*/  LDGSTS.E.BYPASS.LTC128B.128 [R22+0x400], desc[UR46][R2.64], !P5 ;  /* 0x0040000002167fae */ /* 0x000fe8000e901d6e */
[----:B------:R-:W-:Y:S04]  /*149b0*/  LDGSTS.E.BYPASS.LTC128B.128 [R22+0x3400], desc[UR46][R2.64+0x80], !P4 ;  /* 0x0340008002167fae */ /* 0x000fe8000e101d6e */
[----:B------:R-:W-:Y:S04]  /*149c0*/  LDGSTS.E.BYPASS.LTC128B.128 [R22+0x6400], desc[UR46][R2.64+0x100], !P3 ;  /* 0x0640010002167fae */ /* 0x000fe8000d901d6e */
[----:B------:R2:W-:Y:S01]  /*149d0*/  LDGSTS.E.BYPASS.LTC128B.128 [R22+0x9400], desc[UR46][R2.64+0x180], !P1 ;  /* 0x0940018002167fae */ /* 0x0005e2000c901d6e */
[----:B0-----:R-:W-:-:S03]  /*149e0*/  IADD3 R8, P0, R14, R0, RZ ;  /* 0x000000000e087210 */ /* 0x001fc60007f1e0ff */
[----:B------:R-:W0:Y:S02]  /*149f0*/  SHFL.IDX PT, R14, R21, 0x2, 0x181f ;  /* 0x00581f00150e7f89 */ /* 0x000e2400000e0000 */
[----:B------:R-:W-:Y:S02]  /*14a00*/  IMAD.X R9, RZ, RZ, R4, P0 ;  /* 0x000000ffff097224 */ /* 0x000fe400000e0604 */
[----:B------:R-:W3:Y:S04]  /*14a10*/  SHFL.IDX PT, R4, R23, 0x2, 0x181f ;  /* 0x00581f0017047f89 */ /* 0x000ee800000e0000 */
[----:B------:R4:W-:Y:S04]  /*14a20*/  LDGSTS.E.BYPASS.LTC128B.128 [R22+0xc00], desc[UR46][R8.64], !P5 ;  /* 0x00c0000008167fae */ /* 0x0009e8000e901d6e */
[----:B------:R4:W-:Y:S04]  /*14a30*/  LDGSTS.E.BYPASS.LTC128B.128 [R22+0x3c00], desc[UR46][R8.64+0x80], !P4 ;  /* 0x03c0008008167fae */ /* 0x0009e8000e101d6e */
[----:B------:R4:W-:Y:S04]  /*14a40*/  LDGSTS.E.BYPASS.LTC128B.128 [R22+0x6c00], desc[UR46][R8.64+0x100], !P3 ;  /* 0x06c0010008167fae */ /* 0x0009e8000d901d6e */
[----:B------:R4:W-:Y:S01]  /*14a50*/  LDGSTS.E.BYPASS.LTC128B.128 [R22+0x9c00], desc[UR46][R8.64+0x180], !P1 ;  /* 0x09c0018008167fae */ /* 0x0009e2000c901d6e */
[----:B0-----:R-:W-:-:S03]  /*14a60*/  IADD3 R6, P0, R14, R0, RZ ;  /* 0x000000000e067210 */ /* 0x001fc60007f1e0ff */
[----:B------:R-:W-:Y:S04]  /*14a70*/  SHFL.IDX PT, R23, R23, 0x5, 0x181f ;  /* 0x00b81f0017177f89 */ /* 0x000fe800000e0000 */
[----:B------:R-:W0:Y:S01]  /*14a80*/  SHFL.IDX PT, R14, R21, 0x3, 0x181f ;  /* 0x00781f00150e7f89 */ /* 0x000e2200000e0000 */
[----:B---3--:R-:W-:-:S05]  /*14a90*/  IMAD.X R7, RZ, RZ, R4, P0 ;  /* 0x000000ffff077224 */ /* 0x008fca00000e0604 */
[----:B------:R4:W-:Y:S04]  /*14aa0*/  LDGSTS.E.BYPASS.LTC128B.128 [R22+0x1400], desc[UR46][R6.64], !P5 ;  /* 0x0140000006167fae */ /* 0x0009e8000e901d6e */
[----:B------:R4:W-:Y:S04]  /*14ab0*/  LDGSTS.E.BYPASS.LTC128B.128 [R22+0x4400], desc[UR46][R6.64+0x80], !P4 ;  /* 0x0440008006167fae */ /* 0x0009e8000e101d6e */
[----:B------:R4:W-:Y:S04]  /*14ac0*/  LDGSTS.E.BYPASS.LTC128B.128 [R22+0x7400], desc[UR46][R6.64+0x100], !P3 ;  /* 0x0740010006167fae */ /* 0x0009e8000d901d6e */
[----:B------:R4:W-:Y:S01]  /*14ad0*/  LDGSTS.E.BYPASS.LTC128B.128 [R22+0xa400], desc[UR46][R6.64+0x180], !P1 ;  /* 0x0a40018006167fae */ /* 0x0009e2000c901d6e */
[----:B0-----:R-:W-:-:S03]  /*14ae0*/  IADD3 R4, P0, R14, R0, RZ ;  /* 0x000000000e047210 */ /* 0x001fc60007f1e0ff */
[----:B------:R-:W2:Y:S02]  /*14af0*/  SHFL.IDX PT, R14, R21, 0x4, 0x181f ;  /* 0x00981f00150e7f89 */ /* 0x000ea400000e0000 */
[----:B------:R-:W-:-:S05]  /*14b00*/  IMAD.X R5, RZ, RZ, R5, P0 ;  /* 0x000000ffff057224 */ /* 0x000fca00000e0605 */
[----:B------:R4:W-:Y:S04]  /*14b10*/  LDGSTS.E.BYPASS.LTC128B.128 [R22+0x1c00], desc[UR46][R4.64], !P5 ;  /* 0x01c0000004167fae */ /* 0x0009e8000e901d6e */
[----:B------:R4:W-:Y:S04]  /*14b20*/  LDGSTS.E.BYPASS.LTC128B.128 [R22+0x4c00], desc[UR46][R4.64+0x80], !P4 ;  /* 0x04c0008004167fae */ /* 0x0009e8000e101d6e */
[----:B------:R4:W-:Y:S04]  /*14b30*/  LDGSTS.E.BYPASS.LTC128B.128 [R22+0x7c00], desc[UR46][R4.64+0x100], !P3 ;  /* 0x07c0010004167fae */ /* 0x0009e8000d901d6e */
[----:B------:R4:W-:Y:S01]  /*14b40*/  LDGSTS.E.BYPASS.LTC128B.128 [R22+0xac00], desc[UR46][R4.64+0x180], !P1 ;  /* 0x0ac0018004167fae */ /* 0x0009e2000c901d6e */
[----:B--2---:R-:W-:-:S03]  /*14b50*/  IADD3 R2, P0, R14, R0, RZ ;  /* 0x000000000e027210 */ /* 0x004fc60007f1e0ff */
[----:B------:R4:W0:Y:S02]  /*14b60*/  SHFL.IDX PT, R14, R21, 0x5, 0x181f ;  /* 0x00b81f00150e7f89 */ /* 0x00082400000e0000 */
[----:B------:R-:W-:-:S05]  /*14b70*/  IMAD.X R3, RZ, RZ, R24, P0 ;  /* 0x000000ffff037224 */ /* 0x000fca00000e0618 */
[----:B------:R4:W-:Y:S04]  /*14b80*/  LDGSTS.E.BYPASS.LTC128B.128 [R22+0x2400], desc[UR46][R2.64], !P5 ;  /* 0x0240000002167fae */ /* 0x0009e8000e901d6e */
[----:B------:R4:W-:Y:S04]  /*14b90*/  LDGSTS.E.BYPASS.LTC128B.128 [R22+0x5400], desc[UR46][R2.64+0x80], !P4 ;  /* 0x0540008002167fae */ /* 0x0009e8000e101d6e */
[----:B------:R4:W-:Y:S04]  /*14ba0*/  LDGSTS.E.BYPASS.LTC128B.128 [R22+0x8400], desc[UR46][R2.64+0x100], !P3 ;  /* 0x0840010002167fae */ /* 0x0009e8000d901d6e */
[----:B------:R4:W-:Y:S02]  /*14bb0*/  LDGSTS.E.BYPASS.LTC128B.128 [R22+0xb400], desc[UR46][R2.64+0x180], !P1 ;  /* 0x0b40018002167fae */ /* 0x0009e4000c901d6e */
.L_x_2126:
[----:B0---4-:R-:W-:-:S05]  /*14bc0*/  IADD3 R2, P0, R14, R0, RZ ;  /* 0x000000000e027210 */ /* 0x011fca0007f1e0ff */
        /* <DEDUP_REMOVED lines=10> */
.L_x_2024:
        /* <DEDUP_REMOVED lines=11> */
.L_x_2025:
[----:B------:R0:W-:Y:S01]  /*14d20*/  SYNCS.ARRIVE.TRANS64.A1T0 RZ, [R10+URZ+0x22850], RZ ;  /* 0x022850ff0aff79a7 */ /* 0x0001e2000810003f */
[----:B------:R-:W-:Y:S05]  /*14d30*/  @P2 BRA `(.L_x_2026) ;  /* 0xfffffff0009c2947 */ /* 0x000fea000383ffff */
[----:B------:R-:W-:Y:S05]  /*14d40*/  BSYNC B0 ;  /* 0x0000000000007941 */ /* 0x000fea0003800000 */
.L_x_2013:
[----:B------:R-:W2:Y:S01]  /*14d50*/  S2R R2, SR_TID.X ;  /* 0x0000000000027919 */ /* 0x000ea20000002100 */
[----:B------:R-:W-:Y:S01]  /*14d60*/  VIADD R18, R18, 0x1 ;  /* 0x0000000112127836 */ /* 0x000fe20000000000 */
[----:B------:R-:W-:Y:S04]  /*14d70*/  BSSY B0, `(.L_x_2027) ;  /* 0x0000013000007945 */ /* 0x000fe80003800000 */
[----:B------:R-:W-:-:S04]  /*14d80*/  ISETP.NE.AND P0, PT, R18, 0x2, PT ;  /* 0x000000021200780c */ /* 0x000fc80003f05270 */
[----:B------:R-:W-:Y:S02]  /*14d90*/  SEL R18, R18, RZ, P0 ;  /* 0x000000ff12127207 */ /* 0x000fe40000000000 */
[----:B------:R-:W-:Y:S02]  /*14da0*/  SEL R0, RZ, 0x1, P0 ;  /* 0x00000001ff007807 */ /* 0x000fe40000000000 */
[----:B--2---:R-:W-:-:S04]  /*14db0*/  LOP3.LUT R2, R2, 0x7f, RZ, 0xc0, !PT ;  /* 0x0000007f02027812 */ /* 0x004fc800078ec0ff */
[----:B------:R-:W-:-:S13]  /*14dc0*/  ISETP.NE.AND P0, PT, R2, RZ, PT ;  /* 0x000000ff0200720c */ /* 0x000fda0003f05270 */
[----:B------:R-:W-:Y:S05]  /*14dd0*/  @P0 BRA `(.L_x_2028) ;  /* 0x0000000000300947 */ /* 0x000fea0003800000 */
[----:B------:R-:W2:Y:S01]  /*14de0*/  S2R R7, SR_LANEID ;  /* 0x0000000000077919 */ /* 0x000ea20000000000 */
[----:B------:R-:W-:Y:S01]  /*14df0*/  VOTEU.ANY UR4, UPT, PT ;  /* 0x0000000000047886 */ /* 0x000fe200038e0100 */
[----:B------:R-:W3:Y:S01]  /*14e00*/  LDC.64 R2, c[0x0][0xc80] ;  /* 0x00032000ff027b82 */ /* 0x000ee20000000a00 */
[----:B------:R-:W2:Y:S08]  /*14e10*/  FLO.U32 R4, UR4 ;  /* 0x0000000400047d00 */ /* 0x000eb000080e0000 */
[----:B------:R-:W3:Y:S01]  /*14e20*/  POPC R5, UR4 ;  /* 0x0000000400057d09 */ /* 0x000ee20008000000 */
[----:B--2---:R-:W-:-:S13]  /*14e30*/  ISETP.EQ.U32.AND P1, PT, R4, R7, PT ;  /* 0x000000070400720c */ /* 0x004fda0003f22070 */
[----:B---3--:R-:W2:Y:S01]  /*14e40*/  @P1 ATOMG.E.ADD.STRONG.GPU PT, R3, desc[UR46][R2.64], R5 ;  /* 0x00000005020319a8 */ /* 0x008ea200081ee1ee */
[----:B------:R-:W3:Y:S02]  /*14e50*/  S2R R6, SR_LTMASK ;  /* 0x0000000000067919 */ /* 0x000ee40000003900 */
[----:B---3--:R-:W-:-:S04]  /*14e60*/  LOP3.LUT R6, R6, UR4, RZ, 0xc0, !PT ;  /* 0x0000000406067c12 */ /* 0x008fc8000f8ec0ff */
[----:B------:R-:W3:Y:S01]  /*14e70*/  POPC R31, R6 ;  /* 0x00000006001f7309 */ /* 0x000ee20000000000 */
[----:B--2---:R-:W3:Y:S02]  /*14e80*/  SHFL.IDX PT, R4, R3, R4, 0x1f ;  /* 0x00001f0403047589 */ /* 0x004ee400000e0000 */
[----:B---3--:R-:W-:-:S07]  /*14e90*/  IADD3 R31, R4, UR50, R31 ;  /* 0x00000032041f7c10 */ /* 0x008fce000fffe01f */
.L_x_2028:
[----:B------:R-:W-:Y:S05]  /*14ea0*/  BSYNC B0 ;  /* 0x0000000000007941 */ /* 0x000fea0003800000 */
.L_x_2027:
[----:B------:R-:W-:-:S07]  /*14eb0*/  LOP3.LUT R25, R25, R0, RZ, 0x3c, !PT ;  /* 0x0000000019197212 */ /* 0x000fce00078e3cff */
.L_x_1988:
[----:B------:R-:W-:Y:S05]  /*14ec0*/  BSYNC B7 ;  /* 0x0000000000077941 */ /* 0x000fea0003800000 */
.L_x_1986:
[----:B------:R-:W-:-:S13]  /*14ed0*/  LOP3.LUT P1, RZ, R16, 0x200, RZ, 0xc0, !PT ;  /* 0x0000020010ff7812 */ /* 0x000fda000782c0ff */
[----:B------:R-:W-:Y:S05]  /*14ee0*/  @!P1 BRA `(.L_x_2029) ;  /* 0x0000000000249947 */ /* 0x000fea0003800000 */
[----:B------:R-:W-:Y:S05]  /*14ef0*/  WARPSYNC.ALL ;  /* 0x0000000000007948 */ /* 0x000fea0003800000 */
[----:B------:R-:W2:Y:S08]  /*14f00*/  S2UR UR5, SR_CgaCtaId ;  /* 0x00000000000579c3 */ /* 0x000eb00000008800 */
[----:B------:R-:W-:Y:S06]  /*14f10*/  BAR.SYNC.DEFER_BLOCKING 0x5, 0x180 ;  /* 0x0146000000007b1d */ /* 0x000fec0000010000 */
[----:B------:R-:W-:-:S02]  /*14f20*/  UMOV UR4, 0x400 ;  /* 0x0000040000047882 */ /* 0x000fc40000000000 */
[----:B--2---:R-:W-:-:S06]  /*14f30*/  ULEA UR4, UR5, UR4, 0x18 ;  /* 0x0000000405047291 */ /* 0x004fcc000f8ec03f */
[----:B------:R-:W-:-:S05]  /*14f40*/  IMAD.U32 R17, RZ, RZ, UR4 ;  /* 0x00000004ff117e24 */ /* 0x000fca000f8e00ff */
[----:B------:R2:W3:Y:S01]  /*14f50*/  LDS R31, [R17+0x228d0] ;  /* 0x0228d000111f7984 */ /* 0x0004e20000000800 */
[----:B------:R-:W-:Y:S06]  /*14f60*/  BAR.ARV 0x4, 0x180 ;  /* 0x0106000000007b1d */ /* 0x000fec0000002000 */
[----:B------:R-:W-:Y:S05]  /*14f70*/  BRA `(.L_x_2030) ;  /* 0x00000000002c7947 */ /* 0x000fea0003800000 */
.L_x_2029:
[----:B------:R-:W-:-:S03]  /*14f80*/  UMOV UR4, 0xffffffff ;  /* 0xffffffff00047882 */ /* 0x000fc60000000000 */
[----:B------:R-:W-:Y:S05]  /*14f90*/  BRA.DIV UR4, `(.L_x_2031) ;  /* 0x0000002e04f87947 */ /* 0x000fea000b800000 */
[----:B------:R2:W3:Y:S02]  /*14fa0*/  SHFL.IDX PT, R14, R31, RZ, 0x1f ;  /* 0x00001fff1f0e7589 */ /* 0x0004e400000e0000 */
.L_x_2129:
[----:B------:R-:W4:Y:S01]  /*14fb0*/  @!P0 S2R R3, SR_CgaCtaId ;  /* 0x0000000000038919 */ /* 0x000f220000008800 */
[----:B------:R-:W-:Y:S05]  /*14fc0*/  WARPSYNC.ALL ;  /* 0x0000000000007948 */ /* 0x000fea0003800000 */
[----:B------:R-:W-:Y:S01]  /*14fd0*/  BAR.SYNC.DEFER_BLOCKING 0x4, 0x180 ;  /* 0x0106000000007b1d */ /* 0x000fe20000010000 */
[----:B------:R-:W-:-:S04]  /*14fe0*/  @!P0 MOV R0, 0x400 ;  /* 0x0000040000008802 */ /* 0x000fc80000000f00 */
[----:B----4-:R-:W-:-:S05]  /*14ff0*/  @!P0 LEA R17, R3, R0, 0x18 ;  /* 0x0000000003118211 */ /* 0x010fca00078ec0ff */
[----:B------:R2:W-:Y:S02]  /*15000*/  @!P0 STS [R17+0x228d0], R31 ;  /* 0x0228d01f11008388 */ /* 0x0005e40000000800 */
[----:B--23--:R-:W-:Y:S01]  /*15010*/  IMAD.MOV.U32 R31, RZ, RZ, R14 ;  /* 0x000000ffff1f7224 */ /* 0x00cfe200078e000e */
[----:B------:R-:W-:Y:S06]  /*15020*/  BAR.ARV 0x5, 0x180 ;  /* 0x0146000000007b1d */ /* 0x000fec0000002000 */
.L_x_2030:
[----:B------:R-:W-:Y:S02]  /*15030*/  ULDC UR4, c[0x0][0xc38] ;  /* 0x00030e0000047ab9 */ /* 0x000fe40000000800 */
[----:B---3--:R-:W-:-:S13]  /*15040*/  ISETP.GE.AND P0, PT, R31, UR4, PT ;  /* 0x000000041f007c0c */ /* 0x008fda000bf06270 */
[----:B------:R-:W-:Y:S05]  /*15050*/  @!P0 BRA `(.L_x_2032) ;  /* 0xffffffc400b48947 */ /* 0x000fea000383ffff */
.L_x_1977:
[----:B------:R-:W3:Y:S01]  /*15060*/  LDL.LU R0, [R1] ;  /* 0x0000000001007983 */ /* 0x000ee20000300800 */
[----:B------:R-:W-:Y:S01]  /*15070*/  BSSY B0, `(.L_x_2033) ;  /* 0x000000b000007945 */ /* 0x000fe20003800000 */
[----:B------:R-:W4:Y:S01]  /*15080*/  S2R R5, SR_CgaCtaId ;  /* 0x0000000000057919 */ /* 0x000f220000008800 */
[----:B---3--:R-:W-:-:S05]  /*15090*/  VIADD R0, R0, 0x1 ;  /* 0x0000000100007836 */ /* 0x008fca0000000000 */
[----:B------:R-:W-:-:S04]  /*150a0*/  LEA.HI R2, R0, R0, RZ, 0x1 ;  /* 0x0000000000027211 */ /* 0x000fc800078f08ff */
[----:B------:R-:W-:Y:S02]  /*150b0*/  LOP3.LUT R3, R2, 0xfffffffe, RZ, 0xc0, !PT ;  /* 0xfffffffe02037812 */ /* 0x000fe400078ec0ff */
[----:B------:R-:W-:-:S03]  /*150c0*/  MOV R2, 0x400 ;  /* 0x0000040000027802 */ /* 0x000fc60000000f00 */
[----:B------:R-:W-:Y:S01]  /*150d0*/  IMAD.IADD R0, R0, 0x1, -R3 ;  /* 0x0000000100007824 */ /* 0x000fe200078e0a03 */
[----:B----4-:R-:W-:-:S04]  /*150e0*/  LEA R5, R5, R2, 0x18 ;  /* 0x0000000205057211 */ /* 0x010fc800078ec0ff */
[----:B------:R-:W-:-:S04]  /*150f0*/  SHF.L.U32 R0, R0, 0x1f, RZ ;  /* 0x0000001f00007819 */ /* 0x000fc800000006ff */
[----:B------:R-:W3:Y:S02]  /*15100*/  SYNCS.PHASECHK.TRANS64.TRYWAIT P0, [R5+URZ+0x22820], R0 ;  /* 0x02282000050075a7 */ /* 0x000ee4000800017f */
[----:B---3--:R-:W-:Y:S05]  /*15110*/  @!P0 BRA `(.L_x_2034) ;  /* 0x0000002c00c08947 */ /* 0x008fea0003800000 */
.L_x_2130:
[----:B------:R-:W-:Y:S05]  /*15120*/  BSYNC B0 ;  /* 0x0000000000007941 */ /* 0x000fea0003800000 */
.L_x_2033:
[----:B------:R-:W-:-:S03]  /*15130*/  UMOV UR4, 0xffffffff ;  /* 0xffffffff00047882 */ /* 0x000fc60000000000 */
[----:B------:R-:W-:Y:S05]  /*15140*/  BRA.DIV UR4, `(.L_x_2035) ;  /* 0x0000002e04c87947 */ /* 0x000fea000b800000 */
[----:B---3--:R-:W3:Y:S02]  /*15150*/  S2R R0, SR_TID.X ;  /* 0x0000000000007919 */ /* 0x008ee40000002100 */
[----:B---3--:R-:W-:-:S04]  /*15160*/  SHF.R.U32.HI R0, RZ, 0x5, R0 ;  /* 0x00000005ff007819 */ /* 0x008fc80000011600 */
[----:B------:R-:W-:-:S05]  /*15170*/  LOP3.LUT R0, R0, 0x3, RZ, 0xc0, !PT ;  /* 0x0000000300007812 */ /* 0x000fca00078ec0ff */
[----:B------:R3:W4:Y:S02]  /*15180*/  SHFL.IDX PT, R14, R0, RZ, 0x1f ;  /* 0x00001fff000e7589 */ /* 0x00072400000e0000 */
.L_x_2133:
[----:B----4-:R-:W-:Y:S01]  /*15190*/  ISETP.NE.AND P0, PT, R14, RZ, PT ;  /* 0x000000ff0e00720c */ /* 0x010fe20003f05270 */
[----:B------:R-:W-:-:S12]  /*151a0*/  BSSY B0, `(.L_x_2036) ;  /* 0x0000024000007945 */ /* 0x000fd80003800000 */
[----:B------:R-:W-:Y:S05]  /*151b0*/  @P0 BRA `(.L_x_2037) ;  /* 0x0000000000880947 */ /* 0x000fea0003800000 */
[----:B------:R-:W-:-:S03]  /*151c0*/  UMOV UR4, 0xffffffff ;  /* 0xffffffff00047882 */ /* 0x000fc60000000000 */
[----:B------:R-:W-:Y:S05]  /*151d0*/  BRA.DIV UR4, `(.L_x_2038) ;  /* 0x0000002e04d87947 */ /* 0x000fea000b800000 */
[----:B------:R-:W-:-:S13]  /*151e0*/  ELECT P6, URZ, PT ;  /* 0x00000000003f782f */ /* 0x000fda00038c0000 */
.L_x_2136:
[----:B------:R-:W-:Y:S05]  /*151f0*/  @!P6 BRA `(.L_x_2037) ;  /* 0x000000000078e947 */ /* 0x000fea0003800000 */
[----:B------:R-:W-:-:S06]  /*15200*/  ULOP3.LUT UR4, UR39, 0x2, URZ, 0xfc, !UPT ;  /* 0x0000000227047892 */ /* 0x000fcc000f8efc3f */
[----:B---3--:R-:W-:-:S05]  /*15210*/  IMAD.U32 R0, RZ, RZ, UR4 ;  /* 0x00000004ff007e24 */ /* 0x008fca000f8e00ff */
[----:B------:R-:W-:-:S13]  /*15220*/  ISETP.NE.AND P0, PT, R0, 0x3, PT ;  /* 0x000000030000780c */ /* 0x000fda0003f05270 */
[----:B------:R-:W-:Y:S05]  /*15230*/  @!P0 BRA `(.L_x_2039) ;  /* 0x0000000000048947 */ /* 0x000fea0003800000 */
[----:B------:R-:W-:Y:S01]  /*15240*/  BPT.TRAP 0x1 ;  /* 0x000000040000795c */ /* 0x000fe20000300000 */
.L_x_2039:
[C---:B------:R-:W-:Y:S01]  /*15250*/  IMAD R3, R18.reuse, 0x8, R5 ;  /* 0x0000000812037824 */ /* 0x040fe200078e0205 */
[----:B------:R-:W-:Y:S01]  /*15260*/  SHF.L.U32 R2, R25, 0x1f, RZ ;  /* 0x0000001f19027819 */ /* 0x000fe200000006ff */
[----:B------:R-:W-:-:S03]  /*15270*/  VIADD R18, R18, 0x1 ;  /* 0x0000000112127836 */ /* 0x000fc60000000000 */
[----:B------:R-:W3:Y:S02]  /*15280*/  SYNCS.PHASECHK.TRANS64.TRYWAIT P1, [R3+URZ+0x22840], R2 ;  /* 0x02284002030075a7 */ /* 0x000ee4000802017f */
[----:B------:R-:W-:-:S04]  /*15290*/  ISETP.NE.AND P2, PT, R18, 0x2, PT ;  /* 0x000000021200780c */ /* 0x000fc80003f45270 */
[----:B------:R-:W-:Y:S01]  /*152a0*/  SEL R0, RZ, 0x1, P2 ;  /* 0x00000001ff007807 */ /* 0x000fe20001000000 */
[----:B---3--:R-:W-:Y:S08]  /*152b0*/  @!P1 BRA `(.L_x_2040) ;  /* 0x0000002c00c09947 */ /* 0x008ff00003800000 */
.L_x_2137:
[----:B------:R-:W-:Y:S02]  /*152c0*/  SEL R18, R18, RZ, P2 ;  /* 0x000000ff12127207 */ /* 0x000fe40001000000 */
[----:B------:R-:W-:Y:S01]  /*152d0*/  LOP3.LUT R0, R25, R0, RZ, 0x3c, !PT ;  /* 0x0000000019007212 */ /* 0x000fe200078e3cff */
[----:B------:R-:W-:Y:S06]  /*152e0*/  @!P0 BRA `(.L_x_2041) ;  /* 0x0000000000048947 */ /* 0x000fec0003800000 */
[----:B------:R-:W-:Y:S01]  /*152f0*/  BPT.TRAP 0x1 ;  /* 0x000000040000795c */ /* 0x000fe20000300000 */
.L_x_2041:
[----:B------:R-:W-:Y:S01]  /*15300*/  IMAD R5, R18, 0x8, R5 ;  /* 0x0000000812057824 */ /* 0x000fe200078e0205 */
[----:B------:R-:W-:-:S04]  /*15310*/  SHF.L.U32 R0, R0, 0x1f, RZ ;  /* 0x0000001f00007819 */ /* 0x000fc800000006ff */
[----:B------:R-:W4:Y:S02]  /*15320*/  SYNCS.PHASECHK.TRANS64.TRYWAIT P1, [R5+URZ+0x22840], R0 ;  /* 0x02284000050075a7 */ /* 0x000f24000802017f */
[----:B----4-:R-:W-:Y:S05]  /*15330*/  @!P1 BRA `(.L_x_2042) ;  /* 0x0000002c00b49947 */ /* 0x010fea0003800000 */
.L_x_2138:
[----:B------:R-:W-:Y:S05]  /*15340*/  @!P0 BRA `(.L_x_2043) ;  /* 0x0000000000048947 */ /* 0x000fea0003800000 */
[----:B------:R-:W-:Y:S01]  /*15350*/  BPT.TRAP 0x1 ;  /* 0x000000040000795c */ /* 0x000fe20000300000 */
.L_x_2043:
[----:B------:R-:W0:Y:S02]  /*15360*/  SYNCS.PHASECHK.TRANS64.TRYWAIT P1, [R3+URZ+0x22860], R2 ;  /* 0x02286002030075a7 */ /* 0x000e24000802017f */
[----:B0-----:R-:W-:Y:S05]  /*15370*/  @!P1 BRA `(.L_x_2044) ;  /* 0x0000002c00b89947 */ /* 0x001fea0003800000 */
.L_x_2139:
[----:B------:R-:W-:Y:S05]  /*15380*/  @!P0 BRA `(.L_x_2045) ;  /* 0x0000000000048947 */ /* 0x000fea0003800000 */
[----:B------:R-:W-:Y:S01]  /*15390*/  BPT.TRAP 0x1 ;  /* 0x000000040000795c */ /* 0x000fe20000300000 */
.L_x_2045:
[----:B------:R0:W0:Y:S02]  /*153a0*/  SYNCS.PHASECHK.TRANS64.TRYWAIT P0, [R5+URZ+0x22860], R0 ;  /* 0x02286000050075a7 */ /* 0x000024000800017f */
[----:B0-----:R-:W-:Y:S05]  /*153b0*/  @!P0 NANOSLEEP.SYNCS 0x989680 ;  /* 0x009896800000895d */ /* 0x001fea0003900000 */
[----:B------:R-:W0:Y:S02]  /*153c0*/  @!P0 SYNCS.PHASECHK.TRANS64 P0, [R5+URZ+0x22860], R0 ;  /* 0x02286000050085a7 */ /* 0x000e24000800007f */
[----:B0-----:R-:W-:Y:S05]  /*153d0*/  @!P0 BRA `(.L_x_2045) ;  /* 0xfffffffc00f08947 */ /* 0x001fea000383ffff */
.L_x_2037:
[----:B------:R-:W-:Y:S05]  /*153e0*/  BSYNC B0 ;  /* 0x0000000000007941 */ /* 0x000fea0003800000 */
.L_x_2036:
[----:B------:R-:W-:Y:S05]  /*153f0*/  EXIT ;  /* 0x000000000000794d */ /* 0x000fea0003800000 */
.L_x_1882:
[----:B0-----:R0:W1:Y:S02]  /*15400*/  SYNCS.PHASECHK.TRANS64.TRYWAIT P0, [R6+URZ+0x22800], R3 ;  /* 0x02280003060075a7 */ /* 0x001064000800017f */
[----:B-1----:R-:W-:Y:S05]  /*15410*/  @!P0 NANOSLEEP.SYNCS 0x989680 ;  /* 0x009896800000895d */ /* 0x002fea0003900000 */
[----:B------:R-:W1:Y:S02]  /*15420*/  @!P0 SYNCS.PHASECHK.TRANS64 P0, [R6+URZ+0x22800], R3 ;  /* 0x02280003060085a7 */ /* 0x000e64000800007f */
[----:B-1----:R-:W-:Y:S05]  /*15430*/  @!P0 BRA `(.L_x_1882) ;  /* 0xfffffffc00f08947 */ /* 0x002fea000383ffff */
[----:B------:R-:W-:Y:S05]  /*15440*/  BRA `(.L_x_2046) ;  /* 0xfffffec400f47947 */ /* 0x000fea000383ffff */
.L_x_1886:
[----:B--2---:R-:W-:-:S04]  /*15450*/  IMAD.U32 R0, RZ, RZ, UR24 ;  /* 0x00000018ff007e24 */ /* 0x004fc8000f8e00ff */
[----:B------:R2:W3:Y:S03]  /*15460*/  SYNCS.PHASECHK.TRANS64.TRYWAIT P1, [R0+URZ+0x22830], R9 ;  /* 0x02283009000075a7 */ /* 0x0004e6000802017f */
[----:B---3--:R-:W-:Y:S05]  /*15470*/  @!P1 NANOSLEEP.SYNCS 0x989680 ;  /* 0x009896800000995d */ /* 0x008fea0003900000 */
[----:B------:R-:W3:Y:S02]  /*15480*/  @!P1 SYNCS.PHASECHK.TRANS64 P1, [R0+URZ+0x22830], R9 ;  /* 0x02283009000095a7 */ /* 0x000ee4000802007f */
[----:B---3--:R-:W-:Y:S05]  /*15490*/  @!P1 BRA `(.L_x_1886) ;  /* 0xfffffffc00ec9947 */ /* 0x008fea000383ffff */
[----:B------:R-:W-:Y:S05]  /*154a0*/  BRA `(.L_x_1885) ;  /* 0xfffffec8001c7947 */ /* 0x000fea000383ffff */
.L_x_1899:
[----:B-1----:R-:W-:-:S04]  /*154b0*/  IMAD.U32 R10, RZ, RZ, UR24 ;  /* 0x00000018ff0a7e24 */ /* 0x002fc8000f8e00ff */
[----:B------:R1:W2:Y:S03]  /*154c0*/  SYNCS.PHASECHK.TRANS64.TRYWAIT P1, [R10+URZ+0x22850], R9 ;  /* 0x022850090a0075a7 */ /* 0x0002a6000802017f */
[----:B--2---:R-:W-:Y:S05]  /*154d0*/  @!P1 NANOSLEEP.SYNCS 0x989680 ;  /* 0x009896800000995d */ /* 0x004fea0003900000 */
[----:B------:R-:W2:Y:S02]  /*154e0*/  @!P1 SYNCS.PHASECHK.TRANS64 P1, [R10+URZ+0x22850], R9 ;  /* 0x022850090a0095a7 */ /* 0x000ea4000802007f */
[----:B--2---:R-:W-:Y:S05]  /*154f0*/  @!P1 BRA `(.L_x_1899) ;  /* 0xfffffffc00ec9947 */ /* 0x004fea000383ffff */
[----:B------:R-:W-:Y:S05]  /*15500*/  BRA `(.L_x_1898) ;  /* 0xfffffef000507947 */ /* 0x000fea000383ffff */
.L_x_1908:
[----:B-1----:R-:W-:-:S04]  /*15510*/  IMAD.U32 R4, RZ, RZ, UR24 ;  /* 0x00000018ff047e24 */ /* 0x002fc8000f8e00ff */
[----:B------:R1:W2:Y:S03]  /*15520*/  SYNCS.PHASECHK.TRANS64.TRYWAIT P1, [R4+URZ+0x22830], R7 ;  /* 0x02283007040075a7 */ /* 0x0002a6000802017f */
[----:B--2---:R-:W-:Y:S05]  /*15530*/  @!P1 NANOSLEEP.SYNCS 0x989680 ;  /* 0x009896800000995d */ /* 0x004fea0003900000 */
[----:B------:R-:W2:Y:S02]  /*15540*/  @!P1 SYNCS.PHASECHK.TRANS64 P1, [R4+URZ+0x22830], R7 ;  /* 0x02283007040095a7 */ /* 0x000ea4000802007f */
[----:B--2---:R-:W-:Y:S05]  /*15550*/  @!P1 BRA `(.L_x_1908) ;  /* 0xfffffffc00ec9947 */ /* 0x004fea000383ffff */
[----:B------:R-:W-:Y:S05]  /*15560*/  BRA `(.L_x_1907) ;  /* 0xfffffef800007947 */ /* 0x000fea000383ffff */
.L_x_1921:
[----:B-1----:R-:W-:-:S04]  /*15570*/  IMAD.U32 R10, RZ, RZ, UR24 ;  /* 0x00000018ff0a7e24 */ /* 0x002fc8000f8e00ff */
[----:B------:R1:W3:Y:S03]  /*15580*/  SYNCS.PHASECHK.TRANS64.TRYWAIT P1, [R10+URZ+0x22850], R7 ;  /* 0x022850070a0075a7 */ /* 0x0002e6000802017f */
[----:B---3--:R-:W-:Y:S05]  /*15590*/  @!P1 NANOSLEEP.SYNCS 0x989680 ;  /* 0x009896800000995d */ /* 0x008fea0003900000 */
[----:B------:R-:W3:Y:S02]  /*155a0*/  @!P1 SYNCS.PHASECHK.TRANS64 P1, [R10+URZ+0x22850], R7 ;  /* 0x022850070a0095a7 */ /* 0x000ee4000802007f */
[----:B---3--:R-:W-:Y:S05]  /*155b0*/  @!P1 BRA `(.L_x_1921) ;  /* 0xfffffffc00ec9947 */ /* 0x008fea000383ffff */
[----:B------:R-:W-:Y:S05]  /*155c0*/  BRA `(.L_x_1920) ;  /* 0xffffff2800547947 */ /* 0x000fea000383ffff */
.L_x_1931:
[----:B-12---:R-:W-:-:S04]  /*155d0*/  IMAD.U32 R3, RZ, RZ, UR27 ;  /* 0x0000001bff037e24 */ /* 0x006fc8000f8e00ff */
[----:B------:R1:W2:Y:S03]  /*155e0*/  SYNCS.PHASECHK.TRANS64.TRYWAIT P2, [R3+URZ+0x22830], R6 ;  /* 0x02283006030075a7 */ /* 0x0002a6000804017f */
[----:B--2---:R-:W-:Y:S05]  /*155f0*/  @!P2 NANOSLEEP.SYNCS 0x989680 ;  /* 0x009896800000a95d */ /* 0x004fea0003900000 */
[----:B------:R-:W2:Y:S02]  /*15600*/  @!P2 SYNCS.PHASECHK.TRANS64 P2, [R3+URZ+0x22830], R6 ;  /* 0x022830060300a5a7 */ /* 0x000ea4000804007f */
[----:B--2---:R-:W-:Y:S05]  /*15610*/  @!P2 BRA `(.L_x_1931) ;  /* 0xfffffffc00eca947 */ /* 0x004fea000383ffff */
[----:B------:R-:W-:Y:S05]  /*15620*/  BRA `(.L_x_1930) ;  /* 0xffffff3000047947 */ /* 0x000fea000383ffff */
.L_x_1936:
[----:B-1----:R-:W-:-:S04]  /*15630*/  IMAD.U32 R9, RZ, RZ, UR27 ;  /* 0x0000001bff097e24 */ /* 0x002fc8000f8e00ff */
[----:B------:R1:W2:Y:S03]  /*15640*/  SYNCS.PHASECHK.TRANS64.TRYWAIT P2, [R9+URZ+0x22850], R6 ;  /* 0x02285006090075a7 */ /* 0x0002a6000804017f */
[----:B--2---:R-:W-:Y:S05]  /*15650*/  @!P2 NANOSLEEP.SYNCS 0x989680 ;  /* 0x009896800000a95d */ /* 0x004fea0003900000 */
[----:B------:R-:W2:Y:S02]  /*15660*/  @!P2 SYNCS.PHASECHK.TRANS64 P2, [R9+URZ+0x22850], R6 ;  /* 0x022850060900a5a7 */ /* 0x000ea4000804007f */
[----:B--2---:R-:W-:Y:S05]  /*15670*/  @!P2 BRA `(.L_x_1936) ;  /* 0xfffffffc00eca947 */ /* 0x004fea000383ffff */
[----:B------:R-:W-:Y:S05]  /*15680*/  BRA `(.L_x_1935) ;  /* 0xffffff4c00a87947 */ /* 0x000fea000383ffff */
.L_x_1943:
[----:B-1----:R-:W-:-:S04]  /*15690*/  IMAD.U32 R4, RZ, RZ, UR25 ;  /* 0x00000019ff047e24 */ /* 0x002fc8000f8e00ff */
[----:B------:R1:W3:Y:S03]  /*156a0*/  SYNCS.PHASECHK.TRANS64.TRYWAIT P1, [R4+URZ+0x22830], R7 ;  /* 0x02283007040075a7 */ /* 0x0002e6000802017f */
[----:B---3--:R-:W-:Y:S05]  /*156b0*/  @!P1 NANOSLEEP.SYNCS 0x989680 ;  /* 0x009896800000995d */ /* 0x008fea0003900000 */
[----:B------:R-:W3:Y:S02]  /*156c0*/  @!P1 SYNCS.PHASECHK.TRANS64 P1, [R4+URZ+0x22830], R7 ;  /* 0x02283007040095a7 */ /* 0x000ee4000802007f */
[----:B---3--:R-:W-:Y:S05]  /*156d0*/  @!P1 BRA `(.L_x_1943) ;  /* 0xfffffffc00ec9947 */ /* 0x008fea000383ffff */
[----:B------:R-:W-:Y:S05]  /*156e0*/  BRA `(.L_x_1942) ;  /* 0xffffff5000bc7947 */ /* 0x000fea000383ffff */
.L_x_1956:
[----:B-1----:R-:W-:-:S04]  /*156f0*/  IMAD.U32 R10, RZ, RZ, UR25 ;  /* 0x00000019ff0a7e24 */ /* 0x002fc8000f8e00ff */
[----:B------:R1:W2:Y:S03]  /*15700*/  SYNCS.PHASECHK.TRANS64.TRYWAIT P1, [R10+URZ+0x22850], R7 ;  /* 0x022850070a0075a7 */ /* 0x0002a6000802017f */
[----:B--2---:R-:W-:Y:S05]  /*15710*/  @!P1 NANOSLEEP.SYNCS 0x989680 ;  /* 0x009896800000995d */ /* 0x004fea0003900000 */
[----:B------:R-:W2:Y:S02]  /*15720*/  @!P1 SYNCS.PHASECHK.TRANS64 P1, [R10+URZ+0x22850], R7 ;  /* 0x022850070a0095a7 */ /* 0x000ea4000802007f */
[----:B--2---:R-:W-:Y:S05]  /*15730*/  @!P1 BRA `(.L_x_1956) ;  /* 0xfffffffc00ec9947 */ /* 0x004fea000383ffff */
[----:B------:R-:W-:Y:S05]  /*15740*/  BRA `(.L_x_1955) ;  /* 0xffffff8400087947 */ /* 0x000fea000383ffff */
.L_x_1994:
[----:B------:R-:W2:Y:S01]  /*15750*/  S2R R20, SR_TID.X ;  /* 0x0000000000147919 */ /* 0x000ea20000002100 */
[----:B------:R-:W-:Y:S02]  /*15760*/  IMAD.MOV.U32 R12, RZ, RZ, RZ ;  /* 0x000000ffff0c7224 */ /* 0x000fe400078e00ff */
[----:B------:R-:W-:Y:S02]  /*15770*/  IMAD.MOV.U32 R11, RZ, RZ, 0x1f ;  /* 0x0000001fff0b7424 */ /* 0x000fe400078e00ff */
[----:B------:R-:W-:Y:S01]  /*15780*/  IMAD.MOV.U32 R15, RZ, RZ, -0x1 ;  /* 0xffffffffff0f7424 */ /* 0x000fe200078e00ff */
[----:B--2---:R-:W-:-:S04]  /*15790*/  SHF.R.U32.HI R20, RZ, 0x5, R20 ;  /* 0x00000005ff147819 */ /* 0x004fc80000011614 */
[----:B------:R-:W-:-:S05]  /*157a0*/  LOP3.LUT R20, R20, 0x3, RZ, 0xc0, !PT ;  /* 0x0000000314147812 */ /* 0x000fca00078ec0ff */
[----:B------:R-:W-:-:S07]  /*157b0*/  IMAD.MOV.U32 R13, RZ, RZ, R20 ;  /* 0x000000ffff0d7224 */ /* 0x000fce00078e0014 */
[----:B01---5:R-:W-:Y:S05]  /*157c0*/  WARPSYNC.COLLECTIVE R15, `(.L_x_2047) ;  /* 0x000000000f087348 */ /* 0x023fea0003c00000 */
[----:B------:R2:W3:Y:S02]  /*157d0*/  SHFL.IDX P6, R14, R13, R12, R11 ;  /* 0x0000000c0d0e7389 */ /* 0x0004e400000c000b */
[----:B0123-5:R-:W-:Y:S01]  /*157e0*/  ENDCOLLECTIVE ;  /* 0x000000000000791b */ /* 0x02ffe20003800000 */
.L_x_2047:
[----:B------:R-:W-:Y:S05]  /*157f0*/  BRA `(.L_x_2048) ;  /* 0xffffffcc00387947 */ /* 0x000fea000383ffff */
.L_x_1997:
[----:B0-----:R0:W1:Y:S02]  /*15800*/  SYNCS.PHASECHK.TRANS64.TRYWAIT P0, [R22+URZ+0x22840], R3 ;  /* 0x02284003160075a7 */ /* 0x001064000800017f */
[----:B-1----:R-:W-:Y:S05]  /*15810*/  @!P0 NANOSLEEP.SYNCS 0x989680 ;  /* 0x009896800000895d */ /* 0x002fea0003900000 */
[----:B------:R-:W1:Y:S02]  /*15820*/  @!P0 SYNCS.PHASECHK.TRANS64 P0, [R22+URZ+0x22840], R3 ;  /* 0x02284003160085a7 */ /* 0x000e64000800007f */
[----:B-1----:R-:W-:Y:S05]  /*15830*/  @!P0 BRA `(.L_x_1997) ;  /* 0xfffffffc00f08947 */ /* 0x002fea000383ffff */
[----:B------:R-:W-:Y:S05]  /*15840*/  BRA `(.L_x_2049) ;  /* 0xffffffcc00e07947 */ /* 0x000fea000383ffff */
.L_x_1998:
        /* <DEDUP_REMOVED lines=8> */
.L_x_2051:
[----:B------:R-:W-:Y:S05]  /*158d0*/  BSYNC B0 ;  /* 0x0000000000007941 */ /* 0x000fea0003800000 */
.L_x_2050:
        /* <DEDUP_REMOVED lines=9> */
.L_x_2052:
[----:B------:R-:W-:Y:S02]  /*15970*/  IMAD.MOV.U32 R13, RZ, RZ, R5 ;  /* 0x000000ffff0d7224 */ /* 0x000fe400078e0005 */
[----:B------:R-:W-:Y:S01]  /*15980*/  IMAD.MOV.U32 R12, RZ, RZ, 0x1 ;  /* 0x00000001ff0c7424 */ /* 0x000fe200078e00ff */
[----:B------:R-:W-:-:S05]  /*15990*/  @P0 LEA R14, P1, R8, R14, 0x1 ;  /* 0x0000000e080e0211 */ /* 0x000fca00078208ff */
[----:B------:R-:W-:Y:S02]  /*159a0*/  @P0 IMAD.X R3, RZ, RZ, R2, P1 ;  /* 0x000000ffff030224 */ /* 0x000fe400008e0602 */
[----:B------:R-:W-:-:S07]  /*159b0*/  @P0 IMAD.MOV.U32 R2, RZ, RZ, R14 ;  /* 0x000000ffff020224 */ /* 0x000fce00078e000e */
[----:B------:R-:W-:Y:S05]  /*159c0*/  WARPSYNC.COLLECTIVE R15, `(.L_x_2053) ;  /* 0x000000000f087348 */ /* 0x000fea0003c00000 */
[----:B------:R0:W1:Y:S02]  /*159d0*/  SHFL.IDX P6, R14, R13, R12, R11 ;  /* 0x0000000c0d0e7389 */ /* 0x00006400000c000b */
[----:B01----:R-:W-:Y:S01]  /*159e0*/  ENDCOLLECTIVE ;  /* 0x000000000000791b */ /* 0x003fe20003800000 */
.L_x_2053:
[----:B------:R-:W-:Y:S01]  /*159f0*/  @!PT LDS RZ, [RZ] ;  /* 0x00000000fffff984 */ /* 0x000fe20000000800 */
[----:B------:R-:W-:Y:S01]  /*15a00*/  @!PT LDS RZ, [RZ] ;  /* 0x00000000fffff984 */ /* 0x000fe20000000800 */
[----:B------:R-:W-:Y:S01]  /*15a10*/  @!PT LDS RZ, [RZ] ;  /* 0x00000000fffff984 */ /* 0x000fe20000000800 */
[----:B------:R0:W-:Y:S01]  /*15a20*/  @P0 LDGSTS.E.BYPASS.LTC128B.128 [R7+0x1c400], desc[UR46][R2.64], !P2 ;  /* 0x1c40000002070fae */ /* 0x0001e2000d101d6e */
[----:B------:R-:W-:Y:S01]  /*15a30*/  ISETP.GE.AND P0, PT, R23, 0x11, PT ;  /* 0x000000111700780c */ /* 0x000fe20003f06270 */
[----:B------:R-:W-:-:S12]  /*15a40*/  IMAD.MOV.U32 R13, RZ, RZ, R4 ;  /* 0x000000ffff0d7224 */ /* 0x000fd800078e0004 */
[----:B------:R-:W-:Y:S02]  /*15a50*/  @P0 IMAD R9, R0, 0x2, R17 ;  /* 0x0000000200090824 */ /* 0x000fe400078e0211 */
[----:B0-----:R-:W-:-:S07]  /*15a60*/  IMAD.MOV.U32 R6, RZ, RZ, R14 ;  /* 0x000000ffff067224 */ /* 0x001fce00078e000e */
[----:B------:R-:W-:Y:S05]  /*15a70*/  WARPSYNC.COLLECTIVE R15, `(.L_x_2054) ;  /* 0x000000000f087348 */ /* 0x000fea0003c00000 */
[----:B------:R0:W1:Y:S02]  /*15a80*/  SHFL.IDX P6, R14, R13, R12, R11 ;  /* 0x0000000c0d0e7389 */ /* 0x00006400000c000b */
[----:B01----:R-:W-:Y:S01]  /*15a90*/  ENDCOLLECTIVE ;  /* 0x000000000000791b */ /* 0x003fe20003800000 */
.L_x_2054:
[----:B------:R-:W-:Y:S02]  /*15aa0*/  IMAD.MOV.U32 R13, RZ, RZ, R5 ;  /* 0x000000ffff0d7224 */ /* 0x000fe400078e0005 */
[----:B------:R-:W-:Y:S01]  /*15ab0*/  IMAD.MOV.U32 R12, RZ, RZ, 0x2 ;  /* 0x00000002ff0c7424 */ /* 0x000fe200078e00ff */
[----:B------:R-:W-:-:S13]  /*15ac0*/  @P0 LEA R2, P1, R8, R14, 0x1 ;  /* 0x0000000e08020211 */ /* 0x000fda00078208ff */
[----:B------:R-:W-:Y:S05]  /*15ad0*/  WARPSYNC.COLLECTIVE R15, `(.L_x_2055) ;  /* 0x000000000f087348 */ /* 0x000fea0003c00000 */
[----:B------:R0:W1:Y:S02]  /*15ae0*/  SHFL.IDX P6, R14, R13, R12, R11 ;  /* 0x0000000c0d0e7389 */ /* 0x00006400000c000b */
[----:B01----:R-:W-:Y:S01]  /*15af0*/  ENDCOLLECTIVE ;  /* 0x000000000000791b */ /* 0x003fe20003800000 */
.L_x_2055:
[----:B------:R-:W-:-:S05]  /*15b00*/  @P0 IMAD.X R3, RZ, RZ, R6, P1 ;  /* 0x000000ffff030224 */ /* 0x000fca00008e0606 */
        /* <DEDUP_REMOVED lines=11> */
.L_x_2056:
[----:B------:R-:W-:Y:S02]  /*15bc0*/  IMAD.MOV.U32 R13, RZ, RZ, R5 ;  /* 0x000000ffff0d7224 */ /* 0x000fe400078e0005 */
[----:B------:R-:W-:Y:S01]  /*15bd0*/  IMAD.MOV.U32 R12, RZ, RZ, 0x3 ;  /* 0x00000003ff0c7424 */ /* 0x000fe200078e00ff */
[----:B------:R-:W-:-:S13]  /*15be0*/  @P0 LEA R2, P1, R8, R14, 0x1 ;  /* 0x0000000e08020211 */ /* 0x000fda00078208ff */
[----:B------:R-:W-:Y:S05]  /*15bf0*/  WARPSYNC.COLLECTIVE R15, `(.L_x_2057) ;  /* 0x000000000f087348 */ /* 0x000fea0003c00000 */
[----:B------:R0:W1:Y:S02]  /*15c00*/  SHFL.IDX P6, R14, R13, R12, R11 ;  /* 0x0000000c0d0e7389 */ /* 0x00006400000c000b */
[----:B01----:R-:W-:Y:S01]  /*15c10*/  ENDCOLLECTIVE ;  /* 0x000000000000791b */ /* 0x003fe20003800000 */
.L_x_2057:
        /* <DEDUP_REMOVED lines=12> */
.L_x_2058:
[----:B------:R-:W-:Y:S02]  /*15ce0*/  IMAD.MOV.U32 R13, RZ, RZ, R5 ;  /* 0x000000ffff0d7224 */ /* 0x000fe400078e0005 */
[----:B------:R-:W-:Y:S01]  /*15cf0*/  IMAD.MOV.U32 R12, RZ, RZ, 0x4 ;  /* 0x00000004ff0c7424 */ /* 0x000fe200078e00ff */
[----:B------:R-:W-:-:S13]  /*15d00*/  @P0 LEA R2, P1, R8, R14, 0x1 ;  /* 0x0000000e08020211 */ /* 0x000fda00078208ff */
[----:B------:R-:W-:Y:S05]  /*15d10*/  WARPSYNC.COLLECTIVE R15, `(.L_x_2059) ;  /* 0x000000000f087348 */ /* 0x000fea0003c00000 */
[----:B------:R0:W1:Y:S02]  /*15d20*/  SHFL.IDX P6, R14, R13, R12, R11 ;  /* 0x0000000c0d0e7389 */ /* 0x00006400000c000b */
[----:B01----:R-:W-:Y:S01]  /*15d30*/  ENDCOLLECTIVE ;  /* 0x000000000000791b */ /* 0x003fe20003800000 */
.L_x_2059:
        /* <DEDUP_REMOVED lines=12> */
.L_x_2060:
[----:B------:R-:W-:Y:S02]  /*15e00*/  IMAD.MOV.U32 R13, RZ, RZ, R5 ;  /* 0x000000ffff0d7224 */ /* 0x000fe400078e0005 */
[----:B------:R-:W-:Y:S01]  /*15e10*/  IMAD.MOV.U32 R12, RZ, RZ, 0x5 ;  /* 0x00000005ff0c7424 */ /* 0x000fe200078e00ff */
[----:B------:R-:W-:-:S13]  /*15e20*/  @P0 LEA R2, P1, R8, R14, 0x1 ;  /* 0x0000000e08020211 */ /* 0x000fda00078208ff */
[----:B------:R-:W-:Y:S05]  /*15e30*/  WARPSYNC.COLLECTIVE R15, `(.L_x_2061) ;  /* 0x000000000f087348 */ /* 0x000fea0003c00000 */
[----:B------:R0:W1:Y:S02]  /*15e40*/  SHFL.IDX P6, R14, R13, R12, R11 ;  /* 0x0000000c0d0e7389 */ /* 0x00006400000c000b */
[----:B01----:R-:W-:Y:S01]  /*15e50*/  ENDCOLLECTIVE ;  /* 0x000000000000791b */ /* 0x003fe20003800000 */
.L_x_2061:
[----:B------:R-:W-:-:S05]  /*15e60*/  @P0 IMAD.X R3, RZ, RZ, R6, P1 ;  /* 0x000000ffff030224 */ /* 0x000fca00008e0606 */
[----:B------:R-:W-:Y:S01]  /*15e70*/  @!PT LDS RZ, [RZ] ;  /* 0x00000000fffff984 */ /* 0x000fe20000000800 */
[----:B------:R-:W-:Y:S01]  /*15e80*/  @!PT LDS RZ, [RZ] ;  /* 0x00000000fffff984 */ /* 0x000fe20000000800 */
[----:B------:R-:W-:Y:S01]  /*15e90*/  @!PT LDS RZ, [RZ] ;  /* 0x00000000fffff984 */ /* 0x000fe20000000800 */
[----:B------:R0:W-:Y:S01]  /*15ea0*/  @P0 LDGSTS.E.BYPASS.LTC128B.128 [R7+0x1e400], desc[UR46][R2.64], !P2 ;  /* 0x1e40000002070fae */ /* 0x0001e2000d101d6e */
[----:B------:R-:W-:Y:S02]  /*15eb0*/  IMAD.MOV.U32 R13, RZ, RZ, R4 ;  /* 0x000000ffff0d7224 */ /* 0x000fe400078e0004 */
[----:B------:R-:W-:-:S07]  /*15ec0*/  IMAD.MOV.U32 R5, RZ, RZ, R14 ;  /* 0x000000ffff057224 */ /* 0x000fce00078e000e */
[----:B0-----:R-:W-:Y:S05]  /*15ed0*/  WARPSYNC.COLLECTIVE R15, `(.L_x_2062) ;  /* 0x000000000f087348 */ /* 0x001fea0003c00000 */
[----:B------:R1:W2:Y:S02]  /*15ee0*/  SHFL.IDX P6, R14, R13, R12, R11 ;  /* 0x0000000c0d0e7389 */ /* 0x0002a400000c000b */
[----:B012---:R-:W-:Y:S01]  /*15ef0*/  ENDCOLLECTIVE ;  /* 0x000000000000791b */ /* 0x007fe20003800000 */
.L_x_2062:
[----:B------:R-:W-:Y:S05]  /*15f00*/  BRA `(.L_x_2063) ;  /* 0xffffffcc00447947 */ /* 0x000fea000383ffff */
.L_x_2003:
[----:B------:R-:W-:Y:S02]  /*15f10*/  IMAD.MOV.U32 R13, RZ, RZ, R5 ;  /* 0x000000ffff0d7224 */ /* 0x000fe400078e0005 */
[----:B------:R-:W-:Y:S02]  /*15f20*/  IMAD.MOV.U32 R12, RZ, RZ, RZ ;  /* 0x000000ffff0c7224 */ /* 0x000fe400078e00ff */
[----:B------:R-:W-:Y:S02]  /*15f30*/  IMAD.MOV.U32 R11, RZ, RZ, 0x181f ;  /* 0x0000181fff0b7424 */ /* 0x000fe400078e00ff */
[----:B------:R-:W-:Y:S02]  /*15f40*/  IMAD.MOV.U32 R15, RZ, RZ, -0x1 ;  /* 0xffffffffff0f7424 */ /* 0x000fe400078e00ff */
[----:B------:R-:W-:-:S07]  /*15f50*/  VIADD R4, R33, UR43 ;  /* 0x0000002b21047c36 */ /* 0x000fce0008000000 */
[----:B-1----:R-:W-:Y:S05]  /*15f60*/  WARPSYNC.COLLECTIVE R15, `(.L_x_2064) ;  /* 0x000000000f087348 */ /* 0x002fea0003c00000 */
[----:B------:R0:W2:Y:S02]  /*15f70*/  SHFL.IDX P6, R14, R13, R12, R11 ;  /* 0x0000000c0d0e7389 */ /* 0x0000a400000c000b */
[----:B012---:R-:W-:Y:S01]  /*15f80*/  ENDCOLLECTIVE ;  /* 0x000000000000791b */ /* 0x007fe20003800000 */
.L_x_2064:
[C---:B------:R-:W-:Y:S01]  /*15f90*/  VIADD R6, R4.reuse, 0x10 ;  /* 0x0000001004067836 */ /* 0x040fe20000000000 */
[----:B------:R-:W-:Y:S01]  /*15fa0*/  ISETP.GE.AND P0, PT, R4, UR37, PT ;  /* 0x0000002504007c0c */ /* 0x000fe2000bf06270 */
[----:B------:R-:W-:Y:S02]  /*15fb0*/  IMAD.MOV.U32 R13, RZ, RZ, R0 ;  /* 0x000000ffff0d7224 */ /* 0x000fe400078e0000 */
[----:B------:R-:W-:-:S10]  /*15fc0*/  IMAD.MOV.U32 R2, RZ, RZ, R14 ;  /* 0x000000ffff027224 */ /* 0x000fd400078e000e */
[----:B------:R-:W-:Y:S05]  /*15fd0*/  WARPSYNC.COLLECTIVE R15, `(.L_x_2065) ;  /* 0x000000000f087348 */ /* 0x000fea0003c00000 */
[----:B------:R0:W1:Y:S02]  /*15fe0*/  SHFL.IDX P6, R14, R13, R12, R11 ;  /* 0x0000000c0d0e7389 */ /* 0x00006400000c000b */
[----:B01----:R-:W-:Y:S01]  /*15ff0*/  ENDCOLLECTIVE ;  /* 0x000000000000791b */ /* 0x003fe20003800000 */
.L_x_2065:
[----:B------:R-:W-:Y:S02]  /*16000*/  IMAD.MOV.U32 R13, RZ, RZ, R5 ;  /* 0x000000ffff0d7224 */ /* 0x000fe400078e0005 */
[----:B------:R-:W-:Y:S01]  /*16010*/  IMAD.MOV.U32 R12, RZ, RZ, 0x1 ;  /* 0x00000001ff0c7424 */ /* 0x000fe200078e00ff */
[----:B------:R-:W-:-:S05]  /*16020*/  @!P0 LEA R14, P1, R8, R14, 0x1 ;  /* 0x0000000e080e8211 */ /* 0x000fca00078208ff */
[----:B------:R-:W-:Y:S02]  /*16030*/  @!P0 IMAD.X R3, RZ, RZ, R2, P1 ;  /* 0x000000ffff038224 */ /* 0x000fe400008e0602 */
[----:B------:R-:W-:-:S07]  /*16040*/  @!P0 IMAD.MOV.U32 R2, RZ, RZ, R14 ;  /* 0x000000ffff028224 */ /* 0x000fce00078e000e */
[----:B------:R-:W-:Y:S05]  /*16050*/  WARPSYNC.COLLECTIVE R15, `(.L_x_2066) ;  /* 0x000000000f087348 */ /* 0x000fea0003c00000 */
[----:B------:R0:W1:Y:S02]  /*16060*/  SHFL.IDX P6, R14, R13, R12, R11 ;  /* 0x0000000c0d0e7389 */ /* 0x00006400000c000b */
[----:B01----:R-:W-:Y:S01]  /*16070*/  ENDCOLLECTIVE ;  /* 0x000000000000791b */ /* 0x003fe20003800000 */
.L_x_2066:
[----:B------:R-:W-:Y:S01]  /*16080*/  @!PT LDS RZ, [RZ] ;  /* 0x00000000fffff984 */ /* 0x000fe20000000800 */
[----:B------:R-:W-:Y:S01]  /*16090*/  @!PT LDS RZ, [RZ] ;  /* 0x00000000fffff984 */ /* 0x000fe20000000800 */
[----:B------:R-:W-:Y:S01]  /*160a0*/  @!PT LDS RZ, [RZ] ;  /* 0x00000000fffff984 */ /* 0x000fe20000000800 */
[----:B------:R0:W-:Y:S01]  /*160b0*/  @!P0 LDGSTS.E.BYPASS.LTC128B.128 [R32+0x18400], desc[UR46][R2.64], !P5 ;  /* 0x1840000002208fae */ /* 0x0001e2000e901d6e */
[----:B------:R-:W-:Y:S01]  /*160c0*/  ISETP.GE.AND P0, PT, R6, UR37, PT ;  /* 0x0000002506007c0c */ /* 0x000fe2000bf06270 */
[----:B------:R-:W-:Y:S02]  /*160d0*/  IMAD.MOV.U32 R13, RZ, RZ, R0 ;  /* 0x000000ffff0d7224 */ /* 0x000fe400078e0000 */
[----:B------:R-:W-:-:S10]  /*160e0*/  IMAD.MOV.U32 R6, RZ, RZ, R14 ;  /* 0x000000ffff067224 */ /* 0x000fd400078e000e */
[----:B0-----:R-:W-:Y:S05]  /*160f0*/  WARPSYNC.COLLECTIVE R15, `(.L_x_2067) ;  /* 0x000000000f087348 */ /* 0x001fea0003c00000 */
[----:B------:R1:W2:Y:S02]  /*16100*/  SHFL.IDX P6, R14, R13, R12, R11 ;  /* 0x0000000c0d0e7389 */ /* 0x0002a400000c000b */
[----:B012---:R-:W-:Y:S01]  /*16110*/  ENDCOLLECTIVE ;  /* 0x000000000000791b */ /* 0x007fe20003800000 */
.L_x_2067:
[----:B------:R-:W-:Y:S02]  /*16120*/  IMAD.MOV.U32 R13, RZ, RZ, R5 ;  /* 0x000000ffff0d7224 */ /* 0x000fe400078e0005 */
[----:B------:R-:W-:Y:S01]  /*16130*/  IMAD.MOV.U32 R12, RZ, RZ, 0x2 ;  /* 0x00000002ff0c7424 */ /* 0x000fe200078e00ff */
[----:B------:R-:W-:-:S13]  /*16140*/  @!P0 LEA R2, P1, R8, R14, 0x1 ;  /* 0x0000000e08028211 */ /* 0x000fda00078208ff */
[----:B------:R-:W-:Y:S05]  /*16150*/  WARPSYNC.COLLECTIVE R15, `(.L_x_2068) ;  /* 0x000000000f087348 */ /* 0x000fea0003c00000 */
[----:B------:R0:W1:Y:S02]  /*16160*/  SHFL.IDX P6, R14, R13, R12, R11 ;  /* 0x0000000c0d0e7389 */ /* 0x00006400000c000b */
[----:B01----:R-:W-:Y:S01]  /*16170*/  ENDCOLLECTIVE ;  /* 0x000000000000791b */ /* 0x003fe20003800000 */
.L_x_2068:
[----:B------:R-:W-:Y:S02]  /*16180*/  @!P0 IMAD.X R3, RZ, RZ, R6, P1 ;  /* 0x000000ffff038224 */ /* 0x000fe400008e0606 */
[----:B------:R-:W-:-:S03]  /*16190*/  VIADD R6, R4, 0x20 ;  /* 0x0000002004067836 */ /* 0x000fc60000000000 */
[----:B------:R-:W-:Y:S01]  /*161a0*/  @!PT LDS RZ, [RZ] ;  /* 0x00000000fffff984 */ /* 0x000fe20000000800 */
[----:B------:R-:W-:Y:S01]  /*161b0*/  @!PT LDS RZ, [RZ] ;  /* 0x00000000fffff984 */ /* 0x000fe20000000800 */
[----:B------:R-:W-:Y:S01]  /*161c0*/  @!PT LDS RZ, [RZ] ;  /* 0x00000000fffff984 */ /* 0x000fe20000000800 */
[----:B------:R0:W-:Y:S02]  /*161d0*/  @!P0 LDGSTS.E.BYPASS.LTC128B.128 [R32+0x18c00], desc[UR46][R2.64], !P5 ;  /* 0x18c0000002208fae */ /* 0x0001e4000e901d6e */
[----:B------:R-:W-:Y:S01]  /*161e0*/  ISETP.GE.AND P0, PT, R6, UR37, PT ;  /* 0x0000002506007c0c */ /* 0x000fe2000bf06270 */
[----:B------:R-:W-:Y:S02]  /*161f0*/  IMAD.MOV.U32 R13, RZ, RZ, R0 ;  /* 0x000000ffff0d7224 */ /* 0x000fe400078e0000 */
[----:B------:R-:W-:-:S10]  /*16200*/  IMAD.MOV.U32 R6, RZ, RZ, R14 ;  /* 0x000000ffff067224 */ /* 0x000fd400078e000e */
[----:B0-----:R-:W-:Y:S05]  /*16210*/  WARPSYNC.COLLECTIVE R15, `(.L_x_2069) ;  /* 0x000000000f087348 */ /* 0x001fea0003c00000 */
[----:B------:R1:W2:Y:S02]  /*16220*/  SHFL.IDX P6, R14, R13, R12, R11 ;  /* 0x0000000c0d0e7389 */ /* 0x0002a400000c000b */
[----:B012---:R-:W-:Y:S01]  /*16230*/  ENDCOLLECTIVE ;  /* 0x000000000000791b */ /* 0x007fe20003800000 */
.L_x_2069:
[----:B------:R-:W-:Y:S02]  /*16240*/  IMAD.MOV.U32 R13, RZ, RZ, R5 ;  /* 0x000000ffff0d7224 */ /* 0x000fe400078e0005 */
[----:B------:R-:W-:Y:S01]  /*16250*/  IMAD.MOV.U32 R12, RZ, RZ, 0x3 ;  /* 0x00000003ff0c7424 */ /* 0x000fe200078e00ff */
[----:B------:R-:W-:-:S13]  /*16260*/  @!P0 LEA R2, P1, R8, R14, 0x1 ;  /* 0x0000000e08028211 */ /* 0x000fda00078208ff */
[----:B------:R-:W-:Y:S05]  /*16270*/  WARPSYNC.COLLECTIVE R15, `(.L_x_2070) ;  /* 0x000000000f087348 */ /* 0x000fea0003c00000 */
[----:B------:R0:W1:Y:S02]  /*16280*/  SHFL.IDX P6, R14, R13, R12, R11 ;  /* 0x0000000c0d0e7389 */ /* 0x00006400000c000b */
[----:B01----:R-:W-:Y:S01]  /*16290*/  ENDCOLLECTIVE ;  /* 0x000000000000791b */ /* 0x003fe20003800000 */
.L_x_2070:
        /* <DEDUP_REMOVED lines=12> */
.L_x_2071:
[----:B------:R-:W-:Y:S02]  /*16360*/  IMAD.MOV.U32 R13, RZ, RZ, R5 ;  /* 0x000000ffff0d7224 */ /* 0x000fe400078e0005 */
[----:B------:R-:W-:Y:S01]  /*16370*/  IMAD.MOV.U32 R12, RZ, RZ, 0x4 ;  /* 0x00000004ff0c7424 */ /* 0x000fe200078e00ff */
[----:B------:R-:W-:-:S13]  /*16380*/  @!P0 LEA R2, P1, R8, R14, 0x1 ;  /* 0x0000000e08028211 */ /* 0x000fda00078208ff */
[----:B------:R-:W-:Y:S05]  /*16390*/  WARPSYNC.COLLECTIVE R15, `(.L_x_2072) ;  /* 0x000000000f087348 */ /* 0x000fea0003c00000 */
[----:B------:R0:W1:Y:S02]  /*163a0*/  SHFL.IDX P6, R14, R13, R12, R11 ;  /* 0x0000000c0d0e7389 */ /* 0x00006400000c000b */
[----:B01----:R-:W-:Y:S01]  /*163b0*/  ENDCOLLECTIVE ;  /* 0x000000000000791b */ /* 0x003fe20003800000 */
.L_x_2072:
        /* <DEDUP_REMOVED lines=12> */
.L_x_2073:
[----:B------:R-:W-:Y:S02]  /*16480*/  IMAD.MOV.U32 R13, RZ, RZ, R5 ;  /* 0x000000ffff0d7224 */ /* 0x000fe400078e0005 */
[----:B------:R-:W-:Y:S01]  /*16490*/  IMAD.MOV.U32 R12, RZ, RZ, 0x5 ;  /* 0x00000005ff0c7424 */ /* 0x000fe200078e00ff */
[----:B------:R-:W-:-:S13]  /*164a0*/  @!P0 LEA R2, P1, R8, R14, 0x1 ;  /* 0x0000000e08028211 */ /* 0x000fda00078208ff */
[----:B------:R-:W-:Y:S05]  /*164b0*/  WARPSYNC.COLLECTIVE R15, `(.L_x_2074) ;  /* 0x000000000f087348 */ /* 0x000fea0003c00000 */
[----:B------:R0:W1:Y:S02]  /*164c0*/  SHFL.IDX P6, R14, R13, R12, R11 ;  /* 0x0000000c0d0e7389 */ /* 0x00006400000c000b */
[----:B01----:R-:W-:Y:S01]  /*164d0*/  ENDCOLLECTIVE ;  /* 0x000000000000791b */ /* 0x003fe20003800000 */
.L_x_2074:
        /* <DEDUP_REMOVED lines=12> */
.L_x_2075:
[----:B------:R-:W-:Y:S02]  /*165a0*/  IMAD.MOV.U32 R13, RZ, RZ, R5 ;  /* 0x000000ffff0d7224 */ /* 0x000fe400078e0005 */
[----:B------:R-:W-:Y:S01]  /*165b0*/  IMAD.MOV.U32 R12, RZ, RZ, 0x6 ;  /* 0x00000006ff0c7424 */ /* 0x000fe200078e00ff */
[----:B------:R-:W-:-:S13]  /*165c0*/  @!P0 LEA R2, P1, R8, R14, 0x1 ;  /* 0x0000000e08028211 */ /* 0x000fda00078208ff */
[----:B------:R-:W-:Y:S05]  /*165d0*/  WARPSYNC.COLLECTIVE R15, `(.L_x_2076) ;  /* 0x000000000f087348 */ /* 0x000fea0003c00000 */
[----:B------:R0:W1:Y:S02]  /*165e0*/  SHFL.IDX P6, R14, R13, R12, R11 ;  /* 0x0000000c0d0e7389 */ /* 0x00006400000c000b */
[----:B01----:R-:W-:Y:S01]  /*165f0*/  ENDCOLLECTIVE ;  /* 0x000000000000791b */ /* 0x003fe20003800000 */
.L_x_2076:
        /* <DEDUP_REMOVED lines=12> */
.L_x_2077:
[----:B------:R-:W-:Y:S02]  /*166c0*/  IMAD.MOV.U32 R13, RZ, RZ, R5 ;  /* 0x000000ffff0d7224 */ /* 0x000fe400078e0005 */
[----:B------:R-:W-:Y:S01]  /*166d0*/  IMAD.MOV.U32 R12, RZ, RZ, 0x7 ;  /* 0x00000007ff0c7424 */ /* 0x000fe200078e00ff */
[----:B------:R-:W-:-:S13]  /*166e0*/  @!P0 LEA R2, P1, R8, R14, 0x1 ;  /* 0x0000000e08028211 */ /* 0x000fda00078208ff */
[----:B------:R-:W-:Y:S05]  /*166f0*/  WARPSYNC.COLLECTIVE R15, `(.L_x_2078) ;  /* 0x000000000f087348 */ /* 0x000fea0003c00000 */
[----:B------:R0:W1:Y:S02]  /*16700*/  SHFL.IDX P6, R14, R13, R12, R11 ;  /* 0x0000000c0d0e7389 */ /* 0x00006400000c000b */
[----:B01----:R-:W-:Y:S01]  /*16710*/  ENDCOLLECTIVE ;  /* 0x000000000000791b */ /* 0x003fe20003800000 */
.L_x_2078:
        /* <DEDUP_REMOVED lines=10> */
.L_x_2079:
[----:B------:R-:W-:Y:S05]  /*167c0*/  BRA `(.L_x_2080) ;  /* 0xffffffcc00647947 */ /* 0x000fea000383ffff */
.L_x_2006:
[----:B0-----:R0:W2:Y:S02]  /*167d0*/  SYNCS.PHASECHK.TRANS64.TRYWAIT P0, [R17+URZ+0x22820], R0 ;  /* 0x02282000110075a7 */ /* 0x0010a4000800017f */
[----:B--2---:R-:W-:Y:S05]  /*167e0*/  @!P0 NANOSLEEP.SYNCS 0x989680 ;  /* 0x009896800000895d */ /* 0x004fea0003900000 */
[----:B------:R-:W2:Y:S02]  /*167f0*/  @!P0 SYNCS.PHASECHK.TRANS64 P0, [R17+URZ+0x22820], R0 ;  /* 0x02282000110085a7 */ /* 0x000ea4000800007f */
[----:B--2---:R-:W-:Y:S05]  /*16800*/  @!P0 BRA `(.L_x_2006) ;  /* 0xfffffffc00f08947 */ /* 0x004fea000383ffff */
[----:B------:R-:W-:Y:S05]  /*16810*/  BRA `(.L_x_2081) ;  /* 0xffffffcc00c07947 */ /* 0x000fea000383ffff */
.L_x_2009:
[----:B--2---:R2:W3:Y:S02]  /*16820*/  SYNCS.PHASECHK.TRANS64.TRYWAIT P0, [R22+URZ+0x22860], R3 ;  /* 0x02286003160075a7 */ /* 0x0044e4000800017f */
[----:B---3--:R-:W-:Y:S05]  /*16830*/  @!P0 NANOSLEEP.SYNCS 0x989680 ;  /* 0x009896800000895d */ /* 0x008fea0003900000 */
[----:B------:R-:W3:Y:S02]  /*16840*/  @!P0 SYNCS.PHASECHK.TRANS64 P0, [R22+URZ+0x22860], R3 ;  /* 0x02286003160085a7 */ /* 0x000ee4000800007f */
[----:B---3--:R-:W-:Y:S05]  /*16850*/  @!P0 BRA `(.L_x_2009) ;  /* 0xfffffffc00f08947 */ /* 0x008fea000383ffff */
[----:B------:R-:W-:Y:S05]  /*16860*/  BRA `(.L_x_2082) ;  /* 0xffffffcc00d07947 */ /* 0x000fea000383ffff */
.L_x_2010:
        /* <DEDUP_REMOVED lines=8> */
.L_x_2084:
[----:B------:R-:W-:Y:S05]  /*168f0*/  BSYNC B0 ;  /* 0x0000000000007941 */ /* 0x000fea0003800000 */
.L_x_2083:
[----:B------:R0:W5:Y:S01]  /*16900*/  LDL R7, [R1+0x4] ;  /* 0x0000040001077983 */ /* 0x0001620000100800 */
[----:B------:R-:W-:Y:S01]  /*16910*/  IMAD.MOV.U32 R13, RZ, RZ, R5 ;  /* 0x000000ffff0d7224 */ /* 0x000fe200078e0005 */
[----:B------:R-:W-:Y:S01]  /*16920*/  LOP3.LUT P1, RZ, R35, 0x2, RZ, 0xc0, !PT ;  /* 0x0000000223ff7812 */ /* 0x000fe2000782c0ff */
[----:B------:R-:W-:Y:S01]  /*16930*/  IMAD.MOV.U32 R12, RZ, RZ, RZ ;  /* 0x000000ffff0c7224 */ /* 0x000fe200078e00ff */
[----:B------:R-:W1:Y:S01]  /*16940*/  S2R R8, SR_TID.X ;  /* 0x0000000000087919 */ /* 0x000e620000002100 */
[----:B------:R-:W-:Y:S02]  /*16950*/  IMAD.MOV.U32 R11, RZ, RZ, 0x181f ;  /* 0x0000181fff0b7424 */ /* 0x000fe400078e00ff */
[----:B------:R-:W-:Y:S02]  /*16960*/  IMAD.MOV.U32 R15, RZ, RZ, -0x1 ;  /* 0xffffffffff0f7424 */ /* 0x000fe400078e00ff */
[----:B------:R-:W-:Y:S02]  /*16970*/  IMAD.MOV.U32 R3, RZ, RZ, R14 ;  /* 0x000000ffff037224 */ /* 0x000fe400078e000e */
[----:B0-----:R-:W-:-:S07]  /*16980*/  IMAD R4, R4, 0x2, R17 ;  /* 0x0000000204047824 */ /* 0x001fce00078e0211 */
[----:B-1---5:R-:W-:Y:S05]  /*16990*/  WARPSYNC.COLLECTIVE R15, `(.L_x_2085) ;  /* 0x000000000f087348 */ /* 0x022fea0003c00000 */
[----:B------:R0:W2:Y:S02]  /*169a0*/  SHFL.IDX P6, R14, R13, R12, R11 ;  /* 0x0000000c0d0e7389 */ /* 0x0000a400000c000b */
[----:B012--5:R-:W-:Y:S01]  /*169b0*/  ENDCOLLECTIVE ;  /* 0x000000000000791b */ /* 0x027fe20003800000 */
.L_x_2085:
[----:B------:R-:W-:Y:S02]  /*169c0*/  IMAD.MOV.U32 R13, RZ, RZ, R6 ;  /* 0x000000ffff0d7224 */ /* 0x000fe400078e0006 */
        /* <DEDUP_REMOVED lines=8> */
.L_x_2086:
[----:B------:R-:W-:Y:S02]  /*16a50*/  IMAD.X R3, RZ, RZ, R3, P0 ;  /* 0x000000ffff037224 */ /* 0x000fe400000e0603 */
[----:B------:R-:W-:Y:S01]  /*16a60*/  IMAD.MOV.U32 R13, RZ, RZ, R5 ;  /* 0x000000ffff0d7224 */ /* 0x000fe200078e0005 */
[----:B------:R-:W-:-:S04]  /*16a70*/  LOP3.LUT P2, RZ, R7, 0x1, RZ, 0xc0, !PT ;  /* 0x0000000107ff7812 */ /* 0x000fc8000784c0ff */
[----:B------:R-:W-:-:S13]  /*16a80*/  ISETP.LT.OR P0, PT, R23, 0x1, !P2 ;  /* 0x000000011700780c */ /* 0x000fda0005701670 */
[----:B------:R-:W-:Y:S01]  /*16a90*/  @!PT LDS RZ, [RZ] ;  /* 0x00000000fffff984 */ /* 0x000fe20000000800 */
[----:B------:R-:W-:Y:S01]  /*16aa0*/  @!PT LDS RZ, [RZ] ;  /* 0x00000000fffff984 */ /* 0x000fe20000000800 */
[----:B------:R-:W-:Y:S01]  /*16ab0*/  @!PT LDS RZ, [RZ] ;  /* 0x00000000fffff984 */ /* 0x000fe20000000800 */
[----:B------:R-:W-:Y:S01]  /*16ac0*/  LDGSTS.E.BYPASS.LTC128B.128 [R4+0x400], desc[UR46][R2.64], !P0 ;  /* 0x0040000002047fae */ /* 0x000fe2000c101d6e */
[----:B------:R-:W-:-:S13]  /*16ad0*/  ISETP.LT.OR P0, PT, R23, 0x1, !P1 ;  /* 0x000000011700780c */ /* 0x000fda0004f01670 */
[----:B------:R-:W-:Y:S01]  /*16ae0*/  LDGSTS.E.BYPASS.LTC128B.128 [R4+0x3400], desc[UR46][R2.64+0x80], !P0 ;  /* 0x0340008002047fae */ /* 0x000fe2000c101d6e */
[----:B------:R-:W-:-:S04]  /*16af0*/  LOP3.LUT P0, RZ, R35, 0x4, RZ, 0xc0, !PT ;  /* 0x0000000423ff7812 */ /* 0x000fc8000780c0ff */
        /* <DEDUP_REMOVED lines=8> */
.L_x_2087:
[----:B------:R-:W-:Y:S02]  /*16b80*/  IMAD.MOV.U32 R13, RZ, RZ, R6 ;  /* 0x000000ffff0d7224 */ /* 0x000fe400078e0006 */
[----:B------:R-:W-:Y:S01]  /*16b90*/  IMAD.MOV.U32 R12, RZ, RZ, 0x2 ;  /* 0x00000002ff0c7424 */ /* 0x000fe200078e00ff */
[----:B------:R-:W-:-:S13]  /*16ba0*/  IADD3 R2, P3, R14, R0, RZ ;  /* 0x000000000e027210 */ /* 0x000fda0007f7e0ff */
[----:B------:R-:W-:Y:S05]  /*16bb0*/  WARPSYNC.COLLECTIVE R15, `(.L_x_2088) ;  /* 0x000000000f087348 */ /* 0x000fea0003c00000 */
[----:B------:R0:W1:Y:S02]  /*16bc0*/  SHFL.IDX P6, R14, R13, R12, R11 ;  /* 0x0000000c0d0e7389 */ /* 0x00006400000c000b */
[----:B01----:R-:W-:Y:S01]  /*16bd0*/  ENDCOLLECTIVE ;  /* 0x000000000000791b */ /* 0x003fe20003800000 */
.L_x_2088:
[----:B------:R-:W-:Y:S01]  /*16be0*/  IMAD.X R3, RZ, RZ, R3, P3 ;  /* 0x000000ffff037224 */ /* 0x000fe200018e0603 */
[----:B------:R-:W-:Y:S01]  /*16bf0*/  ISETP.LT.OR P3, PT, R23, 0x11, !P2 ;  /* 0x000000111700780c */ /* 0x000fe20005761670 */
        /* <DEDUP_REMOVED lines=15> */
.L_x_2089:
[----:B------:R-:W-:Y:S02]  /*16cf0*/  IMAD.MOV.U32 R13, RZ, RZ, R6 ;  /* 0x000000ffff0d7224 */ /* 0x000fe400078e0006 */
[----:B------:R-:W-:Y:S01]  /*16d00*/  IMAD.MOV.U32 R12, RZ, RZ, 0x3 ;  /* 0x00000003ff0c7424 */ /* 0x000fe200078e00ff */
[----:B------:R-:W-:-:S13]  /*16d10*/  IADD3 R2, P3, R14, R0, RZ ;  /* 0x000000000e027210 */ /* 0x000fda0007f7e0ff */
[----:B------:R-:W-:Y:S05]  /*16d20*/  WARPSYNC.COLLECTIVE R15, `(.L_x_2090) ;  /* 0x000000000f087348 */ /* 0x000fea0003c00000 */
[----:B------:R0:W1:Y:S02]  /*16d30*/  SHFL.IDX P6, R14, R13, R12, R11 ;  /* 0x0000000c0d0e7389 */ /* 0x00006400000c000b */
[----:B01----:R-:W-:Y:S01]  /*16d40*/  ENDCOLLECTIVE ;  /* 0x000000000000791b */ /* 0x003fe20003800000 */
.L_x_2090:
        /* <DEDUP_REMOVED lines=17> */
.L_x_2091:
[----:B------:R-:W-:Y:S02]  /*16e60*/  IMAD.MOV.U32 R13, RZ, RZ, R6 ;  /* 0x000000ffff0d7224 */ /* 0x000fe400078e0006 */
[----:B------:R-:W-:Y:S01]  /*16e70*/  IMAD.MOV.U32 R12, RZ, RZ, 0x4 ;  /* 0x00000004ff0c7424 */ /* 0x000fe200078e00ff */
[----:B------:R-:W-:-:S13]  /*16e80*/  IADD3 R2, P3, R14, R0, RZ ;  /* 0x000000000e027210 */ /* 0x000fda0007f7e0ff */
[----:B------:R-:W-:Y:S05]  /*16e90*/  WARPSYNC.COLLECTIVE R15, `(.L_x_2092) ;  /* 0x000000000f087348 */ /* 0x000fea0003c00000 */
[----:B------:R0:W1:Y:S02]  /*16ea0*/  SHFL.IDX P6, R14, R13, R12, R11 ;  /* 0x0000000c0d0e7389 */ /* 0x00006400000c000b */
[----:B01----:R-:W-:Y:S01]  /*16eb0*/  ENDCOLLECTIVE ;  /* 0x000000000000791b */ /* 0x003fe20003800000 */
.L_x_2092:
        /* <DEDUP_REMOVED lines=17> */
.L_x_2093:
[----:B------:R-:W-:Y:S02]  /*16fd0*/  IMAD.MOV.U32 R13, RZ, RZ, R6 ;  /* 0x000000ffff0d7224 */ /* 0x000fe400078e0006 */
[----:B------:R-:W-:Y:S01]  /*16fe0*/  IMAD.MOV.U32 R12, RZ, RZ, 0x5 ;  /* 0x00000005ff0c7424 */ /* 0x000fe200078e00ff */
[----:B------:R-:W-:-:S13]  /*16ff0*/  IADD3 R2, P3, R14, R0, RZ ;  /* 0x000000000e027210 */ /* 0x000fda0007f7e0ff */
[----:B------:R-:W-:Y:S05]  /*17000*/  WARPSYNC.COLLECTIVE R15, `(.L_x_2094) ;  /* 0x000000000f087348 */ /* 0x000fea0003c00000 */
[----:B------:R0:W1:Y:S02]  /*17010*/  SHFL.IDX P6, R14, R13, R12, R11 ;  /* 0x0000000c0d0e7389 */ /* 0x00006400000c000b */
[----:B01----:R-:W-:Y:S01]  /*17020*/  ENDCOLLECTIVE ;  /* 0x000000000000791b */ /* 0x003fe20003800000 */
.L_x_2094:
[----:B------:R-:W-:Y:S01]  /*17030*/  IMAD.X R3, RZ, RZ, R3, P3 ;  /* 0x000000ffff037224 */ /* 0x000fe200018e0603 */
[----:B------:R-:W-:Y:S01]  /*17040*/  ISETP.LT.OR P3, PT, R23, 0x41, !P2 ;  /* 0x000000411700780c */ /* 0x000fe20005761670 */
        /* <DEDUP_REMOVED lines=10> */
.L_x_2095:
        /* <DEDUP_REMOVED lines=9> */
.L_x_2016:
[----:B0-----:R0:W1:Y:S02]  /*17180*/  SYNCS.PHASECHK.TRANS64.TRYWAIT P0, [R10+URZ+0x22840], R24 ;  /* 0x022840180a0075a7 */ /* 0x001064000800017f */
[----:B-1----:R-:W-:Y:S05]  /*17190*/  @!P0 NANOSLEEP.SYNCS 0x989680 ;  /* 0x009896800000895d */ /* 0x002fea0003900000 */
[----:B------:R-:W1:Y:S02]  /*171a0*/  @!P0 SYNCS.PHASECHK.TRANS64 P0, [R10+URZ+0x22840], R24 ;  /* 0x022840180a0085a7 */ /* 0x000e64000800007f */
[----:B-1----:R-:W-:Y:S05]  /*171b0*/  @!P0 BRA `(.L_x_2016) ;  /* 0xfffffffc00f08947 */ /* 0x002fea000383ffff */
[----:B------:R-:W-:Y:S05]  /*171c0*/  BRA `(.L_x_2097) ;  /* 0xffffffd000347947 */ /* 0x000fea000383ffff */
.L_x_2017:
        /* <DEDUP_REMOVED lines=8> */
.L_x_2099:
[----:B------:R-:W-:Y:S05]  /*17250*/  BSYNC B1 ;  /* 0x0000000000017941 */ /* 0x000fea0003800000 */
.L_x_2098:
        /* <DEDUP_REMOVED lines=9> */
.L_x_2100:
[----:B------:R-:W-:Y:S02]  /*172f0*/  IMAD.MOV.U32 R13, RZ, RZ, R21 ;  /* 0x000000ffff0d7224 */ /* 0x000fe400078e0015 */
[----:B------:R-:W-:Y:S01]  /*17300*/  IMAD.MOV.U32 R12, RZ, RZ, 0x1 ;  /* 0x00000001ff0c7424 */ /* 0x000fe200078e00ff */
[----:B------:R-:W-:-:S13]  /*17310*/  IADD3 R2, P0, R14, R0, RZ ;  /* 0x000000000e027210 */ /* 0x000fda0007f1e0ff */
[----:B------:R-:W-:Y:S05]  /*17320*/  WARPSYNC.COLLECTIVE R15, `(.L_x_2101) ;  /* 0x000000000f087348 */ /* 0x000fea0003c00000 */
[----:B------:R0:W1:Y:S02]  /*17330*/  SHFL.IDX P6, R14, R13, R12, R11 ;  /* 0x0000000c0d0e7389 */ /* 0x00006400000c000b */
[----:B01----:R-:W-:Y:S01]  /*17340*/  ENDCOLLECTIVE ;  /* 0x000000000000791b */ /* 0x003fe20003800000 */
.L_x_2101:
        /* <DEDUP_REMOVED lines=10> */
.L_x_2102:
[----:B------:R-:W-:Y:S02]  /*173f0*/  IMAD.MOV.U32 R13, RZ, RZ, R21 ;  /* 0x000000ffff0d7224 */ /* 0x000fe400078e0015 */
[----:B------:R-:W-:Y:S02]  /*17400*/  IMAD.MOV.U32 R12, RZ, RZ, 0x2 ;  /* 0x00000002ff0c7424 */ /* 0x000fe400078e00ff */
[----:B------:R-:W-:-:S07]  /*17410*/  IMAD.MOV.U32 R6, RZ, RZ, R14 ;  /* 0x000000ffff067224 */ /* 0x000fce00078e000e */
[----:B------:R-:W-:Y:S05]  /*17420*/  WARPSYNC.COLLECTIVE R15, `(.L_x_2103) ;  /* 0x000000000f087348 */ /* 0x000fea0003c00000 */
[----:B------:R0:W1:Y:S02]  /*17430*/  SHFL.IDX P6, R14, R13, R12, R11 ;  /* 0x0000000c0d0e7389 */ /* 0x00006400000c000b */
[----:B01----:R-:W-:Y:S01]  /*17440*/  ENDCOLLECTIVE ;  /* 0x000000000000791b */ /* 0x003fe20003800000 */
.L_x_2103:
        /* <DEDUP_REMOVED lines=11> */
.L_x_2104:
[----:B------:R-:W-:Y:S02]  /*17500*/  IMAD.MOV.U32 R13, RZ, RZ, R21 ;  /* 0x000000ffff0d7224 */ /* 0x000fe400078e0015 */
[----:B------:R-:W-:Y:S01]  /*17510*/  IMAD.MOV.U32 R12, RZ, RZ, 0x3 ;  /* 0x00000003ff0c7424 */ /* 0x000fe200078e00ff */
[----:B------:R-:W-:-:S13]  /*17520*/  IADD3 R2, P0, R14, R0, RZ ;  /* 0x000000000e027210 */ /* 0x000fda0007f1e0ff */
[----:B------:R-:W-:Y:S05]  /*17530*/  WARPSYNC.COLLECTIVE R15, `(.L_x_2105) ;  /* 0x000000000f087348 */ /* 0x000fea0003c00000 */
[----:B------:R0:W1:Y:S02]  /*17540*/  SHFL.IDX P6, R14, R13, R12, R11 ;  /* 0x0000000c0d0e7389 */ /* 0x00006400000c000b */
[----:B01----:R-:W-:Y:S01]  /*17550*/  ENDCOLLECTIVE ;  /* 0x000000000000791b */ /* 0x003fe20003800000 */
.L_x_2105:
        /* <DEDUP_REMOVED lines=10> */
.L_x_2106:
[----:B------:R-:W-:Y:S02]  /*17600*/  IMAD.MOV.U32 R13, RZ, RZ, R21 ;  /* 0x000000ffff0d7224 */ /* 0x000fe400078e0015 */
[----:B------:R-:W-:Y:S01]  /*17610*/  IMAD.MOV.U32 R12, RZ, RZ, 0x4 ;  /* 0x00000004ff0c7424 */ /* 0x000fe200078e00ff */
[----:B------:R-:W-:-:S13]  /*17620*/  IADD3 R2, P0, R14, R0, RZ ;  /* 0x000000000e027210 */ /* 0x000fda0007f1e0ff */
[----:B------:R-:W-:Y:S05]  /*17630*/  WARPSYNC.COLLECTIVE R15, `(.L_x_2107) ;  /* 0x000000000f087348 */ /* 0x000fea0003c00000 */
[----:B------:R0:W1:Y:S02]  /*17640*/  SHFL.IDX P6, R14, R13, R12, R11 ;  /* 0x0000000c0d0e7389 */ /* 0x00006400000c000b */
[----:B01----:R-:W-:Y:S01]  /*17650*/  ENDCOLLECTIVE ;  /* 0x000000000000791b */ /* 0x003fe20003800000 */
.L_x_2107:
        /* <DEDUP_REMOVED lines=10> */
.L_x_2108:
[----:B------:R-:W-:Y:S02]  /*17700*/  IMAD.MOV.U32 R13, RZ, RZ, R21 ;  /* 0x000000ffff0d7224 */ /* 0x000fe400078e0015 */
[----:B------:R-:W-:Y:S01]  /*17710*/  IMAD.MOV.U32 R12, RZ, RZ, 0x5 ;  /* 0x00000005ff0c7424 */ /* 0x000fe200078e00ff */
[----:B------:R-:W-:-:S13]  /*17720*/  IADD3 R2, P0, R14, R0, RZ ;  /* 0x000000000e027210 */ /* 0x000fda0007f1e0ff */
[----:B------:R-:W-:Y:S05]  /*17730*/  WARPSYNC.COLLECTIVE R15, `(.L_x_2109) ;  /* 0x000000000f087348 */ /* 0x000fea0003c00000 */
[----:B------:R0:W1:Y:S02]  /*17740*/  SHFL.IDX P6, R14, R13, R12, R11 ;  /* 0x0000000c0d0e7389 */ /* 0x00006400000c000b */
[----:B01----:R-:W-:Y:S01]  /*17750*/  ENDCOLLECTIVE ;  /* 0x000000000000791b */ /* 0x003fe20003800000 */
.L_x_2109:
        /* <DEDUP_REMOVED lines=10> */
.L_x_2110:
[----:B------:R-:W-:Y:S05]  /*17800*/  BRA `(.L_x_2111) ;  /* 0xffffffcc00747947 */ /* 0x000fea000383ffff */
.L_x_2022:
[----:B--2---:R2:W3:Y:S02]  /*17810*/  SYNCS.PHASECHK.TRANS64.TRYWAIT P0, [R10+URZ+0x22860], R24 ;  /* 0x022860180a0075a7 */ /* 0x0044e4000800017f */
[----:B---3--:R-:W-:Y:S05]  /*17820*/  @!P0 NANOSLEEP.SYNCS 0x989680 ;  /* 0x009896800000895d */ /* 0x008fea0003900000 */
[----:B------:R-:W3:Y:S02]  /*17830*/  @!P0 SYNCS.PHASECHK.TRANS64 P0, [R10+URZ+0x22860], R24 ;  /* 0x022860180a0085a7 */ /* 0x000ee4000800007f */
[----:B---3--:R-:W-:Y:S05]  /*17840*/  @!P0 BRA `(.L_x_2022) ;  /* 0xfffffffc00f08947 */ /* 0x008fea000383ffff */
[----:B------:R-:W-:Y:S05]  /*17850*/  BRA `(.L_x_2112) ;  /* 0xffffffcc00c47947 */ /* 0x000fea000383ffff */
.L_x_2023:
        /* <DEDUP_REMOVED lines=8> */
.L_x_2114:
[----:B------:R-:W-:Y:S05]  /*178e0*/  BSYNC B1 ;  /* 0x0000000000017941 */ /* 0x000fea0003800000 */
.L_x_2113:
        /* <DEDUP_REMOVED lines=9> */
.L_x_2115:
[----:B------:R-:W-:Y:S02]  /*17980*/  IMAD.MOV.U32 R13, RZ, RZ, R23 ;  /* 0x000000ffff0d7224 */ /* 0x000fe400078e0017 */
[----:B------:R-:W-:Y:S01]  /*17990*/  IMAD.MOV.U32 R12, RZ, RZ, 0x1 ;  /* 0x00000001ff0c7424 */ /* 0x000fe200078e00ff */
[----:B------:R-:W-:-:S13]  /*179a0*/  IADD3 R2, P0, R14, R0, RZ ;  /* 0x000000000e027210 */ /* 0x000fda0007f1e0ff */
[----:B------:R-:W-:Y:S05]  /*179b0*/  WARPSYNC.COLLECTIVE R15, `(.L_x_2116) ;  /* 0x000000000f087348 */ /* 0x000fea0003c00000 */
[----:B------:R0:W1:Y:S02]  /*179c0*/  SHFL.IDX P6, R14, R13, R12, R11 ;  /* 0x0000000c0d0e7389 */ /* 0x00006400000c000b */
[----:B01----:R-:W-:Y:S01]  /*179d0*/  ENDCOLLECTIVE ;  /* 0x000000000000791b */ /* 0x003fe20003800000 */
.L_x_2116:
        /* <DEDUP_REMOVED lines=13> */
.L_x_2117:
[----:B------:R-:W-:Y:S02]  /*17ab0*/  IMAD.MOV.U32 R13, RZ, RZ, R23 ;  /* 0x000000ffff0d7224 */ /* 0x000fe400078e0017 */
[----:B------:R-:W-:Y:S01]  /*17ac0*/  IMAD.MOV.U32 R12, RZ, RZ, 0x2 ;  /* 0x00000002ff0c7424 */ /* 0x000fe200078e00ff */
[----:B------:R-:W-:-:S13]  /*17ad0*/  IADD3 R2, P0, R14, R0, RZ ;  /* 0x000000000e027210 */ /* 0x000fda0007f1e0ff */
[----:B------:R-:W-:Y:S05]  /*17ae0*/  WARPSYNC.COLLECTIVE R15, `(.L_x_2118) ;  /* 0x000000000f087348 */ /* 0x000fea0003c00000 */
[----:B------:R0:W1:Y:S02]  /*17af0*/  SHFL.IDX P6, R14, R13, R12, R11 ;  /* 0x0000000c0d0e7389 */ /* 0x00006400000c000b */
[----:B01----:R-:W-:Y:S01]  /*17b00*/  ENDCOLLECTIVE ;  /* 0x000000000000791b */ /* 0x003fe20003800000 */
.L_x_2118:
        /* <DEDUP_REMOVED lines=13> */
.L_x_2119:
[----:B------:R-:W-:Y:S02]  /*17be0*/  IMAD.MOV.U32 R13, RZ, RZ, R23 ;  /* 0x000000ffff0d7224 */ /* 0x000fe400078e0017 */
[----:B------:R-:W-:Y:S01]  /*17bf0*/  IMAD.MOV.U32 R12, RZ, RZ, 0x3 ;  /* 0x00000003ff0c7424 */ /* 0x000fe200078e00ff */
[----:B------:R-:W-:-:S13]  /*17c00*/  IADD3 R2, P0, R14, R0, RZ ;  /* 0x000000000e027210 */ /* 0x000fda0007f1e0ff */
[----:B------:R-:W-:Y:S05]  /*17c10*/  WARPSYNC.COLLECTIVE R15, `(.L_x_2120) ;  /* 0x000000000f087348 */ /* 0x000fea0003c00000 */
[----:B------:R0:W1:Y:S02]  /*17c20*/  SHFL.IDX P6, R14, R13, R12, R11 ;  /* 0x0000000c0d0e7389 */ /* 0x00006400000c000b */
[----:B01----:R-:W-:Y:S01]  /*17c30*/  ENDCOLLECTIVE ;  /* 0x000000000000791b */ /* 0x003fe20003800000 */
.L_x_2120:
        /* <DEDUP_REMOVED lines=13> */
.L_x_2121:
[----:B------:R-:W-:Y:S02]  /*17d10*/  IMAD.MOV.U32 R13, RZ, RZ, R23 ;  /* 0x000000ffff0d7224 */ /* 0x000fe400078e0017 */
[----:B------:R-:W-:Y:S01]  /*17d20*/  IMAD.MOV.U32 R12, RZ, RZ, 0x4 ;  /* 0x00000004ff0c7424 */ /* 0x000fe200078e00ff */
[----:B------:R-:W-:-:S13]  /*17d30*/  IADD3 R2, P0, R14, R0, RZ ;  /* 0x000000000e027210 */ /* 0x000fda0007f1e0ff */
[----:B------:R-:W-:Y:S05]  /*17d40*/  WARPSYNC.COLLECTIVE R15, `(.L_x_2122) ;  /* 0x000000000f087348 */ /* 0x000fea0003c00000 */
[----:B------:R0:W1:Y:S02]  /*17d50*/  SHFL.IDX P6, R14, R13, R12, R11 ;  /* 0x0000000c0d0e7389 */ /* 0x00006400000c000b */
[----:B01----:R-:W-:Y:S01]  /*17d60*/  ENDCOLLECTIVE ;  /* 0x000000000000791b */ /* 0x003fe20003800000 */
.L_x_2122:
        /* <DEDUP_REMOVED lines=13> */
.L_x_2123:
[----:B------:R-:W-:Y:S02]  /*17e40*/  IMAD.MOV.U32 R13, RZ, RZ, R23 ;  /* 0x000000ffff0d7224 */ /* 0x000fe400078e0017 */
[----:B------:R-:W-:Y:S01]  /*17e50*/  IMAD.MOV.U32 R12, RZ, RZ, 0x5 ;  /* 0x00000005ff0c7424 */ /* 0x000fe200078e00ff */
[----:B------:R-:W-:-:S13]  /*17e60*/  IADD3 R2, P0, R14, R0, RZ ;  /* 0x000000000e027210 */ /* 0x000fda0007f1e0ff */
[----:B------:R-:W-:Y:S05]  /*17e70*/  WARPSYNC.COLLECTIVE R15, `(.L_x_2124) ;  /* 0x000000000f087348 */ /* 0x000fea0003c00000 */
[----:B------:R0:W1:Y:S02]  /*17e80*/  SHFL.IDX P6, R14, R13, R12, R11 ;  /* 0x0000000c0d0e7389 */ /* 0x00006400000c000b */
[----:B01----:R-:W-:Y:S01]  /*17e90*/  ENDCOLLECTIVE ;  /* 0x000000000000791b */ /* 0x003fe20003800000 */
.L_x_2124:
        /* <DEDUP_REMOVED lines=13> */
.L_x_2125:
[----:B------:R-:W-:Y:S05]  /*17f70*/  BRA `(.L_x_2126) ;  /* 0xffffffcc00107947 */ /* 0x000fea000383ffff */
.L_x_2031:
[----:B------:R-:W-:Y:S01]  /*17f80*/  BSSY B0, `(.L_x_2127) ;  /* 0x0000008000007945 */ /* 0x000fe20003800000 */
[----:B------:R-:W-:Y:S02]  /*17f90*/  IMAD.MOV.U32 R13, RZ, RZ, R31 ;  /* 0x000000ffff0d7224 */ /* 0x000fe400078e001f */
[----:B------:R-:W-:Y:S02]  /*17fa0*/  IMAD.MOV.U32 R12, RZ, RZ, RZ ;  /* 0x000000ffff0c7224 */ /* 0x000fe400078e00ff */
[----:B------:R-:W-:Y:S02]  /*17fb0*/  IMAD.MOV.U32 R11, RZ, RZ, 0x1f ;  /* 0x0000001fff0b7424 */ /* 0x000fe400078e00ff */
[----:B------:R-:W-:-:S07]  /*17fc0*/  IMAD.MOV.U32 R15, RZ, RZ, -0x1 ;  /* 0xffffffffff0f7424 */ /* 0x000fce00078e00ff */
[----:B01---5:R-:W-:Y:S05]  /*17fd0*/  WARPSYNC.COLLECTIVE R15, `(.L_x_2128) ;  /* 0x000000000f087348 */ /* 0x023fea0003c00000 */
[----:B------:R2:W3:Y:S02]  /*17fe0*/  SHFL.IDX P6, R14, R13, R12, R11 ;  /* 0x0000000c0d0e7389 */ /* 0x0004e400000c000b */
[----:B0123-5:R-:W-:Y:S01]  /*17ff0*/  ENDCOLLECTIVE ;  /* 0x000000000000791b */ /* 0x02ffe20003800000 */
.L_x_2128:
[----:B------:R-:W-:Y:S05]  /*18000*/  BSYNC B0 ;  /* 0x0000000000007941 */ /* 0x000fea0003800000 */
.L_x_2127:
[----:B------:R-:W-:Y:S05]  /*18010*/  BRA `(.L_x_2129) ;  /* 0xffffffcc00e47947 */ /* 0x000fea000383ffff */
.L_x_2034:
[----:B---3--:R3:W4:Y:S02]  /*18020*/  SYNCS.PHASECHK.TRANS64.TRYWAIT P0, [R5+URZ+0x22820], R0 ;  /* 0x02282000050075a7 */ /* 0x008724000800017f */
[----:B----4-:R-:W-:Y:S05]  /*18030*/  @!P0 NANOSLEEP.SYNCS 0x989680 ;  /* 0x009896800000895d */ /* 0x010fea0003900000 */
[----:B------:R-:W4:Y:S02]  /*18040*/  @!P0 SYNCS.PHASECHK.TRANS64 P0, [R5+URZ+0x22820], R0 ;  /* 0x02282000050085a7 */ /* 0x000f24000800007f */
[----:B----4-:R-:W-:Y:S05]  /*18050*/  @!P0 BRA `(.L_x_2034) ;  /* 0xfffffffc00f08947 */ /* 0x010fea000383ffff */
[----:B------:R-:W-:Y:S05]  /*18060*/  BRA `(.L_x_2130) ;  /* 0xffffffd0002c7947 */ /* 0x000fea000383ffff */
.L_x_2035:
        /* <DEDUP_REMOVED lines=8> */
[----:B0123-5:R-:W-:Y:S05]  /*180f0*/  WARPSYNC.COLLECTIVE R15, `(.L_x_2132) ;  /* 0x000000000f087348 */ /* 0x02ffea0003c00000 */
[----:B------:R4:W0:Y:S02]  /*18100*/  SHFL.IDX P6, R14, R13, R12, R11 ;  /* 0x0000000c0d0e7389 */ /* 0x00082400000c000b */
[----:B012345:R-:W-:Y:S01]  /*18110*/  ENDCOLLECTIVE ;  /* 0x000000000000791b */ /* 0x03ffe20003800000 */
.L_x_2132:
[----:B------:R-:W-:Y:S05]  /*18120*/  BSYNC B0 ;  /* 0x0000000000007941 */ /* 0x000fea0003800000 */
.L_x_2131:
[----:B------:R-:W-:Y:S05]  /*18130*/  BRA `(.L_x_2133) ;  /* 0xffffffd000147947 */ /* 0x000fea000383ffff */
.L_x_2038:
[----:B------:R-:W-:Y:S01]  /*18140*/  BSSY B1, `(.L_x_2134) ;  /* 0x0000006000017945 */ /* 0x000fe20003800000 */
[----:B------:R-:W-:-:S07]  /*18150*/  IMAD.MOV.U32 R15, RZ, RZ, -0x1 ;  /* 0xffffffffff0f7424 */ /* 0x000fce00078e00ff */
[----:B0123-5:R-:W-:Y:S05]  /*18160*/  WARPSYNC.COLLECTIVE R15, `(.L_x_2135) ;  /* 0x000000000f0c7348 */ /* 0x02ffea0003c00000 */
[----:B------:R-:W-:Y:S02]  /*18170*/  ELECT P6, UR62, PT ;  /* 0x00000000003e782f */ /* 0x000fe400038c0000 */
[----:B------:R-:W-:Y:S01]  /*18180*/  MOV R14, UR62 ;  /* 0x0000003e000e7c02 */ /* 0x000fe20008000f00 */
[----:B0123-5:R-:W-:Y:S10]  /*18190*/  ENDCOLLECTIVE ;  /* 0x000000000000791b */ /* 0x02fff40003800000 */
.L_x_2135:
[----:B------:R-:W-:Y:S05]  /*181a0*/  BSYNC B1 ;  /* 0x0000000000017941 */ /* 0x000fea0003800000 */
.L_x_2134:
[----:B------:R-:W-:Y:S05]  /*181b0*/  BRA `(.L_x_2136) ;  /* 0xffffffd0000c7947 */ /* 0x000fea000383ffff */
.L_x_2040:
[----:B---3--:R3:W4:Y:S02]  /*181c0*/  SYNCS.PHASECHK.TRANS64.TRYWAIT P1, [R3+URZ+0x22840], R2 ;  /* 0x02284002030075a7 */ /* 0x008724000802017f */
[----:B----4-:R-:W-:Y:S05]  /*181d0*/  @!P1 NANOSLEEP.SYNCS 0x989680 ;  /* 0x009896800000995d */ /* 0x010fea0003900000 */
[----:B------:R-:W4:Y:S02]  /*181e0*/  @!P1 SYNCS.PHASECHK.TRANS64 P1, [R3+URZ+0x22840], R2 ;  /* 0x02284002030095a7 */ /* 0x000f24000802007f */
[----:B----4-:R-:W-:Y:S05]  /*181f0*/  @!P1 BRA `(.L_x_2040) ;  /* 0xfffffffc00f09947 */ /* 0x010fea000383ffff */
[----:B------:R-:W-:Y:S05]  /*18200*/  BRA `(.L_x_2137) ;  /* 0xffffffd0002c7947 */ /* 0x000fea000383ffff */
.L_x_2042:
[----:B----4-:R4:W0:Y:S02]  /*18210*/  SYNCS.PHASECHK.TRANS64.TRYWAIT P1, [R5+URZ+0x22840], R0 ;  /* 0x02284000050075a7 */ /* 0x010824000802017f */
[----:B0-----:R-:W-:Y:S05]  /*18220*/  @!P1 NANOSLEEP.SYNCS 0x989680 ;  /* 0x009896800000995d */ /* 0x001fea0003900000 */
[----:B------:R-:W0:Y:S02]  /*18230*/  @!P1 SYNCS.PHASECHK.TRANS64 P1, [R5+URZ+0x22840], R0 ;  /* 0x02284000050095a7 */ /* 0x000e24000802007f */
[----:B0-----:R-:W-:Y:S05]  /*18240*/  @!P1 BRA `(.L_x_2042) ;  /* 0xfffffffc00f09947 */ /* 0x001fea000383ffff */
[----:B------:R-:W-:Y:S05]  /*18250*/  BRA `(.L_x_2138) ;  /* 0xffffffd000387947 */ /* 0x000fea000383ffff */
.L_x_2044:
[----:B------:R0:W0:Y:S02]  /*18260*/  SYNCS.PHASECHK.TRANS64.TRYWAIT P1, [R3+URZ+0x22860], R2 ;  /* 0x02286002030075a7 */ /* 0x000024000802017f */
[----:B0-----:R-:W-:Y:S05]  /*18270*/  @!P1 NANOSLEEP.SYNCS 0x989680 ;  /* 0x009896800000995d */ /* 0x001fea0003900000 */
[----:B------:R-:W0:Y:S02]  /*18280*/  @!P1 SYNCS.PHASECHK.TRANS64 P1, [R3+URZ+0x22860], R2 ;  /* 0x02286002030095a7 */ /* 0x000e24000802007f */
[----:B0-----:R-:W-:Y:S05]  /*18290*/  @!P1 BRA `(.L_x_2044) ;  /* 0xfffffffc00f09947 */ /* 0x001fea000383ffff */
[----:B------:R-:W-:Y:S05]  /*182a0*/  BRA `(.L_x_2139) ;  /* 0xffffffd000347947 */ /* 0x000fea000383ffff */
.L_x_2140:
        /* <DEDUP_REMOVED lines=13> */
.L_x_6454:


//--------------------- .text._ZN7cutlass13device_kernelIN5flash11enable_sm90INS1_16FlashAttnFwdSm90INS1_25CollectiveMainloopFwdSm90ILi2EN4cute5tupleIJNS5_1CILi1EEES8_S8_EEENS6_IJNS7_ILi128EEENS7_ILi96EEENS7_ILi64EEEEEELi256ENS_10bfloat16_tEfNS_4arch4Sm90ELb0ELb1ELb1ELb0ELb1ELb0ELb1ELb1ELb0ELb1ELb0ELb0EEENS1_21CollectiveEpilogueFwdINS6_IJSA_NS7_ILi256EEESB_EEES9_SE_SG_Li256ELb0ELb1ELb0ELb0EEENS1_30DynamicPersistentTileSchedulerILi256ELi128ELb0ELb1ELb1EEEEEEEEEvNT_6ParamsE --------------------------
	.section	.text._ZN7cutlass13device_kernelIN5flash11enable_sm90INS1_16FlashAttnFwdSm90INS1_25CollectiveMainloopFwdSm90ILi2EN4cute5tupleIJNS5_1CILi1EEES8_S8_EEENS6_IJNS7_ILi128EEENS7_ILi96EEENS7_ILi64EEEEEELi256ENS_10bfloat16_tEfNS_4arch4Sm90ELb0ELb1ELb1ELb0ELb1ELb0ELb1ELb1ELb0ELb1ELb0ELb0EEENS1_21CollectiveEpilogueFwdINS6_IJSA_NS7_ILi256EEESB_EEES9_SE_SG_Li256ELb0ELb1ELb0ELb0EEENS1_30DynamicPersistentTileSchedulerILi256ELi128ELb0ELb1ELb1EEEEEEEEEvNT_6ParamsE,"ax",@progbits
	.align	128
.text._ZN7cutlass13device_kernelIN5flash11enable_sm90INS1_16FlashAttnFwdSm90INS1_25CollectiveMainloopFwdSm90ILi2EN4cute5tupleIJNS5_1CILi1EEES8_S8_EEENS6_IJNS7_ILi128EEENS7_ILi96EEENS7_ILi64EEEEEELi256ENS_10bfloat16_tEfNS_4arch4Sm90ELb0ELb1ELb1ELb0ELb1ELb0ELb1ELb1ELb0ELb1ELb0ELb0EEENS1_21CollectiveEpilogueFwdINS6_IJSA_NS7_ILi256EEESB_EEES9_SE_SG_Li256ELb0ELb1ELb0ELb0EEENS1_30DynamicPersistentTileSchedulerILi256ELi128ELb0ELb1ELb1EEEEEEEEEvNT_6ParamsE:
        .type           _ZN7cutlass13device_kernelIN5flash11enable_sm90INS1_16FlashAttnFwdSm90INS1_25CollectiveMainloopFwdSm90ILi2EN4cute5tupleIJNS5_1CILi1EEES8_S8_EEENS6_IJNS7_ILi128EEENS7_ILi96EEENS7_ILi64EEEEEELi256ENS_10bfloat16_tEfNS_4arch4Sm90ELb0ELb1ELb1ELb0ELb1ELb0ELb1ELb1ELb0ELb1ELb0ELb0EEENS1_21CollectiveEpilogueFwdINS6_IJSA_NS7_ILi256EEESB_EEES9_SE_SG_Li256ELb0ELb1ELb0ELb0EEENS1_30DynamicPersistentTileSchedulerILi256ELi128ELb0ELb1ELb1EEEEEEEEEvNT_6ParamsE,@function
        .size           _ZN7cutlass13device_kernelIN5flash11enable_sm90INS1_16FlashAttnFwdSm90INS1_25CollectiveMainloopFwdSm90ILi2EN4cute5tupleIJNS5_1CILi1EEES8_S8_EEENS6_IJNS7_ILi128EEENS7_ILi96EEENS7_ILi64EEEEEELi256ENS_10bfloat16_tEfNS_4arch4Sm90ELb0ELb1ELb1ELb0ELb1ELb0ELb1ELb1ELb0ELb1ELb0ELb0EEENS1_21CollectiveEpilogueFwdINS6_IJSA_NS7_ILi256EEESB_EEES9_SE_SG_Li256ELb0ELb1ELb0ELb0EEENS1_30DynamicPersistentTileSchedulerILi256ELi128ELb0ELb1ELb1EEEEEEEEEvNT_6ParamsE,(.L_x_6455 - _ZN7cutlass13device_kernelIN5flash11enable_sm90INS1_16FlashAttnFwdSm90INS1_25CollectiveMainloopFwdSm90ILi2EN4cute5tupleIJNS5_1CILi1EEES8_S8_EEENS6_IJNS7_ILi128EEENS7_ILi96EEENS7_ILi64EEEEEELi256ENS_10bfloat16_tEfNS_4arch4Sm90ELb0ELb1ELb1ELb0ELb1ELb0ELb1ELb1ELb0ELb1ELb0ELb0EEENS1_21CollectiveEpilogueFwdINS6_IJSA_NS7_ILi256EEESB_EEES9_SE_SG_Li256ELb0ELb1ELb0ELb0EEENS1_30DynamicPersistentTileSchedulerILi256ELi128ELb0ELb1ELb1EEEEEEEEEvNT_6ParamsE)
        .other          _ZN7cutlass13device_kernelIN5flash11enable_sm90INS1_16FlashAttnFwdSm90INS1_25CollectiveMainloopFwdSm90ILi2EN4cute5tupleIJNS5_1CILi1EEES8_S8_EEENS6_IJNS7_ILi128EEENS7_ILi96EEENS7_ILi64EEEEEELi256ENS_10bfloat16_tEfNS_4arch4Sm90ELb0ELb1ELb1ELb0ELb1ELb0ELb1ELb1ELb0ELb1ELb0ELb0EEENS1_21CollectiveEpilogueFwdINS6_IJSA_NS7_ILi256EEESB_EEES9_SE_SG_Li256ELb0ELb1ELb0ELb0EEENS1_30DynamicPersistentTileSchedulerILi256ELi128ELb0ELb1ELb1EEEEEEEEEvNT_6ParamsE,@"STO_CUDA_ENTRY STV_DEFAULT"
_ZN7cutlass13device_kernelIN5flash11enable_sm90INS1_16FlashAttnFwdSm90INS1_25CollectiveMainloopFwdSm90ILi2EN4cute5tupleIJNS5_1CILi1EEES8_S8_EEENS6_IJNS7_ILi128EEENS7_ILi96EEENS7_ILi64EEEEEELi256ENS_10bfloat16_tEfNS_4arch4Sm90ELb0ELb1ELb1ELb0ELb1ELb0ELb1ELb1ELb0ELb1ELb0ELb0EEENS1_21CollectiveEpilogueFwdINS6_IJSA_NS7_ILi256EEESB_EEES9_SE_SG_Li256ELb0ELb1ELb0ELb0EEENS1_30DynamicPersistentTileSchedulerILi256ELi128ELb0ELb1ELb1EEEEEEEEEvNT_6ParamsE:
        /* <DEDUP_REMOVED lines=9> */
[----:B------:R1:W2:Y:S01]  /*0090*/  SHFL.IDX PT, R3, R12, RZ, 0x1f ;  /* 0x00001fff0c037589 */ /* 0x0002a200000e0000 */
        /* <DEDUP_REMOVED lines=15> */
[----:B------:R1:W0:Y:S01]  /*0190*/  @!UP0 SYNCS.EXCH.64 URZ, [UR8+0x32400], UR4 ;  /* 0x03240004083f85b2 */ /* 0x0002220008000100 */
[----:B------:R1:W3:Y:S05]  /*01a0*/  @!UP1 SYNCS.EXCH.64 URZ, [UR8+0x32410], UR4 ;  /* 0x03241004083f95b2 */ /* 0x0002ea0008000100 */
[----:B------:R1:W4:Y:S02]  /*01b0*/  @!UP2 SYNCS.EXCH.64 URZ, [UR8+0x32420], UR6 ;  /* 0x03242006083fa5b2 */ /* 0x0003240008000100 */
[----:B-12---:R-:W-:Y:S05]  /*01c0*/  @P1 BRA `(.L_x_2141) ;  /* 0x0000000000481947 */ /* 0x006fea0003800000 */
[----:B------:R-:W1:Y:S01]  /*01d0*/  S2UR UR5, SR_CgaCtaId ;  /* 0x00000000000579c3 */ /* 0x000e620000008800 */
[----:B------:R-:W-:Y:S01]  /*01e0*/  UMOV UR4, 0x400 ;  /* 0x0000040000047882 */ /* 0x000fe20000000000 */
[----:B------:R-:W-:Y:S01]  /*01f0*/  UMOV UR6, 0x80 ;  /* 0x0000008000067882 */ /* 0x000fe20000000000 */
[----:B------:R-:W-:Y:S01]  /*0200*/  UMOV UR7, 0x100 ;  /* 0x0000010000077882 */ /* 0x000fe20000000000 */
[----:B------:R-:W-:Y:S01]  /*0210*/  ELECT P0, URZ, PT ;  /* 0x00000000003f782f */ /* 0x000fe20003800000 */
[----:B-1----:R-:W-:Y:S02]  /*0220*/  ULEA UR8, UR5, UR4, 0x18 ;  /* 0x0000000405087291 */ /* 0x002fe4000f8ec03f */
[----:B------:R-:W-:-:S04]  /*0230*/  UIADD3 UR4, -UR6, 0x100000, URZ ;  /* 0x0010000006047890 */ /* 0x000fc8000fffe13f */
[----:B------:R-:W-:Y:S02]  /*0240*/  USHF.L.U32 UR5, UR4, 0xb, URZ ;  /* 0x0000000b04057899 */ /* 0x000fe4000800063f */
[----:B------:R-:W-:Y:S02]  /*0250*/  USHF.L.U32 UR4, UR4, 0x1, URZ ;  /* 0x0000000104047899 */ /* 0x000fe4000800063f */
[----:B------:R-:W-:-:S04]  /*0260*/  UIADD3 UR6, -UR7, 0x100000, URZ ;  /* 0x0010000007067890 */ /* 0x000fc8000fffe13f */
[----:B------:R-:W-:Y:S02]  /*0270*/  USHF.L.U32 UR7, UR6, 0xb, URZ ;  /* 0x0000000b06077899 */ /* 0x000fe4000800063f */
[----:B------:R-:W-:Y:S01]  /*0280*/  USHF.L.U32 UR6, UR6, 0x1, URZ ;  /* 0x0000000106067899 */ /* 0x000fe2000800063f */
[----:B------:R-:W1:Y:S03]  /*0290*/  FENCE.VIEW.ASYNC.S ;  /* 0x00000000000073c6 */ /* 0x000e660000000000 */
[----:B-1----:R1:W2:Y:S08]  /*02a0*/  SYNCS.EXCH.64 URZ, [UR8+0x32430], UR4 ;  /* 0x03243004083f75b2 */ /* 0x0022b00008000100 */
[----:B------:R1:W0:Y:S01]  /*02b0*/  SYNCS.EXCH.64 URZ, [UR8+0x32440], UR6 ;  /* 0x03244006083f75b2 */ /* 0x0002220008000100 */
[----:B------:R1:W0:Y:S01]  /*02c0*/  SYNCS.EXCH.64 URZ, [UR8+0x32438], UR4 ;  /* 0x03243804083f75b2 */ /* 0x0002220008000100 */
[----:B------:R1:W0:Y:S01]  /*02d0*/  SYNCS.EXCH.64 URZ, [UR8+0x32448], UR6 ;  /* 0x03244806083f75b2 */ /* 0x0002220008000100 */
[----:B------:R-:W-:Y:S01]  /*02e0*/  NOP ;  /* 0x0000000000007918 */ /* 0x000fe20000000000 */
.L_x_2141:
[----:B------:R-:W5:Y:S01]  /*02f0*/  SHFL.IDX PT, R2, R0, RZ, 0x1f ;  /* 0x00001fff00027589 */ /* 0x000f6200000e0000 */
[----:B------:R-:W-:Y:S01]  /*0300*/  NOP ;  /* 0x0000000000007918 */ /* 0x000fe20000000000 */
[----:B-----5:R-:W-:-:S13]  /*0310*/  ISETP.NE.AND P0, PT, R2, RZ, PT ;  /* 0x000000ff0200720c */ /* 0x020fda0003f05270 */
[----:B------:R-:W-:Y:S05]  /*0320*/  @P0 BRA `(.L_x_2142) ;  /* 0x0000000000480947 */ /* 0x000fea0003800000 */
[----:B-1----:R-:W1:Y:S01]  /*0330*/  S2UR UR5, SR_CgaCtaId ;  /* 0x00000000000579c3 */ /* 0x002e620000008800 */
        /* <DEDUP_REMOVED lines=12> */
[----:B-1----:R1:W0:Y:S08]  /*0400*/  SYNCS.EXCH.64 URZ, [UR8+0x32450], UR4 ;  /* 0x03245004083f75b2 */ /* 0x0022300008000100 */
[----:B------:R1:W0:Y:S01]  /*0410*/  SYNCS.EXCH.64 URZ, [UR8+0x32460], UR6 ;  /* 0x03246006083f75b2 */ /* 0x0002220008000100 */
[----:B------:R1:W0:Y:S01]  /*0420*/  SYNCS.EXCH.64 URZ, [UR8+0x32458], UR4 ;  /* 0x03245804083f75b2 */ /* 0x0002220008000100 */
[----:B------:R1:W0:Y:S01]  /*0430*/  SYNCS.EXCH.64 URZ, [UR8+0x32468], UR6 ;  /* 0x03246806083f75b2 */ /* 0x0002220008000100 */
[----:B------:R-:W-:Y:S01]  /*0440*/  NOP ;  /* 0x0000000000007918 */ /* 0x000fe20000000000 */
.L_x_2142:
[----:B------:R-:W5:Y:S01]  /*0450*/  SHFL.IDX PT, R2, R0, RZ, 0x1f ;  /* 0x00001fff00027589 */ /* 0x000f6200000e0000 */
[----:B------:R-:W-:Y:S01]  /*0460*/  NOP ;  /* 0x0000000000007918 */ /* 0x000fe20000000000 */
[----:B-----5:R-:W-:-:S13]  /*0470*/  ISETP.NE.AND P0, PT, R2, RZ, PT ;  /* 0x000000ff0200720c */ /* 0x020fda0003f05270 */
[----:B------:R-:W-:Y:S05]  /*0480*/  @P0 BRA `(.L_x_2143) ;  /* 0x0000000000380947 */ /* 0x000fea0003800000 */
[----:B-1----:R-:W1:Y:S01]  /*0490*/  S2UR UR5, SR_CgaCtaId ;  /* 0x00000000000579c3 */ /* 0x002e620000008800 */
[----:B------:R-:W-:Y:S01]  /*04a0*/  UMOV UR4, 0x400 ;  /* 0x0000040000047882 */ /* 0x000fe20000000000 */
[----:B------:R-:W-:Y:S01]  /*04b0*/  UMOV UR7, 0x80 ;  /* 0x0000008000077882 */ /* 0x000fe20000000000 */
[----:B------:R-:W-:Y:S01]  /*04c0*/  ELECT P0, URZ, PT ;  /* 0x00000000003f782f */ /* 0x000fe20003800000 */
[----:B-1----:R-:W-:Y:S02]  /*04d0*/  ULEA UR6, UR5, UR4, 0x18 ;  /* 0x0000000405067291 */ /* 0x002fe4000f8ec03f */
[----:B------:R-:W-:-:S04]  /*04e0*/  UIADD3 UR4, -UR7, 0x100000, URZ ;  /* 0x0010000007047890 */ /* 0x000fc8000fffe13f */
[----:B------:R-:W-:Y:S02]  /*04f0*/  USHF.L.U32 UR5, UR4, 0xb, URZ ;  /* 0x0000000b04057899 */ /* 0x000fe4000800063f */
[----:B------:R-:W-:Y:S01]  /*0500*/  USHF.L.U32 UR4, UR4, 0x1, URZ ;  /* 0x0000000104047899 */ /* 0x000fe2000800063f */
[----:B------:R-:W1:Y:S11]  /*0510*/  FENCE.VIEW.ASYNC.S ;  /* 0x00000000000073c6 */ /* 0x000e760000000000 */
[----:B-1----:R1:W0:Y:S01]  /*0520*/  SYNCS.EXCH.64 URZ, [UR6+0x32470], UR4 ;  /* 0x03247004063f75b2 */ /* 0x0022220008000100 */
[----:B------:R1:W0:Y:S01]  /*0530*/  SYNCS.EXCH.64 URZ, [UR6+0x32480], UR4 ;  /* 0x03248004063f75b2 */ /* 0x0002220008000100 */
[----:B------:R1:W0:Y:S01]  /*0540*/  SYNCS.EXCH.64 URZ, [UR6+0x32478], UR4 ;  /* 0x03247804063f75b2 */ /* 0x0002220008000100 */
[----:B------:R1:W0:Y:S01]  /*0550*/  SYNCS.EXCH.64 URZ, [UR6+0x32488], UR4 ;  /* 0x03248804063f75b2 */ /* 0x0002220008000100 */
[----:B------:R-:W-:Y:S01]  /*0560*/  NOP ;  /* 0x0000000000007918 */ /* 0x000fe20000000000 */
.L_x_2143:
        /* <DEDUP_REMOVED lines=22> */
.L_x_2144:
[----:B------:R-:W5:Y:S01]  /*06d0*/  SHFL.IDX PT, R2, R0, RZ, 0x1f ;  /* 0x00001fff00027589 */ /* 0x000f6200000e0000 */
[----:B------:R-:W-:Y:S01]  /*06e0*/  R2UR UR9, R3 ;  /* 0x00000000030972ca */ /* 0x000fe200000e0000 */
        /* <DEDUP_REMOVED lines=21> */
.L_x_2145:
[----:B-1----:R-:W-:Y:S01]  /*0840*/  ULDC UR4, c[0x0][0x20] ;  /* 0x0000080000047ab9 */ /* 0x002fe20000000800 */
[----:B------:R-:W-:Y:S01]  /*0850*/  UISETP.NE.AND UP0, UPT, UR9, URZ, UPT ;  /* 0x0000003f0900728c */ /* 0x000fe2000bf05270 */
[----:B------:R-:W-:Y:S01]  /*0860*/  IADD3 R16, P0, R1, UR4, RZ ;  /* 0x0000000401107c10 */ /* 0x000fe2000ff1e0ff */
[----:B------:R-:W-:Y:S01]  /*0870*/  UMOV UR4, 0x1 ;  /* 0x0000000100047882 */ /* 0x000fe20000000000 */
[----:B------:R-:W-:Y:S01]  /*0880*/  ULDC UR5, c[0x0][0x24] ;  /* 0x0000090000057ab9 */ /* 0x000fe20000000800 */
[----:B------:R-:W-:Y:S01]  /*0890*/  USEL UR4, UR4, 0x2, !UP0 ;  /* 0x0000000204047887 */ /* 0x000fe2000c000000 */
[----:B------:R-:W-:Y:S01]  /*08a0*/  IADD3 R2, P1, R16, 0x50, RZ ;  /* 0x0000005010027810 */ /* 0x000fe20007f3e0ff */
[----:B------:R-:W-:Y:S01]  /*08b0*/  IMAD.X R17, RZ, RZ, UR5, P0 ;  /* 0x00000005ff117e24 */ /* 0x000fe200080e06ff */
[----:B------:R-:W-:Y:S01]  /*08c0*/  PLOP3.LUT P2, PT, PT, PT, UP0, 0x80, 0x0 ;  /* 0x000000000000781c */ /* 0x000fe20003f4f008 */
[----:B------:R-:W-:Y:S01]  /*08d0*/  NOP ;  /* 0x0000000000007918 */ /* 0x000fe20000000000 */
[----:B------:R-:W-:Y:S01]  /*08e0*/  ULDC.64 UR36, c[0x0][0x208] ;  /* 0x0000820000247ab9 */ /* 0x000fe20000000a00 */
[----:B------:R1:W-:Y:S01]  /*08f0*/  STL [R1+0x454], R2 ;  /* 0x0004540201007387 */ /* 0x0003e20000100800 */
[----:B------:R-:W-:-:S05]  /*0900*/  IMAD.X R3, RZ, RZ, R17, P1 ;  /* 0x000000ffff037224 */ /* 0x000fca00008e0611 */
[----:B------:R0:W-:Y:S01]  /*0910*/  STL [R1+0x450], R3 ;  /* 0x0004500301007387 */ /* 0x0001e20000100800 */
[----:B-1----:R-:W-:-:S05]  /*0920*/  IMAD.U32 R2, RZ, RZ, UR4 ;  /* 0x00000004ff027e24 */ /* 0x002fca000f8e00ff */
[----:B------:R1:W-:Y:S01]  /*0930*/  STL [R1+0x45c], R2 ;  /* 0x00045c0201007387 */ /* 0x0003e20000100800 */
[----:B0-234-:R-:W-:Y:S06]  /*0940*/  BAR.SYNC.DEFER_BLOCKING 0x0 ;  /* 0x0000000000007b1d */ /* 0x01dfec0000010000 */
[----:B------:R-:W-:Y:S05]  /*0950*/  @!P2 BRA `(.L_x_2146) ;  /* 0x00000220000ca947 */ /* 0x000fea0003800000 */
.L_x_2147:
[----:B------:R-:W-:-:S08]  /*0960*/  NOP ;  /* 0x0000000000007918 */ /* 0x000fd00000000000 */
[----:B------:R-:W0:Y:S02]  /*0970*/  USETMAXREG.TRY_ALLOC.CTAPOOL UP0, 0xe8 ;  /* 0x000000e8000079c8 */ /* 0x000e240008000600 */
[----:B0-----:R-:W-:-:S13]  /*0980*/  PLOP3.LUT P0, PT, PT, PT, UP0, 0x80, 0x0 ;  /* 0x000000000000781c */ /* 0x001fda0003f0f008 */
[----:B------:R-:W-:Y:S05]  /*0990*/  @!P0 BRA `(.L_x_2147) ;  /* 0xfffffffc00f08947 */ /* 0x000fea000383ffff */
[----:B------:R-:W0:Y:S08]  /*09a0*/  S2UR UR5, SR_CTAID.X ;  /* 0x00000000000579c3 */ /* 0x000e300000002500 */
[----:B------:R-:W-:Y:S08]  /*09b0*/  BAR.ARV 0x4, 0x180 ;  /* 0x0106000000007b1d */ /* 0x000ff00000002000 */
[----:B------:R-:W-:Y:S08]  /*09c0*/  BAR.ARV 0x8, 0x180 ;  /* 0x0206000000007b1d */ /* 0x000ff00000002000 */
[----:B------:R-:W0:Y:S01]  /*09d0*/  LDC R0, c[0x0][0xd38] ;  /* 0x00034e00ff007b82 */ /* 0x000e220000000800 */
[----:B------:R-:W-:Y:S01]  /*09e0*/  ISETP.NE.AND P0, PT, R12, 0x1, PT ;  /* 0x000000010c00780c */ /* 0x000fe20003f05270 */
[----:B------:R2:W-:-:S12]  /*09f0*/  STL.64 [R1+0x1f8], RZ ;  /* 0x0001f8ff01007387 */ /* 0x0005d80000100a00 */
[----:B------:R-:W-:Y:S06]  /*0a00*/  @!P0 BAR.ARV 0x9, 0x100 ;  /* 0x0244000000008b1d */ /* 0x000fec0000002000 */
[C---:B------:R-:W-:Y:S02]  /*0a10*/  IADD3 R208, P1, R16.reuse, 0x1f8, RZ ;  /* 0x000001f810d07810 */ /* 0x040fe40007f3e0ff */
[----:B------:R-:W-:Y:S01]  /*0a20*/  IADD3 R216, P2, R16, 0x204, RZ ;  /* 0x0000020410d87810 */ /* 0x000fe20007f5e0ff */
[----:B------:R2:W-:Y:S01]  /*0a30*/  STL [R1+0x200], RZ ;  /* 0x000200ff01007387 */ /* 0x0005e20000100800 */
[----:B0-----:R-:W-:Y:S01]  /*0a40*/  ISETP.LE.AND P0, PT, R0, UR5, PT ;  /* 0x0000000500007c0c */ /* 0x001fe2000bf03270 */
[----:B------:R-:W-:-:S02]  /*0a50*/  IMAD.X R209, RZ, RZ, R17, P1 ;  /* 0x000000ffffd17224 */ /* 0x000fc400008e0611 */
[----:B------:R2:W-:Y:S01]  /*0a60*/  STL [R1+0x204], RZ ;  /* 0x000204ff01007387 */ /* 0x0005e20000100800 */
[----:B------:R-:W-:-:S09]  /*0a70*/  IMAD.X R211, RZ, RZ, R17, P2 ;  /* 0x000000ffffd37224 */ /* 0x000fd200010e0611 */
[----:B--2---:R-:W-:Y:S05]  /*0a80*/  @P0 EXIT ;  /* 0x000000000000094d */ /* 0x004fea0003800000 */
[----:B-1----:R-:W0:Y:S01]  /*0a90*/  S2R R2, SR_TID.X ;  /* 0x0000000000027919 */ /* 0x002e220000002100 */
[----:B------:R-:W1:Y:S01]  /*0aa0*/  S2UR UR9, SR_CgaCtaId ;  /* 0x00000000000979c3 */ /* 0x000e620000008800 */
[----:B------:R-:W-:Y:S01]  /*0ab0*/  UMOV UR42, 0x400 ;  /* 0x00000400002a7882 */ /* 0x000fe20000000000 */
[----:B------:R-:W-:Y:S01]  /*0ac0*/  IMAD.MOV.U32 R179, RZ, RZ, 0x2 ;  /* 0x00000002ffb37424 */ /* 0x000fe200078e00ff */
[C---:B------:R-:W-:Y:S01]  /*0ad0*/  IADD3 R205, -R12.reuse, 0xb, RZ ;  /* 0x0000000b0ccd7810 */ /* 0x040fe20007ffe1ff */
[----:B------:R-:W-:-:S04]  /*0ae0*/  VIADD R206, R12, 0x8 ;  /* 0x000000080cce7836 */ /* 0x000fc80000000000 */
[----:B------:R-:W2:Y:S01]  /*0af0*/  S2UR UR4, SR_SWINHI ;  /* 0x00000000000479c3 */ /* 0x000ea20000002f00 */
[----:B-1----:R-:W-:Y:S01]  /*0b00*/  ULEA UR42, UR9, UR42, 0x18 ;  /* 0x0000002a092a7291 */ /* 0x002fe2000f8ec03f */
[----:B0-----:R-:W-:-:S06]  /*0b10*/  VIADD R204, R2, 0xffffff80 ;  /* 0xffffff8002cc7836 */ /* 0x001fcc0000000000 */
[----:B------:R-:W-:Y:S01]  /*0b20*/  UMOV UR58, UR42 ;  /* 0x0000002a003a7c82 */ /* 0x000fe20008000000 */
[----:B--2---:R-:W-:Y:S01]  /*0b30*/  UMOV UR59, UR4 ;  /* 0x00000004003b7c82 */ /* 0x004fe20008000000 */
[----:B------:R-:W-:Y:S01]  /*0b40*/  UMOV UR4, UR5 ;  /* 0x0000000500047c82 */ /* 0x000fe20008000000 */
[----:B------:R-:W-:-:S04]  /*0b50*/  SHF.R.S32.HI R11, RZ, 0x1f, R204 ;  /* 0x0000001fff0b7819 */ /* 0x000fc800000114cc */
[CC--:B------:R-:W-:Y:S02]  /*0b60*/  LEA.HI R0, R11.reuse, R204.reuse, RZ, 0x5 ;  /* 0x000000cc0b007211 */ /* 0x0c0fe400078f28ff */
[CC--:B------:R-:W-:Y:S02]  /*0b70*/  LEA.HI R2, R11.reuse, R204.reuse, RZ, 0x4 ;  /* 0x000000cc0b027211 */ /* 0x0c0fe400078f20ff */
[CC--:B------:R-:W-:Y:S01]  /*0b80*/  LEA.HI R6, R11.reuse, R204.reuse, RZ, 0x2 ;  /* 0x000000cc0b067211 */ /* 0x0c0fe200078f10ff */
[----:B------:R-:W-:Y:S01]  /*0b90*/  IMAD.SHL.U32 R4, R0, 0x20, RZ ;  /* 0x0000002000047824 */ /* 0x000fe200078e00ff */
[----:B------:R-:W-:Y:S02]  /*0ba0*/  SHF.R.S32.HI R5, RZ, 0x4, R2 ;  /* 0x00000004ff057819 */ /* 0x000fe40000011402 */
[----:B------:R-:W-:Y:S02]  /*0bb0*/  LOP3.LUT R3, R2, 0x3fffff0, RZ, 0xc0, !PT ;  /* 0x03fffff002037812 */ /* 0x000fe400078ec0ff */
[----:B------:R-:W-:-:S02]  /*0bc0*/  LEA.HI R0, R11, R204, RZ, 0x7 ;  /* 0x000000cc0b007211 */ /* 0x000fc400078f38ff */
[----:B------:R-:W-:Y:S02]  /*0bd0*/  LOP3.LUT R7, R4, 0xfffffc00, RZ, 0xc0, !PT ;  /* 0xfffffc0004077812 */ /* 0x000fe400078ec0ff */
[----:B------:R-:W-:Y:S01]  /*0be0*/  LEA.HI R4, R2, R5, RZ, 0x1 ;  /* 0x0000000502047211 */ /* 0x000fe200078f08ff */
[----:B------:R-:W-:Y:S01]  /*0bf0*/  IMAD.IADD R2, R204, 0x1, -R3 ;  /* 0x00000001cc027824 */ /* 0x000fe200078e0a03 */
[----:B------:R-:W-:Y:S02]  /*0c00*/  LOP3.LUT R3, R0, 0xffffff80, RZ, 0xc0, !PT ;  /* 0xffffff8000037812 */ /* 0x000fe400078ec0ff */
[----:B------:R-:W-:Y:S01]  /*0c10*/  LOP3.LUT R4, R4, 0x1ffffffe, RZ, 0xc0, !PT ;  /* 0x1ffffffe04047812 */ /* 0x000fe200078ec0ff */
[----:B------:R-:W-:Y:S01]  /*0c20*/  IMAD R7, R2, 0x40, R7 ;  /* 0x0000004002077824 */ /* 0x000fe200078e0207 */
[----:B------:R-:W-:Y:S01]  /*0c30*/  LEA.HI R201, R11, R204, RZ, 0x3 ;  /* 0x000000cc0bc97211 */ /* 0x000fe200078f18ff */
[----:B------:R-:W-:Y:S01]  /*0c40*/  IMAD.IADD R210, R204, 0x1, -R3 ;  /* 0x00000001ccd27824 */ /* 0x000fe200078e0a03 */
[----:B------:R-:W-:Y:S01]  /*0c50*/  SHF.R.S32.HI R219, RZ, 0x7, R0 ;  /* 0x00000007ffdb7819 */ /* 0x000fe20000011400 */
[----:B------:R-:W-:Y:S01]  /*0c60*/  IMAD.IADD R4, R5, 0x1, -R4 ;  /* 0x0000000105047824 */ /* 0x000fe200078e0a04 */
[----:B------:R-:W-:-:S02]  /*0c70*/  LOP3.LUT R207, R201, 0xfffffff8, RZ, 0xc0, !PT ;  /* 0xfffffff8c9cf7812 */ /* 0x000fc400078ec0ff */
[----:B------:R-:W-:Y:S01]  /*0c80*/  SHF.R.S32.HI R3, RZ, 0x1f, R210 ;  /* 0x0000001fff037819 */ /* 0x000fe200000114d2 */
[----:B------:R-:W-:Y:S01]  /*0c90*/  IMAD R4, R4, 0x8, R7 ;  /* 0x0000000804047824 */ /* 0x000fe200078e0207 */
[----:B------:R-:W-:Y:S01]  /*0ca0*/  LOP3.LUT R7, R6, 0xfffffffc, RZ, 0xc0, !PT ;  /* 0xfffffffc06077812 */ /* 0x000fe200078ec0ff */
[----:B------:R-:W-:Y:S01]  /*0cb0*/  IMAD.IADD R207, R204, 0x1, -R207 ;  /* 0x00000001cccf7824 */ /* 0x000fe200078e0acf */
[CC--:B------:R-:W-:Y:S01]  /*0cc0*/  LEA.HI R13, R3.reuse, R210.reuse, RZ, 0x2 ;  /* 0x000000d2030d7211 */ /* 0x0c0fe200078f10ff */
[----:B------:R-:W-:Y:S01]  /*0cd0*/  IMAD.WIDE R178, R4, R179, UR58 ;  /* 0x0000003a04b27e25 */ /* 0x000fe2000f8e02b3 */
[----:B------:R-:W-:Y:S02]  /*0ce0*/  LEA.HI R3, R3, R210, RZ, 0x5 ;  /* 0x000000d203037211 */ /* 0x000fe400078f28ff */
[----:B------:R-:W-:Y:S01]  /*0cf0*/  SHF.R.S32.HI R2, RZ, 0x2, R13 ;  /* 0x00000002ff027819 */ /* 0x000fe2000001140d */
[----:B------:R-:W-:Y:S01]  /*0d00*/  IMAD.IADD R7, R204, 0x1, -R7 ;  /* 0x00000001cc077824 */ /* 0x000fe200078e0a07 */
[----:B------:R-:W-:Y:S01]  /*0d10*/  SHF.R.S32.HI R5, RZ, 0x1f, R13 ;  /* 0x0000001fff057819 */ /* 0x000fe2000001140d */
[----:B------:R-:W-:Y:S01]  /*0d20*/  IMAD.SHL.U32 R190, R207, 0x8, RZ ;  /* 0x00000008cfbe7824 */ /* 0x000fe200078e00ff */
[----:B------:R-:W-:-:S02]  /*0d30*/  IADD3 R8, P0, R178, 0x20, RZ ;  /* 0x00000020b2087810 */ /* 0x000fc40007f1e0ff */
[----:B------:R-:W-:Y:S01]  /*0d40*/  LEA.HI R5, R5, R2, RZ, 0x3 ;  /* 0x0000000205057211 */ /* 0x000fe200078f18ff */
[C---:B------:R-:W-:Y:S01]  /*0d50*/  VIADD R192, R190.reuse, 0x40 ;  /* 0x00000040bec07836 */ /* 0x040fe20000000000 */
[----:B------:R-:W-:Y:S01]  /*0d60*/  LEA.HI R4, R7, R7, RZ, 0x1 ;  /* 0x0000000707047211 */ /* 0x000fe200078f08ff */
[C---:B------:R-:W-:Y:S01]  /*0d70*/  VIADD R191, R190.reuse, 0x80 ;  /* 0x00000080bebf7836 */ /* 0x040fe20000000000 */
[----:B------:R-:W-:Y:S01]  /*0d80*/  LOP3.LUT R5, R5, 0xfffffff8, RZ, 0xc0, !PT ;  /* 0xfffffff805057812 */ /* 0x000fe200078ec0ff */
[----:B------:R-:W-:Y:S01]  /*0d90*/  VIADD R193, R190, 0xc0 ;  /* 0x000000c0bec17836 */ /* 0x000fe20000000000 */
[----:B------:R-:W-:Y:S02]  /*0da0*/  LOP3.LUT R6, R8, 0x380, RZ, 0xc0, !PT ;  /* 0x0000038008067812 */ /* 0x000fe400078ec0ff */
[----:B------:R-:W-:Y:S01]  /*0db0*/  SHF.R.S32.HI R3, RZ, 0x5, R3 ;  /* 0x00000005ff037819 */ /* 0x000fe20000011403 */
[----:B------:R-:W-:Y:S01]  /*0dc0*/  IMAD.IADD R2, R2, 0x1, -R5 ;  /* 0x0000000102027824 */ /* 0x000fe200078e0a05 */
[----:B------:R-:W-:-:S02]  /*0dd0*/  LOP3.LUT R4, R4, 0x1ffffffe, RZ, 0xc0, !PT ;  /* 0x1ffffffe04047812 */ /* 0x000fc400078ec0ff */
[----:B------:R-:W-:Y:S01]  /*0de0*/  SHF.R.U64 R5, R6, 0x3, RZ ;  /* 0x0000000306057819 */ /* 0x000fe200000012ff */
[----:B------:R-:W-:Y:S01]  /*0df0*/  IMAD R15, R3, 0x10, R2 ;  /* 0x00000010030f7824 */ /* 0x000fe200078e0202 */
[C---:B------:R-:W-:Y:S01]  /*0e00*/  IADD3 R9, P3, R178.reuse, 0x4000, RZ ;  /* 0x00004000b2097810 */ /* 0x040fe20007f7e0ff */
[----:B------:R-:W-:Y:S01]  /*0e10*/  IMAD.IADD R19, R7, 0x1, -R4 ;  /* 0x0000000107137824 */ /* 0x000fe200078e0a04 */
[----:B------:R-:W-:Y:S01]  /*0e20*/  LOP3.LUT R2, R5, R8, RZ, 0x3c, !PT ;  /* 0x0000000805027212 */ /* 0x000fe200078e3cff */
[--C-:B------:R-:W-:Y:S01]  /*0e30*/  IMAD.X R3, RZ, RZ, R179.reuse, P0 ;  /* 0x000000ffff037224 */ /* 0x100fe200000e06b3 */
[C---:B------:R-:W-:Y:S02]  /*0e40*/  IADD3 R5, P4, R178.reuse, 0x4020, RZ ;  /* 0x00004020b2057810 */ /* 0x040fe40007f9e0ff */
[----:B------:R-:W-:Y:S02]  /*0e50*/  IADD3 R7, P2, R178, 0x60, RZ ;  /* 0x00000060b2077810 */ /* 0x000fe40007f5e0ff */
[----:B------:R-:W-:Y:S01]  /*0e60*/  LEA.HI R0, R0, R219, RZ, 0x1 ;  /* 0x000000db00007211 */ /* 0x000fe200078f08ff */
[----:B------:R-:W-:Y:S01]  /*0e70*/  IMAD.X R11, RZ, RZ, R179, P4 ;  /* 0x000000ffff0b7224 */ /* 0x000fe200020e06b3 */
[----:B------:R-:W-:-:S02]  /*0e80*/  IADD3 R21, P1, R178, 0x40, RZ ;  /* 0x00000040b2157810 */ /* 0x000fc40007f3e0ff */
[----:B------:R-:W-:Y:S02]  /*0e90*/  LOP3.LUT R10, R5, 0x380, RZ, 0xc0, !PT ;  /* 0x00000380050a7812 */ /* 0x000fe400078ec0ff */
[----:B------:R-:W-:Y:S02]  /*0ea0*/  LOP3.LUT R6, R7, 0x380, RZ, 0xc0, !PT ;  /* 0x0000038007067812 */ /* 0x000fe400078ec0ff */
[----:B------:R-:W-:Y:S02]  /*0eb0*/  LOP3.LUT R8, R9, 0x380, RZ, 0xc0, !PT ;  /* 0x0000038009087812 */ /* 0x000fe400078ec0ff */
[----:B------:R-:W-:Y:S02]  /*0ec0*/  LOP3.LUT R0, R0, 0x3fffffe, RZ, 0xc0, !PT ;  /* 0x03fffffe00007812 */ /* 0x000fe400078ec0ff */
[----:B------:R-:W-:Y:S02]  /*0ed0*/  LOP3.LUT R4, R21, 0x380, RZ, 0xc0, !PT ;  /* 0x0000038015047812 */ /* 0x000fe400078ec0ff */
[----:B------:R-:W-:Y:S01]  /*0ee0*/  SHF.R.U64 R10, R10, 0x3, RZ ;  /* 0x000000030a0a7819 */ /* 0x000fe200000012ff */
[----:B------:R-:W-:Y:S01]  /*0ef0*/  IMAD.IADD R0, R219, 0x1, -R0 ;  /* 0x00000001db007824 */ /* 0x000fe200078e0a00 */
[----:B------:R-:W-:-:S02]  /*0f00*/  SHF.R.U64 R6, R6, 0x3, RZ ;  /* 0x0000000306067819 */ /* 0x000fc400000012ff */
[----:B------:R-:W-:Y:S01]  /*0f10*/  SHF.R.U64 R8, R8, 0x3, RZ ;  /* 0x0000000308087819 */ /* 0x000fe200000012ff */
[----:B------:R-:W-:Y:S01]  /*0f20*/  IMAD R202, R0, 0x40, R15 ;  /* 0x0000004000ca7824 */ /* 0x000fe200078e020f */
[----:B------:R-:W-:Y:S02]  /*0f30*/  LOP3.LUT R13, R13, 0x7ffffffc, RZ, 0xc0, !PT ;  /* 0x7ffffffc0d0d7812 */ /* 0x000fe400078ec0ff */
[----:B------:R-:W-:Y:S01]  /*0f40*/  SHF.R.U64 R4, R4, 0x3, RZ ;  /* 0x0000000304047819 */ /* 0x000fe200000012ff */
[----:B------:R-:W-:Y:S01]  /*0f50*/  IMAD R228, R19, 0x8, R202 ;  /* 0x0000000813e47824 */ /* 0x000fe200078e02ca */
[----:B------:R-:W-:Y:S01]  /*0f60*/  LOP3.LUT R10, R10, R5, RZ, 0x3c, !PT ;  /* 0x000000050a0a7212 */ /* 0x000fe200078e3cff */
[--C-:B------:R-:W-:Y:S01]  /*0f70*/  IMAD.X R5, RZ, RZ, R179.reuse, P1 ;  /* 0x000000ffff057224 */ /* 0x100fe200008e06b3 */
[----:B------:R-:W-:Y:S01]  /*0f80*/  LOP3.LUT R6, R6, R7, RZ, 0x3c, !PT ;  /* 0x0000000706067212 */ /* 0x000fe200078e3cff */
[--C-:B------:R-:W-:Y:S01]  /*0f90*/  IMAD.X R7, RZ, RZ, R179.reuse, P2 ;  /* 0x000000ffff077224 */ /* 0x100fe200010e06b3 */
[----:B------:R-:W-:Y:S01]  /*0fa0*/  LOP3.LUT R8, R8, R9, RZ, 0x3c, !PT ;  /* 0x0000000908087212 */ /* 0x000fe200078e3cff */
[----:B------:R-:W-:Y:S01]  /*0fb0*/  IMAD.X R9, RZ, RZ, R179, P3 ;  /* 0x000000ffff097224 */ /* 0x000fe200018e06b3 */
[----:B------:R-:W-:Y:S01]  /*0fc0*/  IADD3 R22, P0, R16, 0x11c, RZ ;  /* 0x0000011c10167810 */ /* 0x000fe20007f1e0ff */
[----:B------:R-:W-:Y:S01]  /*0fd0*/  IMAD.IADD R13, R210, 0x1, -R13 ;  /* 0x00000001d20d7824 */ /* 0x000fe200078e0a0d */
[----:B------:R-:W-:-:S02]  /*0fe0*/  IADD3 R218, P1, R16, 0x210, RZ ;  /* 0x0000021010da7810 */ /* 0x000fc40007f3e0ff */
[----:B------:R-:W-:Y:S01]  /*0ff0*/  LOP3.LUT R4, R4, R21, RZ, 0x3c, !PT ;  /* 0x0000001504047212 */ /* 0x000fe200078e3cff */
[--C-:B------:R-:W-:Y:S01]  /*1000*/  IMAD.X R23, RZ, RZ, R17.reuse, P0 ;  /* 0x000000ffff177224 */ /* 0x100fe200000e0611 */
[----:B------:R-:W-:Y:S01]  /*1010*/  MOV R227, R2 ;  /* 0x0000000200e37202 */ /* 0x000fe20000000f00 */
[----:B------:R-:W-:Y:S01]  /*1020*/  IMAD.X R217, RZ, RZ, R17, P1 ;  /* 0x000000ffffd97224 */ /* 0x000fe200008e0611 */
[----:B------:R-:W-:Y:S01]  /*1030*/  MOV R226, R4 ;  /* 0x0000000400e27202 */ /* 0x000fe20000000f00 */
[----:B------:R-:W-:Y:S01]  /*1040*/  IMAD.SHL.U32 R203, R13, 0x2, RZ ;  /* 0x000000020dcb7824 */ /* 0x000fe200078e00ff */
[----:B------:R-:W-:Y:S02]  /*1050*/  MOV R225, R6 ;  /* 0x0000000600e17202 */ /* 0x000fe40000000f00 */
[----:B------:R-:W-:Y:S02]  /*1060*/  MOV R221, R8 ;  /* 0x0000000800dd7202 */ /* 0x000fe40000000f00 */
[----:B------:R-:W-:-:S02]  /*1070*/  MOV R220, R10 ;  /* 0x0000000a00dc7202 */ /* 0x000fc40000000f00 */
[----:B------:R-:W-:Y:S02]  /*1080*/  SHF.R.S32.HI R201, RZ, 0x3, R201 ;  /* 0x00000003ffc97819 */ /* 0x000fe400000114c9 */
[----:B------:R-:W-:Y:S02]  /*1090*/  SHF.R.S32.HI R199, RZ, 0x1f, R190 ;  /* 0x0000001fffc77819 */ /* 0x000fe400000114be */
[----:B------:R-:W-:Y:S02]  /*10a0*/  SHF.R.S32.HI R198, RZ, 0x1f, R192 ;  /* 0x0000001fffc67819 */ /* 0x000fe400000114c0 */
[----:B------:R-:W-:Y:S02]  /*10b0*/  SHF.R.S32.HI R197, RZ, 0x1f, R191 ;  /* 0x0000001fffc57819 */ /* 0x000fe400000114bf */
[----:B------:R-:W-:-:S07]  /*10c0*/  SHF.R.S32.HI R196, RZ, 0x1f, R193 ;  /* 0x0000001fffc47819 */ /* 0x000fce00000114c1 */
.L_x_2277:
        /* <DEDUP_REMOVED lines=21> */
.L_x_2148:
[----:B------:R-:W-:Y:S01]  /*1220*/  ULDC UR7, c[0x0][0xd54] ;  /* 0x0003550000077ab9 */ /* 0x000fe20000000800 */
[----:B------:R-:W-:Y:S01]  /*1230*/  UMOV UR6, UR12 ;  /* 0x0000000c00067c82 */ /* 0x000fe20008000000 */
[----:B------:R-:W-:-:S11]  /*1240*/  UISETP.NE.AND UP0, UPT, UR7, 0x1, UPT ;  /* 0x000000010700788c */ /* 0x000fd6000bf05270 */
[----:B------:R-:W-:Y:S02]  /*1250*/  @UP0 ULDC.64 UR10, c[0x0][0xd58] ;  /* 0x00035600000a0ab9 */ /* 0x000fe40000000a00 */
[----:B------:R-:W-:-:S04]  /*1260*/  UIMAD.WIDE.U32 UR4, UR12, UR10, URZ ;  /* 0x0000000a0c0472a5 */ /* 0x000fc8000f8e003f */
[----:B------:R-:W-:-:S04]  /*1270*/  @UP0 USHF.R.U32.HI UR6, URZ, UR11, UR5 ;  /* 0x0000000b3f060299 */ /* 0x000fc80008011605 */
[----:B------:R-:W-:-:S12]  /*1280*/  UIMAD UR4, UR6, UR7, URZ ;  /* 0x00000007060472a4 */ /* 0x000fd8000f8e023f */
.L_x_2149:
[----:B------:R-:W2:Y:S01]  /*1290*/  LDL R0, [R1+0x45c] ;  /* 0x00045c0001007983 */ /* 0x000ea20000100800 */
[----:B------:R-:W-:Y:S01]  /*12a0*/  UIADD3 UR10, UP1, UR58, 0x32440, URZ ;  /* 0x000324403a0a7890 */ /* 0x000fe2000ff3e03f */
[----:B------:R-:W-:Y:S01]  /*12b0*/  IMAD.MOV.U32 R5, RZ, RZ, 0x80 ;  /* 0x00000080ff057424 */ /* 0x000fe200078e00ff */
[----:B------:R-:W-:Y:S01]  /*12c0*/  ULOP3.LUT UR5, URZ, UR6, URZ, 0x33, !UPT ;  /* 0x000000063f057292 */ /* 0x000fe2000f8e333f */
[----:B------:R-:W-:Y:S01]  /*12d0*/  IMAD.U32 R15, RZ, RZ, UR9 ;  /* 0x00000009ff0f7e24 */ /* 0x000fe2000f8e00ff */
[----:B------:R-:W-:Y:S01]  /*12e0*/  UIADD3 UR6, UP3, UR58, 0x32460, URZ ;  /* 0x000324603a067890 */ /* 0x000fe2000ff7e03f */
[----:B------:R-:W-:Y:S01]  /*12f0*/  IMAD.MOV.U32 R14, RZ, RZ, 0x100 ;  /* 0x00000100ff0e7424 */ /* 0x000fe200078e00ff */
[----:B------:R-:W-:Y:S01]  /*1300*/  ULDC UR61, c[0x0][0xd3c] ;  /* 0x00034f00003d7ab9 */ /* 0x000fe20000000800 */
[----:B------:R-:W-:Y:S01]  /*1310*/  UIADD3 UR7, UP2, UR58, 0x32450, URZ ;  /* 0x000324503a077890 */ /* 0x000fe2000ff5e03f */
[----:B------:R-:W-:Y:S01]  /*1320*/  IMAD.MOV.U32 R13, RZ, RZ, 0x80 ;  /* 0x00000080ff0d7424 */ /* 0x000fe200078e00ff */
[----:B------:R-:W-:Y:S01]  /*1330*/  UIADD3 UR61, UR5, UR61, URZ ;  /* 0x0000003d053d7290 */ /* 0x000fe2000fffe03f */
[----:B------:R-:W-:Y:S01]  /*1340*/  IMAD.U32 R10, RZ, RZ, UR6 ;  /* 0x00000006ff0a7e24 */ /* 0x000fe2000f8e00ff */
[----:B------:R-:W-:Y:S01]  /*1350*/  UIADD3.X UR5, URZ, UR59, URZ, UP3, !UPT ;  /* 0x0000003b3f057290 */ /* 0x000fe20009ffe43f */
[----:B------:R-:W-:Y:S01]  /*1360*/  STL.64 [R1+0x30], R14 ;  /* 0x0000300e01007387 */ /* 0x000fe20000100a00 */
[----:B------:R-:W-:Y:S01]  /*1370*/  UIADD3 UR13, UP0, UR58, 0x32430, URZ ;  /* 0x000324303a0d7890 */ /* 0x000fe2000ff1e03f */
[----:B------:R-:W-:Y:S01]  /*1380*/  IMAD.U32 R8, RZ, RZ, UR7 ;  /* 0x00000007ff087e24 */ /* 0x000fe2000f8e00ff */
[----:B------:R-:W-:Y:S01]  /*1390*/  UIADD3.X UR9, URZ, UR59, URZ, UP2, !UPT ;  /* 0x0000003b3f097290 */ /* 0x000fe200097fe43f */
[----:B------:R-:W-:Y:S01]  /*13a0*/  IMAD.U32 R6, RZ, RZ, UR61 ;  /* 0x0000003dff067e24 */ /* 0x000fe2000f8e00ff */
[----:B------:R-:W-:Y:S01]  /*13b0*/  UIADD3.X UR14, URZ, UR59, URZ, UP0, !UPT ;  /* 0x0000003b3f0e7290 */ /* 0x000fe200087fe43f */
[----:B------:R-:W-:Y:S01]  /*13c0*/  IMAD.U32 R11, RZ, RZ, UR5 ;  /* 0x00000005ff0b7e24 */ /* 0x000fe2000f8e00ff */
[----:B------:R-:W-:Y:S01]  /*13d0*/  UIADD3 UR4, UR12, -UR4, URZ ;  /* 0x800000040c047290 */ /* 0x000fe2000fffe03f */
[----:B------:R-:W-:Y:S01]  /*13e0*/  STL.128 [R1+0x420], RZ ;  /* 0x000420ff01007387 */ /* 0x000fe20000100c00 */
[----:B------:R-:W-:Y:S01]  /*13f0*/  ULDC UR5, c[0x0][0x448] ;  /* 0x0001120000057ab9 */ /* 0x000fe20000000800 */
[----:B------:R-:W-:Y:S01]  /*1400*/  ULDC.64 UR16, c[0x0][0x418] ;  /* 0x0001060000107ab9 */ /* 0x000fe20000000a00 */
[----:B------:R-:W-:Y:S01]  /*1410*/  UISETP.NE.AND UP5, UPT, UR5, 0x1, UPT ;  /* 0x000000010500788c */ /* 0x000fe2000bfa5270 */
[----:B------:R-:W-:Y:S01]  /*1420*/  IMAD.U32 R9, RZ, RZ, UR9 ;  /* 0x00000009ff097e24 */ /* 0x000fe2000f8e00ff */
[----:B------:R-:W-:Y:S01]  /*1430*/  UISETP.NE.U32.AND UP0, UPT, UR16, URZ, UPT ;  /* 0x0000003f1000728c */ /* 0x000fe2000bf05070 */
[----:B------:R-:W-:Y:S01]  /*1440*/  IMAD.U32 R3, RZ, RZ, UR14 ;  /* 0x0000000eff037e24 */ /* 0x000fe2000f8e00ff */
[----:B------:R-:W-:Y:S01]  /*1450*/  USHF.L.U32 UR61, UR61, 0x7, URZ ;  /* 0x000000073d3d7899 */ /* 0x000fe2000800063f */
[----:B------:R-:W-:Y:S01]  /*1460*/  STL [R1+0x50], R6 ;  /* 0x0000500601007387 */ /* 0x000fe20000100800 */
[----:B------:R-:W-:Y:S01]  /*1470*/  UISETP.NE.AND.EX UP0, UPT, UR17, URZ, UPT, UP0 ;  /* 0x0000003f1100728c */ /* 0x000fe2000bf05300 */
[C---:B------:R-:W-:Y:S01]  /*1480*/  IADD3 R32, P0, R16.reuse, 0x420, RZ ;  /* 0x0000042010207810 */ /* 0x040fe20007f1e0ff */
[----:B------:R-:W-:Y:S01]  /*1490*/  ULDC UR43, c[0x0][0x424] ;  /* 0x00010900002b7ab9 */ /* 0x000fe20000000800 */
[----:B------:R-:W-:Y:S01]  /*14a0*/  STL.128 [R1+0x40], R8 ;  /* 0x0000400801007387 */ /* 0x000fe20000100c00 */
[----:B------:R-:W-:Y:S01]  /*14b0*/  USEL UR43, UR43, 0x1, UP0 ;  /* 0x000000012b2b7887 */ /* 0x000fe20008000000 */
[----:B------:R-:W-:Y:S01]  /*14c0*/  IADD3 R44, P1, R16, 0x28, RZ ;  /* 0x00000028102c7810 */ /* 0x000fe20007f3e0ff */
[----:B------:R-:W-:Y:S01]  /*14d0*/  ULDC UR12, c[0x0][0x2f0] ;  /* 0x0000bc00000c7ab9 */ /* 0x000fe20000000800 */
[----:B------:R-:W-:Y:S01]  /*14e0*/  STL.128 [R1+0x430], RZ ;  /* 0x000430ff01007387 */ /* 0x000fe20000100c00 */
[----:B------:R-:W-:Y:S01]  /*14f0*/  UIMAD UR43, UR43, UR12, URZ ;  /* 0x0000000c2b2b72a4 */ /* 0x000fe2000f8e023f */
[--C-:B------:R-:W-:Y:S01]  /*1500*/  IMAD.X R47, RZ, RZ, R17.reuse, P0 ;  /* 0x000000ffff2f7224 */ /* 0x100fe200000e0611 */
[----:B------:R-:W-:Y:S01]  /*1510*/  ULDC UR44, c[0x0][0x288] ;  /* 0x0000a200002c7ab9 */ /* 0x000fe20000000800 */
[----:B------:R-:W-:Y:S01]  /*1520*/  STL.128 [R1+0x210], RZ ;  /* 0x000210ff01007387 */ /* 0x000fe20000100c00 */
[----:B------:R-:W-:Y:S01]  /*1530*/  @UP5 ULDC UR15, c[0x0][0x450] ;  /* 0x00011400000f5ab9 */ /* 0x000fe20000000800 */
[----:B------:R-:W-:Y:S01]  /*1540*/  UIADD3 UR38, UR43, 0x1, -UR44 ;  /* 0x000000012b267890 */ /* 0x000fe2000fffe82c */
[----:B------:R-:W-:Y:S01]  /*1550*/  IMAD.X R45, RZ, RZ, R17, P1 ;  /* 0x000000ffff2d7224 */ /* 0x000fe200008e0611 */
[----:B------:R-:W-:Y:S01]  /*1560*/  STL.128 [R1+0x220], RZ ;  /* 0x000220ff01007387 */ /* 0x000fe20000100c00 */
[----:B------:R-:W-:-:S03]  /*1570*/  UP2UR UR39, UPR, URZ, 0x20 ;  /* 0x000000203f277883 */ /* 0x000fc60008000000 */
[----:B------:R-:W-:Y:S04]  /*1580*/  STL.128 [R1+0x230], RZ ;  /* 0x000230ff01007387 */ /* 0x000fe80000100c00 */
        /* <DEDUP_REMOVED lines=29> */
[----:B------:R-:W-:Y:S04]  /*1760*/  STL [R1+0x10], RZ ;  /* 0x000010ff01007387 */ /* 0x000fe80000100800 */
[----:B------:R-:W-:Y:S01]  /*1770*/  STL [R1+0x38], RZ ;  /* 0x000038ff01007387 */ /* 0x000fe20000100800 */
[----:B--2---:R-:W-:-:S02]  /*1780*/  R2UR UR11, R0 ;  /* 0x00000000000b72ca */ /* 0x004fc400000e0000 */
[----:B------:R-:W0:Y:S11]  /*1790*/  LDC R0, c[0x0][0xa80] ;  /* 0x0002a000ff007b82 */ /* 0x000e360000000800 */
[----:B------:R-:W-:-:S02]  /*17a0*/  IMAD.U32 R4, RZ, RZ, UR11 ;  /* 0x0000000bff047e24 */ /* 0x000fc4000f8e00ff */
[----:B------:R-:W-:Y:S01]  /*17b0*/  IMAD.U32 R2, RZ, RZ, UR11 ;  /* 0x0000000bff027e24 */ /* 0x000fe2000f8e00ff */
[----:B------:R-:W-:Y:S02]  /*17c0*/  UIADD3.X UR11, URZ, UR59, URZ, UP1, !UPT ;  /* 0x0000003b3f0b7290 */ /* 0x000fe40008ffe43f */
[----:B------:R1:W-:Y:S01]  /*17d0*/  STL.64 [R1+0x28], R4 ;  /* 0x0000280401007387 */ /* 0x0003e20000100a00 */
[----:B------:R-:W-:Y:S02]  /*17e0*/  IMAD.MOV.U32 R12, RZ, RZ, R2 ;  /* 0x000000ffff0c7224 */ /* 0x000fe400078e0002 */
[----:B------:R-:W-:Y:S01]  /*17f0*/  IMAD.U32 R2, RZ, RZ, UR13 ;  /* 0x0000000dff027e24 */ /* 0x000fe2000f8e00ff */
[----:B------:R-:W-:Y:S02]  /*1800*/  ULDC UR13, c[0x0][0xd54] ;  /* 0x00035500000d7ab9 */ /* 0x000fe40000000800 */
[----:B------:R-:W-:Y:S01]  /*1810*/  UIMAD UR13, UR8, UR13, UR4 ;  /* 0x0000000d080d72a4 */ /* 0x000fe2000f8e0204 */
[----:B------:R2:W-:Y:S02]  /*1820*/  STL.128 [R1], R12 ;  /* 0x0000000c01007387 */ /* 0x0005e40000100c00 */
[----:B------:R-:W-:Y:S01]  /*1830*/  ULDC.64 UR4, c[0x0][0xad8] ;  /* 0x0002b60000047ab9 */ /* 0x000fe20000000a00 */
[----:B------:R-:W-:Y:S01]  /*1840*/  @UP5 ULDC UR8, c[0x0][0x44c] ;  /* 0x0001130000085ab9 */ /* 0x000fe20000000800 */
[----:B------:R-:W-:Y:S01]  /*1850*/  UISETP.GE.AND UP4, UPT, UR5, 0x1, UPT ;  /* 0x000000010500788c */ /* 0x000fe2000bf86270 */
[----:B-1----:R-:W-:Y:S01]  /*1860*/  IMAD.U32 R5, RZ, RZ, UR11 ;  /* 0x0000000bff057e24 */ /* 0x002fe2000f8e00ff */
[----:B------:R-:W-:Y:S01]  /*1870*/  ULDC UR11, c[0x0][0xd48] ;  /* 0x00035200000b7ab9 */ /* 0x000fe20000000800 */
[----:B------:R-:W-:Y:S01]  /*1880*/  IMAD.U32 R4, RZ, RZ, UR10 ;  /* 0x0000000aff047e24 */ /* 0x000fe2000f8e00ff */
[----:B------:R-:W-:Y:S01]  /*1890*/  UISETP.NE.AND UP1, UPT, UR11, 0x1, UPT ;  /* 0x000000010b00788c */ /* 0x000fe2000bf25270 */
[----:B------:R2:W-:Y:S01]  /*18a0*/  STL.64 [R1+0x18], R2 ;  /* 0x0000180201007387 */ /* 0x0005e20000100a00 */
[----:B------:R-:W-:Y:S01]  /*18b0*/  UIADD3 UR10, UR61, 0x7f, URZ ;  /* 0x0000007f3d0a7890 */ /* 0x000fe2000fffe03f */
[----:B------:R-:W-:Y:S01]  /*18c0*/  PLOP3.LUT P2, PT, PT, PT, UP4, 0x40, 0x0 ;  /* 0x000000000000781c */ /* 0x000fe20003f4e848 */
[----:B------:R-:W-:Y:S01]  /*18d0*/  UMOV UR60, UR13 ;  /* 0x0000000d003c7c82 */ /* 0x000fe20008000000 */
[----:B------:R2:W-:Y:S01]  /*18e0*/  STL.64 [R1+0x20], R4 ;  /* 0x0000200401007387 */ /* 0x0005e20000100a00 */
[----:B------:R-:W-:-:S02]  /*18f0*/  UIMAD.WIDE.U32 UR8, UR10, UR8, URZ ;  /* 0x000000080a0872a5 */ /* 0x000fc4000f8e003f */
[----:B------:R-:W-:Y:S01]  /*1900*/  UP2UR UR41, UPR, URZ, 0x10 ;  /* 0x000000103f297883 */ /* 0x000fe20008000000 */
[----:B0-----:R2:W-:Y:S01]  /*1910*/  STL [R1+0x440], R0 ;  /* 0x0004400001007387 */ /* 0x0015e20000100800 */
[----:B------:R-:W-:Y:S01]  /*1920*/  @UP5 USHF.R.U32.HI UR10, URZ, UR15, UR9 ;  /* 0x0000000f3f0a5299 */ /* 0x000fe20008011609 */
[----:B------:R-:W-:Y:S01]  /*1930*/  @UP1 ULDC UR6, c[0x0][0xd4c] ;  /* 0x0003530000061ab9 */ /* 0x000fe20000000800 */
[----:B------:R-:W-:Y:S01]  /*1940*/  @UP1 ULDC UR14, c[0x0][0xd50] ;  /* 0x00035400000e1ab9 */ /* 0x000fe20000000800 */
[----:B------:R-:W-:Y:S02]  /*1950*/  UIMAD.WIDE.U32 UR6, UR13, UR6, URZ ;  /* 0x000000060d0672a5 */ /* 0x000fe4000f8e003f */
[----:B------:R-:W-:Y:S02]  /*1960*/  UIADD3 UR10, UR38, UR10, URZ ;  /* 0x0000000a260a7290 */ /* 0x000fe4000fffe03f */
[----:B------:R-:W-:Y:S02]  /*1970*/  @UP1 USHF.R.U32.HI UR60, URZ, UR14, UR7 ;  /* 0x0000000e3f3c1299 */ /* 0x000fe40008011607 */
[----:B------:R-:W-:-:S02]  /*1980*/  UIADD3 UR4, UR10, UR4, URZ ;  /* 0x000000040a047290 */ /* 0x000fc4000fffe03f */
[----:B------:R-:W-:-:S04]  /*1990*/  UIADD3 UR6, -UR60, URZ, URZ ;  /* 0x0000003f3c067290 */ /* 0x000fc8000fffe13f */
[----:B------:R-:W-:-:S06]  /*19a0*/  UIMAD UR6, UR11, UR6, UR13 ;  /* 0x000000060b0672a4 */ /* 0x000fcc000f8e020d */
[----:B------:R-:W-:Y:S01]  /*19b0*/  IMAD.U32 R200, RZ, RZ, UR6 ;  /* 0x00000006ffc87e24 */ /* 0x000fe2000f8e00ff */
[----:B--2---:R-:W-:Y:S06]  /*19c0*/  @P2 BRA `(.L_x_2150) ;  /* 0x0000000000442947 */ /* 0x004fec0003800000 */
        /* <DEDUP_REMOVED lines=10> */
.L_x_2151:
[----:B------:R-:W-:-:S11]  /*1a70*/  UISETP.NE.AND UP0, UPT, UR5, 0x1, UPT ;  /* 0x000000010500788c */ /* 0x000fd6000bf05270 */
[----:B------:R-:W-:Y:S02]  /*1a80*/  @UP0 ULDC.64 UR10, c[0x0][0xae0] ;  /* 0x0002b800000a0ab9 */ /* 0x000fe40000000a00 */
[----:B------:R-:W-:-:S04]  /*1a90*/  UIMAD.WIDE.U32 UR6, UR8, UR10, URZ ;  /* 0x0000000a080672a5 */ /* 0x000fc8000f8e003f */
[----:B------:R-:W-:-:S12]  /*1aa0*/  @UP0 USHF.R.U32.HI UR8, URZ, UR11, UR7 ;  /* 0x0000000b3f080299 */ /* 0x000fd80008011607 */
.L_x_2152:
[----:B------:R-:W-:-:S04]  /*1ab0*/  UIMAD UR8, UR8, UR5, UR5 ;  /* 0x00000005080872a4 */ /* 0x000fc8000f8e0205 */
[----:B------:R-:W-:-:S04]  /*1ac0*/  UISETP.LT.AND UP0, UPT, UR4, UR8, UPT ;  /* 0x000000080400728c */ /* 0x000fc8000bf01270 */
[----:B------:R-:W-:-:S12]  /*1ad0*/  USEL UR4, UR4, UR8, UP0 ;  /* 0x0000000804047287 */ /* 0x000fd80008000000 */
.L_x_2150:
[----:B------:R-:W-:Y:S02]  /*1ae0*/  UISETP.NE.AND UP0, UPT, UR39, URZ, UPT ;  /* 0x0000003f2700728c */ /* 0x000fe4000bf05270 */
[----:B------:R-:W-:Y:S02]  /*1af0*/  UIADD3 UR6, UR43, 0x5f, URZ ;  /* 0x0000005f2b067890 */ /* 0x000fe4000fffe03f */
[----:B------:R-:W-:Y:S02]  /*1b00*/  UIADD3 UR8, UR4, 0x5f, URZ ;  /* 0x0000005f04087890 */ /* 0x000fe4000fffe03f */
[----:B------:R-:W-:Y:S02]  /*1b10*/  UISETP.GE.AND UP1, UPT, UR5, 0x1, UPT ;  /* 0x000000010500788c */ /* 0x000fe4000bf26270 */
[----:B------:R-:W-:Y:S02]  /*1b20*/  UIMAD.WIDE UR6, UR6, 0x2aaaaaab, URZ ;  /* 0x2aaaaaab060678a5 */ /* 0x000fe4000f8e023f */
[----:B------:R-:W-:Y:S01]  /*1b30*/  UIMAD.WIDE UR8, UR8, 0x2aaaaaab, URZ ;  /* 0x2aaaaaab080878a5 */ /* 0x000fe2000f8e023f */
[----:B------:R-:W-:Y:S01]  /*1b40*/  @UP0 ULDC UR10, c[0x0][0x44c] ;  /* 0x00011300000a0ab9 */ /* 0x000fe20000000800 */
[----:B------:R-:W-:Y:S01]  /*1b50*/  USHF.R.U32.HI UR4, URZ, 0x1f, UR7 ;  /* 0x0000001f3f047899 */ /* 0x000fe20008011607 */
[----:B------:R-:W-:Y:S01]  /*1b60*/  PLOP3.LUT P0, PT, PT, PT, UP1, 0x40, 0x0 ;  /* 0x000000000000781c */ /* 0x000fe20003f0e818 */
[----:B------:R-:W-:-:S02]  /*1b70*/  UIMAD.WIDE.U32 UR10, UR61, UR10, URZ ;  /* 0x0000000a3d0a72a5 */ /* 0x000fc4000f8e003f */
[----:B------:R-:W-:Y:S01]  /*1b80*/  USHF.R.U32.HI UR6, URZ, 0x1f, UR9 ;  /* 0x0000001f3f067899 */ /* 0x000fe20008011609 */
[----:B------:R-:W-:Y:S01]  /*1b90*/  @UP0 ULDC UR14, c[0x0][0x450] ;  /* 0x00011400000e0ab9 */ /* 0x000fe20000000800 */
[----:B------:R-:W-:Y:S01]  /*1ba0*/  UMOV UR12, UR61 ;  /* 0x0000003d000c7c82 */ /* 0x000fe20008000000 */
[----:B------:R-:W-:Y:S02]  /*1bb0*/  UIADD3 UR44, UR43, -UR44, URZ ;  /* 0x8000002c2b2c7290 */ /* 0x000fe4000fffe03f */
[----:B------:R-:W-:Y:S02]  /*1bc0*/  @UP0 USHF.R.U32.HI UR12, URZ, UR14, UR11 ;  /* 0x0000000e3f0c0299 */ /* 0x000fe4000801160b */
[----:B------:R-:W-:Y:S02]  /*1bd0*/  ULEA.HI.SX32 UR4, UR7, UR4, 0x1c ;  /* 0x0000000407047291 */ /* 0x000fe4000f8fe23f */
[----:B------:R-:W-:Y:S02]  /*1be0*/  ULEA.HI.SX32 UR6, UR9, UR6, 0x1c ;  /* 0x0000000609067291 */ /* 0x000fe4000f8fe23f */
[----:B------:R-:W-:-:S02]  /*1bf0*/  UIADD3 UR7, UR44, UR12, URZ ;  /* 0x0000000c2c077290 */ /* 0x000fc4000fffe03f */
[----:B------:R-:W-:Y:S01]  /*1c00*/  UISETP.LT.AND UP0, UPT, UR4, UR6, UPT ;  /* 0x000000060400728c */ /* 0x000fe2000bf01270 */
[----:B------:R-:W-:Y:S02]  /*1c10*/  ULDC UR13, c[0x0][0xad4] ;  /* 0x0002b500000d7ab9 */ /* 0x000fe40000000800 */
[----:B------:R-:W-:Y:S02]  /*1c20*/  UIADD3 UR8, UR7, -UR13, URZ ;  /* 0x8000000d07087290 */ /* 0x000fe4000fffe03f */
[----:B------:R-:W-:Y:S01]  /*1c30*/  USEL UR45, UR4, UR6, UP0 ;  /* 0x00000006042d7287 */ /* 0x000fe20008000000 */
        /* <DEDUP_REMOVED lines=12> */
.L_x_2154:
[----:B------:R-:W-:-:S11]  /*1d00*/  UISETP.NE.AND UP0, UPT, UR5, 0x1, UPT ;  /* 0x000000010500788c */ /* 0x000fd6000bf05270 */
[----:B------:R-:W-:Y:S02]  /*1d10*/  @UP0 ULDC.64 UR10, c[0x0][0xae0] ;  /* 0x0002b800000a0ab9 */ /* 0x000fe40000000a00 */
[----:B------:R-:W-:-:S04]  /*1d20*/  UIMAD.WIDE.U32 UR6, UR4, UR10, URZ ;  /* 0x0000000a040672a5 */ /* 0x000fc8000f8e003f */
[----:B------:R-:W-:-:S12]  /*1d30*/  @UP0 USHF.R.U32.HI UR4, URZ, UR11, UR7 ;  /* 0x0000000b3f040299 */ /* 0x000fd80008011607 */
.L_x_2155:
[----:B------:R-:W-:-:S04]  /*1d40*/  UIMAD UR4, UR4, UR5, URZ ;  /* 0x00000005040472a4 */ /* 0x000fc8000f8e023f */
[----:B------:R-:W-:-:S04]  /*1d50*/  UISETP.LT.AND UP0, UPT, UR8, UR4, UPT ;  /* 0x000000040800728c */ /* 0x000fc8000bf01270 */
[----:B------:R-:W-:-:S12]  /*1d60*/  USEL UR8, UR8, UR4, !UP0 ;  /* 0x0000000408087287 */ /* 0x000fd8000c000000 */
.L_x_2153:
[----:B------:R-:W-:Y:S01]  /*1d70*/  UIMAD.WIDE UR4, UR8, 0x2aaaaaab, URZ ;  /* 0x2aaaaaab080478a5 */ /* 0x000fe2000f8e023f */
[----:B------:R-:W-:-:S03]  /*1d80*/  PLOP3.LUT P0, PT, PT, PT, PT, 0x80, 0x0 ;  /* 0x000000000000781c */ /* 0x000fc60003f0f070 */
[----:B------:R-:W-:-:S04]  /*1d90*/  USHF.R.U32.HI UR4, URZ, 0x1f, UR5 ;  /* 0x0000001f3f047899 */ /* 0x000fc80008011605 */
[----:B------:R-:W-:-:S04]  /*1da0*/  ULEA.HI.SX32 UR4, UR5, UR4, 0x1c ;  /* 0x0000000405047291 */ /* 0x000fc8000f8fe23f */
[----:B------:R-:W-:-:S04]  /*1db0*/  UISETP.LT.AND UP0, UPT, URZ, UR4, UPT ;  /* 0x000000043f00728c */ /* 0x000fc8000bf01270 */
[----:B------:R-:W-:-:S04]  /*1dc0*/  USEL UR40, URZ, UR4, !UP0 ;  /* 0x000000043f287287 */ /* 0x000fc8000c000000 */
[----:B------:R-:W-:-:S06]  /*1dd0*/  UISETP.GT.AND UP0, UPT, UR45, UR40, UPT ;  /* 0x000000282d00728c */ /* 0x000fcc000bf04270 */
[----:B------:R-:W-:-:S13]  /*1de0*/  PLOP3.LUT P1, PT, PT, PT, UP0, 0x80, 0x0 ;  /* 0x000000000000781c */ /* 0x000fda0003f2f008 */
[----:B------:R-:W-:Y:S05]  /*1df0*/  @!P1 BRA `(.L_x_2156) ;  /* 0x000001e000789947 */ /* 0x000fea0003800000 */
[----:B------:R-:W0:Y:S01]  /*1e00*/  SHFL.IDX PT, R0, R219, RZ, 0x1f ;  /* 0x00001fffdb007589 */ /* 0x000e2200000e0000 */
[----:B------:R-:W-:Y:S01]  /*1e10*/  UIADD3 UR6, UR42, 0x18400, URZ ;  /* 0x000184002a067890 */ /* 0x000fe2000fffe03f */
[----:B------:R-:W-:Y:S01]  /*1e20*/  IMAD.MOV.U32 R12, RZ, RZ, 0x1 ;  /* 0x00000001ff0c7424 */ /* 0x000fe200078e00ff */
[----:B------:R-:W-:Y:S01]  /*1e30*/  UIADD3 UR5, UR42, 0x400, URZ ;  /* 0x000004002a057890 */ /* 0x000fe2000fffe03f */
[----:B------:R-:W-:Y:S01]  /*1e40*/  IMAD.MOV.U32 R4, RZ, RZ, 0x1 ;  /* 0x00000001ff047424 */ /* 0x000fe200078e00ff */
[----:B------:R-:W-:Y:S01]  /*1e50*/  UIADD3 UR4, UR42, 0x1c400, URZ ;  /* 0x0001c4002a047890 */ /* 0x000fe2000fffe03f */
[----:B------:R-:W-:Y:S01]  /*1e60*/  IMAD.MOV.U32 R5, RZ, RZ, RZ ;  /* 0x000000ffff057224 */ /* 0x000fe200078e00ff */
[----:B------:R-:W-:Y:S01]  /*1e70*/  USHF.R.U32.HI UR5, URZ, 0x4, UR5 ;  /* 0x000000043f057899 */ /* 0x000fe20008011605 */
[----:B------:R-:W-:Y:S01]  /*1e80*/  IMAD.MOV.U32 R6, RZ, RZ, 0x1 ;  /* 0x00000001ff067424 */ /* 0x000fe200078e00ff */
[----:B------:R-:W-:Y:S01]  /*1e90*/  USHF.R.U32.HI UR4, URZ, 0x4, UR4 ;  /* 0x000000043f047899 */ /* 0x000fe20008011604 */
[----:B------:R-:W-:Y:S01]  /*1ea0*/  IMAD.MOV.U32 R7, RZ, RZ, RZ ;  /* 0x000000ffff077224 */ /* 0x000fe200078e00ff */
[----:B------:R-:W-:Y:S01]  /*1eb0*/  ULOP3.LUT UR5, UR5, 0x3fff, URZ, 0xc0, !UPT ;  /* 0x00003fff05057892 */ /* 0x000fe2000f8ec03f */
[----:B------:R-:W-:Y:S01]  /*1ec0*/  IMAD.MOV.U32 R13, RZ, RZ, RZ ;  /* 0x000000ffff0d7224 */ /* 0x000fe200078e00ff */
[----:B------:R-:W-:Y:S01]  /*1ed0*/  ULOP3.LUT UR4, UR4, 0x3fff, URZ, 0xc0, !UPT ;  /* 0x00003fff04047892 */ /* 0x000fe2000f8ec03f */
[----:B------:R-:W-:Y:S01]  /*1ee0*/  IMAD.MOV.U32 R9, RZ, RZ, 0x40000040 ;  /* 0x40000040ff097424 */ /* 0x000fe200078e00ff */
[----:B------:R-:W-:Y:S01]  /*1ef0*/  ULOP3.LUT UR7, UR5, 0x3000000, URZ, 0xfc, !UPT ;  /* 0x0300000005077892 */ /* 0x000fe2000f8efc3f */
[----:B------:R1:W-:Y:S01]  /*1f00*/  STL.128 [R1+0x60], R4 ;  /* 0x0000600401007387 */ /* 0x0003e20000100c00 */
[----:B------:R-:W-:Y:S01]  /*1f10*/  ULOP3.LUT UR4, UR4, 0x10000, URZ, 0xfc, !UPT ;  /* 0x0001000004047892 */ /* 0x000fe2000f8efc3f */
[----:B------:R-:W-:Y:S01]  /*1f20*/  IMAD.MOV.U32 R11, RZ, RZ, 0x40000040 ;  /* 0x40000040ff0b7424 */ /* 0x000fe200078e00ff */
[----:B------:R-:W-:Y:S01]  /*1f30*/  ULOP3.LUT UR5, UR5, 0x10000, URZ, 0xfc, !UPT ;  /* 0x0001000005057892 */ /* 0x000fe2000f8efc3f */
[----:B------:R2:W-:Y:S01]  /*1f40*/  STL.64 [R1+0x70], R12 ;  /* 0x0000700c01007387 */ /* 0x0005e20000100a00 */
[----:B------:R-:W-:Y:S01]  /*1f50*/  IMAD.U32 R10, RZ, RZ, UR7 ;  /* 0x00000007ff0a7e24 */ /* 0x000fe2000f8e00ff */
[----:B------:R-:W-:Y:S01]  /*1f60*/  IADD3 R27, P1, R16, 0x78, RZ ;  /* 0x00000078101b7810 */ /* 0x000fe20007f3e0ff */
[----:B------:R-:W-:Y:S01]  /*1f70*/  IMAD.U32 R8, RZ, RZ, UR4 ;  /* 0x00000004ff087e24 */ /* 0x000fe2000f8e00ff */
[----:B0-----:R-:W-:Y:S01]  /*1f80*/  LEA.HI R2, R0, R0, RZ, 0x1 ;  /* 0x0000000000027211 */ /* 0x001fe200078f08ff */
[----:B------:R-:W-:Y:S01]  /*1f90*/  IMAD.U32 R14, RZ, RZ, UR5 ;  /* 0x00000005ff0e7e24 */ /* 0x000fe2000f8e00ff */
[----:B------:R-:W-:Y:S01]  /*1fa0*/  ULOP3.LUT UP0, URZ, UR6, 0x1bf, URZ, 0xc0, !UPT ;  /* 0x000001bf063f7892 */ /* 0x000fe2000f80c03f */
[----:B------:R-:W-:Y:S01]  /*1fb0*/  IMAD.MOV.U32 R15, RZ, RZ, 0x40000040 ;  /* 0x40000040ff0f7424 */ /* 0x000fe200078e00ff */
[----:B------:R-:W-:Y:S01]  /*1fc0*/  LOP3.LUT R3, R2, 0x7fffe, RZ, 0xc0, !PT ;  /* 0x0007fffe02037812 */ /* 0x000fe200078ec0ff */
[----:B------:R0:W-:Y:S01]  /*1fd0*/  STL.128 [R1+0x80], R8 ;  /* 0x0000800801007387 */ /* 0x0001e20000100c00 */
[----:B------:R-:W-:Y:S01]  /*1fe0*/  IMAD.X R40, RZ, RZ, R17, P1 ;  /* 0x000000ffff287224 */ /* 0x000fe200008e0611 */
[----:B------:R-:W-:Y:S01]  /*1ff0*/  IADD3 R30, P5, R16, 0xf8, RZ ;  /* 0x000000f8101e7810 */ /* 0x000fe20007fbe0ff */
[----:B-1----:R-:W-:Y:S01]  /*2000*/  IMAD.MOV.U32 R5, RZ, RZ, 0x40000040 ;  /* 0x40000040ff057424 */ /* 0x002fe200078e00ff */
[----:B------:R0:W-:Y:S01]  /*2010*/  STL.64 [R1+0x58], RZ ;  /* 0x000058ff01007387 */ /* 0x0001e20000100a00 */
[----:B------:R-:W-:Y:S01]  /*2020*/  IMAD.IADD R3, R0, 0x1, -R3 ;  /* 0x0000000100037824 */ /* 0x000fe200078e0a03 */
[----:B------:R-:W-:Y:S01]  /*2030*/  PLOP3.LUT P1, PT, PT, PT, UP0, 0x80, 0x0 ;  /* 0x000000000000781c */ /* 0x000fe20003f2f008 */
[----:B--2---:R-:W-:Y:S01]  /*2040*/  IMAD.MOV.U32 R13, RZ, RZ, 0x40000040 ;  /* 0x40000040ff0d7424 */ /* 0x004fe200078e00ff */
[----:B------:R0:W-:Y:S01]  /*2050*/  STL.128 [R1+0x90], RZ ;  /* 0x000090ff01007387 */ /* 0x0001e20000100c00 */
[C---:B------:R-:W-:Y:S01]  /*2060*/  IADD3 R29, P6, R16.reuse, 0xf0, RZ ;  /* 0x000000f0101d7810 */ /* 0x040fe20007fde0ff */
[--C-:B------:R-:W-:Y:S01]  /*2070*/  IMAD.X R31, RZ, RZ, R17.reuse, P5 ;  /* 0x000000ffff1f7224 */ /* 0x100fe200028e0611 */
[----:B------:R-:W-:Y:S01]  /*2080*/  LEA R3, R3, UR6, 0xd ;  /* 0x0000000603037c11 */ /* 0x000fe2000f8e68ff */
[----:B------:R0:W-:Y:S01]  /*2090*/  STL.128 [R1+0xa0], RZ ;  /* 0x0000a0ff01007387 */ /* 0x0001e20000100c00 */
[----:B------:R-:W-:Y:S01]  /*20a0*/  IADD3 R28, P0, R16, 0x80, RZ ;  /* 0x00000080101c7810 */ /* 0x000fe20007f1e0ff */
[----:B------:R-:W-:Y:S01]  /*20b0*/  IMAD.X R42, RZ, RZ, R17, P6 ;  /* 0x000000ffff2a7224 */ /* 0x000fe200030e0611 */
[----:B------:R-:W-:Y:S01]  /*20c0*/  SHF.R.U32.HI R0, RZ, 0x4, R3 ;  /* 0x00000004ff007819 */ /* 0x000fe20000011603 */
[----:B------:R-:W-:Y:S01]  /*20d0*/  VIADD R2, R3, 0xa000 ;  /* 0x0000a00003027836 */ /* 0x000fe20000000000 */
[----:B------:R0:W-:Y:S01]  /*20e0*/  STL.128 [R1+0xb0], RZ ;  /* 0x0000b0ff01007387 */ /* 0x0001e20000100c00 */
[----:B------:R-:W-:Y:S01]  /*20f0*/  IMAD.X R43, RZ, RZ, R17, P0 ;  /* 0x000000ffff2b7224 */ /* 0x000fe200000e0611 */
[----:B------:R-:W-:-:S02]  /*2100*/  LOP3.LUT R0, R0, 0x3fff, RZ, 0xc0, !PT ;  /* 0x00003fff00007812 */ /* 0x000fc400078ec0ff */
[----:B------:R-:W-:Y:S01]  /*2110*/  SHF.R.U32.HI R2, RZ, 0x4, R2 ;  /* 0x00000004ff027819 */ /* 0x000fe20000011602 */
[----:B------:R0:W-:Y:S01]  /*2120*/  STL.128 [R1+0xc0], RZ ;  /* 0x0000c0ff01007387 */ /* 0x0001e20000100c00 */
[----:B------:R-:W-:Y:S02]  /*2130*/  LOP3.LUT R4, R0, 0x10000, RZ, 0xfc, !PT ;  /* 0x0001000000047812 */ /* 0x000fe400078efcff */
[----:B------:R-:W-:Y:S01]  /*2140*/  LOP3.LUT R2, R2, 0x3fff, RZ, 0xc0, !PT ;  /* 0x00003fff02027812 */ /* 0x000fe200078ec0ff */
[----:B------:R0:W-:Y:S01]  /*2150*/  STL.128 [R1+0xd0], RZ ;  /* 0x0000d0ff01007387 */ /* 0x0001e20000100c00 */
[----:B------:R-:W-:Y:S02]  /*2160*/  IADD3 R19, P2, R16, 0x70, RZ ;  /* 0x0000007010137810 */ /* 0x000fe40007f5e0ff */
[----:B------:R-:W-:Y:S01]  /*2170*/  LOP3.LUT R2, R2, 0x10000, RZ, 0xfc, !PT ;  /* 0x0001000002027812 */ /* 0x000fe200078efcff */
[----:B------:R0:W-:Y:S01]  /*2180*/  STL.64 [R1+0x78], R4 ;  /* 0x0000780401007387 */ /* 0x0001e20000100a00 */
[C---:B------:R-:W-:Y:S01]  /*2190*/  IADD3 R26, P3, R16.reuse, 0x68, RZ ;  /* 0x00000068101a7810 */ /* 0x040fe20007f7e0ff */
[--C-:B------:R-:W-:Y:S01]  /*21a0*/  IMAD.X R38, RZ, RZ, R17.reuse, P2 ;  /* 0x000000ffff267224 */ /* 0x100fe200010e0611 */
[C---:B------:R-:W-:Y:S01]  /*21b0*/  IADD3 R18, P4, R16.reuse, 0x60, RZ ;  /* 0x0000006010127810 */ /* 0x040fe20007f9e0ff */
[----:B------:R-:W-:Y:S01]  /*21c0*/  IMAD.MOV.U32 R12, RZ, RZ, R2 ;  /* 0x000000ffff0c7224 */ /* 0x000fe200078e0002 */
[----:B------:R0:W-:Y:S01]  /*21d0*/  STL.128 [R1+0xe0], RZ ;  /* 0x0000e0ff01007387 */ /* 0x0001e20000100c00 */
[C---:B------:R-:W-:Y:S01]  /*21e0*/  IADD3 R34, P5, R16.reuse, 0x58, RZ ;  /* 0x0000005810227810 */ /* 0x040fe20007fbe0ff */
[--C-:B------:R-:W-:Y:S01]  /*21f0*/  IMAD.X R41, RZ, RZ, R17.reuse, P3 ;  /* 0x000000ffff297224 */ /* 0x100fe200018e0611 */
[C---:B------:R-:W-:Y:S01]  /*2200*/  IADD3 R24, P6, R16.reuse, 0x88, RZ ;  /* 0x0000008810187810 */ /* 0x040fe20007fde0ff */
[----:B------:R0:W-:Y:S01]  /*2210*/  STL.128 [R1+0xf0], R12 ;  /* 0x0000f00c01007387 */ /* 0x0001e20000100c00 */
[----:B------:R-:W-:Y:S01]  /*2220*/  IADD3 R36, P0, R16, 0x90, RZ ;  /* 0x0000009010247810 */ /* 0x000fe20007f1e0ff */
[----:B------:R-:W-:-:S02]  /*2230*/  IMAD.X R39, RZ, RZ, R17, P4 ;  /* 0x000000ffff277224 */ /* 0x000fc400020e0611 */
[--C-:B------:R-:W-:Y:S02]  /*2240*/  IMAD.X R35, RZ, RZ, R17.reuse, P5 ;  /* 0x000000ffff237224 */ /* 0x100fe400028e0611 */
[--C-:B------:R-:W-:Y:S02]  /*2250*/  IMAD.X R25, RZ, RZ, R17.reuse, P6 ;  /* 0x000000ffff197224 */ /* 0x100fe400030e0611 */
[----:B------:R-:W-:Y:S01]  /*2260*/  IMAD.X R37, RZ, RZ, R17, P0 ;  /* 0x000000ffff257224 */ /* 0x000fe200000e0611 */
[----:B------:R-:W-:Y:S06]  /*2270*/  @!P1 BRA `(.L_x_2157) ;  /* 0x0000000000409947 */ /* 0x000fec0003800000 */
[----:B------:R-:W-:Y:S01]  /*2280*/  MOV R0, 0x0 ;  /* 0x0000000000007802 */ /* 0x000fe20000000f00 */
[----:B------:R-:W-:Y:S01]  /*2290*/  ULDC.64 UR4, c[0x4][0x98] ;  /* 0x0100260000047ab9 */ /* 0x000fe20000000a00 */
[----:B------:R-:W-:Y:S01]  /*22a0*/  ULDC.64 UR6, c[0x4][0x38] ;  /* 0x01000e0000067ab9 */ /* 0x000fe20000000a00 */
[----:B0-----:R-:W-:Y:S01]  /*22b0*/  IMAD.U32 R4, RZ, RZ, UR4 ;  /* 0x00000004ff047e24 */ /* 0x001fe2000f8e00ff */
        /* <DEDUP_REMOVED lines=12> */
.L_x_2157:
[----:B------:R-:W1:Y:S01]  /*2380*/  S2R R20, SR_TID.X ;  /* 0x0000000000147919 */ /* 0x000e620000002100 */
[----:B0-----:R-:W0:Y:S01]  /*2390*/  LDC R15, c[0x0][0x288] ;  /* 0x0000a200ff0f7b82 */ /* 0x001e220000000800 */
[----:B------:R-:W-:Y:S01]  /*23a0*/  IADD3 R8, P0, R16, 0x100, RZ ;  /* 0x0000010010087810 */ /* 0x000fe20007f1e0ff */
[----:B------:R-:W-:Y:S01]  /*23b0*/  ULDC UR4, c[0x0][0x20] ;  /* 0x0000080000047ab9 */ /* 0x000fe20000000800 */
[----:B------:R-:W-:Y:S01]  /*23c0*/  IMAD.U32 R13, RZ, RZ, UR43 ;  /* 0x0000002bff0d7e24 */ /* 0x000fe2000f8e00ff */
[----:B------:R-:W-:Y:S01]  /*23d0*/  STL.64 [R1+0x110], R34 ;  /* 0x0001102201007387 */ /* 0x000fe20000100a00 */
[----:B------:R-:W-:Y:S02]  /*23e0*/  VIADD R194, R22, -UR4 ;  /* 0x8000000416c27c36 */ /* 0x000fe40008000000 */
[----:B------:R-:W-:Y:S01]  /*23f0*/  IMAD.X R9, RZ, RZ, R17, P0 ;  /* 0x000000ffff097224 */ /* 0x000fe200000e0611 */
[----:B------:R-:W2:Y:S01]  /*2400*/  LDC.64 R10, c[0x0][0xad0] ;  /* 0x0002b400ff0a7b82 */ /* 0x000ea20000000a00 */
[----:B------:R-:W-:Y:S04]  /*2410*/  STL.64 [R1+0x100], R202 ;  /* 0x000100ca01007387 */ /* 0x000fe80000100a00 */
[----:B------:R-:W-:Y:S03]  /*2420*/  STL.64 [R1+0x108], R8 ;  /* 0x0001080801007387 */ /* 0x000fe60000100a00 */
[----:B------:R-:W3:Y:S01]  /*2430*/  LDC.64 R6, c[0x0][0x448] ;  /* 0x00011200ff067b82 */ /* 0x000ee20000000a00 */
[----:B------:R-:W-:Y:S04]  /*2440*/  STL.U8 [R1+0x118], RZ ;  /* 0x000118ff01007387 */ /* 0x000fe80000100000 */
[----:B------:R4:W-:Y:S03]  /*2450*/  STL [R194+0x8], R13 ;  /* 0x0000080dc2007387 */ /* 0x0009e60000100800 */
[----:B------:R-:W5:Y:S01]  /*2460*/  LDC.64 R4, c[0x0][0xad8] ;  /* 0x0002b600ff047b82 */ /* 0x000f620000000a00 */
[----:B0-----:R0:W-:Y:S04]  /*2470*/  STL [R194+0x4], R15 ;  /* 0x0000040fc2007387 */ /* 0x0011e80000100800 */
[----:B------:R0:W-:Y:S01]  /*2480*/  STL [R194+0x14], RZ ;  /* 0x000014ffc2007387 */ /* 0x0001e20000100800 */
[----:B-1----:R-:W-:-:S02]  /*2490*/  VIADD R204, R20, 0xffffff80 ;  /* 0xffffff8014cc7836 */ /* 0x002fc40000000000 */
[----:B------:R-:W1:Y:S01]  /*24a0*/  LDC.64 R2, c[0x0][0xae0] ;  /* 0x0002b800ff027b82 */ /* 0x000e620000000a00 */
[----:B--2---:R0:W-:Y:S04]  /*24b0*/  STL [R194+0xc], R11 ;  /* 0x00000c0bc2007387 */ /* 0x0041e80000100800 */
[----:B------:R0:W-:Y:S03]  /*24c0*/  STL [R194], R204 ;  /* 0x000000ccc2007387 */ /* 0x0001e60000100800 */
[----:B------:R-:W2:Y:S01]  /*24d0*/  LDC R229, c[0x0][0x450] ;  /* 0x00011400ffe57b82 */ /* 0x000ea20000000800 */
[----:B---3--:R0:W-:Y:S04]  /*24e0*/  STL [R194+0x24], R6 ;  /* 0x00002406c2007387 */ /* 0x0081e80000100800 */
[----:B------:R0:W-:Y:S04]  /*24f0*/  STL [R194+0x28], R7 ;  /* 0x00002807c2007387 */ /* 0x0001e80000100800 */
[----:B-----5:R0:W-:Y:S04]  /*2500*/  STL [R194+0x10], R4 ;  /* 0x00001004c2007387 */ /* 0x0201e80000100800 */
[----:B------:R0:W-:Y:S04]  /*2510*/  STL [R194+0x18], R5 ;  /* 0x00001805c2007387 */ /* 0x0001e80000100800 */
[----:B-1----:R0:W-:Y:S04]  /*2520*/  STL [R194+0x1c], R2 ;  /* 0x00001c02c2007387 */ /* 0x0021e80000100800 */
[----:B------:R0:W-:Y:S04]  /*2530*/  STL [R194+0x20], R3 ;  /* 0x00002003c2007387 */ /* 0x0001e80000100800 */
[----:B--2---:R0:W-:Y:S04]  /*2540*/  STL [R194+0x2c], R229 ;  /* 0x00002ce5c2007387 */ /* 0x0041e80000100800 */
[----:B----4-:R-:W2:Y:S01]  /*2550*/  LDL R13, [R1+0x204] ;  /* 0x00020400010d7983 */ /* 0x010ea20000100800 */
[----:B------:R-:W-:Y:S01]  /*2560*/  IADD3 R8, P0, R16, 0x14c, RZ ;  /* 0x0000014c10087810 */ /* 0x000fe20007f1e0ff */
[----:B------:R-:W-:Y:S02]  /*2570*/  BSSY B0, `(.L_x_2158) ;  /* 0x000000a000007945 */ /* 0x000fe40003800000 */
[----:B------:R0:W-:Y:S02]  /*2580*/  STL [R1+0x14c], R10 ;  /* 0x00014c0a01007387 */ /* 0x0001e40000100800 */
[----:B------:R-:W-:-:S05]  /*2590*/  IMAD.X R9, RZ, RZ, R17, P0 ;  /* 0x000000ffff097224 */ /* 0x000fca00000e0611 */
[----:B------:R0:W-:Y:S01]  /*25a0*/  STL.64 [R1+0x150], R8 ;  /* 0x0001500801007387 */ /* 0x0001e20000100a00 */
[----:B--2---:R-:W-:-:S04]  /*25b0*/  LEA.HI R0, R13, R13, RZ, 0x1 ;  /* 0x0000000d0d007211 */ /* 0x004fc800078f08ff */
[----:B------:R-:W-:-:S05]  /*25c0*/  LOP3.LUT R0, R0, 0xfffffffe, RZ, 0xc0, !PT ;  /* 0xfffffffe00007812 */ /* 0x000fca00078ec0ff */
[----:B------:R-:W-:-:S05]  /*25d0*/  IMAD.IADD R0, R13, 0x1, -R0 ;  /* 0x000000010d007824 */ /* 0x000fca00078e0a00 */
[----:B------:R-:W-:-:S04]  /*25e0*/  SHF.L.U32 R0, R0, 0x1f, RZ ;  /* 0x0000001f00007819 */ /* 0x000fc800000006ff */
[----:B------:R-:W1:Y:S02]  /*25f0*/  SYNCS.PHASECHK.TRANS64.TRYWAIT P0, [UR42+0x32400], R0 ;  /* 0x03240000ff0075a7 */ /* 0x000e64000800016a */
[----:B01----:R-:W-:Y:S05]  /*2600*/  @!P0 BRA `(.L_x_2159) ;  /* 0x0000025000f88947 */ /* 0x003fea0003800000 */
.L_x_2351:
[----:B------:R-:W-:Y:S05]  /*2610*/  BSYNC B0 ;  /* 0x0000000000007941 */ /* 0x000fea0003800000 */
.L_x_2158:
[----:B------:R-:W2:Y:S04]  /*2620*/  LDL R33, [R1] ;  /* 0x0000000001217983 */ /* 0x000ea80000100800 */
[----:B------:R1:W5:Y:S01]  /*2630*/  LDL.64 R20, [R1+0x1f8] ;  /* 0x0001f80001147983 */ /* 0x0003620000100a00 */
[----:B------:R-:W-:Y:S01]  /*2640*/  IMAD.U32 R10, RZ, RZ, UR58 ;  /* 0x0000003aff0a7e24 */ /* 0x000fe2000f8e00ff */
[C---:B------:R-:W-:Y:S01]  /*2650*/  IADD3 R14, P0, R16.reuse, 0x118, RZ ;  /* 0x00000118100e7810 */ /* 0x040fe20007f1e0ff */
[----:B------:R-:W-:Y:S01]  /*2660*/  IMAD.U32 R11, RZ, RZ, UR59 ;  /* 0x0000003bff0b7e24 */ /* 0x000fe2000f8e00ff */
[C---:B0-----:R-:W-:Y:S01]  /*2670*/  IADD3 R0, P1, R16.reuse, 0x410, RZ ;  /* 0x0000041010007810 */ /* 0x041fe20007f3e0ff */
[----:B------:R-:W-:Y:S01]  /*2680*/  IMAD.MOV.U32 R8, RZ, RZ, R28 ;  /* 0x000000ffff087224 */ /* 0x000fe200078e001c */
[----:B------:R-:W-:Y:S01]  /*2690*/  STL.64 [R1+0x1f0], R24 ;  /* 0x0001f01801007387 */ /* 0x000fe20000100a00 */
[----:B------:R-:W-:Y:S01]  /*26a0*/  IMAD.MOV.U32 R9, RZ, RZ, R43 ;  /* 0x000000ffff097224 */ /* 0x000fe200078e002b */
[----:B------:R-:W-:Y:S05]  /*26b0*/  WARPSYNC.ALL ;  /* 0x0000000000007948 */ /* 0x000fea0003800000 */
[----:B------:R0:W-:Y:S01]  /*26c0*/  STL.128 [R1+0x180], R8 ;  /* 0x0001800801007387 */ /* 0x0001e20000100c00 */
[----:B------:R-:W-:Y:S01]  /*26d0*/  IMAD.X R15, RZ, RZ, R17, P0 ;  /* 0x000000ffff0f7224 */ /* 0x000fe200000e0611 */
[----:B------:R-:W-:Y:S01]  /*26e0*/  BSSY B0, `(.L_x_2160) ;  /* 0x000002f000007945 */ /* 0x000fe20003800000 */
[----:B------:R-:W-:Y:S01]  /*26f0*/  IMAD.MOV.U32 R12, RZ, RZ, R18 ;  /* 0x000000ffff0c7224 */ /* 0x000fe200078e0012 */
[----:B------:R1:W-:Y:S01]  /*2700*/  BAR.SYNC.DEFER_BLOCKING R206, 0x100 ;  /* 0x000400ce0000751d */ /* 0x0003e20000010000 */
[----:B------:R-:W-:Y:S01]  /*2710*/  IMAD.MOV.U32 R13, RZ, RZ, R39 ;  /* 0x000000ffff0d7224 */ /* 0x000fe200078e0027 */
[----:B------:R-:W-:-:S04]  /*2720*/  IADD3 R18, P0, R16, 0x150, RZ ;  /* 0x0000015010127810 */ /* 0x000fc80007f1e0ff */
[----:B------:R3:W-:Y:S01]  /*2730*/  STL.128 [R1+0x160], R12 ;  /* 0x0001600c01007387 */ /* 0x0007e20000100c00 */
[----:B0-----:R-:W-:-:S03]  /*2740*/  IMAD.MOV.U32 R10, RZ, RZ, R44 ;  /* 0x000000ffff0a7224 */ /* 0x001fc600078e002c */
[----:B------:R-:W-:Y:S01]  /*2750*/  STL.64 [R1+0x158], R208 ;  /* 0x000158d001007387 */ /* 0x000fe20000100a00 */
[----:B------:R-:W-:Y:S02]  /*2760*/  IMAD.MOV.U32 R11, RZ, RZ, R45 ;  /* 0x000000ffff0b7224 */ /* 0x000fe400078e002d */
[----:B------:R-:W-:Y:S02]  /*2770*/  IMAD.MOV.U32 R8, RZ, RZ, R216 ;  /* 0x000000ffff087224 */ /* 0x000fe400078e00d8 */
[----:B------:R-:W-:-:S05]  /*2780*/  IMAD.MOV.U32 R9, RZ, RZ, R211 ;  /* 0x000000ffff097224 */ /* 0x000fca00078e00d3 */
[----:B------:R0:W-:Y:S01]  /*2790*/  STL.128 [R1+0x190], R8 ;  /* 0x0001900801007387 */ /* 0x0001e20000100c00 */
[----:B---3--:R-:W-:Y:S02]  /*27a0*/  IMAD.X R15, RZ, RZ, R17, P0 ;  /* 0x000000ffff0f7224 */ /* 0x008fe400000e0611 */
[----:B------:R-:W-:Y:S02]  /*27b0*/  IMAD.MOV.U32 R14, RZ, RZ, R218 ;  /* 0x000000ffff0e7224 */ /* 0x000fe400078e00da */
[----:B0-----:R-:W-:Y:S02]  /*27c0*/  IMAD.MOV.U32 R8, RZ, RZ, R19 ;  /* 0x000000ffff087224 */ /* 0x001fe400078e0013 */
[----:B------:R-:W-:Y:S02]  /*27d0*/  IMAD.MOV.U32 R9, RZ, RZ, R38 ;  /* 0x000000ffff097224 */ /* 0x000fe400078e0026 */
[----:B------:R-:W-:Y:S02]  /*27e0*/  IMAD.MOV.U32 R10, RZ, RZ, R29 ;  /* 0x000000ffff0a7224 */ /* 0x000fe400078e001d */
[----:B------:R-:W-:-:S02]  /*27f0*/  IMAD.MOV.U32 R11, RZ, RZ, R42 ;  /* 0x000000ffff0b7224 */ /* 0x000fc400078e002a */
[--C-:B------:R-:W-:Y:S01]  /*2800*/  IMAD.X R19, RZ, RZ, R17.reuse, P1 ;  /* 0x000000ffff137224 */ /* 0x100fe200008e0611 */
[----:B------:R-:W-:Y:S02]  /*2810*/  IADD3 R6, P1, R16, 0x108, RZ ;  /* 0x0000010810067810 */ /* 0x000fe40007f3e0ff */
[----:B------:R0:W-:Y:S03]  /*2820*/  STL.128 [R1+0x1a0], R8 ;  /* 0x0001a00801007387 */ /* 0x0001e60000100c00 */
[----:B------:R-:W-:Y:S02]  /*2830*/  IMAD.X R13, RZ, RZ, R17, P1 ;  /* 0x000000ffff0d7224 */ /* 0x000fe400008e0611 */
[----:B------:R-:W-:Y:S02]  /*2840*/  IMAD.MOV.U32 R12, RZ, RZ, R6 ;  /* 0x000000ffff0c7224 */ /* 0x000fe400078e0006 */
[----:B0-----:R-:W-:-:S02]  /*2850*/  IMAD.MOV.U32 R8, RZ, RZ, R30 ;  /* 0x000000ffff087224 */ /* 0x001fc400078e001e */
[----:B------:R-:W-:Y:S02]  /*2860*/  IMAD.MOV.U32 R9, RZ, RZ, R31 ;  /* 0x000000ffff097224 */ /* 0x000fe400078e001f */
[----:B------:R-:W-:Y:S02]  /*2870*/  IMAD.MOV.U32 R10, RZ, RZ, R0 ;  /* 0x000000ffff0a7224 */ /* 0x000fe400078e0000 */
[----:B------:R-:W-:Y:S02]  /*2880*/  IMAD.MOV.U32 R11, RZ, RZ, R19 ;  /* 0x000000ffff0b7224 */ /* 0x000fe400078e0013 */
[----:B------:R-:W-:-:S03]  /*2890*/  IMAD.MOV.U32 R19, RZ, RZ, R40 ;  /* 0x000000ffff137224 */ /* 0x000fc600078e0028 */
[----:B------:R0:W-:Y:S02]  /*28a0*/  STL.128 [R1+0x1b0], R8 ;  /* 0x0001b00801007387 */ /* 0x0001e40000100c00 */
[----:B0-----:R-:W-:Y:S02]  /*28b0*/  IMAD.MOV.U32 R10, RZ, RZ, R32 ;  /* 0x000000ffff0a7224 */ /* 0x001fe400078e0020 */
[----:B------:R-:W-:Y:S02]  /*28c0*/  IMAD.MOV.U32 R11, RZ, RZ, R47 ;  /* 0x000000ffff0b7224 */ /* 0x000fe400078e002f */
[----:B------:R-:W-:Y:S02]  /*28d0*/  IMAD.MOV.U32 R8, RZ, RZ, R18 ;  /* 0x000000ffff087224 */ /* 0x000fe400078e0012 */
[----:B------:R-:W-:Y:S02]  /*28e0*/  IMAD.MOV.U32 R9, RZ, RZ, R15 ;  /* 0x000000ffff097224 */ /* 0x000fe400078e000f */
[----:B------:R-:W-:-:S02]  /*28f0*/  IMAD.MOV.U32 R15, RZ, RZ, R217 ;  /* 0x000000ffff0f7224 */ /* 0x000fc400078e00d9 */
[----:B------:R-:W-:Y:S01]  /*2900*/  IMAD.MOV.U32 R18, RZ, RZ, R27 ;  /* 0x000000ffff127224 */ /* 0x000fe200078e001b */
[----:B------:R0:W-:Y:S04]  /*2910*/  STL.128 [R1+0x1c0], R8 ;  /* 0x0001c00801007387 */ /* 0x0001e80000100c00 */
[----:B------:R1:W-:Y:S04]  /*2920*/  STL.128 [R1+0x1d0], R12 ;  /* 0x0001d00c01007387 */ /* 0x0003e80000100c00 */
[----:B------:R1:W-:Y:S01]  /*2930*/  STL.128 [R1+0x170], R16 ;  /* 0x0001701001007387 */ /* 0x0003e20000100c00 */
[----:B0-----:R-:W-:-:S02]  /*2940*/  IMAD.MOV.U32 R8, RZ, RZ, R26 ;  /* 0x000000ffff087224 */ /* 0x001fc400078e001a */
[----:B------:R-:W-:Y:S02]  /*2950*/  IMAD.MOV.U32 R9, RZ, RZ, R41 ;  /* 0x000000ffff097224 */ /* 0x000fe400078e0029 */
[----:B------:R-:W-:Y:S02]  /*2960*/  IMAD.MOV.U32 R10, RZ, RZ, R36 ;  /* 0x000000ffff0a7224 */ /* 0x000fe400078e0024 */
[----:B------:R-:W-:-:S05]  /*2970*/  IMAD.MOV.U32 R11, RZ, RZ, R37 ;  /* 0x000000ffff0b7224 */ /* 0x000fca00078e0025 */
[----:B------:R1:W-:Y:S01]  /*2980*/  STL.128 [R1+0x1e0], R8 ;  /* 0x0001e00801007387 */ /* 0x0003e20000100c00 */
[----:B--2---:R-:W-:-:S04]  /*2990*/  LOP3.LUT R0, R33, 0x1, RZ, 0xfc, !PT ;  /* 0x0000000121007812 */ /* 0x004fc800078efcff */
[----:B------:R-:W-:-:S13]  /*29a0*/  ISETP.NE.AND P1, PT, R0, 0x3, PT ;  /* 0x000000030000780c */ /* 0x000fda0003f25270 */
[----:B-1----:R-:W-:Y:S05]  /*29b0*/  @!P1 BRA `(.L_x_2161) ;  /* 0x0000000000049947 */ /* 0x002fea0003800000 */
[----:B------:R-:W-:Y:S01]  /*29c0*/  BPT.TRAP 0x1 ;  /* 0x000000040000795c */ /* 0x000fe20000300000 */
.L_x_2161:
[----:B------:R-:W-:Y:S05]  /*29d0*/  BSYNC B0 ;  /* 0x0000000000007941 */ /* 0x000fea0003800000 */
.L_x_2160:
[----:B------:R-:W2:Y:S01]  /*29e0*/  LDL.64 R8, [R1+0x18] ;  /* 0x0000180001087983 */ /* 0x000ea20000100a00 */
[----:B-----5:R-:W-:Y:S01]  /*29f0*/  SHF.L.U32 R21, R21, 0x1f, RZ ;  /* 0x0000001f15157819 */ /* 0x020fe200000006ff */
[----:B------:R-:W-:Y:S01]  /*2a00*/  BSSY B0, `(.L_x_2162) ;  /* 0x0000006000007945 */ /* 0x000fe20003800000 */
[----:B--2---:R-:W-:-:S05]  /*2a10*/  MOV R9, R8 ;  /* 0x0000000800097202 */ /* 0x004fca0000000f00 */
[----:B------:R-:W-:-:S04]  /*2a20*/  IMAD R20, R20, 0x8, R9 ;  /* 0x0000000814147824 */ /* 0x000fc800078e0209 */
[----:B------:R0:W1:Y:S01]  /*2a30*/  SYNCS.PHASECHK.TRANS64.TRYWAIT P0, [R20+URZ], R21 ;  /* 0x00000015140075a7 */ /* 0x000062000800017f */
[----:B------:R-:W-:Y:S05]  /*2a40*/  @!P1 BRA `(.L_x_2163) ;  /* 0x0000000000049947 */ /* 0x000fea0003800000 */
[----:B------:R-:W-:Y:S01]  /*2a50*/  BPT.TRAP 0x1 ;  /* 0x000000040000795c */ /* 0x000fe20000300000 */
.L_x_2163:
[----:B------:R-:W-:Y:S05]  /*2a60*/  BSYNC B0 ;  /* 0x0000000000007941 */ /* 0x000fea0003800000 */
.L_x_2162:
[----:B------:R-:W-:Y:S04]  /*2a70*/  BSSY B0, `(.L_x_2164) ;  /* 0x0000004000007945 */ /* 0x000fe80003800000 */
[----:B-1----:R-:W-:Y:S05]  /*2a80*/  @P0 BRA `(.L_x_2165) ;  /* 0x0000000000080947 */ /* 0x002fea0003800000 */
[----:B------:R-:W1:Y:S02]  /*2a90*/  SYNCS.PHASECHK.TRANS64.TRYWAIT P0, [R20+URZ], R21 ;  /* 0x00000015140075a7 */ /* 0x000e64000800017f */
[----:B-1----:R-:W-:Y:S05]  /*2aa0*/  @!P0 BRA `(.L_x_2166) ;  /* 0x0000024c00e88947 */ /* 0x002fea0003800000 */
.L_x_2165:
[----:B------:R-:W-:Y:S05]  /*2ab0*/  BSYNC B0 ;  /* 0x0000000000007941 */ /* 0x000fea0003800000 */
.L_x_2164:
[----:B------:R-:W2:Y:S04]  /*2ac0*/  LDL R13, [R1+0x1f8] ;  /* 0x0001f800010d7983 */ /* 0x000ea80000100800 */
[----:B------:R-:W2:Y:S01]  /*2ad0*/  LDL.64 R8, [R1+0x80] ;  /* 0x0000800001087983 */ /* 0x000ea20000100a00 */
[----:B------:R-:W-:Y:S05]  /*2ae0*/  WARPSYNC.ALL ;  /* 0x0000000000007948 */ /* 0x000fea0003800000 */
[----:B01----:R-:W3:Y:S04]  /*2af0*/  LDL.64 R20, [R1+0x78] ;  /* 0x0000780001147983 */ /* 0x003ee80000100a00 */
[----:B------:R-:W4:Y:S04]  /*2b00*/  LDL.64 R10, [R1+0x78] ;  /* 0x00007800010a7983 */ /* 0x000f280000100a00 */
[----:B------:R-:W5:Y:S01]  /*2b10*/  LDL.64 R14, [R1+0x78] ;  /* 0x00007800010e7983 */ /* 0x000f620000100a00 */
[----:B--2---:R-:W-:-:S03]  /*2b20*/  IMAD R8, R13, 0x300, R8 ;  /* 0x000003000d087824 */ /* 0x004fc600078e0208 */
[----:B------:R-:W2:Y:S01]  /*2b30*/  LDL.64 R18, [R1+0x78] ;  /* 0x0000780001127983 */ /* 0x000ea20000100a00 */
[----:B------:R-:W-:Y:S02]  /*2b40*/  R2UR UR7, R9 ;  /* 0x00000000090772ca */ /* 0x000fe400000e0000 */
[C---:B------:R-:W-:Y:S01]  /*2b50*/  R2UR UR6, R8.reuse ;  /* 0x00000000080672ca */ /* 0x040fe200000e0000 */
[----:B------:R-:W-:Y:S01]  /*2b60*/  WARPGROUP.ARRIVE ;  /* 0x00000000000079c5 */ /* 0x000fe20000000000 */
[----:B------:R-:W2:Y:S01]  /*2b70*/  LDL R6, [R1+0x204] ;  /* 0x0002040001067983 */ /* 0x000ea20000100800 */
[----:B------:R-:W-:Y:S01]  /*2b80*/  VIADD R12, R8, 0x2 ;  /* 0x00000002080c7836 */ /* 0x000fe20000000000 */
[----:B------:R-:W-:Y:S01]  /*2b90*/  BSSY B0, `(.L_x_2167) ;  /* 0x000002d000007945 */ /* 0x000fe20003800000 */
[----:B------:R-:W-:Y:S01]  /*2ba0*/  IMAD.MOV.U32 R13, RZ, RZ, R9 ;  /* 0x000000ffff0d7224 */ /* 0x000fe200078e0009 */
[----:B------:R0:W-:Y:S01]  /*2bb0*/  STL [R1+0x60], RZ ;  /* 0x000060ff01007387 */ /* 0x0001e20000100800 */
[----:B---3--:R-:W-:-:S02]  /*2bc0*/  R2UR UR4, R20 ;  /* 0x00000000140472ca */ /* 0x008fc400000e0000 */
[----:B------:R-:W-:Y:S01]  /*2bd0*/  R2UR UR5, R21 ;  /* 0x00000000150572ca */ /* 0x000fe200000e0000 */
[----:B----4-:R-:W-:Y:S02]  /*2be0*/  VIADD R10, R10, 0x2 ;  /* 0x000000020a0a7836 */ /* 0x010fe40000000000 */
[----:B-----5:R-:W-:Y:S02]  /*2bf0*/  VIADD R14, R14, 0x4 ;  /* 0x000000040e0e7836 */ /* 0x020fe40000000000 */
[----:B--2---:R-:W-:-:S08]  /*2c00*/  VIADD R18, R18, 0x6 ;  /* 0x0000000612127836 */ /* 0x004fd00000000000 */
[----:B------:R-:W-:Y:S01]  /*2c10*/  HGMMA.64x96x16.F32.BF16 R24, gdesc[UR4], RZ, !UPT, gsb0 ;  /* 0x01600000041879f0 */ /* 0x000fe2000c0018ff */
[----:B------:R-:W-:Y:S02]  /*2c20*/  R2UR UR6, R12 ;  /* 0x000000000c0672ca */ /* 0x000fe400000e0000 */
[----:B------:R-:W-:Y:S02]  /*2c30*/  R2UR UR7, R13 ;  /* 0x000000000d0772ca */ /* 0x000fe400000e0000 */
[----:B------:R-:W-:Y:S01]  /*2c40*/  R2UR UR4, R10 ;  /* 0x000000000a0472ca */ /* 0x000fe200000e0000 */
[----:B------:R-:W-:Y:S01]  /*2c50*/  VIADD R10, R8, 0x4 ;  /* 0x00000004080a7836 */ /* 0x000fe20000000000 */
[----:B------:R-:W-:Y:S01]  /*2c60*/  R2UR UR5, R11 ;  /* 0x000000000b0572ca */ /* 0x000fe200000e0000 */
[----:B------:R-:W-:Y:S01]  /*2c70*/  IMAD.MOV.U32 R11, RZ, RZ, R9 ;  /* 0x000000ffff0b7224 */ /* 0x000fe200078e0009 */
[----:B------:R-:W-:Y:S01]  /*2c80*/  LEA.HI R0, R6, R6, RZ, 0x1 ;  /* 0x0000000606007211 */ /* 0x000fe200078f08ff */
[----:B------:R-:W-:Y:S01]  /*2c90*/  VIADD R8, R8, 0x6 ;  /* 0x0000000608087836 */ /* 0x000fe20000000000 */
[----:B------:R-:W-:-:S02]  /*2ca0*/  WARPGROUP.DEPBAR.LE gsb0, 0x0 ;  /* 0x00008000000079c5 */ /* 0x000fc40000010000 */
[----:B------:R-:W-:-:S07]  /*2cb0*/  WARPGROUP.ARRIVE ;  /* 0x00000000000079c5 */ /* 0x000fce0000000000 */
[----:B------:R-:W-:Y:S01]  /*2cc0*/  HGMMA.64x96x16.F32.BF16 R24, gdesc[UR4], R24, gsb0 ;  /* 0x01600000041879f0 */ /* 0x000fe20008001818 */
[----:B------:R-:W-:Y:S02]  /*2cd0*/  R2UR UR6, R10 ;  /* 0x000000000a0672ca */ /* 0x000fe400000e0000 */
[----:B------:R-:W-:Y:S02]  /*2ce0*/  R2UR UR7, R11 ;  /* 0x000000000b0772ca */ /* 0x000fe400000e0000 */
[----:B------:R-:W-:Y:S02]  /*2cf0*/  R2UR UR4, R14 ;  /* 0x000000000e0472ca */ /* 0x000fe400000e0000 */
[----:B------:R-:W-:Y:S01]  /*2d00*/  R2UR UR5, R15 ;  /* 0x000000000f0572ca */ /* 0x000fe200000e0000 */
[----:B------:R-:W-:Y:S02]  /*2d10*/  WARPGROUP.DEPBAR.LE gsb0, 0x0 ;  /* 0x00008000000079c5 */ /* 0x000fe40000010000 */
[----:B------:R-:W-:-:S10]  /*2d20*/  WARPGROUP.ARRIVE ;  /* 0x00000000000079c5 */ /* 0x000fd40000000000 */
[----:B------:R-:W-:Y:S01]  /*2d30*/  HGMMA.64x96x16.F32.BF16 R24, gdesc[UR4], R24, gsb0 ;  /* 0x01600000041879f0 */ /* 0x000fe20008001818 */
[----:B------:R-:W-:Y:S02]  /*2d40*/  R2UR UR6, R8 ;  /* 0x00000000080672ca */ /* 0x000fe400000e0000 */
[----:B------:R-:W-:Y:S02]  /*2d50*/  R2UR UR7, R9 ;  /* 0x00000000090772ca */ /* 0x000fe400000e0000 */
[----:B------:R-:W-:Y:S02]  /*2d60*/  R2UR UR4, R18 ;  /* 0x00000000120472ca */ /* 0x000fe400000e0000 */
[----:B------:R-:W-:Y:S02]  /*2d70*/  R2UR UR5, R19 ;  /* 0x00000000130572ca */ /* 0x000fe400000e0000 */
[----:B------:R-:W-:Y:S01]  /*2d80*/  LOP3.LUT R9, R0, 0xfffffffe, RZ, 0xc0, !PT ;  /* 0xfffffffe00097812 */ /* 0x000fe200078ec0ff */
[----:B------:R-:W-:-:S04]  /*2d90*/  IMAD.MOV.U32 R0, RZ, RZ, 0x1 ;  /* 0x00000001ff007424 */ /* 0x000fc800078e00ff */
[----:B------:R-:W-:Y:S01]  /*2da0*/  IMAD.IADD R6, R6, 0x1, -R9 ;  /* 0x0000000106067824 */ /* 0x000fe200078e0a09 */
[----:B------:R0:W-:Y:S04]  /*2db0*/  STL [R1+0x60], R0 ;  /* 0x0000600001007387 */ /* 0x0001e80000100800 */
[----:B------:R-:W-:Y:S01]  /*2dc0*/  SHF.L.U32 R6, R6, 0x1f, RZ ;  /* 0x0000001f06067819 */ /* 0x000fe200000006ff */
[----:B------:R0:W-:Y:S04]  /*2dd0*/  STL [R1+0x60], R0 ;  /* 0x0000600001007387 */ /* 0x0001e80000100800 */
[----:B------:R0:W-:Y:S04]  /*2de0*/  STL [R1+0x60], R0 ;  /* 0x0000600001007387 */ /* 0x0001e80000100800 */
[----:B------:R0:W-:Y:S01]  /*2df0*/  STL [R1+0x60], R0 ;  /* 0x0000600001007387 */ /* 0x0001e20000100800 */
[----:B------:R-:W-:-:S02]  /*2e00*/  WARPGROUP.DEPBAR.LE gsb0, 0x0 ;  /* 0x00008000000079c5 */ /* 0x000fc40000010000 */
[----:B------:R-:W-:-:S06]  /*2e10*/  WARPGROUP.ARRIVE ;  /* 0x00000000000079c5 */ /* 0x000fcc0000000000 */
[----:B------:R-:W-:Y:S03]  /*2e20*/  HGMMA.64x96x16.F32.BF16 R24, gdesc[UR4], R24, gsb0 ;  /* 0x01600000041879f0 */ /* 0x000fe60008001818 */
[----:B------:R-:W-:Y:S02]  /*2e30*/  WARPGROUP.DEPBAR.LE gsb0, 0x0 ;  /* 0x00008000000079c5 */ /* 0x000fe40000010000 */
[----:B------:R-:W1:Y:S02]  /*2e40*/  SYNCS.PHASECHK.TRANS64.TRYWAIT P0, [UR42+0x32410], R6 ;  /* 0x03241006ff0075a7 */ /* 0x000e64000800016a */
[----:B01----:R-:W-:Y:S05]  /*2e50*/  @!P0 BRA `(.L_x_2168) ;  /* 0x0000024c00108947 */ /* 0x003fea0003800000 */
.L_x_2352:
[----:B------:R-:W-:Y:S05]  /*2e60*/  BSYNC B0 ;  /* 0x0000000000007941 */ /* 0x000fea0003800000 */
.L_x_2167:
[----:B0-----:R-:W2:Y:S04]  /*2e70*/  LDL R6, [R1+0x28] ;  /* 0x0000280001067983 */ /* 0x001ea80000100800 */
[----:B------:R0:W5:Y:S01]  /*2e80*/  LDL.64 R8, [R1+0x1f8] ;  /* 0x0001f80001087983 */ /* 0x0001620000100a00 */
[----:B------:R-:W-:Y:S01]  /*2e90*/  BSSY B0, `(.L_x_2169) ;  /* 0x0000005000007945 */ /* 0x000fe20003800000 */
[----:B--2---:R-:W-:-:S04]  /*2ea0*/  LOP3.LUT R6, R6, 0x1, RZ, 0xfc, !PT ;  /* 0x0000000106067812 */ /* 0x004fc800078efcff */
[----:B------:R-:W-:-:S13]  /*2eb0*/  ISETP.NE.AND P1, PT, R6, 0x3, PT ;  /* 0x000000030600780c */ /* 0x000fda0003f25270 */
[----:B0-----:R-:W-:Y:S05]  /*2ec0*/  @!P1 BRA `(.L_x_2170) ;  /* 0x0000000000049947 */ /* 0x001fea0003800000 */
[----:B------:R-:W-:Y:S01]  /*2ed0*/  BPT.TRAP 0x1 ;  /* 0x000000040000795c */ /* 0x000fe20000300000 */
.L_x_2170:
[----:B------:R-:W-:Y:S05]  /*2ee0*/  BSYNC B0 ;  /* 0x0000000000007941 */ /* 0x000fea0003800000 */
.L_x_2169:
        /* <DEDUP_REMOVED lines=8> */
.L_x_2172:
[----:B------:R-:W-:Y:S05]  /*2f70*/  BSYNC B0 ;  /* 0x0000000000007941 */ /* 0x000fea0003800000 */
.L_x_2171:
[----:B------:R-:W-:Y:S04]  /*2f80*/  BSSY B0, `(.L_x_2173) ;  /* 0x0000004000007945 */ /* 0x000fe80003800000 */
[----:B-1----:R-:W-:Y:S05]  /*2f90*/  @P0 BRA `(.L_x_2174) ;  /* 0x0000000000080947 */ /* 0x002fea0003800000 */
[----:B------:R-:W1:Y:S02]  /*2fa0*/  SYNCS.PHASECHK.TRANS64.TRYWAIT P0, [R8+URZ], R9 ;  /* 0x00000009080075a7 */ /* 0x000e64000800017f */
[----:B-1----:R-:W-:Y:S05]  /*2fb0*/  @!P0 BRA `(.L_x_2175) ;  /* 0x0000024800d08947 */ /* 0x002fea0003800000 */
.L_x_2174:
[----:B------:R-:W-:Y:S05]  /*2fc0*/  BSYNC B0 ;  /* 0x0000000000007941 */ /* 0x000fea0003800000 */
.L_x_2173:
[----:B------:R-:W2:Y:S04]  /*2fd0*/  LDL R21, [R1+0x1f8] ;  /* 0x0001f80001157983 */ /* 0x000ea80000100800 */
[----:B01----:R-:W2:Y:S04]  /*2fe0*/  LDL.64 R8, [R1+0xf8] ;  /* 0x0000f80001087983 */ /* 0x003ea80000100a00 */
[----:B------:R-:W3:Y:S04]  /*2ff0*/  LDL R6, [R1+0x70] ;  /* 0x0000700001067983 */ /* 0x000ee80000100800 */
[----:B------:R-:W4:Y:S04]  /*3000*/  LDL.64 R10, [R1+0xf0] ;  /* 0x0000f000010a7983 */ /* 0x000f280000100a00 */
[----:B------:R-:W4:Y:S04]  /*3010*/  LDL.64 R12, [R1+0xf0] ;  /* 0x0000f000010c7983 */ /* 0x000f280000100a00 */
[----:B------:R-:W4:Y:S04]  /*3020*/  LDL.64 R14, [R1+0xf0] ;  /* 0x0000f000010e7983 */ /* 0x000f280000100a00 */
[----:B------:R-:W4:Y:S01]  /*3030*/  LDL.64 R18, [R1+0xf0] ;  /* 0x0000f00001127983 */ /* 0x000f220000100a00 */
[----:B------:R-:W-:Y:S05]  /*3040*/  WARPSYNC.ALL ;  /* 0x0000000000007948 */ /* 0x000fea0003800000 */
[----:B------:R-:W-:Y:S01]  /*3050*/  WARPGROUP.ARRIVE ;  /* 0x00000000000079c5 */ /* 0x000fe20000000000 */
[----:B--2---:R-:W-:Y:S01]  /*3060*/  IMAD R8, R21, 0xc00, R8 ;  /* 0x00000c0015087824 */ /* 0x004fe200078e0208 */
[----:B------:R-:W-:Y:S01]  /*3070*/  R2UR UR7, R9 ;  /* 0x00000000090772ca */ /* 0x000fe200000e0000 */
[----:B------:R-:W2:Y:S01]  /*3080*/  LDL.64 R20, [R1+0xf0] ;  /* 0x0000f00001147983 */ /* 0x000ea20000100a00 */
[----:B---3--:R-:W-:-:S02]  /*3090*/  ISETP.NE.U32.AND P0, PT, R6, RZ, PT ;  /* 0x000000ff0600720c */ /* 0x008fc40003f05070 */
[----:B------:R-:W-:Y:S01]  /*30a0*/  R2UR UR6, R8 ;  /* 0x00000000080672ca */ /* 0x000fe200000e0000 */
[----:B------:R0:W5:Y:S01]  /*30b0*/  LDL R6, [R1+0x1f8] ;  /* 0x0001f80001067983 */ /* 0x0001620000100800 */
[----:B----4-:R-:W-:Y:S02]  /*30c0*/  R2UR UR4, R10 ;  /* 0x000000000a0472ca */ /* 0x010fe400000e0000 */
[----:B------:R-:W-:-:S07]  /*30d0*/  R2UR UR5, R11 ;  /* 0x000000000b0572ca */ /* 0x000fce00000e0000 */
[----:B------:R-:W-:-:S06]  /*30e0*/  VOTEU.ANY UP0, P0 ;  /* 0x00000000003f7886 */ /* 0x000fcc0000000100 */
[----:B------:R-:W-:Y:S01]  /*30f0*/  HGMMA.64x96x16.F32.BF16 R24, gdesc[UR4], R24, UP0, gsb0 ;  /* 0x01600000041879f0 */ /* 0x000fe2000b801818 */
[----:B------:R-:W-:Y:S02]  /*3100*/  VIADD R12, R12, 0x2 ;  /* 0x000000020c0c7836 */ /* 0x000fe40000000000 */
[----:B------:R-:W-:Y:S02]  /*3110*/  VIADD R10, R8, 0x2 ;  /* 0x00000002080a7836 */ /* 0x000fe40000000000 */
[----:B------:R-:W-:Y:S01]  /*3120*/  IMAD.MOV.U32 R11, RZ, RZ, R9 ;  /* 0x000000ffff0b7224 */ /* 0x000fe200078e0009 */
[----:B------:R-:W-:Y:S02]  /*3130*/  R2UR UR4, R12 ;  /* 0x000000000c0472ca */ /* 0x000fe400000e0000 */
[----:B------:R-:W-:Y:S02]  /*3140*/  R2UR UR6, R10 ;  /* 0x000000000a0672ca */ /* 0x000fe400000e0000 */
[----:B------:R-:W-:-:S02]  /*3150*/  R2UR UR7, R11 ;  /* 0x000000000b0772ca */ /* 0x000fc400000e0000 */
[----:B------:R-:W-:Y:S02]  /*3160*/  R2UR UR5, R13 ;  /* 0x000000000d0572ca */ /* 0x000fe400000e0000 */
[----:B------:R-:W3:Y:S01]  /*3170*/  LDL.64 R12, [R1+0xf0] ;  /* 0x0000f000010c7983 */ /* 0x000ee20000100a00 */
[----:B------:R-:W-:Y:S02]  /*3180*/  WARPGROUP.DEPBAR.LE gsb0, 0x0 ;  /* 0x00008000000079c5 */ /* 0x000fe40000010000 */
[----:B------:R-:W-:-:S08]  /*3190*/  WARPGROUP.ARRIVE ;  /* 0x00000000000079c5 */ /* 0x000fd00000000000 */
[----:B------:R-:W-:Y:S01]  /*31a0*/  HGMMA.64x96x16.F32.BF16 R24, gdesc[UR4], R24, gsb0 ;  /* 0x01600000041879f0 */ /* 0x000fe20008001818 */
[----:B------:R-:W-:Y:S02]  /*31b0*/  VIADD R14, R14, 0x4 ;  /* 0x000000040e0e7836 */ /* 0x000fe40000000000 */
[----:B------:R-:W-:Y:S02]  /*31c0*/  VIADD R10, R8, 0x4 ;  /* 0x00000004080a7836 */ /* 0x000fe40000000000 */
[----:B------:R-:W-:Y:S01]  /*31d0*/  IMAD.MOV.U32 R11, RZ, RZ, R9 ;  /* 0x000000ffff0b7224 */ /* 0x000fe200078e0009 */
[----:B------:R-:W-:Y:S02]  /*31e0*/  R2UR UR4, R14 ;  /* 0x000000000e0472ca */ /* 0x000fe400000e0000 */
[----:B------:R-:W-:Y:S02]  /*31f0*/  R2UR UR6, R10 ;  /* 0x000000000a0672ca */ /* 0x000fe400000e0000 */
[----:B------:R-:W-:-:S02]  /*3200*/  R2UR UR7, R11 ;  /* 0x000000000b0772ca */ /* 0x000fc400000e0000 */
[----:B------:R-:W-:Y:S02]  /*3210*/  R2UR UR5, R15 ;  /* 0x000000000f0572ca */ /* 0x000fe400000e0000 */
[----:B------:R-:W4:Y:S01]  /*3220*/  LDL.64 R14, [R1+0xf0] ;  /* 0x0000f000010e7983 */ /* 0x000f220000100a00 */
        /* <DEDUP_REMOVED lines=14> */
[----:B--2---:R-:W-:Y:S02]  /*3310*/  VIADD R20, R20, 0x400 ;  /* 0x0000040014147836 */ /* 0x004fe40000000000 */
[----:B------:R-:W-:Y:S02]  /*3320*/  VIADD R10, R8, 0x300 ;  /* 0x00000300080a7836 */ /* 0x000fe40000000000 */
[----:B------:R-:W-:Y:S01]  /*3330*/  IMAD.MOV.U32 R11, RZ, RZ, R9 ;  /* 0x000000ffff0b7224 */ /* 0x000fe200078e0009 */
[----:B------:R-:W-:Y:S02]  /*3340*/  R2UR UR4, R20 ;  /* 0x00000000140472ca */ /* 0x000fe400000e0000 */
[----:B------:R-:W-:Y:S02]  /*3350*/  R2UR UR6, R10 ;  /* 0x000000000a0672ca */ /* 0x000fe400000e0000 */
[----:B------:R-:W-:-:S02]  /*3360*/  R2UR UR7, R11 ;  /* 0x000000000b0772ca */ /* 0x000fc400000e0000 */
[----:B------:R-:W-:Y:S02]  /*3370*/  R2UR UR5, R21 ;  /* 0x00000000150572ca */ /* 0x000fe400000e0000 */
[----:B------:R-:W2:Y:S01]  /*3380*/  LDL.64 R20, [R1+0xf0] ;  /* 0x0000f00001147983 */ /* 0x000ea20000100a00 */
[----:B------:R-:W-:Y:S02]  /*3390*/  WARPGROUP.DEPBAR.LE gsb0, 0x0 ;  /* 0x00008000000079c5 */ /* 0x000fe40000010000 */
[----:B------:R-:W-:-:S08]  /*33a0*/  WARPGROUP.ARRIVE ;  /* 0x00000000000079c5 */ /* 0x000fd00000000000 */
[----:B------:R-:W-:Y:S01]  /*33b0*/  HGMMA.64x96x16.F32.BF16 R24, gdesc[UR4], R24, gsb0 ;  /* 0x01600000041879f0 */ /* 0x000fe20008001818 */
[----:B---3--:R-:W-:Y:S02]  /*33c0*/  VIADD R12, R12, 0x402 ;  /* 0x000004020c0c7836 */ /* 0x008fe40000000000 */
        /* <DEDUP_REMOVED lines=10> */
[----:B----4-:R-:W-:Y:S02]  /*3470*/  VIADD R14, R14, 0x404 ;  /* 0x000004040e0e7836 */ /* 0x010fe40000000000 */
        /* <DEDUP_REMOVED lines=69> */
[----:B------:R-:W-:Y:S01]  /*38d0*/  R2UR UR6, R10 ;  /* 0x000000000a0672ca */ /* 0x000fe200000e0000 */
[----:B------:R-:W2:Y:S01]  /*38e0*/  LDL R20, [R1] ;  /* 0x0000000001147983 */ /* 0x000ea20000100800 */
[----:B------:R-:W-:-:S02]  /*38f0*/  R2UR UR7, R11 ;  /* 0x000000000b0772ca */ /* 0x000fc400000e0000 */
[----:B------:R-:W-:Y:S01]  /*3900*/  R2UR UR5, R21 ;  /* 0x00000000150572ca */ /* 0x000fe200000e0000 */
[----:B---3--:R-:W-:Y:S01]  /*3910*/  VIADD R12, R12, 0xc02 ;  /* 0x00000c020c0c7836 */ /* 0x008fe20000000000 */
[----:B------:R0:W5:Y:S01]  /*3920*/  LDL R21, [R1+0xc] ;  /* 0x00000c0001157983 */ /* 0x0001620000100800 */
[----:B------:R-:W-:Y:S02]  /*3930*/  WARPGROUP.DEPBAR.LE gsb0, 0x0 ;  /* 0x00008000000079c5 */ /* 0x000fe40000010000 */
[----:B------:R-:W-:-:S08]  /*3940*/  WARPGROUP.ARRIVE ;  /* 0x00000000000079c5 */ /* 0x000fd00000000000 */
[----:B------:R-:W-:Y:S01]  /*3950*/  HGMMA.64x96x16.F32.BF16 R24, gdesc[UR4], R24, gsb0 ;  /* 0x01600000041879f0 */ /* 0x000fe20008001818 */
[----:B------:R-:W-:Y:S02]  /*3960*/  VIADD R10, R8, 0x902 ;  /* 0x00000902080a7836 */ /* 0x000fe40000000000 */
[----:B------:R-:W-:Y:S01]  /*3970*/  IMAD.MOV.U32 R11, RZ, RZ, R9 ;  /* 0x000000ffff0b7224 */ /* 0x000fe200078e0009 */
[----:B------:R-:W-:Y:S02]  /*3980*/  R2UR UR4, R12 ;  /* 0x000000000c0472ca */ /* 0x000fe400000e0000 */
[----:B------:R-:W-:Y:S02]  /*3990*/  R2UR UR6, R10 ;  /* 0x000000000a0672ca */ /* 0x000fe400000e0000 */
[----:B------:R-:W-:Y:S02]  /*39a0*/  R2UR UR7, R11 ;  /* 0x000000000b0772ca */ /* 0x000fe400000e0000 */
[----:B------:R-:W-:Y:S01]  /*39b0*/  R2UR UR5, R13 ;  /* 0x000000000d0572ca */ /* 0x000fe200000e0000 */
[----:B----4-:R-:W-:-:S02]  /*39c0*/  VIADD R14, R14, 0xc04 ;  /* 0x00000c040e0e7836 */ /* 0x010fc40000000000 */
[----:B------:R-:W-:Y:S01]  /*39d0*/  VIADD R10, R8, 0x904 ;  /* 0x00000904080a7836 */ /* 0x000fe20000000000 */
[----:B------:R-:W-:Y:S02]  /*39e0*/  WARPGROUP.DEPBAR.LE gsb0, 0x0 ;  /* 0x00008000000079c5 */ /* 0x000fe40000010000 */
[----:B------:R-:W-:-:S07]  /*39f0*/  WARPGROUP.ARRIVE ;  /* 0x00000000000079c5 */ /* 0x000fce0000000000 */
[----:B------:R-:W-:Y:S01]  /*3a00*/  HGMMA.64x96x16.F32.BF16 R24, gdesc[UR4], R24, gsb0 ;  /* 0x01600000041879f0 */ /* 0x000fe20008001818 */
[----:B------:R-:W-:Y:S01]  /*3a10*/  IMAD.MOV.U32 R11, RZ, RZ, R9 ;  /* 0x000000ffff0b7224 */ /* 0x000fe200078e0009 */
[----:B------:R-:W-:Y:S02]  /*3a20*/  R2UR UR6, R10 ;  /* 0x000000000a0672ca */ /* 0x000fe400000e0000 */
[----:B------:R-:W-:Y:S02]  /*3a30*/  R2UR UR4, R14 ;  /* 0x000000000e0472ca */ /* 0x000fe400000e0000 */
[----:B------:R-:W-:Y:S02]  /*3a40*/  R2UR UR7, R11 ;  /* 0x000000000b0772ca */ /* 0x000fe400000e0000 */
[----:B------:R-:W-:Y:S01]  /*3a50*/  R2UR UR5, R15 ;  /* 0x000000000f0572ca */ /* 0x000fe200000e0000 */
[----:B------:R-:W-:Y:S02]  /*3a60*/  VIADD R8, R8, 0x906 ;  /* 0x0000090608087836 */ /* 0x000fe40000000000 */
        /* <DEDUP_REMOVED lines=8> */
[----:B------:R0:W-:Y:S04]  /*3af0*/  STL [R1+0x70], R0 ;  /* 0x0000700001007387 */ /* 0x0001e80000100800 */
[----:B------:R0:W-:Y:S04]  /*3b00*/  STL [R1+0x70], R0 ;  /* 0x0000700001007387 */ /* 0x0001e80000100800 */
[----:B------:R0:W-:Y:S04]  /*3b10*/  STL [R1+0x70], R0 ;  /* 0x0000700001007387 */ /* 0x0001e80000100800 */
[----:B------:R0:W-:Y:S04]  /*3b20*/  STL [R1+0x70], R0 ;  /* 0x0000700001007387 */ /* 0x0001e80000100800 */
[----:B------:R0:W-:Y:S04]  /*3b30*/  STL [R1+0x70], R0 ;  /* 0x0000700001007387 */ /* 0x0001e80000100800 */
[----:B------:R0:W-:Y:S01]  /*3b40*/  STL [R1+0x70], R0 ;  /* 0x0000700001007387 */ /* 0x0001e20000100800 */
[----:B------:R-:W-:-:S02]  /*3b50*/  WARPGROUP.DEPBAR.LE gsb0, 0x0 ;  /* 0x00008000000079c5 */ /* 0x000fc40000010000 */
[----:B------:R-:W-:-:S06]  /*3b60*/  WARPGROUP.ARRIVE ;  /* 0x00000000000079c5 */ /* 0x000fcc0000000000 */
[----:B------:R-:W-:Y:S01]  /*3b70*/  HGMMA.64x96x16.F32.BF16 R24, gdesc[UR4], R24, gsb0 ;  /* 0x01600000041879f0 */ /* 0x000fe20008001818 */
[----:B------:R0:W-:Y:S04]  /*3b80*/  STL [R1+0x70], R0 ;  /* 0x0000700001007387 */ /* 0x0001e80000100800 */
[----:B------:R0:W-:Y:S04]  /*3b90*/  STL [R1+0x70], R0 ;  /* 0x0000700001007387 */ /* 0x0001e80000100800 */
[----:B------:R0:W-:Y:S04]  /*3ba0*/  STL [R1+0x70], R0 ;  /* 0x0000700001007387 */ /* 0x0001e80000100800 */
[----:B------:R0:W-:Y:S04]  /*3bb0*/  STL [R1+0x70], R0 ;  /* 0x0000700001007387 */ /* 0x0001e80000100800 */
[----:B------:R0:W-:Y:S04]  /*3bc0*/  STL [R1+0x70], R0 ;  /* 0x0000700001007387 */ /* 0x0001e80000100800 */
[----:B------:R0:W-:Y:S04]  /*3bd0*/  STL [R1+0x70], R0 ;  /* 0x0000700001007387 */ /* 0x0001e80000100800 */
[----:B------:R0:W-:Y:S01]  /*3be0*/  STL [R1+0x70], R0 ;  /* 0x0000700001007387 */ /* 0x0001e20000100800 */
[----:B--2---:R-:W-:-:S03]  /*3bf0*/  LOP3.LUT R20, R20, 0x1, RZ, 0xfc, !PT ;  /* 0x0000000114147812 */ /* 0x004fc600078efcff */
[----:B------:R0:W-:Y:S04]  /*3c00*/  STL [R1+0x70], R0 ;  /* 0x0000700001007387 */ /* 0x0001e80000100800 */
[----:B------:R0:W-:Y:S04]  /*3c10*/  STL [R1+0x70], R0 ;  /* 0x0000700001007387 */ /* 0x0001e80000100800 */
[----:B------:R0:W-:Y:S01]  /*3c20*/  STL [R1+0x70], R0 ;  /* 0x0000700001007387 */ /* 0x0001e20000100800 */
[----:B------:R-:W-:Y:S01]  /*3c30*/  ISETP.NE.AND P0, PT, R20, 0x3, PT ;  /* 0x000000031400780c */ /* 0x000fe20003f05270 */
[----:B------:R-:W-:Y:S01]  /*3c40*/  BSSY B0, `(.L_x_2176) ;  /* 0x0000005000007945 */ /* 0x000fe20003800000 */
[----:B------:R-:W-:-:S02]  /*3c50*/  WARPGROUP.DEPBAR.LE gsb0, 0x0 ;  /* 0x00008000000079c5 */ /* 0x000fc40000010000 */
[----:B------:R0:W-:Y:S09]  /*3c60*/  BAR.ARV R205, 0x100 ;  /* 0x000400cd0000751d */ /* 0x0001f20000002000 */
[----:B0-----:R-:W-:Y:S05]  /*3c70*/  @!P0 BRA `(.L_x_2177) ;  /* 0x0000000000048947 */ /* 0x001fea0003800000 */
[----:B------:R-:W-:Y:S01]  /*3c80*/  BPT.TRAP 0x1 ;  /* 0x000000040000795c */ /* 0x000fe20000300000 */
.L_x_2177:
[----:B------:R-:W-:Y:S05]  /*3c90*/  BSYNC B0 ;  /* 0x0000000000007941 */ /* 0x000fea0003800000 */
.L_x_2176:
[----:B------:R-:W2:Y:S02]  /*3ca0*/  LDL.64 R8, [R1+0x20] ;  /* 0x0000200001087983 */ /* 0x000ea40000100a00 */
[----:B--2---:R-:W-:-:S05]  /*3cb0*/  MOV R9, R8 ;  /* 0x0000000800097202 */ /* 0x004fca0000000f00 */
[----:B-----5:R-:W-:-:S05]  /*3cc0*/  IMAD R6, R6, 0x8, R9 ;  /* 0x0000000806067824 */ /* 0x020fca00078e0209 */
[----:B------:R-:W-:-:S04]  /*3cd0*/  PRMT R6, R21, 0x654, R6 ;  /* 0x0000065415067816 */ /* 0x000fc80000000006 */
[----:B------:R0:W-:Y:S01]  /*3ce0*/  SYNCS.ARRIVE.TRANS64.RED.A1T0 RZ, [R6+URZ], RZ ;  /* 0x000000ff06ff79a7 */ /* 0x0001e2000810043f */
[----:B------:R-:W2:Y:S04]  /*3cf0*/  LDL.64 R14, [R1+0x150] ;  /* 0x00015000010e7983 */ /* 0x000ea80000100a00 */
[----:B------:R-:W3:Y:S04]  /*3d00*/  LDL R18, [R194] ;  /* 0x00000000c2127983 */ /* 0x000ee80000100800 */
[----:B0-----:R-:W4:Y:S04]  /*3d10*/  LDL R6, [R194+0x24] ;  /* 0x00002400c2067983 */ /* 0x001f280000100800 */
[----:B------:R-:W3:Y:S04]  /*3d20*/  LDL R19, [R1+0x50] ;  /* 0x0000500001137983 */ /* 0x000ee80000100800 */
[----:B------:R-:W3:Y:S04]  /*3d30*/  LDL R8, [R194+0x18] ;  /* 0x00001800c2087983 */ /* 0x000ee80000100800 */
[----:B------:R-:W3:Y:S04]  /*3d40*/  LDL R9, [R194+0x4] ;  /* 0x00000400c2097983 */ /* 0x000ee80000100800 */
[----:B------:R-:W3:Y:S04]  /*3d50*/  LDL R12, [R194+0xc] ;  /* 0x00000c00c20c7983 */ /* 0x000ee80000100800 */
[----:B------:R-:W3:Y:S04]  /*3d60*/  LDL R10, [R194+0x10] ;  /* 0x00001000c20a7983 */ /* 0x000ee80000100800 */
[----:B------:R-:W3:Y:S04]  /*3d70*/  LDL R11, [R194+0x14] ;  /* 0x00001400c20b7983 */ /* 0x000ee80000100800 */
[----:B--2---:R-:W2:Y:S01]  /*3d80*/  LD.E R13, desc[UR36][R14.64] ;  /* 0x000000240e0d7980 */ /* 0x004ea2000c101900 */
[----:B----4-:R-:W-:-:S03]  /*3d90*/  ISETP.NE.AND P0, PT, R6, 0x1, PT ;  /* 0x000000010600780c */ /* 0x010fc60003f05270 */
[----:B------:R-:W4:Y:S10]  /*3da0*/  LDL R6, [R194+0x8] ;  /* 0x00000800c2067983 */ /* 0x000f340000100800 */
[----:B------:R-:W4:Y:S04]  /*3db0*/  @P0 LDL R20, [R194+0x28] ;  /* 0x00002800c2140983 */ /* 0x000f280000100800 */
[----:B------:R-:W4:Y:S01]  /*3dc0*/  @P0 LDL R21, [R194+0x2c] ;  /* 0x00002c00c2150983 */ /* 0x000f220000100800 */
[----:B------:R-:W-:Y:S01]  /*3dd0*/  UMOV UR4, 0xffffffa0 ;  /* 0xffffffa000047882 */ /* 0x000fe20000000000 */
[----:B---3--:R-:W-:Y:S01]  /*3de0*/  ISETP.GE.AND P1, PT, R8, 0x1, PT ;  /* 0x000000010800780c */ /* 0x008fe20003f26270 */
[----:B------:R-:W-:Y:S01]  /*3df0*/  UIMAD UR4, UR45, UR4, 0x60 ;  /* 0x000000602d0474a4 */ /* 0x000fe2000f8e0204 */
[----:B------:R-:W-:Y:S01]  /*3e00*/  LOP3.LUT R12, RZ, R12, RZ, 0x33, !PT ;  /* 0x0000000cff0c7212 */ /* 0x000fe200078e33ff */
[----:B------:R-:W-:Y:S01]  /*3e10*/  BSSY B0, `(.L_x_2178) ;  /* 0x00000a9000007945 */ /* 0x000fe20003800000 */
[-C--:B--2---:R-:W-:Y:S01]  /*3e20*/  FMUL.FTZ R15, R29, R13.reuse ;  /* 0x0000000d1d0f7220 */ /* 0x084fe20000410000 */
[----:B------:R-:W-:Y:S01]  /*3e30*/  SHF.R.S32.HI R29, RZ, 0x1f, R18 ;  /* 0x0000001fff1d7819 */ /* 0x000fe20000011412 */
[----:B------:R-:W-:-:S03]  /*3e40*/  FMUL.FTZ R150, R30, R13 ;  /* 0x0000000d1e967220 */ /* 0x000fc60000410000 */
[----:B------:R-:W-:Y:S01]  /*3e50*/  LEA.HI R30, R29, R18, RZ, 0x7 ;  /* 0x000000121d1e7211 */ /* 0x000fe200078f38ff */
[----:B------:R-:W-:-:S03]  /*3e60*/  FMUL.FTZ R149, R31, R13 ;  /* 0x0000000d1f957220 */ /* 0x000fc60000410000 */
[----:B------:R-:W-:Y:S01]  /*3e70*/  LOP3.LUT R31, R30, 0xffffff80, RZ, 0xc0, !PT ;  /* 0xffffff801e1f7812 */ /* 0x000fe200078ec0ff */
[----:B------:R-:W-:-:S04]  /*3e80*/  FMUL.FTZ R161, R32, R13 ;  /* 0x0000000d20a17220 */ /* 0x000fc80000410000 */
[----:B------:R-:W-:Y:S02]  /*3e90*/  IMAD.IADD R31, R18, 0x1, -R31 ;  /* 0x00000001121f7824 */ /* 0x000fe400078e0a1f */
[----:B------:R-:W-:-:S03]  /*3ea0*/  FMUL.FTZ R159, R33, R13 ;  /* 0x0000000d219f7220 */ /* 0x000fc60000410000 */
[----:B------:R-:W-:Y:S01]  /*3eb0*/  SHF.R.S32.HI R32, RZ, 0x1f, R31 ;  /* 0x0000001fff207819 */ /* 0x000fe2000001141f */
[----:B------:R-:W-:Y:S01]  /*3ec0*/  FMUL.FTZ R163, R36, R13 ;  /* 0x0000000d24a37220 */ /* 0x000fe20000410000 */
[----:B------:R-:W-:Y:S02]  /*3ed0*/  LEA.HI R36, R29, R18, RZ, 0x2 ;  /* 0x000000121d247211 */ /* 0x000fe400078f10ff */
[----:B------:R-:W-:Y:S01]  /*3ee0*/  LEA.HI R33, R32, R31, RZ, 0x2 ;  /* 0x0000001f20217211 */ /* 0x000fe200078f10ff */
[-C--:B------:R-:W-:Y:S01]  /*3ef0*/  FMUL.FTZ R164, R34, R13.reuse ;  /* 0x0000000d22a47220 */ /* 0x080fe20000410000 */
[-C--:B------:R-:W-:Y:S01]  /*3f00*/  FMUL.FTZ R173, R39, R13.reuse ;  /* 0x0000000d27ad7220 */ /* 0x080fe20000410000 */
[----:B------:R-:W-:Y:S01]  /*3f10*/  FMUL.FTZ R39, R41, R13 ;  /* 0x0000000d29277220 */ /* 0x000fe20000410000 */
[--C-:B------:R-:W-:Y:S02]  /*3f20*/  SHF.R.S32.HI R34, RZ, 0x2, R33.reuse ;  /* 0x00000002ff227819 */ /* 0x100fe40000011421 */
[----:B------:R-:W-:-:S02]  /*3f30*/  SHF.R.S32.HI R29, RZ, 0x1f, R33 ;  /* 0x0000001fff1d7819 */ /* 0x000fc40000011421 */
[----:B------:R-:W-:Y:S02]  /*3f40*/  LOP3.LUT R41, R36, 0xfffffffc, RZ, 0xc0, !PT ;  /* 0xfffffffc24297812 */ /* 0x000fe400078ec0ff */
[----:B------:R-:W-:Y:S02]  /*3f50*/  LEA.HI R36, R29, R34, RZ, 0x3 ;  /* 0x000000221d247211 */ /* 0x000fe400078f18ff */
[----:B------:R-:W-:Y:S01]  /*3f60*/  SHF.R.S32.HI R29, RZ, 0x7, R30 ;  /* 0x00000007ff1d7819 */ /* 0x000fe2000001141e */
[----:B------:R-:W-:Y:S01]  /*3f70*/  IMAD.IADD R18, R18, 0x1, -R41 ;  /* 0x0000000112127824 */ /* 0x000fe200078e0a29 */
[----:B------:R-:W-:Y:S02]  /*3f80*/  LEA.HI R32, R32, R31, RZ, 0x5 ;  /* 0x0000001f20207211 */ /* 0x000fe400078f28ff */
[----:B------:R-:W-:Y:S02]  /*3f90*/  LOP3.LUT R41, R36, 0xfffffff8, RZ, 0xc0, !PT ;  /* 0xfffffff824297812 */ /* 0x000fe400078ec0ff */
[----:B------:R-:W-:-:S02]  /*3fa0*/  LEA.HI R30, R30, R29, RZ, 0x1 ;  /* 0x0000001d1e1e7211 */ /* 0x000fc400078f08ff */
[----:B------:R-:W-:Y:S01]  /*3fb0*/  SHF.R.S32.HI R32, RZ, 0x5, R32 ;  /* 0x00000005ff207819 */ /* 0x000fe20000011420 */
[----:B------:R-:W-:Y:S01]  /*3fc0*/  IMAD.IADD R41, R34, 0x1, -R41 ;  /* 0x0000000122297824 */ /* 0x000fe200078e0a29 */
[----:B------:R-:W-:Y:S02]  /*3fd0*/  LOP3.LUT R30, R30, 0x3fffffe, RZ, 0xc0, !PT ;  /* 0x03fffffe1e1e7812 */ /* 0x000fe400078ec0ff */
[----:B------:R-:W-:Y:S01]  /*3fe0*/  LEA.HI R34, R18, R18, RZ, 0x1 ;  /* 0x0000001212227211 */ /* 0x000fe200078f08ff */
[----:B------:R-:W-:Y:S02]  /*3ff0*/  IMAD R32, R19, 0x8, R32 ;  /* 0x0000000813207824 */ /* 0x000fe400078e0220 */
[----:B------:R-:W-:Y:S01]  /*4000*/  IMAD.IADD R30, R29, 0x1, -R30 ;  /* 0x000000011d1e7824 */ /* 0x000fe200078e0a1e */
[----:B------:R-:W-:Y:S01]  /*4010*/  LOP3.LUT R19, R34, 0x1ffffffe, RZ, 0xc0, !PT ;  /* 0x1ffffffe22137812 */ /* 0x000fe200078ec0ff */
[----:B------:R-:W-:-:S04]  /*4020*/  IMAD.U32 R41, R32, 0x10, R41 ;  /* 0x0000001020297824 */ /* 0x000fc800078e0029 */
[----:B------:R-:W-:Y:S02]  /*4030*/  IMAD.IADD R19, R18, 0x1, -R19 ;  /* 0x0000000112137824 */ /* 0x000fe400078e0a13 */
[----:B------:R-:W-:-:S04]  /*4040*/  IMAD R30, R30, 0x40, R41 ;  /* 0x000000401e1e7824 */ /* 0x000fc800078e0229 */
[----:B------:R-:W-:-:S04]  /*4050*/  IMAD R41, R19, 0x8, R30 ;  /* 0x0000000813297824 */ /* 0x000fc800078e021e */
[----:B----4-:R-:W-:-:S05]  /*4060*/  @P0 IMAD.HI.U32 R20, R41, R20, RZ ;  /* 0x0000001429140227 */ /* 0x010fca00078e00ff */
[----:B------:R-:W-:Y:S01]  /*4070*/  @P0 SHF.R.U32.HI R41, RZ, R21, R20 ;  /* 0x00000015ff290219 */ /* 0x000fe20000011614 */
[----:B------:R-:W-:Y:S01]  /*4080*/  IMAD.U32 R19, RZ, RZ, UR45 ;  /* 0x0000002dff137e24 */ /* 0x000fe2000f8e00ff */
[----:B------:R-:W-:-:S03]  /*4090*/  LOP3.LUT R18, R33, 0x7ffffffc, RZ, 0xc0, !PT ;  /* 0x7ffffffc21127812 */ /* 0x000fc600078ec0ff */
[----:B------:R-:W0:Y:S01]  /*40a0*/  SHFL.IDX PT, R29, R41, RZ, 0x1c1f ;  /* 0x001c1fff291d7589 */ /* 0x000e2200000e0000 */
[----:B------:R-:W-:Y:S02]  /*40b0*/  IMAD R19, R19, -0x60, R6 ;  /* 0xffffffa013137824 */ /* 0x000fe400078e0206 */
        /* <DEDUP_REMOVED lines=39> */
[----:B------:R-:W-:-:S02]  /*4330*/  IMAD.IADD R18, R31, 0x1, -R18 ;  /* 0x000000011f127824 */ /* 0x000fc400078e0a12 */
[C---:B------:R-:W-:Y:S01]  /*4340*/  VIADD R21, R19.reuse, 0x61 ;  /* 0x0000006113157836 */ /* 0x040fe20000000000 */
[----:B------:R-:W1:Y:S03]  /*4350*/  MUFU.TANH R24, R24 ;  /* 0x0000001800187308 */ /* 0x000e660000002400 */
[----:B------:R-:W-:Y:S02]  /*4360*/  IMAD R20, R18, -0x2, R21 ;  /* 0xfffffffe12147824 */ /* 0x000fe400078e0215 */
[----:B------:R-:W-:-:S03]  /*4370*/  VIADD R19, R19, 0x60 ;  /* 0x0000006013137836 */ /* 0x000fc60000000000 */
[----:B------:R-:W2:Y:S01]  /*4380*/  MUFU.TANH R215, R215 ;  /* 0x000000d700d77308 */ /* 0x000ea20000002400 */
[----:B------:R-:W-:Y:S02]  /*4390*/  IMAD.IADD R13, R20, 0x1, -R9 ;  /* 0x00000001140d7824 */ /* 0x000fe400078e0a09 */
[----:B------:R-:W-:-:S05]  /*43a0*/  IMAD.U32 R21, RZ, RZ, UR4 ;  /* 0x00000004ff157e24 */ /* 0x000fca000f8e00ff */
[----:B------:R-:W3:Y:S01]  /*43b0*/  MUFU.TANH R152, R152 ;  /* 0x0000009800987308 */ /* 0x000ee20000002400 */
[----:B------:R-:W-:-:S07]  /*43c0*/  IMAD R20, R18, -0x2, R19 ;  /* 0xfffffffe12147824 */ /* 0x000fce00078e0213 */
[----:B------:R-:W4:Y:S01]  /*43d0*/  MUFU.TANH R151, R151 ;  /* 0x0000009700977308 */ /* 0x000f220000002400 */
        /* <DEDUP_REMOVED lines=43> */
[----:B------:R-:W1:Y:S08]  /*4690*/  MUFU.TANH R182, R182 ;  /* 0x000000b600b67308 */ /* 0x000e700000002400 */
[----:B------:R-:W1:Y:S01]  /*46a0*/  MUFU.TANH R186, R186 ;  /* 0x000000ba00ba7308 */ /* 0x000e620000002400 */
[----:B------:R-:W-:-:S02]  /*46b0*/  IMAD.IADD R30, R13, 0x1, R12 ;  /* 0x000000010d1e7824 */ /* 0x000fc400078e020c */
[----:B------:R-:W-:Y:S02]  /*46c0*/  IMAD R32, R18, -0x2, R21 ;  /* 0xfffffffe12207824 */ /* 0x000fe400078e0215 */
[----:B------:R-:W-:Y:S01]  /*46d0*/  VIADD R18, R11, UR4 ;  /* 0x000000040b127c36 */ /* 0x000fe20008000000 */
[----:B0-----:R-:W-:Y:S01]  /*46e0*/  VIADDMNMX R11, R29, R47, R20, PT ;  /* 0x0000002f1d0b7246 */ /* 0x001fe20003800114 */
[----:B------:R-:W-:Y:S01]  /*46f0*/  IMAD.IADD R10, R30, 0x1, R29 ;  /* 0x000000011e0a7824 */ /* 0x000fe200078e021d */
[----:B--234-:R-:W-:Y:S06]  /*4700*/  @!P1 BRA `(.L_x_2179) ;  /* 0x0000000000649947 */ /* 0x01cfec0003800000 */
[----:B------:R-:W-:Y:S01]  /*4710*/  IADD3 R13, -R9, R6, R29 ;  /* 0x00000006090d7210 */ /* 0x000fe20007ffe11d */
[----:B------:R-:W-:Y:S03]  /*4720*/  BSSY B1, `(.L_x_2180) ;  /* 0x0000014000017945 */ /* 0x000fe60003800000 */
[----:B------:R-:W-:-:S13]  /*4730*/  ISETP.GT.AND P0, PT, R13, -0x1, PT ;  /* 0xffffffff0d00780c */ /* 0x000fda0003f04270 */
[----:B------:R-:W-:Y:S05]  /*4740*/  @P0 BRA `(.L_x_2181) ;  /* 0x00000000002c0947 */ /* 0x000fea0003800000 */
[----:B------:R-:W-:Y:S01]  /*4750*/  ISETP.NE.AND P0, PT, R8, 0x1, PT ;  /* 0x000000010800780c */ /* 0x000fe20003f05270 */
[----:B------:R-:W-:Y:S01]  /*4760*/  BSSY B2, `(.L_x_2182) ;  /* 0x0000007000027945 */ /* 0x000fe20003800000 */
[----:B------:R-:W-:-:S11]  /*4770*/  LOP3.LUT R13, RZ, R13, RZ, 0x33, !PT ;  /* 0x0000000dff0d7212 */ /* 0x000fd600078e33ff */
[----:B------:R-:W-:Y:S05]  /*4780*/  @!P0 BRA `(.L_x_2183) ;  /* 0x0000000000108947 */ /* 0x000fea0003800000 */
[----:B------:R-:W2:Y:S04]  /*4790*/  LDL R12, [R194+0x1c] ;  /* 0x00001c00c20c7983 */ /* 0x000ea80000100800 */
[----:B------:R-:W3:Y:S01]  /*47a0*/  LDL R19, [R194+0x20] ;  /* 0x00002000c2137983 */ /* 0x000ee20000100800 */
[----:B--2---:R-:W-:-:S05]  /*47b0*/  IMAD.HI.U32 R12, R13, R12, RZ ;  /* 0x0000000c0d0c7227 */ /* 0x004fca00078e00ff */
[----:B---3--:R-:W-:-:S07]  /*47c0*/  SHF.R.U32.HI R13, RZ, R19, R12 ;  /* 0x00000013ff0d7219 */ /* 0x008fce000001160c */
.L_x_2183:
[----:B------:R-:W-:Y:S05]  /*47d0*/  BSYNC B2 ;  /* 0x0000000000027941 */ /* 0x000fea0003800000 */
.L_x_2182:
[----:B------:R-:W-:Y:S01]  /*47e0*/  LOP3.LUT R13, RZ, R13, RZ, 0x33, !PT ;  /* 0x0000000dff0d7212 */ /* 0x000fe200078e33ff */
[----:B------:R-:W-:Y:S06]  /*47f0*/  BRA `(.L_x_2184) ;  /* 0x0000000000187947 */ /* 0x000fec0003800000 */
.L_x_2181:
[----:B------:R-:W-:-:S13]  /*4800*/  ISETP.NE.AND P0, PT, R8, 0x1, PT ;  /* 0x000000010800780c */ /* 0x000fda0003f05270 */
[----:B------:R-:W-:Y:S05]  /*4810*/  @!P0 BRA `(.L_x_2184) ;  /* 0x0000000000108947 */ /* 0x000fea0003800000 */
[----:B------:R-:W2:Y:S04]  /*4820*/  LDL R12, [R194+0x1c] ;  /* 0x00001c00c20c7983 */ /* 0x000ea80000100800 */
[----:B------:R-:W3:Y:S01]  /*4830*/  LDL R34, [R194+0x20] ;  /* 0x00002000c2227983 */ /* 0x000ee20000100800 */
[----:B--2---:R-:W-:-:S05]  /*4840*/  IMAD.HI.U32 R13, R13, R12, RZ ;  /* 0x0000000c0d0d7227 */ /* 0x004fca00078e00ff */
[----:B---3--:R-:W-:-:S07]  /*4850*/  SHF.R.U32.HI R13, RZ, R34, R13 ;  /* 0x00000022ff0d7219 */ /* 0x008fce000001160d */
.L_x_2184:
[----:B------:R-:W-:Y:S05]  /*4860*/  BSYNC B1 ;  /* 0x0000000000017941 */ /* 0x000fea0003800000 */
.L_x_2180:
[----:B------:R-:W-:-:S05]  /*4870*/  IMAD R13, R8, R13, R32 ;  /* 0x0000000d080d7224 */ /* 0x000fca00078e0220 */
[----:B------:R-:W-:Y:S02]  /*4880*/  VIMNMX R10, R10, R13, !PT ;  /* 0x0000000d0a0a7248 */ /* 0x000fe40007fe0100 */
[----:B------:R-:W-:-:S07]  /*4890*/  VIADDMNMX R11, R13, R8, R11, PT ;  /* 0x000000080d0b7246 */ /* 0x000fce000380010b */
.L_x_2179:
[----:B------:R-:W-:Y:S05]  /*48a0*/  BSYNC B0 ;  /* 0x0000000000007941 */ /* 0x000fea0003800000 */
.L_x_2178:
[C---:B------:R-:W-:Y:S01]  /*48b0*/  ISETP.GE.AND P1, PT, R18.reuse, 0x9, PT ;  /* 0x000000091200780c */ /* 0x040fe20003f26270 */
[----:B------:R-:W0:Y:S01]  /*48c0*/  SHFL.IDX PT, R41, R41, 0x1, 0x1c1f ;  /* 0x003c1f0029297f89 */ /* 0x000e2200000e0000 */
[----:B------:R-:W-:Y:S01]  /*48d0*/  ISETP.GE.AND P0, PT, R18, 0x2, PT ;  /* 0x000000021200780c */ /* 0x000fe20003f06270 */
[----:B------:R-:W-:Y:S01]  /*48e0*/  BSSY B0, `(.L_x_2185) ;  /* 0x000008e000007945 */ /* 0x000fe20003800000 */
[C---:B------:R-:W-:Y:S02]  /*48f0*/  ISETP.GT.AND P2, PT, R10.reuse, 0x8, !P1 ;  /* 0x000000080a00780c */ /* 0x040fe40004f44270 */
[----:B------:R-:W-:Y:S02]  /*4900*/  ISETP.GT.AND P3, PT, R10, 0x1, !P0 ;  /* 0x000000010a00780c */ /* 0x000fe40004764270 */
[----:B------:R-:W-:Y:S02]  /*4910*/  ISETP.LT.OR P2, PT, R11, 0x9, P2 ;  /* 0x000000090b00780c */ /* 0x000fe40001741670 */
[----:B------:R-:W-:-:S02]  /*4920*/  ISETP.GE.AND P4, PT, R18, 0x11, PT ;  /* 0x000000111200780c */ /* 0x000fc40003f86270 */
[----:B------:R-:W-:Y:S02]  /*4930*/  FSEL R153, R153, -INF , !P2 ;  /* 0xff80000099997808 */ /* 0x000fe40005000000 */
[----:B------:R-:W-:Y:S02]  /*4940*/  ISETP.LT.OR P3, PT, R11, 0x2, P3 ;  /* 0x000000020b00780c */ /* 0x000fe40001f61670 */
[----:B------:R-:W-:Y:S02]  /*4950*/  ISETP.GT.AND P2, PT, R10, 0x10, !P4 ;  /* 0x000000100a00780c */ /* 0x000fe40006744270 */
[----:B------:R-:W-:Y:S02]  /*4960*/  ISETP.GE.AND P5, PT, R18, 0xa, PT ;  /* 0x0000000a1200780c */ /* 0x000fe40003fa6270 */
[----:B------:R-:W-:Y:S02]  /*4970*/  FSEL R215, R215, -INF , !P3 ;  /* 0xff800000d7d77808 */ /* 0x000fe40005800000 */
[----:B------:R-:W-:-:S02]  /*4980*/  P2R R36, PR, RZ, 0x10 ;  /* 0x00000010ff247803 */ /* 0x000fc40000000000 */
[----:B------:R-:W-:Y:S02]  /*4990*/  ISETP.LT.OR P2, PT, R11, 0x11, P2 ;  /* 0x000000110b00780c */ /* 0x000fe40001741670 */
[----:B------:R-:W-:Y:S02]  /*49a0*/  ISETP.GT.AND P3, PT, R10, 0x9, !P5 ;  /* 0x000000090a00780c */ /* 0x000fe40006f64270 */
[----:B------:R-:W-:Y:S02]  /*49b0*/  ISETP.GE.AND P4, PT, R18, 0x12, PT ;  /* 0x000000121200780c */ /* 0x000fe40003f86270 */
[----:B------:R-:W-:Y:S02]  /*49c0*/  FSEL R161, R161, -INF , !P2 ;  /* 0xff800000a1a17808 */ /* 0x000fe40005000000 */
[----:B------:R-:W-:Y:S02]  /*49d0*/  ISETP.LT.OR P3, PT, R11, 0xa, P3 ;  /* 0x0000000a0b00780c */ /* 0x000fe40001f61670 */
[----:B------:R-:W-:-:S02]  /*49e0*/  ISETP.GT.AND P2, PT, R10, 0x11, !P4 ;  /* 0x000000110a00780c */ /* 0x000fc40006744270 */
[----:B------:R-:W-:Y:S02]  /*49f0*/  FSEL R43, R15, -INF , !P3 ;  /* 0xff8000000f2b7808 */ /* 0x000fe40005800000 */
        /* <DEDUP_REMOVED lines=66> */
[----:B------:R-:W-:Y:S02]  /*4e20*/  P2R R38, PR, RZ, 0x10 ;  /* 0x00000010ff267803 */ /* 0x000fe40000000000 */
[----:B------:R-:W-:Y:S02]  /*4e30*/  FSEL R175, R60, -INF , !P2 ;  /* 0xff8000003caf7808 */ /* 0x000fe40005000000 */
[----:B------:R-:W-:Y:S02]  /*4e40*/  ISETP.GE.AND P2, PT, R18, 0x4a, PT ;  /* 0x0000004a1200780c */ /* 0x000fe40003f46270 */
[----:B------:R-:W-:Y:S02]  /*4e50*/  P2R R34, PR, RZ, 0x20 ;  /* 0x00000020ff227803 */ /* 0x000fe40000000000 */
        /* <DEDUP_REMOVED lines=16> */
[----:B------:R-:W-:Y:S02]  /*4f60*/  P2R R13, PR, RZ, 0x40 ;  /* 0x00000040ff0d7803 */ /* 0x000fe40000000000 */
[----:B------:R-:W-:-:S04]  /*4f70*/  ISETP.GT.AND P6, PT, R10, RZ, !P6 ;  /* 0x000000ff0a00720c */ /* 0x000fc800077c4270 */
[----:B------:R-:W-:-:S04]  /*4f80*/  ISETP.LT.OR P6, PT, R11, 0x1, P6 ;  /* 0x000000010b00780c */ /* 0x000fc800037c1670 */
[----:B-1----:R-:W-:Y:S02]  /*4f90*/  FSEL R147, R24, -INF , !P6 ;  /* 0xff80000018937808 */ /* 0x002fe40007000000 */
[----:B------:R-:W-:-:S04]  /*4fa0*/  ISETP.GE.AND P6, PT, R18, 0x5a, PT ;  /* 0x0000005a1200780c */ /* 0x000fc80003fc6270 */
[----:B------:R-:W-:Y:S02]  /*4fb0*/  P2R R18, PR, RZ, 0x40 ;  /* 0x00000040ff127803 */ /* 0x000fe40000000000 */
[----:B------:R-:W-:Y:S01]  /*4fc0*/  ISETP.GT.AND P6, PT, R10, 0x59, !P6 ;  /* 0x000000590a00780c */ /* 0x000fe200077c4270 */
[----:B0-----:R-:W-:-:S03]  /*4fd0*/  IMAD.IADD R10, R30, 0x1, R41 ;  /* 0x000000011e0a7824 */ /* 0x001fc600078e0229 */
[----:B------:R-:W-:Y:S02]  /*4fe0*/  ISETP.LT.OR P6, PT, R11, 0x5a, P6 ;  /* 0x0000005a0b00780c */ /* 0x000fe400037c1670 */
[----:B------:R-:W-:Y:S02]  /*4ff0*/  VIADDMNMX R11, R41, R47, R20, PT ;  /* 0x0000002f290b7246 */ /* 0x000fe40003800114 */
[----:B------:R-:W-:Y:S02]  /*5000*/  FSEL R27, R69, -INF , !P6 ;  /* 0xff800000451b7808 */ /* 0x000fe40007000000 */
[----:B------:R-:W-:-:S13]  /*5010*/  ISETP.GE.AND P6, PT, R8, 0x1, PT ;  /* 0x000000010800780c */ /* 0x000fda0003fc6270 */
[----:B------:R-:W-:Y:S05]  /*5020*/  @!P6 BRA `(.L_x_2186) ;  /* 0x000000000064e947 */ /* 0x000fea0003800000 */
        /* <DEDUP_REMOVED lines=12> */
.L_x_2190:
[----:B------:R-:W-:Y:S05]  /*50f0*/  BSYNC B2 ;  /* 0x0000000000027941 */ /* 0x000fea0003800000 */
.L_x_2189:
[----:B------:R-:W-:Y:S01]  /*5100*/  LOP3.LUT R9, RZ, R9, RZ, 0x33, !PT ;  /* 0x00000009ff097212 */ /* 0x000fe200078e33ff */
[----:B------:R-:W-:Y:S06]  /*5110*/  BRA `(.L_x_2191) ;  /* 0x0000000000187947 */ /* 0x000fec0003800000 */
.L_x_2188:
[----:B------:R-:W-:-:S13]  /*5120*/  ISETP.NE.AND P6, PT, R8, 0x1, PT ;  /* 0x000000010800780c */ /* 0x000fda0003fc5270 */
[----:B------:R-:W-:Y:S05]  /*5130*/  @!P6 BRA `(.L_x_2191) ;  /* 0x000000000010e947 */ /* 0x000fea0003800000 */
[----:B------:R-:W2:Y:S04]  /*5140*/  LDL R6, [R194+0x1c] ;  /* 0x00001c00c2067983 */ /* 0x000ea80000100800 */
[----:B------:R-:W3:Y:S01]  /*5150*/  LDL R12, [R194+0x20] ;  /* 0x00002000c20c7983 */ /* 0x000ee20000100800 */
[----:B--2---:R-:W-:-:S05]  /*5160*/  IMAD.HI.U32 R9, R9, R6, RZ ;  /* 0x0000000609097227 */ /* 0x004fca00078e00ff */
[----:B---3--:R-:W-:-:S07]  /*5170*/  SHF.R.U32.HI R9, RZ, R12, R9 ;  /* 0x0000000cff097219 */ /* 0x008fce0000011609 */
.L_x_2191:
[----:B------:R-:W-:Y:S05]  /*5180*/  BSYNC B1 ;  /* 0x0000000000017941 */ /* 0x000fea0003800000 */
.L_x_2187:
[----:B------:R-:W-:-:S05]  /*5190*/  IMAD R9, R8, R9, R32 ;  /* 0x0000000908097224 */ /* 0x000fca00078e0220 */
[----:B------:R-:W-:Y:S02]  /*51a0*/  VIADDMNMX R11, R9, R8, R11, PT ;  /* 0x00000008090b7246 */ /* 0x000fe4000380010b */
[----:B------:R-:W-:-:S07]  /*51b0*/  VIMNMX R10, R10, R9, !PT ;  /* 0x000000090a0a7248 */ /* 0x000fce0007fe0100 */
.L_x_2186:
[----:B------:R-:W-:Y:S05]  /*51c0*/  BSYNC B0 ;  /* 0x0000000000007941 */ /* 0x000fea0003800000 */
.L_x_2185:
[C---:B------:R-:W-:Y:S01]  /*51d0*/  ISETP.GT.AND P0, PT, R10.reuse, 0x1, !P0 ;  /* 0x000000010a00780c */ /* 0x040fe20004704270 */
[----:B------:R-:W2:Y:S01]  /*51e0*/  LDL R12, [R1+0x218] ;  /* 0x00021800010c7983 */ /* 0x000ea20000100800 */
[----:B------:R-:W-:Y:S02]  /*51f0*/  ISETP.GT.AND P1, PT, R10, 0x8, !P1 ;  /* 0x000000080a00780c */ /* 0x000fe40004f24270 */
[C---:B------:R-:W-:Y:S01]  /*5200*/  ISETP.LT.OR P0, PT, R11.reuse, 0x2, P0 ;  /* 0x000000020b00780c */ /* 0x040fe20000701670 */
[----:B------:R-:W3:Y:S01]  /*5210*/  LDL R158, [R1+0x214] ;  /* 0x00021400019e7983 */ /* 0x000ee20000100800 */
[----:B------:R-:W-:Y:S02]  /*5220*/  ISETP.LT.OR P1, PT, R11, 0x9, P1 ;  /* 0x000000090b00780c */ /* 0x000fe40000f21670 */
[----:B------:R-:W-:Y:S01]  /*5230*/  FSEL R151, R151, -INF , !P0 ;  /* 0xff80000097977808 */ /* 0x000fe20004000000 */
[----:B------:R-:W4:Y:S01]  /*5240*/  LDL R154, [R1+0x210] ;  /* 0x00021000019a7983 */ /* 0x000f220000100800 */
[----:B------:R-:W-:-:S02]  /*5250*/  ISETP.NE.AND P0, PT, R34, RZ, PT ;  /* 0x000000ff2200720c */ /* 0x000fc40003f05270 */
[----:B------:R-:W-:Y:S01]  /*5260*/  FSEL R150, R150, -INF , !P1 ;  /* 0xff80000096967808 */ /* 0x000fe20004800000 */
[----:B------:R-:W4:Y:S01]  /*5270*/  LDL R24, [R1+0x3f4] ;  /* 0x0003f40001187983 */ /* 0x000f220000100800 */
[----:B------:R-:W-:Y:S02]  /*5280*/  ISETP.GT.AND P0, PT, R10, 0x9, !P0 ;  /* 0x000000090a00780c */ /* 0x000fe40004704270 */
[----:B------:R-:W-:Y:S01]  /*5290*/  ISETP.NE.AND P1, PT, R38, RZ, PT ;  /* 0x000000ff2600720c */ /* 0x000fe20003f25270 */
[----:B------:R-:W4:Y:S01]  /*52a0*/  LDL R155, [R1+0x1f8] ;  /* 0x0001f800019b7983 */ /* 0x000f220000100800 */
[----:B------:R-:W-:Y:S02]  /*52b0*/  ISETP.LT.OR P0, PT, R11, 0xa, P0 ;  /* 0x0000000a0b00780c */ /* 0x000fe40000701670 */
[----:B------:R-:W-:Y:S01]  /*52c0*/  ISETP.NE.AND P6, PT, R42, RZ, PT ;  /* 0x000000ff2a00720c */ /* 0x000fe20003fc5270 */
[----:B------:R-:W4:Y:S01]  /*52d0*/  LDL R30, [R1+0x3e4] ;  /* 0x0003e400011e7983 */ /* 0x000f220000100800 */
[----:B------:R-:W-:-:S02]  /*52e0*/  FSEL R149, R149, -INF , !P0 ;  /* 0xff80000095957808 */ /* 0x000fc40004000000 */
[----:B------:R-:W-:Y:S01]  /*52f0*/  ISETP.NE.AND P0, PT, R36, RZ, PT ;  /* 0x000000ff2400720c */ /* 0x000fe20003f05270 */
[----:B------:R-:W4:Y:S01]  /*5300*/  LDL R32, [R1+0x3ec] ;  /* 0x0003ec0001207983 */ /* 0x000f220000100800 */
[----:B------:R-:W-:Y:S02]  /*5310*/  FMNMX.FTZ R6, R147, R215, !PT ;  /* 0x000000d793067209 */ /* 0x000fe40007810000 */
[----:B------:R-:W-:Y:S01]  /*5320*/  ISETP.GT.AND P0, PT, R10, 0x10, !P0 ;  /* 0x000000100a00780c */ /* 0x000fe20004704270 */
[----:B------:R-:W4:Y:S01]  /*5330*/  LDL R47, [R1+0x21c] ;  /* 0x00021c00012f7983 */ /* 0x000f220000100800 */
[----:B------:R-:W-:Y:S02]  /*5340*/  FMNMX.FTZ R6, R153, R6, !PT ;  /* 0x0000000699067209 */ /* 0x000fe40007810000 */
[----:B------:R-:W-:Y:S01]  /*5350*/  ISETP.LT.OR P0, PT, R11, 0x11, P0 ;  /* 0x000000110b00780c */ /* 0x000fe20000701670 */
[----:B------:R-:W4:Y:S01]  /*5360*/  LDL R54, [R1+0x238] ;  /* 0x0002380001367983 */ /* 0x000f220000100800 */
[----:B------:R-:W-:-:S02]  /*5370*/  FMNMX.FTZ R6, R43, R6, !PT ;  /* 0x000000062b067209 */ /* 0x000fc40007810000 */
[----:B------:R-:W-:Y:S01]  /*5380*/  FSEL R164, R164, -INF , !P0 ;  /* 0xff800000a4a47808 */ /* 0x000fe20004000000 */
[----:B------:R-:W4:Y:S01]  /*5390*/  LDL R55, [R1+0x23c] ;  /* 0x00023c0001377983 */ /* 0x000f220000100800 */
[----:B------:R-:W-:Y:S02]  /*53a0*/  ISETP.GT.AND P0, PT, R10, 0x11, !P1 ;  /* 0x000000110a00780c */ /* 0x000fe40004f04270 */
[----:B------:R-:W-:Y:S01]  /*53b0*/  ISETP.NE.AND P1, PT, R50, RZ, PT ;  /* 0x000000ff3200720c */ /* 0x000fe20003f25270 */
[----:B------:R-:W4:Y:S01]  /*53c0*/  LDL R56, [R1+0x240] ;  /* 0x0002400001387983 */ /* 0x000f220000100800 */
[----:B------:R-:W-:Y:S02]  /*53d0*/  ISETP.LT.OR P0, PT, R11, 0x12, P0 ;  /* 0x000000120b00780c */ /* 0x000fe40000701670 */
[----:B------:R-:W-:Y:S01]  /*53e0*/  FMNMX.FTZ R6, R161, R6, !PT ;  /* 0x00000006a1067209 */ /* 0x000fe20007810000 */
        /* <DEDUP_REMOVED lines=14> */
[----:B------:R-:W-:Y:S01]  /*54d0*/  FMNMX.FTZ R6, R15, R6, !PT ;  /* 0x000000060f067209 */ /* 0x000fe20007810000 */
        /* <DEDUP_REMOVED lines=16> */
[----:B------:R-:W-:Y:S02]  /*55e0*/  ISETP.NE.AND P0, PT, R26, RZ, PT ;  /* 0x000000ff1a00720c */ /* 0x000fe40003f05270 */
[----:B------:R-:W-:Y:S01]  /*55f0*/  ISETP.NE.AND P6, PT, R51, RZ, PT ;  /* 0x000000ff3300720c */ /* 0x000fe20003fc5270 */
[----:B------:R-:W4:Y:S01]  /*5600*/  LDL R67, [R1+0x26c] ;  /* 0x00026c0001437983 */ /* 0x000f220000100800 */
[----:B------:R-:W-:Y:S02]  /*5610*/  ISETP.GT.AND P0, PT, R10, 0x21, !P0 ;  /* 0x000000210a00780c */ /* 0x000fe40004704270 */
[----:B------:R-:W-:Y:S01]  /*5620*/  FMNMX.FTZ R6, R21, R6, !PT ;  /* 0x0000000615067209 */ /* 0x000fe20007810000 */
[----:B------:R-:W4:Y:S01]  /*5630*/  LDL R51, [R1+0x22c] ;  /* 0x00022c0001337983 */ /* 0x000f220000100800 */
[----:B------:R-:W-:-:S02]  /*5640*/  ISETP.LT.OR P0, PT, R11, 0x22, P0 ;  /* 0x000000220b00780c */ /* 0x000fc40000701670 */
[----:B------:R-:W-:Y:S01]  /*5650*/  FMNMX.FTZ R6, R33, R6, !PT ;  /* 0x0000000621067209 */ /* 0x000fe20007810000 */
[----:B------:R-:W4:Y:S01]  /*5660*/  LDL R68, [R1+0x270] ;  /* 0x0002700001447983 */ /* 0x000f220000100800 */
[----:B------:R-:W-:Y:S02]  /*5670*/  FSEL R189, R189, -INF , !P0 ;  /* 0xff800000bdbd7808 */ /* 0x000fe40004000000 */
[----:B------:R-:W-:Y:S01]  /*5680*/  ISETP.NE.AND P0, PT, R44, RZ, PT ;  /* 0x000000ff2c00720c */ /* 0x000fe20003f05270 */
[----:B------:R-:W4:Y:S01]  /*5690*/  LDL R69, [R1+0x274] ;  /* 0x0002740001457983 */ /* 0x000f220000100800 */
[----:B------:R-:W-:Y:S02]  /*56a0*/  FMNMX.FTZ R6, R157, R6, !PT ;  /* 0x000000069d067209 */ /* 0x000fe40007810000 */
[----:B------:R-:W-:Y:S01]  /*56b0*/  ISETP.GT.AND P0, PT, R10, 0x28, !P0 ;  /* 0x000000280a00780c */ /* 0x000fe20004704270 */
[----:B------:R-:W4:Y:S01]  /*56c0*/  LDL R70, [R1+0x278] ;  /* 0x0002780001467983 */ /* 0x000f220000100800 */
[----:B------:R-:W-:-:S02]  /*56d0*/  FMNMX.FTZ R6, R187, R6, !PT ;  /* 0x00000006bb067209 */ /* 0x000fc40007810000 */
[----:B------:R-:W-:Y:S01]  /*56e0*/  ISETP.LT.OR P0, PT, R11, 0x29, P0 ;  /* 0x000000290b00780c */ /* 0x000fe20000701670 */
[----:B------:R-:W4:Y:S01]  /*56f0*/  LDL R71, [R1+0x27c] ;  /* 0x00027c0001477983 */ /* 0x000f220000100800 */
[----:B------:R-:W-:Y:S02]  /*5700*/  FMNMX.FTZ R6, R31, R6, !PT ;  /* 0x000000061f067209 */ /* 0x000fe40007810000 */
[----:B------:R-:W-:Y:S01]  /*5710*/  FSEL R171, R171, -INF , !P0 ;  /* 0xff800000abab7808 */ /* 0x000fe20004000000 */
[----:B------:R-:W4:Y:S01]  /*5720*/  LDL R72, [R1+0x280] ;  /* 0x0002800001487983 */ /* 0x000f220000100800 */
[----:B------:R-:W-:Y:S02]  /*5730*/  ISETP.NE.AND P0, PT, R46, RZ, PT ;  /* 0x000000ff2e00720c */ /* 0x000fe40003f05270 */
[----:B------:R-:W-:Y:S01]  /*5740*/  FMNMX.FTZ R6, R175, R6, !PT ;  /* 0x00000006af067209 */ /* 0x000fe20007810000 */
[----:B------:R-:W4:Y:S01]  /*5750*/  LDL R73, [R1+0x284] ;  /* 0x0002840001497983 */ /* 0x000f220000100800 */
[----:B------:R-:W-:-:S02]  /*5760*/  ISETP.GT.AND P0, PT, R10, 0x29, !P0 ;  /* 0x000000290a00780c */ /* 0x000fc40004704270 */
[----:B------:R-:W-:Y:S01]  /*5770*/  ISETP.GT.AND P2, PT, R10, 0x49, !P2 ;  /* 0x000000490a00780c */ /* 0x000fe20005744270 */
[----:B------:R-:W4:Y:S01]  /*5780*/  LDL R74, [R1+0x288] ;  /* 0x00028800014a7983 */ /* 0x000f220000100800 */
[----:B------:R-:W-:Y:S02]  /*5790*/  ISETP.LT.OR P0, PT, R11, 0x2a, P0 ;  /* 0x0000002a0b00780c */ /* 0x000fe40000701670 */
[----:B------:R-:W-:Y:S01]  /*57a0*/  FMNMX.FTZ R6, R177, R6, !PT ;  /* 0x00000006b1067209 */ /* 0x000fe20007810000 */
[----:B------:R-:W4:Y:S01]  /*57b0*/  LDL R75, [R1+0x28c] ;  /* 0x00028c00014b7983 */ /* 0x000f220000100800 */
[----:B------:R-:W-:Y:S02]  /*57c0*/  FSEL R172, R172, -INF , !P0 ;  /* 0xff800000acac7808 */ /* 0x000fe40004000000 */
[----:B------:R-:W-:Y:S01]  /*57d0*/  ISETP.NE.AND P0, PT, R48, RZ, PT ;  /* 0x000000ff3000720c */ /* 0x000fe20003f05270 */
[----:B------:R-:W4:Y:S01]  /*57e0*/  LDL R76, [R1+0x290] ;  /* 0x00029000014c7983 */ /* 0x000f220000100800 */
[----:B------:R-:W-:-:S02]  /*57f0*/  ISETP.GT.AND P3, PT, R10, 0x50, !P3 ;  /* 0x000000500a00780c */ /* 0x000fc40005f64270 */
[----:B------:R-:W-:Y:S01]  /*5800*/  ISETP.GT.AND P0, PT, R10, 0x30, !P0 ;  /* 0x000000300a00780c */ /* 0x000fe20004704270 */
[----:B------:R-:W4:Y:S01]  /*5810*/  LDL R48, [R1+0x220] ;  /* 0x0002200001307983 */ /* 0x000f220000100800 */
[C---:B------:R-:W-:Y:S02]  /*5820*/  ISETP.LT.OR P2, PT, R11.reuse, 0x4a, P2 ;  /* 0x0000004a0b00780c */ /* 0x040fe40001741670 */
[----:B------:R-:W-:Y:S01]  /*5830*/  ISETP.LT.OR P0, PT, R11, 0x31, P0 ;  /* 0x000000310b00780c */ /* 0x000fe20000701670 */
[----:B------:R-:W4:Y:S01]  /*5840*/  LDL R77, [R1+0x294] ;  /* 0x00029400014d7983 */ /* 0x000f220000100800 */
[----:B------:R-:W-:Y:S02]  /*5850*/  FMNMX.FTZ R6, R167, R6, !PT ;  /* 0x00000006a7067209 */ /* 0x000fe40007810000 */
[----:B------:R-:W-:Y:S01]  /*5860*/  FSEL R195, R195, -INF , !P0 ;  /* 0xff800000c3c37808 */ /* 0x000fe20004000000 */
[----:B------:R-:W4:Y:S01]  /*5870*/  LDL R78, [R1+0x298] ;  /* 0x00029800014e7983 */ /* 0x000f220000100800 */
[----:B------:R-:W-:-:S02]  /*5880*/  ISETP.NE.AND P0, PT, R49, RZ, PT ;  /* 0x000000ff3100720c */ /* 0x000fc40003f05270 */
[C---:B------:R-:W-:Y:S01]  /*5890*/  ISETP.LT.OR P3, PT, R11.reuse, 0x51, P3 ;  /* 0x000000510b00780c */ /* 0x040fe20001f61670 */
[----:B------:R-:W4:Y:S01]  /*58a0*/  LDL R49, [R1+0x224] ;  /* 0x0002240001317983 */ /* 0x000f220000100800 */
[----:B------:R-:W-:Y:S02]  /*58b0*/  ISETP.GT.AND P0, PT, R10, 0x31, !P0 ;  /* 0x000000310a00780c */ /* 0x000fe40004704270 */
[----:B------:R-:W-:Y:S01]  /*58c0*/  FSEL R176, R176, -INF , !P2 ;  /* 0xff800000b0b07808 */ /* 0x000fe20005000000 */
[----:B------:R-:W4:Y:S01]  /*58d0*/  LDL R79, [R1+0x29c] ;  /* 0x00029c00014f7983 */ /* 0x000f220000100800 */
[----:B------:R-:W-:Y:S02]  /*58e0*/  ISETP.LT.OR P0, PT, R11, 0x32, P0 ;  /* 0x000000320b00780c */ /* 0x000fe40000701670 */
[----:B------:R-:W-:Y:S01]  /*58f0*/  FMNMX.FTZ R6, R29, R6, !PT ;  /* 0x000000061d067209 */ /* 0x000fe20007810000 */
[----:B------:R-:W4:Y:S01]  /*5900*/  LDL R80, [R1+0x2a0] ;  /* 0x0002a00001507983 */ /* 0x000f220000100800 */
[----:B------:R-:W-:-:S02]  /*5910*/  FSEL R212, R212, -INF , !P0 ;  /* 0xff800000d4d47808 */ /* 0x000fc40004000000 */
[----:B------:R-:W-:Y:S01]  /*5920*/  ISETP.NE.AND P0, PT, R28, RZ, PT ;  /* 0x000000ff1c00720c */ /* 0x000fe20003f05270 */
[----:B------:R-:W4:Y:S01]  /*5930*/  LDL R81, [R1+0x2a4] ;  /* 0x0002a40001517983 */ /* 0x000f220000100800 */
[----:B------:R-:W-:Y:S02]  /*5940*/  FSEL R185, R185, -INF , !P3 ;  /* 0xff800000b9b97808 */ /* 0x000fe40005800000 */
[C---:B------:R-:W-:Y:S01]  /*5950*/  ISETP.GT.AND P0, PT, R10.reuse, 0x38, !P0 ;  /* 0x000000380a00780c */ /* 0x040fe20004704270 */
[----:B------:R-:W4:Y:S01]  /*5960*/  LDL R28, [R1+0x3dc] ;  /* 0x0003dc00011c7983 */ /* 0x000f220000100800 */
[----:B------:R-:W-:Y:S02]  /*5970*/  FMNMX.FTZ R6, R169, R6, !PT ;  /* 0x00000006a9067209 */ /* 0x000fe40007810000 */
[----:B------:R-:W-:Y:S01]  /*5980*/  ISETP.LT.OR P0, PT, R11, 0x39, P0 ;  /* 0x000000390b00780c */ /* 0x000fe20000701670 */
[----:B------:R-:W4:Y:S01]  /*5990*/  LDL R82, [R1+0x2a8] ;  /* 0x0002a80001527983 */ /* 0x000f220000100800 */
[----:B------:R-:W-:-:S02]  /*59a0*/  ISETP.GT.AND P4, PT, R10, 0x51, !P4 ;  /* 0x000000510a00780c */ /* 0x000fc40006784270 */
[----:B------:R-:W-:Y:S01]  /*59b0*/  FSEL R213, R213, -INF , !P0 ;  /* 0xff800000d5d57808 */ /* 0x000fe20004000000 */
[----:B------:R-:W4:Y:S01]  /*59c0*/  LDL R83, [R1+0x2ac] ;  /* 0x0002ac0001537983 */ /* 0x000f220000100800 */
[C---:B------:R-:W-:Y:S02]  /*59d0*/  ISETP.GT.AND P0, PT, R10.reuse, 0x39, !P1 ;  /* 0x000000390a00780c */ /* 0x040fe40004f04270 */
[----:B------:R-:W-:Y:S01]  /*59e0*/  ISETP.NE.AND P1, PT, R53, RZ, PT ;  /* 0x000000ff3500720c */ /* 0x000fe20003f25270 */
[----:B------:R-:W4:Y:S01]  /*59f0*/  LDL R84, [R1+0x2b0] ;  /* 0x0002b00001547983 */ /* 0x000f220000100800 */
[----:B------:R-:W-:Y:S02]  /*5a00*/  ISETP.LT.OR P0, PT, R11, 0x3a, P0 ;  /* 0x0000003a0b00780c */ /* 0x000fe40000701670 */
[----:B------:R-:W-:Y:S01]  /*5a10*/  ISETP.GT.AND P1, PT, R10, 0x48, !P1 ;  /* 0x000000480a00780c */ /* 0x000fe20004f24270 */
[----:B------:R-:W4:Y:S01]  /*5a20*/  LDL R53, [R1+0x234] ;  /* 0x0002340001357983 */ /* 0x000f220000100800 */
[----:B------:R-:W-:-:S02]  /*5a30*/  FSEL R214, R214, -INF , !P0 ;  /* 0xff800000d6d67808 */ /* 0x000fc40004000000 */
[----:B------:R-:W-:Y:S01]  /*5a40*/  ISETP.NE.AND P0, PT, R13, RZ, PT ;  /* 0x000000ff0d00720c */ /* 0x000fe20003f05270 */
[----:B------:R-:W4:Y:S01]  /*5a50*/  LDL R85, [R1+0x2b4] ;  /* 0x0002b40001557983 */ /* 0x000f220000100800 */
[----:B------:R-:W-:Y:S02]  /*5a60*/  ISETP.LT.OR P1, PT, R11, 0x49, P1 ;  /* 0x000000490b00780c */ /* 0x000fe40000f21670 */
[C---:B------:R-:W-:Y:S01]  /*5a70*/  ISETP.GT.AND P0, PT, R10.reuse, RZ, !P0 ;  /* 0x000000ff0a00720c */ /* 0x040fe20004704270 */
[----:B------:R-:W4:Y:S01]  /*5a80*/  LDL R86, [R1+0x2b8] ;  /* 0x0002b80001567983 */ /* 0x000f220000100800 */
[----:B------:R-:W-:Y:S02]  /*5a90*/  FSEL R183, R183, -INF , !P1 ;  /* 0xff800000b7b77808 */ /* 0x000fe40004800000 */
[----:B------:R-:W-:Y:S01]  /*5aa0*/  ISETP.LT.OR P0, PT, R11, 0x1, P0 ;  /* 0x000000010b00780c */ /* 0x000fe20000701670 */
[----:B------:R-:W4:Y:S01]  /*5ab0*/  LDL R87, [R1+0x2bc] ;  /* 0x0002bc0001577983 */ /* 0x000f220000100800 */
[----:B------:R-:W-:-:S02]  /*5ac0*/  ISETP.GT.AND P5, PT, R10, 0x58, !P5 ;  /* 0x000000580a00780c */ /* 0x000fc40006fa4270 */
        /* <DEDUP_REMOVED lines=9> */
[----:B------:R-:W-:Y:S01]  /*5b60*/  FMNMX.FTZ R9, R149, R8, !PT ;  /* 0x0000000895097209 */ /* 0x000fe20007810000 */
[----:B------:R-:W4:Y:S01]  /*5b70*/  LDL R91, [R1+0x2cc] ;  /* 0x0002cc00015b7983 */ /* 0x000f220000100800 */
[----:B------:R-:W-:Y:S02]  /*5b80*/  ISETP.NE.AND P0, PT, R52, RZ, PT ;  /* 0x000000ff3400720c */ /* 0x000fe40003f05270 */
[----:B------:R-:W-:Y:S01]  /*5b90*/  FMNMX.FTZ R8, R164, R9, !PT ;  /* 0x00000009a4087209 */ /* 0x000fe20007810000 */
        /* <DEDUP_REMOVED lines=8> */
[----:B------:R-:W-:Y:S01]  /*5c20*/  FMNMX.FTZ R9, R173, R8, !PT ;  /* 0x00000008ad097209 */ /* 0x000fe20007810000 */
[----:B------:R-:W4:Y:S01]  /*5c30*/  LDL R94, [R1+0x2d8] ;  /* 0x0002d800015e7983 */ /* 0x000f220000100800 */
[----:B------:R-:W-:Y:S02]  /*5c40*/  ISETP.NE.AND P6, PT, R18, RZ, PT ;  /* 0x000000ff1200720c */ /* 0x000fe40003fc5270 */
[----:B------:R-:W-:Y:S01]  /*5c50*/  FMNMX.FTZ R8, R188, R9, !PT ;  /* 0x00000009bc087209 */ /* 0x000fe20007810000 */
[----:B------:R-:W4:Y:S01]  /*5c60*/  LDL R95, [R1+0x2dc] ;  /* 0x0002dc00015f7983 */ /* 0x000f220000100800 */
[----:B------:R-:W-:-:S02]  /*5c70*/  ISETP.GT.AND P6, PT, R10, 0x59, !P6 ;  /* 0x000000590a00780c */ /* 0x000fc400077c4270 */
[----:B------:R-:W-:Y:S01]  /*5c80*/  FMNMX.FTZ R8, R189, R8, !PT ;  /* 0x00000008bd087209 */ /* 0x000fe20007810000 */
[----:B------:R-:W4:Y:S01]  /*5c90*/  LDL R96, [R1+0x2e0] ;  /* 0x0002e00001607983 */ /* 0x000f220000100800 */
[----:B------:R-:W-:Y:S02]  /*5ca0*/  ISETP.LT.OR P4, PT, R11, 0x52, P4 ;  /* 0x000000520b00780c */ /* 0x000fe40002781670 */
[----:B------:R-:W-:Y:S01]  /*5cb0*/  FMNMX.FTZ R9, R171, R8, !PT ;  /* 0x00000008ab097209 */ /* 0x000fe20007810000 */
[----:B------:R-:W4:Y:S01]  /*5cc0*/  LDL R97, [R1+0x2e4] ;  /* 0x0002e40001617983 */ /* 0x000f220000100800 */
[C---:B------:R-:W-:Y:S02]  /*5cd0*/  ISETP.LT.OR P5, PT, R11.reuse, 0x59, P5 ;  /* 0x000000590b00780c */ /* 0x040fe40002fa1670 */
        /* <DEDUP_REMOVED lines=8> */
[----:B------:R-:W-:Y:S02]  /*5d60*/  FSEL R182, R182, -INF , !P5 ;  /* 0xff800000b6b67808 */ /* 0x000fe40006800000 */
[----:B------:R-:W-:Y:S01]  /*5d70*/  FMNMX.FTZ R9, R213, R8, !PT ;  /* 0x00000008d5097209 */ /* 0x000fe20007810000 */
[----:B------:R-:W4:Y:S01]  /*5d80*/  LDL R101, [R1+0x2f4] ;  /* 0x0002f40001657983 */ /* 0x000f220000100800 */
[----:B------:R-:W-:-:S02]  /*5d90*/  FSEL R186, R186, -INF , !P6 ;  /* 0xff800000baba7808 */ /* 0x000fc40007000000 */
[----:B------:R-:W-:Y:S01]  /*5da0*/  FMNMX.FTZ R8, R214, R9, !PT ;  /* 0x00000009d6087209 */ /* 0x000fe20007810000 */
[----:B------:R-:W4:Y:S03]  /*5db0*/  LDL R102, [R1+0x2f8] ;  /* 0x0002f80001667983 */ /* 0x000f260000100800 */
        /* <DEDUP_REMOVED lines=9> */
[----:B------:R-:W4:Y:S01]  /*5e50*/  LDL R107, [R1+0x30c] ;  /* 0x00030c00016b7983 */ /* 0x000f220000100800 */
[----:B------:R-:W-:-:S02]  /*5e60*/  FMNMX.FTZ R8, R27, R6, !PT ;  /* 0x000000061b087209 */ /* 0x000fc40007810000 */
[----:B------:R-:W-:Y:S01]  /*5e70*/  FMNMX.FTZ R9, R184, R9, !PT ;  /* 0x00000009b8097209 */ /* 0x000fe20007810000 */
[----:B------:R-:W4:Y:S03]  /*5e80*/  LDL R108, [R1+0x310] ;  /* 0x00031000016c7983 */ /* 0x000f260000100800 */
[----:B------:R-:W-:Y:S01]  /*5e90*/  FMNMX.FTZ R9, R182, R9, !PT ;  /* 0x00000009b6097209 */ /* 0x000fe20007810000 */
[----:B------:R-:W0:Y:S03]  /*5ea0*/  SHFL.BFLY PT, R11, R8, 0x2, 0x1f ;  /* 0x0c401f00080b7f89 */ /* 0x000e2600000e0000 */
[----:B------:R-:W-:Y:S01]  /*5eb0*/  FMNMX.FTZ R9, R186, R9, !PT ;  /* 0x00000009ba097209 */ /* 0x000fe20007810000 */
[----:B------:R-:W4:Y:S04]  /*5ec0*/  LDL R109, [R1+0x314] ;  /* 0x00031400016d7983 */ /* 0x000f280000100800 */
[----:B------:R1:W-:Y:S04]  /*5ed0*/  STL.64 [R1+0x420], R8 ;  /* 0x0004200801007387 */ /* 0x0003e80000100a00 */
[----:B------:R-:W2:Y:S04]  /*5ee0*/  LDL R13, [R1+0x424] ;  /* 0x00042400010d7983 */ /* 0x000ea80000100800 */
[----:B------:R-:W4:Y:S04]  /*5ef0*/  LDL R110, [R1+0x318] ;  /* 0x00031800016e7983 */ /* 0x000f280000100800 */
[----:B------:R-:W4:Y:S01]  /*5f00*/  LDL R111, [R1+0x31c] ;  /* 0x00031c00016f7983 */ /* 0x000f220000100800 */
[----:B0-----:R-:W-:-:S03]  /*5f10*/  FMNMX.FTZ R10, R8, R11, !PT ;  /* 0x0000000b080a7209 */ /* 0x001fc60007810000 */
[----:B------:R-:W4:Y:S04]  /*5f20*/  LDL R112, [R1+0x320] ;  /* 0x0003200001707983 */ /* 0x000f280000100800 */
[----:B------:R-:W0:Y:S04]  /*5f30*/  SHFL.BFLY PT, R11, R10, 0x1, 0x1f ;  /* 0x0c201f000a0b7f89 */ /* 0x000e2800000e0000 */
[----:B-1----:R-:W4:Y:S04]  /*5f40*/  LDL.64 R8, [R1+0x88] ;  /* 0x0000880001087983 */ /* 0x002f280000100a00 */
[----:B------:R-:W4:Y:S04]  /*5f50*/  LDL R113, [R1+0x324] ;  /* 0x0003240001717983 */ /* 0x000f280000100800 */
[----:B------:R-:W4:Y:S04]  /*5f60*/  LDL R114, [R1+0x328] ;  /* 0x0003280001727983 */ /* 0x000f280000100800 */
[----:B------:R-:W4:Y:S04]  /*5f70*/  LDL R115, [R1+0x32c] ;  /* 0x00032c0001737983 */ /* 0x000f280000100800 */
[----:B------:R-:W4:Y:S01]  /*5f80*/  LDL R116, [R1+0x330] ;  /* 0x0003300001747983 */ /* 0x000f220000100800 */
[----:B0-----:R-:W-:-:S03]  /*5f90*/  FMNMX.FTZ R18, R10, R11, !PT ;  /* 0x0000000b0a127209 */ /* 0x001fc60007810000 */
[----:B------:R-:W4:Y:S04]  /*5fa0*/  LDL R117, [R1+0x334] ;  /* 0x0003340001757983 */ /* 0x000f280000100800 */
[----:B------:R-:W-:Y:S04]  /*5fb0*/  STL [R1+0x420], R18 ;  /* 0x0004201201007387 */ /* 0x000fe80000100800 */
[----:B------:R-:W3:Y:S04]  /*5fc0*/  LDL R170, [R1+0x420] ;  /* 0x0004200001aa7983 */ /* 0x000ee80000100800 */
[----:B------:R-:W4:Y:S04]  /*5fd0*/  LDL R11, [R1+0x440] ;  /* 0x00044000010b7983 */ /* 0x000f280000100800 */
        /* <DEDUP_REMOVED lines=41> */
[----:B--2---:R-:W0:Y:S02]  /*6270*/  SHFL.BFLY PT, R6, R13, 0x2, 0x1f ;  /* 0x0c401f000d067f89 */ /* 0x004e2400000e0000 */
[----:B0-----:R-:W-:-:S05]  /*6280*/  FMNMX.FTZ R6, R6, R13, !PT ;  /* 0x0000000d06067209 */ /* 0x001fca0007810000 */
[----:B------:R-:W0:Y:S01]  /*6290*/  SHFL.BFLY PT, R25, R6, 0x1, 0x1f ;  /* 0x0c201f0006197f89 */ /* 0x000e2200000e0000 */
[----:B---3--:R-:W-:Y:S01]  /*62a0*/  FSETP.NEU.FTZ.AND P0, PT, R170, -INF , PT ;  /* 0xff800000aa00780b */ /* 0x008fe20003f1d000 */
[----:B----4-:R-:W-:-:S05]  /*62b0*/  FMUL.FTZ R170, R11, R170 ;  /* 0x000000aa0baa7220 */ /* 0x010fca0000410000 */
[----:B------:R-:W-:-:S05]  /*62c0*/  FSEL R170, R170, RZ, P0 ;  /* 0x000000ffaaaa7208 */ /* 0x000fca0000000000 */
[-CC-:B------:R-:W-:Y:S01]  /*62d0*/  FFMA.FTZ R156, R33, R11.reuse, -R170.reuse ;  /* 0x0000000b219c7223 */ /* 0x180fe200000108aa */
[-CC-:B------:R-:W-:Y:S01]  /*62e0*/  FFMA.FTZ R174, R31, R11.reuse, -R170.reuse ;  /* 0x0000000b1fae7223 */ /* 0x180fe200000108aa */
[-CC-:B------:R-:W-:Y:S01]  /*62f0*/  FFMA.FTZ R168, R29, R11.reuse, -R170.reuse ;  /* 0x0000000b1da87223 */ /* 0x180fe200000108aa */
[----:B------:R-:W2:Y:S04]  /*6300*/  LDL R31, [R1+0x3e8] ;  /* 0x0003e800011f7983 */ /* 0x000ea80000100800 */
[----:B------:R-:W3:Y:S04]  /*6310*/  LDL R29, [R1+0x3e0] ;  /* 0x0003e000011d7983 */ /* 0x000ee80000100800 */
[----:B------:R-:W4:Y:S01]  /*6320*/  LDL R33, [R1+0x3f0] ;  /* 0x0003f00001217983 */ /* 0x000f220000100800 */
        /* <DEDUP_REMOVED lines=21> */
[----:B0-----:R-:W-:Y:S01]  /*6480*/  FMNMX.FTZ R6, R6, R25, !PT ;  /* 0x0000001906067209 */ /* 0x001fe20007810000 */
[----:B------:R-:W4:Y:S04]  /*6490*/  LDL R45, [R1+0x3bc] ;  /* 0x0003bc00012d7983 */ /* 0x000f280000100800 */
[----:B------:R-:W4:Y:S04]  /*64a0*/  LDL R35, [R1+0x3c8] ;  /* 0x0003c80001237983 */ /* 0x000f280000100800 */
[----:B------:R-:W4:Y:S04]  /*64b0*/  LDL R37, [R1+0x3d0] ;  /* 0x0003d00001257983 */ /* 0x000f280000100800 */
[----:B------:R-:W4:Y:S04]  /*64c0*/  LDL R39, [R1+0x3d8] ;  /* 0x0003d80001277983 */ /* 0x000f280000100800 */
[----:B------:R-:W4:Y:S04]  /*64d0*/  LDL R25, [R1+0x3f8] ;  /* 0x0003f80001197983 */ /* 0x000f280000100800 */
[----:B------:R-:W4:Y:S01]  /*64e0*/  LDL R27, [R1+0x400] ;  /* 0x00040000011b7983 */ /* 0x000f220000100800 */
[----:B------:R-:W-:-:S03]  /*64f0*/  FSETP.NEU.FTZ.AND P0, PT, R6, -INF , PT ;  /* 0xff8000000600780b */ /* 0x000fc60003f1d000 */
[----:B------:R0:W-:Y:S01]  /*6500*/  STL [R1+0x218], R12 ;  /* 0x0002180c01007387 */ /* 0x0001e20000100800 */
[----:B------:R-:W-:Y:S01]  /*6510*/  MUFU.EX2 R147, R147 ;  /* 0x0000009300937308 */ /* 0x000fe20000000800 */
[----:B0-----:R-:W-:-:S07]  /*6520*/  FMUL.FTZ R12, R6, R11 ;  /* 0x0000000b060c7220 */ /* 0x001fce0000410000 */
[----:B------:R-:W0:Y:S01]  /*6530*/  MUFU.EX2 R148, R148 ;  /* 0x0000009400947308 */ /* 0x000e220000000800 */
[----:B------:R-:W-:Y:S01]  /*6540*/  FSEL R12, R12, RZ, P0 ;  /* 0x000000ff0c0c7208 */ /* 0x000fe20000000000 */
[----:B------:R1:W-:Y:S06]  /*6550*/  STL [R1+0x214], R158 ;  /* 0x0002149e01007387 */ /* 0x0003ec0000100800 */
[----:B------:R-:W0:Y:S01]  /*6560*/  MUFU.EX2 R153, R153 ;  /* 0x0000009900997308 */ /* 0x000e220000000800 */
[-CC-:B------:R-:W-:Y:S01]  /*6570*/  FFMA.FTZ R159, R151, R11.reuse, -R12.reuse ;  /* 0x0000000b979f7223 */ /* 0x180fe2000001080c */
[-CC-:B------:R-:W-:Y:S01]  /*6580*/  FFMA.FTZ R160, R150, R11.reuse, -R12.reuse ;  /* 0x0000000b96a07223 */ /* 0x180fe2000001080c */
[-CC-:B------:R-:W-:Y:S01]  /*6590*/  FFMA.FTZ R161, R149, R11.reuse, -R12.reuse ;  /* 0x0000000b95a17223 */ /* 0x180fe2000001080c */
[----:B------:R0:W-:Y:S01]  /*65a0*/  STL [R1+0x210], R154 ;  /* 0x0002109a01007387 */ /* 0x0001e20000100800 */
[----:B-1----:R-:W-:-:S03]  /*65b0*/  FFMA.FTZ R158, R152, R11, -R12 ;  /* 0x0000000b989e7223 */ /* 0x002fc6000001080c */
[----:B------:R-:W-:Y:S08]  /*65c0*/  MUFU.EX2 R159, R159 ;  /* 0x0000009f009f7308 */ /* 0x000ff00000000800 */
[----:B0-----:R-:W0:Y:S01]  /*65d0*/  MUFU.EX2 R154, R43 ;  /* 0x0000002b009a7308 */ /* 0x001e220000000800 */
[----:B------:R1:W-:Y:S07]  /*65e0*/  STL [R1+0x3f4], R24 ;  /* 0x0003f41801007387 */ /* 0x0003ee0000100800 */
[----:B------:R-:W0:Y:S08]  /*65f0*/  MUFU.EX2 R158, R158 ;  /* 0x0000009e009e7308 */ /* 0x000e300000000800 */
[----:B------:R-:W-:Y:S01]  /*6600*/  MUFU.EX2 R160, R160 ;  /* 0x000000a000a07308 */ /* 0x000fe20000000800 */
[----:B-1----:R-:W-:-:S07]  /*6610*/  FADD.FTZ R24, R147, R148 ;  /* 0x0000009493187221 */ /* 0x002fce0000010000 */
[----:B------:R-:W1:Y:S01]  /*6620*/  MUFU.EX2 R161, R161 ;  /* 0x000000a100a17308 */ /* 0x000e620000000800 */
[----:B------:R-:W-:Y:S02]  /*6630*/  IMAD R8, R155, 0xc00, R8 ;  /* 0x00000c009b087824 */ /* 0x000fe400078e0208 */
[----:B------:R-:W-:Y:S01]  /*6640*/  FADD.FTZ R215, R153, R24 ;  /* 0x0000001899d77221 */ /* 0x000fe20000010000 */
[----:B------:R1:W-:Y:S01]  /*6650*/  STL [R1+0x3dc], R28 ;  /* 0x0003dc1c01007387 */ /* 0x0003e20000100800 */
[----:B------:R-:W-:Y:S02]  /*6660*/  R2UR UR7, R9 ;  /* 0x00000000090772ca */ /* 0x000fe400000e0000 */
[----:B------:R-:W-:Y:S01]  /*6670*/  R2UR UR6, R8 ;  /* 0x00000000080672ca */ /* 0x000fe200000e0000 */
[----:B------:R1:W-:Y:S01]  /*6680*/  STL [R1+0x3e4], R30 ;  /* 0x0003e41e01007387 */ /* 0x0003e20000100800 */
[C---:B0-----:R-:W-:Y:S01]  /*6690*/  FADD.FTZ R215, R154.reuse, R215 ;  /* 0x000000d79ad77221 */ /* 0x041fe20000010000 */
[----:B------:R-:W-:-:S02]  /*66a0*/  F2FP.BF16.F32.PACK_AB R154, R154, R153 ;  /* 0x000000999a9a723e */ /* 0x000fc400000010ff */
[----:B------:R0:W-:Y:S01]  /*66b0*/  STL [R1+0x3ec], R32 ;  /* 0x0003ec2001007387 */ /* 0x0001e20000100800 */
[----:B-1----:R-:W-:Y:S01]  /*66c0*/  VIADD R28, R8, 0x80 ;  /* 0x00000080081c7836 */ /* 0x002fe20000000000 */
[----:B------:R-:W-:Y:S01]  /*66d0*/  F2FP.BF16.F32.PACK_AB R152, R148, R147 ;  /* 0x000000939498723e */ /* 0x000fe200000010ff */
[C---:B------:R-:W-:Y:S01]  /*66e0*/  VIADD R30, R8.reuse, 0x100 ;  /* 0x00000100081e7836 */ /* 0x040fe20000000000 */
[----:B------:R-:W-:Y:S01]  /*66f0*/  F2FP.BF16.F32.PACK_AB R153, R159, R158 ;  /* 0x0000009e9f99723e */ /* 0x000fe200000010ff */
[----:B0-----:R-:W-:Y:S01]  /*6700*/  VIADD R32, R8, 0x180 ;  /* 0x0000018008207836 */ /* 0x001fe20000000000 */
[----:B------:R-:W-:Y:S01]  /*6710*/  F2FP.BF16.F32.PACK_AB R155, R161, R160 ;  /* 0x000000a0a19b723e */ /* 0x000fe200000010ff */
[----:B------:R-:W-:Y:S01]  /*6720*/  STL [R1+0x21c], R47 ;  /* 0x00021c2f01007387 */ /* 0x000fe20000100800 */
[----:B------:R-:W-:Y:S02]  /*6730*/  R2UR UR10, R28 ;  /* 0x000000001c0a72ca */ /* 0x000fe400000e0000 */
[----:B------:R-:W-:Y:S01]  /*6740*/  R2UR UR14, R30 ;  /* 0x000000001e0e72ca */ /* 0x000fe200000e0000 */
[----:B------:R-:W-:Y:S01]  /*6750*/  STL [R1+0x220], R48 ;  /* 0x0002203001007387 */ /* 0x000fe20000100800 */
[----:B------:R-:W-:-:S03]  /*6760*/  R2UR UR18, R32 ;  /* 0x00000000201272ca */ /* 0x000fc600000e0000 */
[----:B------:R-:W-:Y:S04]  /*6770*/  STL [R1+0x224], R49 ;  /* 0x0002243101007387 */ /* 0x000fe80000100800 */
        /* <DEDUP_REMOVED lines=37> */
[----:B--2---:R0:W-:Y:S04]  /*69d0*/  STL [R1+0x3e8], R31 ;  /* 0x0003e81f01007387 */ /* 0x0041e80000100800 */
[----:B---3--:R1:W-:Y:S04]  /*69e0*/  STL [R1+0x3e0], R29 ;  /* 0x0003e01d01007387 */ /* 0x0083e80000100800 */
[----:B----4-:R2:W-:Y:S01]  /*69f0*/  STL [R1+0x3f0], R33 ;  /* 0x0003f02101007387 */ /* 0x0105e20000100800 */
[----:B0-----:R-:W-:-:S02]  /*6a00*/  IMAD.MOV.U32 R31, RZ, RZ, R9 ;  /* 0x000000ffff1f7224 */ /* 0x001fc400078e0009 */
[--C-:B-1----:R-:W-:Y:S02]  /*6a10*/  IMAD.MOV.U32 R29, RZ, RZ, R9.reuse ;  /* 0x000000ffff1d7224 */ /* 0x102fe400078e0009 */
[----:B--2---:R-:W-:Y:S01]  /*6a20*/  IMAD.MOV.U32 R33, RZ, RZ, R9 ;  /* 0x000000ffff217224 */ /* 0x004fe200078e0009 */
[----:B------:R-:W-:Y:S02]  /*6a30*/  STL [R1+0x2bc], R87 ;  /* 0x0002bc5701007387 */ /* 0x000fe40000100800 */
        /* <DEDUP_REMOVED lines=76> */
[----:B------:R0:W-:Y:S01]  /*6f00*/  STL [R1+0x400], R27 ;  /* 0x0004001b01007387 */ /* 0x0001e20000100800 */
[----:B------:R1:W-:Y:S06]  /*6f10*/  BAR.SYNC.DEFER_BLOCKING R206, 0x100 ;  /* 0x000400ce0000751d */ /* 0x0003ec0000010000 */
[----:B0-----:R-:W-:-:S06]  /*6f20*/  WARPGROUP.ARRIVE ;  /* 0x00000000000079c5 */ /* 0x001fcc0000000000 */
[----:B------:R-:W-:Y:S01]  /*6f30*/  HGMMA.64x256x16.F32.BF16 R24, R152, gdesc[UR4].tnspB, RZ, !UPT, gsb0 ;  /* 0x43e0000498187df0 */ /* 0x000fe2000c0018ff */
[-CC-:B------:R-:W-:Y:S01]  /*6f40*/  FFMA.FTZ R164, R164, R11.reuse, -R12.reuse ;  /* 0x0000000ba4a47223 */ /* 0x180fe2000001080c */
[-CC-:B------:R-:W-:Y:S01]  /*6f50*/  FFMA.FTZ R165, R165, R11.reuse, -R12.reuse ;  /* 0x0000000ba5a57223 */ /* 0x180fe2000001080c */
[-CC-:B------:R-:W-:Y:S01]  /*6f60*/  FFMA.FTZ R14, R14, R11.reuse, -R12.reuse ;  /* 0x0000000b0e0e7223 */ /* 0x180fe2000001080c */
[-CC-:B------:R-:W-:Y:S01]  /*6f70*/  FFMA.FTZ R173, R173, R11.reuse, -R12.reuse ;  /* 0x0000000badad7223 */ /* 0x180fe2000001080c */
[----:B------:R-:W-:Y:S08]  /*6f80*/  MUFU.EX2 R166, R166 ;  /* 0x000000a600a67308 */ /* 0x000ff00000000800 */
[----:B------:R-:W0:Y:S08]  /*6f90*/  MUFU.EX2 R162, R162 ;  /* 0x000000a200a27308 */ /* 0x000e300000000800 */
[----:B------:R-:W-:Y:S08]  /*6fa0*/  MUFU.EX2 R163, R163 ;  /* 0x000000a300a37308 */ /* 0x000ff00000000800 */
[----:B------:R-:W2:Y:S08]  /*6fb0*/  MUFU.EX2 R13, R13 ;  /* 0x0000000d000d7308 */ /* 0x000eb00000000800 */
[----:B------:R-:W-:Y:S08]  /*6fc0*/  MUFU.EX2 R164, R164 ;  /* 0x000000a400a47308 */ /* 0x000ff00000000800 */
[----:B------:R-:W3:Y:S08]  /*6fd0*/  MUFU.EX2 R165, R165 ;  /* 0x000000a500a57308 */ /* 0x000ef00000000800 */
[----:B------:R-:W-:Y:S08]  /*6fe0*/  MUFU.EX2 R14, R14 ;  /* 0x0000000e000e7308 */ /* 0x000ff00000000800 */
[----:B------:R-:W4:Y:S01]  /*6ff0*/  MUFU.EX2 R173, R173 ;  /* 0x000000ad00ad7308 */ /* 0x000f220000000800 */
[----:B------:R-:W-:Y:S04]  /*7000*/  STL [R1+0x404], R222 ;  /* 0x000404de01007387 */ /* 0x000fe80000100800 */
[----:B------:R-:W-:Y:S04]  /*7010*/  STL [R1+0x408], R223 ;  /* 0x000408df01007387 */ /* 0x000fe80000100800 */
[----:B------:R-:W-:Y:S01]  /*7020*/  STL [R1+0x40c], R224 ;  /* 0x00040ce001007387 */ /* 0x000fe20000100800 */
[-CC-:B------:R-:W-:Y:S01]  /*7030*/  FFMA.FTZ R188, R188, R11.reuse, -R12.reuse ;  /* 0x0000000bbcbc7223 */ /* 0x180fe2000001080c */
[-CC-:B------:R-:W-:Y:S01]  /*7040*/  FFMA.FTZ R189, R189, R11.reuse, -R12.reuse ;  /* 0x0000000bbdbd7223 */ /* 0x180fe2000001080c */
[-CC-:B------:R-:W-:Y:S01]  /*7050*/  FFMA.FTZ R171, R171, R11.reuse, -R12.reuse ;  /* 0x0000000babab7223 */ /* 0x180fe2000001080c */
[----:B------:R-:W-:Y:S01]  /*7060*/  FFMA.FTZ R172, R172, R11, -R12 ;  /* 0x0000000bacac7223 */ /* 0x000fe2000001080c */
[----:B------:R-:W-:Y:S08]  /*7070*/  MUFU.EX2 R15, R15 ;  /* 0x0000000f000f7308 */ /* 0x000ff00000000800 */
[----:B------:R-:W1:Y:S08]  /*7080*/  MUFU.EX2 R18, R18 ;  /* 0x0000001200127308 */ /* 0x000e700000000800 */
[----:B------:R-:W-:Y:S08]  /*7090*/  MUFU.EX2 R19, R19 ;  /* 0x0000001300137308 */ /* 0x000ff00000000800 */
[----:B------:R-:W1:Y:S08]  /*70a0*/  MUFU.EX2 R10, R10 ;  /* 0x0000000a000a7308 */ /* 0x000e700000000800 */
[----:B------:R-:W-:Y:S01]  /*70b0*/  MUFU.EX2 R188, R188 ;  /* 0x000000bc00bc7308 */ /* 0x000fe20000000800 */
[----:B------:R-:W-:-:S02]  /*70c0*/  WARPGROUP.DEPBAR.LE gsb0, 0x0 ;  /* 0x00008000000079c5 */ /* 0x000fc40000010000 */
[----:B0-----:R-:W-:Y:S02]  /*70d0*/  F2FP.BF16.F32.PACK_AB R152, R162, R166 ;  /* 0x000000a6a298723e */ /* 0x001fe400000010ff */
[----:B--2---:R-:W-:Y:S02]  /*70e0*/  F2FP.BF16.F32.PACK_AB R154, R13, R163 ;  /* 0x000000a30d9a723e */ /* 0x004fe400000010ff */
[----:B---3--:R-:W-:Y:S02]  /*70f0*/  F2FP.BF16.F32.PACK_AB R153, R165, R164 ;  /* 0x000000a4a599723e */ /* 0x008fe400000010ff */
[----:B----4-:R-:W-:Y:S01]  /*7100*/  F2FP.BF16.F32.PACK_AB R155, R173, R14 ;  /* 0x0000000ead9b723e */ /* 0x010fe200000010ff */
[----:B------:R-:W-:Y:S04]  /*7110*/  STL.128 [R1+0x210], R24 ;  /* 0x0002101801007387 */ /* 0x000fe80000100c00 */
        /* <DEDUP_REMOVED lines=30> */
[----:B------:R0:W-:Y:S02]  /*7300*/  STL.128 [R1+0x400], R148 ;  /* 0x0004009401007387 */ /* 0x0001e40000100c00 */
[----:B0-----:R-:W-:-:S06]  /*7310*/  WARPGROUP.ARRIVE ;  /* 0x00000000000079c5 */ /* 0x001fcc0000000000 */
[----:B------:R-:W-:Y:S01]  /*7320*/  HGMMA.64x256x16.F32.BF16 R24, R152, gdesc[UR8].tnspB, R24, gsb0 ;  /* 0x43e0000898187df0 */ /* 0x000fe20008001818 */
[----:B------:R-:W0:Y:S08]  /*7330*/  MUFU.EX2 R189, R189 ;  /* 0x000000bd00bd7308 */ /* 0x000e300000000800 */
[----:B------:R-:W-:Y:S08]  /*7340*/  MUFU.EX2 R171, R171 ;  /* 0x000000ab00ab7308 */ /* 0x000ff00000000800 */
[----:B------:R-:W2:Y:S01]  /*7350*/  MUFU.EX2 R172, R172 ;  /* 0x000000ac00ac7308 */ /* 0x000ea20000000800 */
[----:B------:R-:W-:Y:S01]  /*7360*/  FADD.FTZ R159, R158, R159 ;  /* 0x0000009f9e9f7221 */ /* 0x000fe20000010000 */
[-CC-:B------:R-:W-:Y:S01]  /*7370*/  FFMA.FTZ R195, R195, R11.reuse, -R12.reuse ;  /* 0x0000000bc3c37223 */ /* 0x180fe2000001080c */
[-CC-:B------:R-:W-:Y:S01]  /*7380*/  FFMA.FTZ R212, R212, R11.reuse, -R12.reuse ;  /* 0x0000000bd4d47223 */ /* 0x180fe2000001080c */
[-CC-:B------:R-:W-:Y:S01]  /*7390*/  FFMA.FTZ R158, R213, R11.reuse, -R12.reuse ;  /* 0x0000000bd59e7223 */ /* 0x180fe2000001080c */
[----:B------:R-:W-:Y:S01]  /*73a0*/  FADD.FTZ R160, R160, R159 ;  /* 0x0000009fa0a07221 */ /* 0x000fe20000010000 */
[----:B------:R-:W-:-:S02]  /*73b0*/  FFMA.FTZ R159, R214, R11, -R12 ;  /* 0x0000000bd69f7223 */ /* 0x000fc4000001080c */
[----:B------:R-:W-:Y:S08]  /*73c0*/  MUFU.EX2 R20, R20 ;  /* 0x0000001400147308 */ /* 0x000ff00000000800 */
[----:B------:R-:W3:Y:S08]  /*73d0*/  MUFU.EX2 R21, R21 ;  /* 0x0000001500157308 */ /* 0x000ef00000000800 */
[----:B------:R-:W-:Y:S08]  /*73e0*/  MUFU.EX2 R156, R156 ;  /* 0x0000009c009c7308 */ /* 0x000ff00000000800 */
[----:B------:R-:W4:Y:S08]  /*73f0*/  MUFU.EX2 R157, R157 ;  /* 0x0000009d009d7308 */ /* 0x000f300000000800 */
[----:B------:R-:W-:Y:S08]  /*7400*/  MUFU.EX2 R195, R195 ;  /* 0x000000c300c37308 */ /* 0x000ff00000000800 */
[----:B------:R-:W4:Y:S08]  /*7410*/  MUFU.EX2 R212, R212 ;  /* 0x000000d400d47308 */ /* 0x000f300000000800 */
[----:B------:R-:W-:Y:S08]  /*7420*/  MUFU.EX2 R158, R158 ;  /* 0x0000009e009e7308 */ /* 0x000ff00000000800 */
[----:B------:R-:W4:Y:S01]  /*7430*/  MUFU.EX2 R159, R159 ;  /* 0x0000009f009f7308 */ /* 0x000f220000000800 */
[----:B------:R-:W-:-:S02]  /*7440*/  WARPGROUP.DEPBAR.LE gsb0, 0x0 ;  /* 0x00008000000079c5 */ /* 0x000fc40000010000 */
[----:B-1----:R-:W-:Y:S02]  /*7450*/  F2FP.BF16.F32.PACK_AB R152, R18, R15 ;  /* 0x0000000f1298723e */ /* 0x002fe400000010ff */
[----:B------:R-:W-:Y:S02]  /*7460*/  F2FP.BF16.F32.PACK_AB R154, R10, R19 ;  /* 0x000000130a9a723e */ /* 0x000fe400000010ff */
[----:B0-----:R-:W-:Y:S02]  /*7470*/  F2FP.BF16.F32.PACK_AB R153, R189, R188 ;  /* 0x000000bcbd99723e */ /* 0x001fe400000010ff */
[----:B--2---:R-:W-:Y:S01]  /*7480*/  F2FP.BF16.F32.PACK_AB R155, R172, R171 ;  /* 0x000000abac9b723e */ /* 0x004fe200000010ff */
        /* <DEDUP_REMOVED lines=34> */
[----:B------:R-:W-:Y:S01]  /*76b0*/  FADD.FTZ R161, R161, R160 ;  /* 0x000000a0a1a17221 */ /* 0x000fe20000010000 */
[----:B------:R-:W-:-:S03]  /*76c0*/  FFMA.FTZ R160, R181, R11, -R12 ;  /* 0x0000000bb5a07223 */ /* 0x000fc6000001080c */
[----:B------:R-:W-:Y:S01]  /*76d0*/  FADD.FTZ R164, R164, R161 ;  /* 0x000000a1a4a47221 */ /* 0x000fe20000010000 */
[-CC-:B------:R-:W-:Y:S01]  /*76e0*/  FFMA.FTZ R161, R180, R11.reuse, -R12.reuse ;  /* 0x0000000bb4a17223 */ /* 0x180fe2000001080c */
[-CC-:B------:R-:W-:Y:S01]  /*76f0*/  FFMA.FTZ R183, R183, R11.reuse, -R12.reuse ;  /* 0x0000000bb7b77223 */ /* 0x180fe2000001080c */
[-CC-:B------:R-:W-:Y:S01]  /*7700*/  FFMA.FTZ R176, R176, R11.reuse, -R12.reuse ;  /* 0x0000000bb0b07223 */ /* 0x180fe2000001080c */
[-CC-:B------:R-:W-:Y:S01]  /*7710*/  FFMA.FTZ R185, R185, R11.reuse, -R12.reuse ;  /* 0x0000000bb9b97223 */ /* 0x180fe2000001080c */
[-CC-:B------:R-:W-:Y:S01]  /*7720*/  FFMA.FTZ R184, R184, R11.reuse, -R12.reuse ;  /* 0x0000000bb8b87223 */ /* 0x180fe2000001080c */
[-CC-:B------:R-:W-:Y:S01]  /*7730*/  FFMA.FTZ R182, R182, R11.reuse, -R12.reuse ;  /* 0x0000000bb6b67223 */ /* 0x180fe2000001080c */
[----:B------:R-:W-:Y:S01]  /*7740*/  FFMA.FTZ R186, R186, R11, -R12 ;  /* 0x0000000bbaba7223 */ /* 0x000fe2000001080c */
[----:B------:R-:W-:Y:S08]  /*7750*/  MUFU.EX2 R187, R187 ;  /* 0x000000bb00bb7308 */ /* 0x000ff00000000800 */
[----:B------:R-:W0:Y:S08]  /*7760*/  MUFU.EX2 R174, R174 ;  /* 0x000000ae00ae7308 */ /* 0x000e300000000800 */
[----:B------:R-:W-:Y:S08]  /*7770*/  MUFU.EX2 R175, R175 ;  /* 0x000000af00af7308 */ /* 0x000ff00000000800 */
[----:B------:R-:W1:Y:S08]  /*7780*/  MUFU.EX2 R177, R177 ;  /* 0x000000b100b17308 */ /* 0x000e700000000800 */
[----:B------:R-:W-:Y:S08]  /*7790*/  MUFU.EX2 R160, R160 ;  /* 0x000000a000a07308 */ /* 0x000ff00000000800 */
[----:B------:R-:W2:Y:S08]  /*77a0*/  MUFU.EX2 R161, R161 ;  /* 0x000000a100a17308 */ /* 0x000eb00000000800 */
[----:B------:R-:W-:Y:S08]  /*77b0*/  MUFU.EX2 R11, R183 ;  /* 0x000000b7000b7308 */ /* 0x000ff00000000800 */
[----:B------:R-:W2:Y:S01]  /*77c0*/  MUFU.EX2 R12, R176 ;  /* 0x000000b0000c7308 */ /* 0x000ea20000000800 */
[----:B------:R-:W-:-:S02]  /*77d0*/  WARPGROUP.DEPBAR.LE gsb0, 0x0 ;  /* 0x00008000000079c5 */ /* 0x000fc40000010000 */
[----:B---3--:R-:W-:Y:S02]  /*77e0*/  F2FP.BF16.F32.PACK_AB R152, R21, R20 ;  /* 0x000000141598723e */ /* 0x008fe400000010ff */
[----:B----4-:R-:W-:Y:S02]  /*77f0*/  F2FP.BF16.F32.PACK_AB R154, R157, R156 ;  /* 0x0000009c9d9a723e */ /* 0x010fe400000010ff */
[----:B------:R-:W-:Y:S02]  /*7800*/  F2FP.BF16.F32.PACK_AB R153, R212, R195 ;  /* 0x000000c3d499723e */ /* 0x000fe400000010ff */
[----:B------:R-:W-:Y:S01]  /*7810*/  F2FP.BF16.F32.PACK_AB R155, R159, R158 ;  /* 0x0000009e9f9b723e */ /* 0x000fe200000010ff */
        /* <DEDUP_REMOVED lines=32> */
[----:B---3--:R-:W-:-:S06]  /*7a20*/  WARPGROUP.ARRIVE ;  /* 0x00000000000079c5 */ /* 0x008fcc0000000000 */
[----:B------:R-:W-:Y:S01]  /*7a30*/  HGMMA.64x256x16.F32.BF16 R24, R152, gdesc[UR16].tnspB, R24, gsb0 ;  /* 0x43e0001098187df0 */ /* 0x000fe20008001818 */
[----:B------:R-:W-:-:S04]  /*7a40*/  FADD.FTZ R215, R166, R215 ;  /* 0x000000d7a6d77221 */ /* 0x000fc80000010000 */
[----:B------:R-:W-:-:S04]  /*7a50*/  FADD.FTZ R162, R162, R215 ;  /* 0x000000d7a2a27221 */ /* 0x000fc80000010000 */
[----:B------:R-:W-:Y:S01]  /*7a60*/  FADD.FTZ R162, R163, R162 ;  /* 0x000000a2a3a27221 */ /* 0x000fe20000010000 */
[----:B------:R-:W-:Y:S03]  /*7a70*/  MUFU.EX2 R167, R167 ;  /* 0x000000a700a77308 */ /* 0x000fe60000000800 */
[----:B------:R-:W-:-:S05]  /*7a80*/  FADD.FTZ R162, R13, R162 ;  /* 0x000000a20da27221 */ /* 0x000fca0000010000 */
        /* <DEDUP_REMOVED lines=8> */
[----:B------:R-:W-:Y:S02]  /*7b10*/  VIADD R152, R8, 0x200 ;  /* 0x0000020008987836 */ /* 0x000fe40000000000 */
[----:B------:R-:W-:-:S03]  /*7b20*/  IMAD.MOV.U32 R153, RZ, RZ, R9 ;  /* 0x000000ffff997224 */ /* 0x000fc600078e0009 */
[----:B------:R-:W-:Y:S02]  /*7b30*/  R2UR UR6, R152 ;  /* 0x00000000980672ca */ /* 0x000fe400000e0000 */
[----:B------:R-:W-:Y:S02]  /*7b40*/  R2UR UR7, R153 ;  /* 0x00000000990772ca */ /* 0x000fe400000e0000 */
[----:B0-----:R-:W-:Y:S02]  /*7b50*/  F2FP.BF16.F32.PACK_AB R152, R174, R187 ;  /* 0x000000bbae98723e */ /* 0x001fe400000010ff */
[----:B-1----:R-:W-:Y:S02]  /*7b60*/  F2FP.BF16.F32.PACK_AB R154, R177, R175 ;  /* 0x000000afb19a723e */ /* 0x002fe400000010ff */
[----:B--2---:R-:W-:Y:S02]  /*7b70*/  F2FP.BF16.F32.PACK_AB R153, R161, R160 ;  /* 0x000000a0a199723e */ /* 0x004fe400000010ff */
        /* <DEDUP_REMOVED lines=35> */
[----:B------:R-:W-:Y:S01]  /*7db0*/  VIADD R8, R8, 0x280 ;  /* 0x0000028008087836 */ /* 0x000fe20000000000 */
[----:B------:R-:W-:Y:S01]  /*7dc0*/  R2UR UR7, R9 ;  /* 0x00000000090772ca */ /* 0x000fe200000e0000 */
[----:B------:R-:W-:Y:S01]  /*7dd0*/  FADD.FTZ R165, R165, R164 ;  /* 0x000000a4a5a57221 */ /* 0x000fe20000010000 */
[----:B------:R-:W-:Y:S01]  /*7de0*/  FADD.FTZ R15, R15, R162 ;  /* 0x000000a20f0f7221 */ /* 0x000fe20000010000 */
[----:B------:R-:W2:Y:S01]  /*7df0*/  LDL R9, [R1+0x28] ;  /* 0x0000280001097983 */ /* 0x000ea20000100800 */
[----:B------:R-:W-:Y:S01]  /*7e00*/  R2UR UR6, R8 ;  /* 0x00000000080672ca */ /* 0x000fe200000e0000 */
[----:B------:R-:W-:Y:S01]  /*7e10*/  FADD.FTZ R14, R14, R165 ;  /* 0x000000a50e0e7221 */ /* 0x000fe20000010000 */
[----:B------:R-:W-:Y:S01]  /*7e20*/  FADD.FTZ R18, R18, R15 ;  /* 0x0000000f12127221 */ /* 0x000fe20000010000 */
[----:B------:R0:W5:Y:S02]  /*7e30*/  LDL R8, [R1+0x1f8] ;  /* 0x0001f80001087983 */ /* 0x0001640000100800 */
[----:B------:R-:W-:Y:S01]  /*7e40*/  FADD.FTZ R173, R173, R14 ;  /* 0x0000000eadad7221 */ /* 0x000fe20000010000 */
[----:B------:R-:W-:-:S03]  /*7e50*/  FADD.FTZ R19, R19, R18 ;  /* 0x0000001213137221 */ /* 0x000fc60000010000 */
[----:B------:R-:W-:Y:S01]  /*7e60*/  FADD.FTZ R162, R188, R173 ;  /* 0x000000adbca27221 */ /* 0x000fe20000010000 */
[----:B------:R-:W-:Y:S02]  /*7e70*/  WARPGROUP.DEPBAR.LE gsb0, 0x0 ;  /* 0x00008000000079c5 */ /* 0x000fe40000010000 */
        /* <DEDUP_REMOVED lines=36> */
[----:B-1----:R-:W-:-:S06]  /*80c0*/  WARPGROUP.ARRIVE ;  /* 0x00000000000079c5 */ /* 0x002fcc0000000000 */
[----:B------:R-:W-:Y:S01]  /*80d0*/  HGMMA.64x256x16.F32.BF16 R24, R152, gdesc[UR4].tnspB, R24, gsb0 ;  /* 0x43e0000498187df0 */ /* 0x000fe20008001818 */
[----:B------:R-:W-:-:S04]  /*80e0*/  FADD.FTZ R162, R189, R162 ;  /* 0x000000a2bda27221 */ /* 0x000fc80000010000 */
[----:B------:R-:W-:Y:S01]  /*80f0*/  FADD.FTZ R171, R171, R162 ;  /* 0x000000a2abab7221 */ /* 0x000fe20000010000 */
[----:B------:R-:W-:-:S03]  /*8100*/  FADD.FTZ R19, R10, R19 ;  /* 0x000000130a137221 */ /* 0x000fc60000010000 */
[----:B------:R-:W-:Y:S01]  /*8110*/  FADD.FTZ R172, R172, R171 ;  /* 0x000000abacac7221 */ /* 0x000fe20000010000 */
[----:B------:R-:W-:-:S03]  /*8120*/  FADD.FTZ R20, R20, R19 ;  /* 0x0000001314147221 */ /* 0x000fc60000010000 */
[----:B------:R-:W-:Y:S01]  /*8130*/  FADD.FTZ R195, R195, R172 ;  /* 0x000000acc3c37221 */ /* 0x000fe20000010000 */
[----:B------:R-:W-:Y:S01]  /*8140*/  FADD.FTZ R21, R21, R20 ;  /* 0x0000001415157221 */ /* 0x000fe20000010000 */
[----:B------:R-:W-:Y:S02]  /*8150*/  WARPGROUP.DEPBAR.LE gsb0, 0x0 ;  /* 0x00008000000079c5 */ /* 0x000fe40000010000 */
        /* <DEDUP_REMOVED lines=23> */
[----:B------:R1:W-:Y:S04]  /*82d0*/  STL.128 [R1+0x380], R116 ;  /* 0x0003807401007387 */ /* 0x0003e80000100c00 */
        /* <DEDUP_REMOVED lines=8> */
[----:B------:R-:W4:Y:S04]  /*8360*/  LDL R155, [R1+0x210] ;  /* 0x00021000019b7983 */ /* 0x000f280000100800 */
[----:B------:R-:W4:Y:S04]  /*8370*/  LDL R153, [R1+0x214] ;  /* 0x0002140001997983 */ /* 0x000f280000100800 */
[----:B-1----:R-:W4:Y:S04]  /*8380*/  LDL R119, [R1+0x218] ;  /* 0x0002180001777983 */ /* 0x002f280000100800 */
        /* <DEDUP_REMOVED lines=59> */
[----:B---3--:R-:W3:Y:S04]  /*8740*/  LDL R150, [R1+0x308] ;  /* 0x0003080001967983 */ /* 0x008ee80000100800 */
[----:B------:R-:W3:Y:S04]  /*8750*/  LDL R148, [R1+0x30c] ;  /* 0x00030c0001947983 */ /* 0x000ee80000100800 */
        /* <DEDUP_REMOVED lines=63> */
[----:B------:R-:W3:Y:S01]  /*8b50*/  LDL R14, [R1+0x40c] ;  /* 0x00040c00010e7983 */ /* 0x000ee20000100800 */
[----:B------:R-:W-:Y:S01]  /*8b60*/  FADD.FTZ R195, R212, R195 ;  /* 0x000000c3d4c37221 */ /* 0x000fe20000010000 */
[----:B------:R-:W-:-:S03]  /*8b70*/  FADD.FTZ R156, R156, R21 ;  /* 0x000000159c9c7221 */ /* 0x000fc60000010000 */
        /* <DEDUP_REMOVED lines=17> */
[----:B------:R0:W-:Y:S01]  /*8c90*/  STL [R1+0x68], RZ ;  /* 0x000068ff01007387 */ /* 0x0001e20000100800 */
[----:B------:R-:W-:Y:S02]  /*8ca0*/  FADD.FTZ R170, R170, R169 ;  /* 0x000000a9aaaa7221 */ /* 0x000fe40000010000 */
[----:B------:R-:W-:Y:S01]  /*8cb0*/  FADD.FTZ R171, R13, R182 ;  /* 0x000000b60dab7221 */ /* 0x000fe20000010000 */
[----:B------:R0:W-:Y:S04]  /*8cc0*/  STL [R1+0x68], R0 ;  /* 0x0000680001007387 */ /* 0x0001e80000100800 */
[----:B------:R0:W-:Y:S04]  /*8cd0*/  STL [R1+0x68], R0 ;  /* 0x0000680001007387 */ /* 0x0001e80000100800 */
[----:B------:R0:W-:Y:S01]  /*8ce0*/  STL [R1+0x68], R0 ;  /* 0x0000680001007387 */ /* 0x0001e20000100800 */
[----:B--2---:R-:W-:-:S03]  /*8cf0*/  LOP3.LUT R9, R9, 0x1, RZ, 0xfc, !PT ;  /* 0x0000000109097812 */ /* 0x004fc600078efcff */
[----:B------:R0:W-:Y:S04]  /*8d00*/  STL [R1+0x68], R0 ;  /* 0x0000680001007387 */ /* 0x0001e80000100800 */
[----:B------:R0:W-:Y:S04]  /*8d10*/  STL [R1+0x68], R0 ;  /* 0x0000680001007387 */ /* 0x0001e80000100800 */
[----:B------:R0:W-:Y:S04]  /*8d20*/  STL [R1+0x68], R0 ;  /* 0x0000680001007387 */ /* 0x0001e80000100800 */
[----:B------:R0:W-:Y:S04]  /*8d30*/  STL [R1+0x424], R6 ;  /* 0x0004240601007387 */ /* 0x0001e80000100800 */
[----:B------:R0:W-:Y:S04]  /*8d40*/  STL.64 [R1+0x430], R170 ;  /* 0x000430aa01007387 */ /* 0x0001e80000100a00 */
[----:B----4-:R0:W-:Y:S04]  /*8d50*/  STL [R1+0x210], R155 ;  /* 0x0002109b01007387 */ /* 0x0101e80000100800 */
[----:B------:R0:W-:Y:S04]  /*8d60*/  STL [R1+0x214], R153 ;  /* 0x0002149901007387 */ /* 0x0001e80000100800 */
        /* <DEDUP_REMOVED lines=60> */
[----:B---3--:R0:W-:Y:S04]  /*9130*/  STL [R1+0x308], R150 ;  /* 0x0003089601007387 */ /* 0x0081e80000100800 */
        /* <DEDUP_REMOVED lines=64> */
[----:B------:R0:W-:Y:S01]  /*9540*/  STL [R1+0x40c], R14 ;  /* 0x00040c0e01007387 */ /* 0x0001e20000100800 */
[----:B------:R-:W-:Y:S01]  /*9550*/  ISETP.NE.AND P0, PT, R9, 0x3, PT ;  /* 0x000000030900780c */ /* 0x000fe20003f05270 */
[----:B------:R-:W-:-:S12]  /*9560*/  BSSY B0, `(.L_x_2192) ;  /* 0x0000003000007945 */ /* 0x000fd80003800000 */
[----:B0-----:R-:W-:Y:S05]  /*9570*/  @!P0 BRA `(.L_x_2193) ;  /* 0x0000000000048947 */ /* 0x001fea0003800000 */
[----:B------:R-:W-:Y:S01]  /*9580*/  BPT.TRAP 0x1 ;  /* 0x000000040000795c */ /* 0x000fe20000300000 */
.L_x_2193:
[----:B------:R-:W-:Y:S05]  /*9590*/  BSYNC B0 ;  /* 0x0000000000007941 */ /* 0x000fea0003800000 */
.L_x_2192:
[----:B------:R-:W2:Y:S01]  /*95a0*/  LDL.64 R10, [R1+0x48] ;  /* 0x00004800010a7983 */ /* 0x000ea20000100a00 */
[----:B------:R-:W-:Y:S02]  /*95b0*/  UISETP.NE.AND UP1, UPT, UR39, URZ, UPT ;  /* 0x0000003f2700728c */ /* 0x000fe4000bf25270 */
[----:B------:R-:W-:Y:S01]  /*95c0*/  UISETP.NE.AND UP0, UPT, UR41, URZ, UPT ;  /* 0x0000003f2900728c */ /* 0x000fe2000bf05270 */
[----:B------:R-:W3:Y:S01]  /*95d0*/  LDL R0, [R1+0x34] ;  /* 0x0000340001007983 */ /* 0x000ee20000100800 */
[----:B--2---:R-:W-:-:S05]  /*95e0*/  MOV R9, R10 ;  /* 0x0000000a00097202 */ /* 0x004fca0000000f00 */
[----:B-----5:R-:W-:-:S05]  /*95f0*/  IMAD R9, R8, 0x8, R9 ;  /* 0x0000000808097824 */ /* 0x020fca00078e0209 */
[----:B---3--:R-:W-:-:S04]  /*9600*/  PRMT R0, R0, 0x654, R9 ;  /* 0x0000065400007816 */ /* 0x008fc80000000009 */
[----:B------:R0:W-:Y:S02]  /*9610*/  SYNCS.ARRIVE.TRANS64.RED.A1T0 RZ, [R0+URZ], RZ ;  /* 0x000000ff00ff79a7 */ /* 0x0001e4000810043f */
[----:B0-----:R-:W2:Y:S01]  /*9620*/  LDL R0, [R1+0x50] ;  /* 0x0000500001007983 */ /* 0x001ea20000100800 */
[----:B------:R-:W-:Y:S02]  /*9630*/  PLOP3.LUT P0, PT, PT, PT, UP1, 0x80, 0x0 ;  /* 0x000000000000781c */ /* 0x000fe40003f0f018 */
[----:B------:R-:W-:Y:S01]  /*9640*/  PLOP3.LUT P1, PT, PT, PT, UP1, 0x80, 0x0 ;  /* 0x000000000000781c */ /* 0x000fe20003f2f018 */
[----:B------:R-:W-:-:S06]  /*9650*/  UIADD3 UR45, UR45, -0x2, URZ ;  /* 0xfffffffe2d2d7890 */ /* 0x000fcc000fffe03f */
[----:B------:R-:W-:Y:S02]  /*9660*/  IMAD.U32 R10, RZ, RZ, UR45 ;  /* 0x0000002dff0a7e24 */ /* 0x000fe4000f8e00ff */
[----:B--2---:R-:W-:-:S04]  /*9670*/  IMAD.SHL.U32 R0, R0, 0x80, RZ ;  /* 0x0000008000007824 */ /* 0x004fc800078e00ff */
[----:B------:R-:W-:Y:S01]  /*9680*/  @P0 IMAD.HI.U32 R8, R0, R7, RZ ;  /* 0x0000000700080227 */ /* 0x000fe200078e00ff */
[----:B------:R-:W-:-:S03]  /*9690*/  PLOP3.LUT P0, PT, PT, PT, UP0, 0x40, 0x0 ;  /* 0x000000000000781c */ /* 0x000fc60003f0e808 */
[----:B------:R-:W-:Y:S01]  /*96a0*/  IMAD.MOV.U32 R6, RZ, RZ, R0 ;  /* 0x000000ffff067224 */ /* 0x000fe200078e0000 */
[----:B------:R-:W-:-:S05]  /*96b0*/  @P1 SHF.R.U32.HI R6, RZ, R229, R8 ;  /* 0x000000e5ff061219 */ /* 0x000fca0000011608 */
[----:B------:R-:W-:-:S04]  /*96c0*/  VIADD R7, R6, UR44 ;  /* 0x0000002c06077c36 */ /* 0x000fc80008000000 */
[----:B------:R-:W-:Y:S01]  /*96d0*/  IMAD.IADD R4, R7, 0x1, R4 ;  /* 0x0000000107047824 */ /* 0x000fe200078e0204 */
[----:B------:R-:W-:Y:S06]  /*96e0*/  @P0 BRA `(.L_x_2194) ;  /* 0x0000000000400947 */ /* 0x000fec0003800000 */
[C---:B------:R-:W-:Y:S01]  /*96f0*/  ISETP.GT.AND P0, PT, R7.reuse, RZ, PT ;  /* 0x000000ff0700720c */ /* 0x040fe20003f04270 */
[----:B------:R-:W-:Y:S01]  /*9700*/  BSSY B0, `(.L_x_2195) ;  /* 0x000000c000007945 */ /* 0x000fe20003800000 */
[----:B------:R-:W-:-:S11]  /*9710*/  VIADD R6, R7, 0xffffffff ;  /* 0xffffffff07067836 */ /* 0x000fd60000000000 */
[----:B------:R-:W-:Y:S05]  /*9720*/  @P0 BRA `(.L_x_2196) ;  /* 0x0000000000180947 */ /* 0x000fea0003800000 */
[----:B------:R-:W-:Y:S01]  /*9730*/  ISETP.NE.AND P0, PT, R5, 0x1, PT ;  /* 0x000000010500780c */ /* 0x000fe20003f05270 */
[----:B------:R-:W-:-:S12]  /*9740*/  IMAD.MOV R7, RZ, RZ, -R7 ;  /* 0x000000ffff077224 */ /* 0x000fd800078e0a07 */
[----:B------:R-:W-:-:S05]  /*9750*/  @P0 IMAD.HI.U32 R2, R7, R2, RZ ;  /* 0x0000000207020227 */ /* 0x000fca00078e00ff */
[----:B------:R-:W-:-:S04]  /*9760*/  @P0 SHF.R.U32.HI R7, RZ, R3, R2 ;  /* 0x00000003ff070219 */ /* 0x000fc80000011602 */
[----:B------:R-:W-:Y:S01]  /*9770*/  LOP3.LUT R6, RZ, R7, RZ, 0x33, !PT ;  /* 0x00000007ff067212 */ /* 0x000fe200078e33ff */
[----:B------:R-:W-:Y:S06]  /*9780*/  BRA `(.L_x_2197) ;  /* 0x00000000000c7947 */ /* 0x000fec0003800000 */
.L_x_2196:
[----:B------:R-:W-:-:S13]  /*9790*/  ISETP.NE.AND P0, PT, R5, 0x1, PT ;  /* 0x000000010500780c */ /* 0x000fda0003f05270 */
[----:B------:R-:W-:-:S05]  /*97a0*/  @P0 IMAD.HI.U32 R2, R6, R2, RZ ;  /* 0x0000000206020227 */ /* 0x000fca00078e00ff */
[----:B------:R-:W-:-:S07]  /*97b0*/  @P0 SHF.R.U32.HI R6, RZ, R3, R2 ;  /* 0x00000003ff060219 */ /* 0x000fce0000011602 */
.L_x_2197:
[----:B------:R-:W-:Y:S05]  /*97c0*/  BSYNC B0 ;  /* 0x0000000000007941 */ /* 0x000fea0003800000 */
.L_x_2195:
[----:B------:R-:W-:-:S05]  /*97d0*/  IMAD R5, R6, R5, R5 ;  /* 0x0000000506057224 */ /* 0x000fca00078e0205 */
[----:B------:R-:W-:-:S07]  /*97e0*/  VIMNMX R4, R4, R5, PT ;  /* 0x0000000504047248 */ /* 0x000fce0003fe0100 */
.L_x_2194:
[----:B------:R-:W-:Y:S01]  /*97f0*/  IMAD.HI R4, R4, 0x2aaaaaab, RZ ;  /* 0x2aaaaaab04047827 */ /* 0x000fe200078e02ff */
[----:B------:R-:W-:Y:S04]  /*9800*/  BSSY B1, `(.L_x_2198) ;  /* 0x0000010000017945 */ /* 0x000fe80003800000 */
[----:B------:R-:W-:-:S04]  /*9810*/  SHF.R.U32.HI R3, RZ, 0x1f, R4 ;  /* 0x0000001fff037819 */ /* 0x000fc80000011604 */
[----:B------:R-:W-:-:S04]  /*9820*/  LEA.HI.SX32 R3, R4, R3, 0x1c ;  /* 0x0000000304037211 */ /* 0x000fc800078fe2ff */
[----:B------:R-:W-:-:S04]  /*9830*/  VIMNMX R189, R3, UR40, !PT ;  /* 0x0000002803bd7c48 */ /* 0x000fc8000ffe0100 */
[----:B------:R-:W-:-:S13]  /*9840*/  ISETP.GE.AND P0, PT, R10, R189, PT ;  /* 0x000000bd0a00720c */ /* 0x000fda0003f06270 */
[----:B------:R-:W-:Y:S05]  /*9850*/  @!P0 BRA `(.L_x_2199) ;  /* 0x0000000000288947 */ /* 0x000fea0003800000 */
[----:B------:R-:W-:Y:S01]  /*9860*/  BSSY B0, `(.L_x_2200) ;  /* 0x0000007000007945 */ /* 0x000fe20003800000 */
.L_x_2201:
[----:B------:R-:W-:Y:S01]  /*9870*/  VIADD R0, R16, 0x158 ;  /* 0x0000015810007836 */ /* 0x000fe20000000000 */
[----:B------:R-:W-:-:S07]  /*9880*/  MOV R212, 0x98a0 ;  /* 0x000098a000d47802 */ /* 0x000fce0000000f00 */
[----:B------:R-:W-:Y:S05]  /*9890*/  CALL.REL.NOINC `($_ZN7cutlass13device_kernelIN5flash11enable_sm90INS1_16FlashAttnFwdSm90INS1_25CollectiveMainloopFwdSm90ILi2EN4cute5tupleIJNS5_1CILi1EEES8_S8_EEENS6_IJNS7_ILi128EEENS7_ILi96EEENS7_ILi64EEEEEELi256ENS_10bfloat16_tEfNS_4arch4Sm90ELb0ELb1ELb1ELb0ELb1ELb0ELb1ELb1ELb0ELb1ELb0ELb0EEENS1_21CollectiveEpilogueFwdINS6_IJSA_NS7_ILi256EEESB_EEES9_SE_SG_Li256ELb0ELb1ELb0ELb0EEENS1_30DynamicPersistentTileSchedulerILi256ELi128ELb0ELb1ELb1EEEEEEEEEvNT_6ParamsE$_ZZN5flash25CollectiveMainloopFwdSm90ILi2EN4cute5tupleIJNS1_1CILi1EEES4_S4_EEENS2_IJNS3_ILi128EEENS3_ILi96EEENS3_ILi64EEEEEELi256EN7cutlass10bfloat16_tEfNSA_4arch4Sm90ELb0ELb1ELb1ELb0ELb1ELb0ELb1ELb1ELb0ELb1ELb0ELb0EE3mmaINS_16FlashAttnFwdSm90ISE_NS_21CollectiveEpilogueFwdINS2_IJS6_NS3_ILi256EEES7_EEES5_SB_SD_Li256ELb0ELb1ELb0ELb0EEENS_30DynamicPersistentTileSchedulerILi256ELi128ELb0ELb1ELb1EEEE13SharedStorageENS1_6TensorINS1_11ArrayEngineIfLm128EEENS1_6LayoutINS2_IJNS2_IJNS3_ILi2EEEST_NS3_ILi32EEEEEES4_S4_EEENS2_IJNS2_IJS4_ST_NS3_ILi4EEEEEENS3_ILi0EEESZ_EEEEEEENS_7SoftmaxILi2ELi0EEEEEbRKNSE_6ParamsENSA_13PipelineAsyncILi2EEES19_RNSA_13PipelineStateILj2EEERT0_RT1_iRiRKNS_16SeqlenInfoQKNewKILb0ELb0EEENS2_IJiiiiEEERT_ENKUliT_T0_T1_E_clIZSF_ISO_S12_S14_EbS17_S19_S19_S1C_S1E_S1G_iS1H_S1L_S1M_S1O_EUlRS1P_iE1_NS3_ILb0EEENS3_ILb1EEEEEDaiS1P_S1Q_S1R_) ;  /* 0x0000021c00147944 */ /* 0x000fea0003c00000 */
[C---:B------:R-:W-:Y:S01]  /*98a0*/  ISETP.GT.AND P0, PT, R10.reuse, R189, PT ;  /* 0x000000bd0a00720c */ /* 0x040fe20003f04270 */
[----:B------:R-:W-:-:S12]  /*98b0*/  VIADD R10, R10, 0xffffffff ;  /* 0xffffffff0a0a7836 */ /* 0x000fd80000000000 */
[----:B------:R-:W-:Y:S05]  /*98c0*/  @P0 BRA `(.L_x_2201) ;  /* 0xfffffffc00e80947 */ /* 0x000fea000383ffff */
[----:B------:R-:W-:Y:S05]  /*98d0*/  BSYNC B0 ;  /* 0x0000000000007941 */ /* 0x000fea0003800000 */
.L_x_2200:
[----:B------:R-:W2:Y:S02]  /*98e0*/  LDL R0, [R1+0x50] ;  /* 0x0000500001007983 */ /* 0x000ea40000100800 */
[----:B--2---:R-:W-:-:S07]  /*98f0*/  IMAD.SHL.U32 R0, R0, 0x80, RZ ;  /* 0x0000008000007824 */ /* 0x004fce00078e00ff */
.L_x_2199:
[----:B------:R-:W-:Y:S05]  /*9900*/  BSYNC B1 ;  /* 0x0000000000017941 */ /* 0x000fea0003800000 */
.L_x_2198:
[----:B------:R-:W-:Y:S01]  /*9910*/  UISETP.NE.AND UP1, UPT, UR39, URZ, UPT ;  /* 0x0000003f2700728c */ /* 0x000fe2000bf25270 */
[----:B------:R-:W-:Y:S01]  /*9920*/  VIADD R0, R0, 0x7f ;  /* 0x0000007f00007836 */ /* 0x000fe20000000000 */
[----:B------:R-:W-:-:S04]  /*9930*/  UISETP.NE.AND UP0, UPT, UR41, URZ, UPT ;  /* 0x0000003f2900728c */ /* 0x000fc8000bf05270 */
[----:B------:R-:W-:Y:S02]  /*9940*/  PLOP3.LUT P0, PT, PT, PT, UP1, 0x80, 0x0 ;  /* 0x000000000000781c */ /* 0x000fe40003f0f018 */
[----:B------:R-:W-:-:S03]  /*9950*/  PLOP3.LUT P1, PT, PT, PT, UP1, 0x80, 0x0 ;  /* 0x000000000000781c */ /* 0x000fc60003f2f018 */
[----:B------:R-:W-:-:S08]  /*9960*/  @UP1 ULDC UR4, c[0x0][0x44c] ;  /* 0x0001130000041ab9 */ /* 0x000fd00000000800 */
[----:B------:R-:W-:Y:S01]  /*9970*/  @P0 IMAD.HI.U32 R2, R0, UR4, RZ ;  /* 0x0000000400020c27 */ /* 0x000fe2000f8e00ff */
[----:B------:R-:W-:Y:S01]  /*9980*/  PLOP3.LUT P0, PT, PT, PT, UP0, 0x40, 0x0 ;  /* 0x000000000000781c */ /* 0x000fe20003f0e808 */
[----:B------:R-:W-:-:S03]  /*9990*/  @UP1 ULDC UR4, c[0x0][0x450] ;  /* 0x0001140000041ab9 */ /* 0x000fc60000000800 */
[----:B------:R-:W-:Y:S01]  /*99a0*/  @P1 SHF.R.U32.HI R0, RZ, UR4, R2 ;  /* 0x00000004ff001c19 */ /* 0x000fe20008011602 */
[----:B------:R-:W-:-:S04]  /*99b0*/  ULDC UR4, c[0x0][0xad4] ;  /* 0x0002b50000047ab9 */ /* 0x000fc80000000800 */
[----:B------:R-:W-:-:S04]  /*99c0*/  VIADD R0, R0, UR38 ;  /* 0x0000002600007c36 */ /* 0x000fc80008000000 */
[----:B------:R-:W-:Y:S01]  /*99d0*/  VIADD R2, R0, -UR4 ;  /* 0x8000000400027c36 */ /* 0x000fe20008000000 */
[----:B------:R-:W-:Y:S06]  /*99e0*/  @P0 BRA `(.L_x_2202) ;  /* 0x0000000000540947 */ /* 0x000fec0003800000 */
[----:B------:R-:W-:Y:S01]  /*99f0*/  ISETP.GT.AND P0, PT, R0, -0x1, PT ;  /* 0xffffffff0000780c */ /* 0x000fe20003f04270 */
[----:B------:R-:W-:-:S12]  /*9a00*/  BSSY B0, `(.L_x_2203) ;  /* 0x0000011000007945 */ /* 0x000fd80003800000 */
        /* <DEDUP_REMOVED lines=10> */
.L_x_2204:
[----:B------:R-:W-:Y:S02]  /*9ab0*/  ULDC UR4, c[0x0][0xadc] ;  /* 0x0002b70000047ab9 */ /* 0x000fe40000000800 */
[----:B------:R-:W-:-:S05]  /*9ac0*/  IMAD.U32 R5, RZ, RZ, UR4 ;  /* 0x00000004ff057e24 */ /* 0x000fca000f8e00ff */
[----:B------:R-:W-:-:S13]  /*9ad0*/  ISETP.NE.AND P0, PT, R5, 0x1, PT ;  /* 0x000000010500780c */ /* 0x000fda0003f05270 */
[----:B------:R-:W0:Y:S02]  /*9ae0*/  @P0 LDC.64 R6, c[0x0][0xae0] ;  /* 0x0002b800ff060b82 */ /* 0x000e240000000a00 */
[----:B0-----:R-:W-:-:S05]  /*9af0*/  @P0 IMAD.HI.U32 R4, R0, R6, RZ ;  /* 0x0000000600040227 */ /* 0x001fca00078e00ff */
[----:B------:R-:W-:-:S07]  /*9b00*/  @P0 SHF.R.U32.HI R0, RZ, R7, R4 ;  /* 0x00000007ff000219 */ /* 0x000fce0000011604 */
.L_x_2205:
[----:B------:R-:W-:Y:S05]  /*9b10*/  BSYNC B0 ;  /* 0x0000000000007941 */ /* 0x000fea0003800000 */
.L_x_2203:
[----:B------:R-:W-:-:S05]  /*9b20*/  IMAD R3, R0, R5, RZ ;  /* 0x0000000500037224 */ /* 0x000fca00078e02ff */
[----:B------:R-:W-:-:S07]  /*9b30*/  VIMNMX R2, R2, R3, !PT ;  /* 0x0000000302027248 */ /* 0x000fce0007fe0100 */
.L_x_2202:
[----:B------:R-:W-:-:S04]  /*9b40*/  VIADD R2, R2, 0x5f ;  /* 0x0000005f02027836 */ /* 0x000fc80000000000 */
[----:B------:R-:W-:-:S05]  /*9b50*/  IMAD.HI R2, R2, 0x2aaaaaab, RZ ;  /* 0x2aaaaaab02027827 */ /* 0x000fca00078e02ff */
[----:B------:R-:W-:-:S04]  /*9b60*/  SHF.R.U32.HI R3, RZ, 0x1f, R2 ;  /* 0x0000001fff037819 */ /* 0x000fc80000011602 */
[----:B------:R-:W-:-:S04]  /*9b70*/  LEA.HI.SX32 R2, R2, R3, 0x1c ;  /* 0x0000000302027211 */ /* 0x000fc800078fe2ff */
[----:B------:R-:W-:-:S04]  /*9b80*/  VIMNMX R2, R2, UR40, !PT ;  /* 0x0000002802027c48 */ /* 0x000fc8000ffe0100 */
[----:B------:R-:W-:-:S13]  /*9b90*/  ISETP.GE.AND P0, PT, R10, R2, PT ;  /* 0x000000020a00720c */ /* 0x000fda0003f06270 */
[----:B------:R-:W-:Y:S05]  /*9ba0*/  @!P0 BRA `(.L_x_2206) ;  /* 0x0000009c00788947 */ /* 0x000fea0003800000 */
.L_x_2225:
[----:B------:R-:W2:Y:S04]  /*9bb0*/  LDL R4, [R1+0x1f8] ;  /* 0x0001f80001047983 */ /* 0x000ea80000100800 */
[----:B0-----:R-:W3:Y:S04]  /*9bc0*/  LDL R0, [R1+0x200] ;  /* 0x0002000001007983 */ /* 0x001ee80000100800 */
[----:B------:R-:W4:Y:S01]  /*9bd0*/  LDL R3, [R1] ;  /* 0x0000000001037983 */ /* 0x000f220000100800 */
[----:B--2---:R-:W-:-:S05]  /*9be0*/  VIADD R4, R4, 0x1 ;  /* 0x0000000104047836 */ /* 0x004fca0000000000 */
[----:B------:R-:W-:-:S13]  /*9bf0*/  ISETP.NE.AND P0, PT, R4, 0x2, PT ;  /* 0x000000020400780c */ /* 0x000fda0003f05270 */
[----:B------:R0:W5:Y:S04]  /*9c00*/  @P0 LDL R6, [R1+0x1fc] ;  /* 0x0001fc0001060983 */ /* 0x0001680000100800 */
[----:B------:R-:W2:Y:S01]  /*9c10*/  @!P0 LDL R5, [R1+0x1fc] ;  /* 0x0001fc0001058983 */ /* 0x000ea20000100800 */
[----:B---3--:R-:W-:Y:S01]  /*9c20*/  VIADD R0, R0, 0x1 ;  /* 0x0000000100007836 */ /* 0x008fe20000000000 */
[----:B----4-:R-:W-:Y:S02]  /*9c30*/  LOP3.LUT R3, R3, 0x1, RZ, 0xfc, !PT ;  /* 0x0000000103037812 */ /* 0x010fe400078efcff */
[----:B------:R1:W-:Y:S04]  /*9c40*/  STL [R1+0x1f8], R4 ;  /* 0x0001f80401007387 */ /* 0x0003e80000100800 */
[----:B------:R0:W-:Y:S04]  /*9c50*/  STL [R1+0x200], R0 ;  /* 0x0002000001007387 */ /* 0x0001e80000100800 */
[----:B------:R0:W-:Y:S01]  /*9c60*/  @!P0 STL [R1+0x1f8], RZ ;  /* 0x0001f8ff01008387 */ /* 0x0001e20000100800 */
[----:B------:R-:W-:Y:S01]  /*9c70*/  ISETP.NE.AND P1, PT, R3, 0x3, PT ;  /* 0x000000030300780c */ /* 0x000fe20003f25270 */
[----:B------:R-:W-:Y:S05]  /*9c80*/  YIELD ;  /* 0x0000000000007946 */ /* 0x000fea0003800000 */
[----:B------:R-:W-:Y:S01]  /*9c90*/  BSSY B0, `(.L_x_2207) ;  /* 0x0000006000007945 */ /* 0x000fe20003800000 */
[----:B-1----:R-:W-:Y:S01]  /*9ca0*/  @!P0 IMAD.MOV.U32 R4, RZ, RZ, RZ ;  /* 0x000000ffff048224 */ /* 0x002fe200078e00ff */
[----:B--2---:R-:W-:-:S05]  /*9cb0*/  @!P0 LOP3.LUT R6, R5, 0x1, RZ, 0x3c, !PT ;  /* 0x0000000105068812 */ /* 0x004fca00078e3cff */
[----:B------:R0:W-:Y:S01]  /*9cc0*/  @!P0 STL [R1+0x1fc], R6 ;  /* 0x0001fc0601008387 */ /* 0x0001e20000100800 */
[----:B------:R-:W-:Y:S05]  /*9cd0*/  @!P1 BRA `(.L_x_2208) ;  /* 0x0000000000049947 */ /* 0x000fea0003800000 */
[----:B------:R-:W-:Y:S01]  /*9ce0*/  BPT.TRAP 0x1 ;  /* 0x000000040000795c */ /* 0x000fe20000300000 */
.L_x_2208:
[----:B------:R-:W-:Y:S05]  /*9cf0*/  BSYNC B0 ;  /* 0x0000000000007941 */ /* 0x000fea0003800000 */
.L_x_2207:
[----:B------:R-:W2:Y:S01]  /*9d00*/  LDL.64 R8, [R1+0x18] ;  /* 0x0000180001087983 */ /* 0x000ea20000100a00 */
[----:B-----5:R-:W-:Y:S02]  /*9d10*/  SHF.L.U32 R5, R6, 0x1f, RZ ;  /* 0x0000001f06057819 */ /* 0x020fe400000006ff */
[----:B--2---:R-:W-:-:S05]  /*9d20*/  MOV R3, R8 ;  /* 0x0000000800037202 */ /* 0x004fca0000000f00 */
[----:B------:R-:W-:-:S04]  /*9d30*/  IMAD R4, R4, 0x8, R3 ;  /* 0x0000000804047824 */ /* 0x000fc800078e0203 */
[----:B------:R1:W2:Y:S01]  /*9d40*/  SYNCS.PHASECHK.TRANS64.TRYWAIT P0, [R4+URZ], R5 ;  /* 0x00000005040075a7 */ /* 0x0002a2000800017f */
[----:B0-----:R1:W5:Y:S01]  /*9d50*/  LDL.64 R6, [R1+0x1f8] ;  /* 0x0001f80001067983 */ /* 0x0013620000100a00 */
[----:B------:R-:W-:Y:S04]  /*9d60*/  BSSY B0, `(.L_x_2209) ;  /* 0x0000003000007945 */ /* 0x000fe80003800000 */
[----:B------:R-:W-:Y:S05]  /*9d70*/  @!P1 BRA `(.L_x_2210) ;  /* 0x0000000000049947 */ /* 0x000fea0003800000 */
[----:B------:R-:W-:Y:S01]  /*9d80*/  BPT.TRAP 0x1 ;  /* 0x000000040000795c */ /* 0x000fe20000300000 */
.L_x_2210:
[----:B------:R-:W-:Y:S05]  /*9d90*/  BSYNC B0 ;  /* 0x0000000000007941 */ /* 0x000fea0003800000 */
.L_x_2209:
[----:B------:R-:W-:Y:S04]  /*9da0*/  BSSY B0, `(.L_x_2211) ;  /* 0x0000006000007945 */ /* 0x000fe80003800000 */
[----:B--2---:R-:W-:Y:S05]  /*9db0*/  @P0 BRA `(.L_x_2212) ;  /* 0x0000000000100947 */ /* 0x004fea0003800000 */
[----:B-----5:R-:W-:Y:S01]  /*9dc0*/  IMAD R6, R6, 0x8, R3 ;  /* 0x0000000806067824 */ /* 0x020fe200078e0203 */
[----:B------:R-:W-:-:S04]  /*9dd0*/  SHF.L.U32 R7, R7, 0x1f, RZ ;  /* 0x0000001f07077819 */ /* 0x000fc800000006ff */
[----:B------:R-:W0:Y:S02]  /*9de0*/  SYNCS.PHASECHK.TRANS64.TRYWAIT P0, [R6+URZ], R7 ;  /* 0x00000007060075a7 */ /* 0x000e24000800017f */
[----:B0-----:R-:W-:Y:S05]  /*9df0*/  @!P0 BRA `(.L_x_2213) ;  /* 0x000001dc00548947 */ /* 0x001fea0003800000 */
.L_x_2212:
[----:B------:R-:W-:Y:S05]  /*9e00*/  BSYNC B0 ;  /* 0x0000000000007941 */ /* 0x000fea0003800000 */
.L_x_2211:
[----:B------:R-:W2:Y:S04]  /*9e10*/  LDL R3, [R1+0x1f8] ;  /* 0x0001f80001037983 */ /* 0x000ea80000100800 */
[----:B-1----:R-:W2:Y:S01]  /*9e20*/  LDL.64 R4, [R1+0x80] ;  /* 0x0000800001047983 */ /* 0x002ea20000100a00 */
[----:B------:R-:W-:Y:S05]  /*9e30*/  WARPSYNC.ALL ;  /* 0x0000000000007948 */ /* 0x000fea0003800000 */
[----:B------:R-:W3:Y:S04]  /*9e40*/  LDL.64 R8, [R1+0x78] ;  /* 0x0000780001087983 */ /* 0x000ee80000100a00 */
[----:B0----5:R-:W4:Y:S04]  /*9e50*/  LDL.64 R6, [R1+0x78] ;  /* 0x0000780001067983 */ /* 0x021f280000100a00 */
[----:B------:R-:W4:Y:S01]  /*9e60*/  LDL.64 R12, [R1+0x78] ;  /* 0x00007800010c7983 */ /* 0x000f220000100a00 */
[----:B--2---:R-:W-:Y:S01]  /*9e70*/  IMAD R4, R3, 0x300, R4 ;  /* 0x0000030003047824 */ /* 0x004fe200078e0204 */
[----:B------:R-:W-:Y:S01]  /*9e80*/  R2UR UR7, R5 ;  /* 0x00000000050772ca */ /* 0x000fe200000e0000 */
[----:B------:R-:W-:Y:S01]  /*9e90*/  WARPGROUP.ARRIVE ;  /* 0x00000000000079c5 */ /* 0x000fe20000000000 */
[----:B------:R-:W2:Y:S01]  /*9ea0*/  LDL.64 R14, [R1+0x78] ;  /* 0x00007800010e7983 */ /* 0x000ea20000100a00 */
[----:B------:R-:W-:Y:S01]  /*9eb0*/  IMAD.MOV.U32 R0, RZ, RZ, 0x1 ;  /* 0x00000001ff007424 */ /* 0x000fe200078e00ff */
[----:B------:R-:W-:-:S02]  /*9ec0*/  R2UR UR6, R4 ;  /* 0x00000000040672ca */ /* 0x000fc400000e0000 */
[----:B------:R0:W-:Y:S04]  /*9ed0*/  STL [R1+0x60], RZ ;  /* 0x000060ff01007387 */ /* 0x0001e80000100800 */
[----:B------:R0:W-:Y:S04]  /*9ee0*/  STL [R1+0x60], R0 ;  /* 0x0000600001007387 */ /* 0x0001e80000100800 */
[----:B------:R0:W-:Y:S04]  /*9ef0*/  STL [R1+0x60], R0 ;  /* 0x0000600001007387 */ /* 0x0001e80000100800 */
[----:B------:R0:W-:Y:S04]  /*9f00*/  STL [R1+0x60], R0 ;  /* 0x0000600001007387 */ /* 0x0001e80000100800 */
[----:B------:R0:W-:Y:S04]  /*9f10*/  STL [R1+0x60], R0 ;  /* 0x0000600001007387 */ /* 0x0001e80000100800 */
[----:B------:R0:W5:Y:S01]  /*9f20*/  LDL.64 R18, [R1+0x1f8] ;  /* 0x0001f80001127983 */ /* 0x0001620000100a00 */
[----:B---3--:R-:W-:-:S02]  /*9f30*/  R2UR UR4, R8 ;  /* 0x00000000080472ca */ /* 0x008fc400000e0000 */
[----:B------:R-:W-:-:S13]  /*9f40*/  R2UR UR5, R9 ;  /* 0x00000000090572ca */ /* 0x000fda00000e0000 */
[----:B------:R-:W-:Y:S01]  /*9f50*/  HGMMA.64x96x16.F32.BF16 R24, gdesc[UR4], RZ, !UPT, gsb0 ;  /* 0x01600000041879f0 */ /* 0x000fe2000c0018ff */
[----:B----4-:R-:W-:Y:S02]  /*9f60*/  VIADD R6, R6, 0x2 ;  /* 0x0000000206067836 */ /* 0x010fe40000000000 */
[----:B------:R-:W-:Y:S02]  /*9f70*/  VIADD R8, R4, 0x2 ;  /* 0x0000000204087836 */ /* 0x000fe40000000000 */
[----:B------:R-:W-:Y:S01]  /*9f80*/  IMAD.MOV.U32 R9, RZ, RZ, R5 ;  /* 0x000000ffff097224 */ /* 0x000fe200078e0005 */
[----:B------:R-:W-:Y:S02]  /*9f90*/  R2UR UR4, R6 ;  /* 0x00000000060472ca */ /* 0x000fe400000e0000 */
[----:B------:R-:W-:Y:S02]  /*9fa0*/  R2UR UR6, R8 ;  /* 0x00000000080672ca */ /* 0x000fe400000e0000 */
[----:B------:R-:W-:-:S02]  /*9fb0*/  R2UR UR7, R9 ;  /* 0x00000000090772ca */ /* 0x000fc400000e0000 */
[----:B------:R-:W-:Y:S01]  /*9fc0*/  R2UR UR5, R7 ;  /* 0x00000000070572ca */ /* 0x000fe200000e0000 */
[----:B------:R-:W-:Y:S02]  /*9fd0*/  WARPGROUP.DEPBAR.LE gsb0, 0x0 ;  /* 0x00008000000079c5 */ /* 0x000fe40000010000 */
[----:B------:R-:W3:Y:S01]  /*9fe0*/  LD.E R3, desc[UR36][R16.64+0x28] ;  /* 0x0000282410037980 */ /* 0x000ee2000c101900 */
[----:B------:R-:W-:-:S09]  /*9ff0*/  WARPGROUP.ARRIVE ;  /* 0x00000000000079c5 */ /* 0x000fd20000000000 */
[----:B------:R-:W-:Y:S01]  /*a000*/  HGMMA.64x96x16.F32.BF16 R24, gdesc[UR4], R24, gsb0 ;  /* 0x01600000041879f0 */ /* 0x000fe20008001818 */
[----:B------:R-:W-:Y:S02]  /*a010*/  VIADD R12, R12, 0x4 ;  /* 0x000000040c0c7836 */ /* 0x000fe40000000000 */
[----:B------:R-:W-:Y:S02]  /*a020*/  VIADD R6, R4, 0x4 ;  /* 0x0000000404067836 */ /* 0x000fe40000000000 */
[----:B------:R-:W-:Y:S01]  /*a030*/  IMAD.MOV.U32 R7, RZ, RZ, R5 ;  /* 0x000000ffff077224 */ /* 0x000fe200078e0005 */
[----:B------:R-:W-:Y:S02]  /*a040*/  R2UR UR4, R12 ;  /* 0x000000000c0472ca */ /* 0x000fe400000e0000 */
[----:B------:R-:W-:Y:S02]  /*a050*/  R2UR UR6, R6 ;  /* 0x00000000060672ca */ /* 0x000fe400000e0000 */
[----:B------:R-:W-:-:S02]  /*a060*/  R2UR UR7, R7 ;  /* 0x00000000070772ca */ /* 0x000fc400000e0000 */
[----:B------:R-:W-:Y:S01]  /*a070*/  R2UR UR5, R13 ;  /* 0x000000000d0572ca */ /* 0x000fe200000e0000 */
[----:B------:R-:W-:Y:S01]  /*a080*/  VIADD R4, R4, 0x6 ;  /* 0x0000000604047836 */ /* 0x000fe20000000000 */
[----:B------:R-:W-:Y:S02]  /*a090*/  WARPGROUP.DEPBAR.LE gsb0, 0x0 ;  /* 0x00008000000079c5 */ /* 0x000fe40000010000 */
[----:B------:R-:W-:-:S09]  /*a0a0*/  WARPGROUP.ARRIVE ;  /* 0x00000000000079c5 */ /* 0x000fd20000000000 */
[----:B------:R-:W-:Y:S01]  /*a0b0*/  HGMMA.64x96x16.F32.BF16 R24, gdesc[UR4], R24, gsb0 ;  /* 0x01600000041879f0 */ /* 0x000fe20008001818 */
[----:B--2---:R-:W-:Y:S01]  /*a0c0*/  VIADD R14, R14, 0x6 ;  /* 0x000000060e0e7836 */ /* 0x004fe20000000000 */
[----:B------:R-:W-:Y:S02]  /*a0d0*/  R2UR UR6, R4 ;  /* 0x00000000040672ca */ /* 0x000fe400000e0000 */
[----:B------:R-:W-:Y:S02]  /*a0e0*/  R2UR UR7, R5 ;  /* 0x00000000050772ca */ /* 0x000fe400000e0000 */
[----:B------:R-:W-:Y:S02]  /*a0f0*/  R2UR UR4, R14 ;  /* 0x000000000e0472ca */ /* 0x000fe400000e0000 */
[----:B------:R-:W-:Y:S01]  /*a100*/  R2UR UR5, R15 ;  /* 0x000000000f0572ca */ /* 0x000fe200000e0000 */
[----:B------:R-:W-:Y:S02]  /*a110*/  WARPGROUP.DEPBAR.LE gsb0, 0x0 ;  /* 0x00008000000079c5 */ /* 0x000fe40000010000 */
[----:B------:R-:W-:-:S10]  /*a120*/  WARPGROUP.ARRIVE ;  /* 0x00000000000079c5 */ /* 0x000fd40000000000 */
[----:B------:R-:W-:Y:S01]  /*a130*/  HGMMA.64x96x16.F32.BF16 R24, gdesc[UR4], R24, gsb0 ;  /* 0x01600000041879f0 */ /* 0x000fe20008001818 */
[----:B------:R-:W-:Y:S01]  /*a140*/  BSSY B0, `(.L_x_2214) ;  /* 0x0000006000007945 */ /* 0x000fe20003800000 */
[----:B---3--:R-:W-:-:S04]  /*a150*/  LOP3.LUT R3, R3, 0x1, RZ, 0xfc, !PT ;  /* 0x0000000103037812 */ /* 0x008fc800078efcff */
[----:B------:R-:W-:Y:S01]  /*a160*/  ISETP.NE.AND P0, PT, R3, 0x3, PT ;  /* 0x000000030300780c */ /* 0x000fe20003f05270 */
[----:B------:R-:W-:-:S12]  /*a170*/  WARPGROUP.DEPBAR.LE gsb0, 0x0 ;  /* 0x00008000000079c5 */ /* 0x000fd80000010000 */
[----:B0-----:R-:W-:Y:S05]  /*a180*/  @!P0 BRA `(.L_x_2215) ;  /* 0x0000000000048947 */ /* 0x001fea0003800000 */
[----:B------:R-:W-:Y:S01]  /*a190*/  BPT.TRAP 0x1 ;  /* 0x000000040000795c */ /* 0x000fe20000300000 */
.L_x_2215:
[----:B------:R-:W-:Y:S05]  /*a1a0*/  BSYNC B0 ;  /* 0x0000000000007941 */ /* 0x000fea0003800000 */
.L_x_2214:
[----:B------:R-:W2:Y:S01]  /*a1b0*/  LD.E.64 R4, desc[UR36][R16.64+0x40] ;  /* 0x0000402410047980 */ /* 0x000ea2000c101b00 */
[----:B-----5:R-:W-:Y:S02]  /*a1c0*/  SHF.L.U32 R19, R19, 0x1f, RZ ;  /* 0x0000001f13137819 */ /* 0x020fe400000006ff */
[----:B--2---:R-:W-:-:S05]  /*a1d0*/  MOV R3, R4 ;  /* 0x0000000400037202 */ /* 0x004fca0000000f00 */
[----:B------:R-:W-:-:S04]  /*a1e0*/  IMAD R3, R18, 0x8, R3 ;  /* 0x0000000812037824 */ /* 0x000fc800078e0203 */
[----:B------:R0:W1:Y:S01]  /*a1f0*/  SYNCS.PHASECHK.TRANS64.TRYWAIT P0, [R3+URZ], R19 ;  /* 0x00000013030075a7 */ /* 0x000062000800017f */
[----:B------:R-:W2:Y:S01]  /*a200*/  LD.E R4, desc[UR36][R16.64+0x28] ;  /* 0x0000282410047980 */ /* 0x000ea2000c101900 */
[----:B------:R-:W-:Y:S01]  /*a210*/  BSSY B0, `(.L_x_2216) ;  /* 0x0000005000007945 */ /* 0x000fe20003800000 */
[----:B--2---:R-:W-:-:S04]  /*a220*/  LOP3.LUT R4, R4, 0x1, RZ, 0xfc, !PT ;  /* 0x0000000104047812 */ /* 0x004fc800078efcff */
[----:B------:R-:W-:-:S13]  /*a230*/  ISETP.NE.AND P1, PT, R4, 0x3, PT ;  /* 0x000000030400780c */ /* 0x000fda0003f25270 */
[----:B01----:R-:W-:Y:S05]  /*a240*/  @!P1 BRA `(.L_x_2217) ;  /* 0x0000000000049947 */ /* 0x003fea0003800000 */
[----:B------:R-:W-:Y:S01]  /*a250*/  BPT.TRAP 0x1 ;  /* 0x000000040000795c */ /* 0x000fe20000300000 */
.L_x_2217:
[----:B------:R-:W-:Y:S05]  /*a260*/  BSYNC B0 ;  /* 0x0000000000007941 */ /* 0x000fea0003800000 */
.L_x_2216:
[----:B------:R-:W-:Y:S04]  /*a270*/  BSSY B0, `(.L_x_2218) ;  /* 0x0000007000007945 */ /* 0x000fe80003800000 */
[----:B------:R-:W-:Y:S05]  /*a280*/  @P0 BRA `(.L_x_2219) ;  /* 0x0000000000140947 */ /* 0x000fea0003800000 */
[----:B------:R-:W2:Y:S02]  /*a290*/  LD.E.64 R4, desc[UR36][R16.64+0x40] ;  /* 0x0000402410047980 */ /* 0x000ea4000c101b00 */
[----:B--2---:R-:W-:-:S05]  /*a2a0*/  MOV R5, R4 ;  /* 0x0000000400057202 */ /* 0x004fca0000000f00 */
[----:B------:R-:W-:-:S04]  /*a2b0*/  IMAD R18, R18, 0x8, R5 ;  /* 0x0000000812127824 */ /* 0x000fc800078e0205 */
[----:B------:R-:W0:Y:S02]  /*a2c0*/  SYNCS.PHASECHK.TRANS64.TRYWAIT P0, [R18+URZ], R19 ;  /* 0x00000013120075a7 */ /* 0x000e24000800017f */
[----:B0-----:R-:W-:Y:S05]  /*a2d0*/  @!P0 BRA `(.L_x_2220) ;  /* 0x000001d800308947 */ /* 0x001fea0003800000 */
.L_x_2219:
[----:B------:R-:W-:Y:S05]  /*a2e0*/  BSYNC B0 ;  /* 0x0000000000007941 */ /* 0x000fea0003800000 */
.L_x_2218:
[----:B------:R-:W2:Y:S04]  /*a2f0*/  LDL R11, [R1+0x1f8] ;  /* 0x0001f800010b7983 */ /* 0x000ea80000100800 */
[----:B------:R-:W2:Y:S04]  /*a300*/  LDL.64 R4, [R1+0xf8] ;  /* 0x0000f80001047983 */ /* 0x000ea80000100a00 */
[----:B------:R-:W3:Y:S04]  /*a310*/  LDL R3, [R1+0x70] ;  /* 0x0000700001037983 */ /* 0x000ee80000100800 */
[----:B------:R-:W4:Y:S04]  /*a320*/  LDL.64 R6, [R1+0xf0] ;  /* 0x0000f00001067983 */ /* 0x000f280000100a00 */
[----:B------:R-:W4:Y:S04]  /*a330*/  LDL.64 R8, [R1+0xf0] ;  /* 0x0000f00001087983 */ /* 0x000f280000100a00 */
[----:B------:R-:W4:Y:S04]  /*a340*/  LDL.64 R12, [R1+0xf0] ;  /* 0x0000f000010c7983 */ /* 0x000f280000100a00 */
[----:B------:R-:W4:Y:S01]  /*a350*/  LDL.64 R14, [R1+0xf0] ;  /* 0x0000f000010e7983 */ /* 0x000f220000100a00 */
[----:B------:R-:W-:Y:S05]  /*a360*/  WARPSYNC.ALL ;  /* 0x0000000000007948 */ /* 0x000fea0003800000 */
[----:B------:R-:W-:Y:S01]  /*a370*/  WARPGROUP.ARRIVE ;  /* 0x00000000000079c5 */ /* 0x000fe20000000000 */
[----:B0-----:R-:W4:Y:S01]  /*a380*/  LDL.64 R18, [R1+0xf0] ;  /* 0x0000f00001127983 */ /* 0x001f220000100a00 */
[----:B--2---:R-:W-:Y:S01]  /*a390*/  IMAD R4, R11, 0xc00, R4 ;  /* 0x00000c000b047824 */ /* 0x004fe200078e0204 */
[----:B------:R-:W-:-:S02]  /*a3a0*/  R2UR UR7, R5 ;  /* 0x00000000050772ca */ /* 0x000fc400000e0000 */
[----:B------:R-:W2:Y:S01]  /*a3b0*/  LDL R11, [R1] ;  /* 0x00000000010b7983 */ /* 0x000ea20000100800 */
[----:B---3--:R-:W-:Y:S02]  /*a3c0*/  ISETP.NE.U32.AND P0, PT, R3, RZ, PT ;  /* 0x000000ff0300720c */ /* 0x008fe40003f05070 */
        /* <DEDUP_REMOVED lines=156> */
[----:B--2---:R-:W-:Y:S01]  /*ad90*/  VIADD R14, R14, 0xc06 ;  /* 0x00000c060e0e7836 */ /* 0x004fe20000000000 */
        /* <DEDUP_REMOVED lines=23> */
[----:B------:R-:W-:-:S03]  /*af10*/  LOP3.LUT R11, R11, 0x1, RZ, 0xfc, !PT ;  /* 0x000000010b0b7812 */ /* 0x000fc600078efcff */
        /* <DEDUP_REMOVED lines=9> */
.L_x_2222:
[----:B------:R-:W-:Y:S05]  /*afb0*/  BSYNC B0 ;  /* 0x0000000000007941 */ /* 0x000fea0003800000 */
.L_x_2221:
[----:B------:R-:W2:Y:S02]  /*afc0*/  LDL.64 R4, [R1+0x20] ;  /* 0x0000200001047983 */ /* 0x000ea40000100a00 */
[----:B--2---:R-:W-:-:S05]  /*afd0*/  MOV R4, R4 ;  /* 0x0000000400047202 */ /* 0x004fca0000000f00 */
[----:B-----5:R-:W-:-:S05]  /*afe0*/  IMAD R3, R3, 0x8, R4 ;  /* 0x0000000803037824 */ /* 0x020fca00078e0204 */
[----:B------:R-:W-:-:S04]  /*aff0*/  PRMT R3, R18, 0x654, R3 ;  /* 0x0000065412037816 */ /* 0x000fc80000000003 */
[----:B------:R0:W-:Y:S01]  /*b000*/  SYNCS.ARRIVE.TRANS64.RED.A1T0 RZ, [R3+URZ], RZ ;  /* 0x000000ff03ff79a7 */ /* 0x0001e2000810043f */
[----:B------:R-:W2:Y:S04]  /*b010*/  LD.E.64 R6, desc[UR36][R16.64+0x150] ;  /* 0x0001502410067980 */ /* 0x000ea8000c101b00 */
[----:B------:R-:W3:Y:S04]  /*b020*/  LDL.64 R4, [R1+0x420] ;  /* 0x0004200001047983 */ /* 0x000ee80000100a00 */
[----:B--2---:R-:W0:Y:S02]  /*b030*/  LD.E R6, desc[UR36][R6.64] ;  /* 0x0000002406067980 */ /* 0x004e24000c101900 */
[-C--:B0-----:R-:W-:Y:S01]  /*b040*/  FMUL.FTZ R3, R24, R6.reuse ;  /* 0x0000000618037220 */ /* 0x081fe20000410000 */
[-C--:B------:R-:W-:Y:S01]  /*b050*/  FMUL.FTZ R8, R25, R6.reuse ;  /* 0x0000000619087220 */ /* 0x080fe20000410000 */
[----:B------:R-:W-:-:S04]  /*b060*/  FMUL.FTZ R11, R28, R6 ;  /* 0x000000061c0b7220 */ /* 0x000fc80000410000 */
[----:B------:R-:W3:Y:S01]  /*b070*/  MUFU.TANH R3, R3 ;  /* 0x0000000300037308 */ /* 0x000ee20000002400 */
[-C--:B------:R-:W-:Y:S01]  /*b080*/  FMUL.FTZ R20, R29, R6.reuse ;  /* 0x000000061d147220 */ /* 0x080fe20000410000 */
[----:B------:R-:W-:-:S06]  /*b090*/  FMUL.FTZ R12, R26, R6 ;  /* 0x000000061a0c7220 */ /* 0x000fcc0000410000 */
[----:B------:R-:W0:Y:S01]  /*b0a0*/  MUFU.TANH R8, R8 ;  /* 0x0000000800087308 */ /* 0x000e220000002400 */
[-C--:B------:R-:W-:Y:S01]  /*b0b0*/  FMUL.FTZ R26, R32, R6.reuse ;  /* 0x00000006201a7220 */ /* 0x080fe20000410000 */
[----:B------:R-:W-:-:S06]  /*b0c0*/  FMUL.FTZ R7, R49, R6 ;  /* 0x0000000631077220 */ /* 0x000fcc0000410000 */
[----:B------:R-:W1:Y:S01]  /*b0d0*/  MUFU.TANH R11, R11 ;  /* 0x0000000b000b7308 */ /* 0x000e620000002400 */
[-C--:B------:R-:W-:Y:S01]  /*b0e0*/  FMUL.FTZ R28, R33, R6.reuse ;  /* 0x00000006211c7220 */ /* 0x080fe20000410000 */
[-C--:B------:R-:W-:Y:S01]  /*b0f0*/  FMUL.FTZ R32, R37, R6.reuse ;  /* 0x0000000625207220 */ /* 0x080fe20000410000 */
[----:B------:R-:W-:-:S05]  /*b100*/  FMUL.FTZ R37, R42, R6 ;  /* 0x000000062a257220 */ /* 0x000fca0000410000 */
[----:B------:R-:W2:Y:S01]  /*b110*/  MUFU.TANH R20, R20 ;  /* 0x0000001400147308 */ /* 0x000ea20000002400 */
[-C--:B------:R-:W-:Y:S01]  /*b120*/  FMUL.FTZ R25, R30, R6.reuse ;  /* 0x000000061e197220 */ /* 0x080fe20000410000 */
[----:B------:R-:W-:-:S06]  /*b130*/  FMUL.FTZ R30, R36, R6 ;  /* 0x00000006241e7220 */ /* 0x000fcc0000410000 */
[----:B------:R-:W4:Y:S08]  /*b140*/  MUFU.TANH R26, R26 ;  /* 0x0000001a001a7308 */ /* 0x000f300000002400 */
[----:B------:R3:W-:Y:S01]  /*b150*/  MUFU.TANH R42, R7 ;  /* 0x00000007002a7308 */ /* 0x0007e20000002400 */
[----:B------:R-:W-:Y:S01]  /*b160*/  FMUL.FTZ R29, R34, R6 ;  /* 0x00000006221d7220 */ /* 0x000fe20000410000 */
[----:B---3--:R-:W-:-:S06]  /*b170*/  FMNMX.FTZ R7, R3, R4, !PT ;  /* 0x0000000403077209 */ /* 0x008fcc0007810000 */
[----:B------:R-:W3:Y:S01]  /*b180*/  MUFU.TANH R28, R28 ;  /* 0x0000001c001c7308 */ /* 0x000ee20000002400 */
[----:B0-----:R-:W-:Y:S01]  /*b190*/  FMNMX.FTZ R14, R8, R7, !PT ;  /* 0x00000007080e7209 */ /* 0x001fe20007810000 */
[----:B------:R-:W-:-:S03]  /*b1a0*/  FMUL.FTZ R34, R40, R6 ;  /* 0x0000000628227220 */ /* 0x000fc60000410000 */
[----:B-1----:R-:W-:-:S03]  /*b1b0*/  FMNMX.FTZ R7, R11, R14, !PT ;  /* 0x0000000e0b077209 */ /* 0x002fc60007810000 */
[----:B------:R-:W0:Y:S01]  /*b1c0*/  MUFU.TANH R30, R30 ;  /* 0x0000001e001e7308 */ /* 0x000e220000002400 */
[----:B------:R-:W-:Y:S01]  /*b1d0*/  FMUL.FTZ R36, R41, R6 ;  /* 0x0000000629247220 */ /* 0x000fe20000410000 */
[----:B--2---:R-:W-:-:S06]  /*b1e0*/  FMNMX.FTZ R7, R20, R7, !PT ;  /* 0x0000000714077209 */ /* 0x004fcc0007810000 */
[----:B------:R-:W1:Y:S01]  /*b1f0*/  MUFU.TANH R32, R32 ;  /* 0x0000002000207308 */ /* 0x000e620000002400 */
[-C--:B------:R-:W-:Y:S01]  /*b200*/  FMUL.FTZ R33, R38, R6.reuse ;  /* 0x0000000626217220 */ /* 0x080fe20000410000 */
[----:B----4-:R-:W-:Y:S01]  /*b210*/  FMNMX.FTZ R7, R26, R7, !PT ;  /* 0x000000071a077209 */ /* 0x010fe20007810000 */
[----:B------:R-:W-:-:S05]  /*b220*/  FMUL.FTZ R38, R44, R6 ;  /* 0x000000062c267220 */ /* 0x000fca0000410000 */
[----:B------:R-:W2:Y:S01]  /*b230*/  MUFU.TANH R34, R34 ;  /* 0x0000002200227308 */ /* 0x000ea20000002400 */
[----:B---3--:R-:W-:Y:S01]  /*b240*/  FMNMX.FTZ R7, R28, R7, !PT ;  /* 0x000000071c077209 */ /* 0x008fe20007810000 */
[----:B------:R-:W-:-:S06]  /*b250*/  FMUL.FTZ R40, R45, R6 ;  /* 0x000000062d287220 */ /* 0x000fcc0000410000 */
[----:B------:R-:W3:Y:S01]  /*b260*/  MUFU.TANH R36, R36 ;  /* 0x0000002400247308 */ /* 0x000ee20000002400 */
[----:B0-----:R-:W-:Y:S01]  /*b270*/  FMNMX.FTZ R7, R30, R7, !PT ;  /* 0x000000071e077209 */ /* 0x001fe20007810000 */
[----:B------:R-:W-:-:S06]  /*b280*/  FMUL.FTZ R48, R48, R6 ;  /* 0x0000000630307220 */ /* 0x000fcc0000410000 */
[----:B------:R-:W0:Y:S01]  /*b290*/  MUFU.TANH R38, R38 ;  /* 0x0000002600267308 */ /* 0x000e220000002400 */
[----:B-1----:R-:W-:Y:S01]  /*b2a0*/  FMNMX.FTZ R7, R32, R7, !PT ;  /* 0x0000000720077209 */ /* 0x002fe20007810000 */
[----:B------:R-:W-:-:S06]  /*b2b0*/  FMUL.FTZ R52, R52, R6 ;  /* 0x0000000634347220 */ /* 0x000fcc0000410000 */
[----:B------:R-:W1:Y:S01]  /*b2c0*/  MUFU.TANH R40, R40 ;  /* 0x0000002800287308 */ /* 0x000e620000002400 */
[----:B--2---:R-:W-:Y:S01]  /*b2d0*/  FMNMX.FTZ R7, R34, R7, !PT ;  /* 0x0000000722077209 */ /* 0x004fe20007810000 */
[----:B------:R-:W-:-:S06]  /*b2e0*/  FMUL.FTZ R9, R27, R6 ;  /* 0x000000061b097220 */ /* 0x000fcc0000410000 */
[----:B------:R-:W2:Y:S01]  /*b2f0*/  MUFU.TANH R48, R48 ;  /* 0x0000003000307308 */ /* 0x000ea20000002400 */
[----:B---3--:R-:W-:Y:S01]  /*b300*/  FMNMX.FTZ R7, R36, R7, !PT ;  /* 0x0000000724077209 */ /* 0x008fe20007810000 */
[-C--:B------:R-:W-:Y:S01]  /*b310*/  FMUL.FTZ R13, R53, R6.reuse ;  /* 0x00000006350d7220 */ /* 0x080fe20000410000 */
[----:B------:R-:W-:Y:S02]  /*b320*/  FMUL.FTZ R56, R56, R6 ;  /* 0x0000000638387220 */ /* 0x000fe40000410000 */
[----:B0-----:R-:W-:-:S03]  /*b330*/  FMNMX.FTZ R7, R38, R7, !PT ;  /* 0x0000000726077209 */ /* 0x001fc60007810000 */
[----:B------:R-:W0:Y:S01]  /*b340*/  MUFU.TANH R12, R12 ;  /* 0x0000000c000c7308 */ /* 0x000e220000002400 */
[----:B------:R-:W-:Y:S01]  /*b350*/  FMUL.FTZ R27, R31, R6 ;  /* 0x000000061f1b7220 */ /* 0x000fe20000410000 */
[----:B-1----:R-:W-:-:S06]  /*b360*/  FMNMX.FTZ R7, R40, R7, !PT ;  /* 0x0000000728077209 */ /* 0x002fcc0007810000 */
[----:B------:R-:W1:Y:S01]  /*b370*/  MUFU.TANH R52, R52 ;  /* 0x0000003400347308 */ /* 0x000e620000002400 */
[-C--:B------:R-:W-:Y:S01]  /*b380*/  FMUL.FTZ R31, R35, R6.reuse ;  /* 0x00000006231f7220 */ /* 0x080fe20000410000 */
[----:B------:R-:W-:-:S06]  /*b390*/  FMUL.FTZ R57, R57, R6 ;  /* 0x0000000639397220 */ /* 0x000fcc0000410000 */
[----:B------:R-:W3:Y:S01]  /*b3a0*/  MUFU.TANH R9, R9 ;  /* 0x0000000900097308 */ /* 0x000ee20000002400 */
[----:B------:R-:W-:Y:S01]  /*b3b0*/  FMUL.FTZ R35, R39, R6 ;  /* 0x0000000627237220 */ /* 0x000fe20000410000 */
[----:B--2---:R-:W-:-:S06]  /*b3c0*/  FMNMX.FTZ R7, R48, R7, !PT ;  /* 0x0000000730077209 */ /* 0x004fcc0007810000 */
[----:B------:R-:W2:Y:S01]  /*b3d0*/  MUFU.TANH R44, R13 ;  /* 0x0000000d002c7308 */ /* 0x000ea20000002400 */
[-C--:B------:R-:W-:Y:S01]  /*b3e0*/  FMUL.FTZ R39, R43, R6.reuse ;  /* 0x000000062b277220 */ /* 0x080fe20000410000 */
[-C--:B------:R-:W-:Y:S01]  /*b3f0*/  FMUL.FTZ R60, R60, R6.reuse ;  /* 0x000000063c3c7220 */ /* 0x080fe20000410000 */
[----:B------:R-:W-:-:S05]  /*b400*/  FMUL.FTZ R43, R46, R6 ;  /* 0x000000062e2b7220 */ /* 0x000fca0000410000 */
[----:B------:R-:W4:Y:S01]  /*b410*/  MUFU.TANH R25, R25 ;  /* 0x0000001900197308 */ /* 0x000f220000002400 */
[----:B------:R-:W-:-:S07]  /*b420*/  FMNMX.FTZ R7, R42, R7, !PT ;  /* 0x000000072a077209 */ /* 0x000fce0007810000 */
[----:B------:R-:W4:Y:S01]  /*b430*/  MUFU.TANH R56, R56 ;  /* 0x0000003800387308 */ /* 0x000f220000002400 */
[----:B------:R-:W-:Y:S01]  /*b440*/  FMUL.FTZ R61, R61, R6 ;  /* 0x000000063d3d7220 */ /* 0x000fe20000410000 */
[----:B0-----:R-:W-:-:S06]  /*b450*/  FMNMX.FTZ R14, R12, R5, !PT ;  /* 0x000000050c0e7209 */ /* 0x001fcc0007810000 */
[----:B------:R-:W0:Y:S01]  /*b460*/  MUFU.TANH R27, R27 ;  /* 0x0000001b001b7308 */ /* 0x000e220000002400 */
[----:B-1----:R-:W-:Y:S01]  /*b470*/  FMNMX.FTZ R7, R52, R7, !PT ;  /* 0x0000000734077209 */ /* 0x002fe20007810000 */
[----:B------:R-:W-:-:S06]  /*b480*/  FMUL.FTZ R45, R47, R6 ;  /* 0x000000062f2d7220 */ /* 0x000fcc0000410000 */
[----:B------:R-:W1:Y:S01]  /*b490*/  MUFU.TANH R46, R57 ;  /* 0x00000039002e7308 */ /* 0x000e620000002400 */
[-C--:B------:R-:W-:Y:S01]  /*b4a0*/  FMUL.FTZ R64, R64, R6.reuse ;  /* 0x0000000640407220 */ /* 0x080fe20000410000 */
[----:B------:R-:W-:Y:S01]  /*b4b0*/  FMUL.FTZ R47, R50, R6 ;  /* 0x00000006322f7220 */ /* 0x000fe20000410000 */
[----:B---3--:R-:W-:-:S05]  /*b4c0*/  FMNMX.FTZ R14, R9, R14, !PT ;  /* 0x0000000e090e7209 */ /* 0x008fca0007810000 */
[----:B------:R-:W3:Y:S01]  /*b4d0*/  MUFU.TANH R29, R29 ;  /* 0x0000001d001d7308 */ /* 0x000ee20000002400 */
[----:B--2---:R-:W-:-:S07]  /*b4e0*/  FMNMX.FTZ R7, R44, R7, !PT ;  /* 0x000000072c077209 */ /* 0x004fce0007810000 */
[----:B------:R-:W2:Y:S01]  /*b4f0*/  MUFU.TANH R60, R60 ;  /* 0x0000003c003c7308 */ /* 0x000ea20000002400 */
[----:B------:R-:W-:Y:S01]  /*b500*/  FMUL.FTZ R65, R65, R6 ;  /* 0x0000000641417220 */ /* 0x000fe20000410000 */
[----:B----4-:R-:W-:-:S06]  /*b510*/  FMNMX.FTZ R14, R25, R14, !PT ;  /* 0x0000000e190e7209 */ /* 0x010fcc0007810000 */
[----:B------:R-:W4:Y:S01]  /*b520*/  MUFU.TANH R31, R31 ;  /* 0x0000001f001f7308 */ /* 0x000f220000002400 */
[----:B------:R-:W-:Y:S01]  /*b530*/  FMNMX.FTZ R7, R56, R7, !PT ;  /* 0x0000000738077209 */ /* 0x000fe20007810000 */
[----:B------:R-:W-:-:S06]  /*b540*/  FMUL.FTZ R49, R51, R6 ;  /* 0x0000000633317220 */ /* 0x000fcc0000410000 */
[----:B------:R-:W4:Y:S01]  /*b550*/  MUFU.TANH R50, R61 ;  /* 0x0000003d00327308 */ /* 0x000f220000002400 */
[-C--:B------:R-:W-:Y:S01]  /*b560*/  FMUL.FTZ R68, R68, R6.reuse ;  /* 0x0000000644447220 */ /* 0x080fe20000410000 */
[----:B------:R-:W-:Y:S01]  /*b570*/  FMUL.FTZ R51, R54, R6 ;  /* 0x0000000636337220 */ /* 0x000fe20000410000 */
[----:B0-----:R-:W-:-:S05]  /*b580*/  FMNMX.FTZ R14, R27, R14, !PT ;  /* 0x0000000e1b0e7209 */ /* 0x001fca0007810000 */
[----:B------:R-:W0:Y:S01]  /*b590*/  MUFU.TANH R33, R33 ;  /* 0x0000002100217308 */ /* 0x000e220000002400 */
[----:B-1----:R-:W-:-:S07]  /*b5a0*/  FMNMX.FTZ R7, R46, R7, !PT ;  /* 0x000000072e077209 */ /* 0x002fce0007810000 */
[----:B------:R-:W1:Y:S01]  /*b5b0*/  MUFU.TANH R64, R64 ;  /* 0x0000004000407308 */ /* 0x000e620000002400 */
[----:B------:R-:W-:Y:S01]  /*b5c0*/  FMUL.FTZ R69, R69, R6 ;  /* 0x0000000645457220 */ /* 0x000fe20000410000 */
[----:B---3--:R-:W-:-:S06]  /*b5d0*/  FMNMX.FTZ R14, R29, R14, !PT ;  /* 0x0000000e1d0e7209 */ /* 0x008fcc0007810000 */
[----:B------:R-:W3:Y:S01]  /*b5e0*/  MUFU.TANH R35, R35 ;  /* 0x0000002300237308 */ /* 0x000ee20000002400 */
[----:B--2---:R-:W-:Y:S01]  /*b5f0*/  FMNMX.FTZ R7, R60, R7, !PT ;  /* 0x000000073c077209 */ /* 0x004fe20007810000 */
[----:B------:R-:W-:-:S06]  /*b600*/  FMUL.FTZ R53, R55, R6 ;  /* 0x0000000637357220 */ /* 0x000fcc0000410000 */
[----:B------:R-:W2:Y:S01]  /*b610*/  MUFU.TANH R54, R65 ;  /* 0x0000004100367308 */ /* 0x000ea20000002400 */
[----:B------:R-:W-:Y:S01]  /*b620*/  FMUL.FTZ R55, R58, R6 ;  /* 0x000000063a377220 */ /* 0x000fe20000410000 */
[----:B----4-:R-:W-:-:S06]  /*b630*/  FMNMX.FTZ R14, R31, R14, !PT ;  /* 0x0000000e1f0e7209 */ /* 0x010fcc0007810000 */
[----:B------:R-:W4:Y:S01]  /*b640*/  MUFU.TANH R37, R37 ;  /* 0x0000002500257308 */ /* 0x000f220000002400 */
[----:B------:R-:W-:-:S07]  /*b650*/  FMNMX.FTZ R7, R50, R7, !PT ;  /* 0x0000000732077209 */ /* 0x000fce0007810000 */
[----:B------:R-:W4:Y:S01]  /*b660*/  MUFU.TANH R68, R68 ;  /* 0x0000004400447308 */ /* 0x000f220000002400 */
[----:B0-----:R-:W-:-:S07]  /*b670*/  FMNMX.FTZ R14, R33, R14, !PT ;  /* 0x0000000e210e7209 */ /* 0x001fce0007810000 */
[----:B------:R-:W0:Y:S01]  /*b680*/  MUFU.TANH R39, R39 ;  /* 0x0000002700277308 */ /* 0x000e220000002400 */
[----:B-1----:R-:W-:-:S07]  /*b690*/  FMNMX.FTZ R7, R64, R7, !PT ;  /* 0x0000000740077209 */ /* 0x002fce0007810000 */
[----:B------:R-:W1:Y:S01]  /*b6a0*/  MUFU.TANH R58, R69 ;  /* 0x00000045003a7308 */ /* 0x000e620000002400 */
[----:B---3--:R-:W-:Y:S02]  /*b6b0*/  FMNMX.FTZ R14, R35, R14, !PT ;  /* 0x0000000e230e7209 */ /* 0x008fe40007810000 */
[----:B--2---:R-:W-:-:S05]  /*b6c0*/  FMNMX.FTZ R7, R54, R7, !PT ;  /* 0x0000000736077209 */ /* 0x004fca0007810000 */
[----:B------:R-:W2:Y:S01]  /*b6d0*/  MUFU.TANH R43, R43 ;  /* 0x0000002b002b7308 */ /* 0x000ea20000002400 */
[----:B----4-:R-:W-:Y:S02]  /*b6e0*/  FMNMX.FTZ R14, R37, R14, !PT ;  /* 0x0000000e250e7209 */ /* 0x010fe40007810000 */
[----:B------:R-:W-:-:S05]  /*b6f0*/  FMNMX.FTZ R7, R68, R7, !PT ;  /* 0x0000000744077209 */ /* 0x000fca0007810000 */
[----:B------:R-:W3:Y:S01]  /*b700*/  MUFU.TANH R45, R45 ;  /* 0x0000002d002d7308 */ /* 0x000ee20000002400 */
[----:B0-----:R-:W-:Y:S02]  /*b710*/  FMNMX.FTZ R18, R39, R14, !PT ;  /* 0x0000000e27127209 */ /* 0x001fe40007810000 */
[----:B-1----:R-:W-:-:S05]  /*b720*/  FMNMX.FTZ R14, R58, R7, !PT ;  /* 0x000000073a0e7209 */ /* 0x002fca0007810000 */
[----:B------:R-:W0:Y:S01]  /*b730*/  MUFU.TANH R47, R47 ;  /* 0x0000002f002f7308 */ /* 0x000e220000002400 */
[----:B--2---:R-:W-:Y:S01]  /*b740*/  FMNMX.FTZ R18, R43, R18, !PT ;  /* 0x000000122b127209 */ /* 0x004fe20007810000 */
[----:B------:R-:W1:Y:S06]  /*b750*/  SHFL.BFLY PT, R7, R14, 0x2, 0x1f ;  /* 0x0c401f000e077f89 */ /* 0x000e6c00000e0000 */
[----:B------:R-:W2:Y:S01]  /*b760*/  MUFU.TANH R49, R49 ;  /* 0x0000003100317308 */ /* 0x000ea20000002400 */
[----:B---3--:R-:W-:Y:S01]  /*b770*/  FMNMX.FTZ R18, R45, R18, !PT ;  /* 0x000000122d127209 */ /* 0x008fe20007810000 */
[----:B------:R-:W-:-:S06]  /*b780*/  FMUL.FTZ R57, R59, R6 ;  /* 0x000000063b397220 */ /* 0x000fcc0000410000 */
[----:B------:R-:W3:Y:S01]  /*b790*/  MUFU.TANH R51, R51 ;  /* 0x0000003300337308 */ /* 0x000ee20000002400 */
[----:B0-----:R-:W-:Y:S01]  /*b7a0*/  FMNMX.FTZ R18, R47, R18, !PT ;  /* 0x000000122f127209 */ /* 0x001fe20007810000 */
[----:B------:R-:W-:-:S06]  /*b7b0*/  FMUL.FTZ R59, R62, R6 ;  /* 0x000000063e3b7220 */ /* 0x000fcc0000410000 */
[----:B------:R-:W0:Y:S01]  /*b7c0*/  MUFU.TANH R53, R53 ;  /* 0x0000003500357308 */ /* 0x000e220000002400 */
[----:B--2---:R-:W-:Y:S01]  /*b7d0*/  FMNMX.FTZ R18, R49, R18, !PT ;  /* 0x0000001231127209 */ /* 0x004fe20007810000 */
[----:B------:R-:W-:-:S06]  /*b7e0*/  FMUL.FTZ R61, R63, R6 ;  /* 0x000000063f3d7220 */ /* 0x000fcc0000410000 */
        /* <DEDUP_REMOVED lines=8> */
[----:B------:R-:W-:Y:S01]  /*b870*/  FMUL.FTZ R67, R70, R6 ;  /* 0x0000000646437220 */ /* 0x000fe20000410000 */
[----:B-1----:R-:W-:-:S05]  /*b880*/  FMNMX.FTZ R7, R14, R7, !PT ;  /* 0x000000070e077209 */ /* 0x002fca0007810000 */
[----:B------:R-:W1:Y:S01]  /*b890*/  MUFU.TANH R61, R61 ;  /* 0x0000003d003d7308 */ /* 0x000e620000002400 */
[----:B---3--:R-:W-:Y:S01]  /*b8a0*/  FMNMX.FTZ R18, R57, R18, !PT ;  /* 0x0000001239127209 */ /* 0x008fe20007810000 */
[----:B------:R-:W2:Y:S06]  /*b8b0*/  SHFL.BFLY PT, R24, R7, 0x1, 0x1f ;  /* 0x0c201f0007187f89 */ /* 0x000eac00000e0000 */
[----:B------:R-:W3:Y:S01]  /*b8c0*/  MUFU.TANH R63, R63 ;  /* 0x0000003f003f7308 */ /* 0x000ee20000002400 */
[----:B------:R-:W-:Y:S01]  /*b8d0*/  FMUL.FTZ R69, R71, R6 ;  /* 0x0000000647457220 */ /* 0x000fe20000410000 */
[----:B0-----:R-:W-:-:S06]  /*b8e0*/  FMNMX.FTZ R18, R59, R18, !PT ;  /* 0x000000123b127209 */ /* 0x001fcc0007810000 */
[----:B------:R-:W0:Y:S01]  /*b8f0*/  MUFU.TANH R65, R65 ;  /* 0x0000004100417308 */ /* 0x000e220000002400 */
[----:B-1----:R-:W-:-:S07]  /*b900*/  FMNMX.FTZ R18, R61, R18, !PT ;  /* 0x000000123d127209 */ /* 0x002fce0007810000 */
[----:B------:R-:W1:Y:S01]  /*b910*/  MUFU.TANH R67, R67 ;  /* 0x0000004300437308 */ /* 0x000e620000002400 */
[----:B---3--:R-:W-:-:S07]  /*b920*/  FMNMX.FTZ R18, R63, R18, !PT ;  /* 0x000000123f127209 */ /* 0x008fce0007810000 */
[----:B------:R-:W3:Y:S01]  /*b930*/  MUFU.TANH R69, R69 ;  /* 0x0000004500457308 */ /* 0x000ee20000002400 */
[----:B0-----:R-:W-:-:S04]  /*b940*/  FMNMX.FTZ R18, R65, R18, !PT ;  /* 0x0000001241127209 */ /* 0x001fc80007810000 */
[----:B-1----:R-:W-:-:S04]  /*b950*/  FMNMX.FTZ R18, R67, R18, !PT ;  /* 0x0000001243127209 */ /* 0x002fc80007810000 */
[----:B---3--:R-:W-:Y:S02]  /*b960*/  FMNMX.FTZ R15, R69, R18, !PT ;  /* 0x00000012450f7209 */ /* 0x008fe40007810000 */
[----:B--2---:R-:W-:Y:S02]  /*b970*/  FMNMX.FTZ R18, R7, R24, !PT ;  /* 0x0000001807127209 */ /* 0x004fe40007810000 */
[----:B------:R-:W2:Y:S04]  /*b980*/  LDL R24, [R1+0x440] ;  /* 0x0004400001187983 */ /* 0x000ea80000100800 */
[----:B------:R-:W-:Y:S04]  /*b990*/  STL.64 [R1+0x420], R14 ;  /* 0x0004200e01007387 */ /* 0x000fe80000100a00 */
[----:B------:R-:W-:Y:S04]  /*b9a0*/  STL [R1+0x420], R18 ;  /* 0x0004201201007387 */ /* 0x000fe80000100800 */
[----:B------:R-:W3:Y:S04]  /*b9b0*/  LDL R21, [R1+0x420] ;  /* 0x0004200001157983 */ /* 0x000ee80000100800 */
[----:B------:R-:W4:Y:S04]  /*b9c0*/  LDL R19, [R1+0x424] ;  /* 0x0004240001137983 */ /* 0x000f280000100800 */
[----:B------:R-:W4:Y:S01]  /*b9d0*/  LDL.64 R6, [R1+0x430] ;  /* 0x0004300001067983 */ /* 0x000f220000100a00 */
[----:B---3--:R-:W-:Y:S01]  /*b9e0*/  FADD.FTZ R13, R4, -R21 ;  /* 0x80000015040d7221 */ /* 0x008fe20000010000 */
[----:B--2---:R-:W-:-:S04]  /*b9f0*/  FMUL.FTZ R21, R24, R21 ;  /* 0x0000001518157220 */ /* 0x004fc80000410000 */
[-CC-:B------:R-:W-:Y:S02]  /*ba00*/  FFMA.FTZ R152, R8, R24.reuse, -R21.reuse ;  /* 0x0000001808987223 */ /* 0x180fe40000010815 */
[----:B----4-:R-:W0:Y:S01]  /*ba10*/  SHFL.BFLY PT, R8, R19, 0x2, 0x1f ;  /* 0x0c401f0013087f89 */ /* 0x010e2200000e0000 */
[----:B------:R-:W-:Y:S01]  /*ba20*/  FFMA.FTZ R154, R11, R24, -R21 ;  /* 0x000000180b9a7223 */ /* 0x000fe20000010815 */
[----:B0-----:R-:W-:-:S05]  /*ba30*/  FMNMX.FTZ R8, R8, R19, !PT ;  /* 0x0000001308087209 */ /* 0x001fca0007810000 */
[----:B------:R-:W0:Y:S01]  /*ba40*/  SHFL.BFLY PT, R11, R8, 0x1, 0x1f ;  /* 0x0c201f00080b7f89 */ /* 0x000e2200000e0000 */
[-CC-:B------:R-:W-:Y:S01]  /*ba50*/  FFMA.FTZ R183, R26, R24.reuse, -R21.reuse ;  /* 0x000000181ab77223 */ /* 0x180fe20000010815 */
[-CC-:B------:R-:W-:Y:S01]  /*ba60*/  FFMA.FTZ R184, R28, R24.reuse, -R21.reuse ;  /* 0x000000181cb87223 */ /* 0x180fe20000010815 */
[-C--:B------:R-:W-:Y:S01]  /*ba70*/  FMUL.FTZ R4, R13, R24.reuse ;  /* 0x000000180d047220 */ /* 0x080fe20000410000 */
[----:B------:R-:W-:Y:S01]  /*ba80*/  FFMA.FTZ R3, R3, R24, -R21 ;  /* 0x0000001803037223 */ /* 0x000fe20000010815 */
[----:B0-----:R-:W-:-:S05]  /*ba90*/  FMNMX.FTZ R26, R8, R11, !PT ;  /* 0x0000000b081a7209 */ /* 0x001fca0007810000 */
[----:B------:R-:W-:Y:S01]  /*baa0*/  FMUL.FTZ R28, R26, R24 ;  /* 0x000000181a1c7220 */ /* 0x000fe20000410000 */
[----:B------:R-:W-:-:S03]  /*bab0*/  FADD.FTZ R5, R5, -R26 ;  /* 0x8000001a05057221 */ /* 0x000fc60000010000 */
[-CC-:B------:R-:W-:Y:S01]  /*bac0*/  FFMA.FTZ R212, R12, R24.reuse, -R28.reuse ;  /* 0x000000180cd47223 */ /* 0x180fe2000001081c */
[----:B------:R-:W-:Y:S01]  /*bad0*/  FMUL.FTZ R5, R24, R5 ;  /* 0x0000000518057220 */ /* 0x000fe20000410000 */
[-CC-:B------:R-:W-:Y:S01]  /*bae0*/  FFMA.FTZ R153, R9, R24.reuse, -R28.reuse ;  /* 0x0000001809997223 */ /* 0x180fe2000001081c */
[----:B------:R-:W-:Y:S01]  /*baf0*/  MUFU.EX2 R4, R4 ;  /* 0x0000000400047308 */ /* 0x000fe20000000800 */
[-CC-:B------:R-:W-:Y:S01]  /*bb00*/  FFMA.FTZ R187, R25, R24.reuse, -R28.reuse ;  /* 0x0000001819bb7223 */ /* 0x180fe2000001081c */
[----:B------:R-:W-:-:S06]  /*bb10*/  FFMA.FTZ R188, R27, R24, -R28 ;  /* 0x000000181bbc7223 */ /* 0x000fcc000001081c */
[----:B------:R-:W-:Y:S01]  /*bb20*/  MUFU.EX2 R41, R5 ;  /* 0x0000000500297308 */ /* 0x000fe20000000800 */
[----:B------:R-:W-:-:S07]  /*bb30*/  FFMA.FTZ R155, R20, R24, -R21 ;  /* 0x00000018149b7223 */ /* 0x000fce0000010815 */
[----:B------:R-:W0:Y:S08]  /*bb40*/  MUFU.EX2 R212, R212 ;  /* 0x000000d400d47308 */ /* 0x000e300000000800 */
[----:B------:R-:W1:Y:S01]  /*bb50*/  MUFU.EX2 R3, R3 ;  /* 0x0000000300037308 */ /* 0x000e620000000800 */
[----:B------:R-:W-:-:S07]  /*bb60*/  FFMA.FTZ R185, R29, R24, -R28 ;  /* 0x000000181db97223 */ /* 0x000fce000001081c */
[----:B------:R-:W2:Y:S08]  /*bb70*/  MUFU.EX2 R153, R153 ;  /* 0x0000009900997308 */ /* 0x000eb00000000800 */
[----:B------:R-:W3:Y:S01]  /*bb80*/  MUFU.EX2 R152, R152 ;  /* 0x0000009800987308 */ /* 0x000ee20000000800 */
[----:B------:R-:W-:-:S07]  /*bb90*/  FFMA.FTZ R186, R31, R24, -R28 ;  /* 0x000000181fba7223 */ /* 0x000fce000001081c */
[----:B------:R-:W4:Y:S08]  /*bba0*/  MUFU.EX2 R187, R187 ;  /* 0x000000bb00bb7308 */ /* 0x000f300000000800 */
[----:B------:R-:W4:Y:S01]  /*bbb0*/  MUFU.EX2 R154, R154 ;  /* 0x0000009a009a7308 */ /* 0x000f220000000800 */
[----:B0-----:R-:W-:Y:S01]  /*bbc0*/  FFMA.FTZ R12, R7, R41, R212 ;  /* 0x00000029070c7223 */ /* 0x001fe200000100d4 */
[----:B------:R-:W-:-:S06]  /*bbd0*/  FFMA.FTZ R181, R33, R24, -R28 ;  /* 0x0000001821b57223 */ /* 0x000fcc000001081c */
[----:B------:R-:W0:Y:S01]  /*bbe0*/  MUFU.EX2 R188, R188 ;  /* 0x000000bc00bc7308 */ /* 0x000e220000000800 */
[----:B-1----:R-:W-:Y:S01]  /*bbf0*/  FFMA.FTZ R5, R4, R6, R3 ;  /* 0x0000000604057223 */ /* 0x002fe20000010003 */
[----:B------:R-:W-:-:S06]  /*bc00*/  FFMA.FTZ R180, R30, R24, -R21 ;  /* 0x000000181eb47223 */ /* 0x000fcc0000010815 */
[----:B------:R-:W1:Y:S01]  /*bc10*/  MUFU.EX2 R155, R155 ;  /* 0x0000009b009b7308 */ /* 0x000e620000000800 */
[----:B--2---:R-:W-:Y:S01]  /*bc20*/  FADD.FTZ R12, R153, R12 ;  /* 0x0000000c990c7221 */ /* 0x004fe20000010000 */
[----:B------:R-:W-:-:S06]  /*bc30*/  FFMA.FTZ R182, R35, R24, -R28 ;  /* 0x0000001823b67223 */ /* 0x000fcc000001081c */
[----:B------:R-:W2:Y:S01]  /*bc40*/  MUFU.EX2 R185, R185 ;  /* 0x000000b900b97308 */ /* 0x000ea20000000800 */
[----:B---3--:R-:W-:Y:S01]  /*bc50*/  FADD.FTZ R5, R152, R5 ;  /* 0x0000000598057221 */ /* 0x008fe20000010000 */
[----:B------:R-:W-:-:S06]  /*bc60*/  FFMA.FTZ R177, R32, R24, -R21 ;  /* 0x0000001820b17223 */ /* 0x000fcc0000010815 */
[----:B------:R-:W3:Y:S01]  /*bc70*/  MUFU.EX2 R183, R183 ;  /* 0x000000b700b77308 */ /* 0x000ee20000000800 */
[----:B----4-:R-:W-:Y:S01]  /*bc80*/  FADD.FTZ R7, R187, R12 ;  /* 0x0000000cbb077221 */ /* 0x010fe20000010000 */
[----:B------:R-:W-:-:S06]  /*bc90*/  FFMA.FTZ R175, R37, R24, -R28 ;  /* 0x0000001825af7223 */ /* 0x000fcc000001081c */
[----:B------:R-:W4:Y:S01]  /*bca0*/  MUFU.EX2 R186, R186 ;  /* 0x000000ba00ba7308 */ /* 0x000f220000000800 */
[----:B------:R-:W-:Y:S01]  /*bcb0*/  FADD.FTZ R6, R154, R5 ;  /* 0x000000059a067221 */ /* 0x000fe20000010000 */
[----:B------:R-:W-:-:S06]  /*bcc0*/  FFMA.FTZ R174, R34, R24, -R21 ;  /* 0x0000001822ae7223 */ /* 0x000fcc0000010815 */
[----:B------:R-:W4:Y:S01]  /*bcd0*/  MUFU.EX2 R184, R184 ;  /* 0x000000b800b87308 */ /* 0x000f220000000800 */
[----:B0-----:R-:W-:Y:S01]  /*bce0*/  FADD.FTZ R12, R188, R7 ;  /* 0x00000007bc0c7221 */ /* 0x001fe20000010000 */
[----:B------:R-:W-:-:S06]  /*bcf0*/  FFMA.FTZ R176, R39, R24, -R28 ;  /* 0x0000001827b07223 */ /* 0x000fcc000001081c */
[----:B------:R-:W0:Y:S01]  /*bd00*/  MUFU.EX2 R181, R181 ;  /* 0x000000b500b57308 */ /* 0x000e220000000800 */
[----:B-1----:R-:W-:Y:S01]  /*bd10*/  FADD.FTZ R6, R155, R6 ;  /* 0x000000069b067221 */ /* 0x002fe20000010000 */
        /* <DEDUP_REMOVED lines=33> */
[----:B-1----:R-:W-:-:S06]  /*bf30*/  FADD.FTZ R6, R173, R6 ;  /* 0x00000006ad067221 */ /* 0x002fcc0000010000 */
[----:B------:R-:W0:Y:S01]  /*bf40*/  MUFU.EX2 R167, R167 ;  /* 0x000000a700a77308 */ /* 0x000e220000000800 */
[-C--:B------:R-:W-:Y:S01]  /*bf50*/  FFMA.FTZ R161, R44, R24.reuse, -R21 ;  /* 0x000000182ca17223 */ /* 0x080fe20000010815 */
[----:B------:R-:W-:-:S06]  /*bf60*/  FFMA.FTZ R164, R53, R24, -R28 ;  /* 0x0000001835a47223 */ /* 0x000fcc000001081c */
[----:B------:R-:W1:Y:S01]  /*bf70*/  MUFU.EX2 R165, R165 ;  /* 0x000000a500a57308 */ /* 0x000e620000000800 */
[----:B--2---:R-:W-:Y:S01]  /*bf80*/  FADD.FTZ R7, R171, R12 ;  /* 0x0000000cab077221 */ /* 0x004fe20000010000 */
[----:B---3--:R-:W-:-:S06]  /*bf90*/  FADD.FTZ R5, R169, R6 ;  /* 0x00000006a9057221 */ /* 0x008fcc0000010000 */
[----:B------:R-:W2:Y:S01]  /*bfa0*/  MUFU.EX2 R168, R168 ;  /* 0x000000a800a87308 */ /* 0x000ea20000000800 */
[-C--:B------:R-:W-:Y:S01]  /*bfb0*/  FFMA.FTZ R158, R56, R24.reuse, -R21 ;  /* 0x00000018389e7223 */ /* 0x080fe20000010815 */
[----:B------:R-:W-:-:S06]  /*bfc0*/  FFMA.FTZ R159, R55, R24, -R28 ;  /* 0x00000018379f7223 */ /* 0x000fcc000001081c */
[----:B------:R-:W3:Y:S01]  /*bfd0*/  MUFU.EX2 R166, R166 ;  /* 0x000000a600a67308 */ /* 0x000ee20000000800 */
[----:B----4-:R-:W-:Y:S01]  /*bfe0*/  FADD.FTZ R12, R172, R7 ;  /* 0x00000007ac0c7221 */ /* 0x010fe20000010000 */
[----:B------:R-:W-:-:S06]  /*bff0*/  FADD.FTZ R6, R170, R5 ;  /* 0x00000005aa067221 */ /* 0x000fcc0000010000 */
[----:B------:R-:W4:Y:S01]  /*c000*/  MUFU.EX2 R163, R163 ;  /* 0x000000a300a37308 */ /* 0x000f220000000800 */
[-C--:B------:R-:W-:Y:S01]  /*c010*/  FFMA.FTZ R157, R46, R24.reuse, -R21 ;  /* 0x000000182e9d7223 */ /* 0x080fe20000010815 */
[----:B------:R-:W-:-:S06]  /*c020*/  FFMA.FTZ R160, R57, R24, -R28 ;  /* 0x0000001839a07223 */ /* 0x000fcc000001081c */
[----:B------:R-:W4:Y:S01]  /*c030*/  MUFU.EX2 R162, R162 ;  /* 0x000000a200a27308 */ /* 0x000f220000000800 */
[----:B0-----:R-:W-:Y:S01]  /*c040*/  FADD.FTZ R7, R167, R12 ;  /* 0x0000000ca7077221 */ /* 0x001fe20000010000 */
[-CC-:B------:R-:W-:Y:S01]  /*c050*/  FFMA.FTZ R19, R60, R24.reuse, -R21.reuse ;  /* 0x000000183c137223 */ /* 0x180fe20000010815 */
[----:B------:R-:W-:-:S05]  /*c060*/  FFMA.FTZ R20, R50, R24, -R21 ;  /* 0x0000001832147223 */ /* 0x000fca0000010815 */
[----:B------:R-:W-:Y:S01]  /*c070*/  MUFU.EX2 R161, R161 ;  /* 0x000000a100a17308 */ /* 0x000fe20000000800 */
[-CC-:B------:R-:W-:Y:S01]  /*c080*/  FFMA.FTZ R13, R64, R24.reuse, -R21.reuse ;  /* 0x00000018400d7223 */ /* 0x180fe20000010815 */
[-CC-:B------:R-:W-:Y:S01]  /*c090*/  FFMA.FTZ R14, R54, R24.reuse, -R21.reuse ;  /* 0x00000018360e7223 */ /* 0x180fe20000010815 */
[----:B------:R-:W-:-:S05]  /*c0a0*/  FFMA.FTZ R68, R68, R24, -R21 ;  /* 0x0000001844447223 */ /* 0x000fca0000010815 */
[----:B------:R-:W0:Y:S01]  /*c0b0*/  MUFU.EX2 R164, R164 ;  /* 0x000000a400a47308 */ /* 0x000e220000000800 */
[-C--:B------:R-:W-:Y:S01]  /*c0c0*/  FFMA.FTZ R11, R58, R24.reuse, -R21 ;  /* 0x000000183a0b7223 */ /* 0x080fe20000010815 */
[----:B-1----:R-:W-:Y:S01]  /*c0d0*/  FADD.FTZ R5, R165, R6 ;  /* 0x00000006a5057221 */ /* 0x002fe20000010000 */
[----:B------:R-:W-:Y:S01]  /*c0e0*/  FFMA.FTZ R21, R59, R24, -R28 ;  /* 0x000000183b157223 */ /* 0x000fe2000001081c */
[----:B--2---:R-:W-:-:S04]  /*c0f0*/  FADD.FTZ R6, R168, R7 ;  /* 0x00000007a8067221 */ /* 0x004fc80000010000 */
[----:B------:R-:W-:Y:S01]  /*c100*/  MUFU.EX2 R158, R158 ;  /* 0x0000009e009e7308 */ /* 0x000fe20000000800 */
[----:B---3--:R-:W-:Y:S01]  /*c110*/  FADD.FTZ R5, R166, R5 ;  /* 0x00000005a6057221 */ /* 0x008fe20000010000 */
[----:B------:R-:W-:-:S06]  /*c120*/  FFMA.FTZ R156, R61, R24, -R28 ;  /* 0x000000183d9c7223 */ /* 0x000fcc000001081c */
[----:B------:R-:W1:Y:S01]  /*c130*/  MUFU.EX2 R159, R159 ;  /* 0x0000009f009f7308 */ /* 0x000e620000000800 */
[----:B----4-:R-:W-:Y:S01]  /*c140*/  FADD.FTZ R7, R163, R6 ;  /* 0x00000006a3077221 */ /* 0x010fe20000010000 */
[----:B------:R-:W-:-:S06]  /*c150*/  FADD.FTZ R6, R162, R5 ;  /* 0x00000005a2067221 */ /* 0x000fcc0000010000 */
[----:B------:R-:W-:Y:S01]  /*c160*/  MUFU.EX2 R157, R157 ;  /* 0x0000009d009d7308 */ /* 0x000fe20000000800 */
[----:B------:R-:W-:-:S07]  /*c170*/  FFMA.FTZ R15, R63, R24, -R28 ;  /* 0x000000183f0f7223 */ /* 0x000fce000001081c */
[----:B------:R-:W2:Y:S01]  /*c180*/  MUFU.EX2 R160, R160 ;  /* 0x000000a000a07308 */ /* 0x000ea20000000800 */
[----:B0-----:R-:W-:Y:S01]  /*c190*/  FADD.FTZ R12, R164, R7 ;  /* 0x00000007a40c7221 */ /* 0x001fe20000010000 */
[----:B------:R-:W-:-:S06]  /*c1a0*/  FADD.FTZ R5, R161, R6 ;  /* 0x00000006a1057221 */ /* 0x000fcc0000010000 */
[----:B------:R-:W-:Y:S01]  /*c1b0*/  MUFU.EX2 R19, R19 ;  /* 0x0000001300137308 */ /* 0x000fe20000000800 */
[----:B------:R-:W-:-:S07]  /*c1c0*/  FFMA.FTZ R18, R65, R24, -R28 ;  /* 0x0000001841127223 */ /* 0x000fce000001081c */
[----:B------:R-:W0:Y:S01]  /*c1d0*/  MUFU.EX2 R21, R21 ;  /* 0x0000001500157308 */ /* 0x000e220000000800 */
[----:B-1----:R-:W-:Y:S01]  /*c1e0*/  FADD.FTZ R7, R159, R12 ;  /* 0x0000000c9f077221 */ /* 0x002fe20000010000 */
[----:B------:R-:W-:-:S06]  /*c1f0*/  FADD.FTZ R6, R158, R5 ;  /* 0x000000059e067221 */ /* 0x000fcc0000010000 */
[----:B------:R-:W-:Y:S01]  /*c200*/  MUFU.EX2 R20, R20 ;  /* 0x0000001400147308 */ /* 0x000fe20000000800 */
[----:B------:R-:W-:-:S07]  /*c210*/  FFMA.FTZ R9, R67, R24, -R28 ;  /* 0x0000001843097223 */ /* 0x000fce000001081c */
[----:B------:R-:W1:Y:S01]  /*c220*/  MUFU.EX2 R156, R156 ;  /* 0x0000009c009c7308 */ /* 0x000e620000000800 */
[----:B--2---:R-:W-:Y:S01]  /*c230*/  FADD.FTZ R30, R160, R7 ;  /* 0x00000007a01e7221 */ /* 0x004fe20000010000 */
[----:B------:R-:W-:-:S06]  /*c240*/  FADD.FTZ R6, R157, R6 ;  /* 0x000000069d067221 */ /* 0x000fcc0000010000 */
[----:B------:R-:W-:Y:S01]  /*c250*/  MUFU.EX2 R13, R13 ;  /* 0x0000000d000d7308 */ /* 0x000fe20000000800 */
[----:B------:R-:W-:-:S07]  /*c260*/  FFMA.FTZ R12, R69, R24, -R28 ;  /* 0x00000018450c7223 */ /* 0x000fce000001081c */
[----:B------:R-:W2:Y:S01]  /*c270*/  MUFU.EX2 R15, R15 ;  /* 0x0000000f000f7308 */ /* 0x000ea20000000800 */
[----:B0-----:R-:W-:Y:S01]  /*c280*/  FADD.FTZ R7, R21, R30 ;  /* 0x0000001e15077221 */ /* 0x001fe20000010000 */
[----:B------:R-:W-:-:S06]  /*c290*/  FADD.FTZ R5, R19, R6 ;  /* 0x0000000613057221 */ /* 0x000fcc0000010000 */
[----:B------:R-:W-:Y:S08]  /*c2a0*/  MUFU.EX2 R14, R14 ;  /* 0x0000000e000e7308 */ /* 0x000ff00000000800 */
[----:B------:R-:W0:Y:S01]  /*c2b0*/  MUFU.EX2 R18, R18 ;  /* 0x0000001200127308 */ /* 0x000e220000000800 */
[----:B-1----:R-:W-:Y:S01]  /*c2c0*/  FADD.FTZ R24, R156, R7 ;  /* 0x000000079c187221 */ /* 0x002fe20000010000 */
[----:B------:R-:W-:-:S06]  /*c2d0*/  FADD.FTZ R6, R20, R5 ;  /* 0x0000000514067221 */ /* 0x000fcc0000010000 */
[----:B------:R-:W-:Y:S08]  /*c2e0*/  MUFU.EX2 R8, R68 ;  /* 0x0000004400087308 */ /* 0x000ff00000000800 */
[----:B------:R-:W1:Y:S01]  /*c2f0*/  MUFU.EX2 R9, R9 ;  /* 0x0000000900097308 */ /* 0x000e620000000800 */
[----:B--2---:R-:W-:Y:S01]  /*c300*/  FADD.FTZ R7, R15, R24 ;  /* 0x000000180f077221 */ /* 0x004fe20000010000 */
[----:B------:R-:W-:-:S06]  /*c310*/  FADD.FTZ R5, R13, R6 ;  /* 0x000000060d057221 */ /* 0x000fcc0000010000 */
[----:B------:R-:W2:Y:S08]  /*c320*/  MUFU.EX2 R11, R11 ;  /* 0x0000000b000b7308 */ /* 0x000eb00000000800 */
[----:B------:R-:W3:Y:S01]  /*c330*/  MUFU.EX2 R12, R12 ;  /* 0x0000000c000c7308 */ /* 0x000ee20000000800 */
[----:B0-----:R-:W-:Y:S01]  /*c340*/  FADD.FTZ R6, R18, R7 ;  /* 0x0000000712067221 */ /* 0x001fe20000010000 */
[----:B------:R-:W-:-:S03]  /*c350*/  FADD.FTZ R5, R14, R5 ;  /* 0x000000050e057221 */ /* 0x000fc60000010000 */
[----:B-1----:R-:W-:Y:S01]  /*c360*/  FADD.FTZ R29, R9, R6 ;  /* 0x00000006091d7221 */ /* 0x002fe20000010000 */
[----:B------:R-:W-:-:S04]  /*c370*/  FADD.FTZ R28, R8, R5 ;  /* 0x00000005081c7221 */ /* 0x000fc80000010000 */
[----:B--2---:R-:W-:Y:S01]  /*c380*/  FADD.FTZ R28, R11, R28 ;  /* 0x0000001c0b1c7221 */ /* 0x004fe20000010000 */
[----:B------:R-:W-:Y:S01]  /*c390*/  STL [R1+0x424], R26 ;  /* 0x0004241a01007387 */ /* 0x000fe20000100800 */
[----:B---3--:R-:W-:-:S05]  /*c3a0*/  FADD.FTZ R29, R12, R29 ;  /* 0x0000001d0c1d7221 */ /* 0x008fca0000010000 */
[----:B------:R0:W-:Y:S04]  /*c3b0*/  STL.64 [R1+0x430], R28 ;  /* 0x0004301c01007387 */ /* 0x0001e80000100a00 */
[----:B------:R-:W2:Y:S04]  /*c3c0*/  LD.E R25, desc[UR36][R16.64+0x234] ;  /* 0x0002342410197980 */ /* 0x000ea8000c101900 */
[----:B------:R-:W3:Y:S04]  /*c3d0*/  LD.E R7, desc[UR36][R16.64+0x240] ;  /* 0x0002402410077980 */ /* 0x000ee8000c101900 */
[----:B------:R-:W4:Y:S04]  /*c3e0*/  LD.E R5, desc[UR36][R16.64+0x244] ;  /* 0x0002442410057980 */ /* 0x000f28000c101900 */
[----:B------:R-:W4:Y:S04]  /*c3f0*/  LD.E R31, desc[UR36][R16.64+0x210] ;  /* 0x00021024101f7980 */ /* 0x000f28000c101900 */
[----:B------:R-:W4:Y:S04]  /*c400*/  LD.E R33, desc[UR36][R16.64+0x214] ;  /* 0x0002142410217980 */ /* 0x000f28000c101900 */
[----:B------:R-:W4:Y:S04]  /*c410*/  LD.E R35, desc[UR36][R16.64+0x220] ;  /* 0x0002202410237980 */ /* 0x000f28000c101900 */
[----:B------:R-:W4:Y:S04]  /*c420*/  LD.E R37, desc[UR36][R16.64+0x224] ;  /* 0x0002242410257980 */ /* 0x000f28000c101900 */
[----:B------:R-:W4:Y:S04]  /*c430*/  LD.E R27, desc[UR36][R16.64+0x230] ;  /* 0x00023024101b7980 */ /* 0x000f28000c101900 */
[----:B0-----:R-:W4:Y:S04]  /*c440*/  LD.E R29, desc[UR36][R16.64+0x400] ;  /* 0x00040024101d7980 */ /* 0x001f28000c101900 */
[----:B------:R-:W4:Y:S04]  /*c450*/  LD.E R148, desc[UR36][R16.64+0x218] ;  /* 0x0002182410947980 */ /* 0x000f28000c101900 */
        /* <DEDUP_REMOVED lines=117> */
[----:B------:R-:W4:Y:S01]  /*cbb0*/  LD.E R26, desc[UR36][R16.64+0x408] ;  /* 0x00040824101a7980 */ /* 0x000f22000c101900 */
[C---:B--2---:R-:W-:Y:S01]  /*cbc0*/  FMUL.FTZ R25, R4.reuse, R25 ;  /* 0x0000001904197220 */ /* 0x044fe20000410000 */
[C---:B---3--:R-:W-:Y:S01]  /*cbd0*/  FMUL.FTZ R7, R4.reuse, R7 ;  /* 0x0000000704077220 */ /* 0x048fe20000410000 */
[C---:B----4-:R-:W-:Y:S01]  /*cbe0*/  FMUL.FTZ R5, R4.reuse, R5 ;  /* 0x0000000504057220 */ /* 0x050fe20000410000 */
[C---:B------:R-:W-:Y:S01]  /*cbf0*/  FMUL.FTZ R31, R4.reuse, R31 ;  /* 0x0000001f041f7220 */ /* 0x040fe20000410000 */
[C---:B------:R-:W-:Y:S01]  /*cc00*/  FMUL.FTZ R33, R4.reuse, R33 ;  /* 0x0000002104217220 */ /* 0x040fe20000410000 */
[----:B------:R0:W-:Y:S01]  /*cc10*/  ST.E desc[UR36][R16.64+0x234], R25 ;  /* 0x0002341910007985 */ /* 0x0001e2000c101924 */
[C---:B------:R-:W-:Y:S01]  /*cc20*/  FMUL.FTZ R35, R4.reuse, R35 ;  /* 0x0000002304237220 */ /* 0x040fe20000410000 */
[C---:B------:R-:W-:Y:S01]  /*cc30*/  FMUL.FTZ R37, R4.reuse, R37 ;  /* 0x0000002504257220 */ /* 0x040fe20000410000 */
[C---:B------:R-:W-:Y:S01]  /*cc40*/  FMUL.FTZ R27, R4.reuse, R27 ;  /* 0x0000001b041b7220 */ /* 0x040fe20000410000 */
[----:B------:R1:W-:Y:S01]  /*cc50*/  ST.E desc[UR36][R16.64+0x240], R7 ;  /* 0x0002400710007985 */ /* 0x0003e2000c101924 */
[----:B------:R-:W-:-:S03]  /*cc60*/  FMUL.FTZ R29, R4, R29 ;  /* 0x0000001d041d7220 */ /* 0x000fc60000410000 */
[----:B------:R2:W-:Y:S01]  /*cc70*/  ST.E desc[UR36][R16.64+0x244], R5 ;  /* 0x0002440510007985 */ /* 0x0005e2000c101924 */
[C---:B0-----:R-:W-:Y:S01]  /*cc80*/  FMUL.FTZ R25, R41.reuse, R144 ;  /* 0x0000009029197220 */ /* 0x041fe20000410000 */
[C---:B-1----:R-:W-:Y:S01]  /*cc90*/  FMUL.FTZ R7, R41.reuse, R146 ;  /* 0x0000009229077220 */ /* 0x042fe20000410000 */
[----:B--2---:R-:W-:Y:S01]  /*cca0*/  FMUL.FTZ R5, R41, R148 ;  /* 0x0000009429057220 */ /* 0x004fe20000410000 */
[----:B------:R0:W-:Y:S01]  /*ccb0*/  ST.E desc[UR36][R16.64+0x210], R31 ;  /* 0x0002101f10007985 */ /* 0x0001e2000c101924 */
[----:B------:R-:W-:-:S03]  /*ccc0*/  FMUL.FTZ R39, R4, R39 ;  /* 0x0000002704277220 */ /* 0x000fc60000410000 */
[----:B------:R1:W-:Y:S04]  /*ccd0*/  ST.E desc[UR36][R16.64+0x214], R33 ;  /* 0x0002142110007985 */ /* 0x0003e8000c101924 */
[----:B------:R2:W-:Y:S04]  /*cce0*/  ST.E desc[UR36][R16.64+0x220], R35 ;  /* 0x0002202310007985 */ /* 0x0005e8000c101924 */
[----:B------:R3:W-:Y:S01]  /*ccf0*/  ST.E desc[UR36][R16.64+0x224], R37 ;  /* 0x0002242510007985 */ /* 0x0007e2000c101924 */
[----:B0-----:R-:W-:-:S03]  /*cd00*/  FMUL.FTZ R31, R41, R134 ;  /* 0x00000086291f7220 */ /* 0x001fc60000410000 */
[----:B------:R0:W-:Y:S01]  /*cd10*/  ST.E desc[UR36][R16.64+0x230], R27 ;  /* 0x0002301b10007985 */ /* 0x0001e2000c101924 */
[----:B-1----:R-:W-:-:S03]  /*cd20*/  FMUL.FTZ R33, R41, R140 ;  /* 0x0000008c29217220 */ /* 0x002fc60000410000 */
[----:B------:R1:W-:Y:S01]  /*cd30*/  ST.E desc[UR36][R16.64+0x400], R29 ;  /* 0x0004001d10007985 */ /* 0x0003e2000c101924 */
[----:B--2---:R-:W-:-:S03]  /*cd40*/  FMUL.FTZ R35, R41, R138 ;  /* 0x0000008a29237220 */ /* 0x004fc60000410000 */
[----:B------:R2:W-:Y:S01]  /*cd50*/  ST.E desc[UR36][R16.64+0x218], R5 ;  /* 0x0002180510007985 */ /* 0x0005e2000c101924 */
[----:B---3--:R-:W-:-:S03]  /*cd60*/  FMUL.FTZ R37, R41, R136 ;  /* 0x0000008829257220 */ /* 0x008fc60000410000 */
[----:B------:R3:W-:Y:S01]  /*cd70*/  ST.E desc[UR36][R16.64+0x21c], R7 ;  /* 0x00021c0710007985 */ /* 0x0007e2000c101924 */
[----:B0-----:R-:W-:-:S03]  /*cd80*/  FMUL.FTZ R27, R41, R142 ;  /* 0x0000008e291b7220 */ /* 0x001fc60000410000 */
[----:B------:R0:W-:Y:S01]  /*cd90*/  ST.E desc[UR36][R16.64+0x228], R25 ;  /* 0x0002281910007985 */ /* 0x0001e2000c101924 */
[C---:B-1----:R-:W-:Y:S01]  /*cda0*/  FMUL.FTZ R29, R41.reuse, R128 ;  /* 0x00000080291d7220 */ /* 0x042fe20000410000 */
[C---:B--2---:R-:W-:Y:S01]  /*cdb0*/  FMUL.FTZ R5, R41.reuse, R132 ;  /* 0x0000008429057220 */ /* 0x044fe20000410000 */
[C---:B---3--:R-:W-:Y:S01]  /*cdc0*/  FMUL.FTZ R7, R41.reuse, R124 ;  /* 0x0000007c29077220 */ /* 0x048fe20000410000 */
[C---:B0-----:R-:W-:Y:S01]  /*cdd0*/  FMUL.FTZ R25, R41.reuse, R130 ;  /* 0x0000008229197220 */ /* 0x041fe20000410000 */
[----:B------:R0:W-:Y:S04]  /*cde0*/  ST.E desc[UR36][R16.64+0x404], R39 ;  /* 0x0004042710007985 */ /* 0x0001e8000c101924 */
        /* <DEDUP_REMOVED lines=13> */
[----:B-1----:R-:W-:-:S03]  /*cec0*/  FMUL.FTZ R37, R41, R116 ;  /* 0x0000007429257220 */ /* 0x002fc60000410000 */
[----:B------:R1:W-:Y:S01]  /*ced0*/  ST.E desc[UR36][R16.64+0x26c], R29 ;  /* 0x00026c1d10007985 */ /* 0x0003e2000c101924 */
[C---:B--2---:R-:W-:Y:S01]  /*cee0*/  FMUL.FTZ R5, R41.reuse, R112 ;  /* 0x0000007029057220 */ /* 0x044fe20000410000 */
[C---:B---3--:R-:W-:Y:S01]  /*cef0*/  FMUL.FTZ R7, R41.reuse, R104 ;  /* 0x0000006829077220 */ /* 0x048fe20000410000 */
[C---:B0-----:R-:W-:Y:S01]  /*cf00*/  FMUL.FTZ R25, R41.reuse, R110 ;  /* 0x0000006e29197220 */ /* 0x041fe20000410000 */
[C---:B-1----:R-:W-:Y:S01]  /*cf10*/  FMUL.FTZ R29, R41.reuse, R108 ;  /* 0x0000006c291d7220 */ /* 0x042fe20000410000 */
        /* <DEDUP_REMOVED lines=60> */
[----:B------:R0:W-:Y:S01]  /*d2e0*/  ST.E desc[UR36][R16.64+0x368], R39 ;  /* 0x0003682710007985 */ /* 0x0001e2000c101924 */
[----:B------:R-:W-:Y:S01]  /*d2f0*/  FMUL.FTZ R151, R41, R6 ;  /* 0x0000000629977220 */ /* 0x000fe20000410000 */
[C---:B------:R-:W-:Y:S02]  /*d300*/  FMUL.FTZ R149, R4.reuse, R149 ;  /* 0x0000009504957220 */ /* 0x040fe40000410000 */
[----:B------:R1:W-:Y:S01]  /*d310*/  ST.E desc[UR36][R16.64+0x36c], R27 ;  /* 0x00036c1b10007985 */ /* 0x0003e2000c101924 */
[C---:B------:R-:W-:Y:S01]  /*d320*/  FMUL.FTZ R145, R4.reuse, R145 ;  /* 0x0000009104917220 */ /* 0x040fe20000410000 */
[----:B------:R-:W-:-:S02]  /*d330*/  FMUL.FTZ R147, R4, R147 ;  /* 0x0000009304937220 */ /* 0x000fc40000410000 */
[----:B------:R2:W-:Y:S01]  /*d340*/  ST.E desc[UR36][R16.64+0x378], R31 ;  /* 0x0003781f10007985 */ /* 0x0005e2000c101924 */
[C---:B------:R-:W-:Y:S01]  /*d350*/  FMUL.FTZ R143, R4.reuse, R143 ;  /* 0x0000008f048f7220 */ /* 0x040fe20000410000 */
[C---:B------:R-:W-:Y:S02]  /*d360*/  FMUL.FTZ R135, R4.reuse, R135 ;  /* 0x0000008704877220 */ /* 0x040fe40000410000 */
[----:B------:R3:W-:Y:S01]  /*d370*/  ST.E desc[UR36][R16.64+0x37c], R33 ;  /* 0x00037c2110007985 */ /* 0x0007e2000c101924 */
[C---:B0-----:R-:W-:Y:S01]  /*d380*/  FMUL.FTZ R39, R41.reuse, R46 ;  /* 0x0000002e29277220 */ /* 0x041fe20000410000 */
[C---:B------:R-:W-:Y:S02]  /*d390*/  FMUL.FTZ R141, R4.reuse, R141 ;  /* 0x0000008d048d7220 */ /* 0x040fe40000410000 */
[----:B------:R0:W-:Y:S01]  /*d3a0*/  ST.E desc[UR36][R16.64+0x388], R35 ;  /* 0x0003882310007985 */ /* 0x0001e2000c101924 */
[----:B-1----:R-:W-:Y:S01]  /*d3b0*/  FMUL.FTZ R27, R41, R42 ;  /* 0x0000002a291b7220 */ /* 0x002fe20000410000 */
[----:B------:R-:W-:-:S02]  /*d3c0*/  FMUL.FTZ R139, R4, R139 ;  /* 0x0000008b048b7220 */ /* 0x000fc40000410000 */
[----:B------:R1:W-:Y:S01]  /*d3d0*/  ST.E desc[UR36][R16.64+0x38c], R37 ;  /* 0x00038c2510007985 */ /* 0x0003e2000c101924 */
[C---:B--2---:R-:W-:Y:S01]  /*d3e0*/  FMUL.FTZ R31, R41.reuse, R34 ;  /* 0x00000022291f7220 */ /* 0x044fe20000410000 */
[C---:B------:R-:W-:Y:S02]  /*d3f0*/  FMUL.FTZ R137, R4.reuse, R137 ;  /* 0x0000008904897220 */ /* 0x040fe40000410000 */
[----:B------:R2:W-:Y:S01]  /*d400*/  ST.E desc[UR36][R16.64+0x398], R5 ;  /* 0x0003980510007985 */ /* 0x0005e2000c101924 */
[C---:B---3--:R-:W-:Y:S01]  /*d410*/  FMUL.FTZ R33, R41.reuse, R40 ;  /* 0x0000002829217220 */ /* 0x048fe20000410000 */
[C---:B------:R-:W-:Y:S02]  /*d420*/  FMUL.FTZ R133, R4.reuse, R133 ;  /* 0x0000008504857220 */ /* 0x040fe40000410000 */
[----:B------:R3:W-:Y:S01]  /*d430*/  ST.E desc[UR36][R16.64+0x39c], R7 ;  /* 0x00039c0710007985 */ /* 0x0007e2000c101924 */
[----:B0-----:R-:W-:Y:S01]  /*d440*/  FMUL.FTZ R35, R41, R38 ;  /* 0x0000002629237220 */ /* 0x001fe20000410000 */
[----:B------:R-:W-:-:S02]  /*d450*/  FMUL.FTZ R125, R4, R125 ;  /* 0x0000007d047d7220 */ /* 0x000fc40000410000 */
[----:B------:R0:W-:Y:S01]  /*d460*/  ST.E desc[UR36][R16.64+0x3a8], R25 ;  /* 0x0003a81910007985 */ /* 0x0001e2000c101924 */
[C---:B-1----:R-:W-:Y:S01]  /*d470*/  FMUL.FTZ R37, R41.reuse, R36 ;  /* 0x0000002429257220 */ /* 0x042fe20000410000 */
[C---:B------:R-:W-:Y:S02]  /*d480*/  FMUL.FTZ R131, R4.reuse, R131 ;  /* 0x0000008304837220 */ /* 0x040fe40000410000 */
[----:B------:R1:W-:Y:S01]  /*d490*/  ST.E desc[UR36][R16.64+0x3ac], R29 ;  /* 0x0003ac1d10007985 */ /* 0x0003e2000c101924 */
[C---:B--2---:R-:W-:Y:S01]  /*d4a0*/  FMUL.FTZ R5, R41.reuse, R32 ;  /* 0x0000002029057220 */ /* 0x044fe20000410000 */
[C---:B------:R-:W-:Y:S01]  /*d4b0*/  FMUL.FTZ R129, R4.reuse, R129 ;  /* 0x0000008104817220 */ /* 0x040fe20000410000 */
[C---:B------:R-:W-:Y:S01]  /*d4c0*/  FMUL.FTZ R127, R4.reuse, R127 ;  /* 0x0000007f047f7220 */ /* 0x040fe20000410000 */
[C---:B---3--:R-:W-:Y:S01]  /*d4d0*/  FMUL.FTZ R7, R41.reuse, R24 ;  /* 0x0000001829077220 */ /* 0x048fe20000410000 */
[C---:B------:R-:W-:Y:S01]  /*d4e0*/  FMUL.FTZ R123, R4.reuse, R123 ;  /* 0x0000007b047b7220 */ /* 0x040fe20000410000 */
[C---:B------:R-:W-:Y:S01]  /*d4f0*/  FMUL.FTZ R115, R4.reuse, R115 ;  /* 0x0000007304737220 */ /* 0x040fe20000410000 */
[C---:B------:R-:W-:Y:S01]  /*d500*/  FMUL.FTZ R121, R4.reuse, R121 ;  /* 0x0000007904797220 */ /* 0x040fe20000410000 */
[C---:B0-----:R-:W-:Y:S01]  /*d510*/  FMUL.FTZ R25, R41.reuse, R30 ;  /* 0x0000001e29197220 */ /* 0x041fe20000410000 */
[C---:B------:R-:W-:Y:S01]  /*d520*/  FMUL.FTZ R119, R4.reuse, R119 ;  /* 0x0000007704777220 */ /* 0x040fe20000410000 */
[C---:B------:R-:W-:Y:S01]  /*d530*/  FMUL.FTZ R117, R4.reuse, R117 ;  /* 0x0000007504757220 */ /* 0x040fe20000410000 */
[C---:B------:R-:W-:Y:S01]  /*d540*/  FMUL.FTZ R113, R4.reuse, R113 ;  /* 0x0000007104717220 */ /* 0x040fe20000410000 */
[C---:B-1----:R-:W-:Y:S01]  /*d550*/  FMUL.FTZ R29, R41.reuse, R28 ;  /* 0x0000001c291d7220 */ /* 0x042fe20000410000 */
[C---:B------:R-:W-:Y:S01]  /*d560*/  FMUL.FTZ R105, R4.reuse, R105 ;  /* 0x0000006904697220 */ /* 0x040fe20000410000 */
        /* <DEDUP_REMOVED lines=33> */
[----:B------:R-:W-:Y:S01]  /*d780*/  FMUL.FTZ R43, R4, R43 ;  /* 0x0000002b042b7220 */ /* 0x000fe20000410000 */
[----:B------:R-:W-:Y:S01]  /*d790*/  FMUL.FTZ R41, R41, R26 ;  /* 0x0000001a29297220 */ /* 0x000fe20000410000 */
[----:B------:R-:W-:Y:S04]  /*d7a0*/  ST.E desc[UR36][R16.64+0x40c], R151 ;  /* 0x00040c9710007985 */ /* 0x000fe8000c101924 */
        /* <DEDUP_REMOVED lines=61> */
[----:B------:R0:W-:Y:S04]  /*db80*/  ST.E desc[UR36][R16.64+0x3ec], R7 ;  /* 0x0003ec0710007985 */ /* 0x0001e8000c101924 */
[----:B------:R1:W-:Y:S04]  /*db90*/  ST.E desc[UR36][R16.64+0x3f8], R25 ;  /* 0x0003f81910007985 */ /* 0x0003e8000c101924 */
[----:B------:R2:W-:Y:S04]  /*dba0*/  ST.E desc[UR36][R16.64+0x3fc], R29 ;  /* 0x0003fc1d10007985 */ /* 0x0005e8000c101924 */
[----:B------:R3:W-:Y:S01]  /*dbb0*/  ST.E desc[UR36][R16.64+0x408], R41 ;  /* 0x0004082910007985 */ /* 0x0007e2000c101924 */
[----:B------:R4:W-:Y:S06]  /*dbc0*/  BAR.SYNC.DEFER_BLOCKING R206, 0x100 ;  /* 0x000400ce0000751d */ /* 0x0009ec0000010000 */
[----:B0-----:R-:W4:Y:S04]  /*dbd0*/  LDL R7, [R1+0x1f8] ;  /* 0x0001f80001077983 */ /* 0x001f280000100800 */
[----:B------:R-:W4:Y:S04]  /*dbe0*/  LD.E R27, desc[UR36][R16.64+0x210] ;  /* 0x00021024101b7980 */ /* 0x000f28000c101900 */
[----:B------:R-:W4:Y:S04]  /*dbf0*/  LD.E R31, desc[UR36][R16.64+0x214] ;  /* 0x00021424101f7980 */ /* 0x000f28000c101900 */
[----:B------:R-:W4:Y:S04]  /*dc00*/  LD.E R33, desc[UR36][R16.64+0x218] ;  /* 0x0002182410217980 */ /* 0x000f28000c101900 */
[----:B------:R-:W4:Y:S04]  /*dc10*/  LD.E R35, desc[UR36][R16.64+0x21c] ;  /* 0x00021c2410237980 */ /* 0x000f28000c101900 */
[----:B------:R-:W4:Y:S04]  /*dc20*/  LD.E R37, desc[UR36][R16.64+0x220] ;  /* 0x0002202410257980 */ /* 0x000f28000c101900 */
[----:B------:R-:W4:Y:S04]  /*dc30*/  LD.E R5, desc[UR36][R16.64+0x224] ;  /* 0x0002242410057980 */ /* 0x000f28000c101900 */
[----:B------:R-:W4:Y:S04]  /*dc40*/  LD.E R39, desc[UR36][R16.64+0x228] ;  /* 0x0002282410277980 */ /* 0x000f28000c101900 */
[----:B-1----:R-:W4:Y:S04]  /*dc50*/  LD.E R25, desc[UR36][R16.64+0x22c] ;  /* 0x00022c2410197980 */ /* 0x002f28000c101900 */
[----:B--2---:R-:W2:Y:S04]  /*dc60*/  LD.E R29, desc[UR36][R16.64+0x230] ;  /* 0x00023024101d7980 */ /* 0x004ea8000c101900 */
[----:B---3--:R-:W3:Y:S04]  /*dc70*/  LD.E R41, desc[UR36][R16.64+0x234] ;  /* 0x0002342410297980 */ /* 0x008ee8000c101900 */
[----:B------:R-:W3:Y:S04]  /*dc80*/  LD.E R43, desc[UR36][R16.64+0x238] ;  /* 0x00023824102b7980 */ /* 0x000ee8000c101900 */
        /* <DEDUP_REMOVED lines=117> */
[----:B----4-:R-:W-:Y:S04]  /*e3e0*/  ST.E desc[UR36][R16.64+0x210], R27 ;  /* 0x0002101b10007985 */ /* 0x010fe8000c101924 */
[----:B------:R-:W-:Y:S04]  /*e3f0*/  ST.E desc[UR36][R16.64+0x214], R31 ;  /* 0x0002141f10007985 */ /* 0x000fe8000c101924 */
[----:B------:R-:W-:Y:S04]  /*e400*/  ST.E desc[UR36][R16.64+0x218], R33 ;  /* 0x0002182110007985 */ /* 0x000fe8000c101924 */
[----:B------:R-:W-:Y:S04]  /*e410*/  ST.E desc[UR36][R16.64+0x21c], R35 ;  /* 0x00021c2310007985 */ /* 0x000fe8000c101924 */
[----:B------:R-:W-:Y:S04]  /*e420*/  ST.E desc[UR36][R16.64+0x220], R37 ;  /* 0x0002202510007985 */ /* 0x000fe8000c101924 */
[----:B------:R-:W-:Y:S04]  /*e430*/  ST.E desc[UR36][R16.64+0x224], R5 ;  /* 0x0002240510007985 */ /* 0x000fe8000c101924 */
[----:B------:R-:W-:Y:S04]  /*e440*/  ST.E desc[UR36][R16.64+0x228], R39 ;  /* 0x0002282710007985 */ /* 0x000fe8000c101924 */
[----:B------:R-:W-:Y:S04]  /*e450*/  ST.E desc[UR36][R16.64+0x22c], R25 ;  /* 0x00022c1910007985 */ /* 0x000fe8000c101924 */
[----:B--2---:R-:W-:Y:S04]  /*e460*/  ST.E desc[UR36][R16.64+0x230], R29 ;  /* 0x0002301d10007985 */ /* 0x004fe8000c101924 */
[----:B---3--:R-:W-:Y:S04]  /*e470*/  ST.E desc[UR36][R16.64+0x234], R41 ;  /* 0x0002342910007985 */ /* 0x008fe8000c101924 */
        /* <DEDUP_REMOVED lines=118> */
[----:B0-----:R-:W4:Y:S04]  /*ebe0*/  LD.E.64 R4, desc[UR36][R16.64+0x88] ;  /* 0x0000882410047980 */ /* 0x001f28000c101b00 */
[----:B-1----:R-:W4:Y:S04]  /*ebf0*/  LDL R6, [R1+0x68] ;  /* 0x0000680001067983 */ /* 0x002f280000100800 */
[----:B--2---:R-:W2:Y:S04]  /*ec00*/  LD.E R24, desc[UR36][R16.64+0x210] ;  /* 0x0002102410187980 */ /* 0x004ea8000c101900 */
[----:B------:R-:W2:Y:S04]  /*ec10*/  LD.E R25, desc[UR36][R16.64+0x214] ;  /* 0x0002142410197980 */ /* 0x000ea8000c101900 */
[----:B---3--:R-:W2:Y:S04]  /*ec20*/  LD.E R26, desc[UR36][R16.64+0x218] ;  /* 0x00021824101a7980 */ /* 0x008ea8000c101900 */
[----:B------:R-:W2:Y:S04]  /*ec30*/  LD.E R27, desc[UR36][R16.64+0x21c] ;  /* 0x00021c24101b7980 */ /* 0x000ea8000c101900 */
[----:B----4-:R-:W2:Y:S04]  /*ec40*/  LD.E R28, desc[UR36][R16.64+0x220] ;  /* 0x00022024101c7980 */ /* 0x010ea8000c101900 */
[----:B------:R-:W2:Y:S04]  /*ec50*/  LD.E R29, desc[UR36][R16.64+0x224] ;  /* 0x00022424101d7980 */ /* 0x000ea8000c101900 */
        /* <DEDUP_REMOVED lines=121> */
[----:B------:R-:W2:Y:S01]  /*f3f0*/  LD.E R151, desc[UR36][R16.64+0x40c] ;  /* 0x00040c2410977980 */ /* 0x000ea2000c101900 */
[----:B------:R-:W-:Y:S01]  /*f400*/  IMAD R4, R7, 0xc00, R4 ;  /* 0x00000c0007047824 */ /* 0x000fe200078e0204 */
[----:B------:R-:W-:-:S02]  /*f410*/  ISETP.NE.U32.AND P0, PT, R6, RZ, PT ;  /* 0x000000ff0600720c */ /* 0x000fc40003f05070 */
[----:B------:R-:W-:Y:S02]  /*f420*/  R2UR UR7, R5 ;  /* 0x00000000050772ca */ /* 0x000fe400000e0000 */
[----:B------:R-:W-:Y:S02]  /*f430*/  R2UR UR6, R4 ;  /* 0x00000000040672ca */ /* 0x000fe400000e0000 */
[----:B------:R-:W-:Y:S02]  /*f440*/  F2FP.BF16.F32.PACK_AB R154, R155, R154 ;  /* 0x0000009a9b9a723e */ /* 0x000fe400000010ff */
[----:B------:R-:W-:Y:S02]  /*f450*/  F2FP.BF16.F32.PACK_AB R152, R152, R3 ;  /* 0x000000039898723e */ /* 0x000fe400000010ff */
[----:B------:R-:W-:Y:S02]  /*f460*/  F2FP.BF16.F32.PACK_AB R153, R153, R212 ;  /* 0x000000d49999723e */ /* 0x000fe400000010ff */
[----:B------:R-:W-:Y:S01]  /*f470*/  F2FP.BF16.F32.PACK_AB R155, R188, R187 ;  /* 0x000000bbbc9b723e */ /* 0x000fe200000010ff */
[----:B------:R-:W-:Y:S01]  /*f480*/  VOTEU.ANY UP0, P0 ;  /* 0x00000000003f7886 */ /* 0x000fe20000000100 */
[----:B------:R-:W-:-:S02]  /*f490*/  VIADD R6, R4, 0x80 ;  /* 0x0000008004067836 */ /* 0x000fc40000000000 */
[----:B------:R-:W-:Y:S01]  /*f4a0*/  IMAD.MOV.U32 R7, RZ, RZ, R5 ;  /* 0x000000ffff077224 */ /* 0x000fe200078e0005 */
[----:B--2---:R-:W-:-:S06]  /*f4b0*/  WARPGROUP.ARRIVE ;  /* 0x00000000000079c5 */ /* 0x004fcc0000000000 */
[----:B------:R-:W-:Y:S01]  /*f4c0*/  HGMMA.64x256x16.F32.BF16 R24, R152, gdesc[UR4].tnspB, R24, UP0, gsb0 ;  /* 0x43e0000498187df0 */ /* 0x000fe2000b801818 */
[----:B------:R-:W-:Y:S02]  /*f4d0*/  R2UR UR6, R6 ;  /* 0x00000000060672ca */ /* 0x000fe400000e0000 */
[----:B------:R-:W-:Y:S01]  /*f4e0*/  R2UR UR7, R7 ;  /* 0x00000000070772ca */ /* 0x000fe200000e0000 */
[----:B------:R-:W-:Y:S02]  /*f4f0*/  VIADD R6, R4, 0x100 ;  /* 0x0000010004067836 */ /* 0x000fe40000000000 */
[----:B------:R-:W-:Y:S01]  /*f500*/  IMAD.MOV.U32 R7, RZ, RZ, R5 ;  /* 0x000000ffff077224 */ /* 0x000fe200078e0005 */
[----:B------:R-:W-:Y:S02]  /*f510*/  WARPGROUP.DEPBAR.LE gsb0, 0x0 ;  /* 0x00008000000079c5 */ /* 0x000fe40000010000 */
[----:B------:R-:W-:Y:S02]  /*f520*/  F2FP.BF16.F32.PACK_AB R152, R184, R183 ;  /* 0x000000b7b898723e */ /* 0x000fe400000010ff */
[----:B------:R-:W-:-:S02]  /*f530*/  F2FP.BF16.F32.PACK_AB R153, R186, R185 ;  /* 0x000000b9ba99723e */ /* 0x000fc400000010ff */
[----:B------:R-:W-:Y:S02]  /*f540*/  F2FP.BF16.F32.PACK_AB R154, R177, R180 ;  /* 0x000000b4b19a723e */ /* 0x000fe400000010ff */
[----:B------:R-:W-:Y:S01]  /*f550*/  F2FP.BF16.F32.PACK_AB R155, R182, R181 ;  /* 0x000000b5b69b723e */ /* 0x000fe200000010ff */
        /* <DEDUP_REMOVED lines=127> */
[----:B------:R0:W-:Y:S02]  /*fd50*/  ST.E desc[UR36][R16.64+0x40c], R151 ;  /* 0x00040c9710007985 */ /* 0x0001e4000c101924 */
[----:B0-----:R-:W-:-:S06]  /*fd60*/  WARPGROUP.ARRIVE ;  /* 0x00000000000079c5 */ /* 0x001fcc0000000000 */
[----:B------:R-:W-:Y:S01]  /*fd70*/  HGMMA.64x256x16.F32.BF16 R24, R152, gdesc[UR4].tnspB, R24, gsb0 ;  /* 0x43e0000498187df0 */ /* 0x000fe20008001818 */
[----:B------:R-:W-:Y:S02]  /*fd80*/  R2UR UR6, R6 ;  /* 0x00000000060672ca */ /* 0x000fe400000e0000 */
[----:B------:R-:W-:Y:S01]  /*fd90*/  R2UR UR7, R7 ;  /* 0x00000000070772ca */ /* 0x000fe200000e0000 */
[----:B------:R-:W-:Y:S01]  /*fda0*/  STL [R1+0x68], R0 ;  /* 0x0000680001007387 */ /* 0x000fe20000100800 */
[----:B------:R-:W-:Y:S02]  /*fdb0*/  VIADD R6, R4, 0x180 ;  /* 0x0000018004067836 */ /* 0x000fe40000000000 */
[----:B------:R-:W-:Y:S01]  /*fdc0*/  IMAD.MOV.U32 R7, RZ, RZ, R5 ;  /* 0x000000ffff077224 */ /* 0x000fe200078e0005 */
[----:B------:R-:W-:Y:S02]  /*fdd0*/  WARPGROUP.DEPBAR.LE gsb0, 0x0 ;  /* 0x00008000000079c5 */ /* 0x000fe40000010000 */
[----:B------:R-:W-:-:S02]  /*fde0*/  F2FP.BF16.F32.PACK_AB R152, R173, R174 ;  /* 0x000000aead98723e */ /* 0x000fc400000010ff */
[----:B------:R-:W-:Y:S02]  /*fdf0*/  F2FP.BF16.F32.PACK_AB R153, R176, R175 ;  /* 0x000000afb099723e */ /* 0x000fe400000010ff */
        /* <DEDUP_REMOVED lines=275> */
[----:B------:R-:W-:Y:S01]  /*10f30*/  VIADD R4, R4, 0x280 ;  /* 0x0000028004047836 */ /* 0x000fe20000000000 */
        /* <DEDUP_REMOVED lines=138> */
[----:B------:R-:W-:Y:S02]  /*117e0*/  WARPGROUP.DEPBAR.LE gsb0, 0x0 ;  /* 0x00008000000079c5 */ /* 0x000fe40000010000 */
[----:B------:R-:W-:Y:S02]  /*117f0*/  F2FP.BF16.F32.PACK_AB R152, R14, R13 ;  /* 0x0000000d0e98723e */ /* 0x000fe400000010ff */
[----:B------:R-:W-:Y:S02]  /*11800*/  F2FP.BF16.F32.PACK_AB R153, R18, R15 ;  /* 0x0000000f1299723e */ /* 0x000fe400000010ff */
[----:B------:R-:W-:-:S02]  /*11810*/  F2FP.BF16.F32.PACK_AB R154, R11, R8 ;  /* 0x000000080b9a723e */ /* 0x000fc400000010ff */
        /* <DEDUP_REMOVED lines=131> */
[----:B------:R-:W-:Y:S02]  /*12050*/  STL [R1+0x68], R0 ;  /* 0x0000680001007387 */ /* 0x000fe40000100800 */
[----:B------:R-:W-:Y:S02]  /*12060*/  WARPGROUP.DEPBAR.LE gsb0, 0x0 ;  /* 0x00008000000079c5 */ /* 0x000fe40000010000 */
        /* <DEDUP_REMOVED lines=128> */
[----:B------:R0:W-:Y:S04]  /*12870*/  STL [R1+0x68], R0 ;  /* 0x0000680001007387 */ /* 0x0001e80000100800 */
[----:B------:R-:W2:Y:S04]  /*12880*/  LD.E R3, desc[UR36][R16.64+0x210] ;  /* 0x0002102410037980 */ /* 0x000ea8000c101900 */
[----:B------:R-:W3:Y:S04]  /*12890*/  LD.E R5, desc[UR36][R16.64+0x214] ;  /* 0x0002142410057980 */ /* 0x000ee8000c101900 */
[----:B0-----:R-:W4:Y:S04]  /*128a0*/  LD.E R0, desc[UR36][R16.64+0x390] ;  /* 0x0003902410007980 */ /* 0x001f28000c101900 */
        /* <DEDUP_REMOVED lines=125> */
[----:B----4-:R0:W-:Y:S04]  /*13080*/  ST.E desc[UR36][R16.64+0x390], R0 ;  /* 0x0003900010007985 */ /* 0x0101e8000c101924 */
[----:B0-----:R-:W4:Y:S04]  /*13090*/  LD.E R0, desc[UR36][R16.64+0x28] ;  /* 0x0000282410007980 */ /* 0x001f28000c101900 */
[----:B--2---:R0:W-:Y:S04]  /*130a0*/  ST.E desc[UR36][R16.64+0x210], R3 ;  /* 0x0002100310007985 */ /* 0x0041e8000c101924 */
[----:B---3--:R1:W-:Y:S04]  /*130b0*/  ST.E desc[UR36][R16.64+0x214], R5 ;  /* 0x0002140510007985 */ /* 0x0083e8000c101924 */
        /* <DEDUP_REMOVED lines=125> */
[----:B0-----:R1:W5:Y:S01]  /*13890*/  LDL R3, [R1+0x1f8] ;  /* 0x0001f80001037983 */ /* 0x0013620000100800 */
[----:B----4-:R-:W-:-:S04]  /*138a0*/  LOP3.LUT R0, R0, 0x1, RZ, 0xfc, !PT ;  /* 0x0000000100007812 */ /* 0x010fc800078efcff */
[----:B------:R-:W-:Y:S01]  /*138b0*/  ISETP.NE.AND P0, PT, R0, 0x3, PT ;  /* 0x000000030000780c */ /* 0x000fe20003f05270 */
[----:B------:R-:W-:-:S12]  /*138c0*/  BSSY B0, `(.L_x_2223) ;  /* 0x0000003000007945 */ /* 0x000fd80003800000 */
[----:B-1----:R-:W-:Y:S05]  /*138d0*/  @!P0 BRA `(.L_x_2224) ;  /* 0x0000000000048947 */ /* 0x002fea0003800000 */
[----:B------:R-:W-:Y:S01]  /*138e0*/  BPT.TRAP 0x1 ;  /* 0x000000040000795c */ /* 0x000fe20000300000 */
.L_x_2224:
[----:B------:R-:W-:Y:S05]  /*138f0*/  BSYNC B0 ;  /* 0x0000000000007941 */ /* 0x000fea0003800000 */
.L_x_2223:
[----:B------:R-:W2:Y:S04]  /*13900*/  LD.E.64 R4, desc[UR36][R16.64+0x48] ;  /* 0x0000482410047980 */ /* 0x000ea8000c101b00 */
[----:B------:R-:W3:Y:S01]  /*13910*/  LD.E R0, desc[UR36][R16.64+0x34] ;  /* 0x0000342410007980 */ /* 0x000ee2000c101900 */
[C---:B------:R-:W-:Y:S01]  /*13920*/  ISETP.GT.AND P0, PT, R10.reuse, R2, PT ;  /* 0x000000020a00720c */ /* 0x040fe20003f04270 */
[----:B------:R-:W-:Y:S01]  /*13930*/  VIADD R10, R10, 0xffffffff ;  /* 0xffffffff0a0a7836 */ /* 0x000fe20000000000 */
[----:B--2---:R-:W-:-:S05]  /*13940*/  MOV R4, R4 ;  /* 0x0000000400047202 */ /* 0x004fca0000000f00 */
[----:B-----5:R-:W-:-:S05]  /*13950*/  IMAD R3, R3, 0x8, R4 ;  /* 0x0000000803037824 */ /* 0x020fca00078e0204 */
[----:B---3--:R-:W-:-:S04]  /*13960*/  PRMT R0, R0, 0x654, R3 ;  /* 0x0000065400007816 */ /* 0x008fc80000000003 */
[----:B------:R0:W-:Y:S01]  /*13970*/  SYNCS.ARRIVE.TRANS64.RED.A1T0 RZ, [R0+URZ], RZ ;  /* 0x000000ff00ff79a7 */ /* 0x0001e2000810043f */
[----:B------:R-:W-:Y:S05]  /*13980*/  @P0 BRA `(.L_x_2225) ;  /* 0xffffff6000880947 */ /* 0x000fea000383ffff */
.L_x_2206:
[----:B------:R-:W-:-:S13]  /*13990*/  ISETP.GE.AND P0, PT, R10, UR40, PT ;  /* 0x000000280a007c0c */ /* 0x000fda000bf06270 */
[----:B------:R-:W-:Y:S05]  /*139a0*/  @!P0 BRA `(.L_x_2226) ;  /* 0x000000b000b88947 */ /* 0x000fea0003800000 */
[----:B------:R1:W5:Y:S01]  /*139b0*/  LDL.64 R2, [R1+0x158] ;  /* 0x0001580001027983 */ /* 0x0003620000100a00 */
[----:B------:R-:W-:-:S05]  /*139c0*/  IADD3 R4, P0, R16, 0x28, RZ ;  /* 0x0000002810047810 */ /* 0x000fca0007f1e0ff */
[----:B------:R-:W-:-:S08]  /*139d0*/  IMAD.X R5, RZ, RZ, R17, P0 ;  /* 0x000000ffff057224 */ /* 0x000fd000000e0611 */
.L_x_2259:
[----:B--2--5:R-:W2:Y:S04]  /*139e0*/  LD.E R7, desc[UR36][R2.64] ;  /* 0x0000002402077980 */ /* 0x024ea8000c101900 */
[----:B0-----:R-:W3:Y:S01]  /*139f0*/  LD.E R0, desc[UR36][R2.64+0x8] ;  /* 0x0000082402007980 */ /* 0x001ee2000c101900 */
[----:B--2---:R-:W-:-:S05]  /*13a00*/  VIADD R7, R7, 0x1 ;  /* 0x0000000107077836 */ /* 0x004fca0000000000 */
[----:B------:R-:W-:-:S13]  /*13a10*/  ISETP.NE.AND P0, PT, R7, 0x2, PT ;  /* 0x000000020700780c */ /* 0x000fda0003f05270 */
[----:B------:R0:W5:Y:S04]  /*13a20*/  @P0 LD.E R11, desc[UR36][R2.64+0x4] ;  /* 0x00000424020b0980 */ /* 0x000168000c101900 */
[----:B------:R-:W2:Y:S01]  /*13a30*/  @!P0 LD.E R6, desc[UR36][R2.64+0x4] ;  /* 0x0000042402068980 */ /* 0x000ea2000c101900 */
[----:B---3--:R-:W-:-:S03]  /*13a40*/  VIADD R9, R0, 0x1 ;  /* 0x0000000100097836 */ /* 0x008fc60000000000 */
[----:B------:R3:W-:Y:S04]  /*13a50*/  ST.E desc[UR36][R2.64], R7 ;  /* 0x0000000702007985 */ /* 0x0007e8000c101924 */
[----:B------:R0:W-:Y:S04]  /*13a60*/  ST.E desc[UR36][R2.64+0x8], R9 ;  /* 0x0000080902007985 */ /* 0x0001e8000c101924 */
[----:B------:R0:W-:Y:S01]  /*13a70*/  @!P0 ST.E desc[UR36][R2.64], RZ ;  /* 0x000000ff02008985 */ /* 0x0001e2000c101924 */
[----:B--2---:R-:W-:-:S05]  /*13a80*/  @!P0 LOP3.LUT R11, R6, 0x1, RZ, 0x3c, !PT ;  /* 0x00000001060b8812 */ /* 0x004fca00078e3cff */
[----:B------:R0:W-:Y:S04]  /*13a90*/  @!P0 ST.E desc[UR36][R2.64+0x4], R11 ;  /* 0x0000040b02008985 */ /* 0x0001e8000c101924 */
[----:B------:R-:W2:Y:S01]  /*13aa0*/  LDL R0, [R1] ;  /* 0x0000000001007983 */ /* 0x000ea20000100800 */
[----:B------:R-:W-:Y:S05]  /*13ab0*/  YIELD ;  /* 0x0000000000007946 */ /* 0x000fea0003800000 */
[----:B------:R-:W-:Y:S01]  /*13ac0*/  BSSY B0, `(.L_x_2227) ;  /* 0x0000006000007945 */ /* 0x000fe20003800000 */
[----:B---3--:R-:W-:Y:S01]  /*13ad0*/  @!P0 IMAD.MOV.U32 R7, RZ, RZ, RZ ;  /* 0x000000ffff078224 */ /* 0x008fe200078e00ff */
[----:B--2---:R-:W-:-:S04]  /*13ae0*/  LOP3.LUT R0, R0, 0x1, RZ, 0xfc, !PT ;  /* 0x0000000100007812 */ /* 0x004fc800078efcff */
[----:B------:R-:W-:-:S13]  /*13af0*/  ISETP.NE.AND P1, PT, R0, 0x3, PT ;  /* 0x000000030000780c */ /* 0x000fda0003f25270 */
[----:B0-----:R-:W-:Y:S05]  /*13b00*/  @!P1 BRA `(.L_x_2228) ;  /* 0x0000000000049947 */ /* 0x001fea0003800000 */
[----:B------:R-:W-:Y:S01]  /*13b10*/  BPT.TRAP 0x1 ;  /* 0x000000040000795c */ /* 0x000fe20000300000 */
.L_x_2228:
[----:B------:R-:W-:Y:S05]  /*13b20*/  BSYNC B0 ;  /* 0x0000000000007941 */ /* 0x000fea0003800000 */
.L_x_2227:
[----:B------:R-:W2:Y:S01]  /*13b30*/  LDL.64 R8, [R1+0x18] ;  /* 0x0000180001087983 */ /* 0x000ea20000100a00 */
[----:B-----5:R-:W-:Y:S02]  /*13b40*/  SHF.L.U32 R12, R11, 0x1f, RZ ;  /* 0x0000001f0b0c7819 */ /* 0x020fe400000006ff */
[----:B--2---:R-:W-:-:S05]  /*13b50*/  MOV R8, R8 ;  /* 0x0000000800087202 */ /* 0x004fca0000000f00 */
[----:B------:R-:W-:-:S04]  /*13b60*/  IMAD R7, R7, 0x8, R8 ;  /* 0x0000000807077824 */ /* 0x000fc800078e0208 */
[----:B------:R0:W2:Y:S01]  /*13b70*/  SYNCS.PHASECHK.TRANS64.TRYWAIT P0, [R7+URZ], R12 ;  /* 0x0000000c070075a7 */ /* 0x0000a2000800017f */
[----:B------:R0:W5:Y:S04]  /*13b80*/  LD.E R0, desc[UR36][R2.64] ;  /* 0x0000002402007980 */ /* 0x000168000c101900 */
[----:B------:R0:W5:Y:S01]  /*13b90*/  LD.E R6, desc[UR36][R2.64+0x4] ;  /* 0x0000042402067980 */ /* 0x000162000c101900 */
[----:B------:R-:W-:Y:S04]  /*13ba0*/  BSSY B0, `(.L_x_2229) ;  /* 0x0000003000007945 */ /* 0x000fe80003800000 */
[----:B------:R-:W-:Y:S05]  /*13bb0*/  @!P1 BRA `(.L_x_2230) ;  /* 0x0000000000049947 */ /* 0x000fea0003800000 */
[----:B------:R-:W-:Y:S01]  /*13bc0*/  BPT.TRAP 0x1 ;  /* 0x000000040000795c */ /* 0x000fe20000300000 */
.L_x_2230:
[----:B------:R-:W-:Y:S05]  /*13bd0*/  BSYNC B0 ;  /* 0x0000000000007941 */ /* 0x000fea0003800000 */
.L_x_2229:
[----:B------:R-:W-:Y:S04]  /*13be0*/  BSSY B0, `(.L_x_2231) ;  /* 0x0000006000007945 */ /* 0x000fe80003800000 */
[----:B--2---:R-:W-:Y:S05]  /*13bf0*/  @P0 BRA `(.L_x_2232) ;  /* 0x0000000000100947 */ /* 0x004fea0003800000 */
[----:B-----5:R-:W-:Y:S01]  /*13c00*/  IMAD R0, R0, 0x8, R8 ;  /* 0x0000000800007824 */ /* 0x020fe200078e0208 */
[----:B0-----:R-:W-:-:S04]  /*13c10*/  SHF.L.U32 R7, R6, 0x1f, RZ ;  /* 0x0000001f06077819 */ /* 0x001fc800000006ff */
[----:B------:R-:W0:Y:S02]  /*13c20*/  SYNCS.PHASECHK.TRANS64.TRYWAIT P0, [R0+URZ], R7 ;  /* 0x00000007000075a7 */ /* 0x000e24000800017f */
[----:B0-----:R-:W-:Y:S05]  /*13c30*/  @!P0 BRA `(.L_x_2233) ;  /* 0x0000013c00ec8947 */ /* 0x001fea0003800000 */
.L_x_2232:
[----:B------:R-:W-:Y:S05]  /*13c40*/  BSYNC B0 ;  /* 0x0000000000007941 */ /* 0x000fea0003800000 */
.L_x_2231:
[----:B0-----:R-:W2:Y:S04]  /*13c50*/  LD.E R7, desc[UR36][R2.64] ;  /* 0x0000002402077980 */ /* 0x001ea8000c101900 */
[----:B------:R-:W2:Y:S01]  /*13c60*/  LDL.64 R12, [R1+0x80] ;  /* 0x00008000010c7983 */ /* 0x000ea20000100a00 */
[----:B------:R-:W-:Y:S05]  /*13c70*/  WARPSYNC.ALL ;  /* 0x0000000000007948 */ /* 0x000fea0003800000 */
[----:B------:R-:W3:Y:S04]  /*13c80*/  LDL.64 R20, [R1+0x78] ;  /* 0x0000780001147983 */ /* 0x000ee80000100a00 */
[----:B------:R-:W4:Y:S04]  /*13c90*/  LDL.64 R8, [R1+0x78] ;  /* 0x0000780001087983 */ /* 0x000f280000100a00 */
[----:B------:R-:W4:Y:S01]  /*13ca0*/  LDL.64 R14, [R1+0x78] ;  /* 0x00007800010e7983 */ /* 0x000f220000100a00 */
[----:B--2--5:R-:W-:-:S02]  /*13cb0*/  IMAD R6, R7, 0x300, R12 ;  /* 0x0000030007067824 */ /* 0x024fc400078e020c */
[----:B------:R-:W-:Y:S01]  /*13cc0*/  IMAD.MOV.U32 R7, RZ, RZ, R13 ;  /* 0x000000ffff077224 */ /* 0x000fe200078e000d */
[----:B------:R-:W2:Y:S01]  /*13cd0*/  LDL.64 R18, [R1+0x78] ;  /* 0x0000780001127983 */ /* 0x000ea20000100a00 */
[----:B------:R-:W-:Y:S01]  /*13ce0*/  WARPGROUP.ARRIVE ;  /* 0x00000000000079c5 */ /* 0x000fe20000000000 */
[C---:B------:R-:W-:Y:S01]  /*13cf0*/  R2UR UR6, R6.reuse ;  /* 0x00000000060672ca */ /* 0x040fe200000e0000 */
[----:B------:R-:W-:Y:S01]  /*13d00*/  IMAD.MOV.U32 R0, RZ, RZ, 0x1 ;  /* 0x00000001ff007424 */ /* 0x000fe200078e00ff */
[----:B------:R-:W-:Y:S01]  /*13d10*/  R2UR UR7, R7 ;  /* 0x00000000070772ca */ /* 0x000fe200000e0000 */
[----:B------:R0:W-:Y:S04]  /*13d20*/  STL [R1+0x60], RZ ;  /* 0x000060ff01007387 */ /* 0x0001e80000100800 */
[----:B------:R0:W-:Y:S04]  /*13d30*/  STL [R1+0x60], R0 ;  /* 0x0000600001007387 */ /* 0x0001e80000100800 */
[----:B------:R0:W-:Y:S04]  /*13d40*/  STL [R1+0x60], R0 ;  /* 0x0000600001007387 */ /* 0x0001e80000100800 */
[----:B------:R0:W-:Y:S04]  /*13d50*/  STL [R1+0x60], R0 ;  /* 0x0000600001007387 */ /* 0x0001e80000100800 */
[----:B------:R0:W-:Y:S01]  /*13d60*/  STL [R1+0x60], R0 ;  /* 0x0000600001007387 */ /* 0x0001e20000100800 */
[----:B------:R-:W-:Y:S01]  /*13d70*/  VIADD R12, R6, 0x2 ;  /* 0x00000002060c7836 */ /* 0x000fe20000000000 */
[----:B---3--:R-:W-:-:S02]  /*13d80*/  R2UR UR4, R20 ;  /* 0x00000000140472ca */ /* 0x008fc400000e0000 */
[----:B------:R-:W-:-:S13]  /*13d90*/  R2UR UR5, R21 ;  /* 0x00000000150572ca */ /* 0x000fda00000e0000 */
[----:B------:R-:W-:Y:S01]  /*13da0*/  HGMMA.64x96x16.F32.BF16 R24, gdesc[UR4], RZ, !UPT, gsb0 ;  /* 0x01600000041879f0 */ /* 0x000fe2000c0018ff */
[----:B----4-:R-:W-:Y:S01]  /*13db0*/  VIADD R8, R8, 0x2 ;  /* 0x0000000208087836 */ /* 0x010fe20000000000 */
[----:B------:R-:W-:Y:S02]  /*13dc0*/  R2UR UR6, R12 ;  /* 0x000000000c0672ca */ /* 0x000fe400000e0000 */
[----:B------:R-:W-:Y:S02]  /*13dd0*/  R2UR UR7, R13 ;  /* 0x000000000d0772ca */ /* 0x000fe400000e0000 */
[----:B------:R-:W-:Y:S02]  /*13de0*/  R2UR UR4, R8 ;  /* 0x00000000080472ca */ /* 0x000fe400000e0000 */
[----:B------:R-:W-:Y:S01]  /*13df0*/  R2UR UR5, R9 ;  /* 0x00000000090572ca */ /* 0x000fe200000e0000 */
[----:B------:R-:W-:Y:S02]  /*13e00*/  WARPGROUP.DEPBAR.LE gsb0, 0x0 ;  /* 0x00008000000079c5 */ /* 0x000fe40000010000 */
[----:B------:R-:W3:Y:S04]  /*13e10*/  LD.E R20, desc[UR36][R4.64] ;  /* 0x0000002404147980 */ /* 0x000ee8000c101900 */
[----:B------:R0:W5:Y:S04]  /*13e20*/  LD.E R7, desc[UR36][R2.64] ;  /* 0x0000002402077980 */ /* 0x000168000c101900 */
[----:B------:R0:W5:Y:S01]  /*13e30*/  LD.E R11, desc[UR36][R2.64+0x4] ;  /* 0x00000424020b7980 */ /* 0x000162000c101900 */
[----:B------:R-:W-:Y:S01]  /*13e40*/  WARPGROUP.ARRIVE ;  /* 0x00000000000079c5 */ /* 0x000fe20000000000 */
[----:B------:R-:W-:Y:S01]  /*13e50*/  VIADD R14, R14, 0x4 ;  /* 0x000000040e0e7836 */ /* 0x000fe20000000000 */
[----:B------:R-:W-:Y:S01]  /*13e60*/  BSSY B0, `(.L_x_2234) ;  /* 0x000001a000007945 */ /* 0x000fe20003800000 */
[----:B------:R-:W-:-:S02]  /*13e70*/  VIADD R8, R6, 0x4 ;  /* 0x0000000406087836 */ /* 0x000fc40000000000 */
[--C-:B------:R-:W-:Y:S01]  /*13e80*/  IMAD.MOV.U32 R9, RZ, RZ, R13.reuse ;  /* 0x000000ffff097224 */ /* 0x100fe200078e000d */
[----:B------:R-:W-:Y:S01]  /*13e90*/  HGMMA.64x96x16.F32.BF16 R24, gdesc[UR4], R24, gsb0 ;  /* 0x01600000041879f0 */ /* 0x000fe20008001818 */
[----:B------:R-:W-:Y:S01]  /*13ea0*/  R2UR UR4, R14 ;  /* 0x000000000e0472ca */ /* 0x000fe200000e0000 */
[----:B--2---:R-:W-:Y:S01]  /*13eb0*/  VIADD R18, R18, 0x6 ;  /* 0x0000000612127836 */ /* 0x004fe20000000000 */
[----:B------:R-:W-:Y:S01]  /*13ec0*/  R2UR UR6, R8 ;  /* 0x00000000080672ca */ /* 0x000fe200000e0000 */
[----:B------:R-:W-:Y:S01]  /*13ed0*/  VIADD R8, R6, 0x6 ;  /* 0x0000000606087836 */ /* 0x000fe20000000000 */
[----:B------:R-:W-:Y:S01]  /*13ee0*/  R2UR UR7, R9 ;  /* 0x00000000090772ca */ /* 0x000fe200000e0000 */
[----:B------:R-:W-:Y:S01]  /*13ef0*/  IMAD.MOV.U32 R9, RZ, RZ, R13 ;  /* 0x000000ffff097224 */ /* 0x000fe200078e000d */
[----:B------:R-:W-:Y:S01]  /*13f00*/  R2UR UR5, R15 ;  /* 0x000000000f0572ca */ /* 0x000fe200000e0000 */
[----:B------:R-:W-:Y:S02]  /*13f10*/  WARPGROUP.DEPBAR.LE gsb0, 0x0 ;  /* 0x00008000000079c5 */ /* 0x000fe40000010000 */
[----:B------:R-:W-:-:S10]  /*13f20*/  WARPGROUP.ARRIVE ;  /* 0x00000000000079c5 */ /* 0x000fd40000000000 */
        /* <DEDUP_REMOVED lines=8> */
[----:B---3--:R-:W-:-:S04]  /*13fb0*/  LOP3.LUT R20, R20, 0x1, RZ, 0xfc, !PT ;  /* 0x0000000114147812 */ /* 0x008fc800078efcff */
[----:B------:R-:W-:Y:S01]  /*13fc0*/  ISETP.NE.AND P0, PT, R20, 0x3, PT ;  /* 0x000000031400780c */ /* 0x000fe20003f05270 */
[----:B------:R-:W-:-:S12]  /*13fd0*/  WARPGROUP.DEPBAR.LE gsb0, 0x0 ;  /* 0x00008000000079c5 */ /* 0x000fd80000010000 */
[----:B0-----:R-:W-:Y:S05]  /*13fe0*/  @!P0 BRA `(.L_x_2235) ;  /* 0x0000000000048947 */ /* 0x001fea0003800000 */
[----:B------:R-:W-:Y:S01]  /*13ff0*/  BPT.TRAP 0x1 ;  /* 0x000000040000795c */ /* 0x000fe20000300000 */
.L_x_2235:
[----:B------:R-:W-:Y:S05]  /*14000*/  BSYNC B0 ;  /* 0x0000000000007941 */ /* 0x000fea0003800000 */
.L_x_2234:
[----:B------:R-:W2:Y:S01]  /*14010*/  LD.E.64 R8, desc[UR36][R4.64+0x18] ;  /* 0x0000182404087980 */ /* 0x000ea2000c101b00 */
[----:B-----5:R-:W-:Y:S02]  /*14020*/  SHF.L.U32 R12, R11, 0x1f, RZ ;  /* 0x0000001f0b0c7819 */ /* 0x020fe400000006ff */
[----:B--2---:R-:W-:-:S05]  /*14030*/  MOV R8, R8 ;  /* 0x0000000800087202 */ /* 0x004fca0000000f00 */
[----:B------:R-:W-:-:S04]  /*14040*/  IMAD R7, R7, 0x8, R8 ;  /* 0x0000000807077824 */ /* 0x000fc800078e0208 */
[----:B------:R0:W2:Y:S01]  /*14050*/  SYNCS.PHASECHK.TRANS64.TRYWAIT P0, [R7+URZ], R12 ;  /* 0x0000000c070075a7 */ /* 0x0000a2000800017f */
[----:B------:R-:W3:Y:S04]  /*14060*/  LD.E R9, desc[UR36][R4.64] ;  /* 0x0000002404097980 */ /* 0x000ee8000c101900 */
[----:B------:R0:W5:Y:S04]  /*14070*/  LD.E R6, desc[UR36][R2.64] ;  /* 0x0000002402067980 */ /* 0x000168000c101900 */
[----:B------:R0:W5:Y:S01]  /*14080*/  LD.E R8, desc[UR36][R2.64+0x4] ;  /* 0x0000042402087980 */ /* 0x000162000c101900 */
[----:B------:R-:W-:Y:S01]  /*14090*/  BSSY B0, `(.L_x_2236) ;  /* 0x0000005000007945 */ /* 0x000fe20003800000 */
[----:B---3--:R-:W-:-:S04]  /*140a0*/  LOP3.LUT R9, R9, 0x1, RZ, 0xfc, !PT ;  /* 0x0000000109097812 */ /* 0x008fc800078efcff */
[----:B------:R-:W-:-:S13]  /*140b0*/  ISETP.NE.AND P1, PT, R9, 0x3, PT ;  /* 0x000000030900780c */ /* 0x000fda0003f25270 */
[----:B0-2---:R-:W-:Y:S05]  /*140c0*/  @!P1 BRA `(.L_x_2237) ;  /* 0x0000000000049947 */ /* 0x005fea0003800000 */
[----:B------:R-:W-:Y:S01]  /*140d0*/  BPT.TRAP 0x1 ;  /* 0x000000040000795c */ /* 0x000fe20000300000 */
.L_x_2237:
[----:B------:R-:W-:Y:S05]  /*140e0*/  BSYNC B0 ;  /* 0x0000000000007941 */ /* 0x000fea0003800000 */
.L_x_2236:
[----:B------:R-:W-:Y:S04]  /*140f0*/  BSSY B0, `(.L_x_2238) ;  /* 0x0000008000007945 */ /* 0x000fe80003800000 */
[----:B------:R-:W-:Y:S05]  /*14100*/  @P0 BRA `(.L_x_2239) ;  /* 0x0000000000180947 */ /* 0x000fea0003800000 */
[----:B------:R-:W2:Y:S01]  /*14110*/  LD.E.64 R4, desc[UR36][R4.64+0x18] ;  /* 0x0000182404047980 */ /* 0x000ea2000c101b00 */
[----:B-----5:R-:W-:Y:S02]  /*14120*/  SHF.L.U32 R8, R8, 0x1f, RZ ;  /* 0x0000001f08087819 */ /* 0x020fe400000006ff */
[----:B--2---:R-:W-:-:S05]  /*14130*/  MOV R7, R4 ;  /* 0x0000000400077202 */ /* 0x004fca0000000f00 */
[----:B------:R-:W-:-:S04]  /*14140*/  IMAD R7, R6, 0x8, R7 ;  /* 0x0000000806077824 */ /* 0x000fc800078e0207 */
[----:B------:R-:W0:Y:S02]  /*14150*/  SYNCS.PHASECHK.TRANS64.TRYWAIT P0, [R7+URZ], R8 ;  /* 0x00000008070075a7 */ /* 0x000e24000800017f */
[----:B0-----:R-:W-:Y:S05]  /*14160*/  @!P0 BRA `(.L_x_2240) ;  /* 0x0000013800b48947 */ /* 0x001fea0003800000 */
.L_x_2239:
[----:B------:R-:W-:Y:S05]  /*14170*/  BSYNC B0 ;  /* 0x0000000000007941 */ /* 0x000fea0003800000 */
.L_x_2238:
[----:B0-----:R-:W2:Y:S04]  /*14180*/  LDL R7, [R1+0x70] ;  /* 0x0000700001077983 */ /* 0x001ea80000100800 */
[----:B------:R-:W3:Y:S04]  /*14190*/  LD.E R11, desc[UR36][R2.64] ;  /* 0x00000024020b7980 */ /* 0x000ee8000c101900 */
[----:B------:R-:W3:Y:S04]  /*141a0*/  LDL.64 R20, [R1+0xf8] ;  /* 0x0000f80001147983 */ /* 0x000ee80000100a00 */
[----:B------:R-:W4:Y:S04]  /*141b0*/  LDL.64 R4, [R1+0xf0] ;  /* 0x0000f00001047983 */ /* 0x000f280000100a00 */
[----:B-----5:R-:W4:Y:S04]  /*141c0*/  LDL.64 R8, [R1+0xf0] ;  /* 0x0000f00001087983 */ /* 0x020f280000100a00 */
[----:B------:R-:W4:Y:S04]  /*141d0*/  LDL.64 R12, [R1+0xf0] ;  /* 0x0000f000010c7983 */ /* 0x000f280000100a00 */
[----:B------:R-:W4:Y:S01]  /*141e0*/  LDL.64 R14, [R1+0xf0] ;  /* 0x0000f000010e7983 */ /* 0x000f220000100a00 */
[----:B------:R-:W-:Y:S05]  /*141f0*/  WARPSYNC.ALL ;  /* 0x0000000000007948 */ /* 0x000fea0003800000 */
[----:B------:R-:W-:Y:S01]  /*14200*/  WARPGROUP.ARRIVE ;  /* 0x00000000000079c5 */ /* 0x000fe20000000000 */
[----:B------:R-:W4:Y:S01]  /*14210*/  LDL.64 R18, [R1+0xf0] ;  /* 0x0000f00001127983 */ /* 0x000f220000100a00 */
[----:B--2---:R-:W-:Y:S01]  /*14220*/  ISETP.NE.U32.AND P0, PT, R7, RZ, PT ;  /* 0x000000ff0700720c */ /* 0x004fe20003f05070 */
[----:B---3--:R-:W-:-:S02]  /*14230*/  IMAD R6, R11, 0xc00, R20 ;  /* 0x00000c000b067824 */ /* 0x008fc400078e0214 */
[----:B------:R-:W-:Y:S01]  /*14240*/  IMAD.MOV.U32 R7, RZ, RZ, R21 ;  /* 0x000000ffff077224 */ /* 0x000fe200078e0015 */
[----:B----4-:R-:W-:Y:S02]  /*14250*/  R2UR UR4, R4 ;  /* 0x00000000040472ca */ /* 0x010fe400000e0000 */
[----:B------:R-:W-:Y:S02]  /*14260*/  R2UR UR6, R6 ;  /* 0x00000000060672ca */ /* 0x000fe400000e0000 */
[----:B------:R-:W-:Y:S02]  /*14270*/  R2UR UR7, R7 ;  /* 0x00000000070772ca */ /* 0x000fe400000e0000 */
[----:B------:R-:W-:-:S03]  /*14280*/  R2UR UR5, R5 ;  /* 0x00000000050572ca */ /* 0x000fc600000e0000 */
[----:B------:R-:W-:Y:S01]  /*14290*/  VOTEU.ANY UP0, P0 ;  /* 0x00000000003f7886 */ /* 0x000fe20000000100 */
[----:B------:R-:W-:Y:S01]  /*142a0*/  VIADD R8, R8, 0x2 ;  /* 0x0000000208087836 */ /* 0x000fe20000000000 */
[----:B------:R0:W-:Y:S01]  /*142b0*/  STL [R1+0x70], R0 ;  /* 0x0000700001007387 */ /* 0x0001e20000100800 */
[----:B------:R-:W-:Y:S02]  /*142c0*/  VIADD R4, R6, 0x2 ;  /* 0x0000000206047836 */ /* 0x000fe40000000000 */
[----:B------:R-:W-:Y:S01]  /*142d0*/  VIADD R12, R12, 0x4 ;  /* 0x000000040c0c7836 */ /* 0x000fe20000000000 */
[----:B------:R0:W5:Y:S04]  /*142e0*/  LDL R7, [R1+0xc] ;  /* 0x00000c0001077983 */ /* 0x0001680000100800 */
[----:B------:R-:W-:Y:S01]  /*142f0*/  HGMMA.64x96x16.F32.BF16 R24, gdesc[UR4], R24, UP0, gsb0 ;  /* 0x01600000041879f0 */ /* 0x000fe2000b801818 */
[----:B------:R-:W-:Y:S01]  /*14300*/  IMAD.MOV.U32 R5, RZ, RZ, R21 ;  /* 0x000000ffff057224 */ /* 0x000fe200078e0015 */
[----:B------:R-:W-:-:S02]  /*14310*/  R2UR UR6, R4 ;  /* 0x00000000040672ca */ /* 0x000fc400000e0000 */
[----:B------:R-:W-:Y:S02]  /*14320*/  R2UR UR4, R8 ;  /* 0x00000000080472ca */ /* 0x000fe400000e0000 */
[----:B------:R-:W-:Y:S02]  /*14330*/  R2UR UR7, R5 ;  /* 0x00000000050772ca */ /* 0x000fe400000e0000 */
[----:B------:R-:W-:Y:S02]  /*14340*/  R2UR UR5, R9 ;  /* 0x00000000090572ca */ /* 0x000fe400000e0000 */
[----:B------:R-:W2:Y:S01]  /*14350*/  LDL.64 R8, [R1+0xf0] ;  /* 0x0000f00001087983 */ /* 0x000ea20000100a00 */
[----:B------:R-:W-:Y:S02]  /*14360*/  VIADD R4, R6, 0x4 ;  /* 0x0000000406047836 */ /* 0x000fe40000000000 */
[----:B------:R-:W-:Y:S01]  /*14370*/  IMAD.MOV.U32 R5, RZ, RZ, R21 ;  /* 0x000000ffff057224 */ /* 0x000fe200078e0015 */
[----:B------:R-:W-:-:S02]  /*14380*/  WARPGROUP.DEPBAR.LE gsb0, 0x0 ;  /* 0x00008000000079c5 */ /* 0x000fc40000010000 */
[----:B------:R-:W-:-:S06]  /*14390*/  WARPGROUP.ARRIVE ;  /* 0x00000000000079c5 */ /* 0x000fcc0000000000 */
[----:B------:R-:W-:Y:S01]  /*143a0*/  HGMMA.64x96x16.F32.BF16 R24, gdesc[UR4], R24, gsb0 ;  /* 0x01600000041879f0 */ /* 0x000fe20008001818 */
[----:B------:R-:W-:Y:S02]  /*143b0*/  R2UR UR6, R4 ;  /* 0x00000000040672ca */ /* 0x000fe400000e0000 */
[----:B------:R-:W-:Y:S02]  /*143c0*/  R2UR UR7, R5 ;  /* 0x00000000050772ca */ /* 0x000fe400000e0000 */
[----:B------:R-:W-:Y:S02]  /*143d0*/  R2UR UR4, R12 ;  /* 0x000000000c0472ca */ /* 0x000fe400000e0000 */
[----:B------:R-:W-:Y:S02]  /*143e0*/  R2UR UR5, R13 ;  /* 0x000000000d0572ca */ /* 0x000fe400000e0000 */
[----:B------:R-:W3:Y:S01]  /*143f0*/  LDL.64 R12, [R1+0xf0] ;  /* 0x0000f000010c7983 */ /* 0x000ee20000100a00 */
[----:B------:R-:W-:-:S02]  /*14400*/  VIADD R14, R14, 0x6 ;  /* 0x000000060e0e7836 */ /* 0x000fc40000000000 */
[----:B------:R-:W-:Y:S02]  /*14410*/  VIADD R4, R6, 0x6 ;  /* 0x0000000606047836 */ /* 0x000fe40000000000 */
[----:B------:R-:W-:Y:S01]  /*14420*/  IMAD.MOV.U32 R5, RZ, RZ, R21 ;  /* 0x000000ffff057224 */ /* 0x000fe200078e0015 */
[----:B------:R-:W-:Y:S02]  /*14430*/  WARPGROUP.DEPBAR.LE gsb0, 0x0 ;  /* 0x00008000000079c5 */ /* 0x000fe40000010000 */
[----:B------:R-:W-:-:S06]  /*14440*/  WARPGROUP.ARRIVE ;  /* 0x00000000000079c5 */ /* 0x000fcc0000000000 */
[----:B------:R-:W-:Y:S01]  /*14450*/  HGMMA.64x96x16.F32.BF16 R24, gdesc[UR4], R24, gsb0 ;  /* 0x01600000041879f0 */ /* 0x000fe20008001818 */
[----:B------:R-:W-:Y:S02]  /*14460*/  R2UR UR6, R4 ;  /* 0x00000000040672ca */ /* 0x000fe400000e0000 */
[----:B------:R-:W-:Y:S02]  /*14470*/  R2UR UR7, R5 ;  /* 0x00000000050772ca */ /* 0x000fe400000e0000 */
[----:B------:R-:W-:Y:S02]  /*14480*/  R2UR UR4, R14 ;  /* 0x000000000e0472ca */ /* 0x000fe400000e0000 */
[----:B------:R-:W-:Y:S02]  /*14490*/  R2UR UR5, R15 ;  /* 0x000000000f0572ca */ /* 0x000fe400000e0000 */
[----:B------:R-:W4:Y:S01]  /*144a0*/  LDL.64 R14, [R1+0xf0] ;  /* 0x0000f000010e7983 */ /* 0x000f220000100a00 */
        /* <DEDUP_REMOVED lines=11> */
[----:B--2---:R-:W-:-:S02]  /*14560*/  VIADD R8, R8, 0x402 ;  /* 0x0000040208087836 */ /* 0x004fc40000000000 */
        /* <DEDUP_REMOVED lines=9> */
[----:B------:R-:W2:Y:S01]  /*14600*/  LDL.64 R8, [R1+0xf0] ;  /* 0x0000f00001087983 */ /* 0x000ea20000100a00 */
[----:B---3--:R-:W-:-:S02]  /*14610*/  VIADD R12, R12, 0x404 ;  /* 0x000004040c0c7836 */ /* 0x008fc40000000000 */
        /* <DEDUP_REMOVED lines=9> */
[----:B------:R-:W3:Y:S01]  /*146b0*/  LDL.64 R12, [R1+0xf0] ;  /* 0x0000f000010c7983 */ /* 0x000ee20000100a00 */
[----:B----4-:R-:W-:-:S02]  /*146c0*/  VIADD R14, R14, 0x406 ;  /* 0x000004060e0e7836 */ /* 0x010fc40000000000 */
        /* <DEDUP_REMOVED lines=63> */
[----:B------:R-:W-:Y:S01]  /*14ac0*/  R2UR UR5, R19 ;  /* 0x00000000130572ca */ /* 0x000fe200000e0000 */
[----:B--2---:R-:W-:Y:S02]  /*14ad0*/  VIADD R8, R8, 0xc02 ;  /* 0x00000c0208087836 */ /* 0x004fe40000000000 */
[----:B------:R-:W-:-:S02]  /*14ae0*/  VIADD R4, R6, 0x902 ;  /* 0x0000090206047836 */ /* 0x000fc40000000000 */
[----:B------:R-:W-:Y:S01]  /*14af0*/  IMAD.MOV.U32 R5, RZ, RZ, R21 ;  /* 0x000000ffff057224 */ /* 0x000fe200078e0015 */
[----:B------:R-:W-:Y:S02]  /*14b00*/  WARPGROUP.DEPBAR.LE gsb0, 0x0 ;  /* 0x00008000000079c5 */ /* 0x000fe40000010000 */
[----:B------:R-:W-:-:S06]  /*14b10*/  WARPGROUP.ARRIVE ;  /* 0x00000000000079c5 */ /* 0x000fcc0000000000 */
[----:B------:R-:W-:Y:S01]  /*14b20*/  HGMMA.64x96x16.F32.BF16 R24, gdesc[UR4], R24, gsb0 ;  /* 0x01600000041879f0 */ /* 0x000fe20008001818 */
[----:B------:R-:W-:Y:S02]  /*14b30*/  R2UR UR6, R4 ;  /* 0x00000000040672ca */ /* 0x000fe400000e0000 */
[----:B------:R-:W-:Y:S02]  /*14b40*/  R2UR UR7, R5 ;  /* 0x00000000050772ca */ /* 0x000fe400000e0000 */
[----:B------:R-:W-:Y:S01]  /*14b50*/  R2UR UR4, R8 ;  /* 0x00000000080472ca */ /* 0x000fe200000e0000 */
[----:B---3--:R-:W-:Y:S01]  /*14b60*/  VIADD R12, R12, 0xc04 ;  /* 0x00000c040c0c7836 */ /* 0x008fe20000000000 */
[----:B------:R-:W-:Y:S01]  /*14b70*/  R2UR UR5, R9 ;  /* 0x00000000090572ca */ /* 0x000fe200000e0000 */
[----:B------:R-:W-:Y:S01]  /*14b80*/  VIADD R20, R6, 0x904 ;  /* 0x0000090406147836 */ /* 0x000fe20000000000 */
[----:B------:R-:W2:Y:S01]  /*14b90*/  LDL R5, [R1] ;  /* 0x0000000001057983 */ /* 0x000ea20000100800 */
[----:B------:R-:W-:-:S02]  /*14ba0*/  WARPGROUP.DEPBAR.LE gsb0, 0x0 ;  /* 0x00008000000079c5 */ /* 0x000fc40000010000 */
[----:B------:R-:W-:-:S08]  /*14bb0*/  WARPGROUP.ARRIVE ;  /* 0x00000000000079c5 */ /* 0x000fd00000000000 */
[----:B------:R-:W-:Y:S01]  /*14bc0*/  HGMMA.64x96x16.F32.BF16 R24, gdesc[UR4], R24, gsb0 ;  /* 0x01600000041879f0 */ /* 0x000fe20008001818 */
[----:B------:R-:W-:Y:S02]  /*14bd0*/  R2UR UR6, R20 ;  /* 0x00000000140672ca */ /* 0x000fe400000e0000 */
[----:B------:R-:W-:Y:S02]  /*14be0*/  R2UR UR7, R21 ;  /* 0x00000000150772ca */ /* 0x000fe400000e0000 */
[----:B------:R-:W-:Y:S02]  /*14bf0*/  R2UR UR4, R12 ;  /* 0x000000000c0472ca */ /* 0x000fe400000e0000 */
[----:B------:R-:W-:Y:S01]  /*14c00*/  R2UR UR5, R13 ;  /* 0x000000000d0572ca */ /* 0x000fe200000e0000 */
[----:B----4-:R-:W-:Y:S02]  /*14c10*/  VIADD R14, R14, 0xc06 ;  /* 0x00000c060e0e7836 */ /* 0x010fe40000000000 */
        /* <DEDUP_REMOVED lines=26> */
[----:B------:R-:W-:-:S02]  /*14dc0*/  WARPGROUP.DEPBAR.LE gsb0, 0x0 ;  /* 0x00008000000079c5 */ /* 0x000fc40000010000 */
[----:B------:R0:W-:Y:S06]  /*14dd0*/  BAR.ARV R205, 0x100 ;  /* 0x000400cd0000751d */ /* 0x0001ec0000002000 */
[----:B------:R0:W5:Y:S01]  /*14de0*/  LD.E R4, desc[UR36][R2.64] ;  /* 0x0000002402047980 */ /* 0x000162000c101900 */
[----:B--2---:R-:W-:-:S04]  /*14df0*/  LOP3.LUT R5, R5, 0x1, RZ, 0xfc, !PT ;  /* 0x0000000105057812 */ /* 0x004fc800078efcff */
[----:B------:R-:W-:Y:S01]  /*14e00*/  ISETP.NE.AND P0, PT, R5, 0x3, PT ;  /* 0x000000030500780c */ /* 0x000fe20003f05270 */
[----:B------:R-:W-:-:S12]  /*14e10*/  BSSY B0, `(.L_x_2241) ;  /* 0x0000003000007945 */ /* 0x000fd80003800000 */
[----:B0-----:R-:W-:Y:S05]  /*14e20*/  @!P0 BRA `(.L_x_2242) ;  /* 0x0000000000048947 */ /* 0x001fea0003800000 */
[----:B------:R-:W-:Y:S01]  /*14e30*/  BPT.TRAP 0x1 ;  /* 0x000000040000795c */ /* 0x000fe20000300000 */
.L_x_2242:
[----:B------:R-:W-:Y:S05]  /*14e40*/  BSYNC B0 ;  /* 0x0000000000007941 */ /* 0x000fea0003800000 */
.L_x_2241:
[----:B------:R-:W2:Y:S02]  /*14e50*/  LDL.64 R8, [R1+0x20] ;  /* 0x0000200001087983 */ /* 0x000ea40000100a00 */
[----:B--2---:R-:W-:-:S05]  /*14e60*/  MOV R5, R8 ;  /* 0x0000000800057202 */ /* 0x004fca0000000f00 */
[----:B-----5:R-:W-:-:S05]  /*14e70*/  IMAD R4, R4, 0x8, R5 ;  /* 0x0000000804047824 */ /* 0x020fca00078e0205 */
[----:B------:R-:W-:-:S04]  /*14e80*/  PRMT R4, R7, 0x654, R4 ;  /* 0x0000065407047816 */ /* 0x000fc80000000004 */
[----:B------:R0:W-:Y:S01]  /*14e90*/  SYNCS.ARRIVE.TRANS64.RED.A1T0 RZ, [R4+URZ], RZ ;  /* 0x000000ff04ff79a7 */ /* 0x0001e2000810043f */
[----:B------:R-:W2:Y:S04]  /*14ea0*/  LD.E.64 R12, desc[UR36][R16.64+0x150] ;  /* 0x00015024100c7980 */ /* 0x000ea8000c101b00 */
        /* <DEDUP_REMOVED lines=13> */
[----:B---3--:R-:W-:Y:S01]  /*14f80*/  ISETP.GE.AND P1, PT, R6, 0x1, PT ;  /* 0x000000010600780c */ /* 0x008fe20003f26270 */
[----:B------:R-:W-:Y:S01]  /*14f90*/  BSSY B0, `(.L_x_2243) ;  /* 0x00000a6000007945 */ /* 0x000fe20003800000 */
[-C--:B--2---:R-:W-:Y:S01]  /*14fa0*/  FMUL.FTZ R21, R31, R11.reuse ;  /* 0x0000000b1f157220 */ /* 0x084fe20000410000 */
[-C--:B------:R-:W-:Y:S01]  /*14fb0*/  FMUL.FTZ R13, R27, R11.reuse ;  /* 0x0000000b1b0d7220 */ /* 0x080fe20000410000 */
[----:B------:R-:W-:Y:S01]  /*14fc0*/  SHF.R.S32.HI R31, RZ, 0x1f, R14 ;  /* 0x0000001fff1f7819 */ /* 0x000fe2000001140e */
[-C--:B------:R-:W-:Y:S01]  /*14fd0*/  FMUL.FTZ R27, R38, R11.reuse ;  /* 0x0000000b261b7220 */ /* 0x080fe20000410000 */
[-C--:B------:R-:W-:Y:S01]  /*14fe0*/  FMUL.FTZ R38, R40, R11.reuse ;  /* 0x0000000b28267220 */ /* 0x080fe20000410000 */
[-C--:B------:R-:W-:Y:S01]  /*14ff0*/  FMUL.FTZ R72, R25, R11.reuse ;  /* 0x0000000b19487220 */ /* 0x080fe20000410000 */
[-C--:B------:R-:W-:Y:S01]  /*15000*/  FMUL.FTZ R40, R41, R11.reuse ;  /* 0x0000000b29287220 */ /* 0x080fe20000410000 */
[-C--:B------:R-:W-:Y:S01]  /*15010*/  FMUL.FTZ R25, R34, R11.reuse ;  /* 0x0000000b22197220 */ /* 0x080fe20000410000 */
[----:B------:R-:W-:Y:S01]  /*15020*/  LEA.HI R41, R31, R14, RZ, 0x7 ;  /* 0x0000000e1f297211 */ /* 0x000fe200078f38ff */
[-C--:B------:R-:W-:Y:S01]  /*15030*/  FMUL.FTZ R34, R36, R11.reuse ;  /* 0x0000000b24227220 */ /* 0x080fe20000410000 */
[-C--:B------:R-:W-:Y:S01]  /*15040*/  FMUL.FTZ R36, R37, R11.reuse ;  /* 0x0000000b25247220 */ /* 0x080fe20000410000 */
[-C--:B------:R-:W-:Y:S01]  /*15050*/  FMUL.FTZ R37, R43, R11.reuse ;  /* 0x0000000b2b257220 */ /* 0x080fe20000410000 */
[----:B------:R-:W-:Y:S01]  /*15060*/  LOP3.LUT R43, R41, 0xffffff80, RZ, 0xc0, !PT ;  /* 0xffffff80292b7812 */ /* 0x000fe200078ec0ff */
[-C--:B------:R-:W-:Y:S01]  /*15070*/  FMUL.FTZ R73, R28, R11.reuse ;  /* 0x0000000b1c497220 */ /* 0x080fe20000410000 */
[----:B------:R-:W-:-:S03]  /*15080*/  FMUL.FTZ R48, R48, R11 ;  /* 0x0000000b30307220 */ /* 0x000fc60000410000 */
[----:B------:R-:W-:Y:S02]  /*15090*/  IMAD.IADD R43, R14, 0x1, -R43 ;  /* 0x000000010e2b7824 */ /* 0x000fe400078e0a2b */
[-C--:B------:R-:W-:Y:S01]  /*150a0*/  FMUL.FTZ R28, R39, R11.reuse ;  /* 0x0000000b271c7220 */ /* 0x080fe20000410000 */
[-C--:B------:R-:W-:Y:S01]  /*150b0*/  FMUL.FTZ R39, R42, R11.reuse ;  /* 0x0000000b2a277220 */ /* 0x080fe20000410000 */
[-C--:B------:R-:W-:Y:S01]  /*150c0*/  FMUL.FTZ R44, R44, R11.reuse ;  /* 0x0000000b2c2c7220 */ /* 0x080fe20000410000 */
[----:B------:R0:W2:Y:S01]  /*150d0*/  MUFU.TANH R81, R48 ;  /* 0x0000003000517308 */ /* 0x0000a20000002400 */
[----:B------:R-:W-:Y:S01]  /*150e0*/  SHF.R.S32.HI R42, RZ, 0x1f, R43 ;  /* 0x0000001fff2a7819 */ /* 0x000fe2000001142b */
[-C--:B------:R-:W-:Y:S01]  /*150f0*/  FMUL.FTZ R76, R33, R11.reuse ;  /* 0x0000000b214c7220 */ /* 0x080fe20000410000 */
[-C--:B------:R-:W-:Y:S01]  /*15100*/  FMUL.FTZ R45, R45, R11.reuse ;  /* 0x0000000b2d2d7220 */ /* 0x080fe20000410000 */
[-C--:B------:R-:W-:Y:S01]  /*15110*/  FMUL.FTZ R33, R47, R11.reuse ;  /* 0x0000000b2f217220 */ /* 0x080fe20000410000 */
[-C--:B------:R-:W-:Y:S01]  /*15120*/  FMUL.FTZ R12, R26, R11.reuse ;  /* 0x0000000b1a0c7220 */ /* 0x080fe20000410000 */
[----:B------:R-:W-:-:S02]  /*15130*/  FMUL.FTZ R47, R51, R11 ;  /* 0x0000000b332f7220 */ /* 0x000fc40000410000 */
[----:B------:R3:W1:Y:S01]  /*15140*/  MUFU.TANH R77, R44 ;  /* 0x0000002c004d7308 */ /* 0x0006620000002400 */
[----:B0-----:R-:W-:Y:S01]  /*15150*/  LEA.HI R48, R31, R14, RZ, 0x2 ;  /* 0x0000000e1f307211 */ /* 0x001fe200078f10ff */
[-C--:B------:R-:W-:Y:S01]  /*15160*/  FMUL.FTZ R26, R35, R11.reuse ;  /* 0x0000000b231a7220 */ /* 0x080fe20000410000 */
[----:B------:R-:W-:Y:S02]  /*15170*/  FMUL.FTZ R35, R46, R11 ;  /* 0x0000000b2e237220 */ /* 0x000fe40000410000 */
[----:B------:R-:W-:Y:S02]  /*15180*/  LOP3.LUT R51, R48, 0xfffffffc, RZ, 0xc0, !PT ;  /* 0xfffffffc30337812 */ /* 0x000fe400078ec0ff */
[----:B---3--:R-:W-:Y:S01]  /*15190*/  LEA.HI R44, R42, R43, RZ, 0x2 ;  /* 0x0000002b2a2c7211 */ /* 0x008fe200078f10ff */
[----:B------:R0:W3:Y:S03]  /*151a0*/  MUFU.TANH R79, R45 ;  /* 0x0000002d004f7308 */ /* 0x0000e60000002400 */
[----:B------:R-:W-:Y:S01]  /*151b0*/  SHF.R.S32.HI R46, RZ, 0x1f, R44 ;  /* 0x0000001fff2e7819 */ /* 0x000fe2000001142c */
[----:B------:R-:W-:Y:S01]  /*151c0*/  IMAD.IADD R51, R14, 0x1, -R51 ;  /* 0x000000010e337824 */ /* 0x000fe200078e0a33 */
[----:B------:R-:W-:-:S02]  /*151d0*/  SHF.R.S32.HI R14, RZ, 0x7, R41 ;  /* 0x00000007ff0e7819 */ /* 0x000fc40000011429 */
[----:B0-----:R-:W-:Y:S02]  /*151e0*/  SHF.R.S32.HI R45, RZ, 0x2, R44 ;  /* 0x00000002ff2d7819 */ /* 0x001fe4000001142c */
[----:B------:R-:W-:Y:S02]  /*151f0*/  LEA.HI R42, R42, R43, RZ, 0x5 ;  /* 0x0000002b2a2a7211 */ /* 0x000fe400078f28ff */
[----:B------:R-:W-:Y:S02]  /*15200*/  LEA.HI R46, R46, R45, RZ, 0x3 ;  /* 0x0000002d2e2e7211 */ /* 0x000fe400078f18ff */
[----:B------:R-:W-:Y:S02]  /*15210*/  LEA.HI R41, R41, R14, RZ, 0x1 ;  /* 0x0000000e29297211 */ /* 0x000fe400078f08ff */
[----:B------:R-:W-:Y:S02]  /*15220*/  LOP3.LUT R46, R46, 0xfffffff8, RZ, 0xc0, !PT ;  /* 0xfffffff82e2e7812 */ /* 0x000fe400078ec0ff */
[----:B------:R-:W-:-:S02]  /*15230*/  SHF.R.S32.HI R42, RZ, 0x5, R42 ;  /* 0x00000005ff2a7819 */ /* 0x000fc4000001142a */
[----:B------:R-:W-:Y:S01]  /*15240*/  LOP3.LUT R41, R41, 0x3fffffe, RZ, 0xc0, !PT ;  /* 0x03fffffe29297812 */ /* 0x000fe200078ec0ff */
[----:B------:R-:W-:Y:S01]  /*15250*/  IMAD.IADD R46, R45, 0x1, -R46 ;  /* 0x000000012d2e7824 */ /* 0x000fe200078e0a2e */
        /* <DEDUP_REMOVED lines=8> */
[----:B----4-:R-:W-:-:S04]  /*152e0*/  @P0 IMAD.HI.U32 R18, R41, R18, RZ ;  /* 0x0000001229120227 */ /* 0x010fc800078e00ff */
[----:B------:R-:W-:Y:S01]  /*152f0*/  FMUL.FTZ R74, R29, R11 ;  /* 0x0000000b1d4a7220 */ /* 0x000fe20000410000 */
[----:B------:R-:W-:Y:S01]  /*15300*/  @P0 SHF.R.U32.HI R41, RZ, R19, R18 ;  /* 0x00000013ff290219 */ /* 0x000fe20000011612 */
[-C--:B------:R-:W-:Y:S01]  /*15310*/  FMUL.FTZ R29, R49, R11.reuse ;  /* 0x0000000b311d7220 */ /* 0x080fe20000410000 */
[-C--:B------:R-:W-:Y:S01]  /*15320*/  FMUL.FTZ R52, R52, R11.reuse ;  /* 0x0000000b34347220 */ /* 0x080fe20000410000 */
[----:B------:R-:W-:Y:S02]  /*15330*/  LOP3.LUT R44, R44, 0x7ffffffc, RZ, 0xc0, !PT ;  /* 0x7ffffffc2c2c7812 */ /* 0x000fe400078ec0ff */
[----:B------:R-:W0:Y:S01]  /*15340*/  SHFL.IDX PT, R18, R41, RZ, 0x1c1f ;  /* 0x001c1fff29127589 */ /* 0x000e2200000e0000 */
[----:B------:R-:W-:Y:S02]  /*15350*/  IMAD.MOV.U32 R19, RZ, RZ, -0x60 ;  /* 0xffffffa0ff137424 */ /* 0x000fe400078e00ff */
[-C--:B------:R-:W-:Y:S01]  /*15360*/  FMUL.FTZ R75, R32, R11.reuse ;  /* 0x0000000b204b7220 */ /* 0x080fe20000410000 */
[-C--:B------:R-:W-:Y:S01]  /*15370*/  FMUL.FTZ R20, R30, R11.reuse ;  /* 0x0000000b1e147220 */ /* 0x080fe20000410000 */
[----:B------:R4:W0:Y:S01]  /*15380*/  MUFU.TANH R83, R29 ;  /* 0x0000001d00537308 */ /* 0x0008220000002400 */
[-C--:B------:R-:W-:Y:S01]  /*15390*/  FMUL.FTZ R32, R50, R11.reuse ;  /* 0x0000000b32207220 */ /* 0x080fe20000410000 */
[-C--:B------:R-:W-:Y:S01]  /*153a0*/  FMUL.FTZ R24, R24, R11.reuse ;  /* 0x0000000b18187220 */ /* 0x080fe20000410000 */
[-C--:B------:R-:W-:Y:S01]  /*153b0*/  FMUL.FTZ R53, R53, R11.reuse ;  /* 0x0000000b35357220 */ /* 0x080fe20000410000 */
[-C--:B------:R-:W-:Y:S01]  /*153c0*/  FMUL.FTZ R49, R54, R11.reuse ;  /* 0x0000000b36317220 */ /* 0x080fe20000410000 */
[-C--:B------:R-:W-:Y:S01]  /*153d0*/  FMUL.FTZ R50, R55, R11.reuse ;  /* 0x0000000b37327220 */ /* 0x080fe20000410000 */
[-C--:B------:R-:W-:Y:S01]  /*153e0*/  FMUL.FTZ R56, R56, R11.reuse ;  /* 0x0000000b38387220 */ /* 0x080fe20000410000 */
[-C--:B------:R-:W-:Y:S01]  /*153f0*/  FMUL.FTZ R57, R57, R11.reuse ;  /* 0x0000000b39397220 */ /* 0x080fe20000410000 */
[----:B------:R2:W0:Y:S01]  /*15400*/  MUFU.TANH R84, R52 ;  /* 0x0000003400547308 */ /* 0x0004220000002400 */
[-C--:B----4-:R-:W-:Y:S01]  /*15410*/  FMUL.FTZ R29, R59, R11.reuse ;  /* 0x0000000b3b1d7220 */ /* 0x090fe20000410000 */
[-C--:B------:R-:W-:Y:S01]  /*15420*/  FMUL.FTZ R60, R60, R11.reuse ;  /* 0x0000000b3c3c7220 */ /* 0x080fe20000410000 */
[-C--:B------:R-:W-:Y:S01]  /*15430*/  FMUL.FTZ R61, R61, R11.reuse ;  /* 0x0000000b3d3d7220 */ /* 0x080fe20000410000 */
[-C--:B------:R-:W-:Y:S01]  /*15440*/  FMUL.FTZ R30, R62, R11.reuse ;  /* 0x0000000b3e1e7220 */ /* 0x080fe20000410000 */
[-C--:B------:R-:W-:Y:S01]  /*15450*/  FMUL.FTZ R31, R63, R11.reuse ;  /* 0x0000000b3f1f7220 */ /* 0x080fe20000410000 */
[-C--:B------:R-:W-:Y:S01]  /*15460*/  FMUL.FTZ R64, R64, R11.reuse ;  /* 0x0000000b40407220 */ /* 0x080fe20000410000 */
[-C--:B------:R-:W-:Y:S01]  /*15470*/  FMUL.FTZ R65, R65, R11.reuse ;  /* 0x0000000b41417220 */ /* 0x080fe20000410000 */
[-C--:B------:R-:W-:Y:S01]  /*15480*/  FMUL.FTZ R15, R66, R11.reuse ;  /* 0x0000000b420f7220 */ /* 0x080fe20000410000 */
[-C--:B--2---:R-:W-:Y:S01]  /*15490*/  FMUL.FTZ R52, R58, R11.reuse ;  /* 0x0000000b3a347220 */ /* 0x084fe20000410000 */
[-C--:B------:R-:W-:Y:S01]  /*154a0*/  FMUL.FTZ R48, R67, R11.reuse ;  /* 0x0000000b43307220 */ /* 0x080fe20000410000 */
[-C--:B------:R-:W-:Y:S01]  /*154b0*/  FMUL.FTZ R68, R68, R11.reuse ;  /* 0x0000000b44447220 */ /* 0x080fe20000410000 */
[-C--:B------:R-:W-:Y:S01]  /*154c0*/  FMUL.FTZ R69, R69, R11.reuse ;  /* 0x0000000b45457220 */ /* 0x080fe20000410000 */
[----:B------:R-:W-:Y:S01]  /*154d0*/  FMUL.FTZ R51, R70, R11 ;  /* 0x0000000b46337220 */ /* 0x000fe20000410000 */
[----:B------:R-:W-:-:S02]  /*154e0*/  IMAD.IADD R44, R43, 0x1, -R44 ;  /* 0x000000012b2c7824 */ /* 0x000fc400078e0a2c */
[----:B------:R-:W-:Y:S01]  /*154f0*/  FMUL.FTZ R11, R71, R11 ;  /* 0x0000000b470b7220 */ /* 0x000fe20000410000 */
[----:B------:R-:W-:Y:S01]  /*15500*/  IMAD R19, R10, R19, 0x1 ;  /* 0x000000010a137424 */ /* 0x000fe200078e0213 */
[----:B------:R2:W4:Y:S03]  /*15510*/  MUFU.TANH R54, R57 ;  /* 0x0000003900367308 */ /* 0x0005260000002400 */
[----:B------:R-:W-:Y:S01]  /*15520*/  IMAD R19, R44, -0x2, R19 ;  /* 0xfffffffe2c137824 */ /* 0x000fe200078e0213 */
[----:B------:R-:W-:-:S04]  /*15530*/  LOP3.LUT R43, RZ, R8, RZ, 0x33, !PT ;  /* 0x00000008ff2b7212 */ /* 0x000fc800078e33ff */
[----:B------:R-:W0:Y:S01]  /*15540*/  MUFU.TANH R24, R24 ;  /* 0x0000001800187308 */ /* 0x000e220000002400 */
[----:B------:R-:W-:-:S07]  /*15550*/  IADD3 R14, -R5, R19, R4 ;  /* 0x00000013050e7210 */ /* 0x000fce0007ffe104 */
        /* <DEDUP_REMOVED lines=29> */
[----:B------:R2:W0:Y:S08]  /*15730*/  MUFU.TANH R55, R60 ;  /* 0x0000003c00377308 */ /* 0x0004300000002400 */
        /* <DEDUP_REMOVED lines=10> */
[----:B------:R-:W1:Y:S01]  /*157e0*/  MUFU.TANH R11, R11 ;  /* 0x0000000b000b7308 */ /* 0x000e620000002400 */
[----:B------:R-:W-:-:S02]  /*157f0*/  IMAD.IADD R44, R14, 0x1, R7 ;  /* 0x000000010e2c7824 */ /* 0x000fc400078e0207 */
[----:B------:R-:W-:Y:S02]  /*15800*/  IMAD.IADD R43, R14, 0x1, R43 ;  /* 0x000000010e2b7824 */ /* 0x000fe400078e022b */
[----:B------:R-:W-:Y:S02]  /*15810*/  IMAD R45, R10, -0x60, R9 ;  /* 0xffffffa00a2d7824 */ /* 0x000fe400078e0209 */
[----:B------:R-:W-:Y:S02]  /*15820*/  VIADD R19, R19, 0xffffffff ;  /* 0xffffffff13137836 */ /* 0x000fe40000000000 */
[--C-:B0-----:R-:W-:Y:S02]  /*15830*/  IMAD.IADD R7, R44, 0x1, R18.reuse ;  /* 0x000000012c077824 */ /* 0x101fe400078e0212 */
        /* <DEDUP_REMOVED lines=14> */
.L_x_2248:
[----:B------:R-:W-:Y:S05]  /*15920*/  BSYNC B2 ;  /* 0x0000000000027941 */ /* 0x000fea0003800000 */
.L_x_2247:
[----:B------:R-:W-:Y:S01]  /*15930*/  LOP3.LUT R9, RZ, R9, RZ, 0x33, !PT ;  /* 0x00000009ff097212 */ /* 0x000fe200078e33ff */
[----:B------:R-:W-:Y:S06]  /*15940*/  BRA `(.L_x_2249) ;  /* 0x0000000000187947 */ /* 0x000fec0003800000 */
.L_x_2246:
[----:B------:R-:W-:-:S13]  /*15950*/  ISETP.NE.AND P0, PT, R6, 0x1, PT ;  /* 0x000000010600780c */ /* 0x000fda0003f05270 */
[----:B------:R-:W-:Y:S05]  /*15960*/  @!P0 BRA `(.L_x_2249) ;  /* 0x0000000000108947 */ /* 0x000fea0003800000 */
[----:B------:R-:W2:Y:S04]  /*15970*/  LDL R14, [R194+0x1c] ;  /* 0x00001c00c20e7983 */ /* 0x000ea80000100800 */
[----:B------:R-:W3:Y:S01]  /*15980*/  LDL R18, [R194+0x20] ;  /* 0x00002000c2127983 */ /* 0x000ee20000100800 */
[----:B--2---:R-:W-:-:S05]  /*15990*/  IMAD.HI.U32 R9, R9, R14, RZ ;  /* 0x0000000e09097227 */ /* 0x004fca00078e00ff */
[----:B---3--:R-:W-:-:S07]  /*159a0*/  SHF.R.U32.HI R9, RZ, R18, R9 ;  /* 0x00000012ff097219 */ /* 0x008fce0000011609 */
.L_x_2249:
[----:B------:R-:W-:Y:S05]  /*159b0*/  BSYNC B1 ;  /* 0x0000000000017941 */ /* 0x000fea0003800000 */
.L_x_2245:
[----:B------:R-:W-:-:S05]  /*159c0*/  IMAD R9, R6, R9, R19 ;  /* 0x0000000906097224 */ /* 0x000fca00078e0213 */
[----:B------:R-:W-:Y:S02]  /*159d0*/  VIMNMX R8, R8, R9, !PT ;  /* 0x0000000908087248 */ /* 0x000fe40007fe0100 */
[----:B------:R-:W-:-:S07]  /*159e0*/  VIADDMNMX R7, R9, R6, R7, PT ;  /* 0x0000000609077246 */ /* 0x000fce0003800107 */
.L_x_2244:
[----:B------:R-:W-:Y:S05]  /*159f0*/  BSYNC B0 ;  /* 0x0000000000007941 */ /* 0x000fea0003800000 */
.L_x_2243:
        /* <DEDUP_REMOVED lines=14> */
[----:B------:R-:W-:Y:S01]  /*15ae0*/  ISETP.LT.OR P2, PT, R7, 0x11, P2 ;  /* 0x000000110700780c */ /* 0x000fe20001741670 */
[----:B0-----:R-:W-:Y:S01]  /*15af0*/  IMAD.IADD R9, R43, 0x1, R41 ;  /* 0x000000012b097824 */ /* 0x001fe200078e0229 */
[C---:B------:R-:W-:Y:S02]  /*15b00*/  ISETP.GT.AND P3, PT, R8.reuse, 0x9, !P5 ;  /* 0x000000090800780c */ /* 0x040fe40006f64270 */
        /* <DEDUP_REMOVED lines=32> */
[----:B-1----:R-:W-:Y:S02]  /*15d10*/  FSEL R68, R77, -INF , !P2 ;  /* 0xff8000004d447808 */ /* 0x002fe40005000000 */
        /* <DEDUP_REMOVED lines=61> */
[----:B------:R-:W-:Y:S02]  /*160f0*/  FSEL R84, R24, -INF , !P6 ;  /* 0xff80000018547808 */ /* 0x000fe40007000000 */
[----:B------:R-:W-:-:S04]  /*16100*/  ISETP.GE.AND P6, PT, R45, 0x5a, PT ;  /* 0x0000005a2d00780c */ /* 0x000fc80003fc6270 */
[----:B------:R-:W-:Y:S02]  /*16110*/  P2R R55, PR, RZ, 0x40 ;  /* 0x00000040ff377803 */ /* 0x000fe40000000000 */
[----:B------:R-:W-:-:S04]  /*16120*/  ISETP.GT.AND P6, PT, R8, 0x59, !P6 ;  /* 0x000000590800780c */ /* 0x000fc800077c4270 */
[----:B------:R-:W-:Y:S01]  /*16130*/  ISETP.LT.OR P6, PT, R7, 0x5a, P6 ;  /* 0x0000005a0700780c */ /* 0x000fe200037c1670 */
[----:B------:R-:W-:-:S03]  /*16140*/  IMAD.IADD R7, R44, 0x1, R41 ;  /* 0x000000012c077824 */ /* 0x000fc600078e0229 */
        /* <DEDUP_REMOVED lines=15> */
.L_x_2255:
[----:B------:R-:W-:Y:S05]  /*16240*/  BSYNC B2 ;  /* 0x0000000000027941 */ /* 0x000fea0003800000 */
.L_x_2254:
[----:B------:R-:W-:Y:S01]  /*16250*/  LOP3.LUT R5, RZ, R5, RZ, 0x33, !PT ;  /* 0x00000005ff057212 */ /* 0x000fe200078e33ff */
[----:B------:R-:W-:Y:S06]  /*16260*/  BRA `(.L_x_2256) ;  /* 0x0000000000187947 */ /* 0x000fec0003800000 */
.L_x_2253:
[----:B------:R-:W-:-:S13]  /*16270*/  ISETP.NE.AND P6, PT, R6, 0x1, PT ;  /* 0x000000010600780c */ /* 0x000fda0003fc5270 */
[----:B------:R-:W-:Y:S05]  /*16280*/  @!P6 BRA `(.L_x_2256) ;  /* 0x000000000010e947 */ /* 0x000fea0003800000 */
[----:B------:R-:W2:Y:S04]  /*16290*/  LDL R4, [R194+0x1c] ;  /* 0x00001c00c2047983 */ /* 0x000ea80000100800 */
[----:B------:R-:W3:Y:S01]  /*162a0*/  LDL R8, [R194+0x20] ;  /* 0x00002000c2087983 */ /* 0x000ee20000100800 */
[----:B--2---:R-:W-:-:S05]  /*162b0*/  IMAD.HI.U32 R5, R5, R4, RZ ;  /* 0x0000000405057227 */ /* 0x004fca00078e00ff */
[----:B---3--:R-:W-:-:S07]  /*162c0*/  SHF.R.U32.HI R5, RZ, R8, R5 ;  /* 0x00000008ff057219 */ /* 0x008fce0000011605 */
.L_x_2256:
[----:B------:R-:W-:Y:S05]  /*162d0*/  BSYNC B1 ;  /* 0x0000000000017941 */ /* 0x000fea0003800000 */
.L_x_2252:
[----:B------:R-:W-:-:S05]  /*162e0*/  IMAD R4, R6, R5, R19 ;  /* 0x0000000506047224 */ /* 0x000fca00078e0213 */
[----:B------:R-:W-:Y:S02]  /*162f0*/  VIADDMNMX R7, R4, R6, R7, PT ;  /* 0x0000000604077246 */ /* 0x000fe40003800107 */
[----:B------:R-:W-:-:S07]  /*16300*/  VIMNMX R9, R9, R4, !PT ;  /* 0x0000000409097248 */ /* 0x000fce0007fe0100 */
.L_x_2251:
[----:B------:R-:W-:Y:S05]  /*16310*/  BSYNC B0 ;  /* 0x0000000000007941 */ /* 0x000fea0003800000 */
.L_x_2250:
[C---:B------:R-:W-:Y:S02]  /*16320*/  ISETP.GT.AND P0, PT, R9.reuse, 0x1, !P0 ;  /* 0x000000010900780c */ /* 0x040fe40004704270 */
        /* <DEDUP_REMOVED lines=11> */
[----:B------:R-:W2:Y:S01]  /*163e0*/  LDL.64 R20, [R1+0x420] ;  /* 0x0004200001147983 */ /* 0x000ea20000100a00 */
[----:B------:R-:W-:-:S04]  /*163f0*/  ISETP.NE.AND P0, PT, R59, RZ, PT ;  /* 0x000000ff3b00720c */ /* 0x000fc80003f05270 */
[----:B------:R-:W-:-:S04]  /*16400*/  ISETP.GT.AND P0, PT, R9, 0x10, !P0 ;  /* 0x000000100900780c */ /* 0x000fc80004704270 */
[----:B------:R-:W-:-:S04]  /*16410*/  ISETP.LT.OR P0, PT, R7, 0x11, P0 ;  /* 0x000000110700780c */ /* 0x000fc80000701670 */
[----:B------:R-:W-:Y:S02]  /*16420*/  FSEL R43, R25, -INF , !P0 ;  /* 0xff800000192b7808 */ /* 0x000fe40004000000 */
[----:B------:R-:W-:Y:S02]  /*16430*/  ISETP.GT.AND P0, PT, R9, 0x11, !P1 ;  /* 0x000000110900780c */ /* 0x000fe40004f04270 */
[----:B------:R-:W-:Y:S02]  /*16440*/  ISETP.NE.AND P1, PT, R53, RZ, PT ;  /* 0x000000ff3500720c */ /* 0x000fe40003f25270 */
[----:B------:R-:W-:-:S04]  /*16450*/  ISETP.LT.OR P0, PT, R7, 0x12, P0 ;  /* 0x000000120700780c */ /* 0x000fc80000701670 */
[----:B------:R-:W-:Y:S02]  /*16460*/  FSEL R42, R26, -INF , !P0 ;  /* 0xff8000001a2a7808 */ /* 0x000fe40004000000 */
[----:B------:R-:W-:Y:S02]  /*16470*/  ISETP.GT.AND P0, PT, R9, 0x18, !P6 ;  /* 0x000000180900780c */ /* 0x000fe40007704270 */
[----:B------:R-:W-:Y:S02]  /*16480*/  ISETP.NE.AND P6, PT, R40, RZ, PT ;  /* 0x000000ff2800720c */ /* 0x000fe40003fc5270 */
[----:B------:R-:W-:-:S04]  /*16490*/  ISETP.LT.OR P0, PT, R7, 0x19, P0 ;  /* 0x000000190700780c */ /* 0x000fc80000701670 */
[----:B------:R-:W-:Y:S02]  /*164a0*/  FSEL R40, R27, -INF , !P0 ;  /* 0xff8000001b287808 */ /* 0x000fe40004000000 */
[----:B------:R-:W-:-:S04]  /*164b0*/  ISETP.NE.AND P0, PT, R71, RZ, PT ;  /* 0x000000ff4700720c */ /* 0x000fc80003f05270 */
[----:B------:R-:W-:-:S04]  /*164c0*/  ISETP.GT.AND P0, PT, R9, 0x19, !P0 ;  /* 0x000000190900780c */ /* 0x000fc80004704270 */
        /* <DEDUP_REMOVED lines=38> */
[C---:B------:R-:W-:Y:S01]  /*16730*/  ISETP.GT.AND P0, PT, R9.reuse, RZ, !P6 ;  /* 0x000000ff0900720c */ /* 0x040fe20007704270 */
[----:B------:R-:W3:Y:S01]  /*16740*/  LDL R52, [R1+0x440] ;  /* 0x0004400001347983 */ /* 0x000ee20000100800 */
[----:B------:R-:W-:Y:S02]  /*16750*/  ISETP.GT.AND P1, PT, R9, 0x48, !P1 ;  /* 0x000000480900780c */ /* 0x000fe40004f24270 */
[----:B------:R-:W-:Y:S02]  /*16760*/  ISETP.LT.OR P0, PT, R7, 0x1, P0 ;  /* 0x000000010700780c */ /* 0x000fe40000701670 */
[----:B------:R-:W-:Y:S02]  /*16770*/  ISETP.GT.AND P2, PT, R9, 0x49, !P2 ;  /* 0x000000490900780c */ /* 0x000fe40005744270 */
[----:B------:R-:W-:-:S02]  /*16780*/  FSEL R53, R12, -INF , !P0 ;  /* 0xff8000000c357808 */ /* 0x000fc40004000000 */
[----:B------:R-:W-:Y:S02]  /*16790*/  ISETP.NE.AND P0, PT, R87, RZ, PT ;  /* 0x000000ff5700720c */ /* 0x000fe40003f05270 */
[C---:B------:R-:W-:Y:S02]  /*167a0*/  ISETP.GT.AND P3, PT, R9.reuse, 0x50, !P3 ;  /* 0x000000500900780c */ /* 0x040fe40005f64270 */
[C---:B------:R-:W-:Y:S02]  /*167b0*/  ISETP.GT.AND P0, PT, R9.reuse, 0x41, !P0 ;  /* 0x000000410900780c */ /* 0x040fe40004704270 */
[----:B------:R-:W-:Y:S02]  /*167c0*/  ISETP.GT.AND P4, PT, R9, 0x51, !P4 ;  /* 0x000000510900780c */ /* 0x000fe40006784270 */
[----:B--2---:R-:W-:Y:S02]  /*167d0*/  FMNMX.FTZ R4, R84, R20, !PT ;  /* 0x0000001454047209 */ /* 0x004fe40007810000 */
[----:B------:R-:W-:-:S02]  /*167e0*/  ISETP.NE.AND P6, PT, R55, RZ, PT ;  /* 0x000000ff3700720c */ /* 0x000fc40003fc5270 */
[----:B------:R-:W-:-:S04]  /*167f0*/  FMNMX.FTZ R4, R152, R4, !PT ;  /* 0x0000000498047209 */ /* 0x000fc80007810000 */
        /* <DEDUP_REMOVED lines=10> */
[----:B------:R-:W-:Y:S02]  /*168a0*/  FMNMX.FTZ R5, R64, R5, !PT ;  /* 0x0000000540057209 */ /* 0x000fe40007810000 */
[----:B------:R-:W-:Y:S02]  /*168b0*/  FMNMX.FTZ R4, R53, R21, !PT ;  /* 0x0000001535047209 */ /* 0x000fe40007810000 */
[----:B------:R-:W-:-:S04]  /*168c0*/  FMNMX.FTZ R5, R62, R5, !PT ;  /* 0x000000053e057209 */ /* 0x000fc80007810000 */
[----:B------:R-:W-:Y:S02]  /*168d0*/  FMNMX.FTZ R13, R60, R5, !PT ;  /* 0x000000053c0d7209 */ /* 0x000fe40007810000 */
        /* <DEDUP_REMOVED lines=13> */
[----:B------:R-:W-:Y:S02]  /*169b0*/  FMNMX.FTZ R5, R27, R4, !PT ;  /* 0x000000041b057209 */ /* 0x000fe40007810000 */
[----:B------:R-:W-:Y:S02]  /*169c0*/  FMNMX.FTZ R13, R56, R13, !PT ;  /* 0x0000000d380d7209 */ /* 0x000fe40007810000 */
[----:B------:R-:W-:Y:S02]  /*169d0*/  FMNMX.FTZ R4, R26, R5, !PT ;  /* 0x000000051a047209 */ /* 0x000fe40007810000 */
[----:B------:R-:W-:-:S02]  /*169e0*/  ISETP.LT.OR P0, PT, R7, 0x42, P0 ;  /* 0x000000420700780c */ /* 0x000fc40000701670 */
[----:B------:R-:W-:Y:S02]  /*169f0*/  FMNMX.FTZ R4, R25, R4, !PT ;  /* 0x0000000419047209 */ /* 0x000fe40007810000 */
[----:B------:R-:W-:Y:S02]  /*16a00*/  FMNMX.FTZ R13, R54, R13, !PT ;  /* 0x0000000d360d7209 */ /* 0x000fe40007810000 */
[----:B------:R-:W-:Y:S02]  /*16a10*/  ISETP.LT.OR P1, PT, R7, 0x49, P1 ;  /* 0x000000490700780c */ /* 0x000fe40000f21670 */
[----:B------:R-:W-:Y:S02]  /*16a20*/  FSEL R29, R29, -INF , !P0 ;  /* 0xff8000001d1d7808 */ /* 0x000fe40004000000 */
[----:B------:R-:W-:Y:S02]  /*16a30*/  FMNMX.FTZ R4, R19, R4, !PT ;  /* 0x0000000413047209 */ /* 0x000fe40007810000 */
[----:B------:R-:W-:-:S02]  /*16a40*/  FMNMX.FTZ R13, R38, R13, !PT ;  /* 0x0000000d260d7209 */ /* 0x000fc40007810000 */
[----:B------:R-:W-:Y:S02]  /*16a50*/  ISETP.LT.OR P2, PT, R7, 0x4a, P2 ;  /* 0x0000004a0700780c */ /* 0x000fe40001741670 */
[----:B------:R-:W-:Y:S02]  /*16a60*/  FSEL R47, R30, -INF , !P1 ;  /* 0xff8000001e2f7808 */ /* 0x000fe40004800000 */
[----:B------:R-:W-:Y:S02]  /*16a70*/  FMNMX.FTZ R4, R29, R4, !PT ;  /* 0x000000041d047209 */ /* 0x000fe40007810000 */
[----:B------:R-:W-:Y:S02]  /*16a80*/  FMNMX.FTZ R13, R36, R13, !PT ;  /* 0x0000000d240d7209 */ /* 0x000fe40007810000 */
[----:B------:R-:W-:Y:S02]  /*16a90*/  ISETP.LT.OR P3, PT, R7, 0x51, P3 ;  /* 0x000000510700780c */ /* 0x000fe40001f61670 */
[----:B------:R-:W-:-:S02]  /*16aa0*/  FSEL R31, R31, -INF , !P2 ;  /* 0xff8000001f1f7808 */ /* 0x000fc40005000000 */
[----:B------:R-:W-:Y:S02]  /*16ab0*/  FMNMX.FTZ R4, R47, R4, !PT ;  /* 0x000000042f047209 */ /* 0x000fe40007810000 */
[----:B------:R-:W-:Y:S02]  /*16ac0*/  FMNMX.FTZ R13, R34, R13, !PT ;  /* 0x0000000d220d7209 */ /* 0x000fe40007810000 */
[----:B------:R-:W-:Y:S02]  /*16ad0*/  ISETP.GT.AND P5, PT, R9, 0x58, !P5 ;  /* 0x000000580900780c */ /* 0x000fe40006fa4270 */
[----:B------:R-:W-:Y:S02]  /*16ae0*/  ISETP.LT.OR P4, PT, R7, 0x52, P4 ;  /* 0x000000520700780c */ /* 0x000fe40002781670 */
[----:B------:R-:W-:Y:S02]  /*16af0*/  FSEL R30, R15, -INF , !P3 ;  /* 0xff8000000f1e7808 */ /* 0x000fe40005800000 */
[----:B------:R-:W-:-:S02]  /*16b00*/  FMNMX.FTZ R5, R31, R4, !PT ;  /* 0x000000041f057209 */ /* 0x000fc40007810000 */
[----:B------:R-:W-:Y:S02]  /*16b10*/  FMNMX.FTZ R13, R18, R13, !PT ;  /* 0x0000000d120d7209 */ /* 0x000fe40007810000 */
[----:B------:R-:W-:Y:S02]  /*16b20*/  ISETP.GT.AND P0, PT, R9, 0x59, !P6 ;  /* 0x000000590900780c */ /* 0x000fe40007704270 */
        /* <DEDUP_REMOVED lines=8> */
[----:B------:R-:W-:Y:S02]  /*16bb0*/  FSEL R50, R11, -INF , !P0 ;  /* 0xff8000000b327808 */ /* 0x000fe40004000000 */
[----:B------:R-:W-:Y:S01]  /*16bc0*/  FMNMX.FTZ R9, R49, R4, !PT ;  /* 0x0000000431097209 */ /* 0x000fe20007810000 */
[----:B------:R-:W0:Y:S03]  /*16bd0*/  SHFL.BFLY PT, R13, R8, 0x2, 0x1f ;  /* 0x0c401f00080d7f89 */ /* 0x000e2600000e0000 */
[----:B------:R-:W-:Y:S01]  /*16be0*/  FMNMX.FTZ R9, R50, R9, !PT ;  /* 0x0000000932097209 */ /* 0x000fe20007810000 */
[----:B------:R-:W2:Y:S04]  /*16bf0*/  LDL.64 R4, [R1+0x430] ;  /* 0x0004300001047983 */ /* 0x000ea80000100a00 */
[----:B------:R-:W-:Y:S04]  /*16c00*/  STL.64 [R1+0x420], R8 ;  /* 0x0004200801007387 */ /* 0x000fe80000100a00 */
[----:B------:R-:W4:Y:S01]  /*16c10*/  LDL R12, [R1+0x424] ;  /* 0x00042400010c7983 */ /* 0x000f220000100800 */
[----:B0-----:R-:W-:-:S05]  /*16c20*/  FMNMX.FTZ R13, R8, R13, !PT ;  /* 0x0000000d080d7209 */ /* 0x001fca0007810000 */
[----:B------:R-:W0:Y:S02]  /*16c30*/  SHFL.BFLY PT, R6, R13, 0x1, 0x1f ;  /* 0x0c201f000d067f89 */ /* 0x000e2400000e0000 */
[----:B0-----:R-:W-:-:S05]  /*16c40*/  FMNMX.FTZ R6, R13, R6, !PT ;  /* 0x000000060d067209 */ /* 0x001fca0007810000 */
[----:B------:R-:W-:Y:S04]  /*16c50*/  STL [R1+0x420], R6 ;  /* 0x0004200601007387 */ /* 0x000fe80000100800 */
[----:B------:R-:W3:Y:S04]  /*16c60*/  LDL R13, [R1+0x420] ;  /* 0x00042000010d7983 */ /* 0x000ee80000100800 */
[----:B----4-:R-:W0:Y:S02]  /*16c70*/  SHFL.BFLY PT, R9, R12, 0x2, 0x1f ;  /* 0x0c401f000c097f89 */ /* 0x010e2400000e0000 */
[----:B0-----:R-:W-:-:S05]  /*16c80*/  FMNMX.FTZ R9, R9, R12, !PT ;  /* 0x0000000c09097209 */ /* 0x001fca0007810000 */
[----:B------:R-:W0:Y:S01]  /*16c90*/  SHFL.BFLY PT, R28, R9, 0x1, 0x1f ;  /* 0x0c201f00091c7f89 */ /* 0x000e2200000e0000 */
[----:B---3--:R-:W-:Y:S01]  /*16ca0*/  FMUL.FTZ R7, R52, R13 ;  /* 0x0000000d34077220 */ /* 0x008fe20000410000 */
[----:B------:R-:W-:Y:S02]  /*16cb0*/  FSETP.NEU.FTZ.AND P0, PT, R13, -INF , PT ;  /* 0xff8000000d00780b */ /* 0x000fe40003f1d000 */
[----:B0-----:R-:W-:Y:S02]  /*16cc0*/  FMNMX.FTZ R28, R9, R28, !PT ;  /* 0x0000001c091c7209 */ /* 0x001fe40007810000 */
[----:B------:R-:W-:Y:S02]  /*16cd0*/  FSEL R11, R7, RZ, P0 ;  /* 0x000000ff070b7208 */ /* 0x000fe40000000000 */
[----:B------:R-:W-:Y:S01]  /*16ce0*/  FSEL R13, R13, RZ, P0 ;  /* 0x000000ff0d0d7208 */ /* 0x000fe20000000000 */
[C---:B------:R-:W-:Y:S01]  /*16cf0*/  FMUL.FTZ R6, R28.reuse, R52 ;  /* 0x000000341c067220 */ /* 0x040fe20000410000 */
[----:B------:R-:W-:-:S04]  /*16d00*/  FSETP.NEU.FTZ.AND P0, PT, R28, -INF , PT ;  /* 0xff8000001c00780b */ /* 0x000fc80003f1d000 */
[----:B------:R-:W-:Y:S02]  /*16d10*/  FSEL R8, R28, RZ, P0 ;  /* 0x000000ff1c087208 */ /* 0x000fe40000000000 */
[----:B------:R-:W-:Y:S01]  /*16d20*/  FSEL R51, R6, RZ, P0 ;  /* 0x000000ff06337208 */ /* 0x000fe20000000000 */
[----:B------:R-:W-:Y:S01]  /*16d30*/  FADD.FTZ R9, R20, -R13 ;  /* 0x8000000d14097221 */ /* 0x000fe20000010000 */
[-C--:B------:R-:W-:Y:S01]  /*16d40*/  FFMA.FTZ R7, R84, R52.reuse, -R11 ;  /* 0x0000003454077223 */ /* 0x080fe2000001080b */
[----:B------:R-:W-:Y:S02]  /*16d50*/  FADD.FTZ R21, R21, -R8 ;  /* 0x8000000815157221 */ /* 0x000fe40000010000 */
[-C--:B------:R-:W-:Y:S01]  /*16d60*/  FFMA.FTZ R188, R53, R52.reuse, -R51 ;  /* 0x0000003435bc7223 */ /* 0x080fe20000010833 */
[-C--:B------:R-:W-:Y:S01]  /*16d70*/  FMUL.FTZ R9, R9, R52.reuse ;  /* 0x0000003409097220 */ /* 0x080fe20000410000 */
[----:B------:R-:W-:Y:S01]  /*16d80*/  FMUL.FTZ R21, R52, R21 ;  /* 0x0000001534157220 */ /* 0x000fe20000410000 */
[-CC-:B------:R-:W-:Y:S01]  /*16d90*/  FFMA.FTZ R152, R152, R52.reuse, -R11.reuse ;  /* 0x0000003498987223 */ /* 0x180fe2000001080b */
[-C--:B------:R-:W-:Y:S01]  /*16da0*/  FFMA.FTZ R158, R36, R52.reuse, -R11 ;  /* 0x00000034249e7223 */ /* 0x080fe2000001080b */
[-CC-:B------:R-:W-:Y:S01]  /*16db0*/  FFMA.FTZ R153, R45, R52.reuse, -R51.reuse ;  /* 0x000000342d997223 */ /* 0x180fe20000010833 */
[----:B------:R-:W-:Y:S01]  /*16dc0*/  MUFU.EX2 R7, R7 ;  /* 0x0000000700077308 */ /* 0x000fe20000000800 */
[-C--:B------:R-:W-:Y:S01]  /*16dd0*/  FFMA.FTZ R169, R35, R52.reuse, -R51 ;  /* 0x0000003423a97223 */ /* 0x080fe20000010833 */
[-C--:B------:R-:W-:Y:S01]  /*16de0*/  FFMA.FTZ R154, R154, R52.reuse, -R11 ;  /* 0x000000349a9a7223 */ /* 0x080fe2000001080b */
[----:B------:R-:W-:-:S05]  /*16df0*/  FFMA.FTZ R155, R44, R52, -R51 ;  /* 0x000000342c9b7223 */ /* 0x000fca0000010833 */
[----:B------:R-:W2:Y:S01]  /*16e00*/  MUFU.EX2 R36, R9 ;  /* 0x0000000900247308 */ /* 0x000ea20000000800 */
[-C--:B------:R-:W-:Y:S01]  /*16e10*/  FFMA.FTZ R187, R82, R52.reuse, -R11 ;  /* 0x0000003452bb7223 */ /* 0x080fe2000001080b */
[----:B------:R-:W-:-:S06]  /*16e20*/  FFMA.FTZ R6, R46, R52, -R51 ;  /* 0x000000342e067223 */ /* 0x000fcc0000010833 */
[----:B------:R-:W-:Y:S08]  /*16e30*/  MUFU.EX2 R188, R188 ;  /* 0x000000bc00bc7308 */ /* 0x000ff00000000800 */
[----:B------:R-:W0:Y:S01]  /*16e40*/  MUFU.EX2 R35, R21 ;  /* 0x0000001500237308 */ /* 0x000e220000000800 */
[-C--:B------:R-:W-:Y:S01]  /*16e50*/  FFMA.FTZ R186, R80, R52.reuse, -R11 ;  /* 0x0000003450ba7223 */ /* 0x080fe2000001080b */
[----:B------:R-:W-:-:S06]  /*16e60*/  FFMA.FTZ R181, R43, R52, -R51 ;  /* 0x000000342bb57223 */ /* 0x000fcc0000010833 */
[----:B------:R-:W1:Y:S08]  /*16e70*/  MUFU.EX2 R152, R152 ;  /* 0x0000009800987308 */ /* 0x000e700000000800 */
[----:B------:R-:W3:Y:S01]  /*16e80*/  MUFU.EX2 R153, R153 ;  /* 0x0000009900997308 */ /* 0x000ee20000000800 */
[-C--:B------:R-:W-:Y:S01]  /*16e90*/  FFMA.FTZ R185, R78, R52.reuse, -R11 ;  /* 0x000000344eb97223 */ /* 0x080fe2000001080b */
[----:B------:R-:W-:-:S06]  /*16ea0*/  FFMA.FTZ R182, R42, R52, -R51 ;  /* 0x000000342ab67223 */ /* 0x000fcc0000010833 */
[----:B------:R-:W4:Y:S08]  /*16eb0*/  MUFU.EX2 R154, R154 ;  /* 0x0000009a009a7308 */ /* 0x000f300000000800 */
[----:B------:R-:W4:Y:S01]  /*16ec0*/  MUFU.EX2 R155, R155 ;  /* 0x0000009b009b7308 */ /* 0x000f220000000800 */
[----:B--2---:R-:W-:Y:S01]  /*16ed0*/  FFMA.FTZ R9, R36, R4, R7 ;  /* 0x0000000424097223 */ /* 0x004fe20000010007 */
[----:B0-----:R-:W-:-:S06]  /*16ee0*/  FFMA.FTZ R4, R5, R35, R188 ;  /* 0x0000002305047223 */ /* 0x001fcc00000100bc */
[----:B------:R-:W0:Y:S01]  /*16ef0*/  MUFU.EX2 R187, R187 ;  /* 0x000000bb00bb7308 */ /* 0x000e220000000800 */
[-C--:B------:R-:W-:Y:S01]  /*16f00*/  FFMA.FTZ R184, R76, R52.reuse, -R11 ;  /* 0x000000344cb87223 */ /* 0x080fe2000001080b */
[----:B------:R-:W-:-:S06]  /*16f10*/  FFMA.FTZ R177, R40, R52, -R51 ;  /* 0x0000003428b17223 */ /* 0x000fcc0000010833 */
[----:B------:R-:W2:Y:S01]  /*16f20*/  MUFU.EX2 R6, R6 ;  /* 0x0000000600067308 */ /* 0x000ea20000000800 */
[----:B-1----:R-:W-:Y:S01]  /*16f30*/  FADD.FTZ R9, R152, R9 ;  /* 0x0000000998097221 */ /* 0x002fe20000010000 */
[----:B---3--:R-:W-:-:S06]  /*16f40*/  FADD.FTZ R4, R153, R4 ;  /* 0x0000000499047221 */ /* 0x008fcc0000010000 */
[----:B------:R-:W1:Y:S01]  /*16f50*/  MUFU.EX2 R186, R186 ;  /* 0x000000ba00ba7308 */ /* 0x000e620000000800 */
        /* <DEDUP_REMOVED lines=10> */
[----:B--2---:R-:W-:-:S06]  /*17000*/  FADD.FTZ R4, R6, R5 ;  /* 0x0000000506047221 */ /* 0x004fcc0000010000 */
[----:B------:R-:W0:Y:S01]  /*17010*/  MUFU.EX2 R184, R184 ;  /* 0x000000b800b87308 */ /* 0x000e220000000800 */
[-C--:B------:R-:W-:Y:S01]  /*17020*/  FFMA.FTZ R175, R70, R52.reuse, -R11 ;  /* 0x0000003446af7223 */ /* 0x080fe2000001080b */
[----:B------:R-:W-:-:S06]  /*17030*/  FFMA.FTZ R172, R37, R52, -R51 ;  /* 0x0000003425ac7223 */ /* 0x000fcc0000010833 */
[----:B------:R-:W2:Y:S01]  /*17040*/  MUFU.EX2 R177, R177 ;  /* 0x000000b100b17308 */ /* 0x000ea20000000800 */
[----:B-1----:R-:W-:Y:S01]  /*17050*/  FADD.FTZ R8, R186, R9 ;  /* 0x00000009ba087221 */ /* 0x002fe20000010000 */
[----:B---3--:R-:W-:-:S06]  /*17060*/  FADD.FTZ R5, R181, R4 ;  /* 0x00000004b5057221 */ /* 0x008fcc0000010000 */
[----:B------:R-:W1:Y:S01]  /*17070*/  MUFU.EX2 R183, R183 ;  /* 0x000000b700b77308 */ /* 0x000e620000000800 */
[----:B------:R-:W-:-:S07]  /*17080*/  FFMA.FTZ R174, R68, R52, -R11 ;  /* 0x0000003444ae7223 */ /* 0x000fce000001080b */
        /* <DEDUP_REMOVED lines=54> */
[-CC-:B------:R-:W-:Y:S01]  /*173f0*/  FFMA.FTZ R15, R34, R52.reuse, -R11.reuse ;  /* 0x00000034220f7223 */ /* 0x180fe2000001080b */
[-CC-:B------:R-:W-:Y:S01]  /*17400*/  FFMA.FTZ R18, R18, R52.reuse, -R11.reuse ;  /* 0x0000003412127223 */ /* 0x180fe2000001080b */
[----:B------:R-:W-:-:S05]  /*17410*/  FFMA.FTZ R14, R14, R52, -R11 ;  /* 0x000000340e0e7223 */ /* 0x000fca000001080b */
[----:B------:R-:W3:Y:S01]  /*17420*/  MUFU.EX2 R160, R160 ;  /* 0x000000a000a07308 */ /* 0x000ee20000000800 */
[----:B------:R-:W-:Y:S01]  /*17430*/  FFMA.FTZ R13, R24, R52, -R11 ;  /* 0x00000034180d7223 */ /* 0x000fe2000001080b */
[----:B----4-:R-:W-:Y:S01]  /*17440*/  FADD.FTZ R5, R165, R4 ;  /* 0x00000004a5057221 */ /* 0x010fe20000010000 */
[----:B------:R-:W-:-:S05]  /*17450*/  FADD.FTZ R9, R161, R8 ;  /* 0x00000008a1097221 */ /* 0x000fca0000010000 */
[----:B------:R-:W4:Y:S01]  /*17460*/  MUFU.EX2 R156, R156 ;  /* 0x0000009c009c7308 */ /* 0x000f220000000800 */
[----:B------:R-:W-:Y:S01]  /*17470*/  FFMA.FTZ R11, R30, R52, -R51 ;  /* 0x000000341e0b7223 */ /* 0x000fe20000010833 */
[----:B0-----:R-:W-:Y:S01]  /*17480*/  FADD.FTZ R4, R166, R5 ;  /* 0x00000005a6047221 */ /* 0x001fe20000010000 */
[----:B--2---:R-:W-:-:S05]  /*17490*/  FADD.FTZ R24, R162, R9 ;  /* 0x00000009a2187221 */ /* 0x004fca0000010000 */
[----:B------:R-:W0:Y:S01]  /*174a0*/  MUFU.EX2 R157, R157 ;  /* 0x0000009d009d7308 */ /* 0x000e220000000800 */
[----:B------:R-:W-:-:S07]  /*174b0*/  FFMA.FTZ R12, R48, R52, -R51 ;  /* 0x00000034300c7223 */ /* 0x000fce0000010833 */
[----:B------:R-:W2:Y:S01]  /*174c0*/  MUFU.EX2 R19, R19 ;  /* 0x0000001300137308 */ /* 0x000ea20000000800 */
[----:B-1----:R-:W-:Y:S01]  /*174d0*/  FADD.FTZ R5, R159, R4 ;  /* 0x000000049f057221 */ /* 0x002fe20000010000 */
[----:B---3--:R-:W-:-:S06]  /*174e0*/  FADD.FTZ R9, R21, R24 ;  /* 0x0000001815097221 */ /* 0x008fcc0000010000 */
[----:B------:R-:W1:Y:S01]  /*174f0*/  MUFU.EX2 R158, R158 ;  /* 0x0000009e009e7308 */ /* 0x000e620000000800 */
[----:B------:R-:W-:-:S07]  /*17500*/  FFMA.FTZ R8, R49, R52, -R51 ;  /* 0x0000003431087223 */ /* 0x000fce0000010833 */
[----:B------:R-:W3:Y:S01]  /*17510*/  MUFU.EX2 R20, R20 ;  /* 0x0000001400147308 */ /* 0x000ee20000000800 */
[----:B------:R-:W-:Y:S01]  /*17520*/  FADD.FTZ R4, R160, R5 ;  /* 0x00000005a0047221 */ /* 0x000fe20000010000 */
[----:B----4-:R-:W-:-:S06]  /*17530*/  FADD.FTZ R24, R156, R9 ;  /* 0x000000099c187221 */ /* 0x010fcc0000010000 */
[----:B------:R-:W4:Y:S01]  /*17540*/  MUFU.EX2 R15, R15 ;  /* 0x0000000f000f7308 */ /* 0x000f220000000800 */
[----:B------:R-:W-:-:S07]  /*17550*/  FFMA.FTZ R9, R50, R52, -R51 ;  /* 0x0000003432097223 */ /* 0x000fce0000010833 */
[----:B------:R-:W4:Y:S01]  /*17560*/  MUFU.EX2 R11, R11 ;  /* 0x0000000b000b7308 */ /* 0x000f220000000800 */
[----:B0-----:R-:W-:Y:S01]  /*17570*/  FADD.FTZ R5, R157, R4 ;  /* 0x000000049d057221 */ /* 0x001fe20000010000 */
[----:B--2---:R-:W-:-:S06]  /*17580*/  FADD.FTZ R25, R19, R24 ;  /* 0x0000001813197221 */ /* 0x004fcc0000010000 */
[----:B------:R-:W0:Y:S08]  /*17590*/  MUFU.EX2 R18, R18 ;  /* 0x0000001200127308 */ /* 0x000e300000000800 */
[----:B------:R-:W2:Y:S01]  /*175a0*/  MUFU.EX2 R12, R12 ;  /* 0x0000000c000c7308 */ /* 0x000ea20000000800 */
[----:B-1----:R-:W-:Y:S01]  /*175b0*/  FADD.FTZ R4, R158, R5 ;  /* 0x000000059e047221 */ /* 0x002fe20000010000 */
[----:B---3--:R-:W-:-:S06]  /*175c0*/  FADD.FTZ R24, R20, R25 ;  /* 0x0000001914187221 */ /* 0x008fcc0000010000 */
[----:B------:R-:W1:Y:S08]  /*175d0*/  MUFU.EX2 R14, R14 ;  /* 0x0000000e000e7308 */ /* 0x000e700000000800 */
[----:B------:R-:W3:Y:S01]  /*175e0*/  MUFU.EX2 R8, R8 ;  /* 0x0000000800087308 */ /* 0x000ee20000000800 */
[----:B----4-:R-:W-:Y:S01]  /*175f0*/  FADD.FTZ R5, R15, R4 ;  /* 0x000000040f057221 */ /* 0x010fe20000010000 */
[----:B------:R-:W-:-:S06]  /*17600*/  FADD.FTZ R25, R11, R24 ;  /* 0x000000180b197221 */ /* 0x000fcc0000010000 */
[----:B------:R-:W4:Y:S08]  /*17610*/  MUFU.EX2 R13, R13 ;  /* 0x0000000d000d7308 */ /* 0x000f300000000800 */
[----:B------:R-:W4:Y:S01]  /*17620*/  MUFU.EX2 R9, R9 ;  /* 0x0000000900097308 */ /* 0x000f220000000800 */
[----:B0-----:R-:W-:Y:S01]  /*17630*/  FADD.FTZ R5, R18, R5 ;  /* 0x0000000512057221 */ /* 0x001fe20000010000 */
[----:B--2---:R-:W-:-:S03]  /*17640*/  FADD.FTZ R25, R12, R25 ;  /* 0x000000190c197221 */ /* 0x004fc60000010000 */
[----:B-1----:R-:W-:Y:S01]  /*17650*/  FADD.FTZ R30, R14, R5 ;  /* 0x000000050e1e7221 */ /* 0x002fe20000010000 */
[----:B---3--:R-:W-:-:S03]  /*17660*/  FADD.FTZ R4, R8, R25 ;  /* 0x0000001908047221 */ /* 0x008fc60000010000 */
[----:B----4-:R-:W-:Y:S01]  /*17670*/  FADD.FTZ R30, R13, R30 ;  /* 0x0000001e0d1e7221 */ /* 0x010fe20000010000 */
[----:B------:R-:W-:Y:S01]  /*17680*/  STL [R1+0x424], R28 ;  /* 0x0004241c01007387 */ /* 0x000fe20000100800 */
[----:B------:R-:W-:-:S05]  /*17690*/  FADD.FTZ R31, R9, R4 ;  /* 0x00000004091f7221 */ /* 0x000fca0000010000 */
        /* <DEDUP_REMOVED lines=139> */
[C---:B------:R-:W-:Y:S01]  /*17f50*/  FMUL.FTZ R41, R36.reuse, R41 ;  /* 0x0000002924297220 */ /* 0x040fe20000410000 */
[----:B------:R-:W-:-:S02]  /*17f60*/  FMUL.FTZ R31, R36, R31 ;  /* 0x0000001f241f7220 */ /* 0x000fc40000410000 */
        /* <DEDUP_REMOVED lines=134> */
[----:B------:R2:W-:Y:S01]  /*187d0*/  ST.E desc[UR36][R16.64+0x404], R147 ;  /* 0x0004049310007985 */ /* 0x0005e2000c101924 */
[C---:B---3--:R-:W-:Y:S01]  /*187e0*/  FMUL.FTZ R25, R35.reuse, R28 ;  /* 0x0000001c23197220 */ /* 0x048fe20000410000 */
        /* <DEDUP_REMOVED lines=10> */
[C---:B--2---:R-:W-:Y:S01]  /*18890*/  FMUL.FTZ R147, R36.reuse, R24 ;  /* 0x0000001824937220 */ /* 0x044fe20000410000 */
        /* <DEDUP_REMOVED lines=91> */
[----:B------:R-:W-:Y:S04]  /*18e50*/  ST.E desc[UR36][R16.64+0x3dc], R43 ;  /* 0x0003dc2b10007985 */ /* 0x000fe8000c101924 */
[----:B------:R4:W-:Y:S04]  /*18e60*/  ST.E desc[UR36][R16.64+0x3e8], R5 ;  /* 0x0003e80510007985 */ /* 0x0009e8000c101924 */
[----:B------:R4:W-:Y:S04]  /*18e70*/  ST.E desc[UR36][R16.64+0x3ec], R25 ;  /* 0x0003ec1910007985 */ /* 0x0009e8000c101924 */
[----:B------:R4:W-:Y:S04]  /*18e80*/  ST.E desc[UR36][R16.64+0x3f8], R27 ;  /* 0x0003f81b10007985 */ /* 0x0009e8000c101924 */
[----:B------:R4:W-:Y:S04]  /*18e90*/  ST.E desc[UR36][R16.64+0x3fc], R31 ;  /* 0x0003fc1f10007985 */ /* 0x0009e8000c101924 */
[----:B------:R4:W-:Y:S01]  /*18ea0*/  ST.E desc[UR36][R16.64+0x408], R35 ;  /* 0x0004082310007985 */ /* 0x0009e2000c101924 */
[----:B------:R2:W-:Y:S06]  /*18eb0*/  BAR.SYNC.DEFER_BLOCKING R206, 0x100 ;  /* 0x000400ce0000751d */ /* 0x0005ec0000010000 */
[----:B0-----:R-:W4:Y:S04]  /*18ec0*/  LD.E R29, desc[UR36][R16.64+0x210] ;  /* 0x00021024101d7980 */ /* 0x001f28000c101900 */
[----:B-1----:R-:W4:Y:S04]  /*18ed0*/  LD.E R33, desc[UR36][R16.64+0x214] ;  /* 0x0002142410217980 */ /* 0x002f28000c101900 */
[----:B------:R-:W4:Y:S04]  /*18ee0*/  LD.E R37, desc[UR36][R16.64+0x218] ;  /* 0x0002182410257980 */ /* 0x000f28000c101900 */
[----:B--2---:R-:W2:Y:S04]  /*18ef0*/  LD.E R39, desc[UR36][R16.64+0x21c] ;  /* 0x00021c2410277980 */ /* 0x004ea8000c101900 */
[----:B---3--:R-:W3:Y:S04]  /*18f00*/  LD.E R41, desc[UR36][R16.64+0x220] ;  /* 0x0002202410297980 */ /* 0x008ee8000c101900 */
[----:B----4-:R-:W4:Y:S04]  /*18f10*/  LD.E R5, desc[UR36][R16.64+0x224] ;  /* 0x0002242410057980 */ /* 0x010f28000c101900 */
        /* <DEDUP_REMOVED lines=123> */
[----:B------:R-:W-:Y:S04]  /*196d0*/  ST.E desc[UR36][R16.64+0x210], R29 ;  /* 0x0002101d10007985 */ /* 0x000fe8000c101924 */
[----:B------:R-:W-:Y:S04]  /*196e0*/  ST.E desc[UR36][R16.64+0x214], R33 ;  /* 0x0002142110007985 */ /* 0x000fe8000c101924 */
[----:B------:R-:W-:Y:S04]  /*196f0*/  ST.E desc[UR36][R16.64+0x218], R37 ;  /* 0x0002182510007985 */ /* 0x000fe8000c101924 */
[----:B--2---:R-:W-:Y:S04]  /*19700*/  ST.E desc[UR36][R16.64+0x21c], R39 ;  /* 0x00021c2710007985 */ /* 0x004fe8000c101924 */
[----:B---3--:R-:W-:Y:S04]  /*19710*/  ST.E desc[UR36][R16.64+0x220], R41 ;  /* 0x0002202910007985 */ /* 0x008fe8000c101924 */
        /* <DEDUP_REMOVED lines=124> */
[----:B------:R-:W4:Y:S04]  /*19ee0*/  LDL R195, [R1+0x68] ;  /* 0x0000680001c37983 */ /* 0x000f280000100800 */
[----:B-1----:R-:W4:Y:S04]  /*19ef0*/  LD.E R24, desc[UR36][R16.64+0x210] ;  /* 0x0002102410187980 */ /* 0x002f28000c101900 */
[----:B------:R-:W4:Y:S04]  /*19f00*/  LD.E R25, desc[UR36][R16.64+0x214] ;  /* 0x0002142410197980 */ /* 0x000f28000c101900 */
        /* <DEDUP_REMOVED lines=838> */
[----:B------:R0:W-:Y:S04]  /*1d370*/  ST.E desc[UR36][R16.64+0x214], R25 ;  /* 0x0002141910007985 */ /* 0x0001e8000c101924 */
        /* <DEDUP_REMOVED lines=126> */
[----:B------:R4:W-:Y:S04]  /*1db60*/  STL [R1+0x68], R0 ;  /* 0x0000680001007387 */ /* 0x0009e80000100800 */
        /* <DEDUP_REMOVED lines=9> */
[----:B-1----:R-:W4:Y:S04]  /*1dc00*/  LD.E R27, desc[UR36][R16.64+0x234] ;  /* 0x00023424101b7980 */ /* 0x002f28000c101900 */
        /* <DEDUP_REMOVED lines=246> */
[----:B0-----:R-:W1:Y:S04]  /*1eb70*/  LDL.64 R4, [R1+0x198] ;  /* 0x0001980001047983 */ /* 0x001e680000100a00 */
[----:B------:R2:W5:Y:S04]  /*1eb80*/  LD.E R0, desc[UR36][R2.64] ;  /* 0x0000002402007980 */ /* 0x000568000c101900 */
[----:B-1----:R-:W3:Y:S01]  /*1eb90*/  LD.E R6, desc[UR36][R4.64] ;  /* 0x0000002404067980 */ /* 0x002ee2000c101900 */
[----:B------:R-:W-:Y:S01]  /*1eba0*/  BSSY B0, `(.L_x_2257) ;  /* 0x0000005000007945 */ /* 0x000fe20003800000 */
[----:B---3--:R-:W-:-:S04]  /*1ebb0*/  LOP3.LUT R6, R6, 0x1, RZ, 0xfc, !PT ;  /* 0x0000000106067812 */ /* 0x008fc800078efcff */
[----:B------:R-:W-:-:S13]  /*1ebc0*/  ISETP.NE.AND P0, PT, R6, 0x3, PT ;  /* 0x000000030600780c */ /* 0x000fda0003f05270 */
[----:B--2---:R-:W-:Y:S05]  /*1ebd0*/  @!P0 BRA `(.L_x_2258) ;  /* 0x0000000000048947 */ /* 0x004fea0003800000 */
[----:B------:R-:W-:Y:S01]  /*1ebe0*/  BPT.TRAP 0x1 ;  /* 0x000000040000795c */ /* 0x000fe20000300000 */
.L_x_2258:
[----:B------:R-:W-:Y:S05]  /*1ebf0*/  BSYNC B0 ;  /* 0x0000000000007941 */ /* 0x000fea0003800000 */
.L_x_2257:
[----:B------:R-:W2:Y:S04]  /*1ec00*/  LD.E.64 R6, desc[UR36][R4.64+0x20] ;  /* 0x0000202404067980 */ /* 0x000ea8000c101b00 */
[----:B------:R-:W3:Y:S01]  /*1ec10*/  LD.E R8, desc[UR36][R4.64+0xc] ;  /* 0x00000c2404087980 */ /* 0x000ee2000c101900 */
[C---:B------:R-:W-:Y:S01]  /*1ec20*/  ISETP.GT.AND P0, PT, R10.reuse, UR40, PT ;  /* 0x000000280a007c0c */ /* 0x040fe2000bf04270 */
[----:B------:R-:W-:Y:S01]  /*1ec30*/  VIADD R10, R10, 0xffffffff ;  /* 0xffffffff0a0a7836 */ /* 0x000fe20000000000 */
[----:B--2---:R-:W-:-:S05]  /*1ec40*/  MOV R7, R6 ;  /* 0x0000000600077202 */ /* 0x004fca0000000f00 */
[----:B-----5:R-:W-:-:S05]  /*1ec50*/  IMAD R7, R0, 0x8, R7 ;  /* 0x0000000800077824 */ /* 0x020fca00078e0207 */
[----:B---3--:R-:W-:-:S04]  /*1ec60*/  PRMT R7, R8, 0x654, R7 ;  /* 0x0000065408077816 */ /* 0x008fc80000000007 */
[----:B------:R2:W-:Y:S01]  /*1ec70*/  SYNCS.ARRIVE.TRANS64.RED.A1T0 RZ, [R7+URZ], RZ ;  /* 0x000000ff07ff79a7 */ /* 0x0005e2000810043f */
[----:B------:R-:W-:Y:S05]  /*1ec80*/  @P0 BRA `(.L_x_2259) ;  /* 0xffffff4c00540947 */ /* 0x000fea000383ffff */
.L_x_2226:
[----:B------:R-:W-:Y:S05]  /*1ec90*/  WARPSYNC.ALL ;  /* 0x0000000000007948 */ /* 0x000fea0003800000 */
[----:B------:R-:W0:Y:S04]  /*1eca0*/  LDL R5, [R1+0x430] ;  /* 0x0004300001057983 */ /* 0x000e280000100800 */
[----:B------:R-:W3:Y:S04]  /*1ecb0*/  LDL R6, [R1+0x434] ;  /* 0x0004340001067983 */ /* 0x000ee80000100800 */
[----:B------:R-:W4:Y:S04]  /*1ecc0*/  LDL R136, [R1+0x1f8] ;  /* 0x0001f80001887983 */ /* 0x000f280000100800 */
[----:B------:R-:W5:Y:S04]  /*1ecd0*/  LDL.64 R12, [R1+0x3b8] ;  /* 0x0003b800010c7983 */ /* 0x000f680000100a00 */
        /* <DEDUP_REMOVED lines=60> */
[----:B------:R-:W5:Y:S04]  /*1f0a0*/  LDL R135, [R1+0x200] ;  /* 0x0002000001877983 */ /* 0x000f680000100800 */
[----:B0-----:R-:W0:Y:S02]  /*1f0b0*/  SHFL.BFLY PT, R0, R5, 0x2, 0x1f ;  /* 0x0c401f0005007f89 */ /* 0x001e2400000e0000 */
[----:B0-----:R-:W-:-:S05]  /*1f0c0*/  FADD.FTZ R0, R5, R0 ;  /* 0x0000000005007221 */ /* 0x001fca0000010000 */
[----:B------:R-:W0:Y:S02]  /*1f0d0*/  SHFL.BFLY PT, R3, R0, 0x1, 0x1f ;  /* 0x0c201f0000037f89 */ /* 0x000e2400000e0000 */
[----:B0-----:R-:W-:Y:S01]  /*1f0e0*/  FADD.FTZ R2, R0, R3 ;  /* 0x0000000300027221 */ /* 0x001fe20000010000 */
[----:B----4-:R-:W-:Y:S01]  /*1f0f0*/  VIADD R136, R136, 0x1 ;  /* 0x0000000188887836 */ /* 0x010fe20000000000 */
[----:B------:R-:W4:Y:S04]  /*1f100*/  LDL R0, [R1+0x204] ;  /* 0x0002040001007983 */ /* 0x000f280000100800 */
[----:B------:R-:W-:Y:S04]  /*1f110*/  STL [R1+0x430], R2 ;  /* 0x0004300201007387 */ /* 0x000fe80000100800 */
[----:B------:R-:W5:Y:S04]  /*1f120*/  LDL R147, [R1+0x430] ;  /* 0x0004300001937983 */ /* 0x000f680000100800 */
[----:B---3--:R-:W0:Y:S02]  /*1f130*/  SHFL.BFLY PT, R3, R6, 0x2, 0x1f ;  /* 0x0c401f0006037f89 */ /* 0x008e2400000e0000 */
[----:B0-----:R-:W-:Y:S01]  /*1f140*/  FADD.FTZ R3, R3, R6 ;  /* 0x0000000603037221 */ /* 0x001fe20000010000 */
[----:B------:R-:W-:Y:S01]  /*1f150*/  ISETP.NE.AND P2, PT, R136, 0x2, PT ;  /* 0x000000028800780c */ /* 0x000fe20003f45270 */
[----:B--2---:R-:W2:Y:S04]  /*1f160*/  LDL.64 R6, [R1+0x3f8] ;  /* 0x0003f80001067983 */ /* 0x004ea80000100a00 */
[----:B------:R-:W0:Y:S08]  /*1f170*/  SHFL.BFLY PT, R4, R3, 0x1, 0x1f ;  /* 0x0c201f0003047f89 */ /* 0x000e3000000e0000 */
[----:B------:R-:W3:Y:S01]  /*1f180*/  @!P2 LDL R134, [R1+0x1fc] ;  /* 0x0001fc000186a983 */ /* 0x000ee20000100800 */
[----:B0-----:R-:W-:-:S03]  /*1f190*/  FADD.FTZ R140, R3, R4 ;  /* 0x00000004038c7221 */ /* 0x001fc60000010000 */
[----:B------:R-:W2:Y:S02]  /*1f1a0*/  LDL.64 R4, [R1+0x3e8] ;  /* 0x0003e80001047983 */ /* 0x000ea40000100a00 */
[----:B------:R-:W-:Y:S02]  /*1f1b0*/  FSETP.NE.FTZ.AND P1, PT, R140, RZ, PT ;  /* 0x000000ff8c00720b */ /* 0x000fe40003f35000 */
[----:B------:R-:W2:Y:S11]  /*1f1c0*/  LDL.64 R2, [R1+0x408] ;  /* 0x0004080001027983 */ /* 0x000eb60000100a00 */
[----:B------:R-:W2:Y:S04]  /*1f1d0*/  @P1 LDL R143, [R1+0x440] ;  /* 0x00044000018f1983 */ /* 0x000ea80000100800 */
[----:B------:R-:W2:Y:S01]  /*1f1e0*/  @P1 LDL R145, [R1+0x424] ;  /* 0x0004240001911983 */ /* 0x000ea20000100800 */
[----:B------:R-:W-:-:S02]  /*1f1f0*/  IMAD.MOV.U32 R142, RZ, RZ, -0x800000 ;  /* 0xff800000ff8e7424 */ /* 0x000fc400078e00ff */
[----:B------:R-:W-:Y:S02]  /*1f200*/  IMAD.MOV.U32 R137, RZ, RZ, RZ ;  /* 0x000000ffff897224 */ /* 0x000fe400078e00ff */
[----:B------:R-:W-:Y:S01]  /*1f210*/  IMAD.MOV.U32 R144, RZ, RZ, -0x800000 ;  /* 0xff800000ff907424 */ /* 0x000fe200078e00ff */
[----:B------:R0:W-:Y:S08]  /*1f220*/  BAR.ARV R205, 0x100 ;  /* 0x000400cd0000751d */ /* 0x0001f00000002000 */
[----:B------:R-:W-:Y:S06]  /*1f230*/  BAR.ARV 0x8, 0x180 ;  /* 0x0206000000007b1d */ /* 0x000fec0000002000 */
[----:B-----5:R-:W-:-:S13]  /*1f240*/  FSETP.NE.FTZ.AND P0, PT, R147, RZ, PT ;  /* 0x000000ff9300720b */ /* 0x020fda0003f15000 */
[----:B------:R-:W5:Y:S04]  /*1f250*/  @P0 LDL R138, [R1+0x440] ;  /* 0x00044000018a0983 */ /* 0x000f680000100800 */
[----:B------:R-:W2:Y:S01]  /*1f260*/  @P0 LDL R139, [R1+0x420] ;  /* 0x00042000018b0983 */ /* 0x000ea20000100800 */
[----:B------:R-:W1:Y:S02]  /*1f270*/  @P0 MUFU.LG2 R141, R147 ;  /* 0x00000093008d0308 */ /* 0x000e640000000c00 */
[----:B-1----:R-:W-:-:S06]  /*1f280*/  @P0 FMUL.FTZ R141, R141, 0.69314718246459960938 ;  /* 0x3f3172188d8d0820 */ /* 0x002fcc0000410000 */
[----:B------:R-:W-:Y:S08]  /*1f290*/  @P1 MUFU.LG2 R146, R140 ;  /* 0x0000008c00921308 */ /* 0x000ff00000000c00 */
[----:B------:R-:W1:Y:S01]  /*1f2a0*/  @P0 MUFU.RCP R137, R147 ;  /* 0x0000009300890308 */ /* 0x000e620000001000 */
[----:B---3--:R-:W-:Y:S01]  /*1f2b0*/  @!P2 LOP3.LUT R134, R134, 0x1, RZ, 0x3c, !PT ;  /* 0x000000018686a812 */ /* 0x008fe200078e3cff */
[----:B----4-:R-:W-:Y:S01]  /*1f2c0*/  VIADD R0, R0, 0x1 ;  /* 0x0000000100007836 */ /* 0x010fe20000000000 */
[----:B------:R-:W-:Y:S04]  /*1f2d0*/  STL [R1+0x434], R140 ;  /* 0x0004348c01007387 */ /* 0x000fe80000100800 */
[----:B------:R-:W-:Y:S04]  /*1f2e0*/  STL [R1+0x1f8], R136 ;  /* 0x0001f88801007387 */ /* 0x000fe80000100800 */
[----:B------:R-:W-:Y:S01]  /*1f2f0*/  @!P2 STL [R1+0x1fc], R134 ;  /* 0x0001fc860100a387 */ /* 0x000fe20000100800 */
        /* <DEDUP_REMOVED lines=64> */
[----:B------:R-:W-:Y:S04]  /*1f700*/  STL.64 [R1+0x210], R132 ;  /* 0x0002108401007387 */ /* 0x000fe80000100a00 */
        /* <DEDUP_REMOVED lines=31> */
[----:B------:R-:W-:Y:S04]  /*1f900*/  STL [R1+0x204], R0 ;  /* 0x0002040001007387 */ /* 0x000fe80000100800 */
[----:B------:R-:W-:Y:S01]  /*1f910*/  @!P2 STL [R1+0x1f8], RZ ;  /* 0x0001f8ff0100a387 */ /* 0x000fe20000100800 */
[----:B-----5:R-:W-:-:S04]  /*1f920*/  @P0 FMUL.FTZ R138, R138, 0.69314718246459960938 ;  /* 0x3f3172188a8a0820 */ /* 0x020fc80000410000 */
[----:B--2---:R-:W-:Y:S01]  /*1f930*/  @P0 FFMA.FTZ R142, R138, R139, R141 ;  /* 0x0000008b8a8e0223 */ /* 0x004fe2000001008d */
[----:B------:R-:W-:-:S06]  /*1f940*/  IMAD.MOV.U32 R138, RZ, RZ, RZ ;  /* 0x000000ffff8a7224 */ /* 0x000fcc00078e00ff */
[----:B------:R-:W1:Y:S01]  /*1f950*/  @P1 MUFU.RCP R138, R140 ;  /* 0x0000008c008a1308 */ /* 0x000e620000001000 */
[----:B------:R-:W-:Y:S01]  /*1f960*/  @P1 FMUL.FTZ R139, R146, 0.69314718246459960938 ;  /* 0x3f317218928b1820 */ /* 0x000fe20000410000 */
[----:B------:R-:W-:-:S04]  /*1f970*/  @P1 FMUL.FTZ R146, R143, 0.69314718246459960938 ;  /* 0x3f3172188f921820 */ /* 0x000fc80000410000 */
[----:B------:R-:W-:Y:S01]  /*1f980*/  @P1 FFMA.FTZ R144, R146, R145, R139 ;  /* 0x0000009192901223 */ /* 0x000fe2000001008b */
[-C--:B-1----:R-:W-:Y:S01]  /*1f990*/  FMUL.FTZ R13, R13, R138.reuse ;  /* 0x0000008a0d0d7220 */ /* 0x082fe20000410000 */
[-C--:B------:R-:W-:Y:S01]  /*1f9a0*/  FMUL.FTZ R12, R12, R138.reuse ;  /* 0x0000008a0c0c7220 */ /* 0x080fe20000410000 */
[-C--:B------:R-:W-:Y:S01]  /*1f9b0*/  FMUL.FTZ R69, R69, R138.reuse ;  /* 0x0000008a45457220 */ /* 0x080fe20000410000 */
[-C--:B------:R-:W-:Y:S01]  /*1f9c0*/  FMUL.FTZ R68, R68, R138.reuse ;  /* 0x0000008a44447220 */ /* 0x080fe20000410000 */
[-C--:B------:R-:W-:Y:S01]  /*1f9d0*/  FMUL.FTZ R67, R67, R138.reuse ;  /* 0x0000008a43437220 */ /* 0x080fe20000410000 */
[-C--:B------:R-:W-:Y:S01]  /*1f9e0*/  FMUL.FTZ R66, R66, R138.reuse ;  /* 0x0000008a42427220 */ /* 0x080fe20000410000 */
[----:B------:R1:W-:Y:S01]  /*1f9f0*/  STL.64 [R1+0x3b8], R12 ;  /* 0x0003b80c01007387 */ /* 0x0003e20000100a00 */
        /* <DEDUP_REMOVED lines=58> */
[----:B-1----:R-:W-:Y:S01]  /*1fda0*/  VIADD R12, R135, 0x1 ;  /* 0x00000001870c7836 */ /* 0x002fe20000000000 */
[----:B------:R0:W-:Y:S04]  /*1fdb0*/  STL [R1+0x430], R142 ;  /* 0x0004308e01007387 */ /* 0x0001e80000100800 */
[----:B------:R0:W-:Y:S04]  /*1fdc0*/  STL [R1+0x434], R144 ;  /* 0x0004349001007387 */ /* 0x0001e80000100800 */
[----:B------:R0:W-:Y:S04]  /*1fdd0*/  STL.64 [R1+0x218], R68 ;  /* 0x0002184401007387 */ /* 0x0001e80000100a00 */
        /* <DEDUP_REMOVED lines=30> */
[----:B------:R0:W-:Y:S01]  /*1ffc0*/  STL [R1+0x200], R12 ;  /* 0x0002000c01007387 */ /* 0x0001e20000100800 */
[----:B------:R-:W-:-:S13]  /*1ffd0*/  PLOP3.LUT P0, PT, PT, PT, PT, 0x8, 0x0 ;  /* 0x000000000000781c */ /* 0x000fda0003f0e170 */
.L_x_2156:
[----:B------:R-:W1:Y:S08]  /*1ffe0*/  S2UR UR9, SR_CgaCtaId ;  /* 0x00000000000979c3 */ /* 0x000e700000008800 */
[----:B------:R-:W-:Y:S06]  /*1fff0*/  BAR.SYNC.DEFER_BLOCKING 0x5, 0x180 ;  /* 0x0146000000007b1d */ /* 0x000fec0000010000 */
[----:B------:R-:W-:Y:S01]  /*20000*/  UMOV UR42, 0x400 ;  /* 0x00000400002a7882 */ /* 0x000fe20000000000 */
[----:B------:R-:W-:Y:S01]  /*20010*/  BSSY B0, `(.L_x_2260) ;  /* 0x0000292000007945 */ /* 0x000fe20003800000 */
[----:B-1----:R-:W-:-:S09]  /*20020*/  ULEA UR42, UR9, UR42, 0x18 ;  /* 0x0000002a092a7291 */ /* 0x002fd2000f8ec03f */
[----:B------:R-:W1:Y:S02]  /*20030*/  LDS R0, [UR42+0x324d0] ;  /* 0x0324d02aff007984 */ /* 0x000e640008000800 */
[----:B-1----:R-:W-:Y:S01]  /*20040*/  R2UR UR4, R0 ;  /* 0x00000000000472ca */ /* 0x002fe200000e0000 */
[----:B------:R-:W-:Y:S06]  /*20050*/  BAR.ARV 0x4, 0x180 ;  /* 0x0106000000007b1d */ /* 0x000fec0000002000 */
[----:B------:R-:W-:Y:S08]  /*20060*/  @P0 BRA `(.L_x_2261) ;  /* 0x0000001c00500947 */ /* 0x000ff00003800000 */
[----:B------:R-:W2:Y:S01]  /*20070*/  LDL.128 R96, [R1+0x2b0] ;  /* 0x0002b00001607983 */ /* 0x000ea20000100c00 */
[----:B0-----:R-:W0:Y:S01]  /*20080*/  LDC R20, c[0x0][0xce8] ;  /* 0x00033a00ff147b82 */ /* 0x001e220000000800 */
[----:B------:R-:W-:Y:S01]  /*20090*/  ULDC UR5, c[0x0][0xb88] ;  /* 0x0002e20000057ab9 */ /* 0x000fe20000000800 */
[----:B------:R-:W-:Y:S01]  /*200a0*/  R2UR UR14, R200 ;  /* 0x00000000c80e72ca */ /* 0x000fe200000e0000 */
[----:B------:R-:W3:Y:S04]  /*200b0*/  LDL.128 R92, [R1+0x2c0] ;  /* 0x0002c000015c7983 */ /* 0x000ee80000100c00 */
[----:B------:R-:W4:Y:S04]  /*200c0*/  LDL.128 R136, [R1+0x210] ;  /* 0x0002100001887983 */ /* 0x000f280000100c00 */
        /* <DEDUP_REMOVED lines=28> */
[----:B------:R-:W4:Y:S01]  /*20290*/  LDL.128 R8, [R1+0x400] ;  /* 0x0004000001087983 */ /* 0x000f220000100c00 */
[----:B------:R-:W-:Y:S01]  /*202a0*/  VIADD R158, R202, UR61 ;  /* 0x0000003dca9e7c36 */ /* 0x000fe20008000000 */
[----:B------:R-:W-:Y:S01]  /*202b0*/  LOP3.LUT P0, RZ, R210, 0x3, RZ, 0xc0, !PT ;  /* 0x00000003d2ff7812 */ /* 0x000fe2000780c0ff */
[----:B0-----:R-:W-:Y:S01]  /*202c0*/  IMAD R0, R20, UR5, RZ ;  /* 0x0000000514007c24 */ /* 0x001fe2000f8e02ff */
[----:B------:R-:W-:Y:S01]  /*202d0*/  IADD3 R142, P1, R178, 0x8020, RZ ;  /* 0x00008020b28e7810 */ /* 0x000fe20007f3e0ff */
[----:B------:R-:W-:-:S03]  /*202e0*/  ULDC.64 UR10, c[0x0][0xc90] ;  /* 0x00032400000a7ab9 */ /* 0x000fc60000000a00 */
[----:B------:R-:W-:-:S13]  /*202f0*/  ISETP.GE.OR P2, PT, R158, R0, P0 ;  /* 0x000000009e00720c */ /* 0x000fda0000746670 */
[----:B------:R-:W4:Y:S01]  /*20300*/  @!P2 LDL R21, [R1+0x430] ;  /* 0x000430000115a983 */ /* 0x000f220000100800 */
[----:B------:R-:W-:-:S04]  /*20310*/  LOP3.LUT R143, R142, 0x380, RZ, 0xc0, !PT ;  /* 0x000003808e8f7812 */ /* 0x000fc800078ec0ff */
[----:B------:R-:W-:-:S04]  /*20320*/  SHF.R.U64 R143, R143, 0x3, RZ ;  /* 0x000000038f8f7819 */ /* 0x000fc800000012ff */
[----:B------:R-:W-:Y:S01]  /*20330*/  LOP3.LUT R142, R143, R142, RZ, 0x3c, !PT ;  /* 0x0000008e8f8e7212 */ /* 0x000fe200078e3cff */
[----:B------:R-:W-:Y:S01]  /*20340*/  IMAD.X R143, RZ, RZ, R179, P1 ;  /* 0x000000ffff8f7224 */ /* 0x000fe200008e06b3 */
[----:B------:R-:W-:-:S04]  /*20350*/  IADD3 R155, P1, R178, 0xc040, RZ ;  /* 0x0000c040b29b7810 */ /* 0x000fc80007f3e0ff */
[----:B------:R-:W-:Y:S02]  /*20360*/  LOP3.LUT R154, R155, 0x380, RZ, 0xc0, !PT ;  /* 0x000003809b9a7812 */ /* 0x000fe400078ec0ff */
[----:B------:R-:W-:Y:S02]  /*20370*/  IADD3 R3, P4, R178, 0x4040, RZ ;  /* 0x00004040b2037810 */ /* 0x000fe40007f9e0ff */
[----:B------:R-:W-:Y:S02]  /*20380*/  SHF.R.U64 R154, R154, 0x3, RZ ;  /* 0x000000039a9a7819 */ /* 0x000fe400000012ff */
[----:B------:R-:W-:Y:S02]  /*20390*/  LOP3.LUT R2, R3, 0x380, RZ, 0xc0, !PT ;  /* 0x0000038003027812 */ /* 0x000fe400078ec0ff */
[----:B------:R-:W-:Y:S01]  /*203a0*/  LOP3.LUT R154, R154, R155, RZ, 0x3c, !PT ;  /* 0x0000009b9a9a7212 */ /* 0x000fe200078e3cff */
[----:B------:R-:W-:Y:S01]  /*203b0*/  IMAD.X R155, RZ, RZ, R179, P1 ;  /* 0x000000ffff9b7224 */ /* 0x000fe200008e06b3 */
[----:B------:R-:W-:-:S02]  /*203c0*/  ISETP.NE.AND P1, PT, R20, 0x1, PT ;  /* 0x000000011400780c */ /* 0x000fc40003f25270 */
[----:B------:R-:W-:-:S04]  /*203d0*/  SHF.R.U64 R2, R2, 0x3, RZ ;  /* 0x0000000302027819 */ /* 0x000fc800000012ff */
[----:B------:R-:W-:Y:S01]  /*203e0*/  LOP3.LUT R2, R2, R3, RZ, 0x3c, !PT ;  /* 0x0000000302027212 */ /* 0x000fe200078e3cff */
[----:B------:R-:W-:Y:S01]  /*203f0*/  IMAD.X R3, RZ, RZ, R179, P4 ;  /* 0x000000ffff037224 */ /* 0x000fe200020e06b3 */
[----:B------:R-:W-:-:S04]  /*20400*/  LOP3.LUT R149, R178, 0x380, RZ, 0xc0, !PT ;  /* 0x00000380b2957812 */ /* 0x000fc800078ec0ff */
[----:B------:R-:W-:Y:S02]  /*20410*/  MOV R2, R2 ;  /* 0x0000000200027202 */ /* 0x000fe40000000f00 */
[----:B------:R-:W0:Y:S01]  /*20420*/  @P1 LDC R3, c[0x0][0xcec] ;  /* 0x00033b00ff031b82 */ /* 0x000e220000000800 */
[----:B------:R-:W-:-:S04]  /*20430*/  SHF.R.U64 R149, R149, 0x3, RZ ;  /* 0x0000000395957819 */ /* 0x000fc800000012ff */
[----:B------:R-:W-:Y:S01]  /*20440*/  LOP3.LUT R148, R149, R178, RZ, 0x3c, !PT ;  /* 0x000000b295947212 */ /* 0x000fe200078e3cff */
[----:B------:R-:W-:Y:S01]  /*20450*/  IMAD.MOV.U32 R149, RZ, RZ, R179 ;  /* 0x000000ffff957224 */ /* 0x000fe200078e00b3 */
[C---:B------:R-:W-:Y:S02]  /*20460*/  IADD3 R145, P3, R178.reuse, 0x8040, RZ ;  /* 0x00008040b2917810 */ /* 0x040fe40007f7e0ff */
[----:B------:R-:W-:Y:S02]  /*20470*/  IADD3 R19, P5, R178, 0x4060, RZ ;  /* 0x00004060b2137810 */ /* 0x000fe40007fbe0ff */
[----:B------:R-:W-:Y:S02]  /*20480*/  MOV R148, R148 ;  /* 0x0000009400947202 */ /* 0x000fe40000000f00 */
[----:B------:R-:W-:Y:S01]  /*20490*/  LOP3.LUT R144, R145, 0x380, RZ, 0xc0, !PT ;  /* 0x0000038091907812 */ /* 0x000fe200078ec0ff */
[----:B------:R-:W-:Y:S01]  /*204a0*/  USHF.R.S32.HI UR12, URZ, 0x1f, UR14 ;  /* 0x0000001f3f0c7899 */ /* 0x000fe2000801140e */
[----:B------:R-:W-:-:S02]  /*204b0*/  LOP3.LUT R18, R19, 0x380, RZ, 0xc0, !PT ;  /* 0x0000038013127812 */ /* 0x000fc400078ec0ff */
[----:B------:R-:W-:Y:S01]  /*204c0*/  SHF.R.U64 R144, R144, 0x3, RZ ;  /* 0x0000000390907819 */ /* 0x000fe200000012ff */
[----:B------:R-:W-:Y:S01]  /*204d0*/  UIMAD UR5, UR12, UR10, URZ ;  /* 0x0000000a0c0572a4 */ /* 0x000fe2000f8e023f */
[----:B------:R-:W-:Y:S01]  /*204e0*/  SHF.R.U64 R18, R18, 0x3, RZ ;  /* 0x0000000312127819 */ /* 0x000fe200000012ff */
[----:B------:R-:W-:Y:S01]  /*204f0*/  USHF.R.S32.HI UR13, URZ, 0x1f, UR60 ;  /* 0x0000001f3f0d7899 */ /* 0x000fe2000801143c */
[----:B------:R-:W-:Y:S01]  /*20500*/  LOP3.LUT R144, R144, R145, RZ, 0x3c, !PT ;  /* 0x0000009190907212 */ /* 0x000fe200078e3cff */
[--C-:B------:R-:W-:Y:S01]  /*20510*/  IMAD.X R145, RZ, RZ, R179.reuse, P3 ;  /* 0x000000ffff917224 */ /* 0x100fe200018e06b3 */
[----:B------:R-:W-:Y:S01]  /*20520*/  IADD3 R140, P6, R178, 0x8000, RZ ;  /* 0x00008000b28c7810 */ /* 0x000fe20007fde0ff */
[----:B------:R-:W-:Y:S01]  /*20530*/  UIMAD.WIDE.U32 UR6, UR14, UR10, URZ ;  /* 0x0000000a0e0672a5 */ /* 0x000fe2000f8e003f */
[----:B------:R-:W-:Y:S01]  /*20540*/  LOP3.LUT R18, R18, R19, RZ, 0x3c, !PT ;  /* 0x0000001312127212 */ /* 0x000fe200078e3cff */
[----:B------:R-:W-:Y:S01]  /*20550*/  UIMAD UR5, UR14, UR11, UR5 ;  /* 0x0000000b0e0572a4 */ /* 0x000fe2000f8e0205 */
[----:B------:R-:W-:Y:S01]  /*20560*/  IADD3 R157, P3, R178, 0xc060, RZ ;  /* 0x0000c060b29d7810 */ /* 0x000fe20007f7e0ff */
[----:B------:R-:W-:Y:S01]  /*20570*/  IMAD.X R19, RZ, RZ, R179, P5 ;  /* 0x000000ffff137224 */ /* 0x000fe200028e06b3 */
[----:B------:R-:W-:Y:S01]  /*20580*/  ULDC.64 UR10, c[0x0][0xc98] ;  /* 0x00032600000a7ab9 */ /* 0x000fe20000000a00 */
[----:B------:R-:W-:Y:S01]  /*20590*/  LOP3.LUT R141, R140, 0x380, RZ, 0xc0, !PT ;  /* 0x000003808c8d7812 */ /* 0x000fe200078ec0ff */
[----:B------:R-:W-:Y:S01]  /*205a0*/  UIMAD UR8, UR13, UR10, URZ ;  /* 0x0000000a0d0872a4 */ /* 0x000fe2000f8e023f */
[----:B------:R-:W-:Y:S01]  /*205b0*/  LOP3.LUT R156, R157, 0x380, RZ, 0xc0, !PT ;  /* 0x000003809d9c7812 */ /* 0x000fe200078ec0ff */
[----:B------:R-:W-:Y:S01]  /*205c0*/  UIADD3 UR7, UR7, UR5, URZ ;  /* 0x0000000507077290 */ /* 0x000fe2000fffe03f */
[----:B------:R-:W-:Y:S01]  /*205d0*/  MOV R18, R18 ;  /* 0x0000001200127202 */ /* 0x000fe20000000f00 */
[----:B------:R-:W-:Y:S01]  /*205e0*/  UIMAD UR8, UR60, UR11, UR8 ;  /* 0x0000000b3c0872a4 */ /* 0x000fe2000f8e0208 */
[----:B------:R-:W-:Y:S01]  /*205f0*/  SHF.R.U64 R141, R141, 0x3, RZ ;  /* 0x000000038d8d7819 */ /* 0x000fe200000012ff */
[----:B------:R-:W-:Y:S01]  /*20600*/  UIMAD.WIDE.U32 UR6, UR60, UR10, UR6 ;  /* 0x0000000a3c0672a5 */ /* 0x000fe2000f8e0006 */
[----:B------:R-:W-:-:S02]  /*20610*/  SHF.R.U64 R156, R156, 0x3, RZ ;  /* 0x000000039c9c7819 */ /* 0x000fc400000012ff */
[C---:B------:R-:W-:Y:S01]  /*20620*/  IADD3 R147, P4, R178.reuse, 0x8060, RZ ;  /* 0x00008060b2937810 */ /* 0x040fe20007f9e0ff */
[----:B------:R-:W-:Y:S01]  /*20630*/  ULDC.64 UR10, c[0x0][0xbe8] ;  /* 0x0002fa00000a7ab9 */ /* 0x000fe20000000a00 */
[----:B------:R-:W-:Y:S01]  /*20640*/  LOP3.LUT R140, R141, R140, RZ, 0x3c, !PT ;  /* 0x0000008c8d8c7212 */ /* 0x000fe200078e3cff */
[--C-:B------:R-:W-:Y:S01]  /*20650*/  IMAD.X R141, RZ, RZ, R179.reuse, P6 ;  /* 0x000000ffff8d7224 */ /* 0x100fe200030e06b3 */
[----:B------:R-:W-:Y:S02]  /*20660*/  IADD3 R151, P5, R178, 0xc000, RZ ;  /* 0x0000c000b2977810 */ /* 0x000fe40007fbe0ff */
[----:B------:R-:W-:Y:S01]  /*20670*/  LOP3.LUT R156, R156, R157, RZ, 0x3c, !PT ;  /* 0x0000009d9c9c7212 */ /* 0x000fe200078e3cff */
[----:B------:R-:W-:Y:S01]  /*20680*/  IMAD.X R157, RZ, RZ, R179, P3 ;  /* 0x000000ffff9d7224 */ /* 0x000fe200018e06b3 */
[----:B------:R-:W-:Y:S02]  /*20690*/  IADD3 R153, P6, R178, 0xc020, RZ ;  /* 0x0000c020b2997810 */ /* 0x000fe40007fde0ff */
[----:B------:R-:W-:-:S02]  /*206a0*/  LOP3.LUT R146, R147, 0x380, RZ, 0xc0, !PT ;  /* 0x0000038093927812 */ /* 0x000fc400078ec0ff */
[----:B------:R-:W-:Y:S02]  /*206b0*/  LOP3.LUT R150, R151, 0x380, RZ, 0xc0, !PT ;  /* 0x0000038097967812 */ /* 0x000fe400078ec0ff */
[----:B------:R-:W-:Y:S02]  /*206c0*/  LOP3.LUT R152, R153, 0x380, RZ, 0xc0, !PT ;  /* 0x0000038099987812 */ /* 0x000fe400078ec0ff */
[----:B------:R-:W-:Y:S02]  /*206d0*/  SHF.R.U64 R146, R146, 0x3, RZ ;  /* 0x0000000392927819 */ /* 0x000fe400000012ff */
[----:B------:R-:W-:Y:S02]  /*206e0*/  SHF.R.U64 R150, R150, 0x3, RZ ;  /* 0x0000000396967819 */ /* 0x000fe400000012ff */
[----:B------:R-:W-:Y:S02]  /*206f0*/  SHF.R.U64 R152, R152, 0x3, RZ ;  /* 0x0000000398987819 */ /* 0x000fe400000012ff */
[----:B------:R-:W-:Y:S01]  /*20700*/  LOP3.LUT R146, R146, R147, RZ, 0x3c, !PT ;  /* 0x0000009392927212 */ /* 0x000fe200078e3cff */
[--C-:B------:R-:W-:Y:S01]  /*20710*/  IMAD.X R147, RZ, RZ, R179.reuse, P4 ;  /* 0x000000ffff937224 */ /* 0x100fe200020e06b3 */
[----:B------:R-:W-:Y:S01]  /*20720*/  LOP3.LUT R150, R150, R151, RZ, 0x3c, !PT ;  /* 0x0000009796967212 */ /* 0x000fe200078e3cff */
[----:B------:R-:W-:Y:S01]  /*20730*/  IMAD.X R151, RZ, RZ, R179, P5 ;  /* 0x000000ffff977224 */ /* 0x000fe200028e06b3 */
[----:B------:R-:W-:-:S02]  /*20740*/  LOP3.LUT R152, R152, R153, RZ, 0x3c, !PT ;  /* 0x0000009998987212 */ /* 0x000fc400078e3cff */
[----:B--2---:R-:W-:Y:S02]  /*20750*/  F2FP.BF16.F32.PACK_AB R96, R97, R96 ;  /* 0x000000606160723e */ /* 0x004fe400000010ff */
[----:B------:R-:W-:Y:S02]  /*20760*/  F2FP.BF16.F32.PACK_AB R97, R99, R98 ;  /* 0x000000626361723e */ /* 0x000fe400000010ff */
[----:B---3--:R-:W-:Y:S02]  /*20770*/  F2FP.BF16.F32.PACK_AB R98, R93, R92 ;  /* 0x0000005c5d62723e */ /* 0x008fe400000010ff */
[----:B------:R-:W1:Y:S01]  /*20780*/  @P1 LDC R92, c[0x0][0xcf0] ;  /* 0x00033c00ff5c1b82 */ /* 0x000e620000000800 */
[----:B----4-:R-:W-:Y:S02]  /*20790*/  F2FP.BF16.F32.PACK_AB R136, R137, R136 ;  /* 0x000000888988723e */ /* 0x010fe400000010ff */
[----:B------:R-:W-:Y:S02]  /*207a0*/  F2FP.BF16.F32.PACK_AB R137, R139, R138 ;  /* 0x0000008a8b89723e */ /* 0x000fe400000010ff */
[----:B------:R-:W-:-:S02]  /*207b0*/  F2FP.BF16.F32.PACK_AB R128, R129, R128 ;  /* 0x000000808180723e */ /* 0x000fc400000010ff */
[----:B------:R-:W-:Y:S02]  /*207c0*/  F2FP.BF16.F32.PACK_AB R129, R131, R130 ;  /* 0x000000828381723e */ /* 0x000fe400000010ff */
[----:B------:R-:W-:Y:S02]  /*207d0*/  F2FP.BF16.F32.PACK_AB R138, R133, R132 ;  /* 0x00000084858a723e */ /* 0x000fe400000010ff */
[----:B------:R-:W-:Y:S01]  /*207e0*/  F2FP.BF16.F32.PACK_AB R139, R135, R134 ;  /* 0x00000086878b723e */ /* 0x000fe200000010ff */
[----:B------:R-:W-:Y:S01]  /*207f0*/  BAR.SYNC.DEFER_BLOCKING 0x1, 0x100 ;  /* 0x0044000000007b1d */ /* 0x000fe20000010000 */
        /* <DEDUP_REMOVED lines=15> */
[----:B------:R-:W-:Y:S01]  /*208f0*/  VIADD R84, R228, UR61 ;  /* 0x0000003de4547c36 */ /* 0x000fe20008000000 */
[----:B------:R-:W-:Y:S01]  /*20900*/  STSM.16.M88.4 [R148], R136 ;  /* 0x0000008894007844 */ /* 0x000fe20000000200 */
[----:B------:R-:W-:-:S02]  /*20910*/  F2FP.BF16.F32.PACK_AB R99, R95, R94 ;  /* 0x0000005e5f63723e */ /* 0x000fc400000010ff */
[----:B------:R-:W-:Y:S02]  /*20920*/  F2FP.BF16.F32.PACK_AB R106, R101, R100 ;  /* 0x00000064656a723e */ /* 0x000fe400000010ff */
[----:B------:R-:W-:Y:S01]  /*20930*/  F2FP.BF16.F32.PACK_AB R107, R103, R102 ;  /* 0x00000066676b723e */ /* 0x000fe200000010ff */
[----:B------:R-:W-:Y:S01]  /*20940*/  STSM.16.M88.4 [R227], R128 ;  /* 0x00000080e3007844 */ /* 0x000fe20000000200 */
[----:B------:R-:W-:Y:S01]  /*20950*/  F2FP.BF16.F32.PACK_AB R91, R87, R86 ;  /* 0x00000056575b723e */ /* 0x000fe200000010ff */
[----:B0-----:R-:W-:Y:S02]  /*20960*/  @P1 IMAD.HI.U32 R3, R84, R3, RZ ;  /* 0x0000000354031227 */ /* 0x001fe400078e00ff */
[----:B------:R-:W-:Y:S04]  /*20970*/  STSM.16.M88.4 [R226], R120 ;  /* 0x00000078e2007844 */ /* 0x000fe80000000200 */
[----:B------:R-:W-:Y:S04]  /*20980*/  STSM.16.M88.4 [R225], R112 ;  /* 0x00000070e1007844 */ /* 0x000fe80000000200 */
[----:B------:R-:W-:Y:S04]  /*20990*/  STSM.16.M88.4 [R221], R104 ;  /* 0x00000068dd007844 */ /* 0x000fe80000000200 */
[----:B------:R-:W-:Y:S04]  /*209a0*/  STSM.16.M88.4 [R220], R96 ;  /* 0x00000060dc007844 */ /* 0x000fe80000000200 */
[----:B------:R0:W-:Y:S01]  /*209b0*/  STSM.16.M88.4 [R2], R88 ;  /* 0x0000005802007844 */ /* 0x0001e20000000200 */
[----:B------:R-:W-:-:S02]  /*209c0*/  F2FP.BF16.F32.PACK_AB R80, R81, R80 ;  /* 0x000000505150723e */ /* 0x000fc400000010ff */
[----:B------:R-:W-:Y:S02]  /*209d0*/  F2FP.BF16.F32.PACK_AB R81, R83, R82 ;  /* 0x000000525351723e */ /* 0x000fe400000010ff */
[----:B------:R-:W-:Y:S02]  /*209e0*/  F2FP.BF16.F32.PACK_AB R82, R77, R76 ;  /* 0x0000004c4d52723e */ /* 0x000fe400000010ff */
[----:B------:R-:W-:Y:S01]  /*209f0*/  F2FP.BF16.F32.PACK_AB R83, R79, R78 ;  /* 0x0000004e4f53723e */ /* 0x000fe200000010ff */
[----:B0-----:R-:W-:Y:S01]  /*20a00*/  IMAD.MOV.U32 R2, RZ, RZ, R84 ;  /* 0x000000ffff027224 */ /* 0x001fe200078e0054 */
[----:B-1----:R-:W-:Y:S02]  /*20a10*/  @P1 SHF.R.U32.HI R2, RZ, R92, R3 ;  /* 0x0000005cff021219 */ /* 0x002fe40000011603 */
[----:B------:R-:W-:-:S03]  /*20a20*/  F2FP.BF16.F32.PACK_AB R72, R73, R72 ;  /* 0x000000484948723e */ /* 0x000fc600000010ff */
[----:B------:R-:W-:Y:S01]  /*20a30*/  IMAD.MOV R19, RZ, RZ, -R2 ;  /* 0x000000ffff137224 */ /* 0x000fe200078e0a02 */
[----:B------:R-:W-:Y:S02]  /*20a40*/  F2FP.BF16.F32.PACK_AB R73, R75, R74 ;  /* 0x0000004a4b49723e */ /* 0x000fe400000010ff */
[----:B------:R-:W-:Y:S01]  /*20a50*/  F2FP.BF16.F32.PACK_AB R74, R57, R56 ;  /* 0x00000038394a723e */ /* 0x000fe200000010ff */
[----:B------:R-:W-:Y:S01]  /*20a60*/  IMAD R19, R20, R19, R84 ;  /* 0x0000001314137224 */ /* 0x000fe200078e0254 */
[----:B------:R-:W-:Y:S01]  /*20a70*/  SHF.R.S32.HI R3, RZ, 0x1f, R2 ;  /* 0x0000001fff037819 */ /* 0x000fe20000011402 */
[----:B------:R-:W-:Y:S01]  /*20a80*/  IMAD.U32 R56, RZ, RZ, UR8 ;  /* 0x00000008ff387e24 */ /* 0x000fe2000f8e00ff */
[----:B------:R-:W-:Y:S01]  /*20a90*/  IADD3 R2, P3, R2, UR6, RZ ;  /* 0x0000000602027c10 */ /* 0x000fe2000ff7e0ff */
[----:B------:R0:W-:Y:S03]  /*20aa0*/  STSM.16.M88.4 [R18], R80 ;  /* 0x0000005012007844 */ /* 0x0001e60000000200 */
[----:B------:R-:W-:Y:S01]  /*20ab0*/  IADD3.X R3, R3, UR7, R56, P3, !PT ;  /* 0x0000000703037c10 */ /* 0x000fe20009ffe438 */
[----:B------:R-:W-:Y:S01]  /*20ac0*/  ULDC.64 UR6, c[0x0][0xc88] ;  /* 0x0003220000067ab9 */ /* 0x000fe20000000a00 */
[----:B------:R-:W-:Y:S01]  /*20ad0*/  F2FP.BF16.F32.PACK_AB R52, R53, R52 ;  /* 0x000000343534723e */ /* 0x000fe200000010ff */
[----:B------:R-:W-:-:S02]  /*20ae0*/  IMAD.X R153, RZ, RZ, R179, P6 ;  /* 0x000000ffff997224 */ /* 0x000fc400030e06b3 */
[----:B------:R-:W-:Y:S01]  /*20af0*/  IMAD.WIDE.U32 R2, R19, UR6, R2 ;  /* 0x0000000613027c25 */ /* 0x000fe2000f8e0002 */
[----:B0-----:R-:W-:-:S05]  /*20b00*/  SHF.R.S32.HI R18, RZ, 0x1f, R19 ;  /* 0x0000001fff127819 */ /* 0x001fca0000011413 */
[----:B------:R-:W-:Y:S01]  /*20b10*/  IMAD R18, R18, UR6, RZ ;  /* 0x0000000612127c24 */ /* 0x000fe2000f8e02ff */
[----:B------:R-:W-:Y:S02]  /*20b20*/  MOV R140, R140 ;  /* 0x0000008c008c7202 */ /* 0x000fe40000000f00 */
[----:B------:R-:W-:Y:S01]  /*20b30*/  F2FP.BF16.F32.PACK_AB R75, R59, R58 ;  /* 0x0000003a3b4b723e */ /* 0x000fe200000010ff */
[----:B------:R-:W-:Y:S01]  /*20b40*/  IMAD R19, R19, UR7, R18 ;  /* 0x0000000713137c24 */ /* 0x000fe2000f8e0212 */
[----:B------:R-:W-:Y:S01]  /*20b50*/  F2FP.BF16.F32.PACK_AB R53, R55, R54 ;  /* 0x000000363735723e */ /* 0x000fe200000010ff */
[----:B------:R-:W-:Y:S01]  /*20b60*/  ULDC.64 UR6, c[0x0][0xc50] ;  /* 0x0003140000067ab9 */ /* 0x000fe20000000a00 */
[----:B------:R-:W-:Y:S02]  /*20b70*/  F2FP.BF16.F32.PACK_AB R64, R65, R64 ;  /* 0x000000404140723e */ /* 0x000fe400000010ff */
[----:B------:R-:W-:Y:S02]  /*20b80*/  MOV R142, R142 ;  /* 0x0000008e008e7202 */ /* 0x000fe40000000f00 */
[----:B------:R-:W-:-:S02]  /*20b90*/  F2FP.BF16.F32.PACK_AB R54, R69, R68 ;  /* 0x000000444536723e */ /* 0x000fc400000010ff */
[----:B------:R-:W-:Y:S02]  /*20ba0*/  F2FP.BF16.F32.PACK_AB R55, R71, R70 ;  /* 0x000000464737723e */ /* 0x000fe400000010ff */
[----:B------:R-:W-:Y:S02]  /*20bb0*/  F2FP.BF16.F32.PACK_AB R65, R67, R66 ;  /* 0x000000424341723e */ /* 0x000fe400000010ff */
[----:B------:R-:W-:Y:S01]  /*20bc0*/  F2FP.BF16.F32.PACK_AB R48, R49, R48 ;  /* 0x000000303130723e */ /* 0x000fe200000010ff */
[----:B------:R-:W-:Y:S01]  /*20bd0*/  IMAD.IADD R3, R3, 0x1, R19 ;  /* 0x0000000103037824 */ /* 0x000fe200078e0213 */
[----:B------:R-:W-:Y:S02]  /*20be0*/  MOV R144, R144 ;  /* 0x0000009000907202 */ /* 0x000fe40000000f00 */
[----:B------:R-:W-:Y:S02]  /*20bf0*/  F2FP.BF16.F32.PACK_AB R66, R61, R60 ;  /* 0x0000003c3d42723e */ /* 0x000fe400000010ff */
[----:B------:R-:W-:-:S02]  /*20c00*/  F2FP.BF16.F32.PACK_AB R67, R63, R62 ;  /* 0x0000003e3f43723e */ /* 0x000fc400000010ff */
[----:B------:R-:W-:Y:S02]  /*20c10*/  F2FP.BF16.F32.PACK_AB R49, R51, R50 ;  /* 0x000000323331723e */ /* 0x000fe400000010ff */
[----:B------:R-:W-:Y:S02]  /*20c20*/  MOV R146, R146 ;  /* 0x0000009200927202 */ /* 0x000fe40000000f00 */
[----:B------:R-:W-:Y:S02]  /*20c30*/  F2FP.BF16.F32.PACK_AB R50, R45, R44 ;  /* 0x0000002c2d32723e */ /* 0x000fe400000010ff */
[----:B------:R-:W-:Y:S02]  /*20c40*/  F2FP.BF16.F32.PACK_AB R51, R47, R46 ;  /* 0x0000002e2f33723e */ /* 0x000fe400000010ff */
[----:B------:R-:W-:Y:S01]  /*20c50*/  F2FP.BF16.F32.PACK_AB R36, R37, R36 ;  /* 0x000000242524723e */ /* 0x000fe200000010ff */
[----:B------:R-:W-:Y:S01]  /*20c60*/  STSM.16.M88.4 [R140], R72 ;  /* 0x000000488c007844 */ /* 0x000fe20000000200 */
[----:B------:R-:W-:-:S02]  /*20c70*/  MOV R150, R150 ;  /* 0x0000009600967202 */ /* 0x000fc40000000f00 */
[----:B------:R-:W-:Y:S02]  /*20c80*/  LEA R58, P3, R2, UR6, 0x2 ;  /* 0x00000006023a7c11 */ /* 0x000fe4000f8610ff */
[----:B------:R-:W-:Y:S02]  /*20c90*/  F2FP.BF16.F32.PACK_AB R44, R5, R4 ;  /* 0x00000004052c723e */ /* 0x000fe400000010ff */
[----:B------:R-:W-:Y:S02]  /*20ca0*/  F2FP.BF16.F32.PACK_AB R45, R7, R6 ;  /* 0x00000006072d723e */ /* 0x000fe400000010ff */
[----:B------:R-:W-:Y:S02]  /*20cb0*/  F2FP.BF16.F32.PACK_AB R46, R41, R40 ;  /* 0x00000028292e723e */ /* 0x000fe400000010ff */
[----:B------:R-:W-:Y:S02]  /*20cc0*/  F2FP.BF16.F32.PACK_AB R47, R43, R42 ;  /* 0x0000002a2b2f723e */ /* 0x000fe400000010ff */
[----:B------:R-:W-:-:S02]  /*20cd0*/  F2FP.BF16.F32.PACK_AB R37, R39, R38 ;  /* 0x000000262725723e */ /* 0x000fc400000010ff */
[----:B------:R-:W-:Y:S01]  /*20ce0*/  F2FP.BF16.F32.PACK_AB R28, R29, R28 ;  /* 0x0000001c1d1c723e */ /* 0x000fe200000010ff */
[----:B------:R-:W-:Y:S01]  /*20cf0*/  STSM.16.M88.4 [R142], R52 ;  /* 0x000000348e007844 */ /* 0x000fe20000000200 */
[----:B------:R-:W-:Y:S02]  /*20d00*/  MOV R152, R152 ;  /* 0x0000009800987202 */ /* 0x000fe40000000f00 */
[----:B------:R-:W-:Y:S02]  /*20d10*/  F2FP.BF16.F32.PACK_AB R38, R33, R32 ;  /* 0x000000202126723e */ /* 0x000fe400000010ff */
[----:B------:R-:W-:Y:S02]  /*20d20*/  F2FP.BF16.F32.PACK_AB R39, R35, R34 ;  /* 0x000000222327723e */ /* 0x000fe400000010ff */
[----:B------:R-:W-:Y:S02]  /*20d30*/  F2FP.BF16.F32.PACK_AB R29, R31, R30 ;  /* 0x0000001e1f1d723e */ /* 0x000fe400000010ff */
[----:B------:R-:W-:Y:S01]  /*20d40*/  F2FP.BF16.F32.PACK_AB R12, R13, R12 ;  /* 0x0000000c0d0c723e */ /* 0x000fe200000010ff */
[----:B------:R-:W-:Y:S01]  /*20d50*/  STSM.16.M88.4 [R144], R64 ;  /* 0x0000004090007844 */ /* 0x000fe20000000200 */
[----:B------:R-:W-:-:S02]  /*20d60*/  MOV R154, R154 ;  /* 0x0000009a009a7202 */ /* 0x000fc40000000f00 */
[----:B------:R-:W-:Y:S02]  /*20d70*/  F2FP.BF16.F32.PACK_AB R30, R25, R24 ;  /* 0x00000018191e723e */ /* 0x000fe400000010ff */
[----:B------:R-:W-:Y:S02]  /*20d80*/  F2FP.BF16.F32.PACK_AB R31, R27, R26 ;  /* 0x0000001a1b1f723e */ /* 0x000fe400000010ff */
[----:B------:R-:W-:Y:S01]  /*20d90*/  F2FP.BF16.F32.PACK_AB R13, R15, R14 ;  /* 0x0000000e0f0d723e */ /* 0x000fe200000010ff */
[----:B------:R-:W-:Y:S01]  /*20da0*/  STSM.16.M88.4 [R146], R48 ;  /* 0x0000003092007844 */ /* 0x000fe20000000200 */
[----:B------:R-:W-:Y:S02]  /*20db0*/  MOV R156, R156 ;  /* 0x0000009c009c7202 */ /* 0x000fe40000000f00 */
[----:B------:R-:W-:Y:S02]  /*20dc0*/  F2FP.BF16.F32.PACK_AB R14, R9, R8 ;  /* 0x00000008090e723e */ /* 0x000fe400000010ff */
[----:B------:R-:W-:Y:S01]  /*20dd0*/  F2FP.BF16.F32.PACK_AB R15, R11, R10 ;  /* 0x0000000a0b0f723e */ /* 0x000fe200000010ff */
[----:B------:R-:W-:Y:S01]  /*20de0*/  STSM.16.M88.4 [R150], R44 ;  /* 0x0000002c96007844 */ /* 0x000fe20000000200 */
[----:B------:R-:W-:-:S03]  /*20df0*/  LEA.HI.X R59, R2, UR7, R3, 0x2, P3 ;  /* 0x00000007023b7c11 */ /* 0x000fc600098f1403 */
[----:B------:R-:W-:Y:S04]  /*20e00*/  STSM.16.M88.4 [R152], R36 ;  /* 0x0000002498007844 */ /* 0x000fe80000000200 */
[----:B------:R-:W-:Y:S04]  /*20e10*/  STSM.16.M88.4 [R154], R28 ;  /* 0x0000001c9a007844 */ /* 0x000fe80000000200 */
[----:B------:R-:W-:Y:S04]  /*20e20*/  STSM.16.M88.4 [R156], R12 ;  /* 0x0000000c9c007844 */ /* 0x000fe80000000200 */
[----:B------:R-:W-:Y:S04]  /*20e30*/  SHFL.IDX PT, R18, R58, RZ, 0x1c1f ;  /* 0x001c1fff3a127589 */ /* 0x000fe800000e0000 */
[----:B------:R-:W0:Y:S01]  /*20e40*/  SHFL.IDX PT, R19, R59, RZ, 0x1c1f ;  /* 0x001c1fff3b137589 */ /* 0x000e2200000e0000 */
[----:B------:R-:W-:Y:S01]  /*20e50*/  BAR.SYNC.DEFER_BLOCKING 0x1, 0x100 ;  /* 0x0044000000007b1d */ /* 0x000fe20000010000 */
[----:B------:R-:W-:-:S05]  /*20e60*/  VIADD R3, R158, 0x8 ;  /* 0x000000089e037836 */ /* 0x000fca0000000000 */
[----:B------:R-:W-:Y:S01]  /*20e70*/  ISETP.GE.OR P0, PT, R3, R0, P0 ;  /* 0x000000000300720c */ /* 0x000fe20000706670 */
[----:B0-----:R0:W-:-:S12]  /*20e80*/  @!P2 ST.E desc[UR36][R18.64], R21 ;  /* 0x000000151200a985 */ /* 0x0011d8000c101924 */
[----:B------:R-:W2:Y:S01]  /*20e90*/  @!P0 LDL R55, [R1+0x434] ;  /* 0x0004340001378983 */ /* 0x000ea20000100800 */
[----:B------:R-:W-:Y:S02]  /*20ea0*/  IMAD R2, R201, 0x40, R190 ;  /* 0x00000040c9027824 */ /* 0x000fe400078e02be */
[----:B------:R-:W-:-:S04]  /*20eb0*/  IMAD.MOV.U32 R3, RZ, RZ, 0x2 ;  /* 0x00000002ff037424 */ /* 0x000fc800078e00ff */
[----:B------:R-:W-:Y:S01]  /*20ec0*/  IMAD.WIDE R2, R2, R3, UR58 ;  /* 0x0000003a02027e25 */ /* 0x000fe2000f8e0203 */
[----:B0-----:R-:W0:Y:S02]  /*20ed0*/  @P1 LDC R21, c[0x0][0xcf0] ;  /* 0x00033c00ff151b82 */ /* 0x001e240000000800 */
[C---:B------:R-:W-:Y:S02]  /*20ee0*/  IADD3 R7, P2, R2.reuse, 0x1000, RZ ;  /* 0x0000100002077810 */ /* 0x040fe40007f5e0ff */
[C---:B------:R-:W-:Y:S02]  /*20ef0*/  IADD3 R25, P4, R2.reuse, 0x3000, RZ ;  /* 0x0000300002197810 */ /* 0x040fe40007f9e0ff */
[----:B------:R-:W-:Y:S02]  /*20f00*/  IADD3 R29, P5, R2, 0x4000, RZ ;  /* 0x00004000021d7810 */ /* 0x000fe40007fbe0ff */
[----:B------:R-:W-:Y:S02]  /*20f10*/  LOP3.LUT R6, R7, 0x380, RZ, 0xc0, !PT ;  /* 0x0000038007067812 */ /* 0x000fe400078ec0ff */
[----:B------:R-:W-:-:S02]  /*20f20*/  LOP3.LUT R24, R25, 0x380, RZ, 0xc0, !PT ;  /* 0x0000038019187812 */ /* 0x000fc400078ec0ff */
[----:B------:R-:W-:Y:S02]  /*20f30*/  LOP3.LUT R28, R29, 0x380, RZ, 0xc0, !PT ;  /* 0x000003801d1c7812 */ /* 0x000fe400078ec0ff */
[C---:B------:R-:W-:Y:S02]  /*20f40*/  IADD3 R33, P6, R2.reuse, 0x5000, RZ ;  /* 0x0000500002217810 */ /* 0x040fe40007fde0ff */
[----:B------:R-:W-:Y:S02]  /*20f50*/  IADD3 R5, P3, R2, 0x2000, RZ ;  /* 0x0000200002057810 */ /* 0x000fe40007f7e0ff */
[----:B------:R-:W-:Y:S02]  /*20f60*/  SHF.R.U64 R6, R6, 0x3, RZ ;  /* 0x0000000306067819 */ /* 0x000fe400000012ff */
[----:B------:R-:W-:Y:S02]  /*20f70*/  SHF.R.U64 R24, R24, 0x3, RZ ;  /* 0x0000000318187819 */ /* 0x000fe400000012ff */
[----:B------:R-:W-:-:S02]  /*20f80*/  SHF.R.U64 R28, R28, 0x3, RZ ;  /* 0x000000031c1c7819 */ /* 0x000fc400000012ff */
[----:B------:R-:W-:Y:S01]  /*20f90*/  LOP3.LUT R32, R33, 0x380, RZ, 0xc0, !PT ;  /* 0x0000038021207812 */ /* 0x000fe200078ec0ff */
        /* <DEDUP_REMOVED lines=9> */
[C---:B------:R-:W-:Y:S02]  /*21030*/  IADD3 R45, P4, R2.reuse, 0x8000, RZ ;  /* 0x00008000022d7810 */ /* 0x040fe40007f9e0ff */
[----:B------:R-:W-:Y:S01]  /*21040*/  IADD3 R49, P5, R2, 0x9000, RZ ;  /* 0x0000900002317810 */ /* 0x000fe20007fbe0ff */
[----:B------:R-:W-:Y:S01]  /*21050*/  SHFL.IDX PT, R18, R58, 0x1, 0x1c1f ;  /* 0x003c1f003a127f89 */ /* 0x000fe200000e0000 */
[----:B------:R-:W-:-:S03]  /*21060*/  SHF.R.U64 R32, R32, 0x3, RZ ;  /* 0x0000000320207819 */ /* 0x000fc600000012ff */
[----:B------:R-:W2:Y:S01]  /*21070*/  SHFL.IDX PT, R19, R59, 0x1, 0x1c1f ;  /* 0x003c1f003b137f89 */ /* 0x000ea200000e0000 */
[----:B------:R-:W-:Y:S02]  /*21080*/  LOP3.LUT R36, R37, 0x380, RZ, 0xc0, !PT ;  /* 0x0000038025247812 */ /* 0x000fe400078ec0ff */
[----:B------:R-:W-:Y:S02]  /*21090*/  LOP3.LUT R40, R41, 0x380, RZ, 0xc0, !PT ;  /* 0x0000038029287812 */ /* 0x000fe400078ec0ff */
[----:B------:R-:W-:Y:S02]  /*210a0*/  LOP3.LUT R44, R45, 0x380, RZ, 0xc0, !PT ;  /* 0x000003802d2c7812 */ /* 0x000fe400078ec0ff */
[----:B------:R-:W-:Y:S02]  /*210b0*/  LOP3.LUT R48, R49, 0x380, RZ, 0xc0, !PT ;  /* 0x0000038031307812 */ /* 0x000fe400078ec0ff */
[----:B------:R-:W-:Y:S01]  /*210c0*/  LOP3.LUT R32, R32, R33, RZ, 0x3c, !PT ;  /* 0x0000002120207212 */ /* 0x000fe200078e3cff */
[----:B------:R-:W-:Y:S01]  /*210d0*/  IMAD.X R33, RZ, RZ, R3, P6 ;  /* 0x000000ffff217224 */ /* 0x000fe200030e0603 */
[----:B------:R-:W-:-:S02]  /*210e0*/  IADD3 R53, P6, R2, 0xa000, RZ ;  /* 0x0000a00002357810 */ /* 0x000fc40007fde0ff */
[----:B------:R-:W-:Y:S02]  /*210f0*/  SHF.R.U64 R36, R36, 0x3, RZ ;  /* 0x0000000324247819 */ /* 0x000fe400000012ff */
[----:B------:R-:W-:Y:S02]  /*21100*/  SHF.R.U64 R40, R40, 0x3, RZ ;  /* 0x0000000328287819 */ /* 0x000fe400000012ff */
[----:B------:R-:W-:Y:S02]  /*21110*/  SHF.R.U64 R44, R44, 0x3, RZ ;  /* 0x000000032c2c7819 */ /* 0x000fe400000012ff */
[----:B------:R-:W-:Y:S02]  /*21120*/  SHF.R.U64 R48, R48, 0x3, RZ ;  /* 0x0000000330307819 */ /* 0x000fe400000012ff */
[----:B------:R-:W-:Y:S02]  /*21130*/  LOP3.LUT R52, R53, 0x380, RZ, 0xc0, !PT ;  /* 0x0000038035347812 */ /* 0x000fe400078ec0ff */
[----:B------:R-:W-:-:S02]  /*21140*/  LOP3.LUT R4, R5, 0x380, RZ, 0xc0, !PT ;  /* 0x0000038005047812 */ /* 0x000fc400078ec0ff */
        /* <DEDUP_REMOVED lines=11> */
[C---:B------:R-:W-:Y:S02]  /*21200*/  IADD3 R69, P5, R2.reuse, 0xe000, RZ ;  /* 0x0000e00002457810 */ /* 0x040fe40007fbe0ff */
[----:B------:R-:W-:Y:S02]  /*21210*/  LOP3.LUT R9, R2, 0x380, RZ, 0xc0, !PT ;  /* 0x0000038002097812 */ /* 0x000fe400078ec0ff */
[----:B------:R-:W-:Y:S02]  /*21220*/  SHF.R.U64 R52, R52, 0x3, RZ ;  /* 0x0000000334347819 */ /* 0x000fe400000012ff */
[----:B------:R-:W-:Y:S02]  /*21230*/  SHF.R.U64 R4, R4, 0x3, RZ ;  /* 0x0000000304047819 */ /* 0x000fe400000012ff */
[----:B------:R-:W-:-:S02]  /*21240*/  LOP3.LUT R56, R57, 0x380, RZ, 0xc0, !PT ;  /* 0x0000038039387812 */ /* 0x000fc400078ec0ff */
[----:B------:R-:W-:Y:S02]  /*21250*/  LOP3.LUT R60, R61, 0x380, RZ, 0xc0, !PT ;  /* 0x000003803d3c7812 */ /* 0x000fe400078ec0ff */
[----:B------:R-:W-:Y:S02]  /*21260*/  LOP3.LUT R64, R65, 0x380, RZ, 0xc0, !PT ;  /* 0x0000038041407812 */ /* 0x000fe400078ec0ff */
[----:B------:R-:W-:Y:S02]  /*21270*/  LOP3.LUT R68, R69, 0x380, RZ, 0xc0, !PT ;  /* 0x0000038045447812 */ /* 0x000fe400078ec0ff */
[----:B------:R-:W-:Y:S02]  /*21280*/  SHF.R.U64 R9, R9, 0x3, RZ ;  /* 0x0000000309097819 */ /* 0x000fe400000012ff */
[----:B------:R-:W-:Y:S01]  /*21290*/  LOP3.LUT R52, R52, R53, RZ, 0x3c, !PT ;  /* 0x0000003534347212 */ /* 0x000fe200078e3cff */
[----:B------:R-:W-:Y:S01]  /*212a0*/  IMAD.X R53, RZ, RZ, R3, P6 ;  /* 0x000000ffff357224 */ /* 0x000fe200030e0603 */
[----:B------:R-:W-:-:S02]  /*212b0*/  LOP3.LUT R12, R4, R5, RZ, 0x3c, !PT ;  /* 0x00000005040c7212 */ /* 0x000fc400078e3cff */
[----:B------:R-:W-:Y:S02]  /*212c0*/  IADD3 R5, P6, R2, 0xf000, RZ ;  /* 0x0000f00002057810 */ /* 0x000fe40007fde0ff */
[----:B------:R-:W-:Y:S02]  /*212d0*/  SHF.R.U64 R56, R56, 0x3, RZ ;  /* 0x0000000338387819 */ /* 0x000fe400000012ff */
[----:B------:R-:W-:Y:S02]  /*212e0*/  SHF.R.U64 R60, R60, 0x3, RZ ;  /* 0x000000033c3c7819 */ /* 0x000fe400000012ff */
[----:B------:R-:W-:Y:S02]  /*212f0*/  SHF.R.U64 R64, R64, 0x3, RZ ;  /* 0x0000000340407819 */ /* 0x000fe400000012ff */
        /* <DEDUP_REMOVED lines=11> */
[----:B------:R-:W-:-:S02]  /*213b0*/  UIMAD UR5, UR12, UR10, URZ ;  /* 0x0000000a0c0572a4 */ /* 0x000fc4000f8e023f */
[----:B------:R-:W-:Y:S02]  /*213c0*/  UIMAD.WIDE.U32 UR6, UR14, UR10, URZ ;  /* 0x0000000a0e0672a5 */ /* 0x000fe4000f8e003f */
[----:B------:R-:W-:-:S03]  /*213d0*/  UIMAD UR5, UR14, UR11, UR5 ;  /* 0x0000000b0e0572a4 */ /* 0x000fc6000f8e0205 */
[----:B------:R-:W-:Y:S01]  /*213e0*/  ULDC.64 UR10, c[0x0][0xbf0] ;  /* 0x0002fc00000a7ab9 */ /* 0x000fe20000000a00 */
[----:B------:R-:W-:Y:S01]  /*213f0*/  UIADD3 UR7, UR7, UR5, URZ ;  /* 0x0000000507077290 */ /* 0x000fe2000fffe03f */
[----:B------:R-:W-:Y:S01]  /*21400*/  LOP3.LUT R4, R5, 0x380, RZ, 0xc0, !PT ;  /* 0x0000038005047812 */ /* 0x000fe200078ec0ff */
[----:B------:R-:W-:Y:S02]  /*21410*/  UIMAD UR8, UR13, UR10, URZ ;  /* 0x0000000a0d0872a4 */ /* 0x000fe4000f8e023f */
[----:B------:R-:W-:Y:S01]  /*21420*/  UIMAD.WIDE.U32 UR6, UR60, UR10, UR6 ;  /* 0x0000000a3c0672a5 */ /* 0x000fe2000f8e0006 */
[----:B------:R-:W-:Y:S01]  /*21430*/  SHF.R.U64 R4, R4, 0x3, RZ ;  /* 0x0000000304047819 */ /* 0x000fe200000012ff */
[----:B------:R-:W-:-:S03]  /*21440*/  UIMAD UR5, UR60, UR11, UR8 ;  /* 0x0000000b3c0572a4 */ /* 0x000fc6000f8e0208 */
[----:B------:R-:W-:Y:S01]  /*21450*/  LOP3.LUT R72, R4, R5, RZ, 0x3c, !PT ;  /* 0x0000000504487212 */ /* 0x000fe200078e3cff */
[----:B------:R-:W-:Y:S01]  /*21460*/  UIADD3 UR5, UR7, UR5, URZ ;  /* 0x0000000507057290 */ /* 0x000fe2000fffe03f */
[----:B------:R-:W-:Y:S01]  /*21470*/  ULDC.64 UR10, c[0x0][0xbe0] ;  /* 0x0002f800000a7ab9 */ /* 0x000fe20000000a00 */
[----:B------:R-:W-:-:S05]  /*21480*/  VIADD R81, R201, UR61 ;  /* 0x0000003dc9517c36 */ /* 0x000fca0008000000 */
[----:B------:R-:W-:Y:S01]  /*21490*/  ISETP.GE.AND P2, PT, R81, R0, PT ;  /* 0x000000005100720c */ /* 0x000fe20003f46270 */
[----:B------:R-:W-:Y:S01]  /*214a0*/  BSSY B1, `(.L_x_2262) ;  /* 0x000004c000017945 */ /* 0x000fe20003800000 */
[----:B--2---:R1:W-:Y:S04]  /*214b0*/  @!P0 ST.E desc[UR36][R18.64], R55 ;  /* 0x0000003712008985 */ /* 0x0043e8000c101924 */
[----:B------:R2:W5:Y:S04]  /*214c0*/  LD.E.128 R8, desc[UR36][R2.64] ;  /* 0x0000002402087980 */ /* 0x000568000c101d00 */
[----:B------:R-:W5:Y:S04]  /*214d0*/  LD.E.128 R4, desc[UR36][R6.64] ;  /* 0x0000002406047980 */ /* 0x000f68000c101d00 */
[----:B------:R-:W5:Y:S01]  /*214e0*/  LD.E.128 R12, desc[UR36][R12.64] ;  /* 0x000000240c0c7980 */ /* 0x000f62000c101d00 */
[----:B--2---:R-:W2:Y:S01]  /*214f0*/  @P1 LDC R3, c[0x0][0xcec] ;  /* 0x00033b00ff031b82 */ /* 0x004ea20000000800 */
[----:B------:R-:W-:-:S02]  /*21500*/  IMAD R2, R207, 0x20, R201 ;  /* 0x00000020cf027824 */ /* 0x000fc400078e02c9 */
[----:B------:R-:W5:Y:S02]  /*21510*/  LD.E.128 R24, desc[UR36][R24.64] ;  /* 0x0000002418187980 */ /* 0x000f64000c101d00 */
[----:B------:R-:W-:Y:S02]  /*21520*/  VIADD R76, R2, UR61 ;  /* 0x0000003d024c7c36 */ /* 0x000fe40008000000 */
[----:B------:R-:W5:Y:S02]  /*21530*/  LD.E.128 R28, desc[UR36][R28.64] ;  /* 0x000000241c1c7980 */ /* 0x000f64000c101d00 */
[----:B-1----:R-:W-:Y:S02]  /*21540*/  IMAD.MOV.U32 R19, RZ, RZ, R76 ;  /* 0x000000ffff137224 */ /* 0x002fe400078e004c */
[----:B------:R-:W5:Y:S04]  /*21550*/  LD.E.128 R32, desc[UR36][R32.64] ;  /* 0x0000002420207980 */ /* 0x000f68000c101d00 */
[----:B------:R-:W5:Y:S04]  /*21560*/  LD.E.128 R36, desc[UR36][R36.64] ;  /* 0x0000002424247980 */ /* 0x000f68000c101d00 */
[----:B------:R-:W5:Y:S04]  /*21570*/  LD.E.128 R40, desc[UR36][R40.64] ;  /* 0x0000002428287980 */ /* 0x000f68000c101d00 */
[----:B------:R-:W5:Y:S01]  /*21580*/  LD.E.128 R44, desc[UR36][R44.64] ;  /* 0x000000242c2c7980 */ /* 0x000f62000c101d00 */
[----:B--2---:R-:W-:-:S03]  /*21590*/  @P1 IMAD.HI.U32 R2, R76, R3, RZ ;  /* 0x000000034c021227 */ /* 0x004fc600078e00ff */
[----:B------:R-:W5:Y:S02]  /*215a0*/  LD.E.128 R48, desc[UR36][R48.64] ;  /* 0x0000002430307980 */ /* 0x000f64000c101d00 */
[----:B0-----:R-:W-:Y:S02]  /*215b0*/  @P1 SHF.R.U32.HI R19, RZ, R21, R2 ;  /* 0x00000015ff131219 */ /* 0x001fe40000011602 */
[----:B------:R-:W5:Y:S02]  /*215c0*/  LD.E.128 R52, desc[UR36][R52.64] ;  /* 0x0000002434347980 */ /* 0x000f64000c101d00 */
[--C-:B------:R-:W-:Y:S01]  /*215d0*/  SHF.R.S32.HI R18, RZ, 0x1f, R19.reuse ;  /* 0x0000001fff127819 */ /* 0x100fe20000011413 */
[----:B------:R-:W-:Y:S01]  /*215e0*/  IMAD.MOV R21, RZ, RZ, -R19 ;  /* 0x000000ffff157224 */ /* 0x000fe200078e0a13 */
[----:B------:R-:W5:Y:S01]  /*215f0*/  LD.E.128 R56, desc[UR36][R56.64] ;  /* 0x0000002438387980 */ /* 0x000f62000c101d00 */
[----:B------:R-:W-:Y:S02]  /*21600*/  IMAD.U32 R3, RZ, RZ, UR7 ;  /* 0x00000007ff037e24 */ /* 0x000fe4000f8e00ff */
[----:B------:R-:W-:Y:S01]  /*21610*/  IMAD R18, R18, UR10, RZ ;  /* 0x0000000a12127c24 */ /* 0x000fe2000f8e02ff */
[----:B------:R-:W5:Y:S01]  /*21620*/  LD.E.128 R60, desc[UR36][R60.64] ;  /* 0x000000243c3c7980 */ /* 0x000f62000c101d00 */
[----:B------:R-:W-:-:S02]  /*21630*/  IMAD R21, R20, R21, R76 ;  /* 0x0000001514157224 */ /* 0x000fc400078e024c */
[----:B------:R-:W-:Y:S01]  /*21640*/  IMAD.U32 R2, RZ, RZ, UR6 ;  /* 0x00000006ff027e24 */ /* 0x000fe2000f8e00ff */
[----:B------:R-:W5:Y:S01]  /*21650*/  LD.E.128 R64, desc[UR36][R64.64] ;  /* 0x0000002440407980 */ /* 0x000f62000c101d00 */
[----:B------:R-:W-:Y:S01]  /*21660*/  IMAD.U32 R3, RZ, RZ, UR5 ;  /* 0x00000005ff037e24 */ /* 0x000fe2000f8e00ff */
[----:B------:R-:W-:Y:S01]  /*21670*/  ULDC.64 UR6, c[0x0][0xbd8] ;  /* 0x0002f60000067ab9 */ /* 0x000fe20000000a00 */
[----:B------:R-:W-:Y:S01]  /*21680*/  IMAD R77, R19, UR11, R18 ;  /* 0x0000000b134d7c24 */ /* 0x000fe2000f8e0212 */
[----:B------:R-:W5:Y:S01]  /*21690*/  LD.E.128 R68, desc[UR36][R68.64] ;  /* 0x0000002444447980 */ /* 0x000f62000c101d00 */
[----:B------:R-:W-:-:S03]  /*216a0*/  SHF.R.S32.HI R18, RZ, 0x1f, R21 ;  /* 0x0000001fff127819 */ /* 0x000fc60000011415 */
[----:B------:R-:W5:Y:S01]  /*216b0*/  LD.E.128 R72, desc[UR36][R72.64] ;  /* 0x0000002448487980 */ /* 0x000f62000c101d00 */
[----:B------:R-:W-:Y:S01]  /*216c0*/  IMAD.WIDE.U32 R2, R19, UR10, R2 ;  /* 0x0000000a13027c25 */ /* 0x000fe2000f8e0002 */
[----:B------:R-:W-:Y:S01]  /*216d0*/  @!PT LDS RZ, [RZ] ;  /* 0x00000000fffff984 */ /* 0x000fe20000000800 */
[----:B------:R-:W-:Y:S01]  /*216e0*/  @!PT LDS RZ, [RZ] ;  /* 0x00000000fffff984 */ /* 0x000fe20000000800 */
[----:B------:R-:W-:Y:S01]  /*216f0*/  @!PT LDS RZ, [RZ] ;  /* 0x00000000fffff984 */ /* 0x000fe20000000800 */
[----:B------:R-:W-:Y:S01]  /*21700*/  @!PT LDS RZ, [RZ] ;  /* 0x00000000fffff984 */ /* 0x000fe20000000800 */
[----:B------:R0:W-:Y:S06]  /*21710*/  MEMBAR.ALL.CTA ;  /* 0x0000000000007992 */ /* 0x0001ec0000008000 */
[----:B0-----:R-:W0:Y:S01]  /*21720*/  FENCE.VIEW.ASYNC.S ;  /* 0x00000000000073c6 */ /* 0x001e220000000000 */
[----:B------:R-:W-:Y:S02]  /*21730*/  IMAD.IADD R3, R3, 0x1, R77 ;  /* 0x0000000103037824 */ /* 0x000fe400078e024d */
[----:B------:R-:W-:Y:S01]  /*21740*/  IMAD R18, R18, UR6, RZ ;  /* 0x0000000612127c24 */ /* 0x000fe2000f8e02ff */
[----:B------:R-:W-:Y:S01]  /*21750*/  UIADD3 UR5, UR42, 0x32420, URZ ;  /* 0x000324202a057890 */ /* 0x000fe2000fffe03f */
[----:B------:R-:W-:-:S04]  /*21760*/  IMAD.WIDE.U32 R2, R21, UR6, R2 ;  /* 0x0000000615027c25 */ /* 0x000fc8000f8e0002 */
[----:B------:R-:W-:Y:S01]  /*21770*/  IMAD R77, R21, UR7, R18 ;  /* 0x00000007154d7c24 */ /* 0x000fe2000f8e0212 */
[----:B------:R-:W-:Y:S01]  /*21780*/  ULDC.64 UR6, c[0x0][0xb80] ;  /* 0x0002e00000067ab9 */ /* 0x000fe20000000a00 */
[----:B------:R-:W-:Y:S01]  /*21790*/  UPRMT UR5, URZ, 0x654, UR5 ;  /* 0x000006543f057896 */ /* 0x000fe20008000005 */
[----:B------:R-:W-:Y:S01]  /*217a0*/  LEA R78, P3, R2, UR6, 0x1 ;  /* 0x00000006024e7c11 */ /* 0x000fe2000f8608ff */
[----:B------:R-:W-:Y:S02]  /*217b0*/  IMAD.IADD R3, R3, 0x1, R77 ;  /* 0x0000000103037824 */ /* 0x000fe400078e024d */
[----:B------:R-:W-:-:S03]  /*217c0*/  VIADD R19, R81, 0x20 ;  /* 0x0000002051137836 */ /* 0x000fc60000000000 */
[----:B------:R-:W-:Y:S02]  /*217d0*/  LEA.HI.X R79, R2, UR7, R3, 0x1, P3 ;  /* 0x00000007024f7c11 */ /* 0x000fe400098f0c03 */
[-C--:B------:R-:W-:Y:S01]  /*217e0*/  ISETP.GE.AND P1, PT, R19, R0.reuse, PT ;  /* 0x000000001300720c */ /* 0x080fe20003f26270 */
[----:B------:R-:W-:Y:S01]  /*217f0*/  VIADD R19, R81, 0x40 ;  /* 0x0000004051137836 */ /* 0x000fe20000000000 */
[----:B0-----:R0:W1:Y:S01]  /*21800*/  SHFL.IDX PT, R76, R78, RZ, 0x181f ;  /* 0x00181fff4e4c7589 */ /* 0x00106200000e0000 */
[----:B------:R-:W-:Y:S03]  /*21810*/  SYNCS.ARRIVE.TRANS64.RED.A1T0 RZ, [UR5], RZ ;  /* 0x000000ffffff79a7 */ /* 0x000fe60008100405 */
[----:B------:R0:W2:Y:S01]  /*21820*/  SHFL.IDX PT, R77, R79, RZ, 0x181f ;  /* 0x00181fff4f4d7589 */ /* 0x0000a200000e0000 */
        /* <DEDUP_REMOVED lines=19> */
.L_x_2263:
[----:B------:R-:W-:Y:S05]  /*21960*/  BSYNC B1 ;  /* 0x0000000000017941 */ /* 0x000fea0003800000 */
.L_x_2262:
[----:B---3--:R3:W4:Y:S01]  /*21970*/  SHFL.IDX PT, R19, R79, 0x1, 0x181f ;  /* 0x00381f004f137f89 */ /* 0x00872200000e0000 */
        /* <DEDUP_REMOVED lines=9> */
[-C--:B-----5:R-:W-:Y:S02]  /*21a10*/  @!P3 LEA R8, P5, R192, R18.reuse, 0x1 ;  /* 0x00000012c008b211 */ /* 0x0a0fe400078a08ff */
[-C--:B----4-:R-:W-:Y:S02]  /*21a20*/  @!P4 LEA.HI.X R3, R190, R19.reuse, R199, 0x1, P6 ;  /* 0x00000013be03c211 */ /* 0x090fe400030f0cc7 */
[-C--:B------:R-:W-:Y:S02]  /*21a30*/  @!P2 LEA R10, P6, R191, R18.reuse, 0x1 ;  /* 0x00000012bf0aa211 */ /* 0x080fe400078c08ff */
        /* <DEDUP_REMOVED lines=8> */
.L_x_2265:
[----:B------:R-:W-:Y:S05]  /*21ac0*/  BSYNC B1 ;  /* 0x0000000000017941 */ /* 0x000fea0003800000 */
.L_x_2264:
[----:B0----5:R0:W0:Y:S01]  /*21ad0*/  SHFL.IDX PT, R9, R79, 0x2, 0x181f ;  /* 0x00581f004f097f89 */ /* 0x02102200000e0000 */
        /* <DEDUP_REMOVED lines=9> */
[-C--:B------:R-:W-:Y:S02]  /*21b70*/  @!P2 LEA R4, P5, R192, R8.reuse, 0x1 ;  /* 0x00000008c004a211 */ /* 0x080fe400078a08ff */
[-C--:B------:R-:W-:Y:S02]  /*21b80*/  @!P1 LEA R6, P4, R191, R8.reuse, 0x1 ;  /* 0x00000008bf069211 */ /* 0x080fe400078808ff */
[-C--:B------:R-:W-:Y:S02]  /*21b90*/  @!P3 LEA.HI.X R3, R190, R9.reuse, R199, 0x1, P6 ;  /* 0x00000009be03b211 */ /* 0x080fe400030f0cc7 */
        /* <DEDUP_REMOVED lines=8> */
.L_x_2267:
[----:B------:R-:W-:Y:S05]  /*21c20*/  BSYNC B1 ;  /* 0x0000000000017941 */ /* 0x000fea0003800000 */
.L_x_2266:
[----:B0-----:R-:W-:Y:S01]  /*21c30*/  VIADD R3, R81, 0x60 ;  /* 0x0000006051037836 */ /* 0x001fe20000000000 */
[----:B---3--:R-:W0:Y:S04]  /*21c40*/  SHFL.IDX PT, R79, R79, 0x3, 0x181f ;  /* 0x00781f004f4f7f89 */ /* 0x008e2800000e0000 */
[----:B------:R-:W-:Y:S01]  /*21c50*/  ISETP.GE.AND P0, PT, R3, R0, PT ;  /* 0x000000000300720c */ /* 0x000fe20003f06270 */
[----:B------:R-:W3:-:S12]  /*21c60*/  SHFL.IDX PT, R78, R78, 0x3, 0x181f ;  /* 0x00781f004e4e7f89 */ /* 0x000ed800000e0000 */
[----:B------:R-:W-:Y:S05]  /*21c70*/  @P0 BRA `(.L_x_2268) ;  /* 0x0000000c002c0947 */ /* 0x000fea0003800000 */
[----:B------:R-:W-:Y:S02]  /*21c80*/  ULDC UR5, c[0x0][0xbc8] ;  /* 0x0002f20000057ab9 */ /* 0x000fe40000000800 */
[----:B------:R-:W-:Y:S02]  /*21c90*/  ISETP.GE.AND P3, PT, R190, UR5, PT ;  /* 0x00000005be007c0c */ /* 0x000fe4000bf66270 */
[----:B------:R-:W-:Y:S02]  /*21ca0*/  ISETP.GE.AND P4, PT, R192, UR5, PT ;  /* 0x00000005c0007c0c */ /* 0x000fe4000bf86270 */
[----:B------:R-:W-:-:S09]  /*21cb0*/  ISETP.GE.AND P5, PT, R191, UR5, PT ;  /* 0x00000005bf007c0c */ /* 0x000fd2000bfa6270 */
[-C--:B---3--:R-:W-:Y:S02]  /*21cc0*/  @!P3 LEA R2, P0, R190, R78.reuse, 0x1 ;  /* 0x0000004ebe02b211 */ /* 0x088fe400078008ff */
[-C--:B------:R-:W-:Y:S02]  /*21cd0*/  @!P4 LEA R4, P1, R192, R78.reuse, 0x1 ;  /* 0x0000004ec004c211 */ /* 0x080fe400078208ff */
[C---:B------:R-:W-:Y:S02]  /*21ce0*/  @!P5 LEA R6, P2, R191.reuse, R78, 0x1 ;  /* 0x0000004ebf06d211 */ /* 0x040fe400078408ff */
        /* <DEDUP_REMOVED lines=12> */
.L_x_2261:
[----:B0-----:R-:W0:Y:S01]  /*21db0*/  LDC R8, c[0x0][0xce8] ;  /* 0x00033a00ff087b82 */ /* 0x001e220000000800 */
[----:B------:R-:W-:Y:S01]  /*21dc0*/  R2UR UR5, R200 ;  /* 0x00000000c80572ca */ /* 0x000fe200000e0000 */
[----:B------:R-:W-:Y:S01]  /*21dd0*/  USHF.R.S32.HI UR10, URZ, 0x1f, UR60 ;  /* 0x0000001f3f0a7899 */ /* 0x000fe2000801143c */
[----:B------:R-:W-:Y:S01]  /*21de0*/  ISETP.GE.AND P0, PT, R204, 0x80, PT ;  /* 0x00000080cc00780c */ /* 0x000fe20003f06270 */
[----:B------:R-:W-:Y:S01]  /*21df0*/  BSSY B1, `(.L_x_2269) ;  /* 0x0000030000017945 */ /* 0x000fe20003800000 */
[----:B------:R-:W-:-:S09]  /*21e00*/  IMAD R6, R207, 0x20, R201 ;  /* 0x00000020cf067824 */ /* 0x000fd200078e02c9 */
[----:B------:R-:W-:Y:S01]  /*21e10*/  USHF.R.S32.HI UR8, URZ, 0x1f, UR5 ;  /* 0x0000001f3f087899 */ /* 0x000fe20008011405 */
        /* <DEDUP_REMOVED lines=14> */
[----:B------:R-:W-:Y:S01]  /*21f00*/  R2UR UR11, R200 ;  /* 0x00000000c80b72ca */ /* 0x000fe200000e0000 */
[----:B------:R-:W-:Y:S01]  /*21f10*/  UIMAD UR5, UR8, UR12, URZ ;  /* 0x0000000c080572a4 */ /* 0x000fe2000f8e023f */
[----:B------:R-:W-:-:S09]  /*21f20*/  IMAD.MOV.U32 R2, RZ, RZ, R4 ;  /* 0x000000ffff027224 */ /* 0x000fd200078e0004 */
[----:B------:R-:W2:Y:S02]  /*21f30*/  @P0 LDC R5, c[0x0][0xcec] ;  /* 0x00033b00ff050b82 */ /* 0x000ea40000000800 */
[----:B------:R-:W-:Y:S02]  /*21f40*/  UIMAD.WIDE.U32 UR6, UR11, UR12, URZ ;  /* 0x0000000c0b0672a5 */ /* 0x000fe4000f8e003f */
[----:B------:R-:W-:-:S03]  /*21f50*/  UIMAD UR5, UR11, UR13, UR5 ;  /* 0x0000000d0b0572a4 */ /* 0x000fc6000f8e0205 */
[----:B------:R-:W-:Y:S01]  /*21f60*/  ULDC.64 UR12, c[0x0][0xc98] ;  /* 0x00032600000c7ab9 */ /* 0x000fe20000000a00 */
[----:B------:R-:W3:Y:S01]  /*21f70*/  @P0 LDC R7, c[0x0][0xcf0] ;  /* 0x00033c00ff070b82 */ /* 0x000ee20000000800 */
[----:B------:R-:W-:Y:S02]  /*21f80*/  UIADD3 UR7, UR7, UR5, URZ ;  /* 0x0000000507077290 */ /* 0x000fe4000fffe03f */
[----:B------:R-:W-:Y:S02]  /*21f90*/  UIMAD UR5, UR10, UR12, URZ ;  /* 0x0000000c0a0572a4 */ /* 0x000fe4000f8e023f */
[----:B------:R-:W-:Y:S02]  /*21fa0*/  UIMAD.WIDE.U32 UR6, UR60, UR12, UR6 ;  /* 0x0000000c3c0672a5 */ /* 0x000fe4000f8e0006 */
[----:B------:R-:W-:-:S03]  /*21fb0*/  UIMAD UR5, UR60, UR13, UR5 ;  /* 0x0000000d3c0572a4 */ /* 0x000fc6000f8e0205 */
        /* <DEDUP_REMOVED lines=19> */
.L_x_2270:
[----:B------:R-:W-:Y:S05]  /*220f0*/  BSYNC B1 ;  /* 0x0000000000017941 */ /* 0x000fea0003800000 */
.L_x_2269:
[----:B------:R-:W-:Y:S01]  /*22100*/  R2UR UR11, R200 ;  /* 0x00000000c80b72ca */ /* 0x000fe200000e0000 */
[----:B------:R-:W-:Y:S01]  /*22110*/  ULDC.64 UR12, c[0x0][0xbe8] ;  /* 0x0002fa00000c7ab9 */ /* 0x000fe20000000a00 */
[----:B------:R-:W-:Y:S01]  /*22120*/  VIADD R6, R6, UR61 ;  /* 0x0000003d06067c36 */ /* 0x000fe20008000000 */
[----:B------:R-:W-:Y:S01]  /*22130*/  UIMAD UR5, UR8, UR12, URZ ;  /* 0x0000000c080572a4 */ /* 0x000fe2000f8e023f */
[----:B------:R-:W-:Y:S02]  /*22140*/  BSSY B1, `(.L_x_2271) ;  /* 0x000003c000017945 */ /* 0x000fe40003800000 */
[----:B0-----:R-:W-:-:S04]  /*22150*/  @P1 IMAD.HI.U32 R0, R6, R9, RZ ;  /* 0x0000000906001227 */ /* 0x001fc800078e00ff */
[----:B--2---:R-:W-:Y:S01]  /*22160*/  IMAD.MOV.U32 R5, RZ, RZ, R6 ;  /* 0x000000ffff057224 */ /* 0x004fe200078e0006 */
[----:B-1----:R-:W-:Y:S02]  /*22170*/  @P1 SHF.R.U32.HI R5, RZ, R11, R0 ;  /* 0x0000000bff051219 */ /* 0x002fe40000011600 */
[----:B------:R-:W-:Y:S02]  /*22180*/  UIMAD.WIDE.U32 UR6, UR11, UR12, URZ ;  /* 0x0000000c0b0672a5 */ /* 0x000fe4000f8e003f */
[----:B------:R-:W-:Y:S01]  /*22190*/  UIMAD UR5, UR11, UR13, UR5 ;  /* 0x0000000d0b0572a4 */ /* 0x000fe2000f8e0205 */
[--C-:B------:R-:W-:Y:S01]  /*221a0*/  SHF.R.S32.HI R0, RZ, 0x1f, R5.reuse ;  /* 0x0000001fff007819 */ /* 0x100fe20000011405 */
[----:B------:R-:W-:Y:S01]  /*221b0*/  IMAD.MOV R7, RZ, RZ, -R5 ;  /* 0x000000ffff077224 */ /* 0x000fe200078e0a05 */
[----:B------:R-:W-:Y:S01]  /*221c0*/  ULDC.64 UR12, c[0x0][0xbf0] ;  /* 0x0002fc00000c7ab9 */ /* 0x000fe20000000a00 */
[----:B------:R-:W-:Y:S02]  /*221d0*/  UIADD3 UR7, UR7, UR5, URZ ;  /* 0x0000000507077290 */ /* 0x000fe4000fffe03f */
[----:B------:R-:W-:Y:S01]  /*221e0*/  UIMAD UR5, UR10, UR12, URZ ;  /* 0x0000000c0a0572a4 */ /* 0x000fe2000f8e023f */
[----:B------:R-:W-:Y:S01]  /*221f0*/  IMAD R7, R8, R7, R6 ;  /* 0x0000000708077224 */ /* 0x000fe200078e0206 */
[----:B------:R-:W-:Y:S01]  /*22200*/  UIMAD.WIDE.U32 UR6, UR60, UR12, UR6 ;  /* 0x0000000c3c0672a5 */ /* 0x000fe2000f8e0006 */
[----:B------:R-:W-:Y:S01]  /*22210*/  VIADD R6, R201, UR61 ;  /* 0x0000003dc9067c36 */ /* 0x000fe20008000000 */
[----:B------:R-:W-:Y:S01]  /*22220*/  UIMAD UR5, UR60, UR13, UR5 ;  /* 0x0000000d3c0572a4 */ /* 0x000fe2000f8e0205 */
[----:B------:R-:W-:-:S03]  /*22230*/  ULDC.64 UR10, c[0x0][0xbe0] ;  /* 0x0002f800000a7ab9 */ /* 0x000fc60000000a00 */
[----:B------:R-:W-:Y:S01]  /*22240*/  UIADD3 UR5, UR7, UR5, URZ ;  /* 0x0000000507057290 */ /* 0x000fe2000fffe03f */
[----:B------:R-:W-:Y:S02]  /*22250*/  IMAD R0, R0, UR10, RZ ;  /* 0x0000000a00007c24 */ /* 0x000fe4000f8e02ff */
[----:B------:R-:W-:Y:S02]  /*22260*/  IMAD.U32 R3, RZ, RZ, UR7 ;  /* 0x00000007ff037e24 */ /* 0x000fe4000f8e00ff */
[----:B------:R-:W-:Y:S01]  /*22270*/  IMAD.U32 R2, RZ, RZ, UR6 ;  /* 0x00000006ff027e24 */ /* 0x000fe2000f8e00ff */
[----:B------:R-:W-:Y:S01]  /*22280*/  ULDC.64 UR6, c[0x0][0xbd8] ;  /* 0x0002f60000067ab9 */ /* 0x000fe20000000a00 */
[----:B------:R-:W-:Y:S01]  /*22290*/  IMAD.U32 R3, RZ, RZ, UR5 ;  /* 0x00000005ff037e24 */ /* 0x000fe2000f8e00ff */
[----:B------:R-:W-:Y:S01]  /*222a0*/  ULDC UR5, c[0x0][0xb88] ;  /* 0x0002e20000057ab9 */ /* 0x000fe20000000800 */
[C---:B------:R-:W-:Y:S01]  /*222b0*/  IMAD R9, R5.reuse, UR11, R0 ;  /* 0x0000000b05097c24 */ /* 0x040fe2000f8e0200 */
[----:B------:R-:W-:Y:S01]  /*222c0*/  SHF.R.S32.HI R0, RZ, 0x1f, R7 ;  /* 0x0000001fff007819 */ /* 0x000fe20000011407 */
[----:B------:R-:W-:-:S04]  /*222d0*/  IMAD.WIDE.U32 R2, R5, UR10, R2 ;  /* 0x0000000a05027c25 */ /* 0x000fc8000f8e0002 */
[----:B------:R-:W-:Y:S02]  /*222e0*/  IMAD.IADD R3, R3, 0x1, R9 ;  /* 0x0000000103037824 */ /* 0x000fe400078e0209 */
[----:B------:R-:W-:Y:S02]  /*222f0*/  IMAD R4, R0, UR6, RZ ;  /* 0x0000000600047c24 */ /* 0x000fe4000f8e02ff */
        /* <DEDUP_REMOVED lines=32> */
.L_x_2272:
[----:B------:R-:W-:Y:S05]  /*22500*/  BSYNC B1 ;  /* 0x0000000000017941 */ /* 0x000fea0003800000 */
.L_x_2271:
        /* <DEDUP_REMOVED lines=21> */
.L_x_2274:
[----:B------:R-:W-:Y:S05]  /*22660*/  BSYNC B1 ;  /* 0x0000000000017941 */ /* 0x000fea0003800000 */
.L_x_2273:
        /* <DEDUP_REMOVED lines=21> */
.L_x_2276:
[----:B------:R-:W-:Y:S05]  /*227c0*/  BSYNC B1 ;  /* 0x0000000000017941 */ /* 0x000fea0003800000 */
.L_x_2275:
        /* <DEDUP_REMOVED lines=22> */
.L_x_2268:
[----:B------:R-:W-:Y:S05]  /*22930*/  BSYNC B0 ;  /* 0x0000000000007941 */ /* 0x000fea0003800000 */
.L_x_2260:
[----:B------:R-:W-:Y:S02]  /*22940*/  ULDC UR5, c[0x0][0xd38] ;  /* 0x00034e0000057ab9 */ /* 0x000fe40000000800 */
[----:B------:R-:W-:-:S06]  /*22950*/  UISETP.GE.AND UP0, UPT, UR4, UR5, UPT ;  /* 0x000000050400728c */ /* 0x000fcc000bf06270 */
[----:B------:R-:W-:-:S13]  /*22960*/  PLOP3.LUT P0, PT, PT, PT, UP0, 0x80, 0x0 ;  /* 0x000000000000781c */ /* 0x000fda0003f0f008 */
[----:B------:R-:W-:Y:S05]  /*22970*/  @!P0 BRA `(.L_x_2277) ;  /* 0xfffffde400d48947 */ /* 0x000fea000383ffff */
[----:B------:R-:W-:Y:S05]  /*22980*/  EXIT ;  /* 0x000000000000794d */ /* 0x000fea0003800000 */
.L_x_2146:
[----:B------:R-:W-:-:S08]  /*22990*/  NOP ;  /* 0x0000000000007918 */ /* 0x000fd00000000000 */
[----:B-1----:R-:W0:-:S00]  /*229a0*/  USETMAXREG.DEALLOC.CTAPOOL 0x28 ;  /* 0x00000028000079c8 */ /* 0x002e0000080e0500 */
[----:B0-----:R-:W-:-:S06]  /*229b0*/  LOP3.LUT R0, R0, 0x3, RZ, 0xc0, !PT ;  /* 0x0000000300007812 */ /* 0x001fcc00078ec0ff */
[----:B------:R-:W0:Y:S01]  /*229c0*/  S2UR UR10, SR_CTAID.X ;  /* 0x00000000000a79c3 */ /* 0x000e220000002500 */
[----:B------:R-:W-:Y:S01]  /*229d0*/  LOP3.LUT R16, R16, 0xffdfffff, RZ, 0xc0, !PT ;  /* 0xffdfffff10107812 */ /* 0x000fe200078ec0ff */
[----:B------:R-:W-:Y:S01]  /*229e0*/  STL [R1+0x454], RZ ;  /* 0x000454ff01007387 */ /* 0x000fe20000100800 */
        /* <DEDUP_REMOVED lines=9> */
[----:B------:R-:W2:Y:S01]  /*22a80*/  LDL R3, [R1+0x45c] ;  /* 0x00045c0001037983 */ /* 0x000ea20000100800 */
[----:B------:R-:W-:Y:S01]  /*22a90*/  ULDC UR9, c[0x0][0x3b8] ;  /* 0x0000ee0000097ab9 */ /* 0x000fe20000000800 */
[----:B------:R-:W-:Y:S01]  /*22aa0*/  ULDC UR7, c[0x0][0x320] ;  /* 0x0000c80000077ab9 */ /* 0x000fe20000000800 */
[----:B------:R-:W-:Y:S01]  /*22ab0*/  LOP3.LUT R16, R16, 0xffffffef, RZ, 0xc0, !PT ;  /* 0xffffffef10107812 */ /* 0x000fe200078ec0ff */
[----:B------:R-:W0:Y:S01]  /*22ac0*/  S2R R8, SR_TID.X ;  /* 0x0000000000087919 */ /* 0x000e220000002100 */
[----:B------:R-:W1:Y:S01]  /*22ad0*/  S2UR UR6, SR_CgaCtaId ;  /* 0x00000000000679c3 */ /* 0x000e620000008800 */
[----:B------:R-:W-:Y:S01]  /*22ae0*/  ULDC.64 UR42, c[0x0][0x2f0] ;  /* 0x0000bc00002a7ab9 */ /* 0x000fe20000000a00 */
[----:B------:R-:W-:Y:S01]  /*22af0*/  LOP3.LUT R16, R16, 0xfffbffff, RZ, 0xc0, !PT ;  /* 0xfffbffff10107812 */ /* 0x000fe200078ec0ff */
[----:B------:R-:W-:Y:S01]  /*22b00*/  ULDC.64 UR4, c[0x0][0x418] ;  /* 0x0001060000047ab9 */ /* 0x000fe20000000a00 */
[----:B------:R3:W-:Y:S01]  /*22b10*/  STL [R1+0x454], RZ ;  /* 0x000454ff01007387 */ /* 0x0007e20000100800 */
[----:B------:R-:W-:Y:S01]  /*22b20*/  UISETP.NE.U32.AND UP0, UPT, UR4, URZ, UPT ;  /* 0x0000003f0400728c */ /* 0x000fe2000bf05070 */
[----:B------:R-:W-:Y:S01]  /*22b30*/  IMAD.U32 R32, RZ, RZ, UR10 ;  /* 0x0000000aff207e24 */ /* 0x000fe2000f8e00ff */
[----:B------:R-:W-:Y:S01]  /*22b40*/  ULDC UR40, c[0x0][0x288] ;  /* 0x0000a20000287ab9 */ /* 0x000fe20000000800 */
[----:B------:R-:W-:Y:S01]  /*22b50*/  ULDC UR4, c[0x0][0x424] ;  /* 0x0001090000047ab9 */ /* 0x000fe20000000800 */
[----:B------:R-:W-:Y:S01]  /*22b60*/  UISETP.NE.AND.EX UP0, UPT, UR5, URZ, UPT, UP0 ;  /* 0x0000003f0500728c */ /* 0x000fe2000bf05300 */
[----:B------:R-:W-:Y:S01]  /*22b70*/  IMAD.MOV.U32 R26, RZ, RZ, 0x1 ;  /* 0x00000001ff1a7424 */ /* 0x000fe200078e00ff */
[----:B------:R-:W-:Y:S01]  /*22b80*/  ULDC UR41, c[0x0][0x448] ;  /* 0x0001120000297ab9 */ /* 0x000fe20000000800 */
[----:B------:R-:W-:Y:S01]  /*22b90*/  UMOV UR5, 0x400 ;  /* 0x0000040000057882 */ /* 0x000fe20000000000 */
[----:B------:R-:W-:Y:S01]  /*22ba0*/  USEL UR4, UR4, 0x1, UP0 ;  /* 0x0000000104047887 */ /* 0x000fe20008000000 */
[----:B------:R-:W-:Y:S01]  /*22bb0*/  IMAD.MOV.U32 R18, RZ, RZ, RZ ;  /* 0x000000ffff127224 */ /* 0x000fe200078e00ff */
[----:B------:R-:W-:-:S02]  /*22bc0*/  UIMAD UR41, UR41, UR40, URZ ;  /* 0x00000028292972a4 */ /* 0x000fc4000f8e023f */
[----:B------:R-:W-:Y:S01]  /*22bd0*/  UIMAD UR42, UR4, UR42, URZ ;  /* 0x0000002a042a72a4 */ /* 0x000fe2000f8e023f */
[----:B------:R-:W-:-:S03]  /*22be0*/  ULDC UR49, c[0x0][0xc] ;  /* 0x0000030000317ab9 */ /* 0x000fc60000000800 */
[----:B------:R-:W-:Y:S02]  /*22bf0*/  UIADD3 UR4, UR42, 0x5f, URZ ;  /* 0x0000005f2a047890 */ /* 0x000fe4000fffe03f */
[----:B------:R-:W-:Y:S02]  /*22c00*/  UIADD3 UR47, UR42, 0x1, -UR40 ;  /* 0x000000012a2f7890 */ /* 0x000fe4000fffe828 */
[----:B-1----:R-:W-:Y:S02]  /*22c10*/  ULEA UR6, UR6, UR5, 0x18 ;  /* 0x0000000506067291 */ /* 0x002fe4000f8ec03f */
[----:B------:R-:W-:Y:S02]  /*22c20*/  UIMAD.WIDE UR4, UR4, 0x2aaaaaab, URZ ;  /* 0x2aaaaaab040478a5 */ /* 0x000fe4000f8e023f */
[----:B------:R-:W-:Y:S01]  /*22c30*/  UIADD3 UR40, UR42, -UR40, URZ ;  /* 0x800000282a287290 */ /* 0x000fe2000fffe03f */
[C---:B0-----:R-:W-:Y:S01]  /*22c40*/  IMAD.SHL.U32 R29, R8.reuse, 0x8, RZ ;  /* 0x00000008081d7824 */ /* 0x041fe200078e00ff */
[----:B------:R-:W-:Y:S01]  /*22c50*/  LOP3.LUT R7, R8, 0x7f, RZ, 0xc0, !PT ;  /* 0x0000007f08077812 */ /* 0x000fe200078ec0ff */
[----:B------:R-:W-:Y:S01]  /*22c60*/  IMAD.U32 R17, RZ, RZ, UR6 ;  /* 0x00000006ff117e24 */ /* 0x000fe2000f8e00ff */
[----:B------:R-:W-:-:S02]  /*22c70*/  USHF.R.U32.HI UR39, URZ, 0x1f, UR5 ;  /* 0x0000001f3f277899 */ /* 0x000fc40008011605 */
[C---:B------:R-:W-:Y:S02]  /*22c80*/  LOP3.LUT R5, R29.reuse, 0x38, RZ, 0xc0, !PT ;  /* 0x000000381d057812 */ /* 0x040fe400078ec0ff */
[----:B------:R-:W-:Y:S01]  /*22c90*/  LOP3.LUT R0, R29, 0x1f8, RZ, 0xc0, !PT ;  /* 0x000001f81d007812 */ /* 0x000fe200078ec0ff */
[----:B------:R-:W-:Y:S01]  /*22ca0*/  ULEA.HI.SX32 UR39, UR5, UR39, 0x1c ;  /* 0x0000002705277291 */ /* 0x000fe2000f8fe23f */
[C---:B------:R-:W-:Y:S02]  /*22cb0*/  LOP3.LUT R2, R5.reuse, 0x40, RZ, 0xfc, !PT ;  /* 0x0000004005027812 */ /* 0x040fe400078efcff */
[----:B------:R-:W-:Y:S02]  /*22cc0*/  ISETP.GE.AND P0, PT, R5, UR7, PT ;  /* 0x0000000705007c0c */ /* 0x000fe4000bf06270 */
[C---:B------:R-:W-:Y:S02]  /*22cd0*/  ISETP.GE.AND P2, PT, R2.reuse, UR9, PT ;  /* 0x0000000902007c0c */ /* 0x040fe4000bf46270 */
[----:B------:R-:W-:-:S02]  /*22ce0*/  ISETP.GE.AND P1, PT, R2, UR7, PT ;  /* 0x0000000702007c0c */ /* 0x000fc4000bf26270 */
[----:B------:R-:W-:Y:S02]  /*22cf0*/  LOP3.LUT R0, R0, 0x38, R8, 0x78, !PT ;  /* 0x0000003800007812 */ /* 0x000fe400078e7808 */
[----:B------:R-:W-:Y:S02]  /*22d00*/  LOP3.LUT R4, R5, 0x80, RZ, 0xfc, !PT ;  /* 0x0000008005047812 */ /* 0x000fe400078efcff */
[----:B------:R-:W-:Y:S02]  /*22d10*/  LOP3.LUT R29, R0, 0x200, R29, 0xf8, !PT ;  /* 0x00000200001d7812 */ /* 0x000fe400078ef81d */
[----:B------:R-:W-:Y:S02]  /*22d20*/  SEL R0, RZ, 0x1, P0 ;  /* 0x00000001ff007807 */ /* 0x000fe40000000000 */
[----:B------:R-:W-:Y:S01]  /*22d30*/  SEL R2, RZ, 0xffffffff, P1 ;  /* 0xffffffffff027807 */ /* 0x000fe20000800000 */
[----:B------:R-:W-:Y:S01]  /*22d40*/  IMAD R22, R29, 0x2, R17 ;  /* 0x000000021d167824 */ /* 0x000fe200078e0211 */
[----:B------:R-:W-:-:S02]  /*22d50*/  @P2 LOP3.LUT R16, R16, 0x40000, RZ, 0xfc, !PT ;  /* 0x0004000010102812 */ /* 0x000fc400078efcff */
[----:B------:R-:W-:Y:S02]  /*22d60*/  SHF.R.U32.HI R35, RZ, 0x3, R7 ;  /* 0x00000003ff237819 */ /* 0x000fe40000011607 */
[----:B------:R-:W-:-:S04]  /*22d70*/  @P1 LOP3.LUT R16, R16, 0x10, RZ, 0xfc, !PT ;  /* 0x0000001010101812 */ /* 0x000fc800078efcff */
[----:B------:R-:W-:-:S04]  /*22d80*/  LOP3.LUT R16, R16, 0xffffffdf, RZ, 0xc0, !PT ;  /* 0xffffffdf10107812 */ /* 0x000fc800078ec0ff */
[----:B------:R-:W-:Y:S02]  /*22d90*/  @P0 LOP3.LUT R16, R16, 0x20, RZ, 0xfc, !PT ;  /* 0x0000002010100812 */ /* 0x000fe400078efcff */
[----:B------:R-:W-:Y:S02]  /*22da0*/  ISETP.GE.AND P0, PT, R4, UR7, PT ;  /* 0x0000000704007c0c */ /* 0x000fe4000bf06270 */
[----:B------:R-:W-:-:S11]  /*22db0*/  LOP3.LUT R16, R16, 0xfffffff7, RZ, 0xc0, !PT ;  /* 0xfffffff710107812 */ /* 0x000fd600078ec0ff */
[----:B------:R-:W-:-:S04]  /*22dc0*/  @P0 LOP3.LUT R16, R16, 0x8, RZ, 0xfc, !PT ;  /* 0x0000000810100812 */ /* 0x000fc800078efcff */
[----:B------:R-:W-:Y:S02]  /*22dd0*/  LOP3.LUT R16, R16, 0xfffdffff, RZ, 0xc0, !PT ;  /* 0xfffdffff10107812 */ /* 0x000fe400078ec0ff */
[----:B--2---:R-:W-:Y:S01]  /*22de0*/  R2UR UR8, R3 ;  /* 0x00000000030872ca */ /* 0x004fe200000e0000 */
[----:B------:R-:W-:Y:S01]  /*22df0*/  IMAD.SHL.U32 R3, R2, 0x2, RZ ;  /* 0x0000000202037824 */ /* 0x000fe200078e00ff */
[----:B------:R-:W-:-:S04]  /*22e00*/  LOP3.LUT R2, R5, 0xc0, RZ, 0xfc, !PT ;  /* 0x000000c005027812 */ /* 0x000fc800078efcff */
[----:B------:R-:W-:Y:S02]  /*22e10*/  LOP3.LUT R0, R3, 0x2, R0, 0xe2, !PT ;  /* 0x0000000203007812 */ /* 0x000fe400078ee200 */
[----:B------:R-:W-:Y:S02]  /*22e20*/  SEL R3, RZ, 0x4, P0 ;  /* 0x00000004ff037807 */ /* 0x000fe40000000000 */
[----:B------:R-:W-:Y:S02]  /*22e30*/  ISETP.GE.AND P0, PT, R4, UR9, PT ;  /* 0x0000000904007c0c */ /* 0x000fe4000bf06270 */
[----:B------:R-:W-:Y:S01]  /*22e40*/  ISETP.GE.AND P1, PT, R2, UR9, PT ;  /* 0x0000000902007c0c */ /* 0x000fe2000bf26270 */
[----:B------:R-:W-:Y:S01]  /*22e50*/  ULOP3.LUT UR48, UR8, 0x2, URZ, 0xfc, !UPT ;  /* 0x0000000208307892 */ /* 0x000fe2000f8efc3f */
[----:B------:R-:W-:Y:S01]  /*22e60*/  LOP3.LUT R6, R0, R3, RZ, 0xfc, !PT ;  /* 0x0000000300067212 */ /* 0x000fe200078efcff */
[----:B------:R-:W-:Y:S01]  /*22e70*/  IMAD.SHL.U32 R0, R8, 0x10, RZ ;  /* 0x0000001008007824 */ /* 0x000fe200078e00ff */
[----:B------:R-:W-:-:S03]  /*22e80*/  ULDC UR8, c[0x0][0x2b8] ;  /* 0x0000ae0000087ab9 */ /* 0x000fc60000000800 */
[----:B------:R3:W-:Y:S01]  /*22e90*/  STL [R1+0x458], R6 ;  /* 0x0004580601007387 */ /* 0x0007e20000100800 */
[----:B------:R-:W-:-:S03]  /*22ea0*/  LOP3.LUT R0, R35, 0x70, R0, 0xf8, !PT ;  /* 0x0000007023007812 */ /* 0x000fc600078ef800 */
[----:B------:R-:W-:Y:S02]  /*22eb0*/  @P0 LOP3.LUT R16, R16, 0x20000, RZ, 0xfc, !PT ;  /* 0x0002000010100812 */ /* 0x000fe400078efcff */
[----:B------:R-:W-:Y:S02]  /*22ec0*/  ISETP.GE.AND P0, PT, R2, UR7, PT ;  /* 0x0000000702007c0c */ /* 0x000fe4000bf06270 */
[----:B------:R-:W-:Y:S02]  /*22ed0*/  LOP3.LUT R16, R16, 0xfffffffb, RZ, 0xc0, !PT ;  /* 0xfffffffb10107812 */ /* 0x000fe400078ec0ff */
[----:B------:R-:W-:-:S04]  /*22ee0*/  SEL R36, RZ, 0x8, P0 ;  /* 0x00000008ff247807 */ /* 0x000fc80000000000 */
[----:B------:R-:W-:-:S05]  /*22ef0*/  LOP3.LUT R36, R6, R36, RZ, 0xfc, !PT ;  /* 0x0000002406247212 */ /* 0x000fca00078efcff */
[----:B------:R-:W-:Y:S02]  /*22f00*/  @P0 LOP3.LUT R16, R16, 0x4, RZ, 0xfc, !PT ;  /* 0x0000000410100812 */ /* 0x000fe400078efcff */
[----:B------:R-:W-:Y:S02]  /*22f10*/  ISETP.GE.AND P0, PT, R5, UR43, PT ;  /* 0x0000002b05007c0c */ /* 0x000fe4000bf06270 */
[----:B------:R-:W-:-:S04]  /*22f20*/  LOP3.LUT R16, R16, 0xfffffffe, RZ, 0xc0, !PT ;  /* 0xfffffffe10107812 */ /* 0x000fc800078ec0ff */
[----:B------:R-:W-:-:S04]  /*22f30*/  LOP3.LUT R16, R16, 0xfffeffff, RZ, 0xc0, !PT ;  /* 0xfffeffff10107812 */ /* 0x000fc800078ec0ff */
[----:B------:R-:W-:Y:S02]  /*22f40*/  @P1 LOP3.LUT R16, R16, 0x10000, RZ, 0xfc, !PT ;  /* 0x0001000010101812 */ /* 0x000fe400078efcff */
[C---:B------:R-:W-:Y:S02]  /*22f50*/  ISETP.GE.AND P1, PT, R5.reuse, UR8, PT ;  /* 0x0000000805007c0c */ /* 0x040fe4000bf26270 */
[----:B------:R-:W-:Y:S02]  /*22f60*/  @P0 LOP3.LUT R16, R16, 0x1, RZ, 0xfc, !PT ;  /* 0x0000000110100812 */ /* 0x000fe400078efcff */
[----:B------:R-:W-:Y:S02]  /*22f70*/  ISETP.GE.AND P0, PT, R5, UR9, PT ;  /* 0x0000000905007c0c */ /* 0x000fe4000bf06270 */
[----:B------:R-:W-:-:S04]  /*22f80*/  LOP3.LUT R16, R16, 0xfff7ffff, RZ, 0xc0, !PT ;  /* 0xfff7ffff10107812 */ /* 0x000fc800078ec0ff */
[----:B------:R-:W-:-:S04]  /*22f90*/  LOP3.LUT R16, R16, 0xffefffff, RZ, 0xc0, !PT ;  /* 0xffefffff10107812 */ /* 0x000fc800078ec0ff */
[----:B------:R-:W-:-:S04]  /*22fa0*/  @P1 LOP3.LUT R16, R16, 0x100000, RZ, 0xfc, !PT ;  /* 0x0010000010101812 */ /* 0x000fc800078efcff */
[----:B---3--:R-:W-:-:S07]  /*22fb0*/  @P0 LOP3.LUT R16, R16, 0x80000, RZ, 0xfc, !PT ;  /* 0x0008000010100812 */ /* 0x008fce00078efcff */
.L_x_2337:
        /* <DEDUP_REMOVED lines=13> */
[----:B0123-5:R-:W-:Y:S05]  /*23090*/  @P0 BRA `(.L_x_2279) ;  /* 0x0000000000200947 */ /* 0x02ffea0003800000 */
        /* <DEDUP_REMOVED lines=8> */
.L_x_2279:
[----:B------:R-:W-:Y:S01]  /*23120*/  ULDC UR8, c[0x0][0xd54] ;  /* 0x0003550000087ab9 */ /* 0x000fe20000000800 */
[----:B------:R-:W-:Y:S01]  /*23130*/  UMOV UR6, UR7 ;  /* 0x0000000700067c82 */ /* 0x000fe20008000000 */
[----:B------:R-:W-:-:S11]  /*23140*/  UISETP.NE.AND UP0, UPT, UR8, 0x1, UPT ;  /* 0x000000010800788c */ /* 0x000fd6000bf05270 */
[----:B------:R-:W-:Y:S02]  /*23150*/  @UP0 ULDC.64 UR10, c[0x0][0xd58] ;  /* 0x00035600000a0ab9 */ /* 0x000fe40000000a00 */
[----:B------:R-:W-:-:S04]  /*23160*/  UIMAD.WIDE.U32 UR4, UR7, UR10, URZ ;  /* 0x0000000a070472a5 */ /* 0x000fc8000f8e003f */
[----:B------:R-:W-:-:S04]  /*23170*/  @UP0 USHF.R.U32.HI UR6, URZ, UR11, UR5 ;  /* 0x0000000b3f060299 */ /* 0x000fc80008011605 */
[----:B------:R-:W-:-:S12]  /*23180*/  UIMAD UR4, UR6, UR8, URZ ;  /* 0x00000008060472a4 */ /* 0x000fd8000f8e023f */
.L_x_2280:
        /* <DEDUP_REMOVED lines=48> */
.L_x_2282:
[----:B------:R-:W-:-:S11]  /*23490*/  UISETP.NE.AND UP1, UPT, UR5, 0x1, UPT ;  /* 0x000000010500788c */ /* 0x000fd6000bf25270 */
[----:B------:R-:W-:Y:S02]  /*234a0*/  @UP1 ULDC.64 UR10, c[0x0][0xae0] ;  /* 0x0002b800000a1ab9 */ /* 0x000fe40000000a00 */
[----:B------:R-:W-:-:S04]  /*234b0*/  UIMAD.WIDE.U32 UR6, UR8, UR10, URZ ;  /* 0x0000000a080672a5 */ /* 0x000fc8000f8e003f */
[----:B------:R-:W-:-:S12]  /*234c0*/  @UP1 USHF.R.U32.HI UR8, URZ, UR11, UR7 ;  /* 0x0000000b3f081299 */ /* 0x000fd80008011607 */
.L_x_2283:
[----:B------:R-:W-:-:S04]  /*234d0*/  UIMAD UR8, UR8, UR5, UR5 ;  /* 0x00000005080872a4 */ /* 0x000fc8000f8e0205 */
[----:B------:R-:W-:-:S04]  /*234e0*/  UISETP.LT.AND UP1, UPT, UR4, UR8, UPT ;  /* 0x000000080400728c */ /* 0x000fc8000bf21270 */
[----:B------:R-:W-:-:S12]  /*234f0*/  USEL UR4, UR4, UR8, UP1 ;  /* 0x0000000804047287 */ /* 0x000fd80008800000 */
.L_x_2281:
        /* <DEDUP_REMOVED lines=28> */
.L_x_2285:
[----:B------:R-:W-:-:S11]  /*236c0*/  UISETP.NE.AND UP0, UPT, UR5, 0x1, UPT ;  /* 0x000000010500788c */ /* 0x000fd6000bf05270 */
[----:B------:R-:W-:Y:S02]  /*236d0*/  @UP0 ULDC.64 UR10, c[0x0][0xae0] ;  /* 0x0002b800000a0ab9 */ /* 0x000fe40000000a00 */
[----:B------:R-:W-:-:S04]  /*236e0*/  UIMAD.WIDE.U32 UR6, UR4, UR10, URZ ;  /* 0x0000000a040672a5 */ /* 0x000fc8000f8e003f */
[----:B------:R-:W-:-:S12]  /*236f0*/  @UP0 USHF.R.U32.HI UR4, URZ, UR11, UR7 ;  /* 0x0000000b3f040299 */ /* 0x000fd80008011607 */
.L_x_2286:
[----:B------:R-:W-:-:S04]  /*23700*/  UIMAD UR4, UR4, UR5, URZ ;  /* 0x00000005040472a4 */ /* 0x000fc8000f8e023f */
[----:B------:R-:W-:-:S04]  /*23710*/  UISETP.LT.AND UP0, UPT, UR8, UR4, UPT ;  /* 0x000000040800728c */ /* 0x000fc8000bf01270 */
[----:B------:R-:W-:-:S12]  /*23720*/  USEL UR8, UR8, UR4, !UP0 ;  /* 0x0000000408087287 */ /* 0x000fd8000c000000 */
.L_x_2284:
        /* <DEDUP_REMOVED lines=26> */
.L_x_2288:
        /* <DEDUP_REMOVED lines=20> */
.L_x_2291:
[----:B------:R-:W-:Y:S05]  /*23a10*/  BSYNC B6 ;  /* 0x0000000000067941 */ /* 0x000fea0003800000 */
.L_x_2290:
        /* <DEDUP_REMOVED lines=20> */
.L_x_2294:
        /* <DEDUP_REMOVED lines=15> */
.L_x_2293:
[----:B------:R-:W-:Y:S05]  /*23c50*/  BSYNC B6 ;  /* 0x0000000000067941 */ /* 0x000fea0003800000 */
.L_x_2292:
        /* <DEDUP_REMOVED lines=17> */
.L_x_2354:
[----:B-1----:R-:W1:Y:S01]  /*23d70*/  S2R R2, SR_TID.X ;  /* 0x0000000000027919 */ /* 0x002e620000002100 */
[----:B0-----:R-:W-:Y:S01]  /*23d80*/  ISETP.NE.AND P1, PT, R10, 0x1, PT ;  /* 0x000000010a00780c */ /* 0x001fe20003f25270 */
[----:B------:R-:W-:Y:S01]  /*23d90*/  IMAD.MOV.U32 R25, RZ, RZ, RZ ;  /* 0x000000ffff197224 */ /* 0x000fe200078e00ff */
[----:B-----5:R-:W-:Y:S02]  /*23da0*/  SHF.R.S32.HI R30, RZ, 0x1f, R28 ;  /* 0x0000001fff1e7819 */ /* 0x020fe4000001141c */
[----:B------:R-:W-:-:S09]  /*23db0*/  LOP3.LUT R16, R16, 0xffff7fff, RZ, 0xc0, !PT ;  /* 0xffff7fff10107812 */ /* 0x000fd200078ec0ff */
[----:B------:R-:W0:Y:S01]  /*23dc0*/  @P1 LDC R3, c[0x0][0x438] ;  /* 0x00010e00ff031b82 */ /* 0x000e220000000800 */
[----:B------:R-:W-:Y:S01]  /*23dd0*/  @P1 LOP3.LUT R16, R16, 0x8000, RZ, 0xfc, !PT ;  /* 0x0000800010101812 */ /* 0x000fe200078efcff */
[----:B-1----:R-:W-:-:S06]  /*23de0*/  IMAD.SHL.U32 R8, R2, 0x10, RZ ;  /* 0x0000001002087824 */ /* 0x002fcc00078e00ff */
[----:B------:R-:W1:Y:S01]  /*23df0*/  @P1 LDC R2, c[0x0][0x434] ;  /* 0x00010d00ff021b82 */ /* 0x000e620000000800 */
[----:B------:R-:W-:-:S05]  /*23e00*/  LOP3.LUT R8, R35, 0x70, R8, 0xf8, !PT ;  /* 0x0000007023087812 */ /* 0x000fca00078ef808 */
[----:B------:R-:W-:-:S04]  /*23e10*/  IMAD R4, R0, 0x60, R8 ;  /* 0x0000006000047824 */ /* 0x000fc800078e0208 */
[C---:B------:R-:W-:Y:S01]  /*23e20*/  IMAD.IADD R33, R4.reuse, 0x1, R31 ;  /* 0x0000000104217824 */ /* 0x040fe200078e021f */
[----:B------:R-:W-:-:S03]  /*23e30*/  ISETP.GE.AND P0, PT, R4, UR42, PT ;  /* 0x0000002a04007c0c */ /* 0x000fc6000bf06270 */
[----:B------:R-:W-:Y:S01]  /*23e40*/  IMAD.MOV.U32 R9, RZ, RZ, R33 ;  /* 0x000000ffff097224 */ /* 0x000fe200078e0021 */
[----:B------:R-:W-:Y:S01]  /*23e50*/  ISETP.GT.U32.OR P0, PT, R8, 0x5f, P0 ;  /* 0x0000005f0800780c */ /* 0x000fe20000704470 */
[----:B-1----:R-:W-:-:S05]  /*23e60*/  @P1 IMAD.HI.U32 R2, R33, R2, RZ ;  /* 0x0000000221021227 */ /* 0x002fca00078e00ff */
[----:B0-----:R-:W-:-:S07]  /*23e70*/  @P1 SHF.R.U32.HI R9, RZ, R3, R2 ;  /* 0x00000003ff091219 */ /* 0x001fce0000011602 */
        /* <DEDUP_REMOVED lines=9> */
[----:B------:R-:W-:Y:S01]  /*23f10*/  @!P0 LEA.HI.X R5, R2, R5, R3, 0x2, P1 ;  /* 0x0000000502058211 */ /* 0x000fe200008f1403 */
[----:B------:R-:W-:-:S04]  /*23f20*/  IMAD.MOV R2, RZ, RZ, -R9 ;  /* 0x000000ffff027224 */ /* 0x000fc800078e0a09 */
[----:B------:R-:W-:Y:S01]  /*23f30*/  IMAD R33, R10, R2, R33 ;  /* 0x000000020a217224 */ /* 0x000fe200078e0221 */
[----:B------:R0:W5:Y:S01]  /*23f40*/  @!P0 LDG.E R25, desc[UR36][R4.64] ;  /* 0x0000002404198981 */ /* 0x000162000c1e1900 */
[----:B------:R-:W-:Y:S01]  /*23f50*/  IMAD R2, RZ, RZ, -UR38 ;  /* 0x80000026ff027e24 */ /* 0x000fe2000f8e02ff */
[----:B------:R-:W-:Y:S02]  /*23f60*/  ISETP.GT.U32.AND P0, PT, R8, 0x5f, PT ;  /* 0x0000005f0800780c */ /* 0x000fe40003f04070 */
[----:B------:R-:W-:Y:S01]  /*23f70*/  LOP3.LUT R16, R16, 0xffffdfff, RZ, 0xc0, !PT ;  /* 0xffffdfff10107812 */ /* 0x000fe200078ec0ff */
[----:B------:R-:W-:Y:S02]  /*23f80*/  IMAD R19, R19, R2, UR46 ;  /* 0x0000002e13137e24 */ /* 0x000fe4000f8e0202 */
[----:B------:R-:W-:-:S03]  /*23f90*/  IMAD.U32 R2, RZ, RZ, UR48 ;  /* 0x00000030ff027e24 */ /* 0x000fc6000f8e00ff */
[----:B------:R-:W-:Y:S02]  /*23fa0*/  SHF.R.S32.HI R27, RZ, 0x1f, R19 ;  /* 0x0000001fff1b7819 */ /* 0x000fe40000011413 */
[----:B------:R-:W-:-:S13]  /*23fb0*/  ISETP.NE.AND P2, PT, R2, 0x3, PT ;  /* 0x000000030200780c */ /* 0x000fda0003f45270 */
[----:B------:R-:W-:-:S04]  /*23fc0*/  @P2 LOP3.LUT R16, R16, 0x2000, RZ, 0xfc, !PT ;  /* 0x0000200010102812 */ /* 0x000fc800078efcff */
[----:B------:R-:W-:-:S04]  /*23fd0*/  LOP3.LUT R16, R16, 0xfffffffd, RZ, 0xc0, !PT ;  /* 0xfffffffd10107812 */ /* 0x000fc800078ec0ff */
[----:B------:R-:W-:Y:S01]  /*23fe0*/  @P0 LOP3.LUT R16, R16, 0x2, RZ, 0xfc, !PT ;  /* 0x0000000210100812 */ /* 0x000fe200078efcff */
[----:B0-----:R-:W-:Y:S06]  /*23ff0*/  @!P2 BRA `(.L_x_2296) ;  /* 0x000000000004a947 */ /* 0x001fec0003800000 */
[----:B------:R-:W-:Y:S01]  /*24000*/  BPT.TRAP 0x1 ;  /* 0x000000040000795c */ /* 0x000fe20000300000 */
.L_x_2296:
[----:B------:R-:W-:Y:S01]  /*24010*/  IMAD R24, R18, 0x8, R17 ;  /* 0x0000000812187824 */ /* 0x000fe200078e0211 */
[----:B------:R-:W-:Y:S01]  /*24020*/  SHF.L.U32 R3, R26, 0x1f, RZ ;  /* 0x0000001f1a037819 */ /* 0x000fe200000006ff */
[----:B------:R-:W-:Y:S03]  /*24030*/  BSSY B0, `(.L_x_2297) ;  /* 0x0000003000007945 */ /* 0x000fe60003800000 */
[----:B------:R-:W0:Y:S02]  /*24040*/  SYNCS.PHASECHK.TRANS64.TRYWAIT P0, [R24+URZ+0x32440], R3 ;  /* 0x03244003180075a7 */ /* 0x000e24000800017f */
[----:B0-----:R-:W-:Y:S05]  /*24050*/  @!P0 BRA `(.L_x_2298) ;  /* 0x0000003c00388947 */ /* 0x001fea0003800000 */
.L_x_2355:
[----:B------:R-:W-:Y:S05]  /*24060*/  BSYNC B0 ;  /* 0x0000000000007941 */ /* 0x000fea0003800000 */
.L_x_2297:
[----:B------:R-:W-:Y:S01]  /*24070*/  SHF.R.S32.HI R37, RZ, 0x1f, R33 ;  /* 0x0000001fff257819 */ /* 0x000fe20000011421 */
[----:B------:R-:W-:Y:S01]  /*24080*/  ULDC.64 UR4, c[0x0][0x300] ;  /* 0x0000c00000047ab9 */ /* 0x000fe20000000a00 */
[----:B------:R-:W1:Y:S01]  /*24090*/  S2R R6, SR_TID.X ;  /* 0x0000000000067919 */ /* 0x000e620000002100 */
[----:B-----5:R-:W-:Y:S02]  /*240a0*/  SHF.R.S32.HI R4, RZ, 0x1f, R25 ;  /* 0x0000001fff047819 */ /* 0x020fe40000011419 */
[----:B------:R-:W-:Y:S01]  /*240b0*/  IMAD R2, R37, UR4, RZ ;  /* 0x0000000425027c24 */ /* 0x000fe2000f8e02ff */
[----:B------:R-:W-:Y:S02]  /*240c0*/  LOP3.LUT P2, RZ, R16, 0x1, RZ, 0xc0, !PT ;  /* 0x0000000110ff7812 */ /* 0x000fe4000784c0ff */
[----:B------:R2:W-:Y:S01]  /*240d0*/  STL [R1+0x450], R4 ;  /* 0x0004500401007387 */ /* 0x0005e20000100800 */
[C---:B------:R-:W-:Y:S02]  /*240e0*/  IMAD R5, R33.reuse, UR5, R2 ;  /* 0x0000000521057c24 */ /* 0x040fe4000f8e0202 */
[----:B0-----:R-:W-:Y:S01]  /*240f0*/  IMAD.WIDE.U32 R2, R33, UR4, RZ ;  /* 0x0000000421027c25 */ /* 0x001fe2000f8e00ff */
[----:B------:R-:W-:-:S03]  /*24100*/  ULDC.64 UR4, c[0x0][0x310] ;  /* 0x0000c40000047ab9 */ /* 0x000fc60000000a00 */
[----:B------:R-:W-:Y:S02]  /*24110*/  IMAD.IADD R3, R3, 0x1, R5 ;  /* 0x0000000103037824 */ /* 0x000fe400078e0205 */
[----:B--2---:R-:W-:Y:S02]  /*24120*/  IMAD R4, R4, UR4, RZ ;  /* 0x0000000404047c24 */ /* 0x004fe4000f8e02ff */
        /* <DEDUP_REMOVED lines=57> */
.L_x_2369:
        /* <DEDUP_REMOVED lines=10> */
.L_x_2300:
        /* <DEDUP_REMOVED lines=10> */
.L_x_2301:
[----:B------:R1:W-:Y:S02]  /*24600*/  SYNCS.ARRIVE.TRANS64.A1T0 RZ, [R24+URZ+0x32430], RZ ;  /* 0x032430ff18ff79a7 */ /* 0x0003e4000810003f */
[----:B------:R-:W-:Y:S05]  /*24610*/  WARPSYNC.ALL ;  /* 0x0000000000007948 */ /* 0x000fea0003800000 */
[----:B------:R-:W-:Y:S01]  /*24620*/  VIADD R0, R17, 0x18400 ;  /* 0x0001840011007836 */ /* 0x000fe20000000000 */
[----:B------:R-:W-:Y:S01]  /*24630*/  BAR.SYNC.DEFER_BLOCKING 0x8, 0x180 ;  /* 0x0206000000007b1d */ /* 0x000fe20000010000 */
[----:B------:R-:W-:-:S03]  /*24640*/  USHF.R.S32.HI UR51, URZ, 0x1f, UR38 ;  /* 0x0000001f3f337899 */ /* 0x000fc60008011426 */
[----:B------:R-:W-:Y:S02]  /*24650*/  LOP3.LUT P0, RZ, R0, 0x3ff, RZ, 0xc0, !PT ;  /* 0x000003ff00ff7812 */ /* 0x000fe4000780c0ff */
[----:B------:R-:W-:Y:S11]  /*24660*/  BSSY B6, `(.L_x_2302) ;  /* 0x0000012000067945 */ /* 0x000ff60003800000 */
        /* <DEDUP_REMOVED lines=17> */
.L_x_2303:
[----:B------:R-:W-:Y:S05]  /*24780*/  BSYNC B6 ;  /* 0x0000000000067941 */ /* 0x000fea0003800000 */
.L_x_2302:
[----:B------:R-:W2:Y:S01]  /*24790*/  S2R R20, SR_TID.X ;  /* 0x0000000000147919 */ /* 0x000ea20000002100 */
[----:B------:R-:W-:Y:S01]  /*247a0*/  UISETP.NE.AND UP0, UPT, UR50, URZ, UPT ;  /* 0x0000003f3200728c */ /* 0x000fe2000bf05270 */
[----:B------:R-:W-:Y:S01]  /*247b0*/  R2UR UR6, R27 ;  /* 0x000000001b0672ca */ /* 0x000fe200000e0000 */
[----:B------:R-:W-:Y:S01]  /*247c0*/  ULDC.64 UR8, c[0x0][0x2d8] ;  /* 0x0000b60000087ab9 */ /* 0x000fe20000000a00 */
[----:B------:R-:W-:Y:S02]  /*247d0*/  R2UR UR7, R19 ;  /* 0x00000000130772ca */ /* 0x000fe400000e0000 */
[----:B------:R-:W-:Y:S02]  /*247e0*/  LOP3.LUT P5, RZ, R16, 0x100000, RZ, 0xc0, !PT ;  /* 0x0010000010ff7812 */ /* 0x000fe400078ac0ff */
[----:B------:R-:W-:-:S04]  /*247f0*/  PLOP3.LUT P0, PT, PT, PT, UP0, 0x80, 0x0 ;  /* 0x000000000000781c */ /* 0x000fc80003f0f008 */
[----:B------:R-:W-:-:S03]  /*24800*/  @UP0 ULDC UR4, c[0x0][0x44c] ;  /* 0x0001130000040ab9 */ /* 0x000fc60000000800 */
[----:B------:R-:W-:-:S04]  /*24810*/  UIMAD UR6, UR6, UR8, URZ ;  /* 0x00000008060672a4 */ /* 0x000fc8000f8e023f */
[----:B------:R-:W-:Y:S01]  /*24820*/  UIMAD UR6, UR7, UR9, UR6 ;  /* 0x00000009070672a4 */ /* 0x000fe2000f8e0206 */
[----:B--2---:R-:W-:-:S05]  /*24830*/  IMAD.SHL.U32 R20, R20, 0x10, RZ ;  /* 0x0000001014147824 */ /* 0x004fca00078e00ff */
[----:B------:R-:W-:-:S05]  /*24840*/  LOP3.LUT R20, R35, 0x70, R20, 0xf8, !PT ;  /* 0x0000007023147812 */ /* 0x000fca00078ef814 */
[----:B------:R-:W-:-:S04]  /*24850*/  VIADD R34, R20, UR43 ;  /* 0x0000002b14227c36 */ /* 0x000fc80008000000 */
[----:B------:R-:W-:Y:S01]  /*24860*/  @P0 IMAD.HI.U32 R0, R34, UR4, RZ ;  /* 0x0000000422000c27 */ /* 0x000fe2000f8e00ff */
[----:B------:R-:W-:Y:S01]  /*24870*/  PLOP3.LUT P0, PT, PT, PT, UP0, 0x80, 0x0 ;  /* 0x000000000000781c */ /* 0x000fe20003f0f008 */
[----:B------:R-:W-:Y:S02]  /*24880*/  @UP0 ULDC UR4, c[0x0][0x450] ;  /* 0x0001140000040ab9 */ /* 0x000fe40000000800 */
[----:B------:R-:W-:-:S10]  /*24890*/  IMAD.MOV.U32 R7, RZ, RZ, R34 ;  /* 0x000000ffff077224 */ /* 0x000fd400078e0022 */
[----:B------:R-:W-:Y:S02]  /*248a0*/  @P0 SHF.R.U32.HI R7, RZ, UR4, R0 ;  /* 0x00000004ff070c19 */ /* 0x000fe40008011600 */
[----:B------:R-:W-:Y:S02]  /*248b0*/  R2UR UR4, R19 ;  /* 0x00000000130472ca */ /* 0x000fe400000e0000 */
[----:B------:R-:W-:-:S11]  /*248c0*/  SHF.R.S32.HI R0, RZ, 0x1f, R7 ;  /* 0x0000001fff007819 */ /* 0x000fd60000011407 */
[----:B------:R-:W-:-:S03]  /*248d0*/  UIMAD.WIDE.U32 UR4, UR4, UR8, URZ ;  /* 0x00000008040472a5 */ /* 0x000fc6000f8e003f */
[----:B------:R-:W-:Y:S01]  /*248e0*/  ULDC.64 UR8, c[0x0][0x2e0] ;  /* 0x0000b80000087ab9 */ /* 0x000fe20000000a00 */
[----:B------:R-:W-:Y:S02]  /*248f0*/  UIADD3 UR5, UR5, UR6, URZ ;  /* 0x0000000605057290 */ /* 0x000fe4000fffe03f */
[----:B------:R-:W-:Y:S02]  /*24900*/  UIMAD UR6, UR51, UR8, URZ ;  /* 0x00000008330672a4 */ /* 0x000fe4000f8e023f */
[----:B------:R-:W-:Y:S02]  /*24910*/  UIMAD.WIDE.U32 UR4, UR38, UR8, UR4 ;  /* 0x00000008260472a5 */ /* 0x000fe4000f8e0004 */
[----:B------:R-:W-:-:S04]  /*24920*/  UIMAD UR6, UR38, UR9, UR6 ;  /* 0x00000009260672a4 */ /* 0x000fc8000f8e0206 */
[----:B------:R-:W-:Y:S02]  /*24930*/  UIADD3 UR6, UR5, UR6, URZ ;  /* 0x0000000605067290 */ /* 0x000fe4000fffe03f */
[----:B0-----:R-:W-:Y:S02]  /*24940*/  IMAD.U32 R5, RZ, RZ, UR5 ;  /* 0x00000005ff057e24 */ /* 0x001fe4000f8e00ff */
[----:B------:R-:W-:Y:S02]  /*24950*/  IMAD.MOV R5, RZ, RZ, -R7 ;  /* 0x000000ffff057224 */ /* 0x000fe400078e0a07 */
[----:B------:R-:W-:Y:S01]  /*24960*/  IMAD.U32 R4, RZ, RZ, UR4 ;  /* 0x00000004ff047e24 */ /* 0x000fe2000f8e00ff */
[----:B------:R-:W-:Y:S01]  /*24970*/  ULDC.64 UR4, c[0x0][0x2d0] ;  /* 0x0000b40000047ab9 */ /* 0x000fe20000000a00 */
[----:B------:R-:W-:Y:S01]  /*24980*/  IMAD.U32 R3, RZ, RZ, UR6 ;  /* 0x00000006ff037e24 */ /* 0x000fe2000f8e00ff */
[----:B------:R-:W-:Y:S01]  /*24990*/  ULDC UR6, c[0x0][0x448] ;  /* 0x0001120000067ab9 */ /* 0x000fe20000000800 */
[----:B------:R-:W-:-:S02]  /*249a0*/  IMAD R0, R0, UR4, RZ ;  /* 0x0000000400007c24 */ /* 0x000fc4000f8e02ff */
[----:B------:R-:W-:Y:S02]  /*249b0*/  IMAD R5, R5, UR6, R34 ;  /* 0x0000000605057c24 */ /* 0x000fe4000f8e0222 */
[----:B------:R-:W-:Y:S02]  /*249c0*/  IMAD.MOV.U32 R2, RZ, RZ, R4 ;  /* 0x000000ffff027224 */ /* 0x000fe400078e0004 */
[C---:B------:R-:W-:Y:S01]  /*249d0*/  IMAD R9, R7.reuse, UR5, R0 ;  /* 0x0000000507097c24 */ /* 0x040fe2000f8e0200 */
[----:B------:R-:W-:Y:S01]  /*249e0*/  SHF.R.S32.HI R0, RZ, 0x1f, R5 ;  /* 0x0000001fff007819 */ /* 0x000fe20000011405 */
        /* <DEDUP_REMOVED lines=12> */
[----:B------:R-:W0:Y:S01]  /*24ab0*/  S2R R2, SR_TID.X ;  /* 0x0000000000027919 */ /* 0x000e220000002100 */
[----:B------:R-:W-:Y:S01]  /*24ac0*/  VIADD R4, R35, UR43 ;  /* 0x0000002b23047c36 */ /* 0x000fe20008000000 */
[----:B------:R-:W-:Y:S01]  /*24ad0*/  LOP3.LUT R16, R16, 0xffffefff, RZ, 0xc0, !PT ;  /* 0xffffefff10107812 */ /* 0x000fe200078ec0ff */
[----:B------:R-:W2:Y:S02]  /*24ae0*/  SHFL.IDX PT, R14, R0, RZ, 0x181f ;  /* 0x00181fff000e7589 */ /* 0x000ea400000e0000 */
[C---:B------:R-:W-:Y:S01]  /*24af0*/  VIADD R6, R4.reuse, 0x10 ;  /* 0x0000001004067836 */ /* 0x040fe20000000000 */
[C---:B------:R-:W-:Y:S01]  /*24b00*/  ISETP.GE.AND P1, PT, R4.reuse, UR41, PT ;  /* 0x0000002904007c0c */ /* 0x040fe2000bf26270 */
[----:B------:R-:W-:Y:S01]  /*24b10*/  VIADD R13, R4, 0x40 ;  /* 0x00000040040d7836 */ /* 0x000fe20000000000 */
[----:B------:R-:W3:Y:S04]  /*24b20*/  SHFL.IDX PT, R3, R5, RZ, 0x181f ;  /* 0x00181fff05037589 */ /* 0x000ee800000e0000 */
[----:B------:R-:W-:Y:S01]  /*24b30*/  SHFL.IDX PT, R9, R0, 0x2, 0x181f ;  /* 0x00581f0000097f89 */ /* 0x000fe200000e0000 */
[----:B------:R-:W-:-:S03]  /*24b40*/  ISETP.GE.AND P3, PT, R13, UR41, PT ;  /* 0x000000290d007c0c */ /* 0x000fc6000bf66270 */
[----:B------:R-:W-:Y:S03]  /*24b50*/  SHFL.IDX PT, R8, R5, 0x2, 0x181f ;  /* 0x00581f0005087f89 */ /* 0x000fe600000e0000 */
[----:B------:R-:W-:Y:S01]  /*24b60*/  @P1 LOP3.LUT R16, R16, 0x1000, RZ, 0xfc, !PT ;  /* 0x0000100010101812 */ /* 0x000fe200078efcff */
[----:B------:R-:W-:Y:S03]  /*24b70*/  SHFL.IDX PT, R7, R0, 0x3, 0x181f ;  /* 0x00781f0000077f89 */ /* 0x000fe600000e0000 */
[----:B------:R-:W-:Y:S01]  /*24b80*/  LOP3.LUT R16, R16, 0xfffff7ff, RZ, 0xc0, !PT ;  /* 0xfffff7ff10107812 */ /* 0x000fe200078ec0ff */
[----:B------:R-:W-:Y:S04]  /*24b90*/  SHFL.IDX PT, R21, R0, 0x5, 0x181f ;  /* 0x00b81f0000157f89 */ /* 0x000fe800000e0000 */
[----:B------:R-:W-:Y:S01]  /*24ba0*/  SHFL.IDX PT, R15, R0, 0x6, 0x181f ;  /* 0x00d81f00000f7f89 */ /* 0x000fe200000e0000 */
[----:B0-----:R-:W-:-:S03]  /*24bb0*/  IMAD.SHL.U32 R35, R2, 0x8, RZ ;  /* 0x0000000802237824 */ /* 0x001fc600078e00ff */
[----:B------:R-:W-:Y:S02]  /*24bc0*/  SHFL.IDX PT, R2, R5, 0x1, 0x181f ;  /* 0x00381f0005027f89 */ /* 0x000fe400000e0000 */
[----:B------:R-:W-:-:S04]  /*24bd0*/  LOP3.LUT R35, R35, 0x38, RZ, 0xc0, !PT ;  /* 0x0000003823237812 */ /* 0x000fc800078ec0ff */
[----:B--2---:R-:W-:Y:S02]  /*24be0*/  @!P1 LEA R12, P0, R35, R14, 0x1 ;  /* 0x0000000e230c9211 */ /* 0x004fe400078008ff */
[----:B------:R-:W0:Y:S03]  /*24bf0*/  SHFL.IDX PT, R14, R0, 0x1, 0x181f ;  /* 0x00381f00000e7f89 */ /* 0x000e2600000e0000 */
[----:B---3--:R-:W-:Y:S01]  /*24c00*/  @!P1 IMAD.X R3, RZ, RZ, R3, P0 ;  /* 0x000000ffff039224 */ /* 0x008fe200000e0603 */
[----:B------:R-:W-:Y:S02]  /*24c10*/  ISETP.GE.AND P1, PT, R6, UR41, PT ;  /* 0x0000002906007c0c */ /* 0x000fe4000bf26270 */
[----:B------:R-:W2:Y:S11]  /*24c20*/  SHFL.IDX PT, R6, R5, 0x3, 0x181f ;  /* 0x00781f0005067f89 */ /* 0x000eb600000e0000 */
[----:B------:R-:W-:-:S04]  /*24c30*/  @P1 LOP3.LUT R16, R16, 0x800, RZ, 0xfc, !PT ;  /* 0x0000080010101812 */ /* 0x000fc800078efcff */
[----:B------:R-:W-:Y:S02]  /*24c40*/  LOP3.LUT R16, R16, 0xfffffbff, RZ, 0xc0, !PT ;  /* 0xfffffbff10107812 */ /* 0x000fe400078ec0ff */
[----:B0-----:R-:W-:Y:S02]  /*24c50*/  @!P1 LEA R10, P0, R35, R14, 0x1 ;  /* 0x0000000e230a9211 */ /* 0x001fe400078008ff */
[----:B------:R-:W0:Y:S03]  /*24c60*/  SHFL.IDX PT, R14, R0, 0x4, 0x181f ;  /* 0x00981f00000e7f89 */ /* 0x000e2600000e0000 */
[----:B------:R-:W-:Y:S02]  /*24c70*/  @!P1 IMAD.X R11, RZ, RZ, R2, P0 ;  /* 0x000000ffff0b9224 */ /* 0x000fe400000e0602 */
[----:B------:R-:W-:-:S05]  /*24c80*/  VIADD R2, R4, 0x20 ;  /* 0x0000002004027836 */ /* 0x000fca0000000000 */
[----:B------:R-:W-:Y:S01]  /*24c90*/  ISETP.GE.AND P6, PT, R2, UR41, PT ;  /* 0x0000002902007c0c */ /* 0x000fe2000bfc6270 */
[----:B------:R-:W-:-:S05]  /*24ca0*/  VIADD R2, R4, 0x30 ;  /* 0x0000003004027836 */ /* 0x000fca0000000000 */
[----:B------:R-:W-:Y:S02]  /*24cb0*/  ISETP.GE.AND P4, PT, R2, UR41, PT ;  /* 0x0000002902007c0c */ /* 0x000fe4000bf86270 */
[----:B------:R-:W3:Y:S05]  /*24cc0*/  SHFL.IDX PT, R2, R5, 0x4, 0x181f ;  /* 0x00981f0005027f89 */ /* 0x000eea00000e0000 */
[----:B------:R-:W-:Y:S02]  /*24cd0*/  @!P6 LEA R9, P0, R35, R9, 0x1 ;  /* 0x000000092309e211 */ /* 0x000fe400078008ff */
[----:B------:R-:W-:-:S03]  /*24ce0*/  @P6 LOP3.LUT R16, R16, 0x400, RZ, 0xfc, !PT ;  /* 0x0000040010106812 */ /* 0x000fc600078efcff */
[----:B------:R-:W-:Y:S01]  /*24cf0*/  @!P6 IMAD.X R8, RZ, RZ, R8, P0 ;  /* 0x000000ffff08e224 */ /* 0x000fe200000e0608 */
[----:B------:R-:W-:Y:S02]  /*24d00*/  @!P4 LEA R7, P0, R35, R7, 0x1 ;  /* 0x000000072307c211 */ /* 0x000fe400078008ff */
[----:B------:R-:W-:-:S03]  /*24d10*/  LOP3.LUT R16, R16, 0xffbfffff, RZ, 0xc0, !PT ;  /* 0xffbfffff10107812 */ /* 0x000fc600078ec0ff */
[----:B--2---:R-:W-:Y:S01]  /*24d20*/  @!P4 IMAD.X R6, RZ, RZ, R6, P0 ;  /* 0x000000ffff06c224 */ /* 0x004fe200000e0606 */
[----:B0-----:R-:W-:Y:S02]  /*24d30*/  @!P3 LEA R14, P0, R35, R14, 0x1 ;  /* 0x0000000e230eb211 */ /* 0x001fe400078008ff */
[----:B------:R-:W-:-:S04]  /*24d40*/  @P6 LOP3.LUT R16, R16, 0x400000, RZ, 0xfc, !PT ;  /* 0x0040000010106812 */ /* 0x000fc800078efcff */
[C---:B------:R-:W-:Y:S01]  /*24d50*/  LOP3.LUT P6, RZ, R16.reuse, 0x1000, RZ, 0xc0, !PT ;  /* 0x0000100010ff7812 */ /* 0x040fe200078cc0ff */
[----:B---3--:R-:W-:Y:S01]  /*24d60*/  @!P3 IMAD.X R13, RZ, RZ, R2, P0 ;  /* 0x000000ffff0db224 */ /* 0x008fe200000e0602 */
[----:B------:R-:W-:Y:S01]  /*24d70*/  LOP3.LUT R16, R16, 0xfffffdff, RZ, 0xc0, !PT ;  /* 0xfffffdff10107812 */ /* 0x000fe200078ec0ff */
[----:B------:R-:W-:-:S03]  /*24d80*/  VIADD R2, R4, 0x50 ;  /* 0x0000005004027836 */ /* 0x000fc60000000000 */
[----:B------:R-:W-:Y:S02]  /*24d90*/  @P4 LOP3.LUT R16, R16, 0x200, RZ, 0xfc, !PT ;  /* 0x0000020010104812 */ /* 0x000fe400078efcff */
[----:B------:R-:W-:Y:S01]  /*24da0*/  ISETP.GE.AND P2, PT, R2, UR41, PT ;  /* 0x0000002902007c0c */ /* 0x000fe2000bf46270 */
[----:B------:R-:W-:Y:S01]  /*24db0*/  VIADD R2, R4, 0x60 ;  /* 0x0000006004027836 */ /* 0x000fe20000000000 */
[----:B------:R-:W-:-:S04]  /*24dc0*/  LOP3.LUT R16, R16, 0xfffffeff, RZ, 0xc0, !PT ;  /* 0xfffffeff10107812 */ /* 0x000fc800078ec0ff */
[----:B------:R-:W-:Y:S02]  /*24dd0*/  ISETP.GE.AND P1, PT, R2, UR41, PT ;  /* 0x0000002902007c0c */ /* 0x000fe4000bf26270 */
[----:B------:R-:W0:Y:S01]  /*24de0*/  SHFL.IDX PT, R2, R5, 0x5, 0x181f ;  /* 0x00b81f0005027f89 */ /* 0x000e2200000e0000 */
[----:B------:R-:W-:-:S04]  /*24df0*/  @P3 LOP3.LUT R16, R16, 0x100, RZ, 0xfc, !PT ;  /* 0x0000010010103812 */ /* 0x000fc800078efcff */
[----:B------:R-:W-:Y:S02]  /*24e00*/  @!P2 LEA R21, P0, R35, R21, 0x1 ;  /* 0x000000152315a211 */ /* 0x000fe400078008ff */
[----:B------:R-:W-:-:S04]  /*24e10*/  LOP3.LUT R16, R16, 0xffffff7f, RZ, 0xc0, !PT ;  /* 0xffffff7f10107812 */ /* 0x000fc800078ec0ff */
[----:B------:R-:W-:-:S04]  /*24e20*/  @P2 LOP3.LUT R16, R16, 0x80, RZ, 0xfc, !PT ;  /* 0x0000008010102812 */ /* 0x000fc800078efcff */
[----:B------:R-:W-:-:S04]  /*24e30*/  LOP3.LUT R16, R16, 0xffffffbf, RZ, 0xc0, !PT ;  /* 0xffffffbf10107812 */ /* 0x000fc800078ec0ff */
[----:B------:R-:W-:Y:S01]  /*24e40*/  @P1 LOP3.LUT R16, R16, 0x40, RZ, 0xfc, !PT ;  /* 0x0000004010101812 */ /* 0x000fe200078efcff */
[----:B0-----:R-:W-:Y:S01]  /*24e50*/  @!P2 IMAD.X R20, RZ, RZ, R2, P0 ;  /* 0x000000ffff14a224 */ /* 0x001fe200000e0602 */
[----:B------:R-:W-:Y:S01]  /*24e60*/  @!P1 LEA R35, P0, R35, R15, 0x1 ;  /* 0x0000000f23239211 */ /* 0x000fe200078008ff */
[----:B------:R-:W0:Y:S04]  /*24e70*/  SHFL.IDX PT, R2, R5, 0x6, 0x181f ;  /* 0x00d81f0005027f89 */ /* 0x000e2800000e0000 */
[----:B------:R-:W2:Y:S01]  /*24e80*/  SHFL.IDX PT, R5, R5, 0x7, 0x181f ;  /* 0x00f81f0005057f89 */ /* 0x000ea200000e0000 */
[----:B0-----:R-:W-:Y:S01]  /*24e90*/  @!P1 IMAD.X R15, RZ, RZ, R2, P0 ;  /* 0x000000ffff0f9224 */ /* 0x001fe200000e0602 */
[----:B------:R-:W-:Y:S01]  /*24ea0*/  LOP3.LUT P0, RZ, R16, 0x800, RZ, 0xc0, !PT ;  /* 0x0000080010ff7812 */ /* 0x000fe2000780c0ff */
[----:B------:R-:W-:-:S05]  /*24eb0*/  @!P6 IMAD.MOV.U32 R2, RZ, RZ, R12 ;  /* 0x000000ffff02e224 */ /* 0x000fca00078e000c */
[----:B------:R0:W-:Y:S01]  /*24ec0*/  @!P6 LDGSTS.E.BYPASS.LTC128B.128 [R22+0x18400], desc[UR36][R2.64], !P5 ;  /* 0x184000000216efae */ /* 0x0001e2000e901d64 */
[----:B------:R-:W-:-:S06]  /*24ed0*/  LOP3.LUT P6, RZ, R16, 0x400000, RZ, 0xc0, !PT ;  /* 0x0040000010ff7812 */ /* 0x000fcc00078cc0ff */
[----:B0-----:R-:W-:Y:S02]  /*24ee0*/  @!P0 IMAD.MOV.U32 R2, RZ, RZ, R10 ;  /* 0x000000ffff028224 */ /* 0x001fe400078e000a */
        /* <DEDUP_REMOVED lines=8> */
[----:B0-----:R-:W-:Y:S02]  /*24f70*/  @!P3 IMAD.MOV.U32 R2, RZ, RZ, R14 ;  /* 0x000000ffff02b224 */ /* 0x001fe400078e000e */
[----:B------:R-:W-:Y:S01]  /*24f80*/  @!P3 IMAD.MOV.U32 R3, RZ, RZ, R13 ;  /* 0x000000ffff03b224 */ /* 0x000fe200078e000d */
[----:B------:R0:W3:Y:S04]  /*24f90*/  SHFL.IDX PT, R14, R0, 0x7, 0x181f ;  /* 0x00f81f00000e7f89 */ /* 0x0000e800000e0000 */
[----:B------:R4:W-:Y:S02]  /*24fa0*/  @!P3 LDGSTS.E.BYPASS.LTC128B.128 [R22+0x1a400], desc[UR36][R2.64], !P5 ;  /* 0x1a4000000216bfae */ /* 0x0009e4000e901d64 */
[----:B----4-:R-:W-:-:S02]  /*24fb0*/  @!P2 IMAD.MOV.U32 R2, RZ, RZ, R21 ;  /* 0x000000ffff02a224 */ /* 0x010fc400078e0015 */
[----:B------:R-:W-:-:S05]  /*24fc0*/  @!P2 IMAD.MOV.U32 R3, RZ, RZ, R20 ;  /* 0x000000ffff03a224 */ /* 0x000fca00078e0014 */
[----:B------:R4:W-:Y:S02]  /*24fd0*/  @!P2 LDGSTS.E.BYPASS.LTC128B.128 [R22+0x1ac00], desc[UR36][R2.64], !P5 ;  /* 0x1ac000000216afae */ /* 0x0009e4000e901d64 */
[----:B----4-:R-:W-:Y:S02]  /*24fe0*/  @!P1 IMAD.MOV.U32 R2, RZ, RZ, R35 ;  /* 0x000000ffff029224 */ /* 0x010fe400078e0023 */
[----:B------:R-:W4:Y:S01]  /*24ff0*/  S2R R35, SR_TID.X ;  /* 0x0000000000237919 */ /* 0x000f220000002100 */
[----:B------:R-:W-:-:S05]  /*25000*/  @!P1 IMAD.MOV.U32 R3, RZ, RZ, R15 ;  /* 0x000000ffff039224 */ /* 0x000fca00078e000f */
[----:B------:R0:W-:Y:S01]  /*25010*/  @!P1 LDGSTS.E.BYPASS.LTC128B.128 [R22+0x1b400], desc[UR36][R2.64], !P5 ;  /* 0x1b40000002169fae */ /* 0x0001e2000e901d64 */
[----:B----4-:R-:W-:-:S04]  /*25020*/  LOP3.LUT R35, R35, 0x7f, RZ, 0xc0, !PT ;  /* 0x0000007f23237812 */ /* 0x010fc800078ec0ff */
[----:B0-23--:R-:W-:-:S07]  /*25030*/  SHF.R.U32.HI R35, RZ, 0x3, R35 ;  /* 0x00000003ff237819 */ /* 0x00dfce0000011623 */
.L_x_2386:
[----:B------:R-:W0:Y:S01]  /*25040*/  S2R R0, SR_TID.X ;  /* 0x0000000000007919 */ /* 0x000e220000002100 */
[----:B------:R-:W-:Y:S01]  /*25050*/  VIADD R4, R4, 0x70 ;  /* 0x0000007004047836 */ /* 0x000fe20000000000 */
[----:B------:R-:W-:-:S04]  /*25060*/  LOP3.LUT R16, R16, 0xffffbfff, RZ, 0xc0, !PT ;  /* 0xffffbfff10107812 */ /* 0x000fc800078ec0ff */
[----:B------:R-:W-:-:S13]  /*25070*/  ISETP.GE.AND P1, PT, R4, UR41, PT ;  /* 0x0000002904007c0c */ /* 0x000fda000bf26270 */
[----:B------:R-:W-:Y:S01]  /*25080*/  @P1 LOP3.LUT R16, R16, 0x4000, RZ, 0xfc, !PT ;  /* 0x0000400010101812 */ /* 0x000fe200078efcff */
[----:B0-----:R-:W-:-:S05]  /*25090*/  IMAD.SHL.U32 R0, R0, 0x8, RZ ;  /* 0x0000000800007824 */ /* 0x001fca00078e00ff */
[----:B------:R-:W-:-:S04]  /*250a0*/  LOP3.LUT R0, R0, 0x38, RZ, 0xc0, !PT ;  /* 0x0000003800007812 */ /* 0x000fc800078ec0ff */
[----:B------:R-:W-:-:S05]  /*250b0*/  @!P1 LEA R2, P0, R0, R14, 0x1 ;  /* 0x0000000e00029211 */ /* 0x000fca00078008ff */
[----:B------:R-:W-:Y:S01]  /*250c0*/  @!P1 IMAD.X R3, RZ, RZ, R5, P0 ;  /* 0x000000ffff039224 */ /* 0x000fe200000e0605 */
[----:B------:R-:W-:-:S04]  /*250d0*/  PLOP3.LUT P0, PT, PT, PT, PT, 0x80, 0x0 ;  /* 0x000000000000781c */ /* 0x000fc80003f0f070 */
[----:B------:R-:W-:Y:S01]  /*250e0*/  @!PT LDS RZ, [RZ] ;  /* 0x00000000fffff984 */ /* 0x000fe20000000800 */
[----:B------:R-:W-:Y:S01]  /*250f0*/  @!PT LDS RZ, [RZ] ;  /* 0x00000000fffff984 */ /* 0x000fe20000000800 */
[----:B------:R-:W-:Y:S01]  /*25100*/  @!PT LDS RZ, [RZ] ;  /* 0x00000000fffff984 */ /* 0x000fe20000000800 */
[----:B------:R0:W-:Y:S01]  /*25110*/  @!P1 LDGSTS.E.BYPASS.LTC128B.128 [R22+0x1bc00], desc[UR36][R2.64], !P5 ;  /* 0x1bc0000002169fae */ /* 0x0001e2000e901d64 */
[----:B------:R-:W-:-:S08]  /*25120*/  NOP ;  /* 0x0000000000007918 */ /* 0x000fd00000000000 */
.L_x_2305:
        /* <DEDUP_REMOVED lines=11> */
[----:B--2---:R-:W-:Y:S05]  /*251e0*/  @!P0 BRA `(.L_x_2307) ;  /* 0x0000000000408947 */ /* 0x004fea0003800000 */
        /* <DEDUP_REMOVED lines=16> */
.L_x_2307:
[----:B------:R-:W-:Y:S05]  /*252f0*/  BSYNC B6 ;  /* 0x0000000000067941 */ /* 0x000fea0003800000 */
.L_x_2306:
[----:B------:R-:W-:Y:S01]  /*25300*/  UISETP.NE.AND UP0, UPT, UR50, URZ, UPT ;  /* 0x0000003f3200728c */ /* 0x000fe2000bf05270 */
[----:B------:R-:W-:Y:S01]  /*25310*/  R2UR UR6, R27 ;  /* 0x000000001b0672ca */ /* 0x000fe200000e0000 */
[----:B0-----:R-:W-:Y:S01]  /*25320*/  IMAD.MOV.U32 R2, RZ, RZ, R34 ;  /* 0x000000ffff027224 */ /* 0x001fe200078e0022 */
[----:B------:R-:W-:Y:S01]  /*25330*/  R2UR UR7, R19 ;  /* 0x00000000130772ca */ /* 0x000fe200000e0000 */
[----:B------:R-:W-:Y:S01]  /*25340*/  ULDC.64 UR8, c[0x0][0x3d8] ;  /* 0x0000f60000087ab9 */ /* 0x000fe20000000a00 */
[----:B------:R-:W0:Y:S01]  /*25350*/  S2R R20, SR_TID.X ;  /* 0x0000000000147919 */ /* 0x000e220000002100 */
[----:B------:R-:W-:Y:S02]  /*25360*/  PLOP3.LUT P0, PT, PT, PT, UP0, 0x80, 0x0 ;  /* 0x000000000000781c */ /* 0x000fe40003f0f008 */
[C---:B------:R-:W-:Y:S02]  /*25370*/  LOP3.LUT P2, RZ, R16.reuse, 0x80000, RZ, 0xc0, !PT ;  /* 0x0008000010ff7812 */ /* 0x040fe4000784c0ff */
[C---:B------:R-:W-:Y:S01]  /*25380*/  LOP3.LUT P3, RZ, R16.reuse, 0x40000, RZ, 0xc0, !PT ;  /* 0x0004000010ff7812 */ /* 0x040fe2000786c0ff */
[----:B------:R-:W-:Y:S01]  /*25390*/  @UP0 ULDC UR4, c[0x0][0x44c] ;  /* 0x0001130000040ab9 */ /* 0x000fe20000000800 */
[----:B------:R-:W-:-:S02]  /*253a0*/  LOP3.LUT P4, RZ, R16, 0x20000, RZ, 0xc0, !PT ;  /* 0x0002000010ff7812 */ /* 0x000fc4000788c0ff */
[----:B------:R-:W-:Y:S01]  /*253b0*/  UIMAD UR6, UR6, UR8, URZ ;  /* 0x00000008060672a4 */ /* 0x000fe2000f8e023f */
[----:B------:R-:W-:-:S03]  /*253c0*/  LOP3.LUT P5, RZ, R16, 0x10000, RZ, 0xc0, !PT ;  /* 0x0001000010ff7812 */ /* 0x000fc600078ac0ff */
[----:B------:R-:W-:Y:S01]  /*253d0*/  UIMAD UR6, UR7, UR9, UR6 ;  /* 0x00000009070672a4 */ /* 0x000fe2000f8e0206 */
[----:B------:R-:W-:Y:S01]  /*253e0*/  @P0 IMAD.HI.U32 R0, R34, UR4, RZ ;  /* 0x0000000422000c27 */ /* 0x000fe2000f8e00ff */
[----:B------:R-:W-:Y:S01]  /*253f0*/  PLOP3.LUT P0, PT, PT, PT, UP0, 0x80, 0x0 ;  /* 0x000000000000781c */ /* 0x000fe20003f0f008 */
[----:B------:R-:W-:Y:S01]  /*25400*/  @UP0 ULDC UR4, c[0x0][0x450] ;  /* 0x0001140000040ab9 */ /* 0x000fe20000000800 */
[----:B------:R-:W-:-:S11]  /*25410*/  ULDC UR7, c[0x0][0x448] ;  /* 0x0001120000077ab9 */ /* 0x000fd60000000800 */
[----:B------:R-:W-:Y:S02]  /*25420*/  @P0 SHF.R.U32.HI R2, RZ, UR4, R0 ;  /* 0x00000004ff020c19 */ /* 0x000fe40008011600 */
[----:B------:R-:W-:Y:S02]  /*25430*/  R2UR UR4, R19 ;  /* 0x00000000130472ca */ /* 0x000fe400000e0000 */
[--C-:B------:R-:W-:Y:S01]  /*25440*/  SHF.R.S32.HI R0, RZ, 0x1f, R2.reuse ;  /* 0x0000001fff007819 */ /* 0x100fe20000011402 */
[----:B------:R-:W-:Y:S02]  /*25450*/  IMAD.MOV R5, RZ, RZ, -R2 ;  /* 0x000000ffff057224 */ /* 0x000fe400078e0a02 */
[----:B0-----:R-:W-:Y:S02]  /*25460*/  IMAD.SHL.U32 R20, R20, 0x8, RZ ;  /* 0x0000000814147824 */ /* 0x001fe400078e00ff */
[----:B------:R-:W-:-:S03]  /*25470*/  IMAD R5, R5, UR7, R34 ;  /* 0x0000000705057c24 */ /* 0x000fc6000f8e0222 */
[----:B------:R-:W-:-:S03]  /*25480*/  LOP3.LUT R20, R20, 0x38, RZ, 0xc0, !PT ;  /* 0x0000003814147812 */ /* 0x000fc600078ec0ff */
[----:B------:R-:W-:-:S03]  /*25490*/  UIMAD.WIDE.U32 UR4, UR4, UR8, URZ ;  /* 0x00000008040472a5 */ /* 0x000fc6000f8e003f */
[----:B------:R-:W-:Y:S01]  /*254a0*/  ULDC.64 UR8, c[0x0][0x3e0] ;  /* 0x0000f80000087ab9 */ /* 0x000fe20000000a00 */
[----:B------:R-:W-:Y:S02]  /*254b0*/  UIADD3 UR5, UR5, UR6, URZ ;  /* 0x0000000605057290 */ /* 0x000fe4000fffe03f */
[----:B------:R-:W-:Y:S02]  /*254c0*/  UIMAD UR6, UR51, UR8, URZ ;  /* 0x00000008330672a4 */ /* 0x000fe4000f8e023f */
[----:B------:R-:W-:Y:S02]  /*254d0*/  UIMAD.WIDE.U32 UR4, UR38, UR8, UR4 ;  /* 0x00000008260472a5 */ /* 0x000fe4000f8e0004 */
[----:B------:R-:W-:-:S03]  /*254e0*/  UIMAD UR6, UR38, UR9, UR6 ;  /* 0x00000009260672a4 */ /* 0x000fc6000f8e0206 */
[----:B------:R-:W-:Y:S01]  /*254f0*/  ULDC.64 UR8, c[0x0][0x3d0] ;  /* 0x0000f40000087ab9 */ /* 0x000fe20000000a00 */
[----:B------:R-:W-:Y:S01]  /*25500*/  UIADD3 UR5, UR5, UR6, URZ ;  /* 0x0000000605057290 */ /* 0x000fe2000fffe03f */
[----:B------:R-:W-:Y:S01]  /*25510*/  IMAD R3, R0, UR8, RZ ;  /* 0x0000000800037c24 */ /* 0x000fe2000f8e02ff */
[----:B------:R-:W-:Y:S01]  /*25520*/  SHF.R.S32.HI R0, RZ, 0x1f, R5 ;  /* 0x0000001fff007819 */ /* 0x000fe20000011405 */
[----:B------:R-:W-:Y:S02]  /*25530*/  IMAD.U32 R9, RZ, RZ, UR8 ;  /* 0x00000008ff097e24 */ /* 0x000fe4000f8e00ff */
        /* <DEDUP_REMOVED lines=16> */
[----:B------:R-:W2:Y:S04]  /*25640*/  SHFL.IDX PT, R2, R4, RZ, 0x181f ;  /* 0x00181fff04027589 */ /* 0x000ea800000e0000 */
[----:B------:R-:W-:Y:S06]  /*25650*/  SHFL.IDX PT, R5, R4, 0x1, 0x181f ;  /* 0x00381f0004057f89 */ /* 0x000fec00000e0000 */
[----:B0-----:R-:W-:-:S05]  /*25660*/  @!P6 LEA R14, P0, R20, R14, 0x1 ;  /* 0x0000000e140ee211 */ /* 0x001fca00078008ff */
[----:B--2---:R-:W-:Y:S02]  /*25670*/  @!P6 IMAD.X R3, RZ, RZ, R2, P0 ;  /* 0x000000ffff03e224 */ /* 0x004fe400000e0602 */
        /* <DEDUP_REMOVED lines=11> */
[----:B--2---:R-:W-:Y:S02]  /*25730*/  @!P1 IMAD.MOV.U32 R2, RZ, RZ, R14 ;  /* 0x000000ffff029224 */ /* 0x004fe400078e000e */
[----:B------:R-:W-:Y:S01]  /*25740*/  @!P1 IMAD.MOV.U32 R3, RZ, RZ, R5 ;  /* 0x000000ffff039224 */ /* 0x000fe200078e0005 */
[----:B------:R-:W0:Y:S04]  /*25750*/  SHFL.IDX PT, R14, R0, 0x2, 0x181f ;  /* 0x00581f00000e7f89 */ /* 0x000e2800000e0000 */
[----:B------:R-:W-:Y:S04]  /*25760*/  @!P1 LDGSTS.E.BYPASS.LTC128B.128 [R22+0x22c00], desc[UR36][R2.64], !P2 ;  /* 0x22c0000002169fae */ /* 0x000fe8000d101d64 */
[----:B------:R-:W-:Y:S04]  /*25770*/  @!P1 LDGSTS.E.BYPASS.LTC128B.128 [R22+0x26c00], desc[UR36][R2.64+0x80], !P3 ;  /* 0x26c0008002169fae */ /* 0x000fe8000d901d64 */
[----:B------:R-:W-:Y:S04]  /*25780*/  @!P1 LDGSTS.E.BYPASS.LTC128B.128 [R22+0x2ac00], desc[UR36][R2.64+0x100], !P4 ;  /* 0x2ac0010002169fae */ /* 0x000fe8000e101d64 */
[----:B------:R2:W-:Y:S01]  /*25790*/  @!P1 LDGSTS.E.BYPASS.LTC128B.128 [R22+0x2ec00], desc[UR36][R2.64+0x180], !P5 ;  /* 0x2ec0018002169fae */ /* 0x0005e2000e901d64 */
[----:B------:R-:W-:-:S03]  /*257a0*/  LOP3.LUT P1, RZ, R16, 0x40, RZ, 0xc0, !PT ;  /* 0x0000004010ff7812 */ /* 0x000fc6000782c0ff */
[----:B------:R-:W3:Y:S01]  /*257b0*/  SHFL.IDX PT, R5, R4, 0x2, 0x181f ;  /* 0x00581f0004057f89 */ /* 0x000ee200000e0000 */
[----:B------:R-:W-:Y:S02]  /*257c0*/  P2R R6, PR, RZ, 0x2 ;  /* 0x00000002ff067803 */ /* 0x000fe40000000000 */
[----:B------:R-:W-:-:S04]  /*257d0*/  LOP3.LUT P1, RZ, R16, 0x100, RZ, 0xc0, !PT ;  /* 0x0000010010ff7812 */ /* 0x000fc8000782c0ff */
[----:B------:R-:W-:Y:S02]  /*257e0*/  P2R R8, PR, RZ, 0x2 ;  /* 0x00000002ff087803 */ /* 0x000fe40000000000 */
[----:B------:R-:W-:-:S13]  /*257f0*/  LOP3.LUT P1, RZ, R16, 0x400, RZ, 0xc0, !PT ;  /* 0x0000040010ff7812 */ /* 0x000fda000782c0ff */
[----:B0-----:R-:W-:-:S05]  /*25800*/  @!P1 LEA R14, P0, R20, R14, 0x1 ;  /* 0x0000000e140e9211 */ /* 0x001fca00078008ff */
[----:B---3--:R-:W-:Y:S02]  /*25810*/  @!P1 IMAD.X R5, RZ, RZ, R5, P0 ;  /* 0x000000ffff059224 */ /* 0x008fe400000e0605 */
[----:B--2---:R-:W-:Y:S02]  /*25820*/  @!P1 IMAD.MOV.U32 R2, RZ, RZ, R14 ;  /* 0x000000ffff029224 */ /* 0x004fe400078e000e */
[----:B------:R-:W0:Y:S01]  /*25830*/  SHFL.IDX PT, R14, R0, 0x3, 0x181f ;  /* 0x00781f00000e7f89 */ /* 0x000e2200000e0000 */
[----:B------:R-:W-:-:S03]  /*25840*/  @!P1 IMAD.MOV.U32 R3, RZ, RZ, R5 ;  /* 0x000000ffff039224 */ /* 0x000fc600078e0005 */
[----:B------:R-:W2:Y:S04]  /*25850*/  SHFL.IDX PT, R5, R4, 0x3, 0x181f ;  /* 0x00781f0004057f89 */ /* 0x000ea800000e0000 */
[----:B------:R-:W-:Y:S04]  /*25860*/  @!P1 LDGSTS.E.BYPASS.LTC128B.128 [R22+0x23400], desc[UR36][R2.64], !P2 ;  /* 0x2340000002169fae */ /* 0x000fe8000d101d64 */
[----:B------:R-:W-:Y:S04]  /*25870*/  @!P1 LDGSTS.E.BYPASS.LTC128B.128 [R22+0x27400], desc[UR36][R2.64+0x80], !P3 ;  /* 0x2740008002169fae */ /* 0x000fe8000d901d64 */
[----:B------:R-:W-:Y:S04]  /*25880*/  @!P1 LDGSTS.E.BYPASS.LTC128B.128 [R22+0x2b400], desc[UR36][R2.64+0x100], !P4 ;  /* 0x2b40010002169fae */ /* 0x000fe8000e101d64 */
[----:B------:R3:W-:Y:S01]  /*25890*/  @!P1 LDGSTS.E.BYPASS.LTC128B.128 [R22+0x2f400], desc[UR36][R2.64+0x180], !P5 ;  /* 0x2f40018002169fae */ /* 0x0007e2000e901d64 */
[----:B------:R-:W-:-:S02]  /*258a0*/  ISETP.NE.AND P1, PT, R8, RZ, PT ;  /* 0x000000ff0800720c */ /* 0x000fc40003f25270 */
[----:B0-----:R-:W-:-:S05]  /*258b0*/  @!P6 LEA R14, P0, R20, R14, 0x1 ;  /* 0x0000000e140ee211 */ /* 0x001fca00078008ff */
[----:B--2---:R-:W-:Y:S02]  /*258c0*/  @!P6 IMAD.X R5, RZ, RZ, R5, P0 ;  /* 0x000000ffff05e224 */ /* 0x004fe400000e0605 */
[----:B---3--:R-:W-:Y:S02]  /*258d0*/  @!P6 IMAD.MOV.U32 R2, RZ, RZ, R14 ;  /* 0x000000ffff02e224 */ /* 0x008fe400078e000e */
        /* <DEDUP_REMOVED lines=29> */
[----:B0-----:R-:W-:-:S05]  /*25ab0*/  @!P1 LEA R14, P0, R20, R14, 0x1 ;  /* 0x0000000e140e9211 */ /* 0x001fca00078008ff */
[----:B--2---:R-:W-:Y:S02]  /*25ac0*/  @!P1 IMAD.X R5, RZ, RZ, R5, P0 ;  /* 0x000000ffff059224 */ /* 0x004fe400000e0605 */
[----:B---3--:R-:W-:Y:S02]  /*25ad0*/  @!P1 IMAD.MOV.U32 R2, RZ, RZ, R14 ;  /* 0x000000ffff029224 */ /* 0x008fe400078e000e */
[----:B------:R-:W-:Y:S01]  /*25ae0*/  @!P1 IMAD.MOV.U32 R3, RZ, RZ, R5 ;  /* 0x000000ffff039224 */ /* 0x000fe200078e0005 */
[----:B------:R0:W2:Y:S04]  /*25af0*/  SHFL.IDX PT, R14, R0, 0x7, 0x181f ;  /* 0x00f81f00000e7f89 */ /* 0x0000a800000e0000 */
[----:B------:R0:W-:Y:S04]  /*25b00*/  @!P1 LDGSTS.E.BYPASS.LTC128B.128 [R22+0x25400], desc[UR36][R2.64], !P2 ;  /* 0x2540000002169fae */ /* 0x0001e8000d101d64 */
[----:B------:R0:W-:Y:S04]  /*25b10*/  @!P1 LDGSTS.E.BYPASS.LTC128B.128 [R22+0x29400], desc[UR36][R2.64+0x80], !P3 ;  /* 0x2940008002169fae */ /* 0x0001e8000d901d64 */
[----:B------:R0:W-:Y:S04]  /*25b20*/  @!P1 LDGSTS.E.BYPASS.LTC128B.128 [R22+0x2d400], desc[UR36][R2.64+0x100], !P4 ;  /* 0x2d40010002169fae */ /* 0x0001e8000e101d64 */
[----:B------:R0:W-:Y:S04]  /*25b30*/  @!P1 LDGSTS.E.BYPASS.LTC128B.128 [R22+0x31400], desc[UR36][R2.64+0x180], !P5 ;  /* 0x3140018002169fae */ /* 0x0001e8000e901d64 */
[----:B------:R0:W3:Y:S02]  /*25b40*/  SHFL.IDX PT, R5, R4, 0x7, 0x181f ;  /* 0x00f81f0004057f89 */ /* 0x0000e400000e0000 */
.L_x_2404:
[----:B------:R-:W-:-:S13]  /*25b50*/  LOP3.LUT P1, RZ, R16, 0x4000, RZ, 0xc0, !PT ;  /* 0x0000400010ff7812 */ /* 0x000fda000782c0ff */
[----:B0-2---:R-:W-:-:S05]  /*25b60*/  @!P1 LEA R2, P0, R20, R14, 0x1 ;  /* 0x0000000e14029211 */ /* 0x005fca00078008ff */
[----:B---3--:R-:W-:Y:S01]  /*25b70*/  @!P1 IMAD.X R3, RZ, RZ, R5, P0 ;  /* 0x000000ffff039224 */ /* 0x008fe200000e0605 */
[----:B------:R-:W-:-:S04]  /*25b80*/  PLOP3.LUT P0, PT, PT, PT, PT, 0x80, 0x0 ;  /* 0x000000000000781c */ /* 0x000fc80003f0f070 */
        /* <DEDUP_REMOVED lines=8> */
.L_x_2309:
        /* <DEDUP_REMOVED lines=18> */
.L_x_2405:
[----:B------:R-:W-:Y:S05]  /*25d30*/  BSYNC B0 ;  /* 0x0000000000007941 */ /* 0x000fea0003800000 */
.L_x_2310:
[----:B------:R-:W-:-:S13]  /*25d40*/  LOP3.LUT P0, RZ, R16, 0x2000, RZ, 0xc0, !PT ;  /* 0x0000200010ff7812 */ /* 0x000fda000780c0ff */
[----:B------:R-:W-:Y:S05]  /*25d50*/  @!P0 BRA `(.L_x_2312) ;  /* 0x0000000000048947 */ /* 0x000fea0003800000 */
[----:B------:R-:W-:Y:S01]  /*25d60*/  BPT.TRAP 0x1 ;  /* 0x000000040000795c */ /* 0x000fe20000300000 */
.L_x_2312:
[----:B------:R-:W-:Y:S01]  /*25d70*/  SHF.L.U32 R3, R26, 0x1f, RZ ;  /* 0x0000001f1a037819 */ /* 0x000fe200000006ff */
[----:B------:R-:W-:Y:S03]  /*25d80*/  BSSY B0, `(.L_x_2313) ;  /* 0x0000003000007945 */ /* 0x000fe60003800000 */
[----:B------:R-:W2:Y:S02]  /*25d90*/  SYNCS.PHASECHK.TRANS64.TRYWAIT P0, [R24+URZ+0x32460], R3 ;  /* 0x03246003180075a7 */ /* 0x000ea4000800017f */
[----:B--2---:R-:W-:Y:S05]  /*25da0*/  @!P0 BRA `(.L_x_2314) ;  /* 0x0000003c002c8947 */ /* 0x004fea0003800000 */
.L_x_2406:
[----:B------:R-:W-:Y:S05]  /*25db0*/  BSYNC B0 ;  /* 0x0000000000007941 */ /* 0x000fea0003800000 */
.L_x_2313:
[----:B------:R-:W3:Y:S01]  /*25dc0*/  LDL.LU R4, [R1+0x450] ;  /* 0x0004500001047983 */ /* 0x000ee20000300800 */
[----:B------:R-:W-:Y:S01]  /*25dd0*/  ULDC.64 UR4, c[0x0][0x328] ;  /* 0x0000ca0000047ab9 */ /* 0x000fe20000000a00 */
[----:B------:R-:W-:Y:S01]  /*25de0*/  LOP3.LUT P4, RZ, R36, 0x8, RZ, 0xc0, !PT ;  /* 0x0000000824ff7812 */ /* 0x000fe2000788c0ff */
[----:B0-----:R-:W-:Y:S02]  /*25df0*/  IMAD R0, R37, UR4, RZ ;  /* 0x0000000425007c24 */ /* 0x001fe4000f8e02ff */
[----:B--2---:R-:W-:-:S04]  /*25e00*/  IMAD.WIDE.U32 R2, R33, UR4, RZ ;  /* 0x0000000421027c25 */ /* 0x004fc8000f8e00ff */
[----:B------:R-:W-:Y:S01]  /*25e10*/  IMAD R5, R33, UR5, R0 ;  /* 0x0000000521057c24 */ /* 0x000fe2000f8e0200 */
[----:B------:R-:W-:-:S03]  /*25e20*/  ULDC.64 UR4, c[0x0][0x338] ;  /* 0x0000ce0000047ab9 */ /* 0x000fc60000000a00 */
[----:B------:R-:W-:Y:S02]  /*25e30*/  IMAD.IADD R3, R3, 0x1, R5 ;  /* 0x0000000103037824 */ /* 0x000fe400078e0205 */
[----:B------:R-:W-:-:S04]  /*25e40*/  IMAD.WIDE.U32 R2, R25, UR4, R2 ;  /* 0x0000000419027c25 */ /* 0x000fc8000f8e0002 */
[----:B---3--:R-:W-:Y:S02]  /*25e50*/  IMAD R0, R4, UR4, RZ ;  /* 0x0000000404007c24 */ /* 0x008fe4000f8e02ff */
[----:B------:R-:W-:Y:S02]  /*25e60*/  IMAD R4, R18, 0x6000, R29 ;  /* 0x0000600012047824 */ /* 0x000fe400078e021d */
[----:B------:R-:W-:Y:S01]  /*25e70*/  IMAD R5, R25, UR5, R0 ;  /* 0x0000000519057c24 */ /* 0x000fe2000f8e0200 */
[----:B------:R-:W-:Y:S02]  /*25e80*/  ULDC.64 UR4, c[0x0][0x330] ;  /* 0x0000cc0000047ab9 */ /* 0x000fe40000000a00 */
[----:B------:R-:W-:Y:S02]  /*25e90*/  IMAD R0, R27, UR4, RZ ;  /* 0x000000041b007c24 */ /* 0x000fe4000f8e02ff */
[----:B------:R-:W-:Y:S02]  /*25ea0*/  IMAD.IADD R3, R3, 0x1, R5 ;  /* 0x0000000103037824 */ /* 0x000fe400078e0205 */
[----:B------:R-:W-:-:S02]  /*25eb0*/  IMAD R5, R19, UR5, R0 ;  /* 0x0000000513057c24 */ /* 0x000fc4000f8e0200 */
        /* <DEDUP_REMOVED lines=29> */
[----:B------:R0:W-:Y:S04]  /*26090*/  LDGSTS.E.BYPASS.LTC128B.128 [R4+0x9400], desc[UR36][R2.64+0x180], !P3 ;  /* 0x0940018002047fae */ /* 0x0001e8000d901d64 */
[----:B0-----:R-:W0:Y:S01]  /*260a0*/  SHFL.IDX PT, R3, R6, 0x1, 0x181f ;  /* 0x00381f0006037f89 */ /* 0x001e2200000e0000 */
        /* <DEDUP_REMOVED lines=10> */
[----:B------:R0:W-:Y:S01]  /*26150*/  LDGSTS.E.BYPASS.LTC128B.128 [R4+0x9c00], desc[UR36][R2.64+0x180], !P3 ;  /* 0x09c0018002047fae */ /* 0x0001e2000d901d64 */
[----:B--2---:R-:W-:-:S03]  /*26160*/  IADD3 R8, P3, R14, R0, RZ ;  /* 0x000000000e087210 */ /* 0x004fc60007f7e0ff */
        /* <DEDUP_REMOVED lines=36> */
.L_x_2420:
        /* <DEDUP_REMOVED lines=15> */
.L_x_2316:
        /* <DEDUP_REMOVED lines=10> */
.L_x_2317:
[----:B------:R-:W-:Y:S01]  /*26540*/  UIADD3 UR4, UR44, -0x2, URZ ;  /* 0xfffffffe2c047890 */ /* 0x000fe2000fffe03f */
[----:B------:R2:W-:Y:S03]  /*26550*/  SYNCS.ARRIVE.TRANS64.A1T0 RZ, [R24+URZ+0x32450], RZ ;  /* 0x032450ff18ff79a7 */ /* 0x0005e6000810003f */
[----:B------:R-:W-:-:S06]  /*26560*/  UISETP.GE.AND UP0, UPT, UR4, UR45, UPT ;  /* 0x0000002d0400728c */ /* 0x000fcc000bf06270 */
[----:B------:R-:W-:-:S13]  /*26570*/  PLOP3.LUT P0, PT, PT, PT, UP0, 0x40, 0x0 ;  /* 0x000000000000781c */ /* 0x000fda0003f0e808 */
[----:B--2---:R-:W-:Y:S05]  /*26580*/  @P0 BRA `(.L_x_2318) ;  /* 0x0000000c00640947 */ /* 0x004fea0003800000 */
[----:B------:R-:W-:Y:S01]  /*26590*/  BSSY B0, `(.L_x_2318) ;  /* 0x00000d8000007945 */ /* 0x000fe20003800000 */
[----:B------:R-:W-:-:S07]  /*265a0*/  IMAD.U32 R20, RZ, RZ, UR4 ;  /* 0x00000004ff147e24 */ /* 0x000fce000f8e00ff */
.L_x_2331:
[----:B0-----:R-:W0:Y:S01]  /*265b0*/  S2R R2, SR_TID.X ;  /* 0x0000000000027919 */ /* 0x001e220000002100 */
[----:B--2---:R-:W2:Y:S01]  /*265c0*/  LDC R3, c[0x0][0x430] ;  /* 0x00010c00ff037b82 */ /* 0x004ea20000000800 */
[----:B------:R-:W-:Y:S01]  /*265d0*/  IMAD R8, R20, 0x60, R31 ;  /* 0x0000006014087824 */ /* 0x000fe200078e021f */
[----:B------:R-:W-:Y:S01]  /*265e0*/  LOP3.LUT P1, RZ, R16, 0x2000, RZ, 0xc0, !PT ;  /* 0x0000200010ff7812 */ /* 0x000fe2000782c0ff */
        /* <DEDUP_REMOVED lines=18> */
[----:B------:R-:W-:Y:S01]  /*26710*/  @!P2 IMAD.IADD R3, R5, 0x1, R3 ;  /* 0x000000010503a824 */ /* 0x000fe200078e0203 */
[----:B------:R-:W-:Y:S05]  /*26720*/  YIELD ;  /* 0x0000000000007946 */ /* 0x000fea0003800000 */
[C---:B0-----:R-:W-:Y:S01]  /*26730*/  @!P2 LEA R6, P0, R2.reuse, R6, 0x2 ;  /* 0x000000060206a211 */ /* 0x041fe200078010ff */
[----:B------:R-:W-:Y:S01]  /*26740*/  IMAD.MOV.U32 R4, RZ, RZ, RZ ;  /* 0x000000ffff047224 */ /* 0x000fe200078e00ff */
[----:B------:R-:W-:Y:S02]  /*26750*/  ULDC UR4, c[0x0][0x430] ;  /* 0x00010c0000047ab9 */ /* 0x000fe40000000800 */
[----:B------:R-:W-:Y:S01]  /*26760*/  @!P2 LEA.HI.X R7, R2, R7, R3, 0x2, P0 ;  /* 0x000000070207a211 */ /* 0x000fe200000f1403 */
[----:B------:R-:W-:Y:S01]  /*26770*/  IMAD.MOV R5, RZ, RZ, -R9 ;  /* 0x000000ffff057224 */ /* 0x000fe200078e0a09 */
[----:B------:R-:W-:Y:S01]  /*26780*/  ISETP.NE.AND P0, PT, R18, 0x2, PT ;  /* 0x000000021200780c */ /* 0x000fe20003f05270 */
[----:B------:R-:W-:-:S02]  /*26790*/  IMAD.MOV.U32 R2, RZ, RZ, R20 ;  /* 0x000000ffff027224 */ /* 0x000fc400078e0014 */
[----:B------:R-:W-:Y:S01]  /*267a0*/  IMAD R5, R5, UR4, R8 ;  /* 0x0000000405057c24 */ /* 0x000fe2000f8e0208 */
[----:B------:R-:W-:Y:S01]  /*267b0*/  SEL R3, RZ, 0x1, P0 ;  /* 0x00000001ff037807 */ /* 0x000fe20000000000 */
[----:B------:R0:W5:Y:S01]  /*267c0*/  @!P2 LDG.E R4, desc[UR36][R6.64] ;  /* 0x000000240604a981 */ /* 0x000162000c1e1900 */
[----:B------:R-:W-:Y:S01]  /*267d0*/  SEL R18, R18, RZ, P0 ;  /* 0x000000ff12127207 */ /* 0x000fe20000000000 */
[----:B------:R-:W-:Y:S01]  /*267e0*/  VIADD R20, R20, 0xffffffff ;  /* 0xffffffff14147836 */ /* 0x000fe20000000000 */
[----:B------:R-:W-:Y:S02]  /*267f0*/  LOP3.LUT R26, R26, R3, RZ, 0x3c, !PT ;  /* 0x000000031a1a7212 */ /* 0x000fe400078e3cff */
[----:B------:R-:W-:Y:S01]  /*26800*/  ISETP.GT.AND P2, PT, R2, UR45, PT ;  /* 0x0000002d02007c0c */ /* 0x000fe2000bf44270 */
[----:B-1----:R-:W-:-:S12]  /*26810*/  @!P1 BRA `(.L_x_2319) ;  /* 0x0000000000049947 */ /* 0x002fd80003800000 */
[----:B------:R-:W-:Y:S01]  /*26820*/  BPT.TRAP 0x1 ;  /* 0x000000040000795c */ /* 0x000fe20000300000 */
.L_x_2319:
[----:B------:R-:W-:Y:S01]  /*26830*/  IMAD R10, R18, 0x8, R17 ;  /* 0x00000008120a7824 */ /* 0x000fe200078e0211 */
[----:B------:R-:W-:Y:S01]  /*26840*/  SHF.L.U32 R25, R26, 0x1f, RZ ;  /* 0x0000001f1a197819 */ /* 0x000fe200000006ff */
[----:B------:R-:W-:Y:S01]  /*26850*/  BSSY B1, `(.L_x_2320) ;  /* 0x0000004000017945 */ /* 0x000fe20003800000 */
[----:B------:R-:W-:Y:S02]  /*26860*/  SHF.R.S32.HI R23, RZ, 0x1f, R5 ;  /* 0x0000001fff177819 */ /* 0x000fe40000011405 */
[----:B------:R-:W2:Y:S02]  /*26870*/  SYNCS.PHASECHK.TRANS64.TRYWAIT P0, [R10+URZ+0x32440], R25 ;  /* 0x032440190a0075a7 */ /* 0x000ea4000800017f */
[----:B--2---:R-:W-:Y:S05]  /*26880*/  @!P0 BRA `(.L_x_2321) ;  /* 0x0000003800cc8947 */ /* 0x004fea0003800000 */
.L_x_2421:
[----:B------:R-:W-:Y:S05]  /*26890*/  BSYNC B1 ;  /* 0x0000000000017941 */ /* 0x000fea0003800000 */
.L_x_2320:
[----:B------:R-:W-:Y:S01]  /*268a0*/  ULDC.64 UR4, c[0x0][0x300] ;  /* 0x0000c00000047ab9 */ /* 0x000fe20000000a00 */
[----:B-1---5:R-:W-:Y:S01]  /*268b0*/  SHF.R.S32.HI R24, RZ, 0x1f, R4 ;  /* 0x0000001fff187819 */ /* 0x022fe20000011404 */
[----:B------:R-:W-:Y:S01]  /*268c0*/  IMAD R2, R23, UR4, RZ ;  /* 0x0000000417027c24 */ /* 0x000fe2000f8e02ff */
[----:B------:R-:W-:Y:S01]  /*268d0*/  LOP3.LUT P1, RZ, R16, 0x1, RZ, 0xc0, !PT ;  /* 0x0000000110ff7812 */ /* 0x000fe2000782c0ff */
[----:B------:R-:W-:Y:S02]  /*268e0*/  IMAD R8, R18, 0x1800, R29 ;  /* 0x0000180012087824 */ /* 0x000fe400078e021d */
[C---:B0-----:R-:W-:Y:S02]  /*268f0*/  IMAD R7, R5.reuse, UR5, R2 ;  /* 0x0000000505077c24 */ /* 0x041fe4000f8e0202 */
        /* <DEDUP_REMOVED lines=20> */
[----:B------:R-:W3:Y:S04]  /*26a40*/  SHFL.IDX PT, R6, R9, 0x1, 0x181f ;  /* 0x00381f0009067f89 */ /* 0x000ee800000e0000 */
[----:B------:R-:W4:Y:S01]  /*26a50*/  SHFL.IDX PT, R7, R21, 0x1, 0x181f ;  /* 0x00381f0015077f89 */ /* 0x000f2200000e0000 */
[----:B0-----:R-:W-:-:S03]  /*26a60*/  IADD3 R2, P0, R14, R0, RZ ;  /* 0x000000000e027210 */ /* 0x001fc60007f1e0ff */
[----:B------:R-:W0:Y:S02]  /*26a70*/  SHFL.IDX PT, R14, R9, 0x2, 0x181f ;  /* 0x00581f00090e7f89 */ /* 0x000e2400000e0000 */
[----:B-1----:R-:W-:Y:S01]  /*26a80*/  IMAD.X R3, RZ, RZ, R3, P0 ;  /* 0x000000ffff037224 */ /* 0x002fe200000e0603 */
[----:B---3--:R-:W-:-:S04]  /*26a90*/  IADD3 R6, P0, R6, R0, RZ ;  /* 0x0000000006067210 */ /* 0x008fc80007f1e0ff */
[----:B------:R1:W-:Y:S01]  /*26aa0*/  LDGSTS.E.BYPASS.LTC128B.128 [R8+0x1c400], desc[UR36][R2.64], !P1 ;  /* 0x1c40000002087fae */ /* 0x0003e2000c901d64 */
[----:B----4-:R-:W-:-:S05]  /*26ab0*/  IMAD.X R7, RZ, RZ, R7, P0 ;  /* 0x000000ffff077224 */ /* 0x010fca00000e0607 */
[----:B------:R3:W-:Y:S04]  /*26ac0*/  LDGSTS.E.BYPASS.LTC128B.128 [R8+0x1cc00], desc[UR36][R6.64], !P1 ;  /* 0x1cc0000006087fae */ /* 0x0007e8000c901d64 */
[----:B-1----:R-:W1:Y:S01]  /*26ad0*/  SHFL.IDX PT, R3, R21, 0x2, 0x181f ;  /* 0x00581f0015037f89 */ /* 0x002e6200000e0000 */
[----:B0-----:R-:W-:-:S03]  /*26ae0*/  IADD3 R2, P0, R14, R0, RZ ;  /* 0x000000000e027210 */ /* 0x001fc60007f1e0ff */
[----:B------:R-:W0:Y:S04]  /*26af0*/  SHFL.IDX PT, R14, R9, 0x3, 0x181f ;  /* 0x00781f00090e7f89 */ /* 0x000e2800000e0000 */
[----:B---3--:R-:W3:Y:S01]  /*26b00*/  SHFL.IDX PT, R7, R21, 0x3, 0x181f ;  /* 0x00781f0015077f89 */ /* 0x008ee200000e0000 */
[----:B-1----:R-:W-:-:S05]  /*26b10*/  IMAD.X R3, RZ, RZ, R3, P0 ;  /* 0x000000ffff037224 */ /* 0x002fca00000e0603 */
[----:B------:R1:W-:Y:S01]  /*26b20*/  LDGSTS.E.BYPASS.LTC128B.128 [R8+0x1d400], desc[UR36][R2.64], !P1 ;  /* 0x1d40000002087fae */ /* 0x0003e2000c901d64 */
[----:B0-----:R-:W-:-:S03]  /*26b30*/  IADD3 R6, P0, R14, R0, RZ ;  /* 0x000000000e067210 */ /* 0x001fc60007f1e0ff */
[----:B------:R-:W0:Y:S02]  /*26b40*/  SHFL.IDX PT, R14, R9, 0x4, 0x181f ;  /* 0x00981f00090e7f89 */ /* 0x000e2400000e0000 */
[----:B---3--:R-:W-:-:S05]  /*26b50*/  IMAD.X R7, RZ, RZ, R7, P0 ;  /* 0x000000ffff077224 */ /* 0x008fca00000e0607 */
[----:B------:R3:W-:Y:S04]  /*26b60*/  LDGSTS.E.BYPASS.LTC128B.128 [R8+0x1dc00], desc[UR36][R6.64], !P1 ;  /* 0x1dc0000006087fae */ /* 0x0007e8000c901d64 */
[----:B-1----:R-:W1:Y:S04]  /*26b70*/  SHFL.IDX PT, R3, R21, 0x4, 0x181f ;  /* 0x00981f0015037f89 */ /* 0x002e6800000e0000 */
[----:B------:R-:W4:Y:S01]  /*26b80*/  SHFL.IDX PT, R21, R21, 0x5, 0x181f ;  /* 0x00b81f0015157f89 */ /* 0x000f2200000e0000 */
[----:B0-----:R-:W-:-:S03]  /*26b90*/  IADD3 R2, P0, R14, R0, RZ ;  /* 0x000000000e027210 */ /* 0x001fc60007f1e0ff */
[----:B------:R3:W0:Y:S02]  /*26ba0*/  SHFL.IDX PT, R14, R9, 0x5, 0x181f ;  /* 0x00b81f00090e7f89 */ /* 0x00062400000e0000 */
[----:B-1----:R-:W-:-:S05]  /*26bb0*/  IMAD.X R3, RZ, RZ, R3, P0 ;  /* 0x000000ffff037224 */ /* 0x002fca00000e0603 */
[----:B----4-:R3:W-:Y:S03]  /*26bc0*/  LDGSTS.E.BYPASS.LTC128B.128 [R8+0x1e400], desc[UR36][R2.64], !P1 ;  /* 0x1e40000002087fae */ /* 0x0107e6000c901d64 */
.L_x_2435:
[----:B0--3--:R-:W-:-:S05]  /*26bd0*/  IADD3 R2, P0, R14, R0, RZ ;  /* 0x000000000e027210 */ /* 0x009fca0007f1e0ff */
[----:B------:R-:W-:Y:S01]  /*26be0*/  IMAD.X R3, RZ, RZ, R21, P0 ;  /* 0x000000ffff037224 */ /* 0x000fe200000e0615 */
[----:B------:R-:W-:-:S04]  /*26bf0*/  PLOP3.LUT P0, PT, PT, PT, PT, 0x80, 0x0 ;  /* 0x000000000000781c */ /* 0x000fc80003f0f070 */
[----:B------:R-:W-:Y:S01]  /*26c00*/  @!PT LDS RZ, [RZ] ;  /* 0x00000000fffff984 */ /* 0x000fe20000000800 */
[----:B------:R-:W-:Y:S01]  /*26c10*/  @!PT LDS RZ, [RZ] ;  /* 0x00000000fffff984 */ /* 0x000fe20000000800 */
[----:B------:R-:W-:Y:S01]  /*26c20*/  @!PT LDS RZ, [RZ] ;  /* 0x00000000fffff984 */ /* 0x000fe20000000800 */
[----:B------:R0:W-:Y:S01]  /*26c30*/  LDGSTS.E.BYPASS.LTC128B.128 [R8+0x1ec00], desc[UR36][R2.64], !P1 ;  /* 0x1ec0000002087fae */ /* 0x0001e2000c901d64 */
[----:B------:R-:W-:-:S08]  /*26c40*/  NOP ;  /* 0x0000000000007918 */ /* 0x000fd00000000000 */
.L_x_2323:
        /* <DEDUP_REMOVED lines=10> */
.L_x_2324:
[----:B------:R1:W-:Y:S01]  /*26cf0*/  SYNCS.ARRIVE.TRANS64.A1T0 RZ, [R10+URZ+0x32430], RZ ;  /* 0x032430ff0aff79a7 */ /* 0x0003e2000810003f */
[----:B------:R-:W-:Y:S05]  /*26d00*/  @!P3 BRA `(.L_x_2325) ;  /* 0x000000000004b947 */ /* 0x000fea0003800000 */
[----:B------:R-:W-:Y:S01]  /*26d10*/  BPT.TRAP 0x1 ;  /* 0x000000040000795c */ /* 0x000fe20000300000 */
.L_x_2325:
[----:B------:R-:W3:Y:S01]  /*26d20*/  SYNCS.PHASECHK.TRANS64.TRYWAIT P0, [R10+URZ+0x32460], R25 ;  /* 0x032460190a0075a7 */ /* 0x000ee2000800017f */
[----:B------:R-:W-:Y:S04]  /*26d30*/  BSSY B1, `(.L_x_2326) ;  /* 0x0000002000017945 */ /* 0x000fe80003800000 */
[----:B---3--:R-:W-:Y:S05]  /*26d40*/  @!P0 BRA `(.L_x_2327) ;  /* 0x0000003c00408947 */ /* 0x008fea0003800000 */
.L_x_2436:
[----:B------:R-:W-:Y:S05]  /*26d50*/  BSYNC B1 ;  /* 0x0000000000017941 */ /* 0x000fea0003800000 */
.L_x_2326:
[----:B------:R-:W-:Y:S01]  /*26d60*/  ULDC.64 UR4, c[0x0][0x328] ;  /* 0x0000ca0000047ab9 */ /* 0x000fe20000000a00 */
[C---:B------:R-:W-:Y:S01]  /*26d70*/  LOP3.LUT P5, RZ, R16.reuse, 0x20, RZ, 0xc0, !PT ;  /* 0x0000002010ff7812 */ /* 0x040fe200078ac0ff */
[----:B0-----:R-:W-:Y:S01]  /*26d80*/  IMAD R2, R23, UR4, RZ ;  /* 0x0000000417027c24 */ /* 0x001fe2000f8e02ff */
[----:B------:R-:W-:Y:S01]  /*26d90*/  LOP3.LUT P4, RZ, R16, 0x10, RZ, 0xc0, !PT ;  /* 0x0000001010ff7812 */ /* 0x000fe2000788c0ff */
        /* <DEDUP_REMOVED lines=23> */
[----:B------:R-:W4:Y:S04]  /*26f10*/  SHFL.IDX PT, R3, R24, RZ, 0x181f ;  /* 0x00181fff18037589 */ /* 0x000f2800000e0000 */
[----:B------:R-:W-:Y:S04]  /*26f20*/  SHFL.IDX PT, R4, R24, 0x1, 0x181f ;  /* 0x00381f0018047f89 */ /* 0x000fe800000e0000 */
[----:B------:R-:W-:Y:S04]  /*26f30*/  SHFL.IDX PT, R5, R24, 0x3, 0x181f ;  /* 0x00781f0018057f89 */ /* 0x000fe800000e0000 */
[----:B--23--:R-:W-:Y:S01]  /*26f40*/  SHFL.IDX PT, R25, R24, 0x4, 0x181f ;  /* 0x00981f0018197f89 */ /* 0x00cfe200000e0000 */
[----:B0-----:R-:W-:-:S03]  /*26f50*/  IADD3 R2, P0, R14, R0, RZ ;  /* 0x000000000e027210 */ /* 0x001fc60007f1e0ff */
        /* <DEDUP_REMOVED lines=36> */
.L_x_2450:
        /* <DEDUP_REMOVED lines=11> */
.L_x_2329:
        /* <DEDUP_REMOVED lines=10> */
.L_x_2330:
[----:B------:R2:W-:Y:S01]  /*272f0*/  SYNCS.ARRIVE.TRANS64.A1T0 RZ, [R10+URZ+0x32450], RZ ;  /* 0x032450ff0aff79a7 */ /* 0x0005e2000810003f */
[----:B------:R-:W-:Y:S05]  /*27300*/  @P2 BRA `(.L_x_2331) ;  /* 0xfffffff000a82947 */ /* 0x000fea000383ffff */
[----:B------:R-:W-:Y:S05]  /*27310*/  BSYNC B0 ;  /* 0x0000000000007941 */ /* 0x000fea0003800000 */
.L_x_2318:
[----:B------:R-:W3:Y:S01]  /*27320*/  S2R R0, SR_TID.X ;  /* 0x0000000000007919 */ /* 0x000ee20000002100 */
[----:B------:R-:W-:Y:S01]  /*27330*/  VIADD R18, R18, 0x1 ;  /* 0x0000000112127836 */ /* 0x000fe20000000000 */
[----:B------:R-:W-:Y:S04]  /*27340*/  BSSY B0, `(.L_x_2332) ;  /* 0x0000013000007945 */ /* 0x000fe80003800000 */
[----:B------:R-:W-:-:S04]  /*27350*/  ISETP.NE.AND P0, PT, R18, 0x2, PT ;  /* 0x000000021200780c */ /* 0x000fc80003f05270 */
[----:B------:R-:W-:Y:S02]  /*27360*/  SEL R18, R18, RZ, P0 ;  /* 0x000000ff12127207 */ /* 0x000fe40000000000 */
[----:B------:R-:W-:Y:S02]  /*27370*/  SEL R5, RZ, 0x1, P0 ;  /* 0x00000001ff057807 */ /* 0x000fe40000000000 */
[----:B---3--:R-:W-:-:S04]  /*27380*/  LOP3.LUT R0, R0, 0x7f, RZ, 0xc0, !PT ;  /* 0x0000007f00007812 */ /* 0x008fc800078ec0ff */
[----:B------:R-:W-:-:S13]  /*27390*/  ISETP.NE.AND P0, PT, R0, RZ, PT ;  /* 0x000000ff0000720c */ /* 0x000fda0003f05270 */
[----:B------:R-:W-:Y:S05]  /*273a0*/  @P0 BRA `(.L_x_2333) ;  /* 0x0000000000300947 */ /* 0x000fea0003800000 */
[----:B------:R-:W3:Y:S01]  /*273b0*/  S2R R9, SR_LANEID ;  /* 0x0000000000097919 */ /* 0x000ee20000000000 */
[----:B------:R-:W-:Y:S01]  /*273c0*/  VOTEU.ANY UR4, UPT, PT ;  /* 0x0000000000047886 */ /* 0x000fe200038e0100 */
[----:B0-----:R-:W0:Y:S01]  /*273d0*/  LDC.64 R2, c[0x0][0xd80] ;  /* 0x00036000ff027b82 */ /* 0x001e220000000a00 */
[----:B------:R-:W3:Y:S08]  /*273e0*/  FLO.U32 R0, UR4 ;  /* 0x0000000400007d00 */ /* 0x000ef000080e0000 */
[----:B------:R-:W0:Y:S01]  /*273f0*/  POPC R7, UR4 ;  /* 0x0000000400077d09 */ /* 0x000e220008000000 */
[----:B---3--:R-:W-:-:S13]  /*27400*/  ISETP.EQ.U32.AND P1, PT, R0, R9, PT ;  /* 0x000000090000720c */ /* 0x008fda0003f22070 */
[----:B0-----:R-:W3:Y:S01]  /*27410*/  @P1 ATOMG.E.ADD.STRONG.GPU PT, R3, desc[UR36][R2.64], R7 ;  /* 0x00000007020319a8 */ /* 0x001ee200081ee1e4 */
[----:B------:R-:W0:Y:S02]  /*27420*/  S2R R4, SR_LTMASK ;  /* 0x0000000000047919 */ /* 0x000e240000003900 */
[----:B0-----:R-:W-:-:S04]  /*27430*/  LOP3.LUT R4, R4, UR4, RZ, 0xc0, !PT ;  /* 0x0000000404047c12 */ /* 0x001fc8000f8ec0ff */
[----:B------:R-:W0:Y:S01]  /*27440*/  POPC R9, R4 ;  /* 0x0000000400097309 */ /* 0x000e220000000000 */
[----:B---3--:R-:W0:Y:S02]  /*27450*/  SHFL.IDX PT, R0, R3, R0, 0x1f ;  /* 0x00001f0003007589 */ /* 0x008e2400000e0000 */
[----:B0-----:R-:W-:-:S07]  /*27460*/  IADD3 R32, R0, UR49, R9 ;  /* 0x0000003100207c10 */ /* 0x001fce000fffe009 */
.L_x_2333:
[----:B------:R-:W-:Y:S05]  /*27470*/  BSYNC B0 ;  /* 0x0000000000007941 */ /* 0x000fea0003800000 */
.L_x_2332:
[----:B------:R-:W-:-:S07]  /*27480*/  LOP3.LUT R26, R26, R5, RZ, 0x3c, !PT ;  /* 0x000000051a1a7212 */ /* 0x000fce00078e3cff */
.L_x_2289:
[----:B------:R-:W-:Y:S05]  /*27490*/  BSYNC B7 ;  /* 0x0000000000077941 */ /* 0x000fea0003800000 */
.L_x_2287:
        /* <DEDUP_REMOVED lines=8> */
[----:B------:R3:W4:Y:S01]  /*27520*/  LDS R32, [R17+0x324d0] ;  /* 0x0324d00011207984 */ /* 0x0007220000000800 */
[----:B------:R-:W-:Y:S06]  /*27530*/  BAR.ARV 0x4, 0x180 ;  /* 0x0106000000007b1d */ /* 0x000fec0000002000 */
[----:B------:R-:W-:Y:S05]  /*27540*/  BRA `(.L_x_2335) ;  /* 0x00000000002c7947 */ /* 0x000fea0003800000 */
.L_x_2334:
[----:B------:R-:W-:-:S03]  /*27550*/  UMOV UR4, 0xffffffff ;  /* 0xffffffff00047882 */ /* 0x000fc60000000000 */
[----:B------:R-:W-:Y:S05]  /*27560*/  BRA.DIV UR4, `(.L_x_2336) ;  /* 0x0000003e04147947 */ /* 0x000fea000b800000 */
[----:B------:R3:W4:Y:S02]  /*27570*/  SHFL.IDX PT, R14, R32, RZ, 0x1f ;  /* 0x00001fff200e7589 */ /* 0x00072400000e0000 */
.L_x_2453:
[----:B0-----:R-:W0:Y:S01]  /*27580*/  @!P0 S2R R3, SR_CgaCtaId ;  /* 0x0000000000038919 */ /* 0x001e220000008800 */
[----:B------:R-:W-:Y:S05]  /*27590*/  WARPSYNC.ALL ;  /* 0x0000000000007948 */ /* 0x000fea0003800000 */
[----:B------:R-:W-:Y:S01]  /*275a0*/  BAR.SYNC.DEFER_BLOCKING 0x4, 0x180 ;  /* 0x0106000000007b1d */ /* 0x000fe20000010000 */
[----:B------:R-:W-:-:S04]  /*275b0*/  @!P0 MOV R0, 0x400 ;  /* 0x0000040000008802 */ /* 0x000fc80000000f00 */
[----:B0-----:R-:W-:-:S05]  /*275c0*/  @!P0 LEA R17, R3, R0, 0x18 ;  /* 0x0000000003118211 */ /* 0x001fca00078ec0ff */
[----:B------:R3:W-:Y:S02]  /*275d0*/  @!P0 STS [R17+0x324d0], R32 ;  /* 0x0324d02011008388 */ /* 0x0007e40000000800 */
[----:B---34-:R-:W-:Y:S01]  /*275e0*/  IMAD.MOV.U32 R32, RZ, RZ, R14 ;  /* 0x000000ffff207224 */ /* 0x018fe200078e000e */
[----:B------:R-:W-:Y:S06]  /*275f0*/  BAR.ARV 0x5, 0x180 ;  /* 0x0146000000007b1d */ /* 0x000fec0000002000 */
.L_x_2335:
[----:B------:R-:W-:Y:S02]  /*27600*/  ULDC UR4, c[0x0][0xd38] ;  /* 0x00034e0000047ab9 */ /* 0x000fe40000000800 */
[----:B----4-:R-:W-:-:S13]  /*27610*/  ISETP.GE.AND P0, PT, R32, UR4, PT ;  /* 0x0000000420007c0c */ /* 0x010fda000bf06270 */
[----:B------:R-:W-:Y:S05]  /*27620*/  @!P0 BRA `(.L_x_2337) ;  /* 0xffffffb800648947 */ /* 0x000fea000383ffff */
.L_x_2278:
[----:B------:R-:W4:Y:S01]  /*27630*/  LDL.LU R0, [R1+0x454] ;  /* 0x0004540001007983 */ /* 0x000f220000300800 */
[----:B------:R-:W-:Y:S01]  /*27640*/  BSSY B0, `(.L_x_2338) ;  /* 0x000000b000007945 */ /* 0x000fe20003800000 */
[----:B------:R-:W1:Y:S01]  /*27650*/  S2R R5, SR_CgaCtaId ;  /* 0x0000000000057919 */ /* 0x000e620000008800 */
[----:B----4-:R-:W-:-:S05]  /*27660*/  VIADD R0, R0, 0x1 ;  /* 0x0000000100007836 */ /* 0x010fca0000000000 */
[----:B0-----:R-:W-:-:S04]  /*27670*/  LEA.HI R2, R0, R0, RZ, 0x1 ;  /* 0x0000000000027211 */ /* 0x001fc800078f08ff */
[----:B------:R-:W-:Y:S02]  /*27680*/  LOP3.LUT R3, R2, 0xfffffffe, RZ, 0xc0, !PT ;  /* 0xfffffffe02037812 */ /* 0x000fe400078ec0ff */
[----:B------:R-:W-:-:S03]  /*27690*/  MOV R2, 0x400 ;  /* 0x0000040000027802 */ /* 0x000fc60000000f00 */
[----:B------:R-:W-:Y:S01]  /*276a0*/  IMAD.IADD R0, R0, 0x1, -R3 ;  /* 0x0000000100007824 */ /* 0x000fe200078e0a03 */
[----:B-1----:R-:W-:-:S04]  /*276b0*/  LEA R7, R5, R2, 0x18 ;  /* 0x0000000205077211 */ /* 0x002fc800078ec0ff */
[----:B------:R-:W-:-:S04]  /*276c0*/  SHF.L.U32 R0, R0, 0x1f, RZ ;  /* 0x0000001f00007819 */ /* 0x000fc800000006ff */
[----:B------:R-:W0:Y:S02]  /*276d0*/  SYNCS.PHASECHK.TRANS64.TRYWAIT P0, [R7+URZ+0x32420], R0 ;  /* 0x03242000070075a7 */ /* 0x000e24000800017f */
[----:B0-----:R-:W-:Y:S05]  /*276e0*/  @!P0 BRA `(.L_x_2339) ;  /* 0x0000003800dc8947 */ /* 0x001fea0003800000 */
.L_x_2454:
[----:B------:R-:W-:Y:S05]  /*276f0*/  BSYNC B0 ;  /* 0x0000000000007941 */ /* 0x000fea0003800000 */
.L_x_2338:
[----:B------:R-:W-:-:S03]  /*27700*/  UMOV UR4, 0xffffffff ;  /* 0xffffffff00047882 */ /* 0x000fc60000000000 */
[----:B------:R-:W-:Y:S05]  /*27710*/  BRA.DIV UR4, `(.L_x_2340) ;  /* 0x0000003a04e47947 */ /* 0x000fea000b800000 */
[----:B0-----:R-:W0:Y:S02]  /*27720*/  S2R R0, SR_TID.X ;  /* 0x0000000000007919 */ /* 0x001e240000002100 */
[----:B0-----:R-:W-:-:S04]  /*27730*/  SHF.R.U32.HI R0, RZ, 0x5, R0 ;  /* 0x00000005ff007819 */ /* 0x001fc80000011600 */
[----:B------:R-:W-:-:S05]  /*27740*/  LOP3.LUT R0, R0, 0x3, RZ, 0xc0, !PT ;  /* 0x0000000300007812 */ /* 0x000fca00078ec0ff */
[----:B------:R0:W1:Y:S02]  /*27750*/  SHFL.IDX PT, R14, R0, RZ, 0x1f ;  /* 0x00001fff000e7589 */ /* 0x00006400000e0000 */
.L_x_2457:
[----:B-1----:R-:W-:Y:S01]  /*27760*/  ISETP.NE.AND P0, PT, R14, RZ, PT ;  /* 0x000000ff0e00720c */ /* 0x002fe20003f05270 */
[----:B------:R-:W-:-:S12]  /*27770*/  BSSY B0, `(.L_x_2341) ;  /* 0x0000026000007945 */ /* 0x000fd80003800000 */
[----:B------:R-:W-:Y:S05]  /*27780*/  @P0 BRA `(.L_x_2342) ;  /* 0x0000000000900947 */ /* 0x000fea0003800000 */
[----:B------:R-:W-:-:S03]  /*27790*/  UMOV UR4, 0xffffffff ;  /* 0xffffffff00047882 */ /* 0x000fc60000000000 */
[----:B------:R-:W-:Y:S05]  /*277a0*/  BRA.DIV UR4, `(.L_x_2343) ;  /* 0x0000003a04f47947 */ /* 0x000fea000b800000 */
[----:B------:R-:W-:-:S13]  /*277b0*/  ELECT P6, URZ, PT ;  /* 0x00000000003f782f */ /* 0x000fda00038c0000 */
.L_x_2460:
        /* <DEDUP_REMOVED lines=8> */
.L_x_2344:
[----:B------:R-:W-:Y:S01]  /*27840*/  IMAD R5, R18, 0x8, R7 ;  /* 0x0000000812057824 */ /* 0x000fe200078e0207 */
[----:B------:R-:W-:Y:S01]  /*27850*/  SHF.L.U32 R0, R26, 0x1f, RZ ;  /* 0x0000001f1a007819 */ /* 0x000fe200000006ff */
[----:B------:R-:W-:-:S03]  /*27860*/  VIADD R18, R18, 0x1 ;  /* 0x0000000112127836 */ /* 0x000fc60000000000 */
[----:B------:R-:W0:Y:S02]  /*27870*/  SYNCS.PHASECHK.TRANS64.TRYWAIT P1, [R5+URZ+0x32440], R0 ;  /* 0x03244000050075a7 */ /* 0x000e24000802017f */
[----:B------:R-:W-:-:S04]  /*27880*/  ISETP.NE.AND P2, PT, R18, 0x2, PT ;  /* 0x000000021200780c */ /* 0x000fc80003f45270 */
[----:B------:R-:W-:Y:S01]  /*27890*/  SEL R3, RZ, 0x1, P2 ;  /* 0x00000001ff037807 */ /* 0x000fe20001000000 */
[----:B0-----:R-:W-:Y:S08]  /*278a0*/  @!P1 BRA `(.L_x_2345) ;  /* 0x0000003800d49947 */ /* 0x001ff00003800000 */
.L_x_2461:
[----:B------:R-:W-:Y:S02]  /*278b0*/  SEL R18, R18, RZ, P2 ;  /* 0x000000ff12127207 */ /* 0x000fe40001000000 */
[----:B------:R-:W-:Y:S01]  /*278c0*/  LOP3.LUT R2, R26, R3, RZ, 0x3c, !PT ;  /* 0x000000031a027212 */ /* 0x000fe200078e3cff */
[----:B------:R-:W-:Y:S06]  /*278d0*/  @!P0 BRA `(.L_x_2346) ;  /* 0x0000000000048947 */ /* 0x000fec0003800000 */
[----:B------:R-:W-:Y:S01]  /*278e0*/  BPT.TRAP 0x1 ;  /* 0x000000040000795c */ /* 0x000fe20000300000 */
.L_x_2346:
[----:B------:R-:W-:Y:S01]  /*278f0*/  IMAD R3, R18, 0x8, R7 ;  /* 0x0000000812037824 */ /* 0x000fe200078e0207 */
[----:B------:R-:W-:-:S04]  /*27900*/  SHF.L.U32 R2, R2, 0x1f, RZ ;  /* 0x0000001f02027819 */ /* 0x000fc800000006ff */
[----:B------:R-:W1:Y:S02]  /*27910*/  SYNCS.PHASECHK.TRANS64.TRYWAIT P1, [R3+URZ+0x32440], R2 ;  /* 0x03244002030075a7 */ /* 0x000e64000802017f */
[----:B-1----:R-:W-:Y:S05]  /*27920*/  @!P1 BRA `(.L_x_2347) ;  /* 0x0000003800c89947 */ /* 0x002fea0003800000 */
.L_x_2462:
[----:B------:R-:W-:Y:S05]  /*27930*/  @!P0 BRA `(.L_x_2348) ;  /* 0x0000000000048947 */ /* 0x000fea0003800000 */
[----:B------:R-:W-:Y:S01]  /*27940*/  BPT.TRAP 0x1 ;  /* 0x000000040000795c */ /* 0x000fe20000300000 */
.L_x_2348:
[----:B------:R-:W4:Y:S02]  /*27950*/  SYNCS.PHASECHK.TRANS64.TRYWAIT P1, [R5+URZ+0x32460], R0 ;  /* 0x03246000050075a7 */ /* 0x000f24000802017f */
[----:B----4-:R-:W-:Y:S05]  /*27960*/  @!P1 BRA `(.L_x_2349) ;  /* 0x0000003800cc9947 */ /* 0x010fea0003800000 */
.L_x_2463:
[----:B------:R-:W-:Y:S05]  /*27970*/  @!P0 BRA `(.L_x_2350) ;  /* 0x0000000000048947 */ /* 0x000fea0003800000 */
[----:B------:R-:W-:Y:S01]  /*27980*/  BPT.TRAP 0x1 ;  /* 0x000000040000795c */ /* 0x000fe20000300000 */
.L_x_2350:
[----:B------:R0:W0:Y:S02]  /*27990*/  SYNCS.PHASECHK.TRANS64.TRYWAIT P0, [R3+URZ+0x32460], R2 ;  /* 0x03246002030075a7 */ /* 0x000024000800017f */
[----:B0-----:R-:W-:Y:S05]  /*279a0*/  @!P0 NANOSLEEP.SYNCS 0x989680 ;  /* 0x009896800000895d */ /* 0x001fea0003900000 */
[----:B------:R-:W0:Y:S02]  /*279b0*/  @!P0 SYNCS.PHASECHK.TRANS64 P0, [R3+URZ+0x32460], R2 ;  /* 0x03246002030085a7 */ /* 0x000e24000800007f */
[----:B0-----:R-:W-:Y:S05]  /*279c0*/  @!P0 BRA `(.L_x_2350) ;  /* 0xfffffffc00f08947 */ /* 0x001fea000383ffff */
.L_x_2342:
[----:B------:R-:W-:Y:S05]  /*279d0*/  BSYNC B0 ;  /* 0x0000000000007941 */ /* 0x000fea0003800000 */
.L_x_2341:
[----:B------:R-:W-:Y:S05]  /*279e0*/  EXIT ;  /* 0x000000000000794d */ /* 0x000fea0003800000 */
.L_x_2159:
[----:B0-----:R-:W-:-:S04]  /*279f0*/  IMAD.U32 R9, RZ, RZ, UR42 ;  /* 0x0000002aff097e24 */ /* 0x001fc8000f8e00ff */
[----:B------:R0:W1:Y:S03]  /*27a00*/  SYNCS.PHASECHK.TRANS64.TRYWAIT P0, [R9+URZ+0x32400], R0 ;  /* 0x03240000090075a7 */ /* 0x000066000800017f */
[----:B-1----:R-:W-:Y:S05]  /*27a10*/  @!P0 NANOSLEEP.SYNCS 0x989680 ;  /* 0x009896800000895d */ /* 0x002fea0003900000 */
[----:B------:R-:W1:Y:S02]  /*27a20*/  @!P0 SYNCS.PHASECHK.TRANS64 P0, [R9+URZ+0x32400], R0 ;  /* 0x03240000090085a7 */ /* 0x000e64000800007f */
[----:B-1----:R-:W-:Y:S05]  /*27a30*/  @!P0 BRA `(.L_x_2159) ;  /* 0xfffffffc00ec8947 */ /* 0x002fea000383ffff */
[----:B------:R-:W-:Y:S05]  /*27a40*/  BRA `(.L_x_2351) ;  /* 0xfffffda800f07947 */ /* 0x000fea000383ffff */
.L_x_2166:
[----:B-1----:R1:W2:Y:S02]  /*27a50*/  SYNCS.PHASECHK.TRANS64.TRYWAIT P0, [R20+URZ], R21 ;  /* 0x00000015140075a7 */ /* 0x0022a4000800017f */
[----:B--2---:R-:W-:Y:S05]  /*27a60*/  @!P0 NANOSLEEP.SYNCS 0x989680 ;  /* 0x009896800000895d */ /* 0x004fea0003900000 */
[----:B------:R-:W2:Y:S02]  /*27a70*/  @!P0 SYNCS.PHASECHK.TRANS64 P0, [R20+URZ], R21 ;  /* 0x00000015140085a7 */ /* 0x000ea4000800007f */
[----:B--2---:R-:W-:Y:S05]  /*27a80*/  @!P0 BRA `(.L_x_2166) ;  /* 0xfffffffc00f08947 */ /* 0x004fea000383ffff */
[----:B------:R-:W-:Y:S05]  /*27a90*/  BRA `(.L_x_2165) ;  /* 0xfffffdb000047947 */ /* 0x000fea000383ffff */
.L_x_2168:
[----:B0-----:R-:W-:-:S04]  /*27aa0*/  IMAD.U32 R9, RZ, RZ, UR42 ;  /* 0x0000002aff097e24 */ /* 0x001fc8000f8e00ff */
[----:B------:R0:W1:Y:S03]  /*27ab0*/  SYNCS.PHASECHK.TRANS64.TRYWAIT P0, [R9+URZ+0x32410], R6 ;  /* 0x03241006090075a7 */ /* 0x000066000800017f */
[----:B-1----:R-:W-:Y:S05]  /*27ac0*/  @!P0 NANOSLEEP.SYNCS 0x989680 ;  /* 0x009896800000895d */ /* 0x002fea0003900000 */
[----:B------:R-:W1:Y:S02]  /*27ad0*/  @!P0 SYNCS.PHASECHK.TRANS64 P0, [R9+URZ+0x32410], R6 ;  /* 0x03241006090085a7 */ /* 0x000e64000800007f */
[----:B-1----:R-:W-:Y:S05]  /*27ae0*/  @!P0 BRA `(.L_x_2168) ;  /* 0xfffffffc00ec8947 */ /* 0x002fea000383ffff */
[----:B------:R-:W-:Y:S05]  /*27af0*/  BRA `(.L_x_2352) ;  /* 0xfffffdb000d87947 */ /* 0x000fea000383ffff */
.L_x_2175:
[----:B-1----:R1:W2:Y:S02]  /*27b00*/  SYNCS.PHASECHK.TRANS64.TRYWAIT P0, [R8+URZ], R9 ;  /* 0x00000009080075a7 */ /* 0x0022a4000800017f */
[----:B--2---:R-:W-:Y:S05]  /*27b10*/  @!P0 NANOSLEEP.SYNCS 0x989680 ;  /* 0x009896800000895d */ /* 0x004fea0003900000 */
[----:B------:R-:W2:Y:S02]  /*27b20*/  @!P0 SYNCS.PHASECHK.TRANS64 P0, [R8+URZ], R9 ;  /* 0x00000009080085a7 */ /* 0x000ea4000800007f */
[----:B--2---:R-:W-:Y:S05]  /*27b30*/  @!P0 BRA `(.L_x_2175) ;  /* 0xfffffffc00f08947 */ /* 0x004fea000383ffff */
[----:B------:R-:W-:Y:S05]  /*27b40*/  BRA `(.L_x_2174) ;  /* 0xfffffdb4001c7947 */ /* 0x000fea000383ffff */
.L_x_2213:
[----:B0-----:R0:W2:Y:S02]  /*27b50*/  SYNCS.PHASECHK.TRANS64.TRYWAIT P0, [R6+URZ], R7 ;  /* 0x00000007060075a7 */ /* 0x0010a4000800017f */
[----:B--2---:R-:W-:Y:S05]  /*27b60*/  @!P0 NANOSLEEP.SYNCS 0x989680 ;  /* 0x009896800000895d */ /* 0x004fea0003900000 */
[----:B------:R-:W2:Y:S02]  /*27b70*/  @!P0 SYNCS.PHASECHK.TRANS64 P0, [R6+URZ], R7 ;  /* 0x00000007060085a7 */ /* 0x000ea4000800007f */
[----:B--2---:R-:W-:Y:S05]  /*27b80*/  @!P0 BRA `(.L_x_2213) ;  /* 0xfffffffc00f08947 */ /* 0x004fea000383ffff */
[----:B------:R-:W-:Y:S05]  /*27b90*/  BRA `(.L_x_2212) ;  /* 0xfffffe2000987947 */ /* 0x000fea000383ffff */
.L_x_2220:
[----:B0-----:R0:W1:Y:S02]  /*27ba0*/  SYNCS.PHASECHK.TRANS64.TRYWAIT P0, [R18+URZ], R19 ;  /* 0x00000013120075a7 */ /* 0x001064000800017f */
[----:B-1----:R-:W-:Y:S05]  /*27bb0*/  @!P0 NANOSLEEP.SYNCS 0x989680 ;  /* 0x009896800000895d */ /* 0x002fea0003900000 */
[----:B------:R-:W1:Y:S02]  /*27bc0*/  @!P0 SYNCS.PHASECHK.TRANS64 P0, [R18+URZ], R19 ;  /* 0x00000013120085a7 */ /* 0x000e64000800007f */
[----:B-1----:R-:W-:Y:S05]  /*27bd0*/  @!P0 BRA `(.L_x_2220) ;  /* 0xfffffffc00f08947 */ /* 0x002fea000383ffff */
[----:B------:R-:W-:Y:S05]  /*27be0*/  BRA `(.L_x_2219) ;  /* 0xfffffe2400bc7947 */ /* 0x000fea000383ffff */
.L_x_2233:
[----:B0-----:R0:W2:Y:S02]  /*27bf0*/  SYNCS.PHASECHK.TRANS64.TRYWAIT P0, [R0+URZ], R7 ;  /* 0x00000007000075a7 */ /* 0x0010a4000800017f */
[----:B--2---:R-:W-:Y:S05]  /*27c00*/  @!P0 NANOSLEEP.SYNCS 0x989680 ;  /* 0x009896800000895d */ /* 0x004fea0003900000 */
[----:B------:R-:W2:Y:S02]  /*27c10*/  @!P0 SYNCS.PHASECHK.TRANS64 P0, [R0+URZ], R7 ;  /* 0x00000007000085a7 */ /* 0x000ea4000800007f */
[----:B--2---:R-:W-:Y:S05]  /*27c20*/  @!P0 BRA `(.L_x_2233) ;  /* 0xfffffffc00f08947 */ /* 0x004fea000383ffff */
[----:B------:R-:W-:Y:S05]  /*27c30*/  BRA `(.L_x_2232) ;  /* 0xfffffec000007947 */ /* 0x000fea000383ffff */
.L_x_2240:
[----:B0-----:R0:W2:Y:S02]  /*27c40*/  SYNCS.PHASECHK.TRANS64.TRYWAIT P0, [R7+URZ], R8 ;  /* 0x00000008070075a7 */ /* 0x0010a4000800017f */
[----:B--2---:R-:W-:Y:S05]  /*27c50*/  @!P0 NANOSLEEP.SYNCS 0x989680 ;  /* 0x009896800000895d */ /* 0x004fea0003900000 */
[----:B------:R-:W2:Y:S02]  /*27c60*/  @!P0 SYNCS.PHASECHK.TRANS64 P0, [R7+URZ], R8 ;  /* 0x00000008070085a7 */ /* 0x000ea4000800007f */
[----:B--2---:R-:W-:Y:S05]  /*27c70*/  @!P0 BRA `(.L_x_2240) ;  /* 0xfffffffc00f08947 */ /* 0x004fea000383ffff */
[----:B------:R-:W-:Y:S05]  /*27c80*/  BRA `(.L_x_2239) ;  /* 0xfffffec400387947 */ /* 0x000fea000383ffff */
.L_x_2295:
        /* <DEDUP_REMOVED lines=10> */
.L_x_2353:
[----:B------:R-:W-:Y:S05]  /*27d30*/  BRA `(.L_x_2354) ;  /* 0xffffffc0000c7947 */ /* 0x000fea000383ffff */
.L_x_2298:
[----:B0-----:R0:W1:Y:S02]  /*27d40*/  SYNCS.PHASECHK.TRANS64.TRYWAIT P0, [R24+URZ+0x32440], R3 ;  /* 0x03244003180075a7 */ /* 0x001064000800017f */
[----:B-1----:R-:W-:Y:S05]  /*27d50*/  @!P0 NANOSLEEP.SYNCS 0x989680 ;  /* 0x009896800000895d */ /* 0x002fea0003900000 */
[----:B------:R-:W1:Y:S02]  /*27d60*/  @!P0 SYNCS.PHASECHK.TRANS64 P0, [R24+URZ+0x32440], R3 ;  /* 0x03244003180085a7 */ /* 0x000e64000800007f */
[----:B-1----:R-:W-:Y:S05]  /*27d70*/  @!P0 BRA `(.L_x_2298) ;  /* 0xfffffffc00f08947 */ /* 0x002fea000383ffff */
[----:B------:R-:W-:Y:S05]  /*27d80*/  BRA `(.L_x_2355) ;  /* 0xffffffc000b47947 */ /* 0x000fea000383ffff */
.L_x_2299:
        /* <DEDUP_REMOVED lines=8> */
.L_x_2357:
[----:B------:R-:W-:Y:S05]  /*27e10*/  BSYNC B0 ;  /* 0x0000000000007941 */ /* 0x000fea0003800000 */
.L_x_2356:
        /* <DEDUP_REMOVED lines=9> */
.L_x_2358:
        /* <DEDUP_REMOVED lines=8> */
.L_x_2359:
        /* <DEDUP_REMOVED lines=11> */
.L_x_2360:
[----:B------:R-:W-:Y:S02]  /*27fe0*/  IMAD.MOV.U32 R13, RZ, RZ, R5 ;  /* 0x000000ffff0d7224 */ /* 0x000fe400078e0005 */
[----:B------:R-:W-:Y:S01]  /*27ff0*/  IMAD.MOV.U32 R12, RZ, RZ, 0x2 ;  /* 0x00000002ff0c7424 */ /* 0x000fe200078e00ff */
[----:B------:R-:W-:-:S13]  /*28000*/  @P0 LEA R2, P1, R8, R14, 0x1 ;  /* 0x0000000e08020211 */ /* 0x000fda00078208ff */
[----:B------:R-:W-:Y:S05]  /*28010*/  WARPSYNC.COLLECTIVE R15, `(.L_x_2361) ;  /* 0x000000000f087348 */ /* 0x000fea0003c00000 */
[----:B------:R0:W1:Y:S02]  /*28020*/  SHFL.IDX P6, R14, R13, R12, R11 ;  /* 0x0000000c0d0e7389 */ /* 0x00006400000c000b */
[----:B01----:R-:W-:Y:S01]  /*28030*/  ENDCOLLECTIVE ;  /* 0x000000000000791b */ /* 0x003fe20003800000 */
.L_x_2361:
        /* <DEDUP_REMOVED lines=12> */
.L_x_2362:
[----:B------:R-:W-:Y:S02]  /*28100*/  IMAD.MOV.U32 R13, RZ, RZ, R5 ;  /* 0x000000ffff0d7224 */ /* 0x000fe400078e0005 */
[----:B------:R-:W-:Y:S01]  /*28110*/  IMAD.MOV.U32 R12, RZ, RZ, 0x3 ;  /* 0x00000003ff0c7424 */ /* 0x000fe200078e00ff */
[----:B------:R-:W-:-:S13]  /*28120*/  @P0 LEA R2, P1, R8, R14, 0x1 ;  /* 0x0000000e08020211 */ /* 0x000fda00078208ff */
[----:B------:R-:W-:Y:S05]  /*28130*/  WARPSYNC.COLLECTIVE R15, `(.L_x_2363) ;  /* 0x000000000f087348 */ /* 0x000fea0003c00000 */
[----:B------:R0:W1:Y:S02]  /*28140*/  SHFL.IDX P6, R14, R13, R12, R11 ;  /* 0x0000000c0d0e7389 */ /* 0x00006400000c000b */
[----:B01----:R-:W-:Y:S01]  /*28150*/  ENDCOLLECTIVE ;  /* 0x000000000000791b */ /* 0x003fe20003800000 */
.L_x_2363:
        /* <DEDUP_REMOVED lines=12> */
.L_x_2364:
[----:B------:R-:W-:Y:S02]  /*28220*/  IMAD.MOV.U32 R13, RZ, RZ, R5 ;  /* 0x000000ffff0d7224 */ /* 0x000fe400078e0005 */
[----:B------:R-:W-:Y:S01]  /*28230*/  IMAD.MOV.U32 R12, RZ, RZ, 0x4 ;  /* 0x00000004ff0c7424 */ /* 0x000fe200078e00ff */
[----:B------:R-:W-:-:S13]  /*28240*/  @P0 LEA R2, P1, R8, R14, 0x1 ;  /* 0x0000000e08020211 */ /* 0x000fda00078208ff */
[----:B------:R-:W-:Y:S05]  /*28250*/  WARPSYNC.COLLECTIVE R15, `(.L_x_2365) ;  /* 0x000000000f087348 */ /* 0x000fea0003c00000 */
[----:B------:R0:W1:Y:S02]  /*28260*/  SHFL.IDX P6, R14, R13, R12, R11 ;  /* 0x0000000c0d0e7389 */ /* 0x00006400000c000b */
[----:B01----:R-:W-:Y:S01]  /*28270*/  ENDCOLLECTIVE ;  /* 0x000000000000791b */ /* 0x003fe20003800000 */
.L_x_2365:
        /* <DEDUP_REMOVED lines=12> */
.L_x_2366:
[----:B------:R-:W-:Y:S02]  /*28340*/  IMAD.MOV.U32 R13, RZ, RZ, R5 ;  /* 0x000000ffff0d7224 */ /* 0x000fe400078e0005 */
[----:B------:R-:W-:Y:S01]  /*28350*/  IMAD.MOV.U32 R12, RZ, RZ, 0x5 ;  /* 0x00000005ff0c7424 */ /* 0x000fe200078e00ff */
[----:B------:R-:W-:-:S13]  /*28360*/  @P0 LEA R2, P1, R8, R14, 0x1 ;  /* 0x0000000e08020211 */ /* 0x000fda00078208ff */
[----:B------:R-:W-:Y:S05]  /*28370*/  WARPSYNC.COLLECTIVE R15, `(.L_x_2367) ;  /* 0x000000000f087348 */ /* 0x000fea0003c00000 */
[----:B------:R0:W1:Y:S02]  /*28380*/  SHFL.IDX P6, R14, R13, R12, R11 ;  /* 0x0000000c0d0e7389 */ /* 0x00006400000c000b */
[----:B01----:R-:W-:Y:S01]  /*28390*/  ENDCOLLECTIVE ;  /* 0x000000000000791b */ /* 0x003fe20003800000 */
.L_x_2367:
        /* <DEDUP_REMOVED lines=10> */
.L_x_2368:
[----:B------:R-:W-:Y:S05]  /*28440*/  BRA `(.L_x_2369) ;  /* 0xffffffc0001c7947 */ /* 0x000fea000383ffff */
.L_x_2304:
[----:B------:R-:W-:Y:S01]  /*28450*/  IMAD.MOV.U32 R13, RZ, RZ, R5 ;  /* 0x000000ffff0d7224 */ /* 0x000fe200078e0005 */
[----:B------:R-:W0:Y:S01]  /*28460*/  S2R R20, SR_TID.X ;  /* 0x0000000000147919 */ /* 0x000e220000002100 */
[----:B------:R-:W-:Y:S01]  /*28470*/  IMAD.MOV.U32 R12, RZ, RZ, RZ ;  /* 0x000000ffff0c7224 */ /* 0x000fe200078e00ff */
[----:B------:R-:W-:Y:S01]  /*28480*/  LOP3.LUT R16, R16, 0xffffefff, RZ, 0xc0, !PT ;  /* 0xffffefff10107812 */ /* 0x000fe200078ec0ff */
[----:B------:R-:W-:Y:S02]  /*28490*/  IMAD.MOV.U32 R11, RZ, RZ, 0x181f ;  /* 0x0000181fff0b7424 */ /* 0x000fe400078e00ff */
[----:B------:R-:W-:Y:S02]  /*284a0*/  IMAD.MOV.U32 R15, RZ, RZ, -0x1 ;  /* 0xffffffffff0f7424 */ /* 0x000fe400078e00ff */
[----:B------:R-:W-:-:S07]  /*284b0*/  VIADD R4, R35, UR43 ;  /* 0x0000002b23047c36 */ /* 0x000fce0008000000 */
[----:B01----:R-:W-:Y:S05]  /*284c0*/  WARPSYNC.COLLECTIVE R15, `(.L_x_2370) ;  /* 0x000000000f087348 */ /* 0x003fea0003c00000 */
[----:B------:R2:W3:Y:S02]  /*284d0*/  SHFL.IDX P6, R14, R13, R12, R11 ;  /* 0x0000000c0d0e7389 */ /* 0x0004e400000c000b */
[----:B0123--:R-:W-:Y:S01]  /*284e0*/  ENDCOLLECTIVE ;  /* 0x000000000000791b */ /* 0x00ffe20003800000 */
.L_x_2370:
[C---:B------:R-:W-:Y:S01]  /*284f0*/  VIADD R6, R4.reuse, 0x10 ;  /* 0x0000001004067836 */ /* 0x040fe20000000000 */
[----:B------:R-:W-:Y:S01]  /*28500*/  ISETP.GE.AND P1, PT, R4, UR41, PT ;  /* 0x0000002904007c0c */ /* 0x000fe2000bf26270 */
[----:B------:R-:W-:-:S12]  /*28510*/  IMAD.MOV.U32 R13, RZ, RZ, R0 ;  /* 0x000000ffff0d7224 */ /* 0x000fd800078e0000 */
[----:B------:R-:W-:-:S04]  /*28520*/  @P1 LOP3.LUT R16, R16, 0x1000, RZ, 0xfc, !PT ;  /* 0x0000100010101812 */ /* 0x000fc800078efcff */
[----:B------:R-:W-:Y:S01]  /*28530*/  LOP3.LUT R16, R16, 0xfffff7ff, RZ, 0xc0, !PT ;  /* 0xfffff7ff10107812 */ /* 0x000fe200078ec0ff */
[----:B------:R-:W-:Y:S02]  /*28540*/  IMAD.SHL.U32 R8, R20, 0x8, RZ ;  /* 0x0000000814087824 */ /* 0x000fe400078e00ff */
[----:B------:R-:W-:-:S07]  /*28550*/  IMAD.MOV.U32 R3, RZ, RZ, R14 ;  /* 0x000000ffff037224 */ /* 0x000fce00078e000e */
[----:B------:R-:W-:Y:S05]  /*28560*/  WARPSYNC.COLLECTIVE R15, `(.L_x_2371) ;  /* 0x000000000f087348 */ /* 0x000fea0003c00000 */
[----:B------:R0:W1:Y:S02]  /*28570*/  SHFL.IDX P6, R14, R13, R12, R11 ;  /* 0x0000000c0d0e7389 */ /* 0x00006400000c000b */
[----:B01----:R-:W-:Y:S01]  /*28580*/  ENDCOLLECTIVE ;  /* 0x000000000000791b */ /* 0x003fe20003800000 */
.L_x_2371:
[----:B------:R-:W-:Y:S01]  /*28590*/  LOP3.LUT R8, R8, 0x38, RZ, 0xc0, !PT ;  /* 0x0000003808087812 */ /* 0x000fe200078ec0ff */
[----:B------:R-:W-:-:S03]  /*285a0*/  IMAD.MOV.U32 R13, RZ, RZ, R5 ;  /* 0x000000ffff0d7224 */ /* 0x000fc600078e0005 */
[----:B------:R-:W-:-:S05]  /*285b0*/  @!P1 LEA R12, P0, R8, R14, 0x1 ;  /* 0x0000000e080c9211 */ /* 0x000fca00078008ff */
[----:B------:R-:W-:Y:S02]  /*285c0*/  @!P1 IMAD.MOV.U32 R2, RZ, RZ, R12 ;  /* 0x000000ffff029224 */ /* 0x000fe400078e000c */
[----:B------:R-:W-:Y:S02]  /*285d0*/  IMAD.MOV.U32 R12, RZ, RZ, 0x1 ;  /* 0x00000001ff0c7424 */ /* 0x000fe400078e00ff */
[----:B------:R-:W-:-:S07]  /*285e0*/  @!P1 IMAD.X R3, RZ, RZ, R3, P0 ;  /* 0x000000ffff039224 */ /* 0x000fce00000e0603 */
[----:B------:R-:W-:Y:S05]  /*285f0*/  WARPSYNC.COLLECTIVE R15, `(.L_x_2372) ;  /* 0x000000000f087348 */ /* 0x000fea0003c00000 */
[----:B------:R0:W1:Y:S02]  /*28600*/  SHFL.IDX P6, R14, R13, R12, R11 ;  /* 0x0000000c0d0e7389 */ /* 0x00006400000c000b */
[----:B01----:R-:W-:Y:S01]  /*28610*/  ENDCOLLECTIVE ;  /* 0x000000000000791b */ /* 0x003fe20003800000 */
.L_x_2372:
        /* <DEDUP_REMOVED lines=13> */
.L_x_2373:
[----:B------:R-:W-:Y:S02]  /*286f0*/  IMAD.MOV.U32 R13, RZ, RZ, R5 ;  /* 0x000000ffff0d7224 */ /* 0x000fe400078e0005 */
[----:B------:R-:W-:Y:S01]  /*28700*/  IMAD.MOV.U32 R12, RZ, RZ, 0x2 ;  /* 0x00000002ff0c7424 */ /* 0x000fe200078e00ff */
[----:B------:R-:W-:-:S05]  /*28710*/  @!P1 LEA R10, P0, R8, R14, 0x1 ;  /* 0x0000000e080a9211 */ /* 0x000fca00078008ff */
[----:B------:R-:W-:Y:S02]  /*28720*/  @!P1 IMAD.X R11, RZ, RZ, R2, P0 ;  /* 0x000000ffff0b9224 */ /* 0x000fe400000e0602 */
[----:B------:R-:W-:Y:S02]  /*28730*/  @!P1 IMAD.MOV.U32 R2, RZ, RZ, R10 ;  /* 0x000000ffff029224 */ /* 0x000fe400078e000a */
[----:B------:R-:W-:Y:S02]  /*28740*/  @!P1 IMAD.MOV.U32 R3, RZ, RZ, R11 ;  /* 0x000000ffff039224 */ /* 0x000fe400078e000b */
[----:B------:R-:W-:Y:S02]  /*28750*/  IMAD.MOV.U32 R11, RZ, RZ, 0x181f ;  /* 0x0000181fff0b7424 */ /* 0x000fe400078e00ff */
[----:B------:R-:W-:Y:S01]  /*28760*/  IMAD.SHL.U32 R10, R20, 0x8, RZ ;  /* 0x00000008140a7824 */ /* 0x000fe200078e00ff */
        /* <DEDUP_REMOVED lines=9> */
.L_x_2374:
[----:B------:R-:W-:Y:S02]  /*28800*/  LOP3.LUT R10, R10, 0x38, RZ, 0xc0, !PT ;  /* 0x000000380a0a7812 */ /* 0x000fe400078ec0ff */
[----:B------:R-:W-:Y:S01]  /*28810*/  @P1 LOP3.LUT R16, R16, 0x400, RZ, 0xfc, !PT ;  /* 0x0000040010101812 */ /* 0x000fe200078efcff */
[----:B------:R-:W-:-:S03]  /*28820*/  IMAD.MOV.U32 R13, RZ, RZ, R0 ;  /* 0x000000ffff0d7224 */ /* 0x000fc600078e0000 */
[----:B------:R-:W-:Y:S01]  /*28830*/  LOP3.LUT R16, R16, 0xfffffdff, RZ, 0xc0, !PT ;  /* 0xfffffdff10107812 */ /* 0x000fe200078ec0ff */
[----:B------:R-:W-:-:S07]  /*28840*/  IMAD.MOV.U32 R8, RZ, RZ, R14 ;  /* 0x000000ffff087224 */ /* 0x000fce00078e000e */
[----:B------:R-:W-:Y:S05]  /*28850*/  WARPSYNC.COLLECTIVE R15, `(.L_x_2375) ;  /* 0x000000000f087348 */ /* 0x000fea0003c00000 */
[----:B------:R0:W1:Y:S02]  /*28860*/  SHFL.IDX P6, R14, R13, R12, R11 ;  /* 0x0000000c0d0e7389 */ /* 0x00006400000c000b */
[----:B01----:R-:W-:Y:S01]  /*28870*/  ENDCOLLECTIVE ;  /* 0x000000000000791b */ /* 0x003fe20003800000 */
.L_x_2375:
[----:B------:R-:W-:Y:S02]  /*28880*/  IMAD.MOV.U32 R13, RZ, RZ, R5 ;  /* 0x000000ffff0d7224 */ /* 0x000fe400078e0005 */
[----:B------:R-:W-:Y:S02]  /*28890*/  IMAD.MOV.U32 R12, RZ, RZ, 0x3 ;  /* 0x00000003ff0c7424 */ /* 0x000fe400078e00ff */
[----:B------:R-:W-:-:S07]  /*288a0*/  IMAD.MOV.U32 R9, RZ, RZ, R14 ;  /* 0x000000ffff097224 */ /* 0x000fce00078e000e */
[----:B------:R-:W-:Y:S05]  /*288b0*/  WARPSYNC.COLLECTIVE R15, `(.L_x_2376) ;  /* 0x000000000f087348 */ /* 0x000fea0003c00000 */
[----:B------:R0:W1:Y:S02]  /*288c0*/  SHFL.IDX P6, R14, R13, R12, R11 ;  /* 0x0000000c0d0e7389 */ /* 0x00006400000c000b */
[----:B01----:R-:W-:Y:S01]  /*288d0*/  ENDCOLLECTIVE ;  /* 0x000000000000791b */ /* 0x003fe20003800000 */
.L_x_2376:
[----:B------:R-:W-:-:S05]  /*288e0*/  @!P1 LEA R9, P0, R10, R9, 0x1 ;  /* 0x000000090a099211 */ /* 0x000fca00078008ff */
[----:B------:R-:W-:Y:S02]  /*288f0*/  @!P1 IMAD.X R8, RZ, RZ, R8, P0 ;  /* 0x000000ffff089224 */ /* 0x000fe400000e0608 */
[----:B------:R-:W-:Y:S02]  /*28900*/  @!P1 IMAD.MOV.U32 R2, RZ, RZ, R9 ;  /* 0x000000ffff029224 */ /* 0x000fe400078e0009 */
[----:B------:R-:W-:Y:S02]  /*28910*/  @!P1 IMAD.MOV.U32 R3, RZ, RZ, R8 ;  /* 0x000000ffff039224 */ /* 0x000fe400078e0008 */
[----:B------:R-:W-:-:S03]  /*28920*/  IMAD.MOV.U32 R13, RZ, RZ, R0 ;  /* 0x000000ffff0d7224 */ /* 0x000fc600078e0000 */
[----:B------:R-:W-:Y:S01]  /*28930*/  @!PT LDS RZ, [RZ] ;  /* 0x00000000fffff984 */ /* 0x000fe20000000800 */
[----:B------:R-:W-:Y:S01]  /*28940*/  @!PT LDS RZ, [RZ] ;  /* 0x00000000fffff984 */ /* 0x000fe20000000800 */
[----:B------:R-:W-:Y:S01]  /*28950*/  @!PT LDS RZ, [RZ] ;  /* 0x00000000fffff984 */ /* 0x000fe20000000800 */
[----:B------:R0:W-:Y:S01]  /*28960*/  @!P1 LDGSTS.E.BYPASS.LTC128B.128 [R22+0x19400], desc[UR36][R2.64], !P5 ;  /* 0x1940000002169fae */ /* 0x0001e2000e901d64 */
[----:B------:R-:W-:Y:S01]  /*28970*/  ISETP.GE.AND P1, PT, R6, UR41, PT ;  /* 0x0000002906007c0c */ /* 0x000fe2000bf26270 */
[----:B------:R-:W-:-:S12]  /*28980*/  IMAD.MOV.U32 R6, RZ, RZ, R14 ;  /* 0x000000ffff067224 */ /* 0x000fd800078e000e */
[----:B0-----:R-:W-:Y:S05]  /*28990*/  WARPSYNC.COLLECTIVE R15, `(.L_x_2377) ;  /* 0x000000000f087348 */ /* 0x001fea0003c00000 */
[----:B------:R1:W2:Y:S02]  /*289a0*/  SHFL.IDX P6, R14, R13, R12, R11 ;  /* 0x0000000c0d0e7389 */ /* 0x0002a400000c000b */
[----:B012---:R-:W-:Y:S01]  /*289b0*/  ENDCOLLECTIVE ;  /* 0x000000000000791b */ /* 0x007fe20003800000 */
.L_x_2377:
[----:B------:R-:W-:-:S04]  /*289c0*/  @P1 LOP3.LUT R16, R16, 0x200, RZ, 0xfc, !PT ;  /* 0x0000020010101812 */ /* 0x000fc800078efcff */
[----:B------:R-:W-:Y:S01]  /*289d0*/  LOP3.LUT R16, R16, 0xfffffeff, RZ, 0xc0, !PT ;  /* 0xfffffeff10107812 */ /* 0x000fe200078ec0ff */
[----:B------:R-:W-:Y:S02]  /*289e0*/  IMAD.MOV.U32 R13, RZ, RZ, R5 ;  /* 0x000000ffff0d7224 */ /* 0x000fe400078e0005 */
[----:B------:R-:W-:Y:S02]  /*289f0*/  IMAD.MOV.U32 R12, RZ, RZ, 0x4 ;  /* 0x00000004ff0c7424 */ /* 0x000fe400078e00ff */
[----:B------:R-:W-:-:S07]  /*28a00*/  IMAD.MOV.U32 R7, RZ, RZ, R14 ;  /* 0x000000ffff077224 */ /* 0x000fce00078e000e */
[----:B------:R-:W-:Y:S05]  /*28a10*/  WARPSYNC.COLLECTIVE R15, `(.L_x_2378) ;  /* 0x000000000f087348 */ /* 0x000fea0003c00000 */
[----:B------:R0:W1:Y:S02]  /*28a20*/  SHFL.IDX P6, R14, R13, R12, R11 ;  /* 0x0000000c0d0e7389 */ /* 0x00006400000c000b */
[----:B01----:R-:W-:Y:S01]  /*28a30*/  ENDCOLLECTIVE ;  /* 0x000000000000791b */ /* 0x003fe20003800000 */
.L_x_2378:
[----:B------:R-:W-:-:S05]  /*28a40*/  @!P1 LEA R7, P0, R10, R7, 0x1 ;  /* 0x000000070a079211 */ /* 0x000fca00078008ff */
[----:B------:R-:W-:Y:S02]  /*28a50*/  @!P1 IMAD.X R6, RZ, RZ, R6, P0 ;  /* 0x000000ffff069224 */ /* 0x000fe400000e0606 */
[----:B------:R-:W-:Y:S02]  /*28a60*/  @!P1 IMAD.MOV.U32 R2, RZ, RZ, R7 ;  /* 0x000000ffff029224 */ /* 0x000fe400078e0007 */
[----:B------:R-:W-:Y:S02]  /*28a70*/  @!P1 IMAD.MOV.U32 R3, RZ, RZ, R6 ;  /* 0x000000ffff039224 */ /* 0x000fe400078e0006 */
[----:B------:R-:W-:Y:S02]  /*28a80*/  IMAD.MOV.U32 R13, RZ, RZ, R0 ;  /* 0x000000ffff0d7224 */ /* 0x000fe400078e0000 */
[----:B------:R-:W-:Y:S01]  /*28a90*/  VIADD R6, R4, 0x40 ;  /* 0x0000004004067836 */ /* 0x000fe20000000000 */
[----:B------:R-:W-:Y:S01]  /*28aa0*/  @!PT LDS RZ, [RZ] ;  /* 0x00000000fffff984 */ /* 0x000fe20000000800 */
[----:B------:R-:W-:Y:S01]  /*28ab0*/  @!PT LDS RZ, [RZ] ;  /* 0x00000000fffff984 */ /* 0x000fe20000000800 */
[----:B------:R-:W-:Y:S01]  /*28ac0*/  @!PT LDS RZ, [RZ] ;  /* 0x00000000fffff984 */ /* 0x000fe20000000800 */
[----:B------:R0:W-:Y:S04]  /*28ad0*/  @!P1 LDGSTS.E.BYPASS.LTC128B.128 [R22+0x19c00], desc[UR36][R2.64], !P5 ;  /* 0x19c0000002169fae */ /* 0x0001e8000e901d64 */
[----:B------:R-:W-:Y:S01]  /*28ae0*/  ISETP.GE.AND P1, PT, R6, UR41, PT ;  /* 0x0000002906007c0c */ /* 0x000fe2000bf26270 */
[----:B------:R-:W-:-:S02]  /*28af0*/  VIADD R6, R4, 0x50 ;  /* 0x0000005004067836 */ /* 0x000fc40000000000 */
[----:B0-----:R-:W-:-:S10]  /*28b00*/  IMAD.MOV.U32 R2, RZ, RZ, R14 ;  /* 0x000000ffff027224 */ /* 0x001fd400078e000e */
[----:B------:R-:W-:Y:S05]  /*28b10*/  WARPSYNC.COLLECTIVE R15, `(.L_x_2379) ;  /* 0x000000000f087348 */ /* 0x000fea0003c00000 */
[----:B------:R0:W1:Y:S02]  /*28b20*/  SHFL.IDX P6, R14, R13, R12, R11 ;  /* 0x0000000c0d0e7389 */ /* 0x00006400000c000b */
[----:B01----:R-:W-:Y:S01]  /*28b30*/  ENDCOLLECTIVE ;  /* 0x000000000000791b */ /* 0x003fe20003800000 */
.L_x_2379:
[----:B------:R-:W-:-:S04]  /*28b40*/  @P1 LOP3.LUT R16, R16, 0x100, RZ, 0xfc, !PT ;  /* 0x0000010010101812 */ /* 0x000fc800078efcff */
[----:B------:R-:W-:Y:S01]  /*28b50*/  LOP3.LUT R16, R16, 0xffffff7f, RZ, 0xc0, !PT ;  /* 0xffffff7f10107812 */ /* 0x000fe200078ec0ff */
[----:B------:R-:W-:Y:S01]  /*28b60*/  IMAD.MOV.U32 R12, RZ, RZ, 0x5 ;  /* 0x00000005ff0c7424 */ /* 0x000fe200078e00ff */
        /* <DEDUP_REMOVED lines=13> */
.L_x_2380:
[----:B------:R-:W-:Y:S01]  /*28c40*/  @P1 LOP3.LUT R16, R16, 0x80, RZ, 0xfc, !PT ;  /* 0x0000008010101812 */ /* 0x000fe200078efcff */
[----:B------:R-:W-:-:S03]  /*28c50*/  IMAD.MOV.U32 R13, RZ, RZ, R0 ;  /* 0x000000ffff0d7224 */ /* 0x000fc600078e0000 */
[----:B------:R-:W-:Y:S01]  /*28c60*/  LOP3.LUT R16, R16, 0xffffffbf, RZ, 0xc0, !PT ;  /* 0xffffffbf10107812 */ /* 0x000fe200078ec0ff */
[----:B------:R-:W-:-:S07]  /*28c70*/  IMAD.MOV.U32 R2, RZ, RZ, R14 ;  /* 0x000000ffff027224 */ /* 0x000fce00078e000e */
[----:B------:R-:W-:Y:S05]  /*28c80*/  WARPSYNC.COLLECTIVE R15, `(.L_x_2381) ;  /* 0x000000000f087348 */ /* 0x000fea0003c00000 */
[----:B------:R0:W1:Y:S02]  /*28c90*/  SHFL.IDX P6, R14, R13, R12, R11 ;  /* 0x0000000c0d0e7389 */ /* 0x00006400000c000b */
[----:B01----:R-:W-:Y:S01]  /*28ca0*/  ENDCOLLECTIVE ;  /* 0x000000000000791b */ /* 0x003fe20003800000 */
.L_x_2381:
[----:B------:R-:W-:Y:S02]  /*28cb0*/  IMAD.MOV.U32 R13, RZ, RZ, R5 ;  /* 0x000000ffff0d7224 */ /* 0x000fe400078e0005 */
[----:B------:R-:W-:Y:S02]  /*28cc0*/  IMAD.MOV.U32 R12, RZ, RZ, 0x6 ;  /* 0x00000006ff0c7424 */ /* 0x000fe400078e00ff */
[----:B------:R-:W-:-:S07]  /*28cd0*/  IMAD.MOV.U32 R21, RZ, RZ, R14 ;  /* 0x000000ffff157224 */ /* 0x000fce00078e000e */
[----:B------:R-:W-:Y:S05]  /*28ce0*/  WARPSYNC.COLLECTIVE R15, `(.L_x_2382) ;  /* 0x000000000f087348 */ /* 0x000fea0003c00000 */
[----:B------:R0:W1:Y:S02]  /*28cf0*/  SHFL.IDX P6, R14, R13, R12, R11 ;  /* 0x0000000c0d0e7389 */ /* 0x00006400000c000b */
[----:B01----:R-:W-:Y:S01]  /*28d00*/  ENDCOLLECTIVE ;  /* 0x000000000000791b */ /* 0x003fe20003800000 */
.L_x_2382:
        /* <DEDUP_REMOVED lines=13> */
.L_x_2383:
[----:B------:R-:W-:-:S05]  /*28de0*/  VIADD R3, R4, 0x60 ;  /* 0x0000006004037836 */ /* 0x000fca0000000000 */
[----:B------:R-:W-:Y:S01]  /*28df0*/  ISETP.GE.AND P1, PT, R3, UR41, PT ;  /* 0x0000002903007c0c */ /* 0x000fe2000bf26270 */
[----:B------:R-:W-:Y:S02]  /*28e00*/  IMAD.MOV.U32 R13, RZ, RZ, R5 ;  /* 0x000000ffff0d7224 */ /* 0x000fe400078e0005 */
[----:B------:R-:W-:-:S10]  /*28e10*/  IMAD.MOV.U32 R12, RZ, RZ, 0x7 ;  /* 0x00000007ff0c7424 */ /* 0x000fd400078e00ff */
[----:B------:R-:W-:Y:S01]  /*28e20*/  @P1 LOP3.LUT R16, R16, 0x40, RZ, 0xfc, !PT ;  /* 0x0000004010101812 */ /* 0x000fe200078efcff */
[----:B------:R-:W-:-:S05]  /*28e30*/  IMAD.MOV.U32 R15, RZ, RZ, R14 ;  /* 0x000000ffff0f7224 */ /* 0x000fca00078e000e */
[----:B------:R-:W-:-:S05]  /*28e40*/  @!P1 LEA R6, P0, R10, R15, 0x1 ;  /* 0x0000000f0a069211 */ /* 0x000fca00078008ff */
[----:B------:R-:W-:Y:S02]  /*28e50*/  @!P1 IMAD.X R15, RZ, RZ, R2, P0 ;  /* 0x000000ffff0f9224 */ /* 0x000fe400000e0602 */
[----:B------:R-:W-:Y:S02]  /*28e60*/  @!P1 IMAD.MOV.U32 R2, RZ, RZ, R6 ;  /* 0x000000ffff029224 */ /* 0x000fe400078e0006 */
[----:B------:R-:W-:Y:S02]  /*28e70*/  @!P1 IMAD.MOV.U32 R3, RZ, RZ, R15 ;  /* 0x000000ffff039224 */ /* 0x000fe400078e000f */
[----:B------:R-:W-:-:S03]  /*28e80*/  IMAD.MOV.U32 R15, RZ, RZ, -0x1 ;  /* 0xffffffffff0f7424 */ /* 0x000fc600078e00ff */
[----:B------:R-:W-:Y:S01]  /*28e90*/  @!PT LDS RZ, [RZ] ;  /* 0x00000000fffff984 */ /* 0x000fe20000000800 */
[----:B------:R-:W-:Y:S01]  /*28ea0*/  @!PT LDS RZ, [RZ] ;  /* 0x00000000fffff984 */ /* 0x000fe20000000800 */
[----:B------:R-:W-:Y:S01]  /*28eb0*/  @!PT LDS RZ, [RZ] ;  /* 0x00000000fffff984 */ /* 0x000fe20000000800 */
[----:B------:R0:W-:Y:S04]  /*28ec0*/  @!P1 LDGSTS.E.BYPASS.LTC128B.128 [R22+0x1b400], desc[UR36][R2.64], !P5 ;  /* 0x1b40000002169fae */ /* 0x0001e8000e901d64 */
[----:B0-----:R-:W-:Y:S05]  /*28ed0*/  WARPSYNC.COLLECTIVE R15, `(.L_x_2384) ;  /* 0x000000000f087348 */ /* 0x001fea0003c00000 */
[----:B------:R1:W2:Y:S02]  /*28ee0*/  SHFL.IDX P6, R14, R13, R12, R11 ;  /* 0x0000000c0d0e7389 */ /* 0x0002a400000c000b */
[----:B012---:R-:W-:Y:S01]  /*28ef0*/  ENDCOLLECTIVE ;  /* 0x000000000000791b */ /* 0x007fe20003800000 */
.L_x_2384:
[----:B------:R-:W-:Y:S02]  /*28f00*/  IMAD.MOV.U32 R13, RZ, RZ, R0 ;  /* 0x000000ffff0d7224 */ /* 0x000fe400078e0000 */
[----:B------:R-:W-:-:S07]  /*28f10*/  IMAD.MOV.U32 R5, RZ, RZ, R14 ;  /* 0x000000ffff057224 */ /* 0x000fce00078e000e */
[----:B------:R-:W-:Y:S05]  /*28f20*/  WARPSYNC.COLLECTIVE R15, `(.L_x_2385) ;  /* 0x000000000f087348 */ /* 0x000fea0003c00000 */
[----:B------:R0:W1:Y:S02]  /*28f30*/  SHFL.IDX P6, R14, R13, R12, R11 ;  /* 0x0000000c0d0e7389 */ /* 0x00006400000c000b */
[----:B01----:R-:W-:Y:S01]  /*28f40*/  ENDCOLLECTIVE ;  /* 0x000000000000791b */ /* 0x003fe20003800000 */
.L_x_2385:
[----:B------:R-:W-:Y:S05]  /*28f50*/  BRA `(.L_x_2386) ;  /* 0xffffffc000387947 */ /* 0x000fea000383ffff */
.L_x_2308:
        /* <DEDUP_REMOVED lines=8> */
.L_x_2388:
[----:B------:R-:W-:Y:S05]  /*28fe0*/  BSYNC B0 ;  /* 0x0000000000007941 */ /* 0x000fea0003800000 */
.L_x_2387:
[----:B------:R-:W-:Y:S01]  /*28ff0*/  IMAD.MOV.U32 R13, RZ, RZ, R0 ;  /* 0x000000ffff0d7224 */ /* 0x000fe200078e0000 */
[----:B------:R-:W-:Y:S01]  /*29000*/  LOP3.LUT P1, RZ, R16, 0x1000, RZ, 0xc0, !PT ;  /* 0x0000100010ff7812 */ /* 0x000fe2000782c0ff */
[----:B------:R-:W-:Y:S02]  /*29010*/  IMAD.MOV.U32 R12, RZ, RZ, RZ ;  /* 0x000000ffff0c7224 */ /* 0x000fe400078e00ff */
[----:B------:R-:W-:Y:S02]  /*29020*/  IMAD.MOV.U32 R11, RZ, RZ, 0x181f ;  /* 0x0000181fff0b7424 */ /* 0x000fe400078e00ff */
[----:B------:R-:W-:Y:S02]  /*29030*/  IMAD.MOV.U32 R15, RZ, RZ, -0x1 ;  /* 0xffffffffff0f7424 */ /* 0x000fe400078e00ff */
[----:B------:R-:W-:-:S07]  /*29040*/  IMAD.MOV.U32 R2, RZ, RZ, R14 ;  /* 0x000000ffff027224 */ /* 0x000fce00078e000e */
[----:B------:R-:W-:Y:S05]  /*29050*/  WARPSYNC.COLLECTIVE R15, `(.L_x_2389) ;  /* 0x000000000f087348 */ /* 0x000fea0003c00000 */
[----:B------:R0:W1:Y:S02]  /*29060*/  SHFL.IDX P6, R14, R13, R12, R11 ;  /* 0x0000000c0d0e7389 */ /* 0x00006400000c000b */
[----:B01----:R-:W-:Y:S01]  /*29070*/  ENDCOLLECTIVE ;  /* 0x000000000000791b */ /* 0x003fe20003800000 */
.L_x_2389:
        /* <DEDUP_REMOVED lines=8> */
.L_x_2390:
        /* <DEDUP_REMOVED lines=13> */
.L_x_2391:
[----:B------:R-:W-:Y:S02]  /*291d0*/  IMAD.MOV.U32 R13, RZ, RZ, R4 ;  /* 0x000000ffff0d7224 */ /* 0x000fe400078e0004 */
        /* <DEDUP_REMOVED lines=16> */
.L_x_2392:
[----:B------:R-:W-:Y:S02]  /*292e0*/  IMAD.MOV.U32 R13, RZ, RZ, R0 ;  /* 0x000000ffff0d7224 */ /* 0x000fe400078e0000 */
[----:B------:R-:W-:-:S07]  /*292f0*/  IMAD.MOV.U32 R5, RZ, RZ, R14 ;  /* 0x000000ffff057224 */ /* 0x000fce00078e000e */
[----:B------:R-:W-:Y:S05]  /*29300*/  WARPSYNC.COLLECTIVE R15, `(.L_x_2393) ;  /* 0x000000000f087348 */ /* 0x000fea0003c00000 */
[----:B------:R0:W1:Y:S02]  /*29310*/  SHFL.IDX P6, R14, R13, R12, R11 ;  /* 0x0000000c0d0e7389 */ /* 0x00006400000c000b */
[----:B01----:R-:W-:Y:S01]  /*29320*/  ENDCOLLECTIVE ;  /* 0x000000000000791b */ /* 0x003fe20003800000 */
.L_x_2393:
[----:B------:R-:W-:Y:S02]  /*29330*/  IMAD.MOV.U32 R13, RZ, RZ, R4 ;  /* 0x000000ffff0d7224 */ /* 0x000fe400078e0004 */
[----:B------:R-:W-:Y:S01]  /*29340*/  IMAD.MOV.U32 R12, RZ, RZ, 0x3 ;  /* 0x00000003ff0c7424 */ /* 0x000fe200078e00ff */
[----:B------:R-:W-:-:S05]  /*29350*/  @!P1 LEA R14, P0, R20, R14, 0x1 ;  /* 0x0000000e140e9211 */ /* 0x000fca00078008ff */
[----:B------:R-:W-:-:S08]  /*29360*/  @!P1 IMAD.MOV.U32 R2, RZ, RZ, R14 ;  /* 0x000000ffff029224 */ /* 0x000fd000078e000e */
[----:B------:R-:W-:Y:S05]  /*29370*/  WARPSYNC.COLLECTIVE R15, `(.L_x_2394) ;  /* 0x000000000f087348 */ /* 0x000fea0003c00000 */
[----:B------:R0:W1:Y:S02]  /*29380*/  SHFL.IDX P6, R14, R13, R12, R11 ;  /* 0x0000000c0d0e7389 */ /* 0x00006400000c000b */
[----:B01----:R-:W-:Y:S01]  /*29390*/  ENDCOLLECTIVE ;  /* 0x000000000000791b */ /* 0x003fe20003800000 */
.L_x_2394:
        /* <DEDUP_REMOVED lines=15> */
.L_x_2395:
        /* <DEDUP_REMOVED lines=17> */
.L_x_2396:
[----:B------:R-:W-:Y:S02]  /*295a0*/  IMAD.MOV.U32 R13, RZ, RZ, R0 ;  /* 0x000000ffff0d7224 */ /* 0x000fe400078e0000 */
[----:B------:R-:W-:-:S07]  /*295b0*/  IMAD.MOV.U32 R5, RZ, RZ, R14 ;  /* 0x000000ffff057224 */ /* 0x000fce00078e000e */
[----:B------:R-:W-:Y:S05]  /*295c0*/  WARPSYNC.COLLECTIVE R15, `(.L_x_2397) ;  /* 0x000000000f087348 */ /* 0x000fea0003c00000 */
[----:B------:R0:W1:Y:S02]  /*295d0*/  SHFL.IDX P6, R14, R13, R12, R11 ;  /* 0x0000000c0d0e7389 */ /* 0x00006400000c000b */
[----:B01----:R-:W-:Y:S01]  /*295e0*/  ENDCOLLECTIVE ;  /* 0x000000000000791b */ /* 0x003fe20003800000 */
.L_x_2397:
[----:B------:R-:W-:Y:S02]  /*295f0*/  IMAD.MOV.U32 R13, RZ, RZ, R4 ;  /* 0x000000ffff0d7224 */ /* 0x000fe400078e0004 */
[----:B------:R-:W-:Y:S01]  /*29600*/  IMAD.MOV.U32 R12, RZ, RZ, 0x5 ;  /* 0x00000005ff0c7424 */ /* 0x000fe200078e00ff */
[----:B------:R-:W-:-:S05]  /*29610*/  @!P1 LEA R14, P0, R20, R14, 0x1 ;  /* 0x0000000e140e9211 */ /* 0x000fca00078008ff */
[----:B------:R-:W-:-:S08]  /*29620*/  @!P1 IMAD.MOV.U32 R2, RZ, RZ, R14 ;  /* 0x000000ffff029224 */ /* 0x000fd000078e000e */
[----:B------:R-:W-:Y:S05]  /*29630*/  WARPSYNC.COLLECTIVE R15, `(.L_x_2398) ;  /* 0x000000000f087348 */ /* 0x000fea0003c00000 */
[----:B------:R0:W1:Y:S02]  /*29640*/  SHFL.IDX P6, R14, R13, R12, R11 ;  /* 0x0000000c0d0e7389 */ /* 0x00006400000c000b */
[----:B01----:R-:W-:Y:S01]  /*29650*/  ENDCOLLECTIVE ;  /* 0x000000000000791b */ /* 0x003fe20003800000 */
.L_x_2398:
        /* <DEDUP_REMOVED lines=15> */
.L_x_2399:
        /* <DEDUP_REMOVED lines=17> */
.L_x_2400:
[----:B------:R-:W-:Y:S02]  /*29860*/  IMAD.MOV.U32 R13, RZ, RZ, R0 ;  /* 0x000000ffff0d7224 */ /* 0x000fe400078e0000 */
[----:B------:R-:W-:-:S07]  /*29870*/  IMAD.MOV.U32 R5, RZ, RZ, R14 ;  /* 0x000000ffff057224 */ /* 0x000fce00078e000e */
[----:B------:R-:W-:Y:S05]  /*29880*/  WARPSYNC.COLLECTIVE R15, `(.L_x_2401) ;  /* 0x000000000f087348 */ /* 0x000fea0003c00000 */
[----:B------:R0:W1:Y:S02]  /*29890*/  SHFL.IDX P6, R14, R13, R12, R11 ;  /* 0x0000000c0d0e7389 */ /* 0x00006400000c000b */
[----:B01----:R-:W-:Y:S01]  /*298a0*/  ENDCOLLECTIVE ;  /* 0x000000000000791b */ /* 0x003fe20003800000 */
.L_x_2401:
[----:B------:R-:W-:Y:S02]  /*298b0*/  IMAD.MOV.U32 R13, RZ, RZ, R4 ;  /* 0x000000ffff0d7224 */ /* 0x000fe400078e0004 */
[----:B------:R-:W-:Y:S01]  /*298c0*/  IMAD.MOV.U32 R12, RZ, RZ, 0x7 ;  /* 0x00000007ff0c7424 */ /* 0x000fe200078e00ff */
[----:B------:R-:W-:-:S05]  /*298d0*/  @!P1 LEA R14, P0, R20, R14, 0x1 ;  /* 0x0000000e140e9211 */ /* 0x000fca00078008ff */
[----:B------:R-:W-:-:S08]  /*298e0*/  @!P1 IMAD.MOV.U32 R2, RZ, RZ, R14 ;  /* 0x000000ffff029224 */ /* 0x000fd000078e000e */
[----:B------:R-:W-:Y:S05]  /*298f0*/  WARPSYNC.COLLECTIVE R15, `(.L_x_2402) ;  /* 0x000000000f087348 */ /* 0x000fea0003c00000 */
[----:B------:R0:W1:Y:S02]  /*29900*/  SHFL.IDX P6, R14, R13, R12, R11 ;  /* 0x0000000c0d0e7389 */ /* 0x00006400000c000b */
[----:B01----:R-:W-:Y:S01]  /*29910*/  ENDCOLLECTIVE ;  /* 0x000000000000791b */ /* 0x003fe20003800000 */
.L_x_2402:
        /* <DEDUP_REMOVED lines=14> */
.L_x_2403:
[----:B------:R-:W-:Y:S05]  /*29a00*/  BRA `(.L_x_2404) ;  /* 0xffffffc000507947 */ /* 0x000fea000383ffff */
.L_x_2311:
[----:B0-----:R0:W2:Y:S02]  /*29a10*/  SYNCS.PHASECHK.TRANS64.TRYWAIT P0, [R17+URZ+0x32420], R0 ;  /* 0x03242000110075a7 */ /* 0x0010a4000800017f */
[----:B--2---:R-:W-:Y:S05]  /*29a20*/  @!P0 NANOSLEEP.SYNCS 0x989680 ;  /* 0x009896800000895d */ /* 0x004fea0003900000 */
[----:B------:R-:W2:Y:S02]  /*29a30*/  @!P0 SYNCS.PHASECHK.TRANS64 P0, [R17+URZ+0x32420], R0 ;  /* 0x03242000110085a7 */ /* 0x000ea4000800007f */
[----:B--2---:R-:W-:Y:S05]  /*29a40*/  @!P0 BRA `(.L_x_2311) ;  /* 0xfffffffc00f08947 */ /* 0x004fea000383ffff */
[----:B------:R-:W-:Y:S05]  /*29a50*/  BRA `(.L_x_2405) ;  /* 0xffffffc000b47947 */ /* 0x000fea000383ffff */
.L_x_2314:
[----:B--2---:R2:W3:Y:S02]  /*29a60*/  SYNCS.PHASECHK.TRANS64.TRYWAIT P0, [R24+URZ+0x32460], R3 ;  /* 0x03246003180075a7 */ /* 0x0044e4000800017f */
[----:B---3--:R-:W-:Y:S05]  /*29a70*/  @!P0 NANOSLEEP.SYNCS 0x989680 ;  /* 0x009896800000895d */ /* 0x008fea0003900000 */
[----:B------:R-:W3:Y:S02]  /*29a80*/  @!P0 SYNCS.PHASECHK.TRANS64 P0, [R24+URZ+0x32460], R3 ;  /* 0x03246003180085a7 */ /* 0x000ee4000800007f */
[----:B---3--:R-:W-:Y:S05]  /*29a90*/  @!P0 BRA `(.L_x_2314) ;  /* 0xfffffffc00f08947 */ /* 0x008fea000383ffff */
[----:B------:R-:W-:Y:S05]  /*29aa0*/  BRA `(.L_x_2406) ;  /* 0xffffffc000c07947 */ /* 0x000fea000383ffff */
.L_x_2315:
        /* <DEDUP_REMOVED lines=8> */
.L_x_2408:
[----:B------:R-:W-:Y:S05]  /*29b30*/  BSYNC B0 ;  /* 0x0000000000007941 */ /* 0x000fea0003800000 */
.L_x_2407:
        /* <DEDUP_REMOVED lines=12> */
.L_x_2409:
        /* <DEDUP_REMOVED lines=9> */
.L_x_2410:
        /* <DEDUP_REMOVED lines=19> */
.L_x_2411:
[----:B------:R-:W-:Y:S02]  /*29dc0*/  IMAD.MOV.U32 R13, RZ, RZ, R6 ;  /* 0x000000ffff0d7224 */ /* 0x000fe400078e0006 */
[----:B------:R-:W-:Y:S01]  /*29dd0*/  IMAD.MOV.U32 R12, RZ, RZ, 0x2 ;  /* 0x00000002ff0c7424 */ /* 0x000fe200078e00ff */
[----:B------:R-:W-:-:S13]  /*29de0*/  IADD3 R2, P3, R14, R0, RZ ;  /* 0x000000000e027210 */ /* 0x000fda0007f7e0ff */
[----:B------:R-:W-:Y:S05]  /*29df0*/  WARPSYNC.COLLECTIVE R15, `(.L_x_2412) ;  /* 0x000000000f087348 */ /* 0x000fea0003c00000 */
[----:B------:R0:W1:Y:S02]  /*29e00*/  SHFL.IDX P6, R14, R13, R12, R11 ;  /* 0x0000000c0d0e7389 */ /* 0x00006400000c000b */
[----:B01----:R-:W-:Y:S01]  /*29e10*/  ENDCOLLECTIVE ;  /* 0x000000000000791b */ /* 0x003fe20003800000 */
.L_x_2412:
        /* <DEDUP_REMOVED lines=17> */
.L_x_2413:
[----:B------:R-:W-:Y:S02]  /*29f30*/  IMAD.MOV.U32 R13, RZ, RZ, R6 ;  /* 0x000000ffff0d7224 */ /* 0x000fe400078e0006 */
[----:B------:R-:W-:Y:S01]  /*29f40*/  IMAD.MOV.U32 R12, RZ, RZ, 0x3 ;  /* 0x00000003ff0c7424 */ /* 0x000fe200078e00ff */
[----:B------:R-:W-:-:S13]  /*29f50*/  IADD3 R2, P3, R14, R0, RZ ;  /* 0x000000000e027210 */ /* 0x000fda0007f7e0ff */
[----:B------:R-:W-:Y:S05]  /*29f60*/  WARPSYNC.COLLECTIVE R15, `(.L_x_2414) ;  /* 0x000000000f087348 */ /* 0x000fea0003c00000 */
[----:B------:R0:W1:Y:S02]  /*29f70*/  SHFL.IDX P6, R14, R13, R12, R11 ;  /* 0x0000000c0d0e7389 */ /* 0x00006400000c000b */
[----:B01----:R-:W-:Y:S01]  /*29f80*/  ENDCOLLECTIVE ;  /* 0x000000000000791b */ /* 0x003fe20003800000 */
.L_x_2414:
        /* <DEDUP_REMOVED lines=17> */
.L_x_2415:
[----:B------:R-:W-:Y:S02]  /*2a0a0*/  IMAD.MOV.U32 R13, RZ, RZ, R6 ;  /* 0x000000ffff0d7224 */ /* 0x000fe400078e0006 */
[----:B------:R-:W-:Y:S01]  /*2a0b0*/  IMAD.MOV.U32 R12, RZ, RZ, 0x4 ;  /* 0x00000004ff0c7424 */ /* 0x000fe200078e00ff */
[----:B------:R-:W-:-:S13]  /*2a0c0*/  IADD3 R2, P3, R14, R0, RZ ;  /* 0x000000000e027210 */ /* 0x000fda0007f7e0ff */
[----:B------:R-:W-:Y:S05]  /*2a0d0*/  WARPSYNC.COLLECTIVE R15, `(.L_x_2416) ;  /* 0x000000000f087348 */ /* 0x000fea0003c00000 */
[----:B------:R0:W1:Y:S02]  /*2a0e0*/  SHFL.IDX P6, R14, R13, R12, R11 ;  /* 0x0000000c0d0e7389 */ /* 0x00006400000c000b */
[----:B01----:R-:W-:Y:S01]  /*2a0f0*/  ENDCOLLECTIVE ;  /* 0x000000000000791b */ /* 0x003fe20003800000 */
.L_x_2416:
        /* <DEDUP_REMOVED lines=17> */
.L_x_2417:
[----:B------:R-:W-:Y:S02]  /*2a210*/  IMAD.MOV.U32 R13, RZ, RZ, R6 ;  /* 0x000000ffff0d7224 */ /* 0x000fe400078e0006 */
[----:B------:R-:W-:Y:S01]  /*2a220*/  IMAD.MOV.U32 R12, RZ, RZ, 0x5 ;  /* 0x00000005ff0c7424 */ /* 0x000fe200078e00ff */
[----:B------:R-:W-:-:S13]  /*2a230*/  IADD3 R2, P3, R14, R0, RZ ;  /* 0x000000000e027210 */ /* 0x000fda0007f7e0ff */
[----:B------:R-:W-:Y:S05]  /*2a240*/  WARPSYNC.COLLECTIVE R15, `(.L_x_2418) ;  /* 0x000000000f087348 */ /* 0x000fea0003c00000 */
[----:B------:R0:W1:Y:S02]  /*2a250*/  SHFL.IDX P6, R14, R13, R12, R11 ;  /* 0x0000000c0d0e7389 */ /* 0x00006400000c000b */
[----:B01----:R-:W-:Y:S01]  /*2a260*/  ENDCOLLECTIVE ;  /* 0x000000000000791b */ /* 0x003fe20003800000 */
.L_x_2418:
        /* <DEDUP_REMOVED lines=12> */
.L_x_2419:
        /* <DEDUP_REMOVED lines=9> */
.L_x_2321:
[----:B--2---:R2:W3:Y:S02]  /*2a3c0*/  SYNCS.PHASECHK.TRANS64.TRYWAIT P0, [R10+URZ+0x32440], R25 ;  /* 0x032440190a0075a7 */ /* 0x0044e4000800017f */
[----:B---3--:R-:W-:Y:S05]  /*2a3d0*/  @!P0 NANOSLEEP.SYNCS 0x989680 ;  /* 0x009896800000895d */ /* 0x008fea0003900000 */
[----:B------:R-:W3:Y:S02]  /*2a3e0*/  @!P0 SYNCS.PHASECHK.TRANS64 P0, [R10+URZ+0x32440], R25 ;  /* 0x032440190a0085a7 */ /* 0x000ee4000800007f */
[----:B---3--:R-:W-:Y:S05]  /*2a3f0*/  @!P0 BRA `(.L_x_2321) ;  /* 0xfffffffc00f08947 */ /* 0x008fea000383ffff */
[----:B------:R-:W-:Y:S05]  /*2a400*/  BRA `(.L_x_2421) ;  /* 0xffffffc400207947 */ /* 0x000fea000383ffff */
.L_x_2322:
[----:B------:R-:W-:Y:S01]  /*2a410*/  BSSY B1, `(.L_x_2422) ;  /* 0x0000008000017945 */ /* 0x000fe20003800000 */
[----:B------:R-:W-:Y:S02]  /*2a420*/  IMAD.MOV.U32 R13, RZ, RZ, R21 ;  /* 0x000000ffff0d7224 */ /* 0x000fe400078e0015 */
[----:B------:R-:W-:Y:S02]  /*2a430*/  IMAD.MOV.U32 R12, RZ, RZ, RZ ;  /* 0x000000ffff0c7224 */ /* 0x000fe400078e00ff */
[----:B------:R-:W-:Y:S02]  /*2a440*/  IMAD.MOV.U32 R11, RZ, RZ, 0x181f ;  /* 0x0000181fff0b7424 */ /* 0x000fe400078e00ff */
[----:B------:R-:W-:-:S07]  /*2a450*/  IMAD.MOV.U32 R15, RZ, RZ, -0x1 ;  /* 0xffffffffff0f7424 */ /* 0x000fce00078e00ff */
[----:B--2---:R-:W-:Y:S05]  /*2a460*/  WARPSYNC.COLLECTIVE R15, `(.L_x_2423) ;  /* 0x000000000f087348 */ /* 0x004fea0003c00000 */
[----:B------:R0:W1:Y:S02]  /*2a470*/  SHFL.IDX P6, R14, R13, R12, R11 ;  /* 0x0000000c0d0e7389 */ /* 0x00006400000c000b */
[----:B012---:R-:W-:Y:S01]  /*2a480*/  ENDCOLLECTIVE ;  /* 0x000000000000791b */ /* 0x007fe20003800000 */
.L_x_2423:
[----:B------:R-:W-:Y:S05]  /*2a490*/  BSYNC B1 ;  /* 0x0000000000017941 */ /* 0x000fea0003800000 */
.L_x_2422:
        /* <DEDUP_REMOVED lines=9> */
.L_x_2424:
[----:B------:R-:W-:Y:S02]  /*2a530*/  IMAD.MOV.U32 R13, RZ, RZ, R21 ;  /* 0x000000ffff0d7224 */ /* 0x000fe400078e0015 */
[----:B------:R-:W-:Y:S01]  /*2a540*/  IMAD.MOV.U32 R12, RZ, RZ, 0x1 ;  /* 0x00000001ff0c7424 */ /* 0x000fe200078e00ff */
[----:B------:R-:W-:-:S13]  /*2a550*/  IADD3 R2, P0, R14, R0, RZ ;  /* 0x000000000e027210 */ /* 0x000fda0007f1e0ff */
[----:B------:R-:W-:Y:S05]  /*2a560*/  WARPSYNC.COLLECTIVE R15, `(.L_x_2425) ;  /* 0x000000000f087348 */ /* 0x000fea0003c00000 */
[----:B------:R0:W1:Y:S02]  /*2a570*/  SHFL.IDX P6, R14, R13, R12, R11 ;  /* 0x0000000c0d0e7389 */ /* 0x00006400000c000b */
[----:B01----:R-:W-:Y:S01]  /*2a580*/  ENDCOLLECTIVE ;  /* 0x000000000000791b */ /* 0x003fe20003800000 */
.L_x_2425:
        /* <DEDUP_REMOVED lines=10> */
.L_x_2426:
[----:B------:R-:W-:Y:S02]  /*2a630*/  IMAD.MOV.U32 R13, RZ, RZ, R21 ;  /* 0x000000ffff0d7224 */ /* 0x000fe400078e0015 */
[----:B------:R-:W-:Y:S02]  /*2a640*/  IMAD.MOV.U32 R12, RZ, RZ, 0x2 ;  /* 0x00000002ff0c7424 */ /* 0x000fe400078e00ff */
[----:B------:R-:W-:-:S07]  /*2a650*/  IMAD.MOV.U32 R6, RZ, RZ, R14 ;  /* 0x000000ffff067224 */ /* 0x000fce00078e000e */
[----:B------:R-:W-:Y:S05]  /*2a660*/  WARPSYNC.COLLECTIVE R15, `(.L_x_2427) ;  /* 0x000000000f087348 */ /* 0x000fea0003c00000 */
[----:B------:R0:W1:Y:S02]  /*2a670*/  SHFL.IDX P6, R14, R13, R12, R11 ;  /* 0x0000000c0d0e7389 */ /* 0x00006400000c000b */
[----:B01----:R-:W-:Y:S01]  /*2a680*/  ENDCOLLECTIVE ;  /* 0x000000000000791b */ /* 0x003fe20003800000 */
.L_x_2427:
        /* <DEDUP_REMOVED lines=11> */
.L_x_2428:
[----:B------:R-:W-:Y:S02]  /*2a740*/  IMAD.MOV.U32 R13, RZ, RZ, R21 ;  /* 0x000000ffff0d7224 */ /* 0x000fe400078e0015 */
[----:B------:R-:W-:Y:S01]  /*2a750*/  IMAD.MOV.U32 R12, RZ, RZ, 0x3 ;  /* 0x00000003ff0c7424 */ /* 0x000fe200078e00ff */
[----:B------:R-:W-:-:S13]  /*2a760*/  IADD3 R2, P0, R14, R0, RZ ;  /* 0x000000000e027210 */ /* 0x000fda0007f1e0ff */
[----:B------:R-:W-:Y:S05]  /*2a770*/  WARPSYNC.COLLECTIVE R15, `(.L_x_2429) ;  /* 0x000000000f087348 */ /* 0x000fea0003c00000 */
[----:B------:R0:W1:Y:S02]  /*2a780*/  SHFL.IDX P6, R14, R13, R12, R11 ;  /* 0x0000000c0d0e7389 */ /* 0x00006400000c000b */
[----:B01----:R-:W-:Y:S01]  /*2a790*/  ENDCOLLECTIVE ;  /* 0x000000000000791b */ /* 0x003fe20003800000 */
.L_x_2429:
        /* <DEDUP_REMOVED lines=10> */
.L_x_2430:
[----:B------:R-:W-:Y:S02]  /*2a840*/  IMAD.MOV.U32 R13, RZ, RZ, R21 ;  /* 0x000000ffff0d7224 */ /* 0x000fe400078e0015 */
[----:B------:R-:W-:Y:S01]  /*2a850*/  IMAD.MOV.U32 R12, RZ, RZ, 0x4 ;  /* 0x00000004ff0c7424 */ /* 0x000fe200078e00ff */
[----:B------:R-:W-:-:S13]  /*2a860*/  IADD3 R2, P0, R14, R0, RZ ;  /* 0x000000000e027210 */ /* 0x000fda0007f1e0ff */
[----:B------:R-:W-:Y:S05]  /*2a870*/  WARPSYNC.COLLECTIVE R15, `(.L_x_2431) ;  /* 0x000000000f087348 */ /* 0x000fea0003c00000 */
[----:B------:R0:W1:Y:S02]  /*2a880*/  SHFL.IDX P6, R14, R13, R12, R11 ;  /* 0x0000000c0d0e7389 */ /* 0x00006400000c000b */
[----:B01----:R-:W-:Y:S01]  /*2a890*/  ENDCOLLECTIVE ;  /* 0x000000000000791b */ /* 0x003fe20003800000 */
.L_x_2431:
        /* <DEDUP_REMOVED lines=10> */
.L_x_2432:
[----:B------:R-:W-:Y:S02]  /*2a940*/  IMAD.MOV.U32 R13, RZ, RZ, R21 ;  /* 0x000000ffff0d7224 */ /* 0x000fe400078e0015 */
[----:B------:R-:W-:Y:S01]  /*2a950*/  IMAD.MOV.U32 R12, RZ, RZ, 0x5 ;  /* 0x00000005ff0c7424 */ /* 0x000fe200078e00ff */
[----:B------:R-:W-:-:S13]  /*2a960*/  IADD3 R2, P0, R14, R0, RZ ;  /* 0x000000000e027210 */ /* 0x000fda0007f1e0ff */
[----:B------:R-:W-:Y:S05]  /*2a970*/  WARPSYNC.COLLECTIVE R15, `(.L_x_2433) ;  /* 0x000000000f087348 */ /* 0x000fea0003c00000 */
[----:B------:R0:W1:Y:S02]  /*2a980*/  SHFL.IDX P6, R14, R13, R12, R11 ;  /* 0x0000000c0d0e7389 */ /* 0x00006400000c000b */
[----:B01----:R-:W-:Y:S01]  /*2a990*/  ENDCOLLECTIVE ;  /* 0x000000000000791b */ /* 0x003fe20003800000 */
.L_x_2433:
        /* <DEDUP_REMOVED lines=10> */
.L_x_2434:
[----:B------:R-:W-:Y:S05]  /*2aa40*/  BRA `(.L_x_2435) ;  /* 0xffffffc000607947 */ /* 0x000fea000383ffff */
.L_x_2327:
[----:B---3--:R3:W4:Y:S02]  /*2aa50*/  SYNCS.PHASECHK.TRANS64.TRYWAIT P0, [R10+URZ+0x32460], R25 ;  /* 0x032460190a0075a7 */ /* 0x008724000800017f */
[----:B----4-:R-:W-:Y:S05]  /*2aa60*/  @!P0 NANOSLEEP.SYNCS 0x989680 ;  /* 0x009896800000895d */ /* 0x010fea0003900000 */
[----:B------:R-:W4:Y:S02]  /*2aa70*/  @!P0 SYNCS.PHASECHK.TRANS64 P0, [R10+URZ+0x32460], R25 ;  /* 0x032460190a0085a7 */ /* 0x000f24000800007f */
[----:B----4-:R-:W-:Y:S05]  /*2aa80*/  @!P0 BRA `(.L_x_2327) ;  /* 0xfffffffc00f08947 */ /* 0x010fea000383ffff */
[----:B------:R-:W-:Y:S05]  /*2aa90*/  BRA `(.L_x_2436) ;  /* 0xffffffc000ac7947 */ /* 0x000fea000383ffff */
.L_x_2328:
[----:B------:R-:W-:Y:S01]  /*2aaa0*/  BSSY B1, `(.L_x_2437) ;  /* 0x0000008000017945 */ /* 0x000fe20003800000 */
[----:B------:R-:W-:Y:S02]  /*2aab0*/  IMAD.MOV.U32 R13, RZ, RZ, R24 ;  /* 0x000000ffff0d7224 */ /* 0x000fe400078e0018 */
[----:B------:R-:W-:Y:S02]  /*2aac0*/  IMAD.MOV.U32 R12, RZ, RZ, RZ ;  /* 0x000000ffff0c7224 */ /* 0x000fe400078e00ff */
[----:B------:R-:W-:Y:S02]  /*2aad0*/  IMAD.MOV.U32 R11, RZ, RZ, 0x181f ;  /* 0x0000181fff0b7424 */ /* 0x000fe400078e00ff */
[----:B------:R-:W-:-:S07]  /*2aae0*/  IMAD.MOV.U32 R15, RZ, RZ, -0x1 ;  /* 0xffffffffff0f7424 */ /* 0x000fce00078e00ff */
[----:B-123--:R-:W-:Y:S05]  /*2aaf0*/  WARPSYNC.COLLECTIVE R15, `(.L_x_2438) ;  /* 0x000000000f087348 */ /* 0x00efea0003c00000 */
[----:B------:R0:W4:Y:S02]  /*2ab00*/  SHFL.IDX P6, R14, R13, R12, R11 ;  /* 0x0000000c0d0e7389 */ /* 0x00012400000c000b */
[----:B01234-:R-:W-:Y:S01]  /*2ab10*/  ENDCOLLECTIVE ;  /* 0x000000000000791b */ /* 0x01ffe20003800000 */
.L_x_2438:
[----:B------:R-:W-:Y:S05]  /*2ab20*/  BSYNC B1 ;  /* 0x0000000000017941 */ /* 0x000fea0003800000 */
.L_x_2437:
        /* <DEDUP_REMOVED lines=9> */
.L_x_2439:
[----:B------:R-:W-:Y:S02]  /*2abc0*/  IMAD.MOV.U32 R13, RZ, RZ, R24 ;  /* 0x000000ffff0d7224 */ /* 0x000fe400078e0018 */
[----:B------:R-:W-:Y:S01]  /*2abd0*/  IMAD.MOV.U32 R12, RZ, RZ, 0x1 ;  /* 0x00000001ff0c7424 */ /* 0x000fe200078e00ff */
[----:B------:R-:W-:-:S13]  /*2abe0*/  IADD3 R2, P0, R14, R0, RZ ;  /* 0x000000000e027210 */ /* 0x000fda0007f1e0ff */
[----:B------:R-:W-:Y:S05]  /*2abf0*/  WARPSYNC.COLLECTIVE R15, `(.L_x_2440) ;  /* 0x000000000f087348 */ /* 0x000fea0003c00000 */
[----:B------:R0:W1:Y:S02]  /*2ac00*/  SHFL.IDX P6, R14, R13, R12, R11 ;  /* 0x0000000c0d0e7389 */ /* 0x00006400000c000b */
[----:B01----:R-:W-:Y:S01]  /*2ac10*/  ENDCOLLECTIVE ;  /* 0x000000000000791b */ /* 0x003fe20003800000 */
.L_x_2440:
        /* <DEDUP_REMOVED lines=13> */
.L_x_2441:
[----:B------:R-:W-:Y:S02]  /*2acf0*/  IMAD.MOV.U32 R13, RZ, RZ, R24 ;  /* 0x000000ffff0d7224 */ /* 0x000fe400078e0018 */
[----:B------:R-:W-:Y:S01]  /*2ad00*/  IMAD.MOV.U32 R12, RZ, RZ, 0x2 ;  /* 0x00000002ff0c7424 */ /* 0x000fe200078e00ff */
[----:B------:R-:W-:-:S13]  /*2ad10*/  IADD3 R2, P0, R14, R0, RZ ;  /* 0x000000000e027210 */ /* 0x000fda0007f1e0ff */
[----:B------:R-:W-:Y:S05]  /*2ad20*/  WARPSYNC.COLLECTIVE R15, `(.L_x_2442) ;  /* 0x000000000f087348 */ /* 0x000fea0003c00000 */
[----:B------:R0:W1:Y:S02]  /*2ad30*/  SHFL.IDX P6, R14, R13, R12, R11 ;  /* 0x0000000c0d0e7389 */ /* 0x00006400000c000b */
[----:B01----:R-:W-:Y:S01]  /*2ad40*/  ENDCOLLECTIVE ;  /* 0x000000000000791b */ /* 0x003fe20003800000 */
.L_x_2442:
        /* <DEDUP_REMOVED lines=13> */
.L_x_2443:
[----:B------:R-:W-:Y:S02]  /*2ae20*/  IMAD.MOV.U32 R13, RZ, RZ, R24 ;  /* 0x000000ffff0d7224 */ /* 0x000fe400078e0018 */
[----:B------:R-:W-:Y:S01]  /*2ae30*/  IMAD.MOV.U32 R12, RZ, RZ, 0x3 ;  /* 0x00000003ff0c7424 */ /* 0x000fe200078e00ff */
[----:B------:R-:W-:-:S13]  /*2ae40*/  IADD3 R2, P0, R14, R0, RZ ;  /* 0x000000000e027210 */ /* 0x000fda0007f1e0ff */
[----:B------:R-:W-:Y:S05]  /*2ae50*/  WARPSYNC.COLLECTIVE R15, `(.L_x_2444) ;  /* 0x000000000f087348 */ /* 0x000fea0003c00000 */
[----:B------:R0:W1:Y:S02]  /*2ae60*/  SHFL.IDX P6, R14, R13, R12, R11 ;  /* 0x0000000c0d0e7389 */ /* 0x00006400000c000b */
[----:B01----:R-:W-:Y:S01]  /*2ae70*/  ENDCOLLECTIVE ;  /* 0x000000000000791b */ /* 0x003fe20003800000 */
.L_x_2444:
        /* <DEDUP_REMOVED lines=13> */
.L_x_2445:
[----:B------:R-:W-:Y:S02]  /*2af50*/  IMAD.MOV.U32 R13, RZ, RZ, R24 ;  /* 0x000000ffff0d7224 */ /* 0x000fe400078e0018 */
[----:B------:R-:W-:Y:S01]  /*2af60*/  IMAD.MOV.U32 R12, RZ, RZ, 0x4 ;  /* 0x00000004ff0c7424 */ /* 0x000fe200078e00ff */
[----:B------:R-:W-:-:S13]  /*2af70*/  IADD3 R2, P0, R14, R0, RZ ;  /* 0x000000000e027210 */ /* 0x000fda0007f1e0ff */
[----:B------:R-:W-:Y:S05]  /*2af80*/  WARPSYNC.COLLECTIVE R15, `(.L_x_2446) ;  /* 0x000000000f087348 */ /* 0x000fea0003c00000 */
[----:B------:R0:W1:Y:S02]  /*2af90*/  SHFL.IDX P6, R14, R13, R12, R11 ;  /* 0x0000000c0d0e7389 */ /* 0x00006400000c000b */
[----:B01----:R-:W-:Y:S01]  /*2afa0*/  ENDCOLLECTIVE ;  /* 0x000000000000791b */ /* 0x003fe20003800000 */
.L_x_2446:
        /* <DEDUP_REMOVED lines=13> */
.L_x_2447:
[----:B------:R-:W-:Y:S02]  /*2b080*/  IMAD.MOV.U32 R13, RZ, RZ, R24 ;  /* 0x000000ffff0d7224 */ /* 0x000fe400078e0018 */
[----:B------:R-:W-:Y:S01]  /*2b090*/  IMAD.MOV.U32 R12, RZ, RZ, 0x5 ;  /* 0x00000005ff0c7424 */ /* 0x000fe200078e00ff */
[----:B------:R-:W-:-:S13]  /*2b0a0*/  IADD3 R2, P0, R14, R0, RZ ;  /* 0x000000000e027210 */ /* 0x000fda0007f1e0ff */
[----:B------:R-:W-:Y:S05]  /*2b0b0*/  WARPSYNC.COLLECTIVE R15, `(.L_x_2448) ;  /* 0x000000000f087348 */ /* 0x000fea0003c00000 */
[----:B------:R0:W1:Y:S02]  /*2b0c0*/  SHFL.IDX P6, R14, R13, R12, R11 ;  /* 0x0000000c0d0e7389 */ /* 0x00006400000c000b */
[----:B01----:R-:W-:Y:S01]  /*2b0d0*/  ENDCOLLECTIVE ;  /* 0x000000000000791b */ /* 0x003fe20003800000 */
.L_x_2448:
        /* <DEDUP_REMOVED lines=13> */
.L_x_2449:
[----:B------:R-:W-:Y:S05]  /*2b1b0*/  BRA `(.L_x_2450) ;  /* 0xffffffbc00f87947 */ /* 0x000fea000383ffff */
.L_x_2336:
[----:B------:R-:W-:Y:S01]  /*2b1c0*/  BSSY B0, `(.L_x_2451) ;  /* 0x0000008000007945 */ /* 0x000fe20003800000 */
[----:B------:R-:W-:Y:S02]  /*2b1d0*/  IMAD.MOV.U32 R13, RZ, RZ, R32 ;  /* 0x000000ffff0d7224 */ /* 0x000fe400078e0020 */
[----:B------:R-:W-:Y:S02]  /*2b1e0*/  IMAD.MOV.U32 R12, RZ, RZ, RZ ;  /* 0x000000ffff0c7224 */ /* 0x000fe400078e00ff */
[----:B------:R-:W-:Y:S02]  /*2b1f0*/  IMAD.MOV.U32 R11, RZ, RZ, 0x1f ;  /* 0x0000001fff0b7424 */ /* 0x000fe400078e00ff */
[----:B------:R-:W-:-:S07]  /*2b200*/  IMAD.MOV.U32 R15, RZ, RZ, -0x1 ;  /* 0xffffffffff0f7424 */ /* 0x000fce00078e00ff */
[----:B012--5:R-:W-:Y:S05]  /*2b210*/  WARPSYNC.COLLECTIVE R15, `(.L_x_2452) ;  /* 0x000000000f087348 */ /* 0x027fea0003c00000 */
[----:B------:R3:W4:Y:S02]  /*2b220*/  SHFL.IDX P6, R14, R13, R12, R11 ;  /* 0x0000000c0d0e7389 */ /* 0x00072400000c000b */
[----:B012345:R-:W-:Y:S01]  /*2b230*/  ENDCOLLECTIVE ;  /* 0x000000000000791b */ /* 0x03ffe20003800000 */
.L_x_2452:
[----:B------:R-:W-:Y:S05]  /*2b240*/  BSYNC B0 ;  /* 0x0000000000007941 */ /* 0x000fea0003800000 */
.L_x_2451:
[----:B------:R-:W-:Y:S05]  /*2b250*/  BRA `(.L_x_2453) ;  /* 0xffffffc000c87947 */ /* 0x000fea000383ffff */
.L_x_2339:
[----:B0-----:R0:W1:Y:S02]  /*2b260*/  SYNCS.PHASECHK.TRANS64.TRYWAIT P0, [R7+URZ+0x32420], R0 ;  /* 0x03242000070075a7 */ /* 0x001064000800017f */
[----:B-1----:R-:W-:Y:S05]  /*2b270*/  @!P0 NANOSLEEP.SYNCS 0x989680 ;  /* 0x009896800000895d */ /* 0x002fea0003900000 */
[----:B------:R-:W1:Y:S02]  /*2b280*/  @!P0 SYNCS.PHASECHK.TRANS64 P0, [R7+URZ+0x32420], R0 ;  /* 0x03242000070085a7 */ /* 0x000e64000800007f */
[----:B-1----:R-:W-:Y:S05]  /*2b290*/  @!P0 BRA `(.L_x_2339) ;  /* 0xfffffffc00f08947 */ /* 0x002fea000383ffff */
[----:B------:R-:W-:Y:S05]  /*2b2a0*/  BRA `(.L_x_2454) ;  /* 0xffffffc400107947 */ /* 0x000fea000383ffff */
.L_x_2340:
        /* <DEDUP_REMOVED lines=8> */
[----:B0-23-5:R-:W-:Y:S05]  /*2b330*/  WARPSYNC.COLLECTIVE R15, `(.L_x_2456) ;  /* 0x000000000f087348 */ /* 0x02dfea0003c00000 */
[----:B------:R1:W4:Y:S02]  /*2b340*/  SHFL.IDX P6, R14, R13, R12, R11 ;  /* 0x0000000c0d0e7389 */ /* 0x00032400000c000b */
[----:B012345:R-:W-:Y:S01]  /*2b350*/  ENDCOLLECTIVE ;  /* 0x000000000000791b */ /* 0x03ffe20003800000 */
.L_x_2456:
[----:B------:R-:W-:Y:S05]  /*2b360*/  BSYNC B0 ;  /* 0x0000000000007941 */ /* 0x000fea0003800000 */
.L_x_2455:
[----:B------:R-:W-:Y:S05]  /*2b370*/  BRA `(.L_x_2457) ;  /* 0xffffffc000f87947 */ /* 0x000fea000383ffff */
.L_x_2343:
[----:B------:R-:W-:Y:S01]  /*2b380*/  BSSY B1, `(.L_x_2458) ;  /* 0x0000006000017945 */ /* 0x000fe20003800000 */
[----:B------:R-:W-:-:S07]  /*2b390*/  IMAD.MOV.U32 R15, RZ, RZ, -0x1 ;  /* 0xffffffffff0f7424 */ /* 0x000fce00078e00ff */
[----:B0-23-5:R-:W-:Y:S05]  /*2b3a0*/  WARPSYNC.COLLECTIVE R15, `(.L_x_2459) ;  /* 0x000000000f0c7348 */ /* 0x02dfea0003c00000 */
[----:B------:R-:W-:Y:S02]  /*2b3b0*/  ELECT P6, UR62, PT ;  /* 0x00000000003e782f */ /* 0x000fe400038c0000 */
[----:B------:R-:W-:Y:S01]  /*2b3c0*/  MOV R14, UR62 ;  /* 0x0000003e000e7c02 */ /* 0x000fe20008000f00 */
[----:B0-23-5:R-:W-:Y:S10]  /*2b3d0*/  ENDCOLLECTIVE ;  /* 0x000000000000791b */ /* 0x02dff40003800000 */
.L_x_2459:
[----:B------:R-:W-:Y:S05]  /*2b3e0*/  BSYNC B1 ;  /* 0x0000000000017941 */ /* 0x000fea0003800000 */
.L_x_2458:
[----:B------:R-:W-:Y:S05]  /*2b3f0*/  BRA `(.L_x_2460) ;  /* 0xffffffc000f07947 */ /* 0x000fea000383ffff */
.L_x_2345:
[----:B0-----:R0:W1:Y:S02]  /*2b400*/  SYNCS.PHASECHK.TRANS64.TRYWAIT P1, [R5+URZ+0x32440], R0 ;  /* 0x03244000050075a7 */ /* 0x001064000802017f */
[----:B-1----:R-:W-:Y:S05]  /*2b410*/  @!P1 NANOSLEEP.SYNCS 0x989680 ;  /* 0x009896800000995d */ /* 0x002fea0003900000 */
[----:B------:R-:W1:Y:S02]  /*2b420*/  @!P1 SYNCS.PHASECHK.TRANS64 P1, [R5+URZ+0x32440], R0 ;  /* 0x03244000050095a7 */ /* 0x000e64000802007f */
[----:B-1----:R-:W-:Y:S05]  /*2b430*/  @!P1 BRA `(.L_x_2345) ;  /* 0xfffffffc00f09947 */ /* 0x002fea000383ffff */
[----:B------:R-:W-:Y:S05]  /*2b440*/  BRA `(.L_x_2461) ;  /* 0xffffffc400187947 */ /* 0x000fea000383ffff */
.L_x_2347:
[----:B-1----:R1:W4:Y:S02]  /*2b450*/  SYNCS.PHASECHK.TRANS64.TRYWAIT P1, [R3+URZ+0x32440], R2 ;  /* 0x03244002030075a7 */ /* 0x002324000802017f */
[----:B----4-:R-:W-:Y:S05]  /*2b460*/  @!P1 NANOSLEEP.SYNCS 0x989680 ;  /* 0x009896800000995d */ /* 0x010fea0003900000 */
[----:B------:R-:W4:Y:S02]  /*2b470*/  @!P1 SYNCS.PHASECHK.TRANS64 P1, [R3+URZ+0x32440], R2 ;  /* 0x03244002030095a7 */ /* 0x000f24000802007f */
[----:B----4-:R-:W-:Y:S05]  /*2b480*/  @!P1 BRA `(.L_x_2347) ;  /* 0xfffffffc00f09947 */ /* 0x010fea000383ffff */
[----:B------:R-:W-:Y:S05]  /*2b490*/  BRA `(.L_x_2462) ;  /* 0xffffffc400247947 */ /* 0x000fea000383ffff */
.L_x_2349:
[----:B----4-:R4:W0:Y:S02]  /*2b4a0*/  SYNCS.PHASECHK.TRANS64.TRYWAIT P1, [R5+URZ+0x32460], R0 ;  /* 0x03246000050075a7 */ /* 0x010824000802017f */
[----:B0-----:R-:W-:Y:S05]  /*2b4b0*/  @!P1 NANOSLEEP.SYNCS 0x989680 ;  /* 0x009896800000995d */ /* 0x001fea0003900000 */
[----:B------:R-:W0:Y:S02]  /*2b4c0*/  @!P1 SYNCS.PHASECHK.TRANS64 P1, [R5+URZ+0x32460], R0 ;  /* 0x03246000050095a7 */ /* 0x000e24000802007f */
[----:B0-----:R-:W-:Y:S05]  /*2b4d0*/  @!P1 BRA `(.L_x_2349) ;  /* 0xfffffffc00f09947 */ /* 0x001fea000383ffff */
[----:B------:R-:W-:Y:S05]  /*2b4e0*/  BRA `(.L_x_2463) ;  /* 0xffffffc400207947 */ /* 0x000fea000383ffff */
        .type           $_ZN7cutlass13device_kernelIN5flash11enable_sm90INS1_16FlashAttnFwdSm90INS1_25CollectiveMainloopFwdSm90ILi2EN4cute5tupleIJNS5_1CILi1EEES8_S8_EEENS6_IJNS7_ILi128EEENS7_ILi96EEENS7_ILi64EEEEEELi256ENS_10bfloat16_tEfNS_4arch4Sm90ELb0ELb1ELb1ELb0ELb1ELb0ELb1ELb1ELb0ELb1ELb0ELb0EEENS1_21CollectiveEpilogueFwdINS6_IJSA_NS7_ILi256EEESB_EEES9_SE_SG_Li256ELb0ELb1ELb0ELb0EEENS1_30DynamicPersistentTileSchedulerILi256ELi128ELb0ELb1ELb1EEEEEEEEEvNT_6ParamsE$_ZZN5flash25CollectiveMainloopFwdSm90ILi2EN4cute5tupleIJNS1_1CILi1EEES4_S4_EEENS2_IJNS3_ILi128EEENS3_ILi96EEENS3_ILi64EEEEEELi256EN7cutlass10bfloat16_tEfNSA_4arch4Sm90ELb0ELb1ELb1ELb0ELb1ELb0ELb1ELb1ELb0ELb1ELb0ELb0EE3mmaINS_16FlashAttnFwdSm90ISE_NS_21CollectiveEpilogueFwdINS2_IJS6_NS3_ILi256EEES7_EEES5_SB_SD_Li256ELb0ELb1ELb0ELb0EEENS_30DynamicPersistentTileSchedulerILi256ELi128ELb0ELb1ELb1EEEE13SharedStorageENS1_6TensorINS1_11ArrayEngineIfLm128EEENS1_6LayoutINS2_IJNS2_IJNS3_ILi2EEEST_NS3_ILi32EEEEEES4_S4_EEENS2_IJNS2_IJS4_ST_NS3_ILi4EEEEEENS3_ILi0EEESZ_EEEEEEENS_7SoftmaxILi2ELi0EEEEEbRKNSE_6ParamsENSA_13PipelineAsyncILi2EEES19_RNSA_13PipelineStateILj2EEERT0_RT1_iRiRKNS_16SeqlenInfoQKNewKILb0ELb0EEENS2_IJiiiiEEERT_ENKUliT_T0_T1_E_clIZSF_ISO_S12_S14_EbS17_S19_S19_S1C_S1E_S1G_iS1H_S1L_S1M_S1O_EUlRS1P_iE1_NS3_ILb0EEENS3_ILb1EEEEEDaiS1P_S1Q_S1R_,@function
        .size           $_ZN7cutlass13device_kernelIN5flash11enable_sm90INS1_16FlashAttnFwdSm90INS1_25CollectiveMainloopFwdSm90ILi2EN4cute5tupleIJNS5_1CILi1EEES8_S8_EEENS6_IJNS7_ILi128EEENS7_ILi96EEENS7_ILi64EEEEEELi256ENS_10bfloat16_tEfNS_4arch4Sm90ELb0ELb1ELb1ELb0ELb1ELb0ELb1ELb1ELb0ELb1ELb0ELb0EEENS1_21CollectiveEpilogueFwdINS6_IJSA_NS7_ILi256EEESB_EEES9_SE_SG_Li256ELb0ELb1ELb0ELb0EEENS1_30DynamicPersistentTileSchedulerILi256ELi128ELb0ELb1ELb1EEEEEEEEEvNT_6ParamsE$_ZZN5flash25CollectiveMainloopFwdSm90ILi2EN4cute5tupleIJNS1_1CILi1EEES4_S4_EEENS2_IJNS3_ILi128EEENS3_ILi96EEENS3_ILi64EEEEEELi256EN7cutlass10bfloat16_tEfNSA_4arch4Sm90ELb0ELb1ELb1ELb0ELb1ELb0ELb1ELb1ELb0ELb1ELb0ELb0EE3mmaINS_16FlashAttnFwdSm90ISE_NS_21CollectiveEpilogueFwdINS2_IJS6_NS3_ILi256EEES7_EEES5_SB_SD_Li256ELb0ELb1ELb0ELb0EEENS_30DynamicPersistentTileSchedulerILi256ELi128ELb0ELb1ELb1EEEE13SharedStorageENS1_6TensorINS1_11ArrayEngineIfLm128EEENS1_6LayoutINS2_IJNS2_IJNS3_ILi2EEEST_NS3_ILi32EEEEEES4_S4_EEENS2_IJNS2_IJS4_ST_NS3_ILi4EEEEEENS3_ILi0EEESZ_EEEEEEENS_7SoftmaxILi2ELi0EEEEEbRKNSE_6ParamsENSA_13PipelineAsyncILi2EEES19_RNSA_13PipelineStateILj2EEERT0_RT1_iRiRKNS_16SeqlenInfoQKNewKILb0ELb0EEENS2_IJiiiiEEERT_ENKUliT_T0_T1_E_clIZSF_ISO_S12_S14_EbS17_S19_S19_S1C_S1E_S1G_iS1H_S1L_S1M_S1O_EUlRS1P_iE1_NS3_ILb0EEENS3_ILb1EEEEEDaiS1P_S1Q_S1R_,(.L_x_6455 - $_ZN7cutlass13device_kernelIN5flash11enable_sm90INS1_16FlashAttnFwdSm90INS1_25CollectiveMainloopFwdSm90ILi2EN4cute5tupleIJNS5_1CILi1EEES8_S8_EEENS6_IJNS7_ILi128EEENS7_ILi96EEENS7_ILi64EEEEEELi256ENS_10bfloat16_tEfNS_4arch4Sm90ELb0ELb1ELb1ELb0ELb1ELb0ELb1ELb1ELb0ELb1ELb0ELb0EEENS1_21CollectiveEpilogueFwdINS6_IJSA_NS7_ILi256EEESB_EEES9_SE_SG_Li256ELb0ELb1ELb0ELb0EEENS1_30DynamicPersistentTileSchedulerILi256ELi128ELb0ELb1ELb1EEEEEEEEEvNT_6ParamsE$_ZZN5flash25CollectiveMainloopFwdSm90ILi2EN4cute5tupleIJNS1_1CILi1EEES4_S4_EEENS2_IJNS3_ILi128EEENS3_ILi96EEENS3_ILi64EEEEEELi256EN7cutlass10bfloat16_tEfNSA_4arch4Sm90ELb0ELb1ELb1ELb0ELb1ELb0ELb1ELb1ELb0ELb1ELb0ELb0EE3mmaINS_16FlashAttnFwdSm90ISE_NS_21CollectiveEpilogueFwdINS2_IJS6_NS3_ILi256EEES7_EEES5_SB_SD_Li256ELb0ELb1ELb0ELb0EEENS_30DynamicPersistentTileSchedulerILi256ELi128ELb0ELb1ELb1EEEE13SharedStorageENS1_6TensorINS1_11ArrayEngineIfLm128EEENS1_6LayoutINS2_IJNS2_IJNS3_ILi2EEEST_NS3_ILi32EEEEEES4_S4_EEENS2_IJNS2_IJS4_ST_NS3_ILi4EEEEEENS3_ILi0EEESZ_EEEEEEENS_7SoftmaxILi2ELi0EEEEEbRKNSE_6ParamsENSA_13PipelineAsyncILi2EEES19_RNSA_13PipelineStateILj2EEERT0_RT1_iRiRKNS_16SeqlenInfoQKNewKILb0ELb0EEENS2_IJiiiiEEERT_ENKUliT_T0_T1_E_clIZSF_ISO_S12_S14_EbS17_S19_S19_S1C_S1E_S1G_iS1H_S1L_S1M_S1O_EUlRS1P_iE1_NS3_ILb0EEENS3_ILb1EEEEEDaiS1P_S1Q_S1R_)
$_ZN7cutlass13device_kernelIN5flash11enable_sm90INS1_16FlashAttnFwdSm90INS1_25CollectiveMainloopFwdSm90ILi2EN4cute5tupleIJNS5_1CILi1EEES8_S8_EEENS6_IJNS7_ILi128EEENS7_ILi96EEENS7_ILi64EEEEEELi256ENS_10bfloat16_tEfNS_4arch4Sm90ELb0ELb1ELb1ELb0ELb1ELb0ELb1ELb1ELb0ELb1ELb0ELb0EEENS1_21CollectiveEpilogueFwdINS6_IJSA_NS7_ILi256EEESB_EEES9_SE_SG_Li256ELb0ELb1ELb0ELb0EEENS1_30DynamicPersistentTileSchedulerILi256ELi128ELb0ELb1ELb1EEEEEEEEEvNT_6ParamsE$_ZZN5flash25CollectiveMainloopFwdSm90ILi2EN4cute5tupleIJNS1_1CILi1EEES4_S4_EEENS2_IJNS3_ILi128EEENS3_ILi96EEENS3_ILi64EEEEEELi256EN7cutlass10bfloat16_tEfNSA_4arch4Sm90ELb0ELb1ELb1ELb0ELb1ELb0ELb1ELb1ELb0ELb1ELb0ELb0EE3mmaINS_16FlashAttnFwdSm90ISE_NS_21CollectiveEpilogueFwdINS2_IJS6_NS3_ILi256EEES7_EEES5_SB_SD_Li256ELb0ELb1ELb0ELb0EEENS_30DynamicPersistentTileSchedulerILi256ELi128ELb0ELb1ELb1EEEE13SharedStorageENS1_6TensorINS1_11ArrayEngineIfLm128EEENS1_6LayoutINS2_IJNS2_IJNS3_ILi2EEEST_NS3_ILi32EEEEEES4_S4_EEENS2_IJNS2_IJS4_ST_NS3_ILi4EEEEEENS3_ILi0EEESZ_EEEEEEENS_7SoftmaxILi2ELi0EEEEEbRKNSE_6ParamsENSA_13PipelineAsyncILi2EEES19_RNSA_13PipelineStateILj2EEERT0_RT1_iRiRKNS_16SeqlenInfoQKNewKILb0ELb0EEENS2_IJiiiiEEERT_ENKUliT_T0_T1_E_clIZSF_ISO_S12_S14_EbS17_S19_S19_S1C_S1E_S1G_iS1H_S1L_S1M_S1O_EUlRS1P_iE1_NS3_ILb0EEENS3_ILb1EEEEEDaiS1P_S1Q_S1R_:
[----:B------:R-:W-:Y:S05]  /*2b4f0*/  YIELD ;  /* 0x0000000000007946 */ /* 0x000fea0003800000 */
[----:B------:R-:W-:Y:S02]  /*2b500*/  ULDC UR4, c[0x0][0x20] ;  /* 0x0000080000047ab9 */ /* 0x000fe40000000800 */
[----:B------:R-:W-:-:S05]  /*2b510*/  VIADD R0, R0, -UR4 ;  /* 0x8000000400007c36 */ /* 0x000fca0008000000 */
[----:B------:R-:W2:Y:S01]  /*2b520*/  LDL.64 R2, [R0] ;  /* 0x0000000000027983 */ /* 0x000ea20000100a00 */
[----:B------:R-:W0:Y:S02]  /*2b530*/  LDC.64 R4, c[0x0][0x208] ;  /* 0x00008200ff047b82 */ /* 0x000e240000000a00 */
[----:B0-----:R-:W-:Y:S02]  /*2b540*/  R2UR UR4, R4 ;  /* 0x00000000040472ca */ /* 0x001fe400000e0000 */
[----:B------:R-:W-:-:S13]  /*2b550*/  R2UR UR5, R5 ;  /* 0x00000000050572ca */ /* 0x000fda00000e0000 */
[----:B--2---:R-:W2:Y:S01]  /*2b560*/  LD.E R6, desc[UR4][R2.64] ;  /* 0x0000000402067980 */ /* 0x004ea2000c101900 */
[----:B------:R-:W-:Y:S02]  /*2b570*/  R2UR UR4, R4 ;  /* 0x00000000040472ca */ /* 0x000fe400000e0000 */
[----:B------:R-:W-:Y:S01]  /*2b580*/  R2UR UR5, R5 ;  /* 0x00000000050572ca */ /* 0x000fe200000e0000 */
[----:B--2---:R-:W-:-:S12]  /*2b590*/  VIADD R11, R6, 0x1 ;  /* 0x00000001060b7836 */ /* 0x004fd80000000000 */
[----:B------:R-:W2:Y:S01]  /*2b5a0*/  LD.E R6, desc[UR4][R2.64+0x8] ;  /* 0x0000080402067980 */ /* 0x000ea2000c101900 */
[----:B------:R-:W-:-:S13]  /*2b5b0*/  ISETP.NE.AND P0, PT, R11, 0x2, PT ;  /* 0x000000020b00780c */ /* 0x000fda0003f05270 */
[----:B------:R-:W-:Y:S02]  /*2b5c0*/  @!P0 R2UR UR6, R4 ;  /* 0x00000000040682ca */ /* 0x000fe400000e0000 */
[----:B------:R-:W-:-:S13]  /*2b5d0*/  @!P0 R2UR UR7, R5 ;  /* 0x00000000050782ca */ /* 0x000fda00000e0000 */
[----:B------:R-:W3:Y:S01]  /*2b5e0*/  @!P0 LD.E R7, desc[UR6][R2.64+0x4] ;  /* 0x0000040602078980 */ /* 0x000ee2000c101900 */
[C---:B------:R-:W-:Y:S02]  /*2b5f0*/  R2UR UR4, R4.reuse ;  /* 0x00000000040472ca */ /* 0x040fe400000e0000 */
[C---:B------:R-:W-:Y:S02]  /*2b600*/  R2UR UR5, R5.reuse ;  /* 0x00000000050572ca */ /* 0x040fe400000e0000 */
[C---:B------:R-:W-:Y:S02]  /*2b610*/  R2UR UR6, R4.reuse ;  /* 0x00000000040672ca */ /* 0x040fe400000e0000 */
[C---:B------:R-:W-:Y:S02]  /*2b620*/  R2UR UR7, R5.reuse ;  /* 0x00000000050772ca */ /* 0x040fe400000e0000 */
[----:B------:R-:W-:Y:S02]  /*2b630*/  @!P0 R2UR UR8, R4 ;  /* 0x00000000040882ca */ /* 0x000fe400000e0000 */
[----:B------:R-:W-:-:S02]  /*2b640*/  @!P0 R2UR UR9, R5 ;  /* 0x00000000050982ca */ /* 0x000fc400000e0000 */
[----:B------:R-:W-:Y:S02]  /*2b650*/  @!P0 R2UR UR10, R4 ;  /* 0x00000000040a82ca */ /* 0x000fe400000e0000 */
[----:B------:R-:W-:Y:S01]  /*2b660*/  @!P0 R2UR UR11, R5 ;  /* 0x00000000050b82ca */ /* 0x000fe200000e0000 */
[----:B------:R0:W-:Y:S08]  /*2b670*/  ST.E desc[UR4][R2.64], R11 ;  /* 0x0000000b02007985 */ /* 0x0001f0000c101904 */
[----:B------:R1:W-:Y:S01]  /*2b680*/  @!P0 ST.E desc[UR8][R2.64], RZ ;  /* 0x000000ff02008985 */ /* 0x0003e2000c101908 */
[----:B--2---:R-:W-:-:S05]  /*2b690*/  VIADD R13, R6, 0x1 ;  /* 0x00000001060d7836 */ /* 0x004fca0000000000 */
[----:B------:R1:W-:Y:S01]  /*2b6a0*/  ST.E desc[UR6][R2.64+0x8], R13 ;  /* 0x0000080d02007985 */ /* 0x0003e2000c101906 */
[----:B---3--:R-:W-:-:S05]  /*2b6b0*/  @!P0 LOP3.LUT R15, R7, 0x1, RZ, 0x3c, !PT ;  /* 0x00000001070f8812 */ /* 0x008fca00078e3cff */
[----:B------:R1:W-:Y:S04]  /*2b6c0*/  @!P0 ST.E desc[UR10][R2.64+0x4], R15 ;  /* 0x0000040f02008985 */ /* 0x0003e8000c10190a */
[----:B------:R-:W2:Y:S01]  /*2b6d0*/  LDL.64 R8, [R0+0x18] ;  /* 0x0000180000087983 */ /* 0x000ea20000100a00 */
[----:B------:R-:W-:Y:S02]  /*2b6e0*/  R2UR UR4, R4 ;  /* 0x00000000040472ca */ /* 0x000fe400000e0000 */
[----:B------:R-:W-:Y:S01]  /*2b6f0*/  R2UR UR5, R5 ;  /* 0x00000000050572ca */ /* 0x000fe200000e0000 */
[----:B------:R-:W3:-:S12]  /*2b700*/  LDL.64 R6, [R0] ;  /* 0x0000000000067983 */ /* 0x000ed80000100a00 */
[----:B--2---:R-:W2:Y:S01]  /*2b710*/  LD.E R14, desc[UR4][R8.64] ;  /* 0x00000004080e7980 */ /* 0x004ea2000c101900 */
[C---:B------:R-:W-:Y:S02]  /*2b720*/  R2UR UR4, R4.reuse ;  /* 0x00000000040472ca */ /* 0x040fe400000e0000 */
[C---:B------:R-:W-:Y:S02]  /*2b730*/  R2UR UR5, R5.reuse ;  /* 0x00000000050572ca */ /* 0x040fe400000e0000 */
[----:B------:R-:W-:Y:S02]  /*2b740*/  R2UR UR6, R4 ;  /* 0x00000000040672ca */ /* 0x000fe400000e0000 */
[----:B------:R-:W-:Y:S01]  /*2b750*/  R2UR UR7, R5 ;  /* 0x00000000050772ca */ /* 0x000fe200000e0000 */
[----:B------:R-:W-:Y:S08]  /*2b760*/  BSSY B2, `(.L_x_2464) ;  /* 0x0000007000027945 */ /* 0x000ff00003800000 */
[----:B---3--:R1:W5:Y:S04]  /*2b770*/  LD.E R12, desc[UR4][R6.64] ;  /* 0x00000004060c7980 */ /* 0x008368000c101900 */
[----:B0-----:R1:W5:Y:S01]  /*2b780*/  LD.E R11, desc[UR6][R6.64+0x4] ;  /* 0x00000406060b7980 */ /* 0x001362000c101900 */
[----:B--2---:R-:W-:-:S04]  /*2b790*/  LOP3.LUT R14, R14, 0x1, RZ, 0xfc, !PT ;  /* 0x000000010e0e7812 */ /* 0x004fc800078efcff */
[----:B------:R-:W-:-:S13]  /*2b7a0*/  ISETP.NE.AND P0, PT, R14, 0x3, PT ;  /* 0x000000030e00780c */ /* 0x000fda0003f05270 */
[----:B-1----:R-:W-:Y:S05]  /*2b7b0*/  @!P0 BRA `(.L_x_2465) ;  /* 0x0000000000048947 */ /* 0x002fea0003800000 */
[----:B------:R-:W-:Y:S01]  /*2b7c0*/  BPT.TRAP 0x1 ;  /* 0x000000040000795c */ /* 0x000fe20000300000 */
.L_x_2465:
[----:B------:R-:W-:Y:S05]  /*2b7d0*/  BSYNC B2 ;  /* 0x0000000000027941 */ /* 0x000fea0003800000 */
.L_x_2464:
[----:B------:R-:W-:Y:S02]  /*2b7e0*/  R2UR UR4, R4 ;  /* 0x00000000040472ca */ /* 0x000fe400000e0000 */
[----:B------:R-:W-:-:S13]  /*2b7f0*/  R2UR UR5, R5 ;  /* 0x00000000050572ca */ /* 0x000fda00000e0000 */
[----:B------:R-:W2:Y:S01]  /*2b800*/  LD.E.64 R2, desc[UR4][R8.64+0x18] ;  /* 0x0000180408027980 */ /* 0x000ea2000c101b00 */
[----:B-----5:R-:W-:Y:S02]  /*2b810*/  SHF.L.U32 R13, R11, 0x1f, RZ ;  /* 0x0000001f0b0d7819 */ /* 0x020fe400000006ff */
[----:B--2---:R-:W-:-:S05]  /*2b820*/  MOV R3, R2 ;  /* 0x0000000200037202 */ /* 0x004fca0000000f00 */
[----:B------:R-:W-:-:S04]  /*2b830*/  IMAD R12, R12, 0x8, R3 ;  /* 0x000000080c0c7824 */ /* 0x000fc800078e0203 */
[----:B------:R0:W1:Y:S01]  /*2b840*/  SYNCS.PHASECHK.TRANS64.TRYWAIT P0, [R12+URZ], R13 ;  /* 0x0000000d0c0075a7 */ /* 0x000062000800017f */
[----:B------:R-:W2:Y:S01]  /*2b850*/  LD.E R11, desc[UR4][R8.64] ;  /* 0x00000004080b7980 */ /* 0x000ea2000c101900 */
[----:B------:R-:W-:Y:S02]  /*2b860*/  R2UR UR6, R4 ;  /* 0x00000000040672ca */ /* 0x000fe400000e0000 */
[----:B------:R-:W-:Y:S01]  /*2b870*/  R2UR UR7, R5 ;  /* 0x00000000050772ca */ /* 0x000fe200000e0000 */
[----:B------:R0:W5:Y:S01]  /*2b880*/  LD.E R2, desc[UR4][R6.64] ;  /* 0x0000000406027980 */ /* 0x000162000c101900 */
[----:B------:R-:W-:Y:S11]  /*2b890*/  BSSY B2, `(.L_x_2466) ;  /* 0x0000006000027945 */ /* 0x000ff60003800000 */
[----:B------:R0:W5:Y:S01]  /*2b8a0*/  LD.E R3, desc[UR6][R6.64+0x4] ;  /* 0x0000040606037980 */ /* 0x000162000c101900 */
[----:B--2---:R-:W-:-:S04]  /*2b8b0*/  LOP3.LUT R11, R11, 0x1, RZ, 0xfc, !PT ;  /* 0x000000010b0b7812 */ /* 0x004fc800078efcff */
[----:B------:R-:W-:-:S13]  /*2b8c0*/  ISETP.NE.AND P1, PT, R11, 0x3, PT ;  /* 0x000000030b00780c */ /* 0x000fda0003f25270 */
[----:B01----:R-:W-:Y:S05]  /*2b8d0*/  @!P1 BRA `(.L_x_2467) ;  /* 0x0000000000049947 */ /* 0x003fea0003800000 */
[----:B------:R-:W-:Y:S01]  /*2b8e0*/  BPT.TRAP 0x1 ;  /* 0x000000040000795c */ /* 0x000fe20000300000 */
.L_x_2467:
[----:B------:R-:W-:Y:S05]  /*2b8f0*/  BSYNC B2 ;  /* 0x0000000000027941 */ /* 0x000fea0003800000 */
.L_x_2466:
[----:B------:R-:W-:Y:S04]  /*2b900*/  BSSY B2, `(.L_x_2468) ;  /* 0x000000a000027945 */ /* 0x000fe80003800000 */
[----:B------:R-:W-:Y:S05]  /*2b910*/  @P0 BRA `(.L_x_2469) ;  /* 0x0000000000200947 */ /* 0x000fea0003800000 */
[----:B------:R-:W-:Y:S02]  /*2b920*/  R2UR UR4, R4 ;  /* 0x00000000040472ca */ /* 0x000fe400000e0000 */
[----:B------:R-:W-:-:S13]  /*2b930*/  R2UR UR5, R5 ;  /* 0x00000000050572ca */ /* 0x000fda00000e0000 */
[----:B------:R-:W2:Y:S01]  /*2b940*/  LD.E.64 R8, desc[UR4][R8.64+0x18] ;  /* 0x0000180408087980 */ /* 0x000ea2000c101b00 */
[----:B-----5:R-:W-:Y:S02]  /*2b950*/  SHF.L.U32 R3, R3, 0x1f, RZ ;  /* 0x0000001f03037819 */ /* 0x020fe400000006ff */
[----:B--2---:R-:W-:-:S05]  /*2b960*/  MOV R7, R8 ;  /* 0x0000000800077202 */ /* 0x004fca0000000f00 */
[----:B------:R-:W-:-:S04]  /*2b970*/  IMAD R2, R2, 0x8, R7 ;  /* 0x0000000802027824 */ /* 0x000fc800078e0207 */
[----:B------:R-:W0:Y:S02]  /*2b980*/  SYNCS.PHASECHK.TRANS64.TRYWAIT P0, [R2+URZ], R3 ;  /* 0x00000003020075a7 */ /* 0x000e24000800017f */
[----:B0-----:R-:W-:Y:S05]  /*2b990*/  @!P0 BRA `(.L_x_2470) ;  /* 0x000001b8000c8947 */ /* 0x001fea0003800000 */
.L_x_2469:
[----:B------:R-:W-:Y:S05]  /*2b9a0*/  BSYNC B2 ;  /* 0x0000000000027941 */ /* 0x000fea0003800000 */
.L_x_2468:
[----:B------:R-:W2:Y:S04]  /*2b9b0*/  LDL.64 R8, [R0] ;  /* 0x0000000000087983 */ /* 0x000ea80000100a00 */
[----:B------:R-:W3:Y:S01]  /*2b9c0*/  LDL.64 R6, [R0+0x28] ;  /* 0x0000280000067983 */ /* 0x000ee20000100a00 */
[C---:B------:R-:W-:Y:S02]  /*2b9d0*/  R2UR UR6, R4.reuse ;  /* 0x00000000040672ca */ /* 0x040fe400000e0000 */
[C---:B------:R-:W-:Y:S01]  /*2b9e0*/  R2UR UR7, R5.reuse ;  /* 0x00000000050772ca */ /* 0x040fe200000e0000 */
[----:B0----5:R-:W4:Y:S01]  /*2b9f0*/  LDL.64 R2, [R0+0x20] ;  /* 0x0000200000027983 */ /* 0x021f220000100a00 */
[C---:B------:R-:W-:Y:S02]  /*2ba00*/  R2UR UR4, R4.reuse ;  /* 0x00000000040472ca */ /* 0x040fe400000e0000 */
[----:B------:R-:W-:Y:S01]  /*2ba10*/  R2UR UR5, R5 ;  /* 0x00000000050572ca */ /* 0x000fe200000e0000 */
[----:B------:R-:W4:Y:S08]  /*2ba20*/  LDL.64 R12, [R0+0x8] ;  /* 0x00000800000c7983 */ /* 0x000f300000100a00 */
[----:B--2---:R-:W2:Y:S04]  /*2ba30*/  LD.E R9, desc[UR6][R8.64] ;  /* 0x0000000608097980 */ /* 0x004ea8000c101900 */
[----:B---3--:R-:W2:Y:S01]  /*2ba40*/  LD.E.64 R14, desc[UR4][R6.64] ;  /* 0x00000004060e7980 */ /* 0x008ea2000c101b00 */
[----:B------:R-:W-:Y:S05]  /*2ba50*/  WARPSYNC.ALL ;  /* 0x0000000000007948 */ /* 0x000fea0003800000 */
[----:B------:R-:W-:-:S02]  /*2ba60*/  R2UR UR4, R4 ;  /* 0x00000000040472ca */ /* 0x000fc400000e0000 */
[C---:B------:R-:W-:Y:S02]  /*2ba70*/  R2UR UR5, R5.reuse ;  /* 0x00000000050572ca */ /* 0x040fe400000e0000 */
[----:B------:R-:W-:Y:S02]  /*2ba80*/  R2UR UR6, R4 ;  /* 0x00000000040672ca */ /* 0x000fe400000e0000 */
[----:B------:R-:W-:-:S09]  /*2ba90*/  R2UR UR7, R5 ;  /* 0x00000000050772ca */ /* 0x000fd200000e0000 */
[----:B----4-:R0:W-:Y:S04]  /*2baa0*/  ST.E desc[UR4][R12.64], RZ ;  /* 0x000000ff0c007985 */ /* 0x0101e8000c101904 */
[----:B------:R-:W3:Y:S01]  /*2bab0*/  LD.E.64 R6, desc[UR6][R2.64] ;  /* 0x0000000602067980 */ /* 0x000ee2000c101b00 */
[----:B--2---:R-:W-:Y:S01]  /*2bac0*/  IMAD R8, R9, 0x300, R14 ;  /* 0x0000030009087824 */ /* 0x004fe200078e020e */
[----:B------:R-:W-:Y:S01]  /*2bad0*/  WARPGROUP.ARRIVE ;  /* 0x00000000000079c5 */ /* 0x000fe20000000000 */
[----:B------:R-:W-:Y:S01]  /*2bae0*/  IMAD.MOV.U32 R9, RZ, RZ, R15 ;  /* 0x000000ffff097224 */ /* 0x000fe200078e000f */
[----:B------:R-:W-:Y:S01]  /*2baf0*/  R2UR UR8, R4 ;  /* 0x00000000040872ca */ /* 0x000fe200000e0000 */
[----:B------:R-:W-:Y:S01]  /*2bb00*/  IMAD.MOV.U32 R195, RZ, RZ, 0x1 ;  /* 0x00000001ffc37424 */ /* 0x000fe200078e00ff */
[----:B------:R-:W-:-:S02]  /*2bb10*/  R2UR UR6, R8 ;  /* 0x00000000080672ca */ /* 0x000fc400000e0000 */
[----:B------:R-:W-:Y:S02]  /*2bb20*/  R2UR UR7, R9 ;  /* 0x00000000090772ca */ /* 0x000fe400000e0000 */
[C---:B------:R-:W-:Y:S02]  /*2bb30*/  R2UR UR9, R5.reuse ;  /* 0x00000000050972ca */ /* 0x040fe400000e0000 */
[----:B------:R-:W-:Y:S02]  /*2bb40*/  R2UR UR10, R4 ;  /* 0x00000000040a72ca */ /* 0x000fe400000e0000 */
[----:B------:R-:W-:Y:S02]  /*2bb50*/  R2UR UR11, R5 ;  /* 0x00000000050b72ca */ /* 0x000fe400000e0000 */
[----:B---3--:R-:W-:Y:S02]  /*2bb60*/  R2UR UR4, R6 ;  /* 0x00000000060472ca */ /* 0x008fe400000e0000 */
[----:B------:R-:W-:-:S13]  /*2bb70*/  R2UR UR5, R7 ;  /* 0x00000000070572ca */ /* 0x000fda00000e0000 */
[----:B------:R-:W-:Y:S03]  /*2bb80*/  HGMMA.64x96x16.F32.BF16 R24, gdesc[UR4], RZ, !UPT, gsb0 ;  /* 0x01600000041879f0 */ /* 0x000fe6000c0018ff */
[----:B------:R-:W-:Y:S02]  /*2bb90*/  WARPGROUP.DEPBAR.LE gsb0, 0x0 ;  /* 0x00008000000079c5 */ /* 0x000fe40000010000 */
[----:B------:R0:W-:Y:S04]  /*2bba0*/  ST.E desc[UR8][R12.64], R195 ;  /* 0x000000c30c007985 */ /* 0x0001e8000c101908 */
[----:B------:R-:W2:Y:S01]  /*2bbb0*/  LD.E.64 R6, desc[UR10][R2.64] ;  /* 0x0000000a02067980 */ /* 0x000ea2000c101b00 */
[----:B------:R-:W-:Y:S01]  /*2bbc0*/  VIADD R14, R8, 0x2 ;  /* 0x00000002080e7836 */ /* 0x000fe20000000000 */
[----:B------:R-:W-:Y:S01]  /*2bbd0*/  R2UR UR7, R15 ;  /* 0x000000000f0772ca */ /* 0x000fe200000e0000 */
[----:B------:R-:W-:Y:S01]  /*2bbe0*/  WARPGROUP.ARRIVE ;  /* 0x00000000000079c5 */ /* 0x000fe20000000000 */
[----:B------:R-:W-:-:S02]  /*2bbf0*/  R2UR UR8, R4 ;  /* 0x00000000040872ca */ /* 0x000fc400000e0000 */
[----:B------:R-:W-:Y:S02]  /*2bc00*/  R2UR UR6, R14 ;  /* 0x000000000e0672ca */ /* 0x000fe400000e0000 */
[C---:B------:R-:W-:Y:S02]  /*2bc10*/  R2UR UR9, R5.reuse ;  /* 0x00000000050972ca */ /* 0x040fe400000e0000 */
[----:B------:R-:W-:Y:S02]  /*2bc20*/  R2UR UR10, R4 ;  /* 0x00000000040a72ca */ /* 0x000fe400000e0000 */
[----:B------:R-:W-:Y:S01]  /*2bc30*/  R2UR UR11, R5 ;  /* 0x00000000050b72ca */ /* 0x000fe200000e0000 */
[----:B--2---:R-:W-:Y:S01]  /*2bc40*/  VIADD R6, R6, 0x2 ;  /* 0x0000000206067836 */ /* 0x004fe20000000000 */
[----:B------:R-:W-:-:S04]  /*2bc50*/  R2UR UR5, R7 ;  /* 0x00000000070572ca */ /* 0x000fc800000e0000 */
[----:B------:R-:W-:-:S13]  /*2bc60*/  R2UR UR4, R6 ;  /* 0x00000000060472ca */ /* 0x000fda00000e0000 */
[----:B------:R-:W-:Y:S03]  /*2bc70*/  HGMMA.64x96x16.F32.BF16 R24, gdesc[UR4], R24, gsb0 ;  /* 0x01600000041879f0 */ /* 0x000fe60008001818 */
        /* <DEDUP_REMOVED lines=19> */
[----:B------:R-:W-:Y:S01]  /*2bdb0*/  WARPGROUP.ARRIVE ;  /* 0x00000000000079c5 */ /* 0x000fe20000000000 */
[----:B------:R-:W-:Y:S01]  /*2bdc0*/  IMAD.MOV.U32 R9, RZ, RZ, R15 ;  /* 0x000000ffff097224 */ /* 0x000fe200078e000f */
[----:B------:R-:W-:-:S02]  /*2bdd0*/  R2UR UR8, R4 ;  /* 0x00000000040872ca */ /* 0x000fc400000e0000 */
[----:B------:R-:W-:Y:S02]  /*2bde0*/  R2UR UR6, R8 ;  /* 0x00000000080672ca */ /* 0x000fe400000e0000 */
        /* <DEDUP_REMOVED lines=8> */
[----:B------:R-:W2:Y:S01]  /*2be70*/  LDL.64 R6, [R0+0x40] ;  /* 0x0000400000067983 */ /* 0x000ea20000100a00 */
[----:B------:R-:W-:-:S02]  /*2be80*/  R2UR UR4, R4 ;  /* 0x00000000040472ca */ /* 0x000fc400000e0000 */
        /* <DEDUP_REMOVED lines=9> */
[----:B------:R0:W5:Y:S01]  /*2bf20*/  LD.E R14, desc[UR6][R2.64+0x4] ;  /* 0x00000406020e7980 */ /* 0x000162000c101900 */
[----:B--2---:R-:W-:-:S04]  /*2bf30*/  LOP3.LUT R8, R8, 0x1, RZ, 0xfc, !PT ;  /* 0x0000000108087812 */ /* 0x004fc800078efcff */
[----:B------:R-:W-:-:S13]  /*2bf40*/  ISETP.NE.AND P0, PT, R8, 0x3, PT ;  /* 0x000000030800780c */ /* 0x000fda0003f05270 */
[----:B0-----:R-:W-:Y:S05]  /*2bf50*/  @!P0 BRA `(.L_x_2472) ;  /* 0x0000000000048947 */ /* 0x001fea0003800000 */
[----:B------:R-:W-:Y:S01]  /*2bf60*/  BPT.TRAP 0x1 ;  /* 0x000000040000795c */ /* 0x000fe20000300000 */
.L_x_2472:
[----:B------:R-:W-:Y:S05]  /*2bf70*/  BSYNC B2 ;  /* 0x0000000000027941 */ /* 0x000fea0003800000 */
.L_x_2471:
        /* <DEDUP_REMOVED lines=17> */
.L_x_2474:
[----:B------:R-:W-:Y:S05]  /*2c090*/  BSYNC B2 ;  /* 0x0000000000027941 */ /* 0x000fea0003800000 */
.L_x_2473:
        /* <DEDUP_REMOVED lines=10> */
.L_x_2476:
[----:B------:R-:W-:Y:S05]  /*2c140*/  BSYNC B2 ;  /* 0x0000000000027941 */ /* 0x000fea0003800000 */
.L_x_2475:
[----:B------:R-:W2:Y:S04]  /*2c150*/  LDL.64 R14, [R0] ;  /* 0x00000000000e7983 */ /* 0x000ea80000100a00 */
[----:B------:R-:W3:Y:S04]  /*2c160*/  LDL.64 R12, [R0+0x58] ;  /* 0x00005800000c7983 */ /* 0x000ee80000100a00 */
[----:B------:R-:W4:Y:S04]  /*2c170*/  LDL.64 R2, [R0+0x48] ;  /* 0x0000480000027983 */ /* 0x000f280000100a00 */
[----:B0----5:R-:W4:Y:S01]  /*2c180*/  LDL.64 R8, [R0+0x50] ;  /* 0x0000500000087983 */ /* 0x021f220000100a00 */
[----:B------:R-:W-:-:S02]  /*2c190*/  R2UR UR6, R4 ;  /* 0x00000000040672ca */ /* 0x000fc400000e0000 */
[C---:B------:R-:W-:Y:S02]  /*2c1a0*/  R2UR UR7, R5.reuse ;  /* 0x00000000050772ca */ /* 0x040fe400000e0000 */
[----:B------:R-:W-:Y:S02]  /*2c1b0*/  R2UR UR4, R4 ;  /* 0x00000000040472ca */ /* 0x000fe400000e0000 */
[----:B------:R-:W-:-:S09]  /*2c1c0*/  R2UR UR5, R5 ;  /* 0x00000000050572ca */ /* 0x000fd200000e0000 */
[----:B--2---:R-:W2:Y:S04]  /*2c1d0*/  LD.E R15, desc[UR6][R14.64] ;  /* 0x000000060e0f7980 */ /* 0x004ea8000c101900 */
[----:B---3--:R-:W2:Y:S01]  /*2c1e0*/  LD.E.64 R6, desc[UR4][R12.64] ;  /* 0x000000040c067980 */ /* 0x008ea2000c101b00 */
[----:B------:R-:W-:Y:S05]  /*2c1f0*/  WARPSYNC.ALL ;  /* 0x0000000000007948 */ /* 0x000fea0003800000 */
[----:B------:R-:W-:-:S02]  /*2c200*/  R2UR UR6, R4 ;  /* 0x00000000040672ca */ /* 0x000fc400000e0000 */
[C---:B------:R-:W-:Y:S02]  /*2c210*/  R2UR UR7, R5.reuse ;  /* 0x00000000050772ca */ /* 0x040fe400000e0000 */
[----:B------:R-:W-:Y:S02]  /*2c220*/  R2UR UR4, R4 ;  /* 0x00000000040472ca */ /* 0x000fe400000e0000 */
[----:B------:R-:W-:-:S09]  /*2c230*/  R2UR UR5, R5 ;  /* 0x00000000050572ca */ /* 0x000fd200000e0000 */
[----:B----4-:R-:W3:Y:S04]  /*2c240*/  LD.E R11, desc[UR6][R2.64] ;  /* 0x00000006020b7980 */ /* 0x010ee8000c101900 */
[----:B------:R-:W4:Y:S01]  /*2c250*/  LD.E.64 R18, desc[UR4][R8.64] ;  /* 0x0000000408127980 */ /* 0x000f22000c101b00 */
[----:B------:R-:W-:Y:S01]  /*2c260*/  WARPGROUP.ARRIVE ;  /* 0x00000000000079c5 */ /* 0x000fe20000000000 */
[C---:B------:R-:W-:Y:S02]  /*2c270*/  R2UR UR8, R4.reuse ;  /* 0x00000000040872ca */ /* 0x040fe400000e0000 */
[----:B------:R-:W-:Y:S02]  /*2c280*/  R2UR UR9, R5 ;  /* 0x00000000050972ca */ /* 0x000fe400000e0000 */
[----:B------:R-:W-:-:S02]  /*2c290*/  R2UR UR10, R4 ;  /* 0x00000000040a72ca */ /* 0x000fc400000e0000 */
[----:B------:R-:W-:Y:S01]  /*2c2a0*/  R2UR UR11, R5 ;  /* 0x00000000050b72ca */ /* 0x000fe200000e0000 */
[----:B--2---:R-:W-:Y:S01]  /*2c2b0*/  IMAD R6, R15, 0xc00, R6 ;  /* 0x00000c000f067824 */ /* 0x004fe200078e0206 */
[----:B------:R-:W-:-:S04]  /*2c2c0*/  R2UR UR7, R7 ;  /* 0x00000000070772ca */ /* 0x000fc800000e0000 */
[----:B------:R-:W-:Y:S02]  /*2c2d0*/  R2UR UR6, R6 ;  /* 0x00000000060672ca */ /* 0x000fe400000e0000 */
[----:B---3--:R-:W-:Y:S02]  /*2c2e0*/  ISETP.NE.U32.AND P0, PT, R11, RZ, PT ;  /* 0x000000ff0b00720c */ /* 0x008fe40003f05070 */
[----:B----4-:R-:W-:Y:S02]  /*2c2f0*/  R2UR UR4, R18 ;  /* 0x00000000120472ca */ /* 0x010fe400000e0000 */
[----:B------:R-:W-:-:S09]  /*2c300*/  R2UR UR5, R19 ;  /* 0x00000000130572ca */ /* 0x000fd200000e0000 */
[----:B------:R-:W-:-:S05]  /*2c310*/  VOTEU.ANY UP0, P0 ;  /* 0x00000000003f7886 */ /* 0x000fca0000000100 */
[----:B------:R-:W-:Y:S03]  /*2c320*/  HGMMA.64x96x16.F32.BF16 R24, gdesc[UR4], R24, UP0, gsb0 ;  /* 0x01600000041879f0 */ /* 0x000fe6000b801818 */
        /* <DEDUP_REMOVED lines=234> */
[----:B--2---:R-:W-:Y:S02]  /*2d1d0*/  VIADD R6, R8, 0xc06 ;  /* 0x00000c0608067836 */ /* 0x004fe40000000000 */
[----:B------:R-:W-:-:S03]  /*2d1e0*/  IMAD.MOV.U32 R7, RZ, RZ, R9 ;  /* 0x000000ffff077224 */ /* 0x000fc600078e0009 */
[----:B------:R-:W-:Y:S02]  /*2d1f0*/  R2UR UR4, R6 ;  /* 0x00000000060472ca */ /* 0x000fe400000e0000 */
[----:B------:R-:W-:-:S13]  /*2d200*/  R2UR UR5, R7 ;  /* 0x00000000070572ca */ /* 0x000fda00000e0000 */
[----:B------:R-:W-:Y:S03]  /*2d210*/  HGMMA.64x96x16.F32.BF16 R24, gdesc[UR4], R24, gsb0 ;  /* 0x01600000041879f0 */ /* 0x000fe60008001818 */
[----:B------:R-:W-:Y:S02]  /*2d220*/  WARPGROUP.DEPBAR.LE gsb0, 0x0 ;  /* 0x00008000000079c5 */ /* 0x000fe40000010000 */
[----:B------:R0:W-:Y:S04]  /*2d230*/  ST.E desc[UR8][R2.64], R195 ;  /* 0x000000c302007985 */ /* 0x0001e8000c101908 */
[----:B------:R-:W2:Y:S01]  /*2d240*/  LDL.64 R12, [R0+0x18] ;  /* 0x00001800000c7983 */ /* 0x000ea20000100a00 */
[----:B------:R-:W1:Y:S01]  /*2d250*/  S2R R6, SR_TID.X ;  /* 0x0000000000067919 */ /* 0x000e620000002100 */
[----:B------:R-:W-:-:S02]  /*2d260*/  R2UR UR4, R4 ;  /* 0x00000000040472ca */ /* 0x000fc400000e0000 */
[----:B------:R-:W-:Y:S01]  /*2d270*/  R2UR UR5, R5 ;  /* 0x00000000050572ca */ /* 0x000fe200000e0000 */
[----:B------:R-:W3:Y:S01]  /*2d280*/  LDL.64 R8, [R0] ;  /* 0x0000000000087983 */ /* 0x000ee20000100a00 */
[----:B-1----:R-:W-:-:S04]  /*2d290*/  SHF.R.U32.HI R7, RZ, 0x7, R6 ;  /* 0x00000007ff077819 */ /* 0x002fc80000011606 */
[----:B------:R-:W-:-:S05]  /*2d2a0*/  IADD3 R7, -R7, 0xb, RZ ;  /* 0x0000000b07077810 */ /* 0x000fca0007ffe1ff */
[----:B------:R0:W-:Y:S06]  /*2d2b0*/  BAR.ARV R7, 0x100 ;  /* 0x000400070000751d */ /* 0x0001ec0000002000 */
[----:B--2---:R-:W2:Y:S01]  /*2d2c0*/  LD.E R11, desc[UR4][R12.64] ;  /* 0x000000040c0b7980 */ /* 0x004ea2000c101900 */
[----:B------:R-:W-:Y:S02]  /*2d2d0*/  R2UR UR4, R4 ;  /* 0x00000000040472ca */ /* 0x000fe400000e0000 */
[----:B------:R-:W-:Y:S01]  /*2d2e0*/  R2UR UR5, R5 ;  /* 0x00000000050572ca */ /* 0x000fe200000e0000 */
[----:B------:R-:W-:-:S12]  /*2d2f0*/  BSSY B2, `(.L_x_2478) ;  /* 0x0000006000027945 */ /* 0x000fd80003800000 */
[----:B---3--:R0:W5:Y:S01]  /*2d300*/  LD.E R8, desc[UR4][R8.64] ;  /* 0x0000000408087980 */ /* 0x008162000c101900 */
[----:B--2---:R-:W-:-:S04]  /*2d310*/  LOP3.LUT R11, R11, 0x1, RZ, 0xfc, !PT ;  /* 0x000000010b0b7812 */ /* 0x004fc800078efcff */
[----:B------:R-:W-:-:S13]  /*2d320*/  ISETP.NE.AND P0, PT, R11, 0x3, PT ;  /* 0x000000030b00780c */ /* 0x000fda0003f05270 */
[----:B0-----:R-:W-:Y:S05]  /*2d330*/  @!P0 BRA `(.L_x_2479) ;  /* 0x0000000000048947 */ /* 0x001fea0003800000 */
[----:B------:R-:W-:Y:S01]  /*2d340*/  BPT.TRAP 0x1 ;  /* 0x000000040000795c */ /* 0x000fe20000300000 */
.L_x_2479:
[----:B------:R-:W-:Y:S05]  /*2d350*/  BSYNC B2 ;  /* 0x0000000000027941 */ /* 0x000fea0003800000 */
.L_x_2478:
[C---:B------:R-:W-:Y:S01]  /*2d360*/  R2UR UR6, R4.reuse ;  /* 0x00000000040672ca */ /* 0x040fe200000e0000 */
[----:B------:R-:W2:Y:S01]  /*2d370*/  LDL R11, [R1+0x450] ;  /* 0x00045000010b7983 */ /* 0x000ea20000100800 */
[C---:B------:R-:W-:Y:S02]  /*2d380*/  R2UR UR7, R5.reuse ;  /* 0x00000000050772ca */ /* 0x040fe400000e0000 */
[----:B------:R-:W-:Y:S01]  /*2d390*/  R2UR UR4, R4 ;  /* 0x00000000040472ca */ /* 0x000fe200000e0000 */
[----:B------:R-:W3:Y:S01]  /*2d3a0*/  LDL R9, [R1+0x454] ;  /* 0x0004540001097983 */ /* 0x000ee20000100800 */
[----:B------:R-:W-:-:S09]  /*2d3b0*/  R2UR UR5, R5 ;  /* 0x00000000050572ca */ /* 0x000fd200000e0000 */
[----:B------:R-:W4:Y:S04]  /*2d3c0*/  LD.E.64 R2, desc[UR6][R12.64+0x20] ;  /* 0x000020060c027980 */ /* 0x000f28000c101b00 */
[----:B------:R-:W2:Y:S01]  /*2d3d0*/  LD.E R7, desc[UR4][R12.64+0xc] ;  /* 0x00000c040c077980 */ /* 0x000ea2000c101900 */
[----:B----4-:R-:W-:-:S05]  /*2d3e0*/  MOV R3, R2 ;  /* 0x0000000200037202 */ /* 0x010fca0000000f00 */
[----:B-----5:R-:W-:-:S05]  /*2d3f0*/  IMAD R8, R8, 0x8, R3 ;  /* 0x0000000808087824 */ /* 0x020fca00078e0203 */
[----:B--2---:R-:W-:-:S04]  /*2d400*/  PRMT R7, R7, 0x654, R8 ;  /* 0x0000065407077816 */ /* 0x004fc80000000008 */
[----:B------:R0:W-:Y:S01]  /*2d410*/  SYNCS.ARRIVE.TRANS64.RED.A1T0 RZ, [R7+URZ], RZ ;  /* 0x000000ff07ff79a7 */ /* 0x0001e2000810043f */
[----:B------:R-:W2:Y:S04]  /*2d420*/  LDL.64 R2, [R0+0x68] ;  /* 0x0000680000027983 */ /* 0x000ea80000100a00 */
[----:B------:R-:W4:Y:S04]  /*2d430*/  LD.E R79, desc[UR4][R22.64] ;  /* 0x00000004164f7980 */ /* 0x000f28000c101900 */
[----:B0-----:R-:W3:Y:S04]  /*2d440*/  LD.E R7, desc[UR4][R22.64+0x24] ;  /* 0x0000240416077980 */ /* 0x001ee8000c101900 */
[----:B--2---:R-:W2:Y:S01]  /*2d450*/  LD.E.64 R2, desc[UR4][R2.64] ;  /* 0x0000000402027980 */ /* 0x004ea2000c101b00 */
[----:B---3--:R-:W-:-:S13]  /*2d460*/  ISETP.NE.AND P0, PT, R7, 0x1, PT ;  /* 0x000000010700780c */ /* 0x008fda0003f05270 */
[C---:B------:R-:W-:Y:S02]  /*2d470*/  @P0 R2UR UR6, R4.reuse ;  /* 0x00000000040602ca */ /* 0x040fe400000e0000 */
[C---:B------:R-:W-:Y:S02]  /*2d480*/  @P0 R2UR UR7, R5.reuse ;  /* 0x00000000050702ca */ /* 0x040fe400000e0000 */
[C---:B------:R-:W-:Y:S02]  /*2d490*/  R2UR UR14, R4.reuse ;  /* 0x00000000040e72ca */ /* 0x040fe400000e0000 */
[----:B------:R-:W-:Y:S02]  /*2d4a0*/  R2UR UR15, R5 ;  /* 0x00000000050f72ca */ /* 0x000fe400000e0000 */
[----:B------:R-:W-:-:S07]  /*2d4b0*/  R2UR UR10, R4 ;  /* 0x00000000040a72ca */ /* 0x000fce00000e0000 */
[----:B------:R-:W3:Y:S01]  /*2d4c0*/  @P0 LD.E R82, desc[UR6][R22.64+0x2c] ;  /* 0x00002c0616520980 */ /* 0x000ee2000c101900 */
[C---:B------:R-:W-:Y:S02]  /*2d4d0*/  R2UR UR6, R4.reuse ;  /* 0x00000000040672ca */ /* 0x040fe400000e0000 */
[C---:B------:R-:W-:Y:S01]  /*2d4e0*/  R2UR UR7, R5.reuse ;  /* 0x00000000050772ca */ /* 0x040fe200000e0000 */
[----:B------:R-:W4:Y:S01]  /*2d4f0*/  LD.E R7, desc[UR14][R22.64+0x18] ;  /* 0x0000180e16077980 */ /* 0x000f22000c101900 */
[C---:B------:R-:W-:Y:S02]  /*2d500*/  R2UR UR11, R5.reuse ;  /* 0x00000000050b72ca */ /* 0x040fe400000e0000 */
[C---:B------:R-:W-:Y:S02]  /*2d510*/  R2UR UR8, R4.reuse ;  /* 0x00000000040872ca */ /* 0x040fe400000e0000 */
[----:B------:R-:W-:Y:S02]  /*2d520*/  R2UR UR9, R5 ;  /* 0x00000000050972ca */ /* 0x000fe400000e0000 */
[----:B------:R-:W-:-:S02]  /*2d530*/  R2UR UR12, R4 ;  /* 0x00000000040c72ca */ /* 0x000fc400000e0000 */
[----:B------:R-:W-:-:S03]  /*2d540*/  R2UR UR13, R5 ;  /* 0x00000000050d72ca */ /* 0x000fc600000e0000 */
[----:B------:R-:W3:Y:S04]  /*2d550*/  LD.E R8, desc[UR6][R22.64+0x4] ;  /* 0x0000040616087980 */ /* 0x000ee8000c101900 */
[----:B------:R-:W3:Y:S04]  /*2d560*/  LD.E R20, desc[UR10][R22.64+0xc] ;  /* 0x00000c0a16147980 */ /* 0x000ee8000c101900 */
[----:B------:R-:W3:Y:S04]  /*2d570*/  LD.E R19, desc[UR8][R22.64+0x10] ;  /* 0x0000100816137980 */ /* 0x000ee8000c101900 */
[----:B------:R-:W3:Y:S04]  /*2d580*/  LD.E R21, desc[UR12][R22.64+0x14] ;  /* 0x0000140c16157980 */ /* 0x000ee8000c101900 */
[----:B--2---:R0:W2:Y:S02]  /*2d590*/  LD.E R18, desc[UR4][R2.64] ;  /* 0x0000000402127980 */ /* 0x0040a4000c101900 */
[----:B0-----:R-:W-:-:S02]  /*2d5a0*/  IMAD.MOV.U32 R2, RZ, RZ, R9 ;  /* 0x000000ffff027224 */ /* 0x001fc400078e0009 */
[----:B------:R-:W-:-:S05]  /*2d5b0*/  IMAD.MOV.U32 R3, RZ, RZ, R11 ;  /* 0x000000ffff037224 */ /* 0x000fca00078e000b */
[----:B------:R0:W3:Y:S01]  /*2d5c0*/  LD.E R80, desc[UR4][R2.64] ;  /* 0x0000000402507980 */ /* 0x0000e2000c101900 */
[----:B------:R-:W-:Y:S02]  /*2d5d0*/  @P0 R2UR UR4, R4 ;  /* 0x00000000040402ca */ /* 0x000fe400000e0000 */
[----:B------:R-:W-:-:S13]  /*2d5e0*/  @P0 R2UR UR5, R5 ;  /* 0x00000000050502ca */ /* 0x000fda00000e0000 */
[----:B------:R-:W3:Y:S01]  /*2d5f0*/  @P0 LD.E R81, desc[UR4][R22.64+0x28] ;  /* 0x0000280416510980 */ /* 0x000ee2000c101900 */
[----:B------:R-:W-:Y:S02]  /*2d600*/  R2UR UR4, R4 ;  /* 0x00000000040472ca */ /* 0x000fe400000e0000 */
[----:B------:R-:W-:-:S13]  /*2d610*/  R2UR UR5, R5 ;  /* 0x00000000050572ca */ /* 0x000fda00000e0000 */
[----:B------:R-:W3:Y:S01]  /*2d620*/  LD.E R3, desc[UR4][R22.64+0x8] ;  /* 0x0000080416037980 */ /* 0x000ee2000c101900 */
[----:B----4-:R-:W-:Y:S01]  /*2d630*/  ISETP.GE.AND P1, PT, R7, 0x1, PT ;  /* 0x000000010700780c */ /* 0x010fe20003f26270 */
[----:B------:R-:W-:Y:S01]  /*2d640*/  BSSY B2, `(.L_x_2480) ;  /* 0x00000ae000027945 */ /* 0x000fe20003800000 */
[-C--:B--2---:R-:W-:Y:S01]  /*2d650*/  FMUL.FTZ R14, R34, R18.reuse ;  /* 0x00000012220e7220 */ /* 0x084fe20000410000 */
[----:B------:R-:W-:Y:S01]  /*2d660*/  SHF.R.S32.HI R34, RZ, 0x1f, R79 ;  /* 0x0000001fff227819 */ /* 0x000fe2000001144f */
        /* <DEDUP_REMOVED lines=14> */
[----:B------:R-:W-:Y:S01]  /*2d750*/  SHF.R.S32.HI R41, RZ, 0x1f, R40 ;  /* 0x0000001fff297819 */ /* 0x000fe20000011428 */
[-C--:B------:R-:W-:Y:S01]  /*2d760*/  FMUL.FTZ R30, R46, R18.reuse ;  /* 0x000000122e1e7220 */ /* 0x080fe20000410000 */
[-C--:B------:R-:W-:Y:S01]  /*2d770*/  FMUL.FTZ R31, R47, R18.reuse ;  /* 0x000000122f1f7220 */ /* 0x080fe20000410000 */
[----:B------:R-:W-:Y:S01]  /*2d780*/  LEA.HI R46, R34, R79, RZ, 0x2 ;  /* 0x0000004f222e7211 */ /* 0x000fe200078f10ff */
[----:B0-----:R-:W-:Y:S01]  /*2d790*/  FMUL.FTZ R2, R26, R18 ;  /* 0x000000121a027220 */ /* 0x001fe20000410000 */
[----:B------:R-:W-:Y:S01]  /*2d7a0*/  LEA.HI R47, R41, R40, RZ, 0x2 ;  /* 0x00000028292f7211 */ /* 0x000fe200078f10ff */
[-C--:B------:R-:W-:Y:S01]  /*2d7b0*/  FMUL.FTZ R11, R27, R18.reuse ;  /* 0x000000121b0b7220 */ /* 0x080fe20000410000 */
[-C--:B------:R-:W-:Y:S01]  /*2d7c0*/  FMUL.FTZ R26, R42, R18.reuse ;  /* 0x000000122a1a7220 */ /* 0x080fe20000410000 */
[-C--:B------:R-:W-:Y:S01]  /*2d7d0*/  FMUL.FTZ R27, R43, R18.reuse ;  /* 0x000000122b1b7220 */ /* 0x080fe20000410000 */
[-C--:B------:R-:W-:Y:S01]  /*2d7e0*/  FMUL.FTZ R43, R48, R18.reuse ;  /* 0x00000012302b7220 */ /* 0x080fe20000410000 */
[----:B------:R-:W-:Y:S01]  /*2d7f0*/  FMUL.FTZ R42, R49, R18 ;  /* 0x00000012312a7220 */ /* 0x000fe20000410000 */
[----:B------:R-:W-:-:S02]  /*2d800*/  LOP3.LUT R46, R46, 0xfffffffc, RZ, 0xc0, !PT ;  /* 0xfffffffc2e2e7812 */ /* 0x000fc400078ec0ff */
[--C-:B------:R-:W-:Y:S02]  /*2d810*/  SHF.R.S32.HI R48, RZ, 0x2, R47.reuse ;  /* 0x00000002ff307819 */ /* 0x100fe4000001142f */
[----:B------:R-:W-:Y:S01]  /*2d820*/  SHF.R.S32.HI R49, RZ, 0x1f, R47 ;  /* 0x0000001fff317819 */ /* 0x000fe2000001142f */
[----:B------:R-:W-:Y:S01]  /*2d830*/  IMAD.IADD R79, R79, 0x1, -R46 ;  /* 0x000000014f4f7824 */ /* 0x000fe200078e0a2e */
[----:B------:R-:W-:Y:S02]  /*2d840*/  SHF.R.S32.HI R46, RZ, 0x7, R39 ;  /* 0x00000007ff2e7819 */ /* 0x000fe40000011427 */
[----:B------:R-:W-:Y:S02]  /*2d850*/  LEA.HI R49, R49, R48, RZ, 0x3 ;  /* 0x0000003031317211 */ /* 0x000fe400078f18ff */
[----:B------:R-:W-:Y:S02]  /*2d860*/  LEA.HI R41, R41, R40, RZ, 0x5 ;  /* 0x0000002829297211 */ /* 0x000fe400078f28ff */
[----:B------:R-:W-:-:S02]  /*2d870*/  LOP3.LUT R49, R49, 0xfffffff8, RZ, 0xc0, !PT ;  /* 0xfffffff831317812 */ /* 0x000fc400078ec0ff */
[----:B------:R-:W-:Y:S02]  /*2d880*/  LEA.HI R39, R39, R46, RZ, 0x1 ;  /* 0x0000002e27277211 */ /* 0x000fe400078f08ff */
[----:B------:R-:W-:Y:S01]  /*2d890*/  SHF.R.S32.HI R41, RZ, 0x5, R41 ;  /* 0x00000005ff297819 */ /* 0x000fe20000011429 */
[----:B------:R-:W-:Y:S01]  /*2d8a0*/  IMAD.IADD R49, R48, 0x1, -R49 ;  /* 0x0000000130317824 */ /* 0x000fe200078e0a31 */
[----:B------:R-:W-:Y:S02]  /*2d8b0*/  LOP3.LUT R39, R39, 0x3fffffe, RZ, 0xc0, !PT ;  /* 0x03fffffe27277812 */ /* 0x000fe400078ec0ff */
[----:B------:R-:W-:Y:S01]  /*2d8c0*/  LEA.HI R48, R79, R79, RZ, 0x1 ;  /* 0x0000004f4f307211 */ /* 0x000fe200078f08ff */
[----:B---3--:R-:W-:Y:S02]  /*2d8d0*/  IMAD R80, R80, 0x8, R41 ;  /* 0x0000000850507824 */ /* 0x008fe400078e0229 */
[----:B------:R-:W-:Y:S01]  /*2d8e0*/  IMAD.IADD R39, R46, 0x1, -R39 ;  /* 0x000000012e277824 */ /* 0x000fe200078e0a27 */
[----:B------:R-:W-:Y:S01]  /*2d8f0*/  LOP3.LUT R48, R48, 0x1ffffffe, RZ, 0xc0, !PT ;  /* 0x1ffffffe30307812 */ /* 0x000fe200078ec0ff */
[----:B------:R-:W-:-:S02]  /*2d900*/  IMAD.U32 R46, R80, 0x10, R49 ;  /* 0x00000010502e7824 */ /* 0x000fc400078e0031 */
[----:B------:R-:W-:Y:S02]  /*2d910*/  FMUL.FTZ R52, R52, R18 ;  /* 0x0000001234347220 */ /* 0x000fe40000410000 */
[----:B------:R-:W-:Y:S02]  /*2d920*/  IMAD.IADD R48, R79, 0x1, -R48 ;  /* 0x000000014f307824 */ /* 0x000fe400078e0a30 */
[----:B------:R-:W-:Y:S01]  /*2d930*/  IMAD R39, R39, 0x40, R46 ;  /* 0x0000004027277824 */ /* 0x000fe200078e022e */
[----:B------:R0:W1:Y:S03]  /*2d940*/  MUFU.TANH R83, R52 ;  /* 0x0000003400537308 */ /* 0x0000660000002400 */
[----:B0-----:R-:W-:-:S04]  /*2d950*/  IMAD R52, R48, 0x8, R39 ;  /* 0x0000000830347824 */ /* 0x001fc800078e0227 */
[----:B------:R-:W-:-:S05]  /*2d960*/  @P0 IMAD.HI.U32 R81, R52, R81, RZ ;  /* 0x0000005134510227 */ /* 0x000fca00078e00ff */
[----:B------:R-:W-:Y:S01]  /*2d970*/  @P0 SHF.R.U32.HI R52, RZ, R82, R81 ;  /* 0x00000052ff340219 */ /* 0x000fe20000011651 */
[-C--:B------:R-:W-:Y:S01]  /*2d980*/  FMUL.FTZ R61, R61, R18.reuse ;  /* 0x000000123d3d7220 */ /* 0x080fe20000410000 */
[----:B------:R-:W-:Y:S01]  /*2d990*/  LOP3.LUT R47, R47, 0x7ffffffc, RZ, 0xc0, !PT ;  /* 0x7ffffffc2f2f7812 */ /* 0x000fe200078ec0ff */
[-C--:B------:R-:W-:Y:S02]  /*2d9a0*/  FMUL.FTZ R64, R64, R18.reuse ;  /* 0x0000001240407220 */ /* 0x080fe40000410000 */
[----:B------:R-:W0:Y:S01]  /*2d9b0*/  SHFL.IDX PT, R46, R52, RZ, 0x1c1f ;  /* 0x001c1fff342e7589 */ /* 0x000e2200000e0000 */
[----:B------:R-:W-:Y:S02]  /*2d9c0*/  IMAD.MOV.U32 R39, RZ, RZ, -0x60 ;  /* 0xffffffa0ff277424 */ /* 0x000fe400078e00ff */
[-C--:B------:R-:W-:Y:S01]  /*2d9d0*/  FMUL.FTZ R75, R33, R18.reuse ;  /* 0x00000012214b7220 */ /* 0x080fe20000410000 */
[-C--:B------:R-:W-:Y:S01]  /*2d9e0*/  FMUL.FTZ R77, R55, R18.reuse ;  /* 0x00000012374d7220 */ /* 0x080fe20000410000 */
[-C--:B------:R-:W-:Y:S01]  /*2d9f0*/  FMUL.FTZ R78, R58, R18.reuse ;  /* 0x000000123a4e7220 */ /* 0x080fe20000410000 */
[-C--:B------:R-:W-:Y:S01]  /*2da00*/  FMUL.FTZ R74, R32, R18.reuse ;  /* 0x00000012204a7220 */ /* 0x080fe20000410000 */
[----:B------:R2:W3:Y:S01]  /*2da10*/  MUFU.TANH R55, R61 ;  /* 0x0000003d00377308 */ /* 0x0004e20000002400 */
[-C--:B------:R-:W-:Y:S01]  /*2da20*/  FMUL.FTZ R33, R62, R18.reuse ;  /* 0x000000123e217220 */ /* 0x080fe20000410000 */
[----:B------:R-:W-:Y:S01]  /*2da30*/  FMUL.FTZ R34, R63, R18 ;  /* 0x000000123f227220 */ /* 0x000fe20000410000 */
[----:B------:R-:W-:-:S02]  /*2da40*/  IMAD.IADD R47, R40, 0x1, -R47 ;  /* 0x00000001282f7824 */ /* 0x000fc400078e0a2f */
[-C--:B------:R-:W-:Y:S01]  /*2da50*/  FMUL.FTZ R28, R28, R18.reuse ;  /* 0x000000121c1c7220 */ /* 0x080fe20000410000 */
[-C--:B------:R-:W-:Y:S01]  /*2da60*/  FMUL.FTZ R29, R29, R18.reuse ;  /* 0x000000121d1d7220 */ /* 0x080fe20000410000 */
        /* <DEDUP_REMOVED lines=16> */
[----:B------:R-:W-:-:S02]  /*2db70*/  IMAD R40, R10, R39, 0x1 ;  /* 0x000000010a287424 */ /* 0x000fc400078e0227 */
[-C--:B----4-:R-:W-:Y:S01]  /*2db80*/  FMUL.FTZ R64, R71, R18.reuse ;  /* 0x0000001247407220 */ /* 0x090fe20000410000 */
[----:B------:R-:W2:Y:S01]  /*2db90*/  MUFU.TANH R9, R9 ;  /* 0x0000000900097308 */ /* 0x000ea20000002400 */
[----:B------:R-:W-:Y:S02]  /*2dba0*/  IMAD R40, R47, -0x2, R40 ;  /* 0xfffffffe2f287824 */ /* 0x000fe400078e0228 */
[----:B------:R-:W-:Y:S01]  /*2dbb0*/  FMUL.FTZ R53, R53, R18 ;  /* 0x0000001235357220 */ /* 0x000fe20000410000 */
[----:B------:R-:W-:-:S04]  /*2dbc0*/  LOP3.LUT R39, RZ, R20, RZ, 0x33, !PT ;  /* 0x00000014ff277212 */ /* 0x000fc800078e33ff */
[----:B------:R-:W4:Y:S01]  /*2dbd0*/  MUFU.TANH R72, R72 ;  /* 0x0000004800487308 */ /* 0x000f220000002400 */
        /* <DEDUP_REMOVED lines=42> */
[----:B------:R-:W1:Y:S01]  /*2de80*/  MUFU.TANH R64, R64 ;  /* 0x0000004000407308 */ /* 0x000e620000002400 */
[----:B------:R-:W-:-:S02]  /*2de90*/  IMAD.IADD R59, R18, 0x1, R19 ;  /* 0x00000001123b7824 */ /* 0x000fc400078e0213 */
[----:B------:R-:W-:Y:S02]  /*2dea0*/  IMAD.IADD R67, R18, 0x1, R39 ;  /* 0x0000000112437824 */ /* 0x000fe400078e0227 */
[----:B------:R-:W-:Y:S02]  /*2deb0*/  IMAD R70, R10, -0x60, R21 ;  /* 0xffffffa00a467824 */ /* 0x000fe400078e0215 */
[----:B------:R-:W-:Y:S01]  /*2dec0*/  VIADD R71, R40, 0xffffffff ;  /* 0xffffffff28477836 */ /* 0x000fe20000000000 */
[----:B------:R3:W1:Y:S01]  /*2ded0*/  MUFU.TANH R84, R53 ;  /* 0x0000003500547308 */ /* 0x0006620000002400 */
[--C-:B0-----:R-:W-:Y:S02]  /*2dee0*/  IMAD.IADD R54, R59, 0x1, R46.reuse ;  /* 0x000000013b367824 */ /* 0x101fe400078e022e */
[----:B---3--:R-:W-:Y:S01]  /*2def0*/  IMAD.IADD R53, R67, 0x1, R46 ;  /* 0x0000000143357824 */ /* 0x008fe200078e022e */
[----:B--2-4-:R-:W-:Y:S06]  /*2df00*/  @!P1 BRA `(.L_x_2481) ;  /* 0x0000000000849947 */ /* 0x014fec0003800000 */
        /* <DEDUP_REMOVED lines=8> */
[C---:B------:R-:W-:Y:S02]  /*2df90*/  R2UR UR4, R4.reuse ;  /* 0x00000000040472ca */ /* 0x040fe400000e0000 */
[C---:B------:R-:W-:Y:S02]  /*2dfa0*/  R2UR UR5, R5.reuse ;  /* 0x00000000050572ca */ /* 0x040fe400000e0000 */
[----:B------:R-:W-:Y:S02]  /*2dfb0*/  R2UR UR6, R4 ;  /* 0x00000000040672ca */ /* 0x000fe400000e0000 */
[----:B------:R-:W-:-:S09]  /*2dfc0*/  R2UR UR7, R5 ;  /* 0x00000000050772ca */ /* 0x000fd200000e0000 */
[----:B------:R-:W2:Y:S04]  /*2dfd0*/  LD.E R19, desc[UR4][R22.64+0x1c] ;  /* 0x00001c0416137980 */ /* 0x000ea8000c101900 */
[----:B------:R-:W3:Y:S01]  /*2dfe0*/  LD.E R21, desc[UR6][R22.64+0x20] ;  /* 0x0000200616157980 */ /* 0x000ee2000c101900 */
[----:B--2---:R-:W-:-:S05]  /*2dff0*/  IMAD.HI.U32 R18, R18, R19, RZ ;  /* 0x0000001312127227 */ /* 0x004fca00078e00ff */
[----:B---3--:R-:W-:-:S07]  /*2e000*/  SHF.R.U32.HI R18, RZ, R21, R18 ;  /* 0x00000015ff127219 */ /* 0x008fce0000011612 */
.L_x_2485:
[----:B------:R-:W-:Y:S05]  /*2e010*/  BSYNC B4 ;  /* 0x0000000000047941 */ /* 0x000fea0003800000 */
.L_x_2484:
[----:B------:R-:W-:Y:S01]  /*2e020*/  LOP3.LUT R18, RZ, R18, RZ, 0x33, !PT ;  /* 0x00000012ff127212 */ /* 0x000fe200078e33ff */
[----:B------:R-:W-:Y:S06]  /*2e030*/  BRA `(.L_x_2486) ;  /* 0x0000000000287947 */ /* 0x000fec0003800000 */
.L_x_2483:
[----:B------:R-:W-:-:S13]  /*2e040*/  ISETP.NE.AND P0, PT, R7, 0x1, PT ;  /* 0x000000010700780c */ /* 0x000fda0003f05270 */
        /* <DEDUP_REMOVED lines=9> */
.L_x_2486:
[----:B------:R-:W-:Y:S05]  /*2e0e0*/  BSYNC B3 ;  /* 0x0000000000037941 */ /* 0x000fea0003800000 */
.L_x_2482:
[----:B------:R-:W-:-:S05]  /*2e0f0*/  IMAD R18, R7, R18, R71 ;  /* 0x0000001207127224 */ /* 0x000fca00078e0247 */
[----:B------:R-:W-:Y:S02]  /*2e100*/  VIMNMX R53, R53, R18, !PT ;  /* 0x0000001235357248 */ /* 0x000fe40007fe0100 */
[----:B------:R-:W-:-:S07]  /*2e110*/  VIADDMNMX R54, R18, R7, R54, PT ;  /* 0x0000000712367246 */ /* 0x000fce0003800136 */
.L_x_2481:
[----:B------:R-:W-:Y:S05]  /*2e120*/  BSYNC B2 ;  /* 0x0000000000027941 */ /* 0x000fea0003800000 */
.L_x_2480:
        /* <DEDUP_REMOVED lines=68> */
[----:B-1----:R-:W-:Y:S02]  /*2e570*/  FSEL R41, R83, -INF , !P2 ;  /* 0xff80000053297808 */ /* 0x002fe40005000000 */
        /* <DEDUP_REMOVED lines=32> */
[----:B------:R-:W-:Y:S01]  /*2e780*/  FSEL R28, R65, -INF , !P5 ;  /* 0xff800000411c7808 */ /* 0x000fe20006800000 */
[----:B0-----:R-:W-:Y:S01]  /*2e790*/  IMAD.IADD R65, R67, 0x1, R52 ;  /* 0x0000000143417824 */ /* 0x001fe200078e0234 */
[----:B------:R-:W-:-:S04]  /*2e7a0*/  ISETP.GE.AND P5, PT, R70, 0x59, PT ;  /* 0x000000594600780c */ /* 0x000fc80003fa6270 */
[----:B------:R-:W-:-:S04]  /*2e7b0*/  ISETP.GT.AND P6, PT, R53, 0x58, !P5 ;  /* 0x000000583500780c */ /* 0x000fc80006fc4270 */
[----:B------:R-:W-:-:S04]  /*2e7c0*/  ISETP.LT.OR P6, PT, R54, 0x59, P6 ;  /* 0x000000593600780c */ /* 0x000fc800037c1670 */
[----:B------:R-:W-:Y:S01]  /*2e7d0*/  FSEL R21, R68, -INF , !P6 ;  /* 0xff80000044157808 */ /* 0x000fe20007000000 */
[----:B------:R-:W-:Y:S01]  /*2e7e0*/  IMAD.IADD R68, R59, 0x1, R52 ;  /* 0x000000013b447824 */ /* 0x000fe200078e0234 */
        /* <DEDUP_REMOVED lines=8> */
[----:B------:R-:W-:-:S04]  /*2e870*/  ISETP.LT.OR P6, PT, R54, 0x5a, P6 ;  /* 0x0000005a3600780c */ /* 0x000fc800037c1670 */
        /* <DEDUP_REMOVED lines=19> */
.L_x_2492:
[----:B------:R-:W-:Y:S05]  /*2e9b0*/  BSYNC B4 ;  /* 0x0000000000047941 */ /* 0x000fea0003800000 */
.L_x_2491:
[----:B------:R-:W-:Y:S01]  /*2e9c0*/  LOP3.LUT R8, RZ, R8, RZ, 0x33, !PT ;  /* 0x00000008ff087212 */ /* 0x000fe200078e33ff */
[----:B------:R-:W-:Y:S06]  /*2e9d0*/  BRA `(.L_x_2493) ;  /* 0x0000000000287947 */ /* 0x000fec0003800000 */
.L_x_2490:
        /* <DEDUP_REMOVED lines=10> */
.L_x_2493:
[----:B------:R-:W-:Y:S05]  /*2ea80*/  BSYNC B3 ;  /* 0x0000000000037941 */ /* 0x000fea0003800000 */
.L_x_2489:
[----:B------:R-:W-:-:S05]  /*2ea90*/  IMAD R8, R7, R8, R71 ;  /* 0x0000000807087224 */ /* 0x000fca00078e0247 */
[----:B------:R-:W-:Y:S02]  /*2eaa0*/  VIADDMNMX R68, R8, R7, R68, PT ;  /* 0x0000000708447246 */ /* 0x000fe40003800144 */
[----:B------:R-:W-:-:S07]  /*2eab0*/  VIMNMX R65, R65, R8, !PT ;  /* 0x0000000841417248 */ /* 0x000fce0007fe0100 */
.L_x_2488:
[----:B------:R-:W-:Y:S05]  /*2eac0*/  BSYNC B2 ;  /* 0x0000000000027941 */ /* 0x000fea0003800000 */
.L_x_2487:
[----:B------:R-:W2:Y:S01]  /*2ead0*/  LDL.64 R8, [R0+0x70] ;  /* 0x0000700000087983 */ /* 0x000ea20000100a00 */
        /* <DEDUP_REMOVED lines=61> */
[----:B------:R-:W-:Y:S02]  /*2eeb0*/  R2UR UR4, R4 ;  /* 0x00000000040472ca */ /* 0x000fe400000e0000 */
[----:B------:R-:W-:Y:S02]  /*2eec0*/  ISETP.LT.OR P0, PT, R68, 0x41, P0 ;  /* 0x000000414400780c */ /* 0x000fe40000701670 */
[----:B------:R-:W-:Y:S02]  /*2eed0*/  R2UR UR5, R5 ;  /* 0x00000000050572ca */ /* 0x000fe400000e0000 */
[----:B------:R-:W-:-:S02]  /*2eee0*/  FSEL R30, R78, -INF , !P0 ;  /* 0xff8000004e1e7808 */ /* 0x000fc40004000000 */
[----:B------:R-:W-:Y:S02]  /*2eef0*/  ISETP.GT.AND P0, PT, R65, RZ, !P6 ;  /* 0x000000ff4100720c */ /* 0x000fe40007704270 */
[----:B------:R-:W-:Y:S02]  /*2ef00*/  ISETP.NE.AND P6, PT, R70, RZ, PT ;  /* 0x000000ff4600720c */ /* 0x000fe40003fc5270 */
[----:B------:R-:W-:Y:S02]  /*2ef10*/  ISETP.LT.OR P0, PT, R68, 0x1, P0 ;  /* 0x000000014400780c */ /* 0x000fe40000701670 */
[----:B------:R-:W-:Y:S02]  /*2ef20*/  ISETP.NE.AND P1, PT, R92, RZ, PT ;  /* 0x000000ff5c00720c */ /* 0x000fe40003f25270 */
[----:B------:R-:W-:Y:S02]  /*2ef30*/  FSEL R26, R2, -INF , !P0 ;  /* 0xff800000021a7808 */ /* 0x000fe40004000000 */
[----:B------:R-:W-:Y:S01]  /*2ef40*/  ISETP.NE.AND P0, PT, R91, RZ, PT ;  /* 0x000000ff5b00720c */ /* 0x000fe20003f05270 */
[----:B--2---:R-:W2:Y:S03]  /*2ef50*/  LD.E.64 R2, desc[UR4][R8.64] ;  /* 0x0000000408027980 */ /* 0x004ea6000c101b00 */
[----:B------:R-:W-:-:S02]  /*2ef60*/  ISETP.GT.AND P0, PT, R65, 0x41, !P0 ;  /* 0x000000414100780c */ /* 0x000fc40004704270 */
[C---:B------:R-:W-:Y:S01]  /*2ef70*/  ISETP.GT.AND P1, PT, R65.reuse, 0x48, !P1 ;  /* 0x000000484100780c */ /* 0x040fe20004f24270 */
[----:B------:R-:W3:Y:S01]  /*2ef80*/  LD.E R27, desc[UR4][R8.64+0x10] ;  /* 0x00001004081b7980 */ /* 0x000ee2000c101900 */
[C---:B------:R-:W-:Y:S02]  /*2ef90*/  ISETP.LT.OR P0, PT, R68.reuse, 0x42, P0 ;  /* 0x000000424400780c */ /* 0x040fe40000701670 */
[C---:B------:R-:W-:Y:S02]  /*2efa0*/  ISETP.GT.AND P2, PT, R65.reuse, 0x49, !P2 ;  /* 0x000000494100780c */ /* 0x040fe40005744270 */
[----:B------:R-:W-:Y:S02]  /*2efb0*/  ISETP.LT.OR P1, PT, R68, 0x49, P1 ;  /* 0x000000494400780c */ /* 0x000fe40000f21670 */
[----:B------:R-:W-:Y:S02]  /*2efc0*/  FSEL R32, R32, -INF , !P0 ;  /* 0xff80000020207808 */ /* 0x000fe40004000000 */
[----:B------:R-:W-:-:S02]  /*2efd0*/  ISETP.GT.AND P3, PT, R65, 0x50, !P3 ;  /* 0x000000504100780c */ /* 0x000fc40005f64270 */
[C---:B------:R-:W-:Y:S02]  /*2efe0*/  ISETP.LT.OR P2, PT, R68.reuse, 0x4a, P2 ;  /* 0x0000004a4400780c */ /* 0x040fe40001741670 */
[----:B------:R-:W-:Y:S02]  /*2eff0*/  FSEL R33, R33, -INF , !P1 ;  /* 0xff80000021217808 */ /* 0x000fe40004800000 */
[C---:B------:R-:W-:Y:S02]  /*2f000*/  ISETP.GT.AND P4, PT, R65.reuse, 0x51, !P4 ;  /* 0x000000514100780c */ /* 0x040fe40006784270 */
[C---:B------:R-:W-:Y:S02]  /*2f010*/  ISETP.GT.AND P5, PT, R65.reuse, 0x58, !P5 ;  /* 0x000000584100780c */ /* 0x040fe40006fa4270 */
[----:B------:R-:W-:Y:S02]  /*2f020*/  ISETP.GT.AND P6, PT, R65, 0x59, !P6 ;  /* 0x000000594100780c */ /* 0x000fe400077c4270 */
[----:B------:R-:W-:-:S02]  /*2f030*/  ISETP.LT.OR P3, PT, R68, 0x51, P3 ;  /* 0x000000514400780c */ /* 0x000fc40001f61670 */
[----:B------:R-:W-:Y:S02]  /*2f040*/  FSEL R34, R34, -INF , !P2 ;  /* 0xff80000022227808 */ /* 0x000fe40005000000 */
[C---:B------:R-:W-:Y:S02]  /*2f050*/  ISETP.LT.OR P4, PT, R68.reuse, 0x52, P4 ;  /* 0x000000524400780c */ /* 0x040fe40002781670 */
[C---:B------:R-:W-:Y:S02]  /*2f060*/  ISETP.LT.OR P5, PT, R68.reuse, 0x59, P5 ;  /* 0x000000594400780c */ /* 0x040fe40002fa1670 */
[----:B------:R-:W-:Y:S02]  /*2f070*/  ISETP.LT.OR P6, PT, R68, 0x5a, P6 ;  /* 0x0000005a4400780c */ /* 0x000fe400037c1670 */
[----:B------:R-:W-:Y:S02]  /*2f080*/  FSEL R61, R61, -INF , !P3 ;  /* 0xff8000003d3d7808 */ /* 0x000fe40005800000 */
[----:B------:R-:W-:-:S02]  /*2f090*/  FSEL R62, R62, -INF , !P4 ;  /* 0xff8000003e3e7808 */ /* 0x000fc40006000000 */
[----:B------:R-:W-:Y:S02]  /*2f0a0*/  FSEL R63, R63, -INF , !P5 ;  /* 0xff8000003f3f7808 */ /* 0x000fe40006800000 */
[----:B------:R-:W-:Y:S02]  /*2f0b0*/  R2UR UR6, R4 ;  /* 0x00000000040672ca */ /* 0x000fe400000e0000 */
[----:B------:R-:W-:Y:S02]  /*2f0c0*/  R2UR UR7, R5 ;  /* 0x00000000050772ca */ /* 0x000fe400000e0000 */
[----:B------:R-:W-:Y:S02]  /*2f0d0*/  FSEL R64, R64, -INF , !P6 ;  /* 0xff80000040407808 */ /* 0x000fe40007000000 */
[----:B--2---:R-:W-:-:S04]  /*2f0e0*/  FMNMX.FTZ R7, R66, R2, !PT ;  /* 0x0000000242077209 */ /* 0x004fc80007810000 */
[----:B------:R-:W-:Y:S02]  /*2f0f0*/  FMNMX.FTZ R15, R72, R7, !PT ;  /* 0x00000007480f7209 */ /* 0x000fe40007810000 */
[----:B------:R-:W-:Y:S02]  /*2f100*/  FMNMX.FTZ R7, R26, R3, !PT ;  /* 0x000000031a077209 */ /* 0x000fe40007810000 */
[----:B------:R-:W-:Y:S02]  /*2f110*/  FMNMX.FTZ R15, R50, R15, !PT ;  /* 0x0000000f320f7209 */ /* 0x000fe40007810000 */
[----:B------:R-:W-:Y:S02]  /*2f120*/  FMNMX.FTZ R24, R60, R7, !PT ;  /* 0x000000073c187209 */ /* 0x000fe40007810000 */
[----:B------:R-:W-:Y:S02]  /*2f130*/  FMNMX.FTZ R15, R20, R15, !PT ;  /* 0x0000000f140f7209 */ /* 0x000fe40007810000 */
[----:B------:R-:W-:-:S02]  /*2f140*/  FMNMX.FTZ R24, R59, R24, !PT ;  /* 0x000000183b187209 */ /* 0x000fc40007810000 */
        /* <DEDUP_REMOVED lines=33> */
[----:B------:R-:W-:Y:S01]  /*2f360*/  FMNMX.FTZ R24, R34, R7, !PT ;  /* 0x0000000722187209 */ /* 0x000fe20007810000 */
[----:B------:R-:W2:Y:S01]  /*2f370*/  LD.E R70, desc[UR4][R8.64+0x20] ;  /* 0x0000200408467980 */ /* 0x000ea2000c101900 */
[----:B------:R-:W-:Y:S02]  /*2f380*/  FMNMX.FTZ R68, R28, R15, !PT ;  /* 0x0000000f1c447209 */ /* 0x000fe40007810000 */
[----:B------:R-:W-:-:S02]  /*2f390*/  FMNMX.FTZ R7, R61, R24, !PT ;  /* 0x000000183d077209 */ /* 0x000fc40007810000 */
[----:B------:R-:W-:Y:S02]  /*2f3a0*/  FMNMX.FTZ R68, R21, R68, !PT ;  /* 0x0000004415447209 */ /* 0x000fe40007810000 */
[----:B------:R-:W-:Y:S02]  /*2f3b0*/  FMNMX.FTZ R24, R62, R7, !PT ;  /* 0x000000073e187209 */ /* 0x000fe40007810000 */
[----:B------:R-:W-:Y:S02]  /*2f3c0*/  FMNMX.FTZ R68, R29, R68, !PT ;  /* 0x000000441d447209 */ /* 0x000fe40007810000 */
[----:B------:R-:W-:-:S03]  /*2f3d0*/  FMNMX.FTZ R7, R63, R24, !PT ;  /* 0x000000183f077209 */ /* 0x000fc60007810000 */
[----:B------:R-:W0:Y:S01]  /*2f3e0*/  SHFL.BFLY PT, R15, R68, 0x2, 0x1f ;  /* 0x0c401f00440f7f89 */ /* 0x000e2200000e0000 */
[----:B------:R-:W-:-:S05]  /*2f3f0*/  FMNMX.FTZ R69, R64, R7, !PT ;  /* 0x0000000740457209 */ /* 0x000fca0007810000 */
[----:B------:R1:W-:Y:S04]  /*2f400*/  ST.E.64 desc[UR4][R8.64], R68 ;  /* 0x0000004408007985 */ /* 0x0003e8000c101b04 */
[----:B------:R-:W4:Y:S01]  /*2f410*/  LD.E R74, desc[UR6][R8.64+0x4] ;  /* 0x00000406084a7980 */ /* 0x000f22000c101900 */
[----:B0-----:R-:W-:-:S03]  /*2f420*/  FMNMX.FTZ R15, R68, R15, !PT ;  /* 0x0000000f440f7209 */ /* 0x001fc60007810000 */
[----:B-1----:R-:W3:Y:S04]  /*2f430*/  LD.E R68, desc[UR6][R8.64+0x14] ;  /* 0x0000140608447980 */ /* 0x002ee8000c101900 */
[----:B------:R-:W0:Y:S02]  /*2f440*/  SHFL.BFLY PT, R24, R15, 0x1, 0x1f ;  /* 0x0c201f000f187f89 */ /* 0x000e2400000e0000 */
[----:B0-----:R-:W-:-:S05]  /*2f450*/  FMNMX.FTZ R7, R15, R24, !PT ;  /* 0x000000180f077209 */ /* 0x001fca0007810000 */
[----:B------:R-:W-:Y:S04]  /*2f460*/  ST.E desc[UR4][R8.64], R7 ;  /* 0x0000000708007985 */ /* 0x000fe8000c101904 */
[----:B------:R-:W2:Y:S01]  /*2f470*/  LD.E R65, desc[UR6][R8.64] ;  /* 0x0000000608417980 */ /* 0x000ea2000c101900 */
[----:B------:R-:W-:Y:S02]  /*2f480*/  R2UR UR8, R4 ;  /* 0x00000000040872ca */ /* 0x000fe400000e0000 */
[----:B------:R-:W-:Y:S01]  /*2f490*/  R2UR UR9, R5 ;  /* 0x00000000050972ca */ /* 0x000fe200000e0000 */
[----:B----4-:R-:W0:Y:S02]  /*2f4a0*/  SHFL.BFLY PT, R15, R74, 0x2, 0x1f ;  /* 0x0c401f004a0f7f89 */ /* 0x010e2400000e0000 */
[----:B0-----:R-:W-:-:S05]  /*2f4b0*/  FMNMX.FTZ R15, R15, R74, !PT ;  /* 0x0000004a0f0f7209 */ /* 0x001fca0007810000 */
[----:B------:R-:W0:Y:S01]  /*2f4c0*/  SHFL.BFLY PT, R24, R15, 0x1, 0x1f ;  /* 0x0c201f000f187f89 */ /* 0x000e2200000e0000 */
[----:B--2---:R-:W-:Y:S02]  /*2f4d0*/  FSETP.NEU.FTZ.AND P0, PT, R65, -INF , PT ;  /* 0xff8000004100780b */ /* 0x004fe40003f1d000 */
[----:B0-----:R-:W-:Y:S02]  /*2f4e0*/  FMNMX.FTZ R25, R15, R24, !PT ;  /* 0x000000180f197209 */ /* 0x001fe40007810000 */
[----:B------:R-:W-:Y:S02]  /*2f4f0*/  FSEL R7, R65, RZ, P0 ;  /* 0x000000ff41077208 */ /* 0x000fe40000000000 */
[----:B------:R-:W-:-:S03]  /*2f500*/  FSETP.NEU.FTZ.AND P0, PT, R25, -INF , PT ;  /* 0xff8000001900780b */ /* 0x000fc60003f1d000 */
[----:B------:R-:W-:Y:S01]  /*2f510*/  FADD.FTZ R7, R2, -R7 ;  /* 0x8000000702077221 */ /* 0x000fe20000010000 */
[----:B------:R-:W-:-:S05]  /*2f520*/  FSEL R2, R25, RZ, P0 ;  /* 0x000000ff19027208 */ /* 0x000fca0000000000 */
[----:B------:R-:W-:Y:S01]  /*2f530*/  FADD.FTZ R3, R3, -R2 ;  /* 0x8000000203037221 */ /* 0x000fe20000010000 */
[----:B------:R-:W-:-:S03]  /*2f540*/  FMUL.FTZ R24, R7, R70 ;  /* 0x0000004607187220 */ /* 0x000fc60000410000 */
[----:B------:R-:W-:-:S03]  /*2f550*/  FMUL.FTZ R7, R70, R3 ;  /* 0x0000000346077220 */ /* 0x000fc60000410000 */
[----:B------:R-:W3:Y:S08]  /*2f560*/  MUFU.EX2 R24, R24 ;  /* 0x0000001800187308 */ /* 0x000ef00000000800 */
[----:B------:R-:W0:Y:S01]  /*2f570*/  MUFU.EX2 R7, R7 ;  /* 0x0000000700077308 */ /* 0x000e220000000800 */
[----:B------:R-:W-:Y:S01]  /*2f580*/  ST.E desc[UR4][R8.64+0x4], R25 ;  /* 0x0000041908007985 */ /* 0x000fe2000c101904 */
[----:B---3--:R-:W-:Y:S01]  /*2f590*/  FMUL.FTZ R27, R24, R27 ;  /* 0x0000001b181b7220 */ /* 0x008fe20000410000 */
[----:B0-----:R-:W-:-:S04]  /*2f5a0*/  FMUL.FTZ R15, R7, R68 ;  /* 0x00000044070f7220 */ /* 0x001fc80000410000 */
[----:B------:R-:W-:Y:S04]  /*2f5b0*/  ST.E desc[UR6][R8.64+0x10], R27 ;  /* 0x0000101b08007985 */ /* 0x000fe8000c101906 */
[----:B------:R0:W-:Y:S04]  /*2f5c0*/  ST.E desc[UR8][R8.64+0x14], R15 ;  /* 0x0000140f08007985 */ /* 0x0001e8000c101908 */
[----:B------:R-:W2:Y:S04]  /*2f5d0*/  LDL.64 R2, [R0+0x70] ;  /* 0x0000700000027983 */ /* 0x000ea80000100a00 */
[----:B--2---:R-:W0:Y:S04]  /*2f5e0*/  LD.E R65, desc[UR6][R2.64+0x20] ;  /* 0x0000200602417980 */ /* 0x004e28000c101900 */
[----:B------:R-:W0:Y:S04]  /*2f5f0*/  LD.E R68, desc[UR4][R2.64] ;  /* 0x0000000402447980 */ /* 0x000e28000c101900 */
[----:B------:R-:W2:Y:S04]  /*2f600*/  LD.E R70, desc[UR4][R2.64+0x4] ;  /* 0x0000040402467980 */ /* 0x000ea8000c101900 */
[----:B------:R-:W3:Y:S04]  /*2f610*/  LD.E R67, desc[UR4][R2.64+0x10] ;  /* 0x0000100402437980 */ /* 0x000ee8000c101900 */
[----:B------:R-:W4:Y:S01]  /*2f620*/  LD.E R74, desc[UR6][R2.64+0x14] ;  /* 0x00001406024a7980 */ /* 0x000f22000c101900 */
[C---:B0-----:R-:W-:Y:S01]  /*2f630*/  FMUL.FTZ R8, R68.reuse, R65 ;  /* 0x0000004144087220 */ /* 0x041fe20000410000 */
[----:B------:R-:W-:-:S04]  /*2f640*/  FSETP.NEU.FTZ.AND P0, PT, R68, -INF , PT ;  /* 0xff8000004400780b */ /* 0x000fc80003f1d000 */
[----:B------:R-:W-:Y:S01]  /*2f650*/  FSEL R8, R8, RZ, P0 ;  /* 0x000000ff08087208 */ /* 0x000fe20000000000 */
[----:B--2---:R-:W-:Y:S01]  /*2f660*/  FMUL.FTZ R9, R65, R70 ;  /* 0x0000004641097220 */ /* 0x004fe20000410000 */
[----:B------:R-:W-:-:S03]  /*2f670*/  FSETP.NEU.FTZ.AND P0, PT, R70, -INF , PT ;  /* 0xff8000004600780b */ /* 0x000fc60003f1d000 */
        /* <DEDUP_REMOVED lines=24> */
[----:B------:R-:W-:-:S05]  /*2f800*/  FSEL R8, R9, RZ, P0 ;  /* 0x000000ff09087208 */ /* 0x000fca0000000000 */
[-CC-:B------:R-:W-:Y:S01]  /*2f810*/  FFMA.FTZ R153, R26, R65.reuse, -R8.reuse ;  /* 0x000000411a997223 */ /* 0x180fe20000010808 */
[-CC-:B------:R-:W-:Y:S01]  /*2f820*/  FFMA.FTZ R26, R60, R65.reuse, -R8.reuse ;  /* 0x000000413c1a7223 */ /* 0x180fe20000010808 */
[----:B------:R-:W3:Y:S01]  /*2f830*/  MUFU.EX2 R152, R152 ;  /* 0x0000009800987308 */ /* 0x000ee20000000800 */
[-CC-:B------:R-:W-:Y:S01]  /*2f840*/  FFMA.FTZ R155, R59, R65.reuse, -R8.reuse ;  /* 0x000000413b9b7223 */ /* 0x180fe20000010808 */
[----:B------:R-:W-:-:S06]  /*2f850*/  FFMA.FTZ R213, R13, R65, -R8 ;  /* 0x000000410dd57223 */ /* 0x000fcc0000010808 */
[----:B------:R-:W4:Y:S01]  /*2f860*/  MUFU.EX2 R153, R153 ;  /* 0x0000009900997308 */ /* 0x000f220000000800 */
[----:B------:R-:W-:-:S07]  /*2f870*/  FFMA.FTZ R14, R14, R65, -R8 ;  /* 0x000000410e0e7223 */ /* 0x000fce0000010808 */
[----:B------:R-:W0:Y:S08]  /*2f880*/  MUFU.EX2 R27, R27 ;  /* 0x0000001b001b7308 */ /* 0x000e300000000800 */
[----:B------:R-:W1:Y:S01]  /*2f890*/  MUFU.EX2 R26, R26 ;  /* 0x0000001a001a7308 */ /* 0x000e620000000800 */
[----:B------:R-:W-:-:S07]  /*2f8a0*/  FFMA.FTZ R13, R12, R65, -R8 ;  /* 0x000000410c0d7223 */ /* 0x000fce0000010808 */
[----:B------:R-:W2:Y:S08]  /*2f8b0*/  MUFU.EX2 R154, R154 ;  /* 0x0000009a009a7308 */ /* 0x000eb00000000800 */
[----:B------:R-:W2:Y:S01]  /*2f8c0*/  MUFU.EX2 R155, R155 ;  /* 0x0000009b009b7308 */ /* 0x000ea20000000800 */
[----:B---3--:R-:W-:Y:S01]  /*2f8d0*/  FADD.FTZ R28, R152, R67 ;  /* 0x00000043981c7221 */ /* 0x008fe20000010000 */
[----:B----4-:R-:W-:-:S06]  /*2f8e0*/  FADD.FTZ R9, R153, R74 ;  /* 0x0000004a99097221 */ /* 0x010fcc0000010000 */
[----:B------:R-:W3:Y:S01]  /*2f8f0*/  MUFU.EX2 R25, R25 ;  /* 0x0000001900197308 */ /* 0x000ee20000000800 */
[----:B------:R-:W-:-:S07]  /*2f900*/  FFMA.FTZ R11, R11, R65, -R8 ;  /* 0x000000410b0b7223 */ /* 0x000fce0000010808 */
[----:B------:R-:W4:Y:S01]  /*2f910*/  MUFU.EX2 R213, R213 ;  /* 0x000000d500d57308 */ /* 0x000f220000000800 */
[----:B0-----:R-:W-:Y:S01]  /*2f920*/  FADD.FTZ R21, R27, R28 ;  /* 0x0000001c1b157221 */ /* 0x001fe20000010000 */
[----:B-1----:R-:W-:-:S06]  /*2f930*/  FADD.FTZ R28, R26, R9 ;  /* 0x000000091a1c7221 */ /* 0x002fcc0000010000 */
[----:B------:R-:W0:Y:S01]  /*2f940*/  MUFU.EX2 R20, R20 ;  /* 0x0000001400147308 */ /* 0x000e220000000800 */
[----:B------:R-:W-:-:S07]  /*2f950*/  FFMA.FTZ R12, R58, R65, -R8 ;  /* 0x000000413a0c7223 */ /* 0x000fce0000010808 */
[----:B------:R-:W1:Y:S01]  /*2f960*/  MUFU.EX2 R14, R14 ;  /* 0x0000000e000e7308 */ /* 0x000e620000000800 */
[----:B--2---:R-:W-:Y:S01]  /*2f970*/  FADD.FTZ R36, R154, R21 ;  /* 0x000000159a247221 */ /* 0x004fe20000010000 */
[----:B------:R-:W-:-:S06]  /*2f980*/  FADD.FTZ R28, R155, R28 ;  /* 0x0000001c9b1c7221 */ /* 0x000fcc0000010000 */
[----:B------:R-:W2:Y:S01]  /*2f990*/  MUFU.EX2 R19, R19 ;  /* 0x0000001300137308 */ /* 0x000ea20000000800 */
[----:B------:R-:W-:-:S07]  /*2f9a0*/  FFMA.FTZ R167, R57, R65, -R8 ;  /* 0x0000004139a77223 */ /* 0x000fce0000010808 */
[----:B------:R-:W2:Y:S01]  /*2f9b0*/  MUFU.EX2 R13, R13 ;  /* 0x0000000d000d7308 */ /* 0x000ea20000000800 */
[----:B---3--:R-:W-:Y:S01]  /*2f9c0*/  FADD.FTZ R9, R25, R36 ;  /* 0x0000002419097221 */ /* 0x008fe20000010000 */
[----:B----4-:R-:W-:-:S06]  /*2f9d0*/  FADD.FTZ R21, R213, R28 ;  /* 0x0000001cd5157221 */ /* 0x010fcc0000010000 */
[----:B------:R-:W3:Y:S01]  /*2f9e0*/  MUFU.EX2 R18, R18 ;  /* 0x0000001200127308 */ /* 0x000ee20000000800 */
[----:B------:R-:W-:-:S07]  /*2f9f0*/  FFMA.FTZ R166, R55, R65, -R8 ;  /* 0x0000004137a67223 */ /* 0x000fce0000010808 */
[----:B------:R-:W4:Y:S01]  /*2fa00*/  MUFU.EX2 R11, R11 ;  /* 0x0000000b000b7308 */ /* 0x000f220000000800 */
[----:B------:R-:W-:Y:S01]  /*2fa10*/  FFMA.FTZ R184, R30, R65, -R8 ;  /* 0x000000411eb87223 */ /* 0x000fe20000010808 */
[----:B0-----:R-:W-:-:S06]  /*2fa20*/  FADD.FTZ R28, R20, R9 ;  /* 0x00000009141c7221 */ /* 0x001fcc0000010000 */
[----:B------:R-:W0:Y:S01]  /*2fa30*/  MUFU.EX2 R15, R15 ;  /* 0x0000000f000f7308 */ /* 0x000e220000000800 */
[----:B-1----:R-:W-:Y:S01]  /*2fa40*/  FADD.FTZ R30, R14, R21 ;  /* 0x000000150e1e7221 */ /* 0x002fe20000010000 */
[----:B------:R-:W-:-:S06]  /*2fa50*/  FFMA.FTZ R169, R54, R65, -R8 ;  /* 0x0000004136a97223 */ /* 0x000fcc0000010808 */
        /* <DEDUP_REMOVED lines=28> */
[----:B------:R-:W0:Y:S08]  /*2fc20*/  MUFU.EX2 R170, R170 ;  /* 0x000000aa00aa7308 */ /* 0x000e300000000800 */
        /* <DEDUP_REMOVED lines=38> */
[----:B------:R-:W3:Y:S08]  /*2fe90*/  MUFU.EX2 R187, R187 ;  /* 0x000000bb00bb7308 */ /* 0x000ef00000000800 */
[----:B------:R-:W4:Y:S01]  /*2fea0*/  MUFU.EX2 R160, R160 ;  /* 0x000000a000a07308 */ /* 0x000f220000000800 */
[----:B0-----:R-:W-:Y:S01]  /*2feb0*/  FADD.FTZ R29, R182, R29 ;  /* 0x0000001db61d7221 */ /* 0x001fe20000010000 */
[----:B-1----:R-:W-:-:S06]  /*2fec0*/  FADD.FTZ R8, R21, R8 ;  /* 0x0000000815087221 */ /* 0x002fcc0000010000 */
[----:B------:R-:W0:Y:S08]  /*2fed0*/  MUFU.EX2 R186, R186 ;  /* 0x000000ba00ba7308 */ /* 0x000e300000000800 */
[----:B------:R-:W1:Y:S01]  /*2fee0*/  MUFU.EX2 R159, R159 ;  /* 0x0000009f009f7308 */ /* 0x000e620000000800 */
[----:B--2---:R-:W-:Y:S01]  /*2fef0*/  FADD.FTZ R28, R188, R29 ;  /* 0x0000001dbc1c7221 */ /* 0x004fe20000010000 */
[----:B------:R-:W-:-:S06]  /*2ff00*/  FADD.FTZ R9, R161, R8 ;  /* 0x00000008a1097221 */ /* 0x000fcc0000010000 */
[----:B------:R-:W2:Y:S08]  /*2ff10*/  MUFU.EX2 R185, R185 ;  /* 0x000000b900b97308 */ /* 0x000eb00000000800 */
[----:B------:R-:W2:Y:S01]  /*2ff20*/  MUFU.EX2 R158, R158 ;  /* 0x0000009e009e7308 */ /* 0x000ea20000000800 */
[----:B---3--:R-:W-:Y:S01]  /*2ff30*/  FADD.FTZ R29, R187, R28 ;  /* 0x0000001cbb1d7221 */ /* 0x008fe20000010000 */
[----:B----4-:R-:W-:-:S03]  /*2ff40*/  FADD.FTZ R8, R160, R9 ;  /* 0x00000009a0087221 */ /* 0x010fc60000010000 */
[----:B0-----:R-:W-:Y:S01]  /*2ff50*/  FADD.FTZ R28, R186, R29 ;  /* 0x0000001dba1c7221 */ /* 0x001fe20000010000 */
[----:B-1----:R-:W-:-:S03]  /*2ff60*/  FADD.FTZ R9, R159, R8 ;  /* 0x000000089f097221 */ /* 0x002fc60000010000 */
[----:B--2---:R-:W-:Y:S01]  /*2ff70*/  FADD.FTZ R29, R185, R28 ;  /* 0x0000001cb91d7221 */ /* 0x004fe20000010000 */
[----:B------:R-:W-:-:S04]  /*2ff80*/  FADD.FTZ R31, R158, R9 ;  /* 0x000000099e1f7221 */ /* 0x000fc80000010000 */
[----:B------:R-:W-:Y:S04]  /*2ff90*/  ST.E desc[UR4][R2.64+0x10], R29 ;  /* 0x0000101d02007985 */ /* 0x000fe8000c101904 */
[----:B------:R0:W-:Y:S04]  /*2ffa0*/  ST.E desc[UR6][R2.64+0x14], R31 ;  /* 0x0000141f02007985 */ /* 0x0001e8000c101906 */
[----:B------:R-:W2:Y:S01]  /*2ffb0*/  LDL.64 R8, [R0+0x80] ;  /* 0x0000800000087983 */ /* 0x000ea20000100a00 */
[----:B------:R-:W-:Y:S02]  /*2ffc0*/  R2UR UR10, R4 ;  /* 0x00000000040a72ca */ /* 0x000fe400000e0000 */
[----:B------:R-:W-:-:S02]  /*2ffd0*/  R2UR UR11, R5 ;  /* 0x00000000050b72ca */ /* 0x000fc400000e0000 */
[C---:B------:R-:W-:Y:S02]  /*2ffe0*/  R2UR UR12, R4.reuse ;  /* 0x00000000040c72ca */ /* 0x040fe400000e0000 */
[C---:B------:R-:W-:Y:S02]  /*2fff0*/  R2UR UR13, R5.reuse ;  /* 0x00000000050d72ca */ /* 0x040fe400000e0000 */
[C---:B------:R-:W-:Y:S02]  /*30000*/  R2UR UR14, R4.reuse ;  /* 0x00000000040e72ca */ /* 0x040fe400000e0000 */
[C---:B------:R-:W-:Y:S02]  /*30010*/  R2UR UR15, R5.reuse ;  /* 0x00000000050f72ca */ /* 0x040fe400000e0000 */
[C---:B------:R-:W-:Y:S02]  /*30020*/  R2UR UR16, R4.reuse ;  /* 0x00000000041072ca */ /* 0x040fe400000e0000 */
[----:B------:R-:W-:Y:S01]  /*30030*/  R2UR UR17, R5 ;  /* 0x00000000051172ca */ /* 0x000fe200000e0000 */
[----:B--2---:R-:W2:Y:S04]  /*30040*/  LD.E R85, desc[UR4][R8.64] ;  /* 0x0000000408557980 */ /* 0x004ea8000c101900 */
        /* <DEDUP_REMOVED lines=36> */
[----:B------:R-:W-:-:S03]  /*30290*/  R2UR UR18, R4 ;  /* 0x00000000041272ca */ /* 0x000fc600000e0000 */
[----:B------:R-:W4:Y:S01]  /*302a0*/  LD.E R49, desc[UR4][R8.64+0x124] ;  /* 0x0001240408317980 */ /* 0x000f22000c101900 */
[----:B------:R-:W-:-:S03]  /*302b0*/  R2UR UR19, R5 ;  /* 0x00000000051372ca */ /* 0x000fc600000e0000 */
[----:B------:R-:W4:Y:S01]  /*302c0*/  LD.E R51, desc[UR14][R8.64+0x130] ;  /* 0x0001300e08337980 */ /* 0x000f22000c101900 */
[----:B------:R-:W-:-:S03]  /*302d0*/  R2UR UR20, R4 ;  /* 0x00000000041472ca */ /* 0x000fc600000e0000 */
[----:B------:R-:W4:Y:S01]  /*302e0*/  LD.E R53, desc[UR16][R8.64+0x134] ;  /* 0x0001341008357980 */ /* 0x000f22000c101900 */
[----:B------:R-:W-:-:S03]  /*302f0*/  R2UR UR21, R5 ;  /* 0x00000000051572ca */ /* 0x000fc600000e0000 */
[----:B------:R-:W4:Y:S01]  /*30300*/  LD.E R55, desc[UR6][R8.64+0x140] ;  /* 0x0001400608377980 */ /* 0x000f22000c101900 */
[C---:B------:R-:W-:Y:S02]  /*30310*/  R2UR UR22, R4.reuse ;  /* 0x00000000041672ca */ /* 0x040fe400000e0000 */
[C---:B------:R-:W-:Y:S01]  /*30320*/  R2UR UR23, R5.reuse ;  /* 0x00000000051772ca */ /* 0x040fe200000e0000 */
[----:B------:R-:W4:Y:S01]  /*30330*/  LD.E R57, desc[UR8][R8.64+0x144] ;  /* 0x0001440808397980 */ /* 0x000f22000c101900 */
[C---:B------:R-:W-:Y:S02]  /*30340*/  R2UR UR24, R4.reuse ;  /* 0x00000000041872ca */ /* 0x040fe400000e0000 */
[----:B------:R-:W-:Y:S01]  /*30350*/  R2UR UR25, R5 ;  /* 0x00000000051972ca */ /* 0x000fe200000e0000 */
        /* <DEDUP_REMOVED lines=35> */
[----:B--2---:R-:W-:-:S03]  /*30590*/  FMUL.FTZ R95, R24, R85 ;  /* 0x00000055185f7220 */ /* 0x004fc60000410000 */
[----:B------:R-:W2:Y:S01]  /*305a0*/  LD.E R56, desc[UR20][R8.64+0x98] ;  /* 0x0000981408387980 */ /* 0x000ea2000c101900 */
[----:B---3--:R-:W-:-:S03]  /*305b0*/  FMUL.FTZ R97, R24, R87 ;  /* 0x0000005718617220 */ /* 0x008fc60000410000 */
[----:B------:R-:W3:Y:S01]  /*305c0*/  LD.E R85, desc[UR20][R8.64+0x1b0] ;  /* 0x0001b01408557980 */ /* 0x000ee2000c101900 */
[----:B----4-:R-:W-:-:S03]  /*305d0*/  FMUL.FTZ R99, R24, R89 ;  /* 0x0000005918637220 */ /* 0x010fc60000410000 */
[----:B------:R-:W4:Y:S04]  /*305e0*/  LD.E R87, desc[UR22][R8.64+0x1b4] ;  /* 0x0001b41608577980 */ /* 0x000f28000c101900 */
[----:B------:R-:W2:Y:S04]  /*305f0*/  LD.E R89, desc[UR24][R8.64+0x1c0] ;  /* 0x0001c01808597980 */ /* 0x000ea8000c101900 */
[----:B------:R0:W-:Y:S01]  /*30600*/  ST.E desc[UR4][R8.64], R95 ;  /* 0x0000005f08007985 */ /* 0x0001e2000c101904 */
[----:B------:R-:W-:-:S03]  /*30610*/  FMUL.FTZ R115, R24, R101 ;  /* 0x0000006518737220 */ /* 0x000fc60000410000 */
[----:B------:R1:W-:Y:S04]  /*30620*/  ST.E desc[UR6][R8.64+0x4], R97 ;  /* 0x0000046108007985 */ /* 0x0003e8000c101906 */
[----:B------:R1:W-:Y:S04]  /*30630*/  ST.E desc[UR8][R8.64+0x10], R99 ;  /* 0x0000106308007985 */ /* 0x0003e8000c101908 */
[----:B0-----:R-:W2:Y:S04]  /*30640*/  LD.E R95, desc[UR14][R8.64+0x1d4] ;  /* 0x0001d40e085f7980 */ /* 0x001ea8000c101900 */
[----:B-1----:R-:W2:Y:S04]  /*30650*/  LD.E R97, desc[UR16][R8.64+0x1e0] ;  /* 0x0001e01008617980 */ /* 0x002ea8000c101900 */
        /* <DEDUP_REMOVED lines=77> */
[----:B------:R-:W-:Y:S01]  /*30b30*/  ST.E desc[UR4][R8.64+0x14], R115 ;  /* 0x0000147308007985 */ /* 0x000fe2000c101904 */
[C---:B------:R-:W-:Y:S01]  /*30b40*/  FMUL.FTZ R43, R24.reuse, R43 ;  /* 0x0000002b182b7220 */ /* 0x040fe20000410000 */
[----:B------:R-:W-:-:S02]  /*30b50*/  FMUL.FTZ R45, R24, R45 ;  /* 0x0000002d182d7220 */ /* 0x000fc40000410000 */
[----:B------:R-:W-:Y:S01]  /*30b60*/  ST.E desc[UR6][R8.64+0x20], R117 ;  /* 0x0000207508007985 */ /* 0x000fe2000c101906 */
[----:B------:R-:W-:-:S03]  /*30b70*/  FMUL.FTZ R47, R24, R47 ;  /* 0x0000002f182f7220 */ /* 0x000fc60000410000 */
[----:B------:R-:W-:Y:S01]  /*30b80*/  ST.E desc[UR8][R8.64+0x24], R119 ;  /* 0x0000247708007985 */ /* 0x000fe2000c101908 */
[----:B------:R-:W-:-:S03]  /*30b90*/  FMUL.FTZ R49, R24, R49 ;  /* 0x0000003118317220 */ /* 0x000fc60000410000 */
        /* <DEDUP_REMOVED lines=24> */
[----:B------:R-:W-:-:S03]  /*30d20*/  FMUL.FTZ R51, R24, R51 ;  /* 0x0000003318337220 */ /* 0x000fc60000410000 */
[----:B------:R1:W-:Y:S01]  /*30d30*/  ST.E desc[UR14][R8.64+0xf0], R35 ;  /* 0x0000f02308007985 */ /* 0x0003e2000c10190e */
[----:B------:R-:W-:-:S03]  /*30d40*/  FMUL.FTZ R53, R24, R53 ;  /* 0x0000003518357220 */ /* 0x000fc60000410000 */
[----:B------:R1:W-:Y:S01]  /*30d50*/  ST.E desc[UR4][R8.64+0xf4], R37 ;  /* 0x0000f42508007985 */ /* 0x0003e2000c101904 */
[----:B------:R-:W-:-:S03]  /*30d60*/  FMUL.FTZ R55, R24, R55 ;  /* 0x0000003718377220 */ /* 0x000fc60000410000 */
[----:B------:R-:W-:Y:S01]  /*30d70*/  ST.E desc[UR16][R8.64+0x100], R39 ;  /* 0x0001002708007985 */ /* 0x000fe2000c101910 */
        /* <DEDUP_REMOVED lines=26> */
[----:B---3--:R-:W-:-:S03]  /*30f20*/  FMUL.FTZ R85, R24, R85 ;  /* 0x0000005518557220 */ /* 0x008fc60000410000 */
[----:B------:R-:W-:Y:S01]  /*30f30*/  ST.E desc[UR16][R8.64+0x170], R67 ;  /* 0x0001704308007985 */ /* 0x000fe2000c101910 */
[----:B----4-:R-:W-:-:S03]  /*30f40*/  FMUL.FTZ R87, R24, R87 ;  /* 0x0000005718577220 */ /* 0x010fc60000410000 */
[----:B------:R-:W-:Y:S01]  /*30f50*/  ST.E desc[UR6][R8.64+0x174], R69 ;  /* 0x0001744508007985 */ /* 0x000fe2000c101906 */
[----:B--2---:R-:W-:-:S03]  /*30f60*/  FMUL.FTZ R89, R24, R89 ;  /* 0x0000005918597220 */ /* 0x004fc60000410000 */
        /* <DEDUP_REMOVED lines=15> */
[----:B0-----:R-:W-:-:S03]  /*31060*/  FMUL.FTZ R3, R7, R2 ;  /* 0x0000000207037220 */ /* 0x001fc60000410000 */
[----:B------:R-:W-:Y:S01]  /*31070*/  ST.E desc[UR8][R8.64+0x1c0], R89 ;  /* 0x0001c05908007985 */ /* 0x000fe2000c101908 */
[----:B-1----:R-:W-:-:S03]  /*31080*/  FMUL.FTZ R29, R7, R28 ;  /* 0x0000001c071d7220 */ /* 0x002fc60000410000 */
[----:B------:R-:W-:Y:S04]  /*31090*/  ST.E desc[UR10][R8.64+0x1c4], R91 ;  /* 0x0001c45b08007985 */ /* 0x000fe8000c10190a */
[----:B------:R-:W-:Y:S01]  /*310a0*/  ST.E desc[UR12][R8.64+0x1d0], R93 ;  /* 0x0001d05d08007985 */ /* 0x000fe2000c10190c */
[----:B------:R-:W-:-:S03]  /*310b0*/  FMUL.FTZ R31, R7, R34 ;  /* 0x00000022071f7220 */ /* 0x000fc60000410000 */
[----:B------:R-:W-:Y:S01]  /*310c0*/  ST.E desc[UR14][R8.64+0x1d4], R95 ;  /* 0x0001d45f08007985 */ /* 0x000fe2000c10190e */
[----:B------:R-:W-:-:S03]  /*310d0*/  FMUL.FTZ R33, R7, R30 ;  /* 0x0000001e07217220 */ /* 0x000fc60000410000 */
[----:B------:R-:W-:Y:S01]  /*310e0*/  ST.E desc[UR6][R8.64+0x1e0], R97 ;  /* 0x0001e06108007985 */ /* 0x000fe2000c101906 */
[----:B------:R-:W-:-:S03]  /*310f0*/  FMUL.FTZ R35, R7, R32 ;  /* 0x0000002007237220 */ /* 0x000fc60000410000 */
[----:B------:R-:W-:Y:S04]  /*31100*/  ST.E desc[UR16][R8.64+0x1e4], R99 ;  /* 0x0001e46308007985 */ /* 0x000fe8000c101910 */
[----:B------:R-:W-:Y:S04]  /*31110*/  ST.E desc[UR4][R8.64+0x1f0], R103 ;  /* 0x0001f06708007985 */ /* 0x000fe8000c101904 */
[----:B------:R-:W-:Y:S01]  /*31120*/  ST.E desc[UR8][R8.64+0x1f4], R101 ;  /* 0x0001f46508007985 */ /* 0x000fe2000c101908 */
        /* <DEDUP_REMOVED lines=10> */
[C---:B------:R-:W-:Y:S01]  /*311d0*/  FMUL.FTZ R39, R7.reuse, R48 ;  /* 0x0000003007277220 */ /* 0x040fe20000410000 */
[C---:B0-----:R-:W-:Y:S02]  /*311e0*/  FMUL.FTZ R33, R7.reuse, R44 ;  /* 0x0000002c07217220 */ /* 0x041fe40000410000 */
[----:B------:R0:W-:Y:S01]  /*311f0*/  ST.E desc[UR8][R8.64+0x38], R29 ;  /* 0x0000381d08007985 */ /* 0x0001e2000c101908 */
[----:B-1----:R-:W-:-:S03]  /*31200*/  FMUL.FTZ R35, R7, R46 ;  /* 0x0000002e07237220 */ /* 0x002fc60000410000 */
[----:B------:R-:W-:Y:S01]  /*31210*/  ST.E desc[UR10][R8.64+0x3c], R37 ;  /* 0x00003c2508007985 */ /* 0x000fe2000c10190a */
[----:B--2---:R-:W-:-:S03]  /*31220*/  FMUL.FTZ R3, R7, R50 ;  /* 0x0000003207037220 */ /* 0x004fc60000410000 */
[----:B------:R1:W-:Y:S01]  /*31230*/  ST.E desc[UR6][R8.64+0x48], R31 ;  /* 0x0000481f08007985 */ /* 0x0003e2000c101906 */
[----:B0-----:R-:W-:-:S03]  /*31240*/  FMUL.FTZ R29, R7, R52 ;  /* 0x00000034071d7220 */ /* 0x001fc60000410000 */
[----:B------:R0:W-:Y:S04]  /*31250*/  ST.E desc[UR12][R8.64+0x4c], R33 ;  /* 0x00004c2108007985 */ /* 0x0001e8000c10190c */
[----:B------:R2:W-:Y:S01]  /*31260*/  ST.E desc[UR14][R8.64+0x58], R35 ;  /* 0x0000582308007985 */ /* 0x0005e2000c10190e */
[----:B-1----:R-:W-:-:S03]  /*31270*/  FMUL.FTZ R31, R7, R62 ;  /* 0x0000003e071f7220 */ /* 0x002fc60000410000 */
[----:B------:R1:W-:Y:S01]  /*31280*/  ST.E desc[UR16][R8.64+0x5c], R39 ;  /* 0x00005c2708007985 */ /* 0x0003e2000c101910 */
[C---:B------:R-:W-:Y:S01]  /*31290*/  FMUL.FTZ R37, R7.reuse, R58 ;  /* 0x0000003a07257220 */ /* 0x040fe20000410000 */
[C---:B0-----:R-:W-:Y:S02]  /*312a0*/  FMUL.FTZ R33, R7.reuse, R54 ;  /* 0x0000003607217220 */ /* 0x041fe40000410000 */
[----:B------:R0:W-:Y:S01]  /*312b0*/  ST.E desc[UR4][R8.64+0x68], R3 ;  /* 0x0000680308007985 */ /* 0x0001e2000c101904 */
[----:B--2---:R-:W-:-:S03]  /*312c0*/  FMUL.FTZ R35, R7, R60 ;  /* 0x0000003c07237220 */ /* 0x004fc60000410000 */
[----:B------:R2:W-:Y:S01]  /*312d0*/  ST.E desc[UR8][R8.64+0x6c], R29 ;  /* 0x00006c1d08007985 */ /* 0x0005e2000c101908 */
[----:B-1----:R-:W-:-:S03]  /*312e0*/  FMUL.FTZ R39, R7, R56 ;  /* 0x0000003807277220 */ /* 0x002fc60000410000 */
[----:B------:R1:W-:Y:S01]  /*312f0*/  ST.E desc[UR6][R8.64+0x78], R31 ;  /* 0x0000781f08007985 */ /* 0x0003e2000c101906 */
[----:B0-----:R-:W-:-:S03]  /*31300*/  FMUL.FTZ R3, R7, R64 ;  /* 0x0000004007037220 */ /* 0x001fc60000410000 */
        /* <DEDUP_REMOVED lines=10> */
[----:B------:R1:W-:Y:S04]  /*313b0*/  ST.E desc[UR6][R8.64+0xa8], R29 ;  /* 0x0000a81d08007985 */ /* 0x0003e8000c101906 */
[----:B------:R3:W-:Y:S01]  /*313c0*/  ST.E desc[UR8][R8.64+0xac], R31 ;  /* 0x0000ac1f08007985 */ /* 0x0007e2000c101908 */
[C---:B0-----:R-:W-:Y:S01]  /*313d0*/  FMUL.FTZ R39, R7.reuse, R76 ;  /* 0x0000004c07277220 */ /* 0x041fe20000410000 */
[C---:B--2---:R-:W-:Y:S02]  /*313e0*/  FMUL.FTZ R3, R7.reuse, R78 ;  /* 0x0000004e07037220 */ /* 0x044fe40000410000 */
[----:B------:R0:W-:Y:S01]  /*313f0*/  ST.E desc[UR10][R8.64+0xb8], R33 ;  /* 0x0000b82108007985 */ /* 0x0001e2000c10190a */
[----:B-1----:R-:W-:-:S03]  /*31400*/  FMUL.FTZ R29, R7, R86 ;  /* 0x00000056071d7220 */ /* 0x002fc60000410000 */
[----:B------:R1:W-:Y:S01]  /*31410*/  ST.E desc[UR12][R8.64+0xbc], R35 ;  /* 0x0000bc2308007985 */ /* 0x0003e2000c10190c */
[----:B---3--:R-:W-:-:S03]  /*31420*/  FMUL.FTZ R31, R7, R80 ;  /* 0x00000050071f7220 */ /* 0x008fc60000410000 */
[----:B------:R2:W-:Y:S01]  /*31430*/  ST.E desc[UR14][R8.64+0xc8], R37 ;  /* 0x0000c82508007985 */ /* 0x0005e2000c10190e */
[----:B0-----:R-:W-:-:S03]  /*31440*/  FMUL.FTZ R33, R7, R84 ;  /* 0x0000005407217220 */ /* 0x001fc60000410000 */
[----:B------:R0:W-:Y:S01]  /*31450*/  ST.E desc[UR4][R8.64+0xcc], R3 ;  /* 0x0000cc0308007985 */ /* 0x0001e2000c101904 */
[----:B-1----:R-:W-:-:S03]  /*31460*/  FMUL.FTZ R35, R7, R82 ;  /* 0x0000005207237220 */ /* 0x002fc60000410000 */
[----:B------:R1:W-:Y:S01]  /*31470*/  ST.E desc[UR16][R8.64+0xd8], R39 ;  /* 0x0000d82708007985 */ /* 0x0003e2000c101910 */
[----:B--2---:R-:W-:-:S03]  /*31480*/  FMUL.FTZ R37, R7, R88 ;  /* 0x0000005807257220 */ /* 0x004fc60000410000 */
        /* <DEDUP_REMOVED lines=54> */
[----:B------:R-:W-:Y:S01]  /*317f0*/  ST.E desc[UR6][R8.64+0x1b8], R29 ;  /* 0x0001b81d08007985 */ /* 0x000fe2000c101906 */
[C---:B------:R-:W-:Y:S01]  /*31800*/  FMUL.FTZ R41, R7.reuse, R146 ;  /* 0x0000009207297220 */ /* 0x040fe20000410000 */
[C---:B0-----:R-:W-:Y:S02]  /*31810*/  FMUL.FTZ R35, R7.reuse, R150 ;  /* 0x0000009607237220 */ /* 0x041fe40000410000 */
[----:B------:R0:W-:Y:S01]  /*31820*/  ST.E desc[UR16][R8.64+0x1bc], R39 ;  /* 0x0001bc2708007985 */ /* 0x0001e2000c101910 */
[----:B-1----:R-:W-:-:S03]  /*31830*/  FMUL.FTZ R37, R7, R144 ;  /* 0x0000009007257220 */ /* 0x002fc60000410000 */
[----:B------:R1:W-:Y:S01]  /*31840*/  ST.E desc[UR4][R8.64+0x1c8], R3 ;  /* 0x0001c80308007985 */ /* 0x0003e2000c101904 */
[----:B------:R-:W-:-:S03]  /*31850*/  FMUL.FTZ R43, R7, R214 ;  /* 0x000000d6072b7220 */ /* 0x000fc60000410000 */
[----:B------:R-:W-:Y:S01]  /*31860*/  ST.E desc[UR8][R8.64+0x1cc], R31 ;  /* 0x0001cc1f08007985 */ /* 0x000fe2000c101908 */
[----:B0-----:R-:W-:-:S03]  /*31870*/  FMUL.FTZ R39, R7, R148 ;  /* 0x0000009407277220 */ /* 0x001fc60000410000 */
[----:B------:R-:W-:Y:S04]  /*31880*/  ST.E desc[UR10][R8.64+0x1d8], R33 ;  /* 0x0001d82108007985 */ /* 0x000fe8000c10190a */
[----:B------:R-:W-:Y:S04]  /*31890*/  ST.E desc[UR6][R8.64+0x1dc], R35 ;  /* 0x0001dc2308007985 */ /* 0x000fe8000c101906 */
[----:B------:R-:W-:Y:S04]  /*318a0*/  ST.E desc[UR12][R8.64+0x1e8], R37 ;  /* 0x0001e82508007985 */ /* 0x000fe8000c10190c */
[----:B------:R-:W-:Y:S04]  /*318b0*/  ST.E desc[UR14][R8.64+0x1ec], R39 ;  /* 0x0001ec2708007985 */ /* 0x000fe8000c10190e */
[----:B------:R-:W-:Y:S04]  /*318c0*/  ST.E desc[UR16][R8.64+0x1f8], R41 ;  /* 0x0001f82908007985 */ /* 0x000fe8000c101910 */
[----:B------:R0:W-:Y:S04]  /*318d0*/  ST.E desc[UR18][R8.64+0x1fc], R43 ;  /* 0x0001fc2b08007985 */ /* 0x0001e8000c101912 */
[----:B-1----:R-:W2:Y:S01]  /*318e0*/  LDL.64 R2, [R0+0x80] ;  /* 0x0000800000027983 */ /* 0x002ea20000100a00 */
[----:B------:R-:W-:-:S02]  /*318f0*/  LEA.HI R24, R6, 0x8, RZ, 0x19 ;  /* 0x0000000806187811 */ /* 0x000fc400078fc8ff */
[----:B------:R-:W-:Y:S01]  /*31900*/  R2UR UR28, R4 ;  /* 0x00000000041c72ca */ /* 0x000fe200000e0000 */
[----:B------:R-:W3:Y:S02]  /*31910*/  LDL.64 R28, [R0] ;  /* 0x00000000001c7983 */ /* 0x000ee40000100a00 */
[----:B------:R1:W-:Y:S01]  /*31920*/  BAR.SYNC.DEFER_BLOCKING R24, 0x100 ;  /* 0x000400180000751d */ /* 0x0003e20000010000 */
[----:B------:R-:W-:-:S05]  /*31930*/  R2UR UR29, R5 ;  /* 0x00000000051d72ca */ /* 0x000fca00000e0000 */
[----:B------:R-:W4:Y:S04]  /*31940*/  LDL.64 R6, [R0+0x98] ;  /* 0x0000980000067983 */ /* 0x000f280000100a00 */
[----:B0-----:R-:W4:Y:S04]  /*31950*/  LDL.64 R8, [R0+0x88] ;  /* 0x0000880000087983 */ /* 0x001f280000100a00 */
[----:B--2---:R-:W2:Y:S04]  /*31960*/  LD.E R31, desc[UR4][R2.64] ;  /* 0x00000004021f7980 */ /* 0x004ea8000c101900 */
        /* <DEDUP_REMOVED lines=63> */
[----:B-1----:R-:W2:Y:S04]  /*31d60*/  LD.E R24, desc[UR26][R2.64+0x100] ;  /* 0x0001001a02187980 */ /* 0x002ea8000c101900 */
[----:B---3--:R-:W3:Y:S04]  /*31d70*/  LD.E R29, desc[UR6][R28.64] ;  /* 0x000000061c1d7980 */ /* 0x008ee8000c101900 */
[----:B----4-:R-:W3:Y:S04]  /*31d80*/  LD.E.64 R6, desc[UR4][R6.64] ;  /* 0x0000000406067980 */ /* 0x010ee8000c101b00 */
[----:B--2---:R0:W-:Y:S04]  /*31d90*/  ST.E desc[UR8][R2.64], R31 ;  /* 0x0000001f02007985 */ /* 0x0041e8000c101908 */
        /* <DEDUP_REMOVED lines=64> */
[----:B0-----:R-:W4:Y:S04]  /*321a0*/  LD.E R31, desc[UR28][R2.64+0x104] ;  /* 0x0001041c021f7980 */ /* 0x001f28000c101900 */
[----:B----4-:R0:W-:Y:S04]  /*321b0*/  ST.E desc[UR4][R2.64+0x104], R31 ;  /* 0x0001041f02007985 */ /* 0x0101e8000c101904 */
[----:B-1----:R-:W4:Y:S04]  /*321c0*/  LD.E R33, desc[UR6][R2.64+0x108] ;  /* 0x0001080602217980 */ /* 0x002f28000c101900 */
[----:B--2---:R-:W2:Y:S04]  /*321d0*/  LD.E R35, desc[UR8][R2.64+0x10c] ;  /* 0x00010c0802237980 */ /* 0x004ea8000c101900 */
        /* <DEDUP_REMOVED lines=8> */
[----:B0-----:R-:W3:Y:S04]  /*32260*/  LD.E R31, desc[UR26][R2.64+0x130] ;  /* 0x0001301a021f7980 */ /* 0x001ee8000c101900 */
        /* <DEDUP_REMOVED lines=113> */
[----:B------:R-:W4:Y:S01]  /*32980*/  LD.E R24, desc[UR28][R8.64] ;  /* 0x0000001c08187980 */ /* 0x000f22000c101900 */
[----:B------:R-:W-:-:S02]  /*32990*/  R2UR UR50, R4 ;  /* 0x00000000043272ca */ /* 0x000fc400000e0000 */
[C---:B------:R-:W-:Y:S02]  /*329a0*/  R2UR UR51, R5.reuse ;  /* 0x00000000053372ca */ /* 0x040fe400000e0000 */
[C---:B------:R-:W-:Y:S02]  /*329b0*/  R2UR UR52, R4.reuse ;  /* 0x00000000043472ca */ /* 0x040fe400000e0000 */
[C---:B------:R-:W-:Y:S02]  /*329c0*/  R2UR UR53, R5.reuse ;  /* 0x00000000053572ca */ /* 0x040fe400000e0000 */
[C---:B------:R-:W-:Y:S02]  /*329d0*/  R2UR UR54, R4.reuse ;  /* 0x00000000043672ca */ /* 0x040fe400000e0000 */
[----:B------:R-:W-:Y:S02]  /*329e0*/  R2UR UR55, R5 ;  /* 0x00000000053772ca */ /* 0x000fe400000e0000 */
        /* <DEDUP_REMOVED lines=14> */
[----:B------:R-:W-:Y:S02]  /*32ad0*/  R2UR UR48, R4 ;  /* 0x00000000043072ca */ /* 0x000fe400000e0000 */
[----:B------:R-:W-:Y:S01]  /*32ae0*/  R2UR UR49, R5 ;  /* 0x00000000053172ca */ /* 0x000fe200000e0000 */
[----:B------:R-:W-:Y:S01]  /*32af0*/  IMAD R6, R29, 0xc00, R6 ;  /* 0x00000c001d067824 */ /* 0x000fe200078e0206 */
[----:B------:R-:W-:Y:S01]  /*32b00*/  F2FP.BF16.F32.PACK_AB R152, R27, R152 ;  /* 0x000000981b98723e */ /* 0x000fe200000010ff */
[----:B------:R-:W4:Y:S01]  /*32b10*/  LD.E R28, desc[UR4][R2.64+0x10] ;  /* 0x00001004021c7980 */ /* 0x000f22000c101900 */
[----:B------:R-:W-:Y:S02]  /*32b20*/  F2FP.BF16.F32.PACK_AB R154, R25, R154 ;  /* 0x0000009a199a723e */ /* 0x000fe400000010ff */
[----:B------:R-:W-:Y:S01]  /*32b30*/  F2FP.BF16.F32.PACK_AB R153, R26, R153 ;  /* 0x000000991a99723e */ /* 0x000fe200000010ff */
        /* <DEDUP_REMOVED lines=63> */
[----:B------:R-:W-:-:S03]  /*32f30*/  ISETP.NE.U32.AND P0, PT, R24, RZ, PT ;  /* 0x000000ff1800720c */ /* 0x000fc60003f05070 */
        /* <DEDUP_REMOVED lines=64> */
[----:B------:R-:W-:-:S02]  /*33340*/  R2UR UR6, R6 ;  /* 0x00000000060672ca */ /* 0x000fc400000e0000 */
[----:B------:R-:W-:Y:S02]  /*33350*/  R2UR UR7, R7 ;  /* 0x00000000070772ca */ /* 0x000fe400000e0000 */
[----:B------:R-:W-:Y:S01]  /*33360*/  F2FP.BF16.F32.PACK_AB R155, R213, R155 ;  /* 0x0000009bd59b723e */ /* 0x000fe200000010ff */
[----:B------:R-:W-:Y:S01]  /*33370*/  VOTEU.ANY UP0, P0 ;  /* 0x00000000003f7886 */ /* 0x000fe20000000100 */
        /* <DEDUP_REMOVED lines=22> */
[----:B------:R-:W-:Y:S02]  /*334e0*/  R2UR UR28, R4 ;  /* 0x00000000041c72ca */ /* 0x000fe400000e0000 */
[----:B------:R-:W-:Y:S01]  /*334f0*/  R2UR UR29, R5 ;  /* 0x00000000051d72ca */ /* 0x000fe200000e0000 */
[----:B--2---:R-:W-:-:S06]  /*33500*/  WARPGROUP.ARRIVE ;  /* 0x00000000000079c5 */ /* 0x004fcc0000000000 */
[----:B------:R-:W-:Y:S01]  /*33510*/  HGMMA.64x256x16.F32.BF16 R24, R152, gdesc[UR4].tnspB, R24, UP0, gsb0 ;  /* 0x43e0000498187df0 */ /* 0x000fe2000b801818 */
        /* <DEDUP_REMOVED lines=23> */
[----:B------:R-:W-:Y:S01]  /*33690*/  R2UR UR31, R5 ;  /* 0x00000000051f72ca */ /* 0x000fe200000e0000 */
[----:B------:R-:W-:-:S02]  /*336a0*/  WARPGROUP.DEPBAR.LE gsb0, 0x0 ;  /* 0x00008000000079c5 */ /* 0x000fc40000010000 */
[----:B------:R0:W-:Y:S01]  /*336b0*/  ST.E desc[UR4][R2.64], R24 ;  /* 0x0000001802007985 */ /* 0x0001e2000c101904 */
[C---:B------:R-:W-:Y:S02]  /*336c0*/  R2UR UR4, R4.reuse ;  /* 0x00000000040472ca */ /* 0x040fe400000e0000 */
[C---:B------:R-:W-:Y:S01]  /*336d0*/  R2UR UR5, R5.reuse ;  /* 0x00000000050572ca */ /* 0x040fe200000e0000 */
[----:B------:R1:W-:Y:S01]  /*336e0*/  ST.E desc[UR6][R2.64+0x4], R25 ;  /* 0x0000041902007985 */ /* 0x0003e2000c101906 */
[C---:B------:R-:W-:Y:S02]  /*336f0*/  R2UR UR6, R4.reuse ;  /* 0x00000000040672ca */ /* 0x040fe400000e0000 */
[C---:B------:R-:W-:Y:S01]  /*33700*/  R2UR UR7, R5.reuse ;  /* 0x00000000050772ca */ /* 0x040fe200000e0000 */
[----:B------:R2:W-:Y:S01]  /*33710*/  ST.E desc[UR8][R2.64+0x8], R26 ;  /* 0x0000081a02007985 */ /* 0x0005e2000c101908 */
[C---:B------:R-:W-:Y:S02]  /*33720*/  R2UR UR8, R4.reuse ;  /* 0x00000000040872ca */ /* 0x040fe400000e0000 */
[----:B------:R-:W-:Y:S01]  /*33730*/  R2UR UR9, R5 ;  /* 0x00000000050972ca */ /* 0x000fe200000e0000 */
[----:B------:R3:W-:Y:S01]  /*33740*/  ST.E desc[UR10][R2.64+0xc], R27 ;  /* 0x00000c1b02007985 */ /* 0x0007e2000c10190a */
[----:B------:R-:W-:-:S02]  /*33750*/  R2UR UR10, R4 ;  /* 0x00000000040a72ca */ /* 0x000fc400000e0000 */
        /* <DEDUP_REMOVED lines=324> */
[----:B------:R-:W-:Y:S01]  /*34ba0*/  R2UR UR23, R5 ;  /* 0x00000000051772ca */ /* 0x000fe200000e0000 */
[----:B------:R4:W-:Y:S04]  /*34bb0*/  ST.E desc[UR24][R2.64+0x1c0], R136 ;  /* 0x0001c08802007985 */ /* 0x0009e8000c101918 */
[----:B------:R4:W-:Y:S04]  /*34bc0*/  ST.E desc[UR26][R2.64+0x1c4], R137 ;  /* 0x0001c48902007985 */ /* 0x0009e8000c10191a */
[----:B------:R4:W-:Y:S04]  /*34bd0*/  ST.E desc[UR28][R2.64+0x1c8], R138 ;  /* 0x0001c88a02007985 */ /* 0x0009e8000c10191c */
[----:B------:R4:W-:Y:S04]  /*34be0*/  ST.E desc[UR4][R2.64+0x1cc], R139 ;  /* 0x0001cc8b02007985 */ /* 0x0009e8000c101904 */
[----:B------:R4:W-:Y:S04]  /*34bf0*/  ST.E desc[UR6][R2.64+0x1d0], R140 ;  /* 0x0001d08c02007985 */ /* 0x0009e8000c101906 */
[----:B------:R4:W-:Y:S04]  /*34c00*/  ST.E desc[UR8][R2.64+0x1d4], R141 ;  /* 0x0001d48d02007985 */ /* 0x0009e8000c101908 */
[----:B------:R4:W-:Y:S01]  /*34c10*/  ST.E desc[UR10][R2.64+0x1d8], R142 ;  /* 0x0001d88e02007985 */ /* 0x0009e2000c10190a */
[----:B------:R-:W-:-:S03]  /*34c20*/  R2UR UR24, R4 ;  /* 0x00000000041872ca */ /* 0x000fc600000e0000 */
[----:B------:R4:W-:Y:S01]  /*34c30*/  ST.E desc[UR12][R2.64+0x1dc], R143 ;  /* 0x0001dc8f02007985 */ /* 0x0009e2000c10190c */
[----:B------:R-:W-:-:S03]  /*34c40*/  R2UR UR25, R5 ;  /* 0x00000000051972ca */ /* 0x000fc600000e0000 */
[----:B------:R4:W-:Y:S01]  /*34c50*/  ST.E desc[UR14][R2.64+0x1e0], R144 ;  /* 0x0001e09002007985 */ /* 0x0009e2000c10190e */
[----:B------:R-:W-:-:S03]  /*34c60*/  R2UR UR26, R4 ;  /* 0x00000000041a72ca */ /* 0x000fc600000e0000 */
[----:B------:R4:W-:Y:S01]  /*34c70*/  ST.E desc[UR16][R2.64+0x1e4], R145 ;  /* 0x0001e49102007985 */ /* 0x0009e2000c101910 */
[----:B------:R-:W-:-:S03]  /*34c80*/  R2UR UR27, R5 ;  /* 0x00000000051b72ca */ /* 0x000fc600000e0000 */
[----:B------:R4:W-:Y:S01]  /*34c90*/  ST.E desc[UR18][R2.64+0x1e8], R146 ;  /* 0x0001e89202007985 */ /* 0x0009e2000c101912 */
[C---:B------:R-:W-:Y:S02]  /*34ca0*/  R2UR UR28, R4.reuse ;  /* 0x00000000041c72ca */ /* 0x040fe400000e0000 */
[----:B------:R-:W-:Y:S01]  /*34cb0*/  R2UR UR29, R5 ;  /* 0x00000000051d72ca */ /* 0x000fe200000e0000 */
[----:B------:R4:W-:Y:S01]  /*34cc0*/  ST.E desc[UR20][R2.64+0x1ec], R147 ;  /* 0x0001ec9302007985 */ /* 0x0009e2000c101914 */
[----:B------:R-:W-:-:S03]  /*34cd0*/  R2UR UR20, R4 ;  /* 0x00000000041472ca */ /* 0x000fc600000e0000 */
[----:B------:R4:W-:Y:S01]  /*34ce0*/  ST.E desc[UR22][R2.64+0x1f0], R148 ;  /* 0x0001f09402007985 */ /* 0x0009e2000c101916 */
        /* <DEDUP_REMOVED lines=12> */
[----:B------:R-:W-:Y:S01]  /*34db0*/  R2UR UR11, R5 ;  /* 0x00000000050b72ca */ /* 0x000fe200000e0000 */
[----:B------:R4:W-:Y:S04]  /*34dc0*/  ST.E desc[UR24][R2.64+0x1f4], R149 ;  /* 0x0001f49502007985 */ /* 0x0009e8000c101918 */
[----:B------:R4:W-:Y:S01]  /*34dd0*/  ST.E desc[UR26][R2.64+0x1f8], R150 ;  /* 0x0001f89602007985 */ /* 0x0009e2000c10191a */
[----:B------:R-:W-:-:S03]  /*34de0*/  R2UR UR8, R4 ;  /* 0x00000000040872ca */ /* 0x000fc600000e0000 */
[----:B------:R4:W-:Y:S01]  /*34df0*/  ST.E desc[UR28][R2.64+0x1fc], R151 ;  /* 0x0001fc9702007985 */ /* 0x0009e2000c10191c */
[----:B------:R-:W-:-:S03]  /*34e00*/  R2UR UR9, R5 ;  /* 0x00000000050972ca */ /* 0x000fc600000e0000 */
[----:B------:R-:W-:Y:S01]  /*34e10*/  ST.E desc[UR22][R8.64], R195 ;  /* 0x000000c308007985 */ /* 0x000fe2000c101916 */
[C---:B------:R-:W-:Y:S02]  /*34e20*/  R2UR UR6, R4.reuse ;  /* 0x00000000040672ca */ /* 0x040fe400000e0000 */
[C---:B------:R-:W-:Y:S01]  /*34e30*/  R2UR UR7, R5.reuse ;  /* 0x00000000050772ca */ /* 0x040fe200000e0000 */
[----:B0-----:R-:W4:Y:S01]  /*34e40*/  LD.E R24, desc[UR20][R2.64] ;  /* 0x0000001402187980 */ /* 0x001f22000c101900 */
[C---:B------:R-:W-:Y:S02]  /*34e50*/  R2UR UR4, R4.reuse ;  /* 0x00000000040472ca */ /* 0x040fe400000e0000 */
[C---:B------:R-:W-:Y:S01]  /*34e60*/  R2UR UR5, R5.reuse ;  /* 0x00000000050572ca */ /* 0x040fe200000e0000 */
[----:B-1----:R-:W4:Y:S01]  /*34e70*/  LD.E R25, desc[UR18][R2.64+0x4] ;  /* 0x0000041202197980 */ /* 0x002f22000c101900 */
[C---:B------:R-:W-:Y:S02]  /*34e80*/  R2UR UR28, R4.reuse ;  /* 0x00000000041c72ca */ /* 0x040fe400000e0000 */
[----:B------:R-:W-:Y:S01]  /*34e90*/  R2UR UR29, R5 ;  /* 0x00000000051d72ca */ /* 0x000fe200000e0000 */
[----:B--2---:R-:W2:Y:S01]  /*34ea0*/  LD.E R26, desc[UR16][R2.64+0x8] ;  /* 0x00000810021a7980 */ /* 0x004ea2000c101900 */
[----:B------:R-:W-:-:S02]  /*34eb0*/  R2UR UR26, R4 ;  /* 0x00000000041a72ca */ /* 0x000fc400000e0000 */
[C---:B------:R-:W-:Y:S01]  /*34ec0*/  R2UR UR27, R5.reuse ;  /* 0x00000000051b72ca */ /* 0x040fe200000e0000 */
[----:B---3--:R-:W2:Y:S01]  /*34ed0*/  LD.E R27, desc[UR56][R2.64+0xc] ;  /* 0x00000c38021b7980 */ /* 0x008ea2000c101900 */
[C---:B------:R-:W-:Y:S02]  /*34ee0*/  R2UR UR24, R4.reuse ;  /* 0x00000000041872ca */ /* 0x040fe400000e0000 */
[C---:B------:R-:W-:Y:S01]  /*34ef0*/  R2UR UR25, R5.reuse ;  /* 0x00000000051972ca */ /* 0x040fe200000e0000 */
[----:B----4-:R-:W2:Y:S01]  /*34f00*/  LD.E R28, desc[UR54][R2.64+0x10] ;  /* 0x00001036021c7980 */ /* 0x010ea2000c101900 */
[C---:B------:R-:W-:Y:S02]  /*34f10*/  R2UR UR22, R4.reuse ;  /* 0x00000000041672ca */ /* 0x040fe400000e0000 */
[----:B------:R-:W-:Y:S01]  /*34f20*/  R2UR UR23, R5 ;  /* 0x00000000051772ca */ /* 0x000fe200000e0000 */
[----:B------:R-:W2:Y:S01]  /*34f30*/  LD.E R29, desc[UR14][R2.64+0x14] ;  /* 0x0000140e021d7980 */ /* 0x000ea2000c101900 */
[----:B------:R-:W-:-:S02]  /*34f40*/  R2UR UR20, R4 ;  /* 0x00000000041472ca */ /* 0x000fc400000e0000 */
[C---:B------:R-:W-:Y:S01]  /*34f50*/  R2UR UR21, R5.reuse ;  /* 0x00000000051572ca */ /* 0x040fe200000e0000 */
[----:B------:R-:W2:Y:S01]  /*34f60*/  LD.E R30, desc[UR12][R2.64+0x18] ;  /* 0x0000180c021e7980 */ /* 0x000ea2000c101900 */
[C---:B------:R-:W-:Y:S02]  /*34f70*/  R2UR UR18, R4.reuse ;  /* 0x00000000041272ca */ /* 0x040fe400000e0000 */
[C---:B------:R-:W-:Y:S01]  /*34f80*/  R2UR UR19, R5.reuse ;  /* 0x00000000051372ca */ /* 0x040fe200000e0000 */
[----:B------:R-:W2:Y:S01]  /*34f90*/  LD.E R31, desc[UR10][R2.64+0x1c] ;  /* 0x00001c0a021f7980 */ /* 0x000ea2000c101900 */
        /* <DEDUP_REMOVED lines=303> */
[----:B------:R-:W-:Y:S02]  /*36290*/  R2UR UR10, R4 ;  /* 0x00000000040a72ca */ /* 0x000fe400000e0000 */
[----:B------:R-:W-:Y:S01]  /*362a0*/  R2UR UR11, R5 ;  /* 0x00000000050b72ca */ /* 0x000fe200000e0000 */
        /* <DEDUP_REMOVED lines=19> */
[----:B------:R-:W-:-:S02]  /*363e0*/  VIADD R152, R6, 0x80 ;  /* 0x0000008006987836 */ /* 0x000fc40000000000 */
[----:B------:R-:W-:-:S03]  /*363f0*/  IMAD.MOV.U32 R153, RZ, RZ, R7 ;  /* 0x000000ffff997224 */ /* 0x000fc600078e0007 */
[----:B------:R-:W-:Y:S02]  /*36400*/  R2UR UR6, R152 ;  /* 0x00000000980672ca */ /* 0x000fe400000e0000 */
[----:B------:R-:W-:Y:S02]  /*36410*/  R2UR UR7, R153 ;  /* 0x00000000990772ca */ /* 0x000fe400000e0000 */
[----:B------:R-:W-:Y:S02]  /*36420*/  F2FP.BF16.F32.PACK_AB R152, R19, R20 ;  /* 0x000000141398723e */ /* 0x000fe400000010ff */
[----:B------:R-:W-:Y:S02]  /*36430*/  F2FP.BF16.F32.PACK_AB R154, R15, R18 ;  /* 0x000000120f9a723e */ /* 0x000fe400000010ff */
[----:B------:R-:W-:Y:S02]  /*36440*/  F2FP.BF16.F32.PACK_AB R153, R13, R14 ;  /* 0x0000000e0d99723e */ /* 0x000fe400000010ff */
[----:B------:R-:W-:-:S02]  /*36450*/  F2FP.BF16.F32.PACK_AB R155, R12, R11 ;  /* 0x0000000b0c9b723e */ /* 0x000fc400000010ff */
        /* <DEDUP_REMOVED lines=24> */
[----:B--2---:R-:W-:-:S06]  /*365e0*/  WARPGROUP.ARRIVE ;  /* 0x00000000000079c5 */ /* 0x004fcc0000000000 */
[----:B------:R-:W-:Y:S01]  /*365f0*/  HGMMA.64x256x16.F32.BF16 R24, R152, gdesc[UR4].tnspB, R24, gsb0 ;  /* 0x43e0000498187df0 */ /* 0x000fe20008001818 */
        /* <DEDUP_REMOVED lines=2698> */
[----:B------:R4:W-:Y:S04]  /*40ea0*/  ST.E desc[UR18][R2.64+0x1b4], R133 ;  /* 0x0001b48502007985 */ /* 0x0009e8000c101912 */
        /* <DEDUP_REMOVED lines=17> */
[----:B------:R-:W-:Y:S01]  /*40fc0*/  R2UR UR19, R5 ;  /* 0x00000000051372ca */ /* 0x000fe200000e0000 */
[----:B------:R4:W-:Y:S04]  /*40fd0*/  ST.E desc[UR6][R2.64+0x1d0], R140 ;  /* 0x0001d08c02007985 */ /* 0x0009e8000c101906 */
[----:B------:R4:W-:Y:S04]  /*40fe0*/  ST.E desc[UR8][R2.64+0x1d4], R141 ;  /* 0x0001d48d02007985 */ /* 0x0009e8000c101908 */
[----:B------:R4:W-:Y:S04]  /*40ff0*/  ST.E desc[UR10][R2.64+0x1d8], R142 ;  /* 0x0001d88e02007985 */ /* 0x0009e8000c10190a */
[----:B------:R4:W-:Y:S04]  /*41000*/  ST.E desc[UR12][R2.64+0x1dc], R143 ;  /* 0x0001dc8f02007985 */ /* 0x0009e8000c10190c */
[----:B------:R4:W-:Y:S04]  /*41010*/  ST.E desc[UR14][R2.64+0x1e0], R144 ;  /* 0x0001e09002007985 */ /* 0x0009e8000c10190e */
[----:B------:R4:W-:Y:S04]  /*41020*/  ST.E desc[UR16][R2.64+0x1e4], R145 ;  /* 0x0001e49102007985 */ /* 0x0009e8000c101910 */
[----:B------:R-:W-:Y:S04]  /*41030*/  ST.E desc[UR20][R2.64+0x1ec], R147 ;  /* 0x0001ec9302007985 */ /* 0x000fe8000c101914 */
[----:B------:R-:W-:Y:S01]  /*41040*/  ST.E desc[UR22][R2.64+0x1f0], R148 ;  /* 0x0001f09402007985 */ /* 0x000fe2000c101916 */
[----:B------:R-:W-:-:S03]  /*41050*/  R2UR UR22, R4 ;  /* 0x00000000041672ca */ /* 0x000fc600000e0000 */
[----:B------:R-:W-:Y:S01]  /*41060*/  ST.E desc[UR24][R2.64+0x1f4], R149 ;  /* 0x0001f49502007985 */ /* 0x000fe2000c101918 */
[----:B------:R-:W-:-:S03]  /*41070*/  R2UR UR23, R5 ;  /* 0x00000000051772ca */ /* 0x000fc600000e0000 */
[----:B------:R-:W-:Y:S01]  /*41080*/  ST.E desc[UR26][R2.64+0x1f8], R150 ;  /* 0x0001f89602007985 */ /* 0x000fe2000c10191a */
[----:B------:R-:W-:-:S03]  /*41090*/  R2UR UR20, R4 ;  /* 0x00000000041472ca */ /* 0x000fc600000e0000 */
[----:B------:R-:W-:Y:S01]  /*410a0*/  ST.E desc[UR28][R2.64+0x1fc], R151 ;  /* 0x0001fc9702007985 */ /* 0x000fe2000c10191c */
[C---:B------:R-:W-:Y:S02]  /*410b0*/  R2UR UR21, R5.reuse ;  /* 0x00000000051572ca */ /* 0x040fe400000e0000 */
[C---:B------:R-:W-:Y:S01]  /*410c0*/  R2UR UR16, R4.reuse ;  /* 0x00000000041072ca */ /* 0x040fe200000e0000 */
[----:B------:R4:W-:Y:S01]  /*410d0*/  ST.E desc[UR18][R2.64+0x1e8], R146 ;  /* 0x0001e89202007985 */ /* 0x0009e2000c101912 */
        /* <DEDUP_REMOVED lines=8> */
[----:B------:R-:W-:Y:S01]  /*41160*/  R2UR UR11, R5 ;  /* 0x00000000050b72ca */ /* 0x000fe200000e0000 */
[----:B------:R-:W-:Y:S01]  /*41170*/  ST.E desc[UR22][R8.64], R195 ;  /* 0x000000c308007985 */ /* 0x000fe2000c101916 */
[----:B------:R-:W-:-:S02]  /*41180*/  R2UR UR8, R4 ;  /* 0x00000000040872ca */ /* 0x000fc400000e0000 */
        /* <DEDUP_REMOVED lines=349> */
[----:B------:R-:W-:Y:S01]  /*42760*/  VIADD R6, R6, 0x280 ;  /* 0x0000028006067836 */ /* 0x000fe20000000000 */
[----:B------:R-:W-:-:S02]  /*42770*/  R2UR UR7, R7 ;  /* 0x00000000070772ca */ /* 0x000fc400000e0000 */
[----:B------:R-:W-:Y:S02]  /*42780*/  F2FP.BF16.F32.PACK_AB R184, R187, R188 ;  /* 0x000000bcbbb8723e */ /* 0x000fe400000010ff */
[----:B------:R-:W-:Y:S02]  /*42790*/  R2UR UR6, R6 ;  /* 0x00000000060672ca */ /* 0x000fe400000e0000 */
[----:B------:R-:W-:Y:S02]  /*427a0*/  F2FP.BF16.F32.PACK_AB R186, R185, R186 ;  /* 0x000000bab9ba723e */ /* 0x000fe400000010ff */
[----:B------:R-:W-:Y:S02]  /*427b0*/  F2FP.BF16.F32.PACK_AB R185, R160, R161 ;  /* 0x000000a1a0b9723e */ /* 0x000fe400000010ff */
[----:B------:R-:W-:Y:S02]  /*427c0*/  F2FP.BF16.F32.PACK_AB R187, R158, R159 ;  /* 0x0000009f9ebb723e */ /* 0x000fe400000010ff */
        /* <DEDUP_REMOVED lines=27> */
[C---:B------:R-:W-:Y:S01]  /*42980*/  R2UR UR7, R5.reuse ;  /* 0x00000000050772ca */ /* 0x040fe200000e0000 */
[----:B------:R-:W-:Y:S02]  /*42990*/  WARPGROUP.DEPBAR.LE gsb0, 0x0 ;  /* 0x00008000000079c5 */ /* 0x000fe40000010000 */
[----:B------:R-:W-:Y:S01]  /*429a0*/  ST.E desc[UR4][R2.64], R24 ;  /* 0x0000001802007985 */ /* 0x000fe2000c101904 */
[----:B------:R-:W-:Y:S02]  /*429b0*/  R2UR UR4, R4 ;  /* 0x00000000040472ca */ /* 0x000fe400000e0000 */
[----:B------:R-:W-:-:S07]  /*429c0*/  R2UR UR5, R5 ;  /* 0x00000000050572ca */ /* 0x000fce00000e0000 */
[----:B------:R0:W-:Y:S01]  /*429d0*/  ST.E desc[UR6][R2.64+0x4], R25 ;  /* 0x0000041902007985 */ /* 0x0001e2000c101906 */
[C---:B------:R-:W-:Y:S02]  /*429e0*/  R2UR UR6, R4.reuse ;  /* 0x00000000040672ca */ /* 0x040fe400000e0000 */
[C---:B------:R-:W-:Y:S01]  /*429f0*/  R2UR UR7, R5.reuse ;  /* 0x00000000050772ca */ /* 0x040fe200000e0000 */
[----:B------:R-:W-:Y:S01]  /*42a00*/  ST.E desc[UR8][R2.64+0x8], R26 ;  /* 0x0000081a02007985 */ /* 0x000fe2000c101908 */
[C---:B------:R-:W-:Y:S02]  /*42a10*/  R2UR UR8, R4.reuse ;  /* 0x00000000040872ca */ /* 0x040fe400000e0000 */
[C---:B------:R-:W-:Y:S01]  /*42a20*/  R2UR UR9, R5.reuse ;  /* 0x00000000050972ca */ /* 0x040fe200000e0000 */
[----:B------:R1:W-:Y:S01]  /*42a30*/  ST.E desc[UR10][R2.64+0xc], R27 ;  /* 0x00000c1b02007985 */ /* 0x0003e2000c10190a */
[C---:B------:R-:W-:Y:S02]  /*42a40*/  R2UR UR10, R4.reuse ;  /* 0x00000000040a72ca */ /* 0x040fe400000e0000 */
[----:B------:R-:W-:Y:S01]  /*42a50*/  R2UR UR11, R5 ;  /* 0x00000000050b72ca */ /* 0x000fe200000e0000 */
[----:B------:R-:W-:Y:S01]  /*42a60*/  ST.E desc[UR12][R2.64+0x10], R28 ;  /* 0x0000101c02007985 */ /* 0x000fe2000c10190c */
[----:B------:R-:W-:-:S02]  /*42a70*/  R2UR UR12, R4 ;  /* 0x00000000040c72ca */ /* 0x000fc400000e0000 */
[C---:B------:R-:W-:Y:S01]  /*42a80*/  R2UR UR13, R5.reuse ;  /* 0x00000000050d72ca */ /* 0x040fe200000e0000 */
[----:B------:R2:W-:Y:S01]  /*42a90*/  ST.E desc[UR14][R2.64+0x14], R29 ;  /* 0x0000141d02007985 */ /* 0x0005e2000c10190e */
[C---:B------:R-:W-:Y:S02]  /*42aa0*/  R2UR UR14, R4.reuse ;  /* 0x00000000040e72ca */ /* 0x040fe400000e0000 */
[C---:B------:R-:W-:Y:S01]  /*42ab0*/  R2UR UR15, R5.reuse ;  /* 0x00000000050f72ca */ /* 0x040fe200000e0000 */
[----:B------:R-:W-:Y:S01]  /*42ac0*/  ST.E desc[UR16][R2.64+0x18], R30 ;  /* 0x0000181e02007985 */ /* 0x000fe2000c101910 */
[C---:B------:R-:W-:Y:S02]  /*42ad0*/  R2UR UR16, R4.reuse ;  /* 0x00000000041072ca */ /* 0x040fe400000e0000 */
[----:B------:R-:W-:Y:S01]  /*42ae0*/  R2UR UR17, R5 ;  /* 0x00000000051172ca */ /* 0x000fe200000e0000 */
[----:B------:R3:W-:Y:S01]  /*42af0*/  ST.E desc[UR18][R2.64+0x1c], R31 ;  /* 0x00001c1f02007985 */ /* 0x0007e2000c101912 */
[----:B------:R-:W-:-:S02]  /*42b00*/  R2UR UR18, R4 ;  /* 0x00000000041272ca */ /* 0x000fc400000e0000 */
[C---:B------:R-:W-:Y:S01]  /*42b10*/  R2UR UR19, R5.reuse ;  /* 0x00000000051372ca */ /* 0x040fe200000e0000 */
[----:B------:R-:W-:Y:S01]  /*42b20*/  ST.E desc[UR20][R2.64+0x20], R32 ;  /* 0x0000202002007985 */ /* 0x000fe2000c101914 */
[C---:B------:R-:W-:Y:S02]  /*42b30*/  R2UR UR20, R4.reuse ;  /* 0x00000000041472ca */ /* 0x040fe400000e0000 */
[C---:B------:R-:W-:Y:S01]  /*42b40*/  R2UR UR21, R5.reuse ;  /* 0x00000000051572ca */ /* 0x040fe200000e0000 */
[----:B------:R-:W-:Y:S01]  /*42b50*/  ST.E desc[UR22][R2.64+0x24], R33 ;  /* 0x0000242102007985 */ /* 0x000fe2000c101916 */
[C---:B------:R-:W-:Y:S02]  /*42b60*/  R2UR UR22, R4.reuse ;  /* 0x00000000041672ca */ /* 0x040fe400000e0000 */
[----:B------:R-:W-:Y:S01]  /*42b70*/  R2UR UR23, R5 ;  /* 0x00000000051772ca */ /* 0x000fe200000e0000 */
[----:B------:R-:W-:Y:S01]  /*42b80*/  ST.E desc[UR4][R2.64+0x28], R34 ;  /* 0x0000282202007985 */ /* 0x000fe2000c101904 */
        /* <DEDUP_REMOVED lines=351> */
[----:B------:R-:W-:-:S03]  /*44180*/  R2UR UR4, R4 ;  /* 0x00000000040472ca */ /* 0x000fc600000e0000 */
[----:B------:R4:W-:Y:S01]  /*44190*/  ST.E desc[UR6][R8.64], R195 ;  /* 0x000000c308007985 */ /* 0x0009e2000c101906 */
[----:B------:R-:W-:-:S03]  /*441a0*/  R2UR UR5, R5 ;  /* 0x00000000050572ca */ /* 0x000fc600000e0000 */
[----:B------:R-:W4:Y:S01]  /*441b0*/  LD.E R7, desc[UR8][R2.64] ;  /* 0x0000000802077980 */ /* 0x000f22000c101900 */
[C---:B------:R-:W-:Y:S02]  /*441c0*/  R2UR UR6, R4.reuse ;  /* 0x00000000040672ca */ /* 0x040fe400000e0000 */
[C---:B------:R-:W-:Y:S01]  /*441d0*/  R2UR UR7, R5.reuse ;  /* 0x00000000050772ca */ /* 0x040fe200000e0000 */
[----:B------:R-:W4:Y:S01]  /*441e0*/  LD.E R11, desc[UR10][R2.64+0x4] ;  /* 0x0000040a020b7980 */ /* 0x000f22000c101900 */
[C---:B------:R-:W-:Y:S02]  /*441f0*/  R2UR UR8, R4.reuse ;  /* 0x00000000040872ca */ /* 0x040fe400000e0000 */
[C---:B------:R-:W-:Y:S01]  /*44200*/  R2UR UR9, R5.reuse ;  /* 0x00000000050972ca */ /* 0x040fe200000e0000 */
[----:B------:R-:W4:Y:S01]  /*44210*/  LD.E R13, desc[UR12][R2.64+0x8] ;  /* 0x0000080c020d7980 */ /* 0x000f22000c101900 */
[C---:B------:R-:W-:Y:S02]  /*44220*/  R2UR UR10, R4.reuse ;  /* 0x00000000040a72ca */ /* 0x040fe400000e0000 */
[----:B------:R-:W-:Y:S01]  /*44230*/  R2UR UR11, R5 ;  /* 0x00000000050b72ca */ /* 0x000fe200000e0000 */
[----:B------:R-:W4:Y:S01]  /*44240*/  LD.E R15, desc[UR14][R2.64+0xc] ;  /* 0x00000c0e020f7980 */ /* 0x000f22000c101900 */
[----:B------:R-:W-:-:S02]  /*44250*/  R2UR UR12, R4 ;  /* 0x00000000040c72ca */ /* 0x000fc400000e0000 */
[C---:B------:R-:W-:Y:S01]  /*44260*/  R2UR UR13, R5.reuse ;  /* 0x00000000050d72ca */ /* 0x040fe200000e0000 */
[----:B------:R-:W4:Y:S01]  /*44270*/  LD.E R19, desc[UR16][R2.64+0x10] ;  /* 0x0000101002137980 */ /* 0x000f22000c101900 */
[C---:B------:R-:W-:Y:S02]  /*44280*/  R2UR UR14, R4.reuse ;  /* 0x00000000040e72ca */ /* 0x040fe400000e0000 */
[C---:B------:R-:W-:Y:S01]  /*44290*/  R2UR UR15, R5.reuse ;  /* 0x00000000050f72ca */ /* 0x040fe200000e0000 */
[----:B------:R-:W4:Y:S01]  /*442a0*/  LD.E R21, desc[UR18][R2.64+0x14] ;  /* 0x0000141202157980 */ /* 0x000f22000c101900 */
[C---:B------:R-:W-:Y:S02]  /*442b0*/  R2UR UR16, R4.reuse ;  /* 0x00000000041072ca */ /* 0x040fe400000e0000 */
[----:B------:R-:W-:Y:S01]  /*442c0*/  R2UR UR17, R5 ;  /* 0x00000000051172ca */ /* 0x000fe200000e0000 */
[----:B0-----:R-:W4:Y:S01]  /*442d0*/  LD.E R25, desc[UR20][R2.64+0x18] ;  /* 0x0000181402197980 */ /* 0x001f22000c101900 */
[----:B------:R-:W-:-:S02]  /*442e0*/  R2UR UR18, R4 ;  /* 0x00000000041272ca */ /* 0x000fc400000e0000 */
[C---:B------:R-:W-:Y:S01]  /*442f0*/  R2UR UR19, R5.reuse ;  /* 0x00000000051372ca */ /* 0x040fe200000e0000 */
[----:B-1----:R-:W4:Y:S01]  /*44300*/  LD.E R27, desc[UR22][R2.64+0x1c] ;  /* 0x00001c16021b7980 */ /* 0x002f22000c101900 */
[C---:B------:R-:W-:Y:S02]  /*44310*/  R2UR UR20, R4.reuse ;  /* 0x00000000041472ca */ /* 0x040fe400000e0000 */
[C---:B------:R-:W-:Y:S01]  /*44320*/  R2UR UR21, R5.reuse ;  /* 0x00000000051572ca */ /* 0x040fe200000e0000 */
[----:B--2---:R-:W2:Y:S01]  /*44330*/  LD.E R29, desc[UR24][R2.64+0x20] ;  /* 0x00002018021d7980 */ /* 0x004ea2000c101900 */
[C---:B------:R-:W-:Y:S02]  /*44340*/  R2UR UR22, R4.reuse ;  /* 0x00000000041672ca */ /* 0x040fe400000e0000 */
[----:B------:R-:W-:Y:S01]  /*44350*/  R2UR UR23, R5 ;  /* 0x00000000051772ca */ /* 0x000fe200000e0000 */
[----:B---3--:R-:W3:Y:S01]  /*44360*/  LD.E R31, desc[UR26][R2.64+0x24] ;  /* 0x0000241a021f7980 */ /* 0x008ee2000c101900 */
[----:B------:R-:W-:-:S02]  /*44370*/  R2UR UR24, R4 ;  /* 0x00000000041872ca */ /* 0x000fc400000e0000 */
[C---:B------:R-:W-:Y:S01]  /*44380*/  R2UR UR25, R5.reuse ;  /* 0x00000000051972ca */ /* 0x040fe200000e0000 */
[----:B----4-:R-:W4:Y:S01]  /*44390*/  LD.E R9, desc[UR28][R2.64+0x28] ;  /* 0x0000281c02097980 */ /* 0x010f22000c101900 */
        /* <DEDUP_REMOVED lines=375> */
[----:B--2---:R-:W-:Y:S01]  /*45b10*/  ST.E desc[UR20][R2.64+0x20], R29 ;  /* 0x0000201d02007985 */ /* 0x004fe2000c101914 */
[C---:B------:R-:W-:Y:S02]  /*45b20*/  R2UR UR20, R4.reuse ;  /* 0x00000000041472ca */ /* 0x040fe400000e0000 */
[C---:B------:R-:W-:Y:S01]  /*45b30*/  R2UR UR21, R5.reuse ;  /* 0x00000000051572ca */ /* 0x040fe200000e0000 */
[----:B---3--:R-:W-:Y:S01]  /*45b40*/  ST.E desc[UR22][R2.64+0x24], R31 ;  /* 0x0000241f02007985 */ /* 0x008fe2000c101916 */
[C---:B------:R-:W-:Y:S02]  /*45b50*/  R2UR UR22, R4.reuse ;  /* 0x00000000041672ca */ /* 0x040fe400000e0000 */
[----:B------:R-:W-:Y:S01]  /*45b60*/  R2UR UR23, R5 ;  /* 0x00000000051772ca */ /* 0x000fe200000e0000 */
[----:B----4-:R-:W-:Y:S01]  /*45b70*/  ST.E desc[UR24][R2.64+0x28], R9 ;  /* 0x0000280902007985 */ /* 0x010fe2000c101918 */
        /* <DEDUP_REMOVED lines=331> */
[----:B0-----:R-:W2:Y:S01]  /*47030*/  LDL.64 R8, [R0+0x40] ;  /* 0x0000400000087983 */ /* 0x001ea20000100a00 */
[----:B------:R-:W-:-:S02]  /*47040*/  R2UR UR4, R4 ;  /* 0x00000000040472ca */ /* 0x000fc400000e0000 */
[----:B------:R-:W-:Y:S01]  /*47050*/  R2UR UR5, R5 ;  /* 0x00000000050572ca */ /* 0x000fe200000e0000 */
[----:B------:R-:W3:-:S12]  /*47060*/  LDL.64 R6, [R0] ;  /* 0x0000000000067983 */ /* 0x000ed80000100a00 */
[----:B--2---:R-:W2:Y:S01]  /*47070*/  LD.E R11, desc[UR4][R8.64] ;  /* 0x00000004080b7980 */ /* 0x004ea2000c101900 */
[----:B------:R-:W-:Y:S02]  /*47080*/  R2UR UR4, R4 ;  /* 0x00000000040472ca */ /* 0x000fe400000e0000 */
[----:B------:R-:W-:Y:S01]  /*47090*/  R2UR UR5, R5 ;  /* 0x00000000050572ca */ /* 0x000fe200000e0000 */
[----:B------:R-:W-:-:S12]  /*470a0*/  BSSY B2, `(.L_x_2494) ;  /* 0x0000006000027945 */ /* 0x000fd80003800000 */
[----:B---3--:R1:W5:Y:S01]  /*470b0*/  LD.E R6, desc[UR4][R6.64] ;  /* 0x0000000406067980 */ /* 0x008362000c101900 */
[----:B--2---:R-:W-:-:S04]  /*470c0*/  LOP3.LUT R11, R11, 0x1, RZ, 0xfc, !PT ;  /* 0x000000010b0b7812 */ /* 0x004fc800078efcff */
[----:B------:R-:W-:-:S13]  /*470d0*/  ISETP.NE.AND P0, PT, R11, 0x3, PT ;  /* 0x000000030b00780c */ /* 0x000fda0003f05270 */
[----:B-1----:R-:W-:Y:S05]  /*470e0*/  @!P0 BRA `(.L_x_2495) ;  /* 0x0000000000048947 */ /* 0x002fea0003800000 */
[----:B------:R-:W-:Y:S01]  /*470f0*/  BPT.TRAP 0x1 ;  /* 0x000000040000795c */ /* 0x000fe20000300000 */
.L_x_2495:
[----:B------:R-:W-:Y:S05]  /*47100*/  BSYNC B2 ;  /* 0x0000000000027941 */ /* 0x000fea0003800000 */
.L_x_2494:
[C---:B------:R-:W-:Y:S02]  /*47110*/  R2UR UR6, R4.reuse ;  /* 0x00000000040672ca */ /* 0x040fe400000e0000 */
[C---:B------:R-:W-:Y:S02]  /*47120*/  R2UR UR7, R5.reuse ;  /* 0x00000000050772ca */ /* 0x040fe400000e0000 */
[----:B------:R-:W-:Y:S02]  /*47130*/  R2UR UR4, R4 ;  /* 0x00000000040472ca */ /* 0x000fe400000e0000 */
[----:B------:R-:W-:-:S09]  /*47140*/  R2UR UR5, R5 ;  /* 0x00000000050572ca */ /* 0x000fd200000e0000 */
[----:B------:R-:W2:Y:S04]  /*47150*/  LD.E.64 R2, desc[UR6][R8.64+0x20] ;  /* 0x0000200608027980 */ /* 0x000ea8000c101b00 */
[----:B------:R-:W3:Y:S01]  /*47160*/  LD.E R0, desc[UR4][R8.64+0xc] ;  /* 0x00000c0408007980 */ /* 0x000ee2000c101900 */
[----:B------:R-:W-:Y:S01]  /*47170*/  IMAD.MOV.U32 R213, RZ, RZ, 0x0 ;  /* 0x00000000ffd57424 */ /* 0x000fe200078e00ff */
[----:B--2---:R-:W-:-:S05]  /*47180*/  MOV R3, R2 ;  /* 0x0000000200037202 */ /* 0x004fca0000000f00 */
[----:B-----5:R-:W-:-:S05]  /*47190*/  IMAD R3, R6, 0x8, R3 ;  /* 0x0000000806037824 */ /* 0x020fca00078e0203 */
[----:B---3--:R-:W-:-:S04]  /*471a0*/  PRMT R0, R0, 0x654, R3 ;  /* 0x0000065400007816 */ /* 0x008fc80000000003 */
[----:B------:R0:W-:Y:S02]  /*471b0*/  SYNCS.ARRIVE.TRANS64.RED.A1T0 RZ, [R0+URZ], RZ ;  /* 0x000000ff00ff79a7 */ /* 0x0001e4000810043f */
[----:B0-----:R-:W-:Y:S05]  /*471c0*/  RET.REL.NODEC R212 `(_ZN7cutlass13device_kernelIN5flash11enable_sm90INS1_16FlashAttnFwdSm90INS1_25CollectiveMainloopFwdSm90ILi2EN4cute5tupleIJNS5_1CILi1EEES8_S8_EEENS6_IJNS7_ILi128EEENS7_ILi96EEENS7_ILi64EEEEEELi256ENS_10bfloat16_tEfNS_4arch4Sm90ELb0ELb1ELb1ELb0ELb1ELb0ELb1ELb1ELb0ELb1ELb0ELb0EEENS1_21CollectiveEpilogueFwdINS6_IJSA_NS7_ILi256EEESB_EEES9_SE_SG_Li256ELb0ELb1ELb0ELb0EEENS1_30DynamicPersistentTileSchedulerILi256ELi128ELb0ELb1ELb1EEEEEEEEEvNT_6ParamsE) ;  /* 0xfffffb8cd48c7950 */ /* 0x001fea0003c3ffff */
.L_x_2470:
[----:B0-----:R0:W1:Y:S02]  /*471d0*/  SYNCS.PHASECHK.TRANS64.TRYWAIT P0, [R2+URZ], R3 ;  /* 0x00000003020075a7 */ /* 0x001064000800017f */
[----:B-1----:R-:W-:Y:S05]  /*471e0*/  @!P0 NANOSLEEP.SYNCS 0x989680 ;  /* 0x009896800000895d */ /* 0x002fea0003900000 */
[----:B------:R-:W1:Y:S02]  /*471f0*/  @!P0 SYNCS.PHASECHK.TRANS64 P0, [R2+URZ], R3 ;  /* 0x00000003020085a7 */ /* 0x000e64000800007f */
[----:B-1----:R-:W-:Y:S05]  /*47200*/  @!P0 BRA `(.L_x_2470) ;  /* 0xfffffffc00f08947 */ /* 0x002fea000383ffff */
[----:B------:R-:W-:Y:S05]  /*47210*/  BRA `(.L_x_2469) ;  /* 0xfffffe4400e07947 */ /* 0x000fea000383ffff */
.L_x_2477:
[----:B0-----:R0:W1:Y:S02]  /*47220*/  SYNCS.PHASECHK.TRANS64.TRYWAIT P0, [R8+URZ], R9 ;  /* 0x00000009080075a7 */ /* 0x001064000800017f */
[----:B-1----:R-:W-:Y:S05]  /*47230*/  @!P0 NANOSLEEP.SYNCS 0x989680 ;  /* 0x009896800000895d */ /* 0x002fea0003900000 */
[----:B------:R-:W1:Y:S02]  /*47240*/  @!P0 SYNCS.PHASECHK.TRANS64 P0, [R8+URZ], R9 ;  /* 0x00000009080085a7 */ /* 0x000e64000800007f */
[----:B-1----:R-:W-:Y:S05]  /*47250*/  @!P0 BRA `(.L_x_2477) ;  /* 0xfffffffc00f08947 */ /* 0x002fea000383ffff */
[----:B------:R-:W-:Y:S05]  /*47260*/  BRA `(.L_x_2476) ;  /* 0xfffffe4c00b47947 */ /* 0x000fea000383ffff */
.L_x_2496:
        /* <DEDUP_REMOVED lines=9> */
.L_x_6455:


//--------------------- .text._ZN7cutlass13device_kernelIN5flash11enable_sm90INS1_16FlashAttnFwdSm90INS1_25CollectiveMainloopFwdSm90ILi2EN4cute5tupleIJNS5_1CILi1EEES8_S8_EEENS6_IJNS7_ILi128EEENS7_ILi96EEENS7_ILi64EEEEEELi256ENS_10bfloat16_tEfNS_4arch4Sm90ELb0ELb1ELb1ELb1ELb1ELb0ELb0ELb1ELb0ELb1ELb0ELb0EEENS1_21CollectiveEpilogueFwdINS6_IJSA_NS7_ILi256EEESB_EEES9_SE_SG_Li256ELb1ELb1ELb0ELb0EEENS1_36VarlenDynamicPersistentTileSchedulerILi128ELi96ELi256ELi128ELb0ELb1ELb1ELb1ELb0ELb1EEEEEEEEEvNT_6ParamsE --------------------------
	.section	.text._ZN7cutlass13device_kernelIN5flash11enable_sm90INS1_16FlashAttnFwdSm90INS1_25CollectiveMainloopFwdSm90ILi2EN4cute5tupleIJNS5_1CILi1EEES8_S8_EEENS6_IJNS7_ILi128EEENS7_ILi96EEENS7_ILi64EEEEEELi256ENS_10bfloat16_tEfNS_4arch4Sm90ELb0ELb1ELb1ELb1ELb1ELb0ELb0ELb1ELb0ELb1ELb0ELb0EEENS1_21CollectiveEpilogueFwdINS6_IJSA_NS7_ILi256EEESB_EEES9_SE_SG_Li256ELb1ELb1ELb0ELb0EEENS1_36VarlenDynamicPersistentTileSchedulerILi128ELi96ELi256ELi128ELb0ELb1ELb1ELb1ELb0ELb1EEEEEEEEEvNT_6ParamsE,"ax",@progbits
	.align	128
.text._ZN7cutlass13device_kernelIN5flash11enable_sm90INS1_16FlashAttnFwdSm90INS1_25CollectiveMainloopFwdSm90ILi2EN4cute5tupleIJNS5_1CILi1EEES8_S8_EEENS6_IJNS7_ILi128EEENS7_ILi96EEENS7_ILi64EEEEEELi256ENS_10bfloat16_tEfNS_4arch4Sm90ELb0ELb1ELb1ELb1ELb1ELb0ELb0ELb1ELb0ELb1ELb0ELb0EEENS1_21CollectiveEpilogueFwdINS6_IJSA_NS7_ILi256EEESB_EEES9_SE_SG_Li256ELb1ELb1ELb0ELb0EEENS1_36VarlenDynamicPersistentTileSchedulerILi128ELi96ELi256ELi128ELb0ELb1ELb1ELb1ELb0ELb1EEEEEEEEEvNT_6ParamsE:
        .type           _ZN7cutlass13device_kernelIN5flash11enable_sm90INS1_16FlashAttnFwdSm90INS1_25CollectiveMainloopFwdSm90ILi2EN4cute5tupleIJNS5_1CILi1EEES8_S8_EEENS6_IJNS7_ILi128EEENS7_ILi96EEENS7_ILi64EEEEEELi256ENS_10bfloat16_tEfNS_4arch4Sm90ELb0ELb1ELb1ELb1ELb1ELb0ELb0ELb1ELb0ELb1ELb0ELb0EEENS1_21CollectiveEpilogueFwdINS6_IJSA_NS7_ILi256EEESB_EEES9_SE_SG_Li256ELb1ELb1ELb0ELb0EEENS1_36VarlenDynamicPersistentTileSchedulerILi128ELi96ELi256ELi128ELb0ELb1ELb1ELb1ELb0ELb1EEEEEEEEEvNT_6ParamsE,@function
        .size           _ZN7cutlass13device_kernelIN5flash11enable_sm90INS1_16FlashAttnFwdSm90INS1_25CollectiveMainloopFwdSm90ILi2EN4cute5tupleIJNS5_1CILi1EEES8_S8_EEENS6_IJNS7_ILi128EEENS7_ILi96EEENS7_ILi64EEEEEELi256ENS_10bfloat16_tEfNS_4arch4Sm90ELb0ELb1ELb1ELb1ELb1ELb0ELb0ELb1ELb0ELb1ELb0ELb0EEENS1_21CollectiveEpilogueFwdINS6_IJSA_NS7_ILi256EEESB_EEES9_SE_SG_Li256ELb1ELb1ELb0ELb0EEENS1_36VarlenDynamicPersistentTileSchedulerILi128ELi96ELi256ELi128ELb0ELb1ELb1ELb1ELb0ELb1EEEEEEEEEvNT_6ParamsE,(.L_x_6457 - _ZN7cutlass13device_kernelIN5flash11enable_sm90INS1_16FlashAttnFwdSm90INS1_25CollectiveMainloopFwdSm90ILi2EN4cute5tupleIJNS5_1CILi1EEES8_S8_EEENS6_IJNS7_ILi128EEENS7_ILi96EEENS7_ILi64EEEEEELi256ENS_10bfloat16_tEfNS_4arch4Sm90ELb0ELb1ELb1ELb1ELb1ELb0ELb0ELb1ELb0ELb1ELb0ELb0EEENS1_21CollectiveEpilogueFwdINS6_IJSA_NS7_ILi256EEESB_EEES9_SE_SG_Li256ELb1ELb1ELb0ELb0EEENS1_36VarlenDynamicPersistentTileSchedulerILi128ELi96ELi256ELi128ELb0ELb1ELb1ELb1ELb0ELb1EEEEEEEEEvNT_6ParamsE)
        .other          _ZN7cutlass13device_kernelIN5flash11enable_sm90INS1_16FlashAttnFwdSm90INS1_25CollectiveMainloopFwdSm90ILi2EN4cute5tupleIJNS5_1CILi1EEES8_S8_EEENS6_IJNS7_ILi128EEENS7_ILi96EEENS7_ILi64EEEEEELi256ENS_10bfloat16_tEfNS_4arch4Sm90ELb0ELb1ELb1ELb1ELb1ELb0ELb0ELb1ELb0ELb1ELb0ELb0EEENS1_21CollectiveEpilogueFwdINS6_IJSA_NS7_ILi256EEESB_EEES9_SE_SG_Li256ELb1ELb1ELb0ELb0EEENS1_36VarlenDynamicPersistentTileSchedulerILi128ELi96ELi256ELi128ELb0ELb1ELb1ELb1ELb0ELb1EEEEEEEEEvNT_6ParamsE,@"STO_CUDA_ENTRY STV_DEFAULT"
_ZN7cutlass13device_kernelIN5flash11enable_sm90INS1_16FlashAttnFwdSm90INS1_25CollectiveMainloopFwdSm90ILi2EN4cute5tupleIJNS5_1CILi1EEES8_S8_EEENS6_IJNS7_ILi128EEENS7_ILi96EEENS7_ILi64EEEEEELi256ENS_10bfloat16_tEfNS_4arch4Sm90ELb0ELb1ELb1ELb1ELb1ELb0ELb0ELb1ELb0ELb1ELb0ELb0EEENS1_21CollectiveEpilogueFwdINS6_IJSA_NS7_ILi256EEESB_EEES9_SE_SG_Li256ELb1ELb1ELb0ELb0EEENS1_36VarlenDynamicPersistentTileSchedulerILi128ELi96ELi256ELi128ELb0ELb1ELb1ELb1ELb0ELb1EEEEEEEEEvNT_6ParamsE:
        /* <DEDUP_REMOVED lines=45> */
.L_x_2497:
        /* <DEDUP_REMOVED lines=22> */
.L_x_2498:
        /* <DEDUP_REMOVED lines=18> */
.L_x_2499:
        /* <DEDUP_REMOVED lines=22> */
.L_x_2500:
        /* <DEDUP_REMOVED lines=23> */
.L_x_2501:
        /* <DEDUP_REMOVED lines=8> */
.L_x_2503:
[----:B------:R-:W-:-:S08]  /*08a0*/  NOP ;  /* 0x0000000000007918 */ /* 0x000fd00000000000 */
[----:B------:R-:W0:Y:S02]  /*08b0*/  USETMAXREG.TRY_ALLOC.CTAPOOL UP0, 0xe8 ;  /* 0x000000e8000079c8 */ /* 0x000e240008000600 */
[----:B0-----:R-:W-:-:S13]  /*08c0*/  PLOP3.LUT P0, PT, PT, PT, UP0, 0x80, 0x0 ;  /* 0x000000000000781c */ /* 0x001fda0003f0f008 */
[----:B------:R-:W-:Y:S05]  /*08d0*/  @!P0 BRA `(.L_x_2503) ;  /* 0xfffffffc00f08947 */ /* 0x000fea000383ffff */
[----:B------:R-:W-:Y:S01]  /*08e0*/  SHF.R.U32.HI R2, RZ, 0x7, R0 ;  /* 0x00000007ff027819 */ /* 0x000fe20000011600 */
[----:B------:R-:W0:Y:S08]  /*08f0*/  S2UR UR5, SR_CgaCtaId ;  /* 0x00000000000579c3 */ /* 0x000e300000008800 */
[----:B------:R-:W-:Y:S06]  /*0900*/  BAR.ARV 0x8, 0x180 ;  /* 0x0206000000007b1d */ /* 0x000fec0000002000 */
[----:B------:R-:W-:Y:S01]  /*0910*/  ISETP.NE.AND P0, PT, R2, 0x1, PT ;  /* 0x000000010200780c */ /* 0x000fe20003f05270 */
[----:B------:R-:W-:-:S12]  /*0920*/  UMOV UR4, 0x400 ;  /* 0x0000040000047882 */ /* 0x000fd80000000000 */
[----:B------:R-:W-:Y:S06]  /*0930*/  @!P0 BAR.ARV 0x9, 0x100 ;  /* 0x0244000000008b1d */ /* 0x000fec0000002000 */
[----:B0-----:R-:W-:Y:S02]  /*0940*/  ULEA UR4, UR5, UR4, 0x18 ;  /* 0x0000000405047291 */ /* 0x001fe4000f8ec03f */
[----:B------:R-:W-:Y:S07]  /*0950*/  BAR.SYNC.DEFER_BLOCKING 0x5, 0x180 ;  /* 0x0146000000007b1d */ /* 0x000fee0000010000 */
[----:B------:R-:W0:Y:S01]  /*0960*/  LDS.128 R4, [UR4+0x228d0] ;  /* 0x0228d004ff047984 */ /* 0x000e220008000c00 */
[----:B------:R-:W-:Y:S01]  /*0970*/  ULDC UR4, c[0x0][0xc3c] ;  /* 0x00030f0000047ab9 */ /* 0x000fe20000000800 */
[----:B------:R-:W-:Y:S06]  /*0980*/  BAR.ARV 0x4, 0x180 ;  /* 0x0106000000007b1d */ /* 0x000fec0000002000 */
[----:B0-----:R-:W-:-:S13]  /*0990*/  ISETP.GE.AND P0, PT, R7, UR4, PT ;  /* 0x0000000407007c0c */ /* 0x001fda000bf06270 */
[----:B------:R-:W-:Y:S05]  /*09a0*/  @P0 EXIT ;  /* 0x000000000000094d */ /* 0x000fea0003800000 */
[----:B------:R-:W-:Y:S01]  /*09b0*/  VIADD R214, R0, 0xffffff80 ;  /* 0xffffff8000d67836 */ /* 0x000fe20000000000 */
[----:B------:R-:W-:Y:S01]  /*09c0*/  R2UR UR7, R6 ;  /* 0x00000000060772ca */ /* 0x000fe200000e0000 */
[----:B------:R-:W-:Y:S01]  /*09d0*/  ULOP3.LUT UR40, UR39, 0x1, URZ, 0xfc, !UPT ;  /* 0x0000000127287892 */ /* 0x000fe2000f8efc3f */
[----:B------:R-:W-:Y:S01]  /*09e0*/  R2UR UR5, R5 ;  /* 0x00000000050572ca */ /* 0x000fe200000e0000 */
[----:B------:R-:W-:Y:S01]  /*09f0*/  UMOV UR36, URZ ;  /* 0x0000003f00247c82 */ /* 0x000fe20008000000 */
[----:B------:R-:W-:Y:S01]  /*0a00*/  SHF.R.S32.HI R3, RZ, 0x1f, R214 ;  /* 0x0000001fff037819 */ /* 0x000fe200000114d6 */
[----:B------:R-:W-:Y:S01]  /*0a10*/  UMOV UR37, URZ ;  /* 0x0000003f00257c82 */ /* 0x000fe20008000000 */
[----:B------:R-:W-:Y:S01]  /*0a20*/  R2UR UR6, R7 ;  /* 0x00000000070672ca */ /* 0x000fe200000e0000 */
[----:B------:R-:W-:Y:S01]  /*0a30*/  UMOV UR38, URZ ;  /* 0x0000003f00267c82 */ /* 0x000fe20008000000 */
[CC--:B------:R-:W-:Y:S02]  /*0a40*/  LEA.HI R0, R3.reuse, R214.reuse, RZ, 0x7 ;  /* 0x000000d603007211 */ /* 0x0c0fe400078f38ff */
[----:B------:R-:W-:-:S02]  /*0a50*/  LEA.HI R4, R3, R214, RZ, 0x5 ;  /* 0x000000d603047211 */ /* 0x000fc400078f28ff */
[----:B------:R-:W-:Y:S02]  /*0a60*/  LOP3.LUT R205, R0, 0xffffff80, RZ, 0xc0, !PT ;  /* 0xffffff8000cd7812 */ /* 0x000fe400078ec0ff */
[CC--:B------:R-:W-:Y:S01]  /*0a70*/  LEA.HI R2, R3.reuse, R214.reuse, RZ, 0x4 ;  /* 0x000000d603027211 */ /* 0x0c0fe200078f20ff */
[----:B------:R-:W-:Y:S01]  /*0a80*/  IMAD.SHL.U32 R4, R4, 0x20, RZ ;  /* 0x0000002004047824 */ /* 0x000fe200078e00ff */
[-C--:B------:R-:W-:Y:S01]  /*0a90*/  LEA.HI R11, R3, R214.reuse, RZ, 0x2 ;  /* 0x000000d6030b7211 */ /* 0x080fe200078f10ff */
[----:B------:R-:W-:Y:S01]  /*0aa0*/  IMAD.IADD R205, R214, 0x1, -R205 ;  /* 0x00000001d6cd7824 */ /* 0x000fe200078e0acd */
[----:B------:R-:W-:Y:S02]  /*0ab0*/  LOP3.LUT R5, R2, 0x3fffff0, RZ, 0xc0, !PT ;  /* 0x03fffff002057812 */ /* 0x000fe400078ec0ff */
[----:B------:R-:W-:Y:S02]  /*0ac0*/  LOP3.LUT R11, R11, 0xfffffffc, RZ, 0xc0, !PT ;  /* 0xfffffffc0b0b7812 */ /* 0x000fe400078ec0ff */
[----:B------:R-:W-:Y:S01]  /*0ad0*/  SHF.R.S32.HI R6, RZ, 0x1f, R205 ;  /* 0x0000001fff067819 */ /* 0x000fe200000114cd */
[C---:B------:R-:W-:Y:S01]  /*0ae0*/  IMAD.IADD R5, R214.reuse, 0x1, -R5 ;  /* 0x00000001d6057824 */ /* 0x040fe200078e0a05 */
[----:B------:R-:W-:Y:S01]  /*0af0*/  LEA.HI R3, R3, R214, RZ, 0x3 ;  /* 0x000000d603037211 */ /* 0x000fe200078f18ff */
[----:B------:R-:W-:Y:S01]  /*0b00*/  IMAD.IADD R11, R214, 0x1, -R11 ;  /* 0x00000001d60b7824 */ /* 0x000fe200078e0a0b */
[----:B------:R-:W-:-:S02]  /*0b10*/  LEA.HI R8, R6, R205, RZ, 0x2 ;  /* 0x000000cd06087211 */ /* 0x000fc400078f10ff */
[----:B------:R-:W-:Y:S02]  /*0b20*/  SHF.R.S32.HI R207, RZ, 0x7, R0 ;  /* 0x00000007ffcf7819 */ /* 0x000fe40000011400 */
[--C-:B------:R-:W-:Y:S02]  /*0b30*/  SHF.R.S32.HI R9, RZ, 0x2, R8.reuse ;  /* 0x00000002ff097819 */ /* 0x100fe40000011408 */
[----:B------:R-:W-:Y:S02]  /*0b40*/  SHF.R.S32.HI R10, RZ, 0x1f, R8 ;  /* 0x0000001fff0a7819 */ /* 0x000fe40000011408 */
[----:B------:R-:W-:Y:S02]  /*0b50*/  LOP3.LUT R4, R4, 0xfffffc00, RZ, 0xc0, !PT ;  /* 0xfffffc0004047812 */ /* 0x000fe400078ec0ff */
[----:B------:R-:W-:Y:S02]  /*0b60*/  LEA.HI R10, R10, R9, RZ, 0x3 ;  /* 0x000000090a0a7211 */ /* 0x000fe400078f18ff */
[----:B------:R-:W-:Y:S01]  /*0b70*/  LOP3.LUT R203, R3, 0xfffffff8, RZ, 0xc0, !PT ;  /* 0xfffffff803cb7812 */ /* 0x000fe200078ec0ff */
[----:B------:R-:W-:Y:S01]  /*0b80*/  IMAD R5, R5, 0x40, R4 ;  /* 0x0000004005057824 */ /* 0x000fe200078e0204 */
[----:B------:R-:W-:-:S02]  /*0b90*/  SHF.R.S32.HI R7, RZ, 0x4, R2 ;  /* 0x00000004ff077819 */ /* 0x000fc40000011402 */
[----:B------:R-:W-:Y:S01]  /*0ba0*/  LOP3.LUT R10, R10, 0xfffffff8, RZ, 0xc0, !PT ;  /* 0xfffffff80a0a7812 */ /* 0x000fe200078ec0ff */
[----:B------:R-:W-:Y:S01]  /*0bb0*/  IMAD.IADD R203, R214, 0x1, -R203 ;  /* 0x00000001d6cb7824 */ /* 0x000fe200078e0acb */
[----:B------:R-:W-:Y:S02]  /*0bc0*/  LEA.HI R6, R6, R205, RZ, 0x5 ;  /* 0x000000cd06067211 */ /* 0x000fe400078f28ff */
[----:B------:R-:W-:Y:S01]  /*0bd0*/  LEA.HI R0, R0, R207, RZ, 0x1 ;  /* 0x000000cf00007211 */ /* 0x000fe200078f08ff */
[----:B------:R-:W-:Y:S01]  /*0be0*/  IMAD.IADD R9, R9, 0x1, -R10 ;  /* 0x0000000109097824 */ /* 0x000fe200078e0a0a */
[----:B------:R-:W-:Y:S01]  /*0bf0*/  LEA.HI R2, R2, R7, RZ, 0x1 ;  /* 0x0000000702027211 */ /* 0x000fe200078f08ff */
[----:B------:R-:W-:Y:S01]  /*0c00*/  IMAD.SHL.U32 R22, R203, 0x8, RZ ;  /* 0x00000008cb167824 */ /* 0x000fe200078e00ff */
[----:B------:R-:W-:Y:S02]  /*0c10*/  SHF.R.S32.HI R6, RZ, 0x5, R6 ;  /* 0x00000005ff067819 */ /* 0x000fe40000011406 */
[----:B------:R-:W-:Y:S01]  /*0c20*/  LEA.HI R4, R11, R11, RZ, 0x1 ;  /* 0x0000000b0b047211 */ /* 0x000fe200078f08ff */
[----:B------:R-:W-:Y:S01]  /*0c30*/  VIADD R201, R22, 0x40 ;  /* 0x0000004016c97836 */ /* 0x000fe20000000000 */
[----:B------:R-:W-:Y:S01]  /*0c40*/  LOP3.LUT R0, R0, 0x3fffffe, RZ, 0xc0, !PT ;  /* 0x03fffffe00007812 */ /* 0x000fe200078ec0ff */
[----:B------:R-:W-:Y:S01]  /*0c50*/  IMAD R9, R6, 0x10, R9 ;  /* 0x0000001006097824 */ /* 0x000fe200078e0209 */
[----:B------:R-:W-:Y:S01]  /*0c60*/  LOP3.LUT R2, R2, 0x1ffffffe, RZ, 0xc0, !PT ;  /* 0x1ffffffe02027812 */ /* 0x000fe200078ec0ff */
[----:B------:R-:W-:Y:S01]  /*0c70*/  VIADD R200, R22, 0x80 ;  /* 0x0000008016c87836 */ /* 0x000fe20000000000 */
[----:B------:R-:W-:Y:S01]  /*0c80*/  LOP3.LUT R4, R4, 0x1ffffffe, RZ, 0xc0, !PT ;  /* 0x1ffffffe04047812 */ /* 0x000fe200078ec0ff */
[----:B------:R-:W-:Y:S01]  /*0c90*/  IMAD.IADD R0, R207, 0x1, -R0 ;  /* 0x00000001cf007824 */ /* 0x000fe200078e0a00 */
[----:B------:R-:W-:Y:S01]  /*0ca0*/  LOP3.LUT R8, R8, 0x7ffffffc, RZ, 0xc0, !PT ;  /* 0x7ffffffc08087812 */ /* 0x000fe200078ec0ff */
[----:B------:R-:W-:Y:S01]  /*0cb0*/  VIADD R202, R22, 0xc0 ;  /* 0x000000c016ca7836 */ /* 0x000fe20000000000 */
[----:B------:R-:W-:Y:S01]  /*0cc0*/  SHF.R.S32.HI R204, RZ, 0x3, R3 ;  /* 0x00000003ffcc7819 */ /* 0x000fe20000011403 */
[----:B------:R-:W-:Y:S01]  /*0cd0*/  IMAD.IADD R2, R7, 0x1, -R2 ;  /* 0x0000000107027824 */ /* 0x000fe200078e0a02 */
[----:B------:R-:W-:Y:S01]  /*0ce0*/  SHF.R.S32.HI R213, RZ, 0x1f, R22 ;  /* 0x0000001fffd57819 */ /* 0x000fe20000011416 */
[----:B------:R-:W-:Y:S01]  /*0cf0*/  IMAD.IADD R23, R11, 0x1, -R4 ;  /* 0x000000010b177824 */ /* 0x000fe200078e0a04 */
[----:B------:R-:W-:Y:S01]  /*0d00*/  SHF.R.S32.HI R212, RZ, 0x1f, R201 ;  /* 0x0000001fffd47819 */ /* 0x000fe200000114c9 */
[----:B------:R-:W-:Y:S01]  /*0d10*/  IMAD R208, R0, 0x40, R9 ;  /* 0x0000004000d07824 */ /* 0x000fe200078e0209 */
[----:B------:R-:W-:Y:S01]  /*0d20*/  SHF.R.S32.HI R211, RZ, 0x1f, R200 ;  /* 0x0000001fffd37819 */ /* 0x000fe200000114c8 */
[----:B------:R-:W-:Y:S01]  /*0d30*/  IMAD R209, R2, 0x8, R5 ;  /* 0x0000000802d17824 */ /* 0x000fe200078e0205 */
[----:B------:R-:W-:Y:S01]  /*0d40*/  SHF.R.S32.HI R210, RZ, 0x1f, R202 ;  /* 0x0000001fffd27819 */ /* 0x000fe200000114ca */
[----:B------:R-:W-:-:S02]  /*0d50*/  IMAD.IADD R19, R205, 0x1, -R8 ;  /* 0x00000001cd137824 */ /* 0x000fc400078e0a08 */
[----:B------:R-:W-:-:S07]  /*0d60*/  IMAD R23, R23, 0x8, R208 ;  /* 0x0000000817177824 */ /* 0x000fce00078e02d0 */
.L_x_2611:
[----:B------:R-:W-:Y:S01]  /*0d70*/  ULDC.64 UR8, c[0x0][0xa28] ;  /* 0x00028a0000087ab9 */ /* 0x000fe20000000a00 */
[----:B0-----:R-:W-:Y:S01]  /*0d80*/  IMAD.MOV.U32 R7, RZ, RZ, RZ ;  /* 0x000000ffff077224 */ /* 0x001fe200078e00ff */
[----:B------:R-:W-:Y:S01]  /*0d90*/  UISETP.NE.U32.AND UP0, UPT, UR8, URZ, UPT ;  /* 0x0000003f0800728c */ /* 0x000fe2000bf05070 */
[----:B------:R-:W-:-:S03]  /*0da0*/  ULDC UR4, c[0x0][0x424] ;  /* 0x0001090000047ab9 */ /* 0x000fc60000000800 */
[----:B------:R-:W-:-:S03]  /*0db0*/  UISETP.NE.AND.EX UP0, UPT, UR9, URZ, UPT, UP0 ;  /* 0x0000003f0900728c */ /* 0x000fc6000bf05300 */
[----:B------:R-:W-:Y:S02]  /*0dc0*/  ULDC.64 UR8, c[0x0][0xa18] ;  /* 0x0002860000087ab9 */ /* 0x000fe40000000a00 */
[----:B------:R-:W-:Y:S01]  /*0dd0*/  UISETP.NE.U32.AND UP1, UPT, UR8, URZ, UPT ;  /* 0x0000003f0800728c */ /* 0x000fe2000bf25070 */
[----:B------:R-:W-:-:S03]  /*0de0*/  PLOP3.LUT P0, PT, PT, PT, UP0, 0x80, 0x0 ;  /* 0x000000000000781c */ /* 0x000fc60003f0f008 */
[----:B------:R-:W-:-:S03]  /*0df0*/  UISETP.NE.AND.EX UP1, UPT, UR9, URZ, UPT, UP1 ;  /* 0x0000003f0900728c */ /* 0x000fc6000bf25310 */
[----:B------:R-:W-:Y:S02]  /*0e00*/  @UP0 ULDC.64 UR8, c[0x0][0xa28] ;  /* 0x00028a0000080ab9 */ /* 0x000fe40000000a00 */
[----:B------:R-:W-:Y:S01]  /*0e10*/  @UP0 UIMAD.WIDE UR8, UR6, 0x4, UR8 ;  /* 0x00000004060808a5 */ /* 0x000fe2000f8e0208 */
[----:B------:R-:W-:-:S05]  /*0e20*/  PLOP3.LUT P2, PT, PT, PT, UP1, 0x80, 0x0 ;  /* 0x000000000000781c */ /* 0x000fca0003f4f018 */
[----:B------:R-:W-:Y:S01]  /*0e30*/  @UP1 ULDC.64 UR10, c[0x0][0xa18] ;  /* 0x00028600000a1ab9 */ /* 0x000fe20000000a00 */
[----:B------:R-:W-:Y:S02]  /*0e40*/  IMAD.U32 R2, RZ, RZ, UR8 ;  /* 0x00000008ff027e24 */ /* 0x000fe4000f8e00ff */
[----:B--2---:R-:W-:Y:S01]  /*0e50*/  IMAD.U32 R3, RZ, RZ, UR9 ;  /* 0x00000009ff037e24 */ /* 0x004fe2000f8e00ff */
[----:B------:R-:W-:-:S04]  /*0e60*/  @UP1 UIMAD.WIDE UR8, UR6, 0x4, UR10 ;  /* 0x00000004060818a5 */ /* 0x000fc8000f8e020a */
[----:B------:R0:W5:Y:S02]  /*0e70*/  @P0 LDG.E R7, desc[UR46][R2.64] ;  /* 0x0000002e02070981 */ /* 0x000164000c1e1900 */
[----:B------:R-:W-:Y:S02]  /*0e80*/  IMAD.U32 R4, RZ, RZ, UR8 ;  /* 0x00000008ff047e24 */ /* 0x000fe4000f8e00ff */
[----:B------:R-:W-:Y:S01]  /*0e90*/  IMAD.U32 R5, RZ, RZ, UR9 ;  /* 0x00000009ff057e24 */ /* 0x000fe2000f8e00ff */
[----:B------:R-:W-:-:S04]  /*0ea0*/  ULDC.64 UR8, c[0x0][0x418] ;  /* 0x0001060000087ab9 */ /* 0x000fc80000000a00 */
[----:B----4-:R0:W5:Y:S01]  /*0eb0*/  @P2 LDG.E R17, desc[UR46][R4.64] ;  /* 0x0000002e04112981 */ /* 0x010162000c1e1900 */
[----:B------:R-:W-:Y:S01]  /*0ec0*/  UISETP.NE.U32.AND UP0, UPT, UR8, URZ, UPT ;  /* 0x0000003f0800728c */ /* 0x000fe2000bf05070 */
[----:B------:R-:W-:-:S03]  /*0ed0*/  UMOV UR41, UR7 ;  /* 0x0000000700297c82 */ /* 0x000fc60008000000 */
[----:B------:R-:W-:-:S03]  /*0ee0*/  UISETP.NE.AND.EX UP0, UPT, UR9, URZ, UPT, UP0 ;  /* 0x0000003f0900728c */ /* 0x000fc6000bf05300 */
[----:B------:R-:W-:Y:S01]  /*0ef0*/  ULDC.64 UR8, c[0x0][0xa20] ;  /* 0x0002880000087ab9 */ /* 0x000fe20000000a00 */
[----:B------:R-:W-:Y:S01]  /*0f00*/  USEL UR4, UR4, 0x1, UP0 ;  /* 0x0000000104047887 */ /* 0x000fe20008000000 */
[----:B------:R-:W-:Y:S01]  /*0f10*/  ISETP.NE.U32.AND P1, PT, RZ, UR8, PT ;  /* 0x00000008ff007c0c */ /* 0x000fe2000bf25070 */
[----:B------:R-:W-:Y:S02]  /*0f20*/  ULDC UR8, c[0x0][0x2f0] ;  /* 0x0000bc0000087ab9 */ /* 0x000fe40000000800 */
[----:B------:R-:W-:Y:S01]  /*0f30*/  UIMAD UR4, UR4, UR8, URZ ;  /* 0x00000008040472a4 */ /* 0x000fe2000f8e023f */
[----:B------:R-:W-:Y:S01]  /*0f40*/  ISETP.NE.AND.EX P1, PT, RZ, UR9, PT, P1 ;  /* 0x00000009ff007c0c */ /* 0x000fe2000bf25310 */
[----:B01-3--:R-:W-:-:S12]  /*0f50*/  @P2 BRA `(.L_x_2504) ;  /* 0x0000000000302947 */ /* 0x00bfd80003800000 */
[----:B------:R-:W-:Y:S01]  /*0f60*/  ULDC.64 UR8, c[0x0][0xa00] ;  /* 0x0002800000087ab9 */ /* 0x000fe20000000a00 */
[----:B-----5:R-:W0:Y:S01]  /*0f70*/  LDC R17, c[0x0][0x288] ;  /* 0x0000a200ff117b82 */ /* 0x020e220000000800 */
[----:B------:R-:W-:-:S04]  /*0f80*/  ISETP.NE.U32.AND P0, PT, RZ, UR8, PT ;  /* 0x00000008ff007c0c */ /* 0x000fc8000bf05070 */
[----:B------:R-:W-:-:S13]  /*0f90*/  ISETP.NE.AND.EX P0, PT, RZ, UR9, PT, P0 ;  /* 0x00000009ff007c0c */ /* 0x000fda000bf05300 */
[----:B------:R-:W-:Y:S05]  /*0fa0*/  @!P0 BRA `(.L_x_2504) ;  /* 0x00000000001c8947 */ /* 0x000fea0003800000 */
[----:B------:R-:W-:Y:S02]  /*0fb0*/  ULDC.64 UR8, c[0x0][0xa00] ;  /* 0x0002800000087ab9 */ /* 0x000fe40000000a00 */
[----:B------:R-:W-:-:S06]  /*0fc0*/  UIMAD.WIDE UR8, UR6, 0x4, UR8 ;  /* 0x00000004060878a5 */ /* 0x000fcc000f8e0208 */
[----:B------:R-:W-:Y:S02]  /*0fd0*/  IMAD.U32 R2, RZ, RZ, UR8 ;  /* 0x00000008ff027e24 */ /* 0x000fe4000f8e00ff */
[----:B------:R-:W-:-:S05]  /*0fe0*/  IMAD.U32 R3, RZ, RZ, UR9 ;  /* 0x00000009ff037e24 */ /* 0x000fca000f8e00ff */
[----:B0-----:R-:W2:Y:S04]  /*0ff0*/  LDG.E R17, desc[UR46][R2.64] ;  /* 0x0000002e02117981 */ /* 0x001ea8000c1e1900 */
[----:B------:R-:W2:Y:S02]  /*1000*/  LDG.E R0, desc[UR46][R2.64+0x4] ;  /* 0x0000042e02007981 */ /* 0x000ea4000c1e1900 */
[----:B--2---:R-:W-:-:S07]  /*1010*/  IMAD.IADD R17, R0, 0x1, -R17 ;  /* 0x0000000100117824 */ /* 0x004fce00078e0a11 */
.L_x_2504:
[----:B------:R-:W-:Y:S01]  /*1020*/  IMAD.U32 R18, RZ, RZ, UR4 ;  /* 0x00000004ff127e24 */ /* 0x000fe2000f8e00ff */
[----:B------:R-:W-:Y:S01]  /*1030*/  UMOV UR42, UR6 ;  /* 0x00000006002a7c82 */ /* 0x000fe20008000000 */
[----:B------:R-:W-:Y:S05]  /*1040*/  @!P1 BRA `(.L_x_2505) ;  /* 0x0000000000189947 */ /* 0x000fea0003800000 */
[----:B------:R-:W-:Y:S02]  /*1050*/  ULDC.64 UR8, c[0x0][0xa20] ;  /* 0x0002880000087ab9 */ /* 0x000fe40000000a00 */
[----:B------:R-:W-:-:S06]  /*1060*/  UIMAD.WIDE UR6, UR6, 0x4, UR8 ;  /* 0x00000004060678a5 */ /* 0x000fcc000f8e0208 */
[----:B------:R-:W-:Y:S02]  /*1070*/  IMAD.U32 R2, RZ, RZ, UR6 ;  /* 0x00000006ff027e24 */ /* 0x000fe4000f8e00ff */
[----:B------:R-:W-:-:S05]  /*1080*/  IMAD.U32 R3, RZ, RZ, UR7 ;  /* 0x00000007ff037e24 */ /* 0x000fca000f8e00ff */
[----:B------:R1:W5:Y:S01]  /*1090*/  LDG.E R18, desc[UR46][R2.64] ;  /* 0x0000002e02127981 */ /* 0x000362000c1e1900 */
[----:B------:R-:W-:Y:S05]  /*10a0*/  BRA `(.L_x_2506) ;  /* 0x00000000002c7947 */ /* 0x000fea0003800000 */
.L_x_2505:
[----:B------:R-:W-:Y:S02]  /*10b0*/  ULDC.64 UR8, c[0x0][0xa08] ;  /* 0x0002820000087ab9 */ /* 0x000fe40000000a00 */
[----:B------:R-:W-:-:S04]  /*10c0*/  ISETP.NE.U32.AND P0, PT, RZ, UR8, PT ;  /* 0x00000008ff007c0c */ /* 0x000fc8000bf05070 */
[----:B------:R-:W-:-:S13]  /*10d0*/  ISETP.NE.AND.EX P0, PT, RZ, UR9, PT, P0 ;  /* 0x00000009ff007c0c */ /* 0x000fda000bf05300 */
[----:B------:R-:W-:Y:S05]  /*10e0*/  @!P0 BRA `(.L_x_2506) ;  /* 0x00000000001c8947 */ /* 0x000fea0003800000 */
[----:B------:R-:W-:Y:S02]  /*10f0*/  ULDC.64 UR8, c[0x0][0xa08] ;  /* 0x0002820000087ab9 */ /* 0x000fe40000000a00 */
[----:B------:R-:W-:-:S06]  /*1100*/  UIMAD.WIDE UR6, UR6, 0x4, UR8 ;  /* 0x00000004060678a5 */ /* 0x000fcc000f8e0208 */
[----:B------:R-:W-:Y:S02]  /*1110*/  IMAD.U32 R2, RZ, RZ, UR6 ;  /* 0x00000006ff027e24 */ /* 0x000fe4000f8e00ff */
[----:B------:R-:W-:-:S05]  /*1120*/  IMAD.U32 R3, RZ, RZ, UR7 ;  /* 0x00000007ff037e24 */ /* 0x000fca000f8e00ff */
[----:B------:R-:W2:Y:S04]  /*1130*/  LDG.E R18, desc[UR46][R2.64] ;  /* 0x0000002e02127981 */ /* 0x000ea8000c1e1900 */
[----:B------:R-:W2:Y:S02]  /*1140*/  LDG.E R5, desc[UR46][R2.64+0x4] ;  /* 0x0000042e02057981 */ /* 0x000ea4000c1e1900 */
[----:B--2---:R-:W-:-:S07]  /*1150*/  IMAD.IADD R18, R5, 0x1, -R18 ;  /* 0x0000000105127824 */ /* 0x004fce00078e0a12 */
.L_x_2506:
[----:B------:R-:W2:Y:S01]  /*1160*/  LDC R206, c[0x0][0x448] ;  /* 0x00011200ffce7b82 */ /* 0x000ea20000000800 */
[----:B------:R-:W-:Y:S01]  /*1170*/  USHF.L.U32 UR43, UR5, 0x7, URZ ;  /* 0x00000007052b7899 */ /* 0x000fe2000800063f */
[----:B-----5:R-:W-:Y:S01]  /*1180*/  IMAD.IADD R18, R18, 0x1, -R7 ;  /* 0x0000000112127824 */ /* 0x020fe200078e0a07 */
[----:B------:R-:W-:Y:S02]  /*1190*/  LOP3.LUT R16, R16, 0xffefffff, RZ, 0xc0, !PT ;  /* 0xffefffff10107812 */ /* 0x000fe400078ec0ff */
[----:B------:R-:W-:Y:S02]  /*11a0*/  UIADD3 UR4, UR43, 0x7f, URZ ;  /* 0x0000007f2b047890 */ /* 0x000fe4000fffe03f */
[----:B01----:R-:W-:Y:S01]  /*11b0*/  IADD3 R3, R18, 0x1, -R17 ;  /* 0x0000000112037810 */ /* 0x003fe20007ffe811 */
[----:B------:R-:W0:Y:S03]  /*11c0*/  LDC.64 R8, c[0x0][0x9e0] ;  /* 0x00027800ff087b82 */ /* 0x000e260000000a00 */
[----:B------:R-:W-:Y:S01]  /*11d0*/  IMAD.U32 R0, RZ, RZ, UR4 ;  /* 0x00000004ff007e24 */ /* 0x000fe2000f8e00ff */
[----:B--2---:R-:W-:-:S02]  /*11e0*/  ISETP.NE.AND P2, PT, R206, 0x1, PT ;  /* 0x00000001ce00780c */ /* 0x004fc40003f45270 */
[----:B0-----:R-:W-:-:S11]  /*11f0*/  ISETP.GE.AND P1, PT, R9, 0x1, PT ;  /* 0x000000010900780c */ /* 0x001fd60003f26270 */
[----:B------:R-:W0:Y:S01]  /*1200*/  @P2 LDC R2, c[0x0][0x44c] ;  /* 0x00011300ff022b82 */ /* 0x000e220000000800 */
[----:B------:R-:W-:-:S04]  /*1210*/  @P2 LOP3.LUT R16, R16, 0x100000, RZ, 0xfc, !PT ;  /* 0x0010000010102812 */ /* 0x000fc800078efcff */
[----:B------:R-:W-:-:S03]  /*1220*/  LOP3.LUT R16, R16, 0xfff7ffff, RZ, 0xc0, !PT ;  /* 0xfff7ffff10107812 */ /* 0x000fc600078ec0ff */
[----:B------:R-:W1:Y:S01]  /*1230*/  @P2 LDC R5, c[0x0][0x450] ;  /* 0x00011400ff052b82 */ /* 0x000e620000000800 */
[----:B------:R-:W-:Y:S01]  /*1240*/  @P1 LOP3.LUT R16, R16, 0x80000, RZ, 0xfc, !PT ;  /* 0x0008000010101812 */ /* 0x000fe200078efcff */
[----:B0-----:R-:W-:-:S05]  /*1250*/  @P2 IMAD.HI.U32 R2, R2, UR4, RZ ;  /* 0x0000000402022c27 */ /* 0x001fca000f8e00ff */
[----:B-1----:R-:W-:-:S05]  /*1260*/  @P2 SHF.R.U32.HI R0, RZ, R5, R2 ;  /* 0x00000005ff002219 */ /* 0x002fca0000011602 */
        /* <DEDUP_REMOVED lines=13> */
.L_x_2508:
[----:B------:R-:W-:-:S13]  /*1340*/  ISETP.NE.AND P0, PT, R9, 0x1, PT ;  /* 0x000000010900780c */ /* 0x000fda0003f05270 */
[----:B------:R-:W0:Y:S02]  /*1350*/  @P0 LDC.64 R4, c[0x0][0x9e8] ;  /* 0x00027a00ff040b82 */ /* 0x000e240000000a00 */
[----:B0-----:R-:W-:-:S05]  /*1360*/  @P0 IMAD.HI.U32 R4, R2, R4, RZ ;  /* 0x0000000402040227 */ /* 0x001fca00078e00ff */
[----:B------:R-:W-:-:S07]  /*1370*/  @P0 SHF.R.U32.HI R2, RZ, R5, R4 ;  /* 0x00000005ff020219 */ /* 0x000fce0000011604 */
.L_x_2509:
[----:B------:R-:W-:-:S05]  /*1380*/  IMAD R3, R2, R9, R9 ;  /* 0x0000000902037224 */ /* 0x000fca00078e0209 */
[----:B------:R-:W-:-:S07]  /*1390*/  VIMNMX R0, R0, R3, PT ;  /* 0x0000000300007248 */ /* 0x000fce0003fe0100 */
.L_x_2507:
[----:B------:R-:W0:Y:S01]  /*13a0*/  @P2 LDC R4, c[0x0][0x44c] ;  /* 0x00011300ff042b82 */ /* 0x000e220000000800 */
[----:B------:R-:W-:Y:S01]  /*13b0*/  IMAD.U32 R3, RZ, RZ, UR43 ;  /* 0x0000002bff037e24 */ /* 0x000fe2000f8e00ff */
[----:B------:R-:W-:Y:S01]  /*13c0*/  ULDC UR4, c[0x0][0x9dc] ;  /* 0x0002770000047ab9 */ /* 0x000fe20000000800 */
[----:B------:R-:W-:Y:S02]  /*13d0*/  VIADD R2, R0, 0x5f ;  /* 0x0000005f00027836 */ /* 0x000fe40000000000 */
[----:B------:R-:W-:Y:S02]  /*13e0*/  VIADD R0, R18, 0x5f ;  /* 0x0000005f12007836 */ /* 0x000fe40000000000 */
[----:B------:R-:W-:Y:S01]  /*13f0*/  IMAD.HI R2, R2, 0x2aaaaaab, RZ ;  /* 0x2aaaaaab02027827 */ /* 0x000fe200078e02ff */
[----:B------:R-:W1:Y:S03]  /*1400*/  @P2 LDC R5, c[0x0][0x450] ;  /* 0x00011400ff052b82 */ /* 0x000e660000000800 */
[----:B------:R-:W-:-:S04]  /*1410*/  IMAD.HI R0, R0, 0x2aaaaaab, RZ ;  /* 0x2aaaaaab00007827 */ /* 0x000fc800078e02ff */
[----:B0-----:R-:W-:-:S05]  /*1420*/  @P2 IMAD.HI.U32 R4, R4, UR43, RZ ;  /* 0x0000002b04042c27 */ /* 0x001fca000f8e00ff */
[----:B-1----:R-:W-:Y:S02]  /*1430*/  @P2 SHF.R.U32.HI R3, RZ, R5, R4 ;  /* 0x00000005ff032219 */ /* 0x002fe40000011604 */
[----:B------:R-:W-:Y:S02]  /*1440*/  SHF.R.U32.HI R5, RZ, 0x1f, R2 ;  /* 0x0000001fff057819 */ /* 0x000fe40000011602 */
[----:B------:R-:W-:Y:S02]  /*1450*/  IADD3 R4, R3, R18, -R17 ;  /* 0x0000001203047210 */ /* 0x000fe40007ffe811 */
        /* <DEDUP_REMOVED lines=16> */
.L_x_2511:
[----:B------:R-:W-:-:S13]  /*1560*/  ISETP.NE.AND P0, PT, R9, 0x1, PT ;  /* 0x000000010900780c */ /* 0x000fda0003f05270 */
[----:B------:R-:W0:Y:S02]  /*1570*/  @P0 LDC.64 R2, c[0x0][0x9e8] ;  /* 0x00027a00ff020b82 */ /* 0x000e240000000a00 */
[----:B0-----:R-:W-:-:S05]  /*1580*/  @P0 IMAD.HI.U32 R0, R4, R2, RZ ;  /* 0x0000000204000227 */ /* 0x001fca00078e00ff */
[----:B------:R-:W-:-:S07]  /*1590*/  @P0 SHF.R.U32.HI R4, RZ, R3, R0 ;  /* 0x00000003ff040219 */ /* 0x000fce0000011600 */
.L_x_2512:
[----:B------:R-:W-:-:S05]  /*15a0*/  IMAD R4, R4, R9, RZ ;  /* 0x0000000904047224 */ /* 0x000fca00078e02ff */
[----:B------:R-:W-:-:S13]  /*15b0*/  R2UR UR5, R4 ;  /* 0x00000000040572ca */ /* 0x000fda00000e0000 */
[----:B------:R-:W-:-:S04]  /*15c0*/  UISETP.LT.AND UP0, UPT, UR4, UR5, UPT ;  /* 0x000000050400728c */ /* 0x000fc8000bf01270 */
[----:B------:R-:W-:-:S12]  /*15d0*/  USEL UR4, UR4, UR5, !UP0 ;  /* 0x0000000504047287 */ /* 0x000fd8000c000000 */
.L_x_2510:
[----:B------:R-:W-:Y:S01]  /*15e0*/  UIMAD.WIDE UR4, UR4, 0x2aaaaaab, URZ ;  /* 0x2aaaaaab040478a5 */ /* 0x000fe2000f8e023f */
[----:B------:R-:W-:Y:S02]  /*15f0*/  PLOP3.LUT P0, PT, PT, PT, PT, 0x80, 0x0 ;  /* 0x000000000000781c */ /* 0x000fe40003f0f070 */
[----:B------:R-:W-:Y:S01]  /*1600*/  CS2R R2, SRZ ;  /* 0x0000000000027805 */ /* 0x000fe2000001ff00 */
[----:B------:R-:W-:Y:S01]  /*1610*/  IMAD.MOV.U32 R0, RZ, RZ, RZ ;  /* 0x000000ffff007224 */ /* 0x000fe200078e00ff */
[----:B------:R-:W-:Y:S01]  /*1620*/  USHF.R.U32.HI UR4, URZ, 0x1f, UR5 ;  /* 0x0000001f3f047899 */ /* 0x000fe20008011605 */
[----:B------:R-:W-:Y:S01]  /*1630*/  IMAD.MOV.U32 R150, RZ, RZ, RZ ;  /* 0x000000ffff967224 */ /* 0x000fe200078e00ff */
        /* <DEDUP_REMOVED lines=99> */
.L_x_2514:
        /* <DEDUP_REMOVED lines=13> */
.L_x_2704:
[----:B------:R-:W-:Y:S01]  /*1d40*/  IMAD.U32 R0, RZ, RZ, UR40 ;  /* 0x00000028ff007e24 */ /* 0x000fe2000f8e00ff */
[----:B------:R-:W-:Y:S05]  /*1d50*/  WARPSYNC.ALL ;  /* 0x0000000000007948 */ /* 0x000fea0003800000 */
[----:B------:R1:W-:Y:S01]  /*1d60*/  BAR.SYNC.DEFER_BLOCKING R7, 0x100 ;  /* 0x000400070000751d */ /* 0x0003e20000010000 */
[----:B------:R-:W-:-:S13]  /*1d70*/  ISETP.NE.AND P0, PT, R0, 0x3, PT ;  /* 0x000000030000780c */ /* 0x000fda0003f05270 */
[----:B-1----:R-:W-:Y:S05]  /*1d80*/  @!P0 BRA `(.L_x_2516) ;  /* 0x0000000000048947 */ /* 0x002fea0003800000 */
[----:B------:R-:W-:Y:S01]  /*1d90*/  BPT.TRAP 0x1 ;  /* 0x000000040000795c */ /* 0x000fe20000300000 */
.L_x_2516:
[----:B------:R-:W-:Y:S01]  /*1da0*/  R2UR UR24, R6 ;  /* 0x00000000061872ca */ /* 0x000fe200000e0000 */
[----:B------:R-:W-:-:S05]  /*1db0*/  IMAD.U32 R8, RZ, RZ, UR37 ;  /* 0x00000025ff087e24 */ /* 0x000fca000f8e00ff */
[----:B------:R-:W-:-:S07]  /*1dc0*/  SHF.L.U32 R8, R8, 0x1f, RZ ;  /* 0x0000001f08087819 */ /* 0x000fce00000006ff */
[----:B------:R-:W-:-:S09]  /*1dd0*/  ULEA UR24, UR38, UR24, 0x3 ;  /* 0x0000001826187291 */ /* 0x000fd2000f8e183f */
[----:B------:R1:W2:Y:S01]  /*1de0*/  SYNCS.PHASECHK.TRANS64.TRYWAIT P1, [UR24+0x22830], R8 ;  /* 0x02283008ff0075a7 */ /* 0x0002a20008020158 */
[----:B------:R-:W-:Y:S05]  /*1df0*/  @!P0 BRA `(.L_x_2517) ;  /* 0x0000000000048947 */ /* 0x000fea0003800000 */
[----:B------:R-:W-:Y:S01]  /*1e00*/  BPT.TRAP 0x1 ;  /* 0x000000040000795c */ /* 0x000fe20000300000 */
.L_x_2517:
[----:B--2---:R-:W-:Y:S05]  /*1e10*/  @P1 BRA `(.L_x_2518) ;  /* 0x0000000000081947 */ /* 0x004fea0003800000 */
[----:B------:R-:W2:Y:S02]  /*1e20*/  SYNCS.PHASECHK.TRANS64.TRYWAIT P1, [UR24+0x22830], R8 ;  /* 0x02283008ff0075a7 */ /* 0x000ea40008020158 */
[----:B--2---:R-:W-:Y:S05]  /*1e30*/  @!P1 BRA `(.L_x_2519) ;  /* 0x0000015000c89947 */ /* 0x004fea0003800000 */
.L_x_2518:
[----:B------:R-:W-:Y:S01]  /*1e40*/  R2UR UR4, R6 ;  /* 0x00000000060472ca */ /* 0x000fe200000e0000 */
[----:B------:R-:W-:Y:S01]  /*1e50*/  ULOP3.LUT UR20, UR45, 0x10000, URZ, 0xfc, !UPT ;  /* 0x000100002d147892 */ /* 0x000fe2000f8efc3f */
[----:B------:R-:W-:Y:S01]  /*1e60*/  WARPGROUP.ARRIVE ;  /* 0x00000000000079c5 */ /* 0x000fe20000000000 */
[----:B------:R-:W-:Y:S01]  /*1e70*/  UMOV UR21, 0x40000040 ;  /* 0x4000004000157882 */ /* 0x000fe20000000000 */
[----:B------:R-:W-:Y:S01]  /*1e80*/  UMOV UR23, 0x40000040 ;  /* 0x4000004000177882 */ /* 0x000fe20000000000 */
[----:B------:R-:W-:-:S03]  /*1e90*/  UIADD3 UR8, UR20, 0x2, URZ ;  /* 0x0000000214087890 */ /* 0x000fc6000fffe03f */
[----:B------:R-:W2:Y:S01]  /*1ea0*/  S2R R0, SR_TID.X ;  /* 0x0000000000007919 */ /* 0x000ea20000002100 */
        /* <DEDUP_REMOVED lines=32> */
.L_x_2520:
[----:B------:R-:W-:Y:S01]  /*20b0*/  ISETP.NE.AND P2, PT, R206, 0x1, PT ;  /* 0x00000001ce00780c */ /* 0x000fe20003f45270 */
[----:B------:R-:W2:Y:S01]  /*20c0*/  S2UR UR6, SR_CgaCtaId ;  /* 0x00000000000679c3 */ /* 0x000ea20000008800 */
[----:B------:R-:W-:Y:S01]  /*20d0*/  VIADD R11, R23, UR43 ;  /* 0x0000002b170b7c36 */ /* 0x000fe20008000000 */
[----:B------:R-:W-:Y:S01]  /*20e0*/  ULDC UR7, c[0x0][0x9d8] ;  /* 0x0002760000077ab9 */ /* 0x000fe20000000800 */
[----:B------:R-:W-:Y:S01]  /*20f0*/  UIADD3 UR5, UR24, 0x22840, URZ ;  /* 0x0002284018057890 */ /* 0x000fe2000fffe03f */
[----:B------:R-:W-:Y:S01]  /*2100*/  FMUL.FTZ R33, R33, UR7 ;  /* 0x0000000721217c20 */ /* 0x000fe20008410000 */
[----:B------:R-:W-:Y:S01]  /*2110*/  FMUL.FTZ R9, R31, UR7 ;  /* 0x000000071f097c20 */ /* 0x000fe20008410000 */
[----:B------:R-:W-:Y:S01]  /*2120*/  FMUL.FTZ R5, R67, UR7 ;  /* 0x0000000743057c20 */ /* 0x000fe20008410000 */
[----:B------:R-:W-:Y:S01]  /*2130*/  FMUL.FTZ R32, R32, UR7 ;  /* 0x0000000720207c20 */ /* 0x000fe20008410000 */
[----:B------:R3:W4:Y:S01]  /*2140*/  MUFU.TANH R31, R33 ;  /* 0x00000021001f7308 */ /* 0x0007220000002400 */
[----:B------:R-:W-:Y:S01]  /*2150*/  FMUL.FTZ R0, R27, UR7 ;  /* 0x000000071b007c20 */ /* 0x000fe20008410000 */
[----:B------:R-:W-:Y:S01]  /*2160*/  FMUL.FTZ R14, R24, UR7 ;  /* 0x00000007180e7c20 */ /* 0x000fe20008410000 */
[----:B------:R-:W-:Y:S01]  /*2170*/  FMUL.FTZ R4, R26, UR7 ;  /* 0x000000071a047c20 */ /* 0x000fe20008410000 */
[----:B------:R-:W5:Y:S01]  /*2180*/  @P2 LDC R12, c[0x0][0x44c] ;  /* 0x00011300ff0c2b82 */ /* 0x000f620000000800 */
[----:B------:R-:W-:Y:S01]  /*2190*/  FMUL.FTZ R2, R30, UR7 ;  /* 0x000000071e027c20 */ /* 0x000fe20008410000 */
[----:B------:R-:W-:Y:S01]  /*21a0*/  FMUL.FTZ R25, R25, UR7 ;  /* 0x0000000719197c20 */ /* 0x000fe20008410000 */
[----:B------:R-:W-:Y:S01]  /*21b0*/  FMUL.FTZ R28, R28, UR7 ;  /* 0x000000071c1c7c20 */ /* 0x000fe20008410000 */
[----:B------:R0:W1:Y:S01]  /*21c0*/  MUFU.TANH R27, R32 ;  /* 0x00000020001b7308 */ /* 0x0000620000002400 */
[----:B---3--:R-:W-:-:S02]  /*21d0*/  IMAD.MOV.U32 R33, RZ, RZ, R11 ;  /* 0x000000ffff217224 */ /* 0x008fc400078e000b */
[----:B------:R-:W-:Y:S01]  /*21e0*/  FMUL.FTZ R29, R29, UR7 ;  /* 0x000000071d1d7c20 */ /* 0x000fe20008410000 */
[----:B------:R-:W-:Y:S01]  /*21f0*/  FMUL.FTZ R24, R34, UR7 ;  /* 0x0000000722187c20 */ /* 0x000fe20008410000 */
[----:B------:R-:W3:Y:S01]  /*2200*/  @P2 LDC R13, c[0x0][0x450] ;  /* 0x00011400ff0d2b82 */ /* 0x000ee20000000800 */
[----:B------:R-:W-:Y:S01]  /*2210*/  FMUL.FTZ R26, R35, UR7 ;  /* 0x00000007231a7c20 */ /* 0x000fe20008410000 */
[----:B------:R-:W-:Y:S01]  /*2220*/  FMUL.FTZ R36, R36, UR7 ;  /* 0x0000000724247c20 */ /* 0x000fe20008410000 */
[----:B------:R-:W-:Y:S01]  /*2230*/  FMUL.FTZ R37, R37, UR7 ;  /* 0x0000000725257c20 */ /* 0x000fe20008410000 */
[----:B--2---:R-:W-:Y:S01]  /*2240*/  UPRMT UR5, UR6, 0x654, UR5 ;  /* 0x0000065406057896 */ /* 0x004fe20008000005 */
[----:B------:R-:W-:Y:S01]  /*2250*/  FMUL.FTZ R30, R38, UR7 ;  /* 0x00000007261e7c20 */ /* 0x000fe20008410000 */
        /* <DEDUP_REMOVED lines=12> */
[----:B------:R-:W-:Y:S01]  /*2320*/  FMUL.FTZ R50, R50, UR7 ;  /* 0x0000000732327c20 */ /* 0x000fe20008410000 */
[----:B------:R-:W-:Y:S01]  /*2330*/  FMUL.FTZ R51, R51, UR7 ;  /* 0x0000000733337c20 */ /* 0x000fe20008410000 */
[----:B------:R-:W-:Y:S01]  /*2340*/  FMUL.FTZ R52, R52, UR7 ;  /* 0x0000000734347c20 */ /* 0x000fe20008410000 */
[----:B------:R-:W-:Y:S01]  /*2350*/  FMUL.FTZ R53, R53, UR7 ;  /* 0x0000000735357c20 */ /* 0x000fe20008410000 */
[----:B------:R-:W-:Y:S01]  /*2360*/  FMUL.FTZ R54, R54, UR7 ;  /* 0x0000000736367c20 */ /* 0x000fe20008410000 */
[----:B------:R-:W-:Y:S01]  /*2370*/  FMUL.FTZ R55, R55, UR7 ;  /* 0x0000000737377c20 */ /* 0x000fe20008410000 */
[----:B---3--:R-:W-:Y:S01]  /*2380*/  @P2 SHF.R.U32.HI R33, RZ, R13, R12 ;  /* 0x0000000dff212219 */ /* 0x008fe2000001160c */
[----:B------:R-:W-:Y:S02]  /*2390*/  IMAD R13, R176, -0x60, R18 ;  /* 0xffffffa0b00d7824 */ /* 0x000fe400078e0212 */
[----:B------:R-:W-:Y:S01]  /*23a0*/  FMUL.FTZ R56, R56, UR7 ;  /* 0x0000000738387c20 */ /* 0x000fe20008410000 */
[----:B------:R-:W-:Y:S01]  /*23b0*/  FMUL.FTZ R57, R57, UR7 ;  /* 0x0000000739397c20 */ /* 0x000fe20008410000 */
[----:B------:R-:W-:Y:S01]  /*23c0*/  FMUL.FTZ R58, R58, UR7 ;  /* 0x000000073a3a7c20 */ /* 0x000fe20008410000 */
[----:B------:R-:W0:Y:S01]  /*23d0*/  SHFL.IDX PT, R67, R33, RZ, 0x1c1f ;  /* 0x001c1fff21437589 */ /* 0x000e2200000e0000 */
        /* <DEDUP_REMOVED lines=14> */
[----:B------:R2:W3:Y:S01]  /*24c0*/  MUFU.TANH R21, R28 ;  /* 0x0000001c00157308 */ /* 0x0004e20000002400 */
[----:B------:R-:W-:Y:S01]  /*24d0*/  ULDC UR15, c[0x0][0x9dc] ;  /* 0x00027700000f7ab9 */ /* 0x000fe20000000800 */
[----:B------:R-:W-:Y:S01]  /*24e0*/  SYNCS.ARRIVE.TRANS64.RED.A1T0 RZ, [UR5], RZ ;  /* 0x000000ffffff79a7 */ /* 0x000fe20008100405 */
[----:B------:R-:W-:Y:S01]  /*24f0*/  ULOP3.LUT UR5, URZ, UR15, URZ, 0x33, !UPT ;  /* 0x0000000f3f057292 */ /* 0x000fe2000f8e333f */
[----:B------:R-:W-:Y:S01]  /*2500*/  IMAD.MOV.U32 R15, RZ, RZ, -0x60 ;  /* 0xffffffa0ff0f7424 */ /* 0x000fe200078e00ff */
[----:B------:R-:W-:-:S03]  /*2510*/  ULDC UR11, c[0x0][0x9e0] ;  /* 0x00027800000b7ab9 */ /* 0x000fc60000000800 */
[----:B------:R-:W1:Y:S01]  /*2520*/  MUFU.TANH R14, R14 ;  /* 0x0000000e000e7308 */ /* 0x000e620000002400 */
[----:B--2---:R-:W-:Y:S02]  /*2530*/  IMAD R28, R19, -0x2, R20 ;  /* 0xfffffffe131c7824 */ /* 0x004fe400078e0214 */
[----:B------:R-:W-:Y:S02]  /*2540*/  VIADD R20, R13, 0x60 ;  /* 0x000000600d147836 */ /* 0x000fe40000000000 */
[----:B------:R-:W-:Y:S02]  /*2550*/  IMAD.IADD R28, R28, 0x1, -R17 ;  /* 0x000000011c1c7824 */ /* 0x000fe400078e0a11 */
[----:B------:R-:W-:Y:S01]  /*2560*/  IMAD R38, R19, -0x2, R20 ;  /* 0xfffffffe13267824 */ /* 0x000fe200078e0214 */
[----:B------:R-:W2:Y:S01]  /*2570*/  MUFU.TANH R25, R25 ;  /* 0x0000001900197308 */ /* 0x000ea20000002400 */
[----:B------:R-:W-:Y:S02]  /*2580*/  VIADD R39, R28, UR11 ;  /* 0x0000000b1c277c36 */ /* 0x000fe40008000000 */
[----:B------:R-:W-:-:S02]  /*2590*/  IMAD R70, R176, R15, 0x60 ;  /* 0x00000060b0467424 */ /* 0x000fc400078e020f */
[----:B------:R-:W-:Y:S01]  /*25a0*/  VIADD R66, R28, UR5 ;  /* 0x000000051c427c36 */ /* 0x000fe20008000000 */
[----:B0-----:R-:W-:Y:S01]  /*25b0*/  VIADDMNMX R34, R67, R39, R38, PT ;  /* 0x0000002743227246 */ /* 0x001fe20003800126 */
[----:B------:R-:W-:Y:S01]  /*25c0*/  IMAD R72, R19, -0x2, R70 ;  /* 0xfffffffe13487824 */ /* 0x000fe200078e0246 */
[----:B------:R-:W0:Y:S01]  /*25d0*/  MUFU.TANH R4, R4 ;  /* 0x0000000400047308 */ /* 0x000e220000002400 */
        /* <DEDUP_REMOVED lines=43> */
[----:B-1234-:R-:W-:Y:S05]  /*2890*/  @!P1 BRA `(.L_x_2521) ;  /* 0x00000000005c9947 */ /* 0x01efea0003800000 */
[----:B------:R-:W-:Y:S01]  /*28a0*/  IADD3 R13, -R17, R18, R67 ;  /* 0x00000012110d7210 */ /* 0x000fe20007ffe143 */
        /* <DEDUP_REMOVED lines=12> */
.L_x_2523:
[----:B------:R-:W-:Y:S02]  /*2970*/  ULDC UR5, c[0x0][0x9e4] ;  /* 0x0002790000057ab9 */ /* 0x000fe40000000800 */
[----:B------:R-:W-:-:S05]  /*2980*/  IMAD.U32 R15, RZ, RZ, UR5 ;  /* 0x00000005ff0f7e24 */ /* 0x000fca000f8e00ff */
[----:B------:R-:W-:-:S13]  /*2990*/  ISETP.NE.AND P1, PT, R15, 0x1, PT ;  /* 0x000000010f00780c */ /* 0x000fda0003f25270 */
[----:B------:R-:W1:Y:S02]  /*29a0*/  @P1 LDC.64 R74, c[0x0][0x9e8] ;  /* 0x00027a00ff4a1b82 */ /* 0x000e640000000a00 */
[----:B-1----:R-:W-:-:S05]  /*29b0*/  @P1 IMAD.HI.U32 R20, R13, R74, RZ ;  /* 0x0000004a0d141227 */ /* 0x002fca00078e00ff */
[----:B------:R-:W-:-:S07]  /*29c0*/  @P1 SHF.R.U32.HI R13, RZ, R75, R20 ;  /* 0x0000004bff0d1219 */ /* 0x000fce0000011614 */
.L_x_2524:
[----:B------:R-:W-:Y:S05]  /*29d0*/  BSYNC B0 ;  /* 0x0000000000007941 */ /* 0x000fea0003800000 */
.L_x_2522:
[----:B------:R-:W-:-:S05]  /*29e0*/  IMAD R13, R13, R15, R72 ;  /* 0x0000000f0d0d7224 */ /* 0x000fca00078e0248 */
[----:B------:R-:W-:Y:S02]  /*29f0*/  VIADDMNMX R34, R13, R15, R34, PT ;  /* 0x0000000f0d227246 */ /* 0x000fe40003800122 */
[----:B------:R-:W-:-:S07]  /*2a00*/  VIMNMX R35, R35, R13, !PT ;  /* 0x0000000d23237248 */ /* 0x000fce0007fe0100 */
.L_x_2521:
[C---:B------:R-:W-:Y:S01]  /*2a10*/  ISETP.GE.AND P6, PT, R70.reuse, 0x9, PT ;  /* 0x000000094600780c */ /* 0x040fe20003fc6270 */
[----:B------:R-:W1:Y:S01]  /*2a20*/  SHFL.IDX PT, R33, R33, 0x1, 0x1c1f ;  /* 0x003c1f0021217f89 */ /* 0x000e6200000e0000 */
        /* <DEDUP_REMOVED lines=11> */
[----:B0-----:R-:W-:Y:S02]  /*2ae0*/  FSEL R73, R29, -INF , !P2 ;  /* 0xff8000001d497808 */ /* 0x001fe40005000000 */
        /* <DEDUP_REMOVED lines=100> */
[----:B-1----:R-:W-:-:S03]  /*3130*/  IMAD.IADD R35, R66, 0x1, R33 ;  /* 0x0000000142237824 */ /* 0x002fc600078e0221 */
[----:B------:R-:W-:Y:S02]  /*3140*/  ISETP.LT.OR P5, PT, R34, 0x5a, P5 ;  /* 0x0000005a2200780c */ /* 0x000fe40002fa1670 */
[----:B------:R-:W-:Y:S02]  /*3150*/  VIADDMNMX R34, R33, R39, R38, PT ;  /* 0x0000002721227246 */ /* 0x000fe40003800126 */
[----:B------:R-:W-:Y:S02]  /*3160*/  FSEL R14, R69, -INF , !P5 ;  /* 0xff800000450e7808 */ /* 0x000fe40006800000 */
[----:B------:R-:W-:-:S13]  /*3170*/  LOP3.LUT P5, RZ, R16, 0x80000, RZ, 0xc0, !PT ;  /* 0x0008000010ff7812 */ /* 0x000fda00078ac0ff */
[----:B------:R-:W-:Y:S05]  /*3180*/  @!P5 BRA `(.L_x_2525) ;  /* 0x00000000005cd947 */ /* 0x000fea0003800000 */
        /* <DEDUP_REMOVED lines=13> */
.L_x_2527:
[----:B------:R-:W-:Y:S02]  /*3260*/  ULDC UR5, c[0x0][0x9e4] ;  /* 0x0002790000057ab9 */ /* 0x000fe40000000800 */
[----:B------:R-:W-:-:S05]  /*3270*/  IMAD.U32 R37, RZ, RZ, UR5 ;  /* 0x00000005ff257e24 */ /* 0x000fca000f8e00ff */
[----:B------:R-:W-:-:S13]  /*3280*/  ISETP.NE.AND P5, PT, R37, 0x1, PT ;  /* 0x000000012500780c */ /* 0x000fda0003fa5270 */
[----:B------:R-:W0:Y:S02]  /*3290*/  @P5 LDC.64 R38, c[0x0][0x9e8] ;  /* 0x00027a00ff265b82 */ /* 0x000e240000000a00 */
[----:B0-----:R-:W-:-:S05]  /*32a0*/  @P5 IMAD.HI.U32 R36, R33, R38, RZ ;  /* 0x0000002621245227 */ /* 0x001fca00078e00ff */
[----:B------:R-:W-:-:S07]  /*32b0*/  @P5 SHF.R.U32.HI R33, RZ, R39, R36 ;  /* 0x00000027ff215219 */ /* 0x000fce0000011624 */
.L_x_2528:
[----:B------:R-:W-:Y:S05]  /*32c0*/  BSYNC B0 ;  /* 0x0000000000007941 */ /* 0x000fea0003800000 */
.L_x_2526:
[----:B------:R-:W-:-:S05]  /*32d0*/  IMAD R33, R33, R37, R72 ;  /* 0x0000002521217224 */ /* 0x000fca00078e0248 */
[----:B------:R-:W-:Y:S02]  /*32e0*/  VIADDMNMX R34, R33, R37, R34, PT ;  /* 0x0000002521227246 */ /* 0x000fe40003800122 */
[----:B------:R-:W-:-:S07]  /*32f0*/  VIMNMX R35, R35, R33, !PT ;  /* 0x0000002123237248 */ /* 0x000fce0007fe0100 */
.L_x_2525:
        /* <DEDUP_REMOVED lines=21> */
[C---:B------:R-:W-:Y:S02]  /*3450*/  ISETP.GT.AND P3, PT, R35.reuse, 0x58, !P3 ;  /* 0x000000582300780c */ /* 0x040fe40005f64270 */
[----:B------:R-:W-:Y:S02]  /*3460*/  ISETP.GT.AND P1, PT, R35, 0x11, !P1 ;  /* 0x000000112300780c */ /* 0x000fe40004f24270 */
[C---:B------:R-:W-:Y:S02]  /*3470*/  ISETP.LT.OR P2, PT, R34.reuse, 0x52, P2 ;  /* 0x000000522200780c */ /* 0x040fe40001741670 */
        /* <DEDUP_REMOVED lines=16> */
[----:B------:R-:W-:Y:S02]  /*3580*/  ISETP.NE.AND P6, PT, R40, RZ, PT ;  /* 0x000000ff2800720c */ /* 0x000fe40003fc5270 */
        /* <DEDUP_REMOVED lines=8> */
[----:B------:R-:W-:Y:S02]  /*3610*/  ISETP.NE.AND P5, PT, R41, RZ, PT ;  /* 0x000000ff2900720c */ /* 0x000fe40003fa5270 */
[----:B------:R-:W-:Y:S02]  /*3620*/  FMNMX.FTZ R4, R83, R4, !PT ;  /* 0x0000000453047209 */ /* 0x000fe40007810000 */
[----:B------:R-:W-:Y:S02]  /*3630*/  FSEL R41, R43, -INF , !P1 ;  /* 0xff8000002b297808 */ /* 0x000fe40004800000 */
[----:B------:R-:W-:Y:S02]  /*3640*/  ISETP.NE.AND P1, PT, R88, RZ, PT ;  /* 0x000000ff5800720c */ /* 0x000fe40003f25270 */
[----:B------:R-:W-:Y:S02]  /*3650*/  FMNMX.FTZ R4, R85, R4, !PT ;  /* 0x0000000455047209 */ /* 0x000fe40007810000 */
[----:B------:R-:W-:-:S02]  /*3660*/  ISETP.GT.AND P1, PT, R35, 0x28, !P1 ;  /* 0x000000282300780c */ /* 0x000fc40004f24270 */
[----:B------:R-:W-:Y:S02]  /*3670*/  FMNMX.FTZ R4, R87, R4, !PT ;  /* 0x0000000457047209 */ /* 0x000fe40007810000 */
[----:B------:R-:W-:Y:S02]  /*3680*/  ISETP.LT.OR P1, PT, R34, 0x29, P1 ;  /* 0x000000292200780c */ /* 0x000fe40000f21670 */
[----:B------:R-:W-:Y:S02]  /*3690*/  FMNMX.FTZ R4, R89, R4, !PT ;  /* 0x0000000459047209 */ /* 0x000fe40007810000 */
[----:B------:R-:W-:Y:S02]  /*36a0*/  FSEL R42, R46, -INF , !P1 ;  /* 0xff8000002e2a7808 */ /* 0x000fe40004800000 */
[----:B------:R-:W-:Y:S02]  /*36b0*/  ISETP.NE.AND P1, PT, R44, RZ, PT ;  /* 0x000000ff2c00720c */ /* 0x000fe40003f25270 */
[----:B------:R-:W-:-:S02]  /*36c0*/  FMNMX.FTZ R4, R91, R4, !PT ;  /* 0x000000045b047209 */ /* 0x000fc40007810000 */
[----:B------:R-:W-:Y:S02]  /*36d0*/  ISETP.GT.AND P1, PT, R35, 0x29, !P1 ;  /* 0x000000292300780c */ /* 0x000fe40004f24270 */
[----:B------:R-:W-:Y:S02]  /*36e0*/  FMNMX.FTZ R4, R93, R4, !PT ;  /* 0x000000045d047209 */ /* 0x000fe40007810000 */
[----:B------:R-:W-:Y:S02]  /*36f0*/  ISETP.LT.OR P1, PT, R34, 0x2a, P1 ;  /* 0x0000002a2200780c */ /* 0x000fe40000f21670 */
[----:B------:R-:W-:Y:S02]  /*3700*/  FMNMX.FTZ R4, R31, R4, !PT ;  /* 0x000000041f047209 */ /* 0x000fe40007810000 */
[----:B------:R-:W-:Y:S02]  /*3710*/  FSEL R43, R47, -INF , !P1 ;  /* 0xff8000002f2b7808 */ /* 0x000fe40004800000 */
[----:B------:R-:W-:-:S02]  /*3720*/  FMNMX.FTZ R47, R29, R4, !PT ;  /* 0x000000041d2f7209 */ /* 0x000fc40007810000 */
[----:B------:R-:W-:Y:S02]  /*3730*/  ISETP.NE.AND P1, PT, R45, RZ, PT ;  /* 0x000000ff2d00720c */ /* 0x000fe40003f25270 */
[----:B------:R-:W-:Y:S02]  /*3740*/  FMNMX.FTZ R4, R28, R47, !PT ;  /* 0x0000002f1c047209 */ /* 0x000fe40007810000 */
[----:B------:R-:W-:Y:S02]  /*3750*/  ISETP.GT.AND P1, PT, R35, 0x30, !P1 ;  /* 0x000000302300780c */ /* 0x000fe40004f24270 */
[----:B------:R-:W-:Y:S02]  /*3760*/  FMNMX.FTZ R4, R27, R4, !PT ;  /* 0x000000041b047209 */ /* 0x000fe40007810000 */
[----:B------:R-:W-:Y:S02]  /*3770*/  ISETP.LT.OR P1, PT, R34, 0x31, P1 ;  /* 0x000000312200780c */ /* 0x000fe40000f21670 */
[----:B------:R-:W-:-:S02]  /*3780*/  FMNMX.FTZ R4, R25, R4, !PT ;  /* 0x0000000419047209 */ /* 0x000fc40007810000 */
[----:B------:R-:W-:Y:S02]  /*3790*/  FSEL R44, R50, -INF , !P1 ;  /* 0xff800000322c7808 */ /* 0x000fe40004800000 */
[----:B------:R-:W-:Y:S02]  /*37a0*/  FMNMX.FTZ R47, R21, R4, !PT ;  /* 0x00000004152f7209 */ /* 0x000fe40007810000 */
[----:B------:R-:W-:Y:S02]  /*37b0*/  ISETP.NE.AND P1, PT, R48, RZ, PT ;  /* 0x000000ff3000720c */ /* 0x000fe40003f25270 */
[----:B------:R-:W-:Y:S02]  /*37c0*/  FMNMX.FTZ R4, R20, R47, !PT ;  /* 0x0000002f14047209 */ /* 0x000fe40007810000 */
[----:B------:R-:W-:Y:S02]  /*37d0*/  ISETP.GT.AND P1, PT, R35, 0x31, !P1 ;  /* 0x000000312300780c */ /* 0x000fe40004f24270 */
[----:B------:R-:W-:-:S02]  /*37e0*/  FMNMX.FTZ R4, R15, R4, !PT ;  /* 0x000000040f047209 */ /* 0x000fc40007810000 */
[----:B------:R-:W-:Y:S02]  /*37f0*/  ISETP.LT.OR P1, PT, R34, 0x32, P1 ;  /* 0x000000322200780c */ /* 0x000fe40000f21670 */
[----:B------:R-:W-:Y:S02]  /*3800*/  FMNMX.FTZ R47, R13, R4, !PT ;  /* 0x000000040d2f7209 */ /* 0x000fe40007810000 */
[----:B------:R-:W-:Y:S02]  /*3810*/  FSEL R45, R51, -INF , !P1 ;  /* 0xff800000332d7808 */ /* 0x000fe40004800000 */
[----:B------:R-:W-:Y:S02]  /*3820*/  FMNMX.FTZ R48, R14, R47, !PT ;  /* 0x0000002f0e307209 */ /* 0x000fe40007810000 */
[----:B------:R-:W-:Y:S02]  /*3830*/  ISETP.NE.AND P1, PT, R49, RZ, PT ;  /* 0x000000ff3100720c */ /* 0x000fe40003f25270 */
[----:B------:R-:W-:Y:S01]  /*3840*/  FMNMX.FTZ R49, R26, R33, !PT ;  /* 0x000000211a317209 */ /* 0x000fe20007810000 */
[----:B------:R-:W0:Y:S01]  /*3850*/  SHFL.BFLY PT, R47, R48, 0x2, 0x1f ;  /* 0x0c401f00302f7f89 */ /* 0x000e2200000e0000 */
[----:B------:R-:W-:-:S02]  /*3860*/  ISETP.GT.AND P1, PT, R35, 0x38, !P1 ;  /* 0x000000382300780c */ /* 0x000fc40004f24270 */
[----:B------:R-:W-:Y:S02]  /*3870*/  FSEL R11, R11, -INF , !P3 ;  /* 0xff8000000b0b7808 */ /* 0x000fe40005800000 */
[----:B------:R-:W-:-:S04]  /*3880*/  ISETP.LT.OR P1, PT, R34, 0x39, P1 ;  /* 0x000000392200780c */ /* 0x000fc80000f21670 */
[----:B------:R-:W-:Y:S02]  /*3890*/  FSEL R46, R54, -INF , !P1 ;  /* 0xff800000362e7808 */ /* 0x000fe40004800000 */
[----:B------:R-:W-:-:S04]  /*38a0*/  ISETP.NE.AND P1, PT, R52, RZ, PT ;  /* 0x000000ff3400720c */ /* 0x000fc80003f25270 */
[----:B------:R-:W-:-:S04]  /*38b0*/  ISETP.GT.AND P1, PT, R35, 0x39, !P1 ;  /* 0x000000392300780c */ /* 0x000fc80004f24270 */
[----:B------:R-:W-:-:S04]  /*38c0*/  ISETP.LT.OR P1, PT, R34, 0x3a, P1 ;  /* 0x0000003a2200780c */ /* 0x000fc80000f21670 */
[----:B------:R-:W-:Y:S02]  /*38d0*/  FSEL R24, R55, -INF , !P1 ;  /* 0xff80000037187808 */ /* 0x000fe40004800000 */
[----:B0-----:R-:W-:Y:S02]  /*38e0*/  FMNMX.FTZ R50, R48, R47, !PT ;  /* 0x0000002f30327209 */ /* 0x001fe40007810000 */
[----:B------:R-:W-:Y:S02]  /*38f0*/  FMNMX.FTZ R48, R36, R49, !PT ;  /* 0x0000003124307209 */ /* 0x000fe40007810000 */
[----:B------:R-:W-:Y:S01]  /*3900*/  ISETP.NE.AND P1, PT, R90, RZ, PT ;  /* 0x000000ff5a00720c */ /* 0x000fe20003f25270 */
[----:B------:R-:W0:Y:S01]  /*3910*/  SHFL.BFLY PT, R47, R50, 0x1, 0x1f ;  /* 0x0c201f00322f7f89 */ /* 0x000e2200000e0000 */
[----:B------:R-:W-:Y:S02]  /*3920*/  FMNMX.FTZ R49, R37, R48, !PT ;  /* 0x0000003025317209 */ /* 0x000fe40007810000 */
[----:B------:R-:W-:-:S02]  /*3930*/  ISETP.GT.AND P1, PT, R35, 0x40, !P1 ;  /* 0x000000402300780c */ /* 0x000fc40004f24270 */
[----:B------:R-:W-:Y:S02]  /*3940*/  FMNMX.FTZ R48, R38, R49, !PT ;  /* 0x0000003126307209 */ /* 0x000fe40007810000 */
[----:B------:R-:W-:Y:S02]  /*3950*/  ISETP.LT.OR P1, PT, R34, 0x41, P1 ;  /* 0x000000412200780c */ /* 0x000fe40000f21670 */
[----:B------:R-:W-:Y:S02]  /*3960*/  FMNMX.FTZ R49, R39, R48, !PT ;  /* 0x0000003027317209 */ /* 0x000fe40007810000 */
[----:B------:R-:W-:Y:S02]  /*3970*/  FSEL R9, R58, -INF , !P1 ;  /* 0xff8000003a097808 */ /* 0x000fe40004800000 */
        /* <DEDUP_REMOVED lines=9> */
[----:B0-----:R-:W-:Y:S02]  /*3a10*/  FMNMX.FTZ R4, R50, R47, !PT ;  /* 0x0000002f32047209 */ /* 0x001fe40007810000 */
[----:B------:R-:W-:Y:S02]  /*3a20*/  FMNMX.FTZ R49, R43, R48, !PT ;  /* 0x000000302b317209 */ /* 0x000fe40007810000 */
[----:B------:R-:W-:Y:S01]  /*3a30*/  ISETP.LT.OR P1, PT, R34, 0x49, P1 ;  /* 0x000000492200780c */ /* 0x000fe20000f21670 */
[----:B------:R-:W-:Y:S01]  /*3a40*/  FMUL.FTZ R47, R4, UR14 ;  /* 0x0000000e042f7c20 */ /* 0x000fe20008410000 */
[----:B------:R-:W-:Y:S02]  /*3a50*/  FMNMX.FTZ R48, R44, R49, !PT ;  /* 0x000000312c307209 */ /* 0x000fe40007810000 */
[----:B------:R-:W-:-:S02]  /*3a60*/  FSEL R0, R62, -INF , !P1 ;  /* 0xff8000003e007808 */ /* 0x000fc40004800000 */
[----:B------:R-:W-:Y:S02]  /*3a70*/  FMNMX.FTZ R49, R45, R48, !PT ;  /* 0x000000302d317209 */ /* 0x000fe40007810000 */
[----:B------:R-:W-:Y:S02]  /*3a80*/  FSETP.NEU.FTZ.AND P1, PT, R4, -INF , PT ;  /* 0xff8000000400780b */ /* 0x000fe40003f3d000 */
[----:B------:R-:W-:Y:S02]  /*3a90*/  ISETP.NE.AND P5, PT, R56, RZ, PT ;  /* 0x000000ff3800720c */ /* 0x000fe40003fa5270 */
[----:B------:R-:W-:Y:S02]  /*3aa0*/  FMNMX.FTZ R49, R46, R49, !PT ;  /* 0x000000312e317209 */ /* 0x000fe40007810000 */
[----:B------:R-:W-:Y:S02]  /*3ab0*/  FSEL R52, R47, RZ, P1 ;  /* 0x000000ff2f347208 */ /* 0x000fe40000800000 */
[----:B------:R-:W-:-:S02]  /*3ac0*/  ISETP.GT.AND P1, PT, R35, 0x49, !P5 ;  /* 0x000000492300780c */ /* 0x000fc40006f24270 */
[----:B------:R-:W-:Y:S01]  /*3ad0*/  FMNMX.FTZ R48, R24, R49, !PT ;  /* 0x0000003118307209 */ /* 0x000fe20007810000 */
[--C-:B------:R-:W-:Y:S01]  /*3ae0*/  FFMA.FTZ R29, R29, UR14, -R52.reuse ;  /* 0x0000000e1d1d7c23 */ /* 0x100fe20008010834 */
[----:B------:R-:W-:Y:S01]  /*3af0*/  ISETP.LT.OR P1, PT, R34, 0x4a, P1 ;  /* 0x0000004a2200780c */ /* 0x000fe20000f21670 */
[--C-:B------:R-:W-:Y:S01]  /*3b00*/  FFMA.FTZ R51, R53, UR14, -R52.reuse ;  /* 0x0000000e35337c23 */ /* 0x100fe20008010834 */
[----:B------:R-:W-:Y:S01]  /*3b10*/  ISETP.NE.AND P6, PT, R57, RZ, PT ;  /* 0x000000ff3900720c */ /* 0x000fe20003fc5270 */
[--C-:B------:R-:W-:Y:S01]  /*3b20*/  FFMA.FTZ R50, R67, UR14, -R52.reuse ;  /* 0x0000000e43327c23 */ /* 0x100fe20008010834 */
[----:B------:R-:W-:Y:S01]  /*3b30*/  FMNMX.FTZ R49, R9, R48, !PT ;  /* 0x0000003009317209 */ /* 0x000fe20007810000 */
[----:B------:R-:W-:Y:S01]  /*3b40*/  MUFU.EX2 R166, R29 ;  /* 0x0000001d00a67308 */ /* 0x000fe20000000800 */
[----:B------:R-:W-:Y:S01]  /*3b50*/  FSEL R47, R63, -INF , !P1 ;  /* 0xff8000003f2f7808 */ /* 0x000fe20004800000 */
[--C-:B------:R-:W-:Y:S01]  /*3b60*/  FFMA.FTZ R53, R71, UR14, -R52.reuse ;  /* 0x0000000e47357c23 */ /* 0x100fe20008010834 */
[----:B------:R-:W-:Y:S01]  /*3b70*/  ISETP.GT.AND P1, PT, R35, 0x50, !P6 ;  /* 0x000000502300780c */ /* 0x000fe20007724270 */
[--C-:B------:R-:W-:Y:S01]  /*3b80*/  FFMA.FTZ R54, R73, UR14, -R52.reuse ;  /* 0x0000000e49367c23 */ /* 0x100fe20008010834 */
[----:B------:R-:W-:Y:S01]  /*3b90*/  FMNMX.FTZ R49, R2, R49, !PT ;  /* 0x0000003102317209 */ /* 0x000fe20007810000 */
[--C-:B------:R-:W-:Y:S01]  /*3ba0*/  FFMA.FTZ R55, R75, UR14, -R52.reuse ;  /* 0x0000000e4b377c23 */ /* 0x100fe20008010834 */
[----:B------:R-:W-:Y:S01]  /*3bb0*/  ISETP.LT.OR P1, PT, R34, 0x51, P1 ;  /* 0x000000512200780c */ /* 0x000fe20000f21670 */
[----:B------:R-:W-:Y:S01]  /*3bc0*/  MUFU.EX2 R51, R51 ;  /* 0x0000003300337308 */ /* 0x000fe20000000800 */
[----:B------:R-:W-:Y:S01]  /*3bd0*/  FMNMX.FTZ R48, R0, R49, !PT ;  /* 0x0000003100307209 */ /* 0x000fe20007810000 */
[--C-:B------:R-:W-:Y:S01]  /*3be0*/  FFMA.FTZ R56, R77, UR14, -R52.reuse ;  /* 0x0000000e4d387c23 */ /* 0x100fe20008010834 */
[----:B------:R-:W-:Y:S01]  /*3bf0*/  ISETP.NE.AND P5, PT, R60, RZ, PT ;  /* 0x000000ff3c00720c */ /* 0x000fe20003fa5270 */
[--C-:B------:R-:W-:Y:S01]  /*3c00*/  FFMA.FTZ R57, R79, UR14, -R52.reuse ;  /* 0x0000000e4f397c23 */ /* 0x100fe20008010834 */
[----:B------:R-:W-:Y:S01]  /*3c10*/  FSEL R10, R10, -INF , !P1 ;  /* 0xff8000000a0a7808 */ /* 0x000fe20004800000 */
[--C-:B------:R-:W-:Y:S01]  /*3c20*/  FFMA.FTZ R21, R21, UR14, -R52.reuse ;  /* 0x0000000e15157c23 */ /* 0x100fe20008010834 */
[----:B------:R-:W-:Y:S01]  /*3c30*/  FMNMX.FTZ R49, R47, R48, !PT ;  /* 0x000000302f317209 */ /* 0x000fe20007810000 */
[----:B------:R-:W0:Y:S01]  /*3c40*/  MUFU.EX2 R50, R50 ;  /* 0x0000003200327308 */ /* 0x000e220000000800 */
[----:B------:R-:W-:Y:S01]  /*3c50*/  ISETP.GT.AND P4, PT, R35, 0x59, !P5 ;  /* 0x000000592300780c */ /* 0x000fe20006f84270 */
[--C-:B------:R-:W-:Y:S01]  /*3c60*/  FFMA.FTZ R58, R81, UR14, -R52.reuse ;  /* 0x0000000e513a7c23 */ /* 0x100fe20008010834 */
[----:B------:R-:W-:Y:S01]  /*3c70*/  FSEL R35, R5, -INF , !P2 ;  /* 0xff80000005237808 */ /* 0x000fe20005000000 */
[--C-:B------:R-:W-:Y:S01]  /*3c80*/  FFMA.FTZ R59, R83, UR14, -R52.reuse ;  /* 0x0000000e533b7c23 */ /* 0x100fe20008010834 */
[----:B------:R-:W-:Y:S01]  /*3c90*/  FMNMX.FTZ R48, R10, R49, !PT ;  /* 0x000000310a307209 */ /* 0x000fe20007810000 */
[--C-:B------:R-:W-:Y:S01]  /*3ca0*/  FFMA.FTZ R60, R85, UR14, -R52.reuse ;  /* 0x0000000e553c7c23 */ /* 0x100fe20008010834 */
[----:B------:R-:W-:Y:S01]  /*3cb0*/  ISETP.LT.OR P4, PT, R34, 0x5a, P4 ;  /* 0x0000005a2200780c */ /* 0x000fe20002781670 */
[----:B------:R-:W-:Y:S01]  /*3cc0*/  MUFU.EX2 R53, R53 ;  /* 0x0000003500357308 */ /* 0x000fe20000000800 */
[----:B------:R-:W-:Y:S01]  /*3cd0*/  FMNMX.FTZ R48, R35, R48, !PT ;  /* 0x0000003023307209 */ /* 0x000fe20007810000 */
[--C-:B------:R-:W-:Y:S01]  /*3ce0*/  FFMA.FTZ R49, R87, UR14, -R52.reuse ;  /* 0x0000000e57317c23 */ /* 0x100fe20008010834 */
[----:B------:R-:W-:Y:S01]  /*3cf0*/  FSEL R12, R12, -INF , !P4 ;  /* 0xff8000000c0c7808 */ /* 0x000fe20006000000 */
[--C-:B------:R-:W-:Y:S01]  /*3d00*/  FFMA.FTZ R61, R91, UR14, -R52.reuse ;  /* 0x0000000e5b3d7c23 */ /* 0x100fe20008010834 */
[----:B------:R-:W-:Y:S01]  /*3d10*/  FMNMX.FTZ R5, R11, R48, !PT ;  /* 0x000000300b057209 */ /* 0x000fe20007810000 */
[--C-:B------:R-:W-:Y:S01]  /*3d20*/  FFMA.FTZ R48, R89, UR14, -R52.reuse ;  /* 0x0000000e59307c23 */ /* 0x100fe20008010834 */
[--C-:B------:R-:W-:Y:S01]  /*3d30*/  FFMA.FTZ R62, R93, UR14, -R52.reuse ;  /* 0x0000000e5d3e7c23 */ /* 0x100fe20008010834 */
[----:B------:R-:W1:Y:S01]  /*3d40*/  MUFU.EX2 R54, R54 ;  /* 0x0000003600367308 */ /* 0x000e620000000800 */
[----:B------:R-:W-:Y:S01]  /*3d50*/  FMNMX.FTZ R5, R12, R5, !PT ;  /* 0x000000050c057209 */ /* 0x000fe20007810000 */
[--C-:B------:R-:W-:Y:S01]  /*3d60*/  FFMA.FTZ R31, R31, UR14, -R52.reuse ;  /* 0x0000000e1f1f7c23 */ /* 0x100fe20008010834 */
[--C-:B------:R-:W-:Y:S01]  /*3d70*/  FFMA.FTZ R28, R28, UR14, -R52.reuse ;  /* 0x0000000e1c1c7c23 */ /* 0x100fe20008010834 */
[--C-:B------:R-:W-:Y:S01]  /*3d80*/  FFMA.FTZ R27, R27, UR14, -R52.reuse ;  /* 0x0000000e1b1b7c23 */ /* 0x100fe20008010834 */
[--C-:B------:R-:W-:Y:S01]  /*3d90*/  FFMA.FTZ R25, R25, UR14, -R52.reuse ;  /* 0x0000000e19197c23 */ /* 0x100fe20008010834 */
[----:B------:R-:W2:Y:S01]  /*3da0*/  SHFL.BFLY PT, R34, R5, 0x2, 0x1f ;  /* 0x0c401f0005227f89 */ /* 0x000ea200000e0000 */
[--C-:B------:R-:W-:Y:S01]  /*3db0*/  FFMA.FTZ R20, R20, UR14, -R52.reuse ;  /* 0x0000000e14147c23 */ /* 0x100fe20008010834 */
[----:B------:R-:W-:Y:S01]  /*3dc0*/  MUFU.EX2 R55, R55 ;  /* 0x0000003700377308 */ /* 0x000fe20000000800 */
[--C-:B------:R-:W-:Y:S01]  /*3dd0*/  FFMA.FTZ R15, R15, UR14, -R52.reuse ;  /* 0x0000000e0f0f7c23 */ /* 0x100fe20008010834 */
[--C-:B------:R-:W-:Y:S01]  /*3de0*/  FFMA.FTZ R13, R13, UR14, -R52.reuse ;  /* 0x0000000e0d0d7c23 */ /* 0x100fe20008010834 */
[----:B------:R-:W-:Y:S01]  /*3df0*/  FFMA.FTZ R14, R14, UR14, -R52 ;  /* 0x0000000e0e0e7c23 */ /* 0x000fe20008010834 */
[----:B0-----:R-:W-:-:S04]  /*3e00*/  F2FP.BF16.F32.PACK_AB R152, R50, R51 ;  /* 0x000000333298723e */ /* 0x001fc800000010ff */
[----:B------:R-:W0:Y:S01]  /*3e10*/  MUFU.EX2 R56, R56 ;  /* 0x0000003800387308 */ /* 0x000e220000000800 */
[----:B-1----:R-:W-:-:S07]  /*3e20*/  F2FP.BF16.F32.PACK_AB R154, R54, R53 ;  /* 0x00000035369a723e */ /* 0x002fce00000010ff */
[----:B------:R-:W-:Y:S01]  /*3e30*/  MUFU.EX2 R57, R57 ;  /* 0x0000003900397308 */ /* 0x000fe20000000800 */
[----:B--2---:R-:W-:-:S07]  /*3e40*/  FMNMX.FTZ R34, R5, R34, !PT ;  /* 0x0000002205227209 */ /* 0x004fce0007810000 */
[----:B------:R-:W-:Y:S01]  /*3e50*/  MUFU.EX2 R170, R21 ;  /* 0x0000001500aa7308 */ /* 0x000fe20000000800 */
[----:B0-----:R-:W-:Y:S01]  /*3e60*/  F2FP.BF16.F32.PACK_AB R156, R56, R55 ;  /* 0x00000037389c723e */ /* 0x001fe200000010ff */
[----:B------:R-:W0:Y:S06]  /*3e70*/  SHFL.BFLY PT, R5, R34, 0x1, 0x1f ;  /* 0x0c201f0022057f89 */ /* 0x000e2c00000e0000 */
[----:B------:R-:W1:Y:S08]  /*3e80*/  MUFU.EX2 R58, R58 ;  /* 0x0000003a003a7308 */ /* 0x000e700000000800 */
[----:B------:R-:W-:Y:S08]  /*3e90*/  MUFU.EX2 R59, R59 ;  /* 0x0000003b003b7308 */ /* 0x000ff00000000800 */
[----:B------:R-:W2:Y:S01]  /*3ea0*/  MUFU.EX2 R60, R60 ;  /* 0x0000003c003c7308 */ /* 0x000ea20000000800 */
[----:B-1----:R-:W-:-:S02]  /*3eb0*/  F2FP.BF16.F32.PACK_AB R158, R58, R57 ;  /* 0x000000393a9e723e */ /* 0x002fc400000010ff */
[----:B0-----:R-:W-:-:S04]  /*3ec0*/  FMNMX.FTZ R5, R34, R5, !PT ;  /* 0x0000000522057209 */ /* 0x001fc80007810000 */
[C---:B------:R-:W-:Y:S01]  /*3ed0*/  FSETP.NEU.FTZ.AND P1, PT, R5.reuse, -INF , PT ;  /* 0xff8000000500780b */ /* 0x040fe20003f3d000 */
[----:B------:R-:W-:Y:S01]  /*3ee0*/  FMUL.FTZ R29, R5, UR14 ;  /* 0x0000000e051d7c20 */ /* 0x000fe20008410000 */
[----:B------:R-:W-:Y:S04]  /*3ef0*/  MUFU.EX2 R49, R49 ;  /* 0x0000003100317308 */ /* 0x000fe80000000800 */
[----:B------:R-:W-:-:S04]  /*3f00*/  FSEL R29, R29, RZ, P1 ;  /* 0x000000ff1d1d7208 */ /* 0x000fc80000800000 */
        /* <DEDUP_REMOVED lines=22> */
[--C-:B------:R-:W-:Y:S01]  /*4070*/  FFMA.FTZ R47, R47, UR14, -R29.reuse ;  /* 0x0000000e2f2f7c23 */ /* 0x100fe2000801081d */
[--C-:B------:R-:W-:Y:S01]  /*4080*/  FFMA.FTZ R10, R10, UR14, -R29.reuse ;  /* 0x0000000e0a0a7c23 */ /* 0x100fe2000801081d */
[----:B------:R3:W-:Y:S01]  /*4090*/  MUFU.EX2 R159, R32 ;  /* 0x00000020009f7308 */ /* 0x0007e20000000800 */
[--C-:B------:R-:W-:Y:S01]  /*40a0*/  FFMA.FTZ R35, R35, UR14, -R29.reuse ;  /* 0x0000000e23237c23 */ /* 0x100fe2000801081d */
[--C-:B------:R-:W-:Y:S01]  /*40b0*/  FFMA.FTZ R11, R11, UR14, -R29.reuse ;  /* 0x0000000e0b0b7c23 */ /* 0x100fe2000801081d */
[----:B------:R-:W-:Y:S01]  /*40c0*/  FFMA.FTZ R12, R12, UR14, -R29 ;  /* 0x0000000e0c0c7c23 */ /* 0x000fe2000801081d */
[----:B--2---:R-:W-:-:S02]  /*40d0*/  F2FP.BF16.F32.PACK_AB R160, R60, R59 ;  /* 0x0000003b3ca0723e */ /* 0x004fc400000010ff */
[----:B0-----:R-:W-:Y:S02]  /*40e0*/  F2FP.BF16.F32.PACK_AB R162, R48, R49 ;  /* 0x0000003130a2723e */ /* 0x001fe400000010ff */
[----:B------:R-:W0:Y:S01]  /*40f0*/  MUFU.EX2 R36, R36 ;  /* 0x0000002400247308 */ /* 0x000e220000000800 */
[----:B---3--:R-:W-:Y:S01]  /*4100*/  FADD.FTZ R32, R51, R50 ;  /* 0x0000003233207221 */ /* 0x008fe20000010000 */
[----:B-1----:R-:W-:-:S03]  /*4110*/  F2FP.BF16.F32.PACK_AB R153, R33, R26 ;  /* 0x0000001a2199723e */ /* 0x002fc600000010ff */
[----:B------:R-:W-:-:S03]  /*4120*/  FADD.FTZ R21, R53, R32 ;  /* 0x0000002035157221 */ /* 0x000fc60000010000 */
[----:B------:R-:W1:Y:S01]  /*4130*/  MUFU.EX2 R37, R37 ;  /* 0x0000002500257308 */ /* 0x000e620000000800 */
[----:B------:R-:W-:Y:S01]  /*4140*/  FADD.FTZ R32, R54, R21 ;  /* 0x0000001536207221 */ /* 0x000fe20000010000 */
[----:B------:R-:W-:-:S03]  /*4150*/  FADD.FTZ R21, R26, R33 ;  /* 0x000000211a157221 */ /* 0x000fc60000010000 */
[----:B------:R-:W-:-:S03]  /*4160*/  FADD.FTZ R63, R55, R32 ;  /* 0x00000020373f7221 */ /* 0x000fc60000010000 */
[----:B------:R-:W2:Y:S01]  /*4170*/  MUFU.EX2 R38, R38 ;  /* 0x0000002600267308 */ /* 0x000ea20000000800 */
[----:B------:R-:W-:Y:S01]  /*4180*/  FADD.FTZ R34, R56, R63 ;  /* 0x0000003f38227221 */ /* 0x000fe20000010000 */
[----:B0-----:R-:W-:-:S03]  /*4190*/  FADD.FTZ R32, R36, R21 ;  /* 0x0000001524207221 */ /* 0x001fc60000010000 */
[----:B------:R-:W-:-:S03]  /*41a0*/  FADD.FTZ R63, R57, R34 ;  /* 0x00000022393f7221 */ /* 0x000fc60000010000 */
[----:B------:R-:W0:Y:S01]  /*41b0*/  MUFU.EX2 R39, R39 ;  /* 0x0000002700277308 */ /* 0x000e220000000800 */
[C---:B-1----:R-:W-:Y:S01]  /*41c0*/  FADD.FTZ R21, R37.reuse, R32 ;  /* 0x0000002025157221 */ /* 0x042fe20000010000 */
[----:B------:R-:W-:Y:S01]  /*41d0*/  FADD.FTZ R34, R58, R63 ;  /* 0x0000003f3a227221 */ /* 0x000fe20000010000 */
[----:B------:R-:W-:-:S03]  /*41e0*/  F2FP.BF16.F32.PACK_AB R155, R37, R36 ;  /* 0x00000024259b723e */ /* 0x000fc600000010ff */
[----:B------:R-:W-:Y:S02]  /*41f0*/  FADD.FTZ R63, R59, R34 ;  /* 0x000000223b3f7221 */ /* 0x000fe40000010000 */
[----:B------:R-:W1:Y:S01]  /*4200*/  MUFU.EX2 R30, R30 ;  /* 0x0000001e001e7308 */ /* 0x000e620000000800 */
[----:B--2---:R-:W-:Y:S01]  /*4210*/  FADD.FTZ R32, R38, R21 ;  /* 0x0000001526207221 */ /* 0x004fe20000010000 */
[----:B------:R-:W-:-:S04]  /*4220*/  FADD.FTZ R34, R60, R63 ;  /* 0x0000003f3c227221 */ /* 0x000fc80000010000 */
[----:B------:R-:W-:Y:S02]  /*4230*/  FADD.FTZ R63, R49, R34 ;  /* 0x00000022313f7221 */ /* 0x000fe40000010000 */
[----:B------:R-:W2:Y:S01]  /*4240*/  MUFU.EX2 R40, R40 ;  /* 0x0000002800287308 */ /* 0x000ea20000000800 */
[C---:B0-----:R-:W-:Y:S01]  /*4250*/  FADD.FTZ R21, R39.reuse, R32 ;  /* 0x0000002027157221 */ /* 0x041fe20000010000 */
[----:B------:R-:W-:Y:S01]  /*4260*/  FADD.FTZ R34, R48, R63 ;  /* 0x0000003f30227221 */ /* 0x000fe20000010000 */
[----:B------:R-:W-:-:S05]  /*4270*/  F2FP.BF16.F32.PACK_AB R157, R39, R38 ;  /* 0x00000026279d723e */ /* 0x000fca00000010ff */
[----:B------:R-:W0:Y:S01]  /*4280*/  MUFU.EX2 R61, R61 ;  /* 0x0000003d003d7308 */ /* 0x000e220000000800 */
[----:B-1----:R-:W-:-:S04]  /*4290*/  FADD.FTZ R32, R30, R21 ;  /* 0x000000151e207221 */ /* 0x002fc80000010000 */
[C---:B------:R-:W-:Y:S01]  /*42a0*/  FADD.FTZ R21, R159.reuse, R32 ;  /* 0x000000209f157221 */ /* 0x040fe20000010000 */
[----:B------:R-:W-:Y:S02]  /*42b0*/  F2FP.BF16.F32.PACK_AB R159, R159, R30 ;  /* 0x0000001e9f9f723e */ /* 0x000fe400000010ff */
[----:B------:R-:W1:Y:S01]  /*42c0*/  MUFU.EX2 R41, R41 ;  /* 0x0000002900297308 */ /* 0x000e620000000800 */
[----:B--2---:R-:W-:-:S07]  /*42d0*/  FADD.FTZ R32, R40, R21 ;  /* 0x0000001528207221 */ /* 0x004fce0000010000 */
[----:B------:R-:W2:Y:S01]  /*42e0*/  MUFU.EX2 R62, R62 ;  /* 0x0000003e003e7308 */ /* 0x000ea20000000800 */
[----:B0-----:R-:W-:-:S07]  /*42f0*/  FADD.FTZ R63, R61, R34 ;  /* 0x000000223d3f7221 */ /* 0x001fce0000010000 */
[----:B------:R-:W-:Y:S01]  /*4300*/  MUFU.EX2 R42, R42 ;  /* 0x0000002a002a7308 */ /* 0x000fe20000000800 */
[C---:B-1----:R-:W-:Y:S01]  /*4310*/  FADD.FTZ R21, R41.reuse, R32 ;  /* 0x0000002029157221 */ /* 0x042fe20000010000 */
[----:B------:R-:W-:-:S06]  /*4320*/  F2FP.BF16.F32.PACK_AB R161, R41, R40 ;  /* 0x0000002829a1723e */ /* 0x000fcc00000010ff */
[----:B------:R-:W0:Y:S01]  /*4330*/  MUFU.EX2 R31, R31 ;  /* 0x0000001f001f7308 */ /* 0x000e220000000800 */
[C---:B--2---:R-:W-:Y:S01]  /*4340*/  FADD.FTZ R32, R62.reuse, R63 ;  /* 0x0000003f3e207221 */ /* 0x044fe20000010000 */
[----:B------:R-:W-:-:S06]  /*4350*/  F2FP.BF16.F32.PACK_AB R164, R62, R61 ;  /* 0x0000003d3ea4723e */ /* 0x000fcc00000010ff */
[----:B------:R-:W1:Y:S08]  /*4360*/  MUFU.EX2 R43, R43 ;  /* 0x0000002b002b7308 */ /* 0x000e700000000800 */
[----:B------:R-:W-:Y:S01]  /*4370*/  MUFU.EX2 R44, R44 ;  /* 0x0000002c002c7308 */ /* 0x000fe20000000800 */
[----:B0-----:R-:W-:-:S04]  /*4380*/  FADD.FTZ R63, R31, R32 ;  /* 0x000000201f3f7221 */ /* 0x001fc80000010000 */
[C---:B------:R-:W-:Y:S01]  /*4390*/  FADD.FTZ R63, R166.reuse, R63 ;  /* 0x0000003fa63f7221 */ /* 0x040fe20000010000 */
[----:B------:R-:W-:Y:S02]  /*43a0*/  F2FP.BF16.F32.PACK_AB R166, R166, R31 ;  /* 0x0000001fa6a6723e */ /* 0x000fe400000010ff */
[----:B------:R-:W0:Y:S01]  /*43b0*/  MUFU.EX2 R28, R28 ;  /* 0x0000001c001c7308 */ /* 0x000e220000000800 */
[----:B-1----:R-:W-:-:S07]  /*43c0*/  F2FP.BF16.F32.PACK_AB R163, R43, R42 ;  /* 0x0000002a2ba3723e */ /* 0x002fce00000010ff */
[----:B------:R-:W1:Y:S08]  /*43d0*/  MUFU.EX2 R45, R45 ;  /* 0x0000002d002d7308 */ /* 0x000e700000000800 */
[----:B------:R-:W2:Y:S01]  /*43e0*/  MUFU.EX2 R27, R27 ;  /* 0x0000001b001b7308 */ /* 0x000ea20000000800 */
[----:B0-----:R-:W-:-:S07]  /*43f0*/  FADD.FTZ R32, R28, R63 ;  /* 0x0000003f1c207221 */ /* 0x001fce0000010000 */
[----:B------:R-:W-:Y:S01]  /*4400*/  MUFU.EX2 R167, R24 ;  /* 0x0000001800a77308 */ /* 0x000fe20000000800 */
[----:B-1----:R-:W-:-:S07]  /*4410*/  F2FP.BF16.F32.PACK_AB R165, R45, R44 ;  /* 0x0000002c2da5723e */ /* 0x002fce00000010ff */
[----:B------:R-:W0:Y:S01]  /*4420*/  MUFU.EX2 R46, R46 ;  /* 0x0000002e002e7308 */ /* 0x000e220000000800 */
[C---:B--2---:R-:W-:Y:S01]  /*4430*/  FADD.FTZ R32, R27.reuse, R32 ;  /* 0x000000201b207221 */ /* 0x044fe20000010000 */
[----:B------:R-:W-:-:S06]  /*4440*/  F2FP.BF16.F32.PACK_AB R168, R27, R28 ;  /* 0x0000001c1ba8723e */ /* 0x000fcc00000010ff */
[----:B------:R1:W-:Y:S08]  /*4450*/  MUFU.EX2 R24, R2 ;  /* 0x0000000200187308 */ /* 0x0003f00000000800 */
[----:B------:R-:W2:Y:S01]  /*4460*/  MUFU.EX2 R25, R25 ;  /* 0x0000001900197308 */ /* 0x000ea20000000800 */
[----:B-1----:R-:W-:-:S04]  /*4470*/  FADD.FTZ R2, R42, R21 ;  /* 0x000000152a027221 */ /* 0x002fc80000010000 */
[----:B------:R-:W-:-:S03]  /*4480*/  FADD.FTZ R21, R43, R2 ;  /* 0x000000022b157221 */ /* 0x000fc60000010000 */
[----:B------:R-:W1:Y:S01]  /*4490*/  MUFU.EX2 R9, R9 ;  /* 0x0000000900097308 */ /* 0x000e620000000800 */
[----:B------:R-:W-:-:S04]  /*44a0*/  FADD.FTZ R2, R44, R21 ;  /* 0x000000152c027221 */ /* 0x000fc80000010000 */
[----:B------:R-:W-:-:S03]  /*44b0*/  FADD.FTZ R21, R45, R2 ;  /* 0x000000022d157221 */ /* 0x000fc60000010000 */
[----:B------:R-:W3:Y:S01]  /*44c0*/  MUFU.EX2 R20, R20 ;  /* 0x0000001400147308 */ /* 0x000ee20000000800 */
[----:B0-----:R-:W-:Y:S01]  /*44d0*/  FADD.FTZ R2, R46, R21 ;  /* 0x000000152e027221 */ /* 0x001fe20000010000 */
[----:B--2---:R-:W-:-:S03]  /*44e0*/  FADD.FTZ R21, R25, R32 ;  /* 0x0000002019157221 */ /* 0x004fc60000010000 */
[----:B------:R-:W-:Y:S01]  /*44f0*/  FADD.FTZ R2, R167, R2 ;  /* 0x00000002a7027221 */ /* 0x000fe20000010000 */
[C---:B------:R-:W-:Y:S01]  /*4500*/  FADD.FTZ R29, R170.reuse, R21 ;  /* 0x00000015aa1d7221 */ /* 0x040fe20000010000 */
[----:B------:R-:W-:Y:S01]  /*4510*/  F2FP.BF16.F32.PACK_AB R170, R170, R25 ;  /* 0x00000019aaaa723e */ /* 0x000fe200000010ff */
[----:B------:R-:W0:Y:S01]  /*4520*/  MUFU.EX2 R15, R15 ;  /* 0x0000000f000f7308 */ /* 0x000e220000000800 */
[----:B-1----:R-:W-:Y:S01]  /*4530*/  FADD.FTZ R21, R9, R2 ;  /* 0x0000000209157221 */ /* 0x002fe20000010000 */
[----:B------:R-:W-:Y:S02]  /*4540*/  F2FP.BF16.F32.PACK_AB R167, R167, R46 ;  /* 0x0000002ea7a7723e */ /* 0x000fe400000010ff */
[C---:B------:R-:W-:Y:S01]  /*4550*/  F2FP.BF16.F32.PACK_AB R169, R24.reuse, R9 ;  /* 0x0000000918a9723e */ /* 0x040fe200000010ff */
[----:B------:R-:W-:-:S03]  /*4560*/  FADD.FTZ R21, R24, R21 ;  /* 0x0000001518157221 */ /* 0x000fc60000010000 */
[----:B------:R-:W1:Y:S01]  /*4570*/  MUFU.EX2 R0, R0 ;  /* 0x0000000000007308 */ /* 0x000e620000000800 */
[----:B---3--:R-:W-:-:S07]  /*4580*/  FADD.FTZ R2, R20, R29 ;  /* 0x0000001d14027221 */ /* 0x008fce0000010000 */
        /* <DEDUP_REMOVED lines=16> */
[C---:B0-----:R-:W-:Y:S01]  /*4690*/  FADD.FTZ R14, R35.reuse, R14 ;  /* 0x0000000e230e7221 */ /* 0x041fe20000010000 */
[----:B------:R-:W-:-:S03]  /*46a0*/  F2FP.BF16.F32.PACK_AB R173, R35, R10 ;  /* 0x0000000a23ad723e */ /* 0x000fc600000010ff */
[----:B-1----:R-:W-:-:S04]  /*46b0*/  FADD.FTZ R13, R11, R14 ;  /* 0x0000000e0b0d7221 */ /* 0x002fc80000010000 */
[C---:B--2---:R-:W-:Y:S01]  /*46c0*/  FADD.FTZ R0, R12.reuse, R13 ;  /* 0x0000000d0c007221 */ /* 0x044fe20000010000 */
[----:B------:R-:W-:Y:S01]  /*46d0*/  F2FP.BF16.F32.PACK_AB R175, R12, R11 ;  /* 0x0000000b0caf723e */ /* 0x000fe200000010ff */
[----:B------:R-:W-:Y:S06]  /*46e0*/  @!P0 BRA `(.L_x_2529) ;  /* 0x0000000000048947 */ /* 0x000fec0003800000 */
[----:B------:R-:W-:Y:S01]  /*46f0*/  BPT.TRAP 0x1 ;  /* 0x000000040000795c */ /* 0x000fe20000300000 */
.L_x_2529:
[----:B------:R0:W1:Y:S01]  /*4700*/  SYNCS.PHASECHK.TRANS64.TRYWAIT P1, [UR24+0x22850], R8 ;  /* 0x02285008ff0075a7 */ /* 0x0000620008020158 */
[----:B------:R-:W-:Y:S05]  /*4710*/  @!P0 BRA `(.L_x_2530) ;  /* 0x0000000000048947 */ /* 0x000fea0003800000 */
[----:B------:R-:W-:Y:S01]  /*4720*/  BPT.TRAP 0x1 ;  /* 0x000000040000795c */ /* 0x000fe20000300000 */
.L_x_2530:
[----:B-1----:R-:W-:Y:S05]  /*4730*/  @P1 BRA `(.L_x_2531) ;  /* 0x0000000000081947 */ /* 0x002fea0003800000 */
[----:B------:R-:W1:Y:S02]  /*4740*/  SYNCS.PHASECHK.TRANS64.TRYWAIT P1, [UR24+0x22850], R8 ;  /* 0x02285008ff0075a7 */ /* 0x000e640008020158 */
[----:B-1----:R-:W-:Y:S05]  /*4750*/  @!P1 BRA `(.L_x_2532) ;  /* 0x0000012800989947 */ /* 0x002fea0003800000 */
.L_x_2531:
        /* <DEDUP_REMOVED lines=44> */
.L_x_2533:
[----:B------:R-:W-:Y:S01]  /*4a20*/  ISETP.NE.AND P2, PT, R206, 0x1, PT ;  /* 0x00000001ce00780c */ /* 0x000fe20003f45270 */
[----:B------:R-:W2:Y:S01]  /*4a30*/  S2UR UR6, SR_CgaCtaId ;  /* 0x00000000000679c3 */ /* 0x000ea20000008800 */
[----:B------:R-:W-:Y:S01]  /*4a40*/  UIADD3 UR24, UR24, 0x22860, URZ ;  /* 0x0002286018187890 */ /* 0x000fe2000fffe03f */
[----:B------:R-:W-:-:S10]  /*4a50*/  LOP3.LUT P1, RZ, R16, 0x80000, RZ, 0xc0, !PT ;  /* 0x0008000010ff7812 */ /* 0x000fd4000782c0ff */
[----:B------:R-:W3:Y:S08]  /*4a60*/  @P2 LDC R6, c[0x0][0x44c] ;  /* 0x00011300ff062b82 */ /* 0x000ef00000000800 */
[----:B01----:R-:W0:Y:S01]  /*4a70*/  @P2 LDC R8, c[0x0][0x450] ;  /* 0x00011400ff082b82 */ /* 0x003e220000000800 */
[----:B--2---:R-:W-:-:S09]  /*4a80*/  UPRMT UR24, UR6, 0x654, UR24 ;  /* 0x0000065406187896 */ /* 0x004fd20008000018 */
[----:B------:R-:W-:Y:S01]  /*4a90*/  SYNCS.ARRIVE.TRANS64.RED.A1T0 RZ, [UR24], RZ ;  /* 0x000000ffffff79a7 */ /* 0x000fe20008100418 */
[----:B---3--:R-:W-:-:S04]  /*4aa0*/  @P2 IMAD.HI.U32 R7, R6, UR43, RZ ;  /* 0x0000002b06072c27 */ /* 0x008fc8000f8e00ff */
[----:B------:R-:W-:Y:S01]  /*4ab0*/  IMAD.U32 R6, RZ, RZ, UR43 ;  /* 0x0000002bff067e24 */ /* 0x000fe2000f8e00ff */
[----:B0-----:R-:W-:-:S04]  /*4ac0*/  @P2 SHF.R.U32.HI R6, RZ, R8, R7 ;  /* 0x00000008ff062219 */ /* 0x001fc80000011607 */
[----:B------:R-:W-:-:S05]  /*4ad0*/  IADD3 R6, R6, R18, -R17 ;  /* 0x0000001206067210 */ /* 0x000fca0007ffe811 */
[----:B------:R-:W-:-:S05]  /*4ae0*/  VIADD R7, R6, UR11 ;  /* 0x0000000b06077c36 */ /* 0x000fca0008000000 */
[----:B------:R-:W-:Y:S01]  /*4af0*/  R2UR UR10, R7 ;  /* 0x00000000070a72ca */ /* 0x000fe200000e0000 */
[----:B------:R-:W-:Y:S01]  /*4b00*/  VIADD R7, R176, 0xfffffffe ;  /* 0xfffffffeb0077836 */ /* 0x000fe20000000000 */
[----:B------:R-:W-:-:S13]  /*4b10*/  @!P1 BRA `(.L_x_2534) ;  /* 0x0000000000549947 */ /* 0x000fda0003800000 */
[C---:B------:R-:W-:Y:S01]  /*4b20*/  ISETP.GT.AND P1, PT, R6.reuse, RZ, PT ;  /* 0x000000ff0600720c */ /* 0x040fe20003f24270 */
[----:B------:R-:W-:-:S05]  /*4b30*/  VIADD R8, R6, 0xffffffff ;  /* 0xffffffff06087836 */ /* 0x000fca0000000000 */
        /* <DEDUP_REMOVED lines=11> */
.L_x_2535:
[----:B------:R-:W-:Y:S02]  /*4bf0*/  ULDC UR18, c[0x0][0x9e4] ;  /* 0x0002790000127ab9 */ /* 0x000fe40000000800 */
[----:B------:R-:W-:-:S11]  /*4c00*/  UISETP.NE.AND UP0, UPT, UR18, 0x1, UPT ;  /* 0x000000011200788c */ /* 0x000fd6000bf05270 */
[----:B------:R-:W-:Y:S02]  /*4c10*/  @UP0 ULDC.64 UR22, c[0x0][0x9e8] ;  /* 0x00027a0000160ab9 */ /* 0x000fe40000000a00 */
[----:B------:R-:W-:-:S04]  /*4c20*/  UIMAD.WIDE.U32 UR6, UR11, UR22, URZ ;  /* 0x000000160b0672a5 */ /* 0x000fc8000f8e003f */
[----:B------:R-:W-:-:S12]  /*4c30*/  @UP0 USHF.R.U32.HI UR11, URZ, UR23, UR7 ;  /* 0x000000173f0b0299 */ /* 0x000fd80008011607 */
.L_x_2536:
[----:B------:R-:W-:-:S04]  /*4c40*/  UIMAD UR11, UR11, UR18, UR18 ;  /* 0x000000120b0b72a4 */ /* 0x000fc8000f8e0212 */
[----:B------:R-:W-:-:S04]  /*4c50*/  UISETP.LT.AND UP0, UPT, UR10, UR11, UPT ;  /* 0x0000000b0a00728c */ /* 0x000fc8000bf01270 */
[----:B------:R-:W-:-:S12]  /*4c60*/  USEL UR10, UR10, UR11, UP0 ;  /* 0x0000000b0a0a7287 */ /* 0x000fd80008000000 */
.L_x_2534:
        /* <DEDUP_REMOVED lines=13> */
[----:B------:R-:W-:-:S05]  /*4d40*/  ULDC UR28, c[0x0][0x9e0] ;  /* 0x00027800001c7ab9 */ /* 0x000fca0000000800 */
.L_x_2556:
[----:B------:R-:W-:-:S04]  /*4d50*/  UIADD3 UR38, UR38, 0x1, URZ ;  /* 0x0000000126267890 */ /* 0x000fc8000fffe03f */
[----:B------:R-:W-:-:S04]  /*4d60*/  UISETP.NE.AND UP0, UPT, UR38, 0x2, UPT ;  /* 0x000000022600788c */ /* 0x000fc8000bf05270 */
[----:B------:R-:W-:Y:S02]  /*4d70*/  USEL UR7, URZ, 0x1, UP0 ;  /* 0x000000013f077887 */ /* 0x000fe40008000000 */
[----:B------:R-:W-:Y:S02]  /*4d80*/  USEL UR38, UR38, URZ, UP0 ;  /* 0x0000003f26267287 */ /* 0x000fe40008000000 */
[----:B------:R-:W-:Y:S01]  /*4d90*/  ULOP3.LUT UR37, UR37, UR7, URZ, 0x3c, !UPT ;  /* 0x0000000725257292 */ /* 0x000fe2000f8e3c3f */
[----:B0-----:R-:W-:Y:S11]  /*4da0*/  @!P0 BRA `(.L_x_2538) ;  /* 0x0000000000048947 */ /* 0x001ff60003800000 */
[----:B------:R-:W-:Y:S01]  /*4db0*/  BPT.TRAP 0x1 ;  /* 0x000000040000795c */ /* 0x000fe20000300000 */
.L_x_2538:
        /* <DEDUP_REMOVED lines=9> */
.L_x_2539:
[----:B-1----:R-:W-:Y:S05]  /*4e50*/  @P1 BRA `(.L_x_2540) ;  /* 0x0000000000081947 */ /* 0x002fea0003800000 */
[----:B------:R-:W1:Y:S02]  /*4e60*/  SYNCS.PHASECHK.TRANS64.TRYWAIT P1, [UR24+0x22830], R6 ;  /* 0x02283006ff0075a7 */ /* 0x000e640008020158 */
[----:B-1----:R-:W-:Y:S05]  /*4e70*/  @!P1 BRA `(.L_x_2541) ;  /* 0x0000012000e89947 */ /* 0x002fea0003800000 */
.L_x_2540:
        /* <DEDUP_REMOVED lines=12> */
[----:B-1----:R-:W-:Y:S01]  /*4f40*/  IADD3 R3, -R215, 0xb, RZ ;  /* 0x0000000bd7037810 */ /* 0x002fe20007ffe1ff */
        /* <DEDUP_REMOVED lines=13> */
.L_x_2542:
[----:B------:R-:W-:Y:S01]  /*5020*/  ISETP.NE.AND P2, PT, R206, 0x1, PT ;  /* 0x00000001ce00780c */ /* 0x000fe20003f45270 */
        /* <DEDUP_REMOVED lines=11> */
[----:B------:R-:W-:Y:S01]  /*50e0*/  FMUL.FTZ R158, R164, UR26 ;  /* 0x0000001aa49e7c20 */ /* 0x000fe20008410000 */
[----:B------:R-:W2:Y:S01]  /*50f0*/  @P2 LDC R4, c[0x0][0x44c] ;  /* 0x00011300ff042b82 */ /* 0x000ea20000000800 */
[----:B------:R-:W-:Y:S01]  /*5100*/  FMUL.FTZ R178, R184, UR26 ;  /* 0x0000001ab8b27c20 */ /* 0x000fe20008410000 */
[----:B------:R-:W-:Y:S01]  /*5110*/  FMUL.FTZ R164, R174, UR26 ;  /* 0x0000001aaea47c20 */ /* 0x000fe20008410000 */
[----:B------:R-:W-:Y:S01]  /*5120*/  FMUL.FTZ R184, R195, UR26 ;  /* 0x0000001ac3b87c20 */ /* 0x000fe20008410000 */
[----:B------:R-:W-:Y:S01]  /*5130*/  FMUL.FTZ R11, R154, UR26 ;  /* 0x0000001a9a0b7c20 */ /* 0x000fe20008410000 */
[----:B------:R-:W-:Y:S01]  /*5140*/  FMUL.FTZ R20, R156, UR26 ;  /* 0x0000001a9c147c20 */ /* 0x000fe20008410000 */
[----:B------:R-:W-:Y:S01]  /*5150*/  FMUL.FTZ R174, R180, UR26 ;  /* 0x0000001ab4ae7c20 */ /* 0x000fe20008410000 */
[----:B------:R-:W-:Y:S01]  /*5160*/  UIADD3 UR10, UR24, 0x22840, URZ ;  /* 0x00022840180a7890 */ /* 0x000fe2000fffe03f */
[----:B------:R-:W3:Y:S01]  /*5170*/  @P2 LDC R5, c[0x0][0x450] ;  /* 0x00011400ff052b82 */ /* 0x000ee20000000800 */
        /* <DEDUP_REMOVED lines=15> */
[----:B--2---:R-:W-:-:S04]  /*5270*/  @P2 IMAD.HI.U32 R4, R191, R4, RZ ;  /* 0x00000004bf042227 */ /* 0x004fc800078e00ff */
        /* <DEDUP_REMOVED lines=8> */
[----:B------:R-:W-:Y:S01]  /*5300*/  UPRMT UR10, UR7, 0x654, UR10 ;  /* 0x00000654070a7896 */ /* 0x000fe2000800000a */
        /* <DEDUP_REMOVED lines=15> */
[----:B------:R-:W-:Y:S01]  /*5400*/  UMOV UR15, UR25 ;  /* 0x00000019000f7c82 */ /* 0x000fe20008000000 */
[----:B------:R-:W-:Y:S01]  /*5410*/  SYNCS.ARRIVE.TRANS64.RED.A1T0 RZ, [UR10], RZ ;  /* 0x000000ffffff79a7 */ /* 0x000fe2000810040a */
[----:B------:R-:W-:Y:S02]  /*5420*/  ULOP3.LUT UR10, URZ, UR15, URZ, 0x33, !UPT ;  /* 0x0000000f3f0a7292 */ /* 0x000fe4000f8e333f */
[----:B------:R-:W-:Y:S02]  /*5430*/  IADD3 R4, -R17, R4, R18 ;  /* 0x0000000411047210 */ /* 0x000fe40007ffe112 */
[----:B------:R-:W4:Y:S03]  /*5440*/  MUFU.TANH R13, R13 ;  /* 0x0000000d000d7308 */ /* 0x000f260000002400 */
[----:B------:R-:W-:-:S02]  /*5450*/  VIADD R198, R4, UR28 ;  /* 0x0000001c04c67c36 */ /* 0x000fc40008000000 */
[----:B------:R-:W-:Y:S02]  /*5460*/  VIADD R197, R4, UR10 ;  /* 0x0000000a04c57c36 */ /* 0x000fe40008000000 */
[----:B--2---:R-:W-:Y:S01]  /*5470*/  IMAD.IADD R196, R198, 0x1, R195 ;  /* 0x00000001c6c47824 */ /* 0x004fe200078e02c3 */
[----:B------:R-:W2:Y:S01]  /*5480*/  MUFU.TANH R11, R11 ;  /* 0x0000000b000b7308 */ /* 0x000ea20000002400 */
        /* <DEDUP_REMOVED lines=46> */
[----:B--234-:R-:W-:Y:S05]  /*5770*/  @!P1 BRA `(.L_x_2543) ;  /* 0x0000000000589947 */ /* 0x01cfea0003800000 */
[----:B------:R-:W-:Y:S01]  /*5780*/  IADD3 R195, -R17, R18, R195 ;  /* 0x0000001211c37210 */ /* 0x000fe20007ffe1c3 */
[----:B------:R-:W-:Y:S03]  /*5790*/  BSSY B0, `(.L_x_2544) ;  /* 0x0000010000007945 */ /* 0x000fe60003800000 */
[----:B------:R-:W-:-:S13]  /*57a0*/  ISETP.GT.AND P1, PT, R195, -0x1, PT ;  /* 0xffffffffc300780c */ /* 0x000fda0003f24270 */
[----:B------:R-:W-:Y:S05]  /*57b0*/  @P1 BRA `(.L_x_2545) ;  /* 0x0000000000201947 */ /* 0x000fea0003800000 */
[----:B------:R-:W-:Y:S01]  /*57c0*/  IMAD.U32 R199, RZ, RZ, UR27 ;  /* 0x0000001bffc77e24 */ /* 0x000fe2000f8e00ff */
[----:B------:R-:W-:-:S04]  /*57d0*/  LOP3.LUT R195, RZ, R195, RZ, 0x33, !PT ;  /* 0x000000c3ffc37212 */ /* 0x000fc800078e33ff */
[----:B------:R-:W-:-:S13]  /*57e0*/  ISETP.NE.AND P1, PT, R199, 0x1, PT ;  /* 0x00000001c700780c */ /* 0x000fda0003f25270 */
[----:B------:R-:W2:Y:S02]  /*57f0*/  @P1 LDC.64 R4, c[0x0][0x9e8] ;  /* 0x00027a00ff041b82 */ /* 0x000ea40000000a00 */
[----:B--2---:R-:W-:-:S05]  /*5800*/  @P1 IMAD.HI.U32 R4, R195, R4, RZ ;  /* 0x00000004c3041227 */ /* 0x004fca00078e00ff */
[----:B------:R-:W-:-:S04]  /*5810*/  @P1 SHF.R.U32.HI R195, RZ, R5, R4 ;  /* 0x00000005ffc31219 */ /* 0x000fc80000011604 */
[----:B------:R-:W-:Y:S01]  /*5820*/  LOP3.LUT R195, RZ, R195, RZ, 0x33, !PT ;  /* 0x000000c3ffc37212 */ /* 0x000fe200078e33ff */
[----:B------:R-:W-:Y:S06]  /*5830*/  BRA `(.L_x_2546) ;  /* 0x0000000000147947 */ /* 0x000fec0003800000 */
.L_x_2545:
[----:B------:R-:W-:-:S05]  /*5840*/  IMAD.U32 R199, RZ, RZ, UR27 ;  /* 0x0000001bffc77e24 */ /* 0x000fca000f8e00ff */
[----:B------:R-:W-:-:S13]  /*5850*/  ISETP.NE.AND P1, PT, R199, 0x1, PT ;  /* 0x00000001c700780c */ /* 0x000fda0003f25270 */
[----:B------:R-:W2:Y:S02]  /*5860*/  @P1 LDC.64 R4, c[0x0][0x9e8] ;  /* 0x00027a00ff041b82 */ /* 0x000ea40000000a00 */
[----:B--2---:R-:W-:-:S05]  /*5870*/  @P1 IMAD.HI.U32 R4, R195, R4, RZ ;  /* 0x00000004c3041227 */ /* 0x004fca00078e00ff */
[----:B------:R-:W-:-:S07]  /*5880*/  @P1 SHF.R.U32.HI R195, RZ, R5, R4 ;  /* 0x00000005ffc31219 */ /* 0x000fce0000011604 */
.L_x_2546:
[----:B------:R-:W-:Y:S05]  /*5890*/  BSYNC B0 ;  /* 0x0000000000007941 */ /* 0x000fea0003800000 */
.L_x_2544:
[----:B------:R-:W-:-:S04]  /*58a0*/  IMAD R4, R19, -0x2, R190 ;  /* 0xfffffffe13047824 */ /* 0x000fc800078e02be */
[----:B------:R-:W-:-:S05]  /*58b0*/  IMAD R195, R195, R199, R4 ;  /* 0x000000c7c3c37224 */ /* 0x000fca00078e0204 */
[----:B------:R-:W-:Y:S02]  /*58c0*/  VIADDMNMX R196, R195, R199, R196, PT ;  /* 0x000000c7c3c47246 */ /* 0x000fe400038001c4 */
[----:B------:R-:W-:-:S07]  /*58d0*/  VIMNMX R194, R194, R195, !PT ;  /* 0x000000c3c2c27248 */ /* 0x000fce0007fe0100 */
.L_x_2543:
[----:B------:R-:W-:Y:S01]  /*58e0*/  ISETP.GE.AND P2, PT, R190, 0x1, PT ;  /* 0x00000001be00780c */ /* 0x000fe20003f46270 */
[----:B------:R-:W2:Y:S01]  /*58f0*/  SHFL.IDX PT, R191, R191, 0x1, 0x1c1f ;  /* 0x003c1f00bfbf7f89 */ /* 0x000ea200000e0000 */
        /* <DEDUP_REMOVED lines=12> */
[--C-:B--2---:R-:W-:Y:S01]  /*59c0*/  IMAD.IADD R198, R198, 0x1, R191.reuse ;  /* 0x00000001c6c67824 */ /* 0x104fe200078e02bf */
        /* <DEDUP_REMOVED lines=124> */
[----:B------:R-:W-:Y:S01]  /*6190*/  IADD3 R191, -R17, R18, R191 ;  /* 0x0000001211bf7210 */ /* 0x000fe20007ffe1bf */
        /* <DEDUP_REMOVED lines=11> */
.L_x_2549:
[----:B------:R-:W-:-:S05]  /*6250*/  IMAD.U32 R10, RZ, RZ, UR27 ;  /* 0x0000001bff0a7e24 */ /* 0x000fca000f8e00ff */
[----:B------:R-:W-:-:S13]  /*6260*/  ISETP.NE.AND P6, PT, R10, 0x1, PT ;  /* 0x000000010a00780c */ /* 0x000fda0003fc5270 */
[----:B------:R-:W0:Y:S02]  /*6270*/  @P6 LDC.64 R4, c[0x0][0x9e8] ;  /* 0x00027a00ff046b82 */ /* 0x000e240000000a00 */
[----:B0-----:R-:W-:-:S05]  /*6280*/  @P6 IMAD.HI.U32 R4, R191, R4, RZ ;  /* 0x00000004bf046227 */ /* 0x001fca00078e00ff */
[----:B------:R-:W-:-:S07]  /*6290*/  @P6 SHF.R.U32.HI R191, RZ, R5, R4 ;  /* 0x00000005ffbf6219 */ /* 0x000fce0000011604 */
.L_x_2550:
[----:B------:R-:W-:Y:S05]  /*62a0*/  BSYNC B0 ;  /* 0x0000000000007941 */ /* 0x000fea0003800000 */
.L_x_2548:
[----:B------:R-:W-:-:S04]  /*62b0*/  IMAD R190, R19, -0x2, R190 ;  /* 0xfffffffe13be7824 */ /* 0x000fc800078e02be */
[----:B------:R-:W-:-:S05]  /*62c0*/  IMAD R191, R191, R10, R190 ;  /* 0x0000000abfbf7224 */ /* 0x000fca00078e02be */
[----:B------:R-:W-:Y:S02]  /*62d0*/  VIADDMNMX R198, R191, R10, R198, PT ;  /* 0x0000000abfc67246 */ /* 0x000fe400038001c6 */
[----:B------:R-:W-:-:S07]  /*62e0*/  VIMNMX R197, R197, R191, !PT ;  /* 0x000000bfc5c57248 */ /* 0x000fce0007fe0100 */
.L_x_2547:
        /* <DEDUP_REMOVED lines=132> */
[----:B------:R-:W-:Y:S01]  /*6b30*/  MUFU.EX2 R190, R190 ;  /* 0x000000be00be7308 */ /* 0x000fe20000000800 */
[----:B------:R-:W-:Y:S01]  /*6b40*/  FMNMX.FTZ R20, R152, R5, !PT ;  /* 0x0000000598147209 */ /* 0x000fe20007810000 */
[----:B------:R-:W-:-:S03]  /*6b50*/  FFMA.FTZ R158, R158, UR14, -R11 ;  /* 0x0000000e9e9e7c23 */ /* 0x000fc6000801080b */
[----:B------:R-:W-:-:S03]  /*6b60*/  FMNMX.FTZ R5, R153, R20, !PT ;  /* 0x0000001499057209 */ /* 0x000fc60007810000 */
[----:B------:R0:W-:Y:S01]  /*6b70*/  MUFU.EX2 R20, R195 ;  /* 0x000000c300147308 */ /* 0x0001e20000000800 */
[----:B------:R-:W-:-:S04]  /*6b80*/  FMNMX.FTZ R194, R156, R5, !PT ;  /* 0x000000059cc27209 */ /* 0x000fc80007810000 */
[----:B------:R-:W-:Y:S01]  /*6b90*/  FMNMX.FTZ R5, R157, R194, !PT ;  /* 0x000000c29d057209 */ /* 0x000fe20007810000 */
[--C-:B------:R-:W-:Y:S01]  /*6ba0*/  FFMA.FTZ R194, R155, UR14, -R11.reuse ;  /* 0x0000000e9bc27c23 */ /* 0x100fe2000801080b */
[--C-:B------:R-:W-:Y:S01]  /*6bb0*/  FFMA.FTZ R155, R159, UR14, -R11.reuse ;  /* 0x0000000e9f9b7c23 */ /* 0x100fe2000801080b */
[----:B------:R-:W-:Y:S01]  /*6bc0*/  MUFU.EX2 R191, R191 ;  /* 0x000000bf00bf7308 */ /* 0x000fe20000000800 */
[----:B------:R-:W-:Y:S01]  /*6bd0*/  FMNMX.FTZ R154, R160, R5, !PT ;  /* 0x00000005a09a7209 */ /* 0x000fe20007810000 */
[--C-:B------:R-:W-:Y:S01]  /*6be0*/  FFMA.FTZ R159, R162, UR14, -R11.reuse ;  /* 0x0000000ea29f7c23 */ /* 0x100fe2000801080b */
[----:B0-----:R-:W-:Y:S01]  /*6bf0*/  FSEL R195, R4, RZ, P1 ;  /* 0x000000ff04c37208 */ /* 0x001fe20000800000 */
[--C-:B------:R-:W-:Y:S01]  /*6c00*/  FFMA.FTZ R162, R163, UR14, -R11.reuse ;  /* 0x0000000ea3a27c23 */ /* 0x100fe2000801080b */
[----:B------:R-:W-:Y:S01]  /*6c10*/  FMNMX.FTZ R5, R161, R154, !PT ;  /* 0x0000009aa1057209 */ /* 0x000fe20007810000 */
[--C-:B------:R-:W-:Y:S01]  /*6c20*/  FFMA.FTZ R163, R166, UR14, -R11.reuse ;  /* 0x0000000ea6a37c23 */ /* 0x100fe2000801080b */
[--C-:B------:R-:W-:Y:S01]  /*6c30*/  FFMA.FTZ R166, R167, UR14, -R11.reuse ;  /* 0x0000000ea7a67c23 */ /* 0x100fe2000801080b */
[----:B------:R-:W-:Y:S01]  /*6c40*/  FADD.FTZ R195, -R195, R8 ;  /* 0x00000008c3c37221 */ /* 0x000fe20000010100 */
[----:B------:R-:W-:Y:S01]  /*6c50*/  FMNMX.FTZ R154, R164, R5, !PT ;  /* 0x00000005a49a7209 */ /* 0x000fe20007810000 */
[----:B------:R-:W-:Y:S01]  /*6c60*/  MUFU.EX2 R13, R13 ;  /* 0x0000000d000d7308 */ /* 0x000fe20000000800 */
        /* <DEDUP_REMOVED lines=15> */
[----:B------:R-:W2:Y:S01]  /*6d60*/  MUFU.EX2 R21, R21 ;  /* 0x0000001500157308 */ /* 0x000ea20000000800 */
[--C-:B------:R-:W-:Y:S01]  /*6d70*/  FFMA.FTZ R186, R188, UR14, -R11.reuse ;  /* 0x0000000ebcba7c23 */ /* 0x100fe2000801080b */
[--C-:B------:R-:W-:Y:S01]  /*6d80*/  FFMA.FTZ R188, R192, UR14, -R11.reuse ;  /* 0x0000000ec0bc7c23 */ /* 0x100fe2000801080b */
[----:B------:R-:W-:Y:S01]  /*6d90*/  FMNMX.FTZ R5, R173, R154, !PT ;  /* 0x0000009aad057209 */ /* 0x000fe20007810000 */
[----:B------:R-:W-:-:S03]  /*6da0*/  FFMA.FTZ R11, R193, UR14, -R11 ;  /* 0x0000000ec10b7c23 */ /* 0x000fc6000801080b */
[----:B------:R-:W-:Y:S01]  /*6db0*/  FMNMX.FTZ R154, R176, R5, !PT ;  /* 0x00000005b09a7209 */ /* 0x000fe20007810000 */
[----:B------:R-:W3:Y:S01]  /*6dc0*/  MUFU.EX2 R194, R194 ;  /* 0x000000c200c27308 */ /* 0x000ee20000000800 */
[----:B0-----:R-:W-:Y:S01]  /*6dd0*/  FFMA.FTZ R195, R8, R2, R191 ;  /* 0x0000000208c37223 */ /* 0x001fe200000100bf */
[----:B------:R-:W-:Y:S01]  /*6de0*/  FMUL.FTZ R24, R24, R8 ;  /* 0x0000000818187220 */ /* 0x000fe20000410000 */
[----:B------:R-:W-:Y:S01]  /*6df0*/  FMNMX.FTZ R5, R177, R154, !PT ;  /* 0x0000009ab1057209 */ /* 0x000fe20007810000 */
[-C--:B------:R-:W-:Y:S01]  /*6e00*/  FMUL.FTZ R25, R25, R8.reuse ;  /* 0x0000000819197220 */ /* 0x080fe20000410000 */
[----:B------:R-:W-:Y:S01]  /*6e10*/  FADD.FTZ R2, R190, R195 ;  /* 0x000000c3be027221 */ /* 0x000fe20000010000 */
[-C--:B------:R-:W-:Y:S01]  /*6e20*/  FMUL.FTZ R28, R28, R8.reuse ;  /* 0x000000081c1c7220 */ /* 0x080fe20000410000 */
[----:B------:R-:W-:Y:S01]  /*6e30*/  FMNMX.FTZ R154, R180, R5, !PT ;  /* 0x00000005b49a7209 */ /* 0x000fe20007810000 */
[----:B------:R-:W0:Y:S01]  /*6e40*/  MUFU.EX2 R158, R158 ;  /* 0x0000009e009e7308 */ /* 0x000e220000000800 */
[----:B------:R-:W-:Y:S01]  /*6e50*/  FADD.FTZ R195, R13, R2 ;  /* 0x000000020dc37221 */ /* 0x000fe20000010000 */
[----:B------:R-:W-:Y:S01]  /*6e60*/  FMUL.FTZ R29, R29, R8 ;  /* 0x000000081d1d7220 */ /* 0x000fe20000410000 */
[----:B------:R-:W-:Y:S01]  /*6e70*/  FMNMX.FTZ R154, R181, R154, !PT ;  /* 0x0000009ab59a7209 */ /* 0x000fe20007810000 */
[-C--:B------:R-:W-:Y:S01]  /*6e80*/  FMUL.FTZ R32, R32, R8.reuse ;  /* 0x0000000820207220 */ /* 0x080fe20000410000 */
[----:B------:R-:W-:Y:S01]  /*6e90*/  FADD.FTZ R2, R20, R195 ;  /* 0x000000c314027221 */ /* 0x000fe20000010000 */
[----:B------:R-:W-:Y:S01]  /*6ea0*/  FMUL.FTZ R33, R33, R8 ;  /* 0x0000000821217220 */ /* 0x000fe20000410000 */
[----:B------:R-:W-:Y:S01]  /*6eb0*/  FMNMX.FTZ R5, R185, R154, !PT ;  /* 0x0000009ab9057209 */ /* 0x000fe20007810000 */
[----:B------:R-:W4:Y:S01]  /*6ec0*/  MUFU.EX2 R155, R155 ;  /* 0x0000009b009b7308 */ /* 0x000f220000000800 */
[----:B--2---:R-:W-:Y:S01]  /*6ed0*/  FADD.FTZ R195, R21, R2 ;  /* 0x0000000215c37221 */ /* 0x004fe20000010000 */
[-C--:B------:R-:W-:Y:S01]  /*6ee0*/  FMUL.FTZ R36, R36, R8.reuse ;  /* 0x0000000824247220 */ /* 0x080fe20000410000 */
[----:B------:R-:W-:Y:S01]  /*6ef0*/  FMNMX.FTZ R154, R184, R5, !PT ;  /* 0x00000005b89a7209 */ /* 0x000fe20007810000 */
[-C--:B------:R-:W-:Y:S01]  /*6f00*/  FMUL.FTZ R37, R37, R8.reuse ;  /* 0x0000000825257220 */ /* 0x080fe20000410000 */
[----:B---3--:R-:W-:Y:S01]  /*6f10*/  FADD.FTZ R195, R194, R195 ;  /* 0x000000c3c2c37221 */ /* 0x008fe20000010000 */
[----:B------:R-:W-:Y:S01]  /*6f20*/  FMUL.FTZ R40, R40, R8 ;  /* 0x0000000828287220 */ /* 0x000fe20000410000 */
[----:B------:R-:W-:Y:S01]  /*6f30*/  FMNMX.FTZ R154, R187, R154, !PT ;  /* 0x0000009abb9a7209 */ /* 0x000fe20007810000 */
[----:B------:R-:W2:Y:S01]  /*6f40*/  MUFU.EX2 R159, R159 ;  /* 0x0000009f009f7308 */ /* 0x000ea20000000800 */
[----:B0-----:R-:W-:Y:S01]  /*6f50*/  FADD.FTZ R2, R158, R195 ;  /* 0x000000c39e027221 */ /* 0x001fe20000010000 */
[----:B------:R-:W-:Y:S01]  /*6f60*/  FMUL.FTZ R41, R41, R8 ;  /* 0x0000000829297220 */ /* 0x000fe20000410000 */
[----:B------:R-:W-:Y:S01]  /*6f70*/  FMNMX.FTZ R154, R189, R154, !PT ;  /* 0x0000009abd9a7209 */ /* 0x000fe20007810000 */
[-C--:B------:R-:W-:Y:S01]  /*6f80*/  FMUL.FTZ R44, R44, R8.reuse ;  /* 0x000000082c2c7220 */ /* 0x080fe20000410000 */
[-C--:B------:R-:W-:Y:S01]  /*6f90*/  FMUL.FTZ R45, R45, R8.reuse ;  /* 0x000000082d2d7220 */ /* 0x080fe20000410000 */
[-C--:B------:R-:W-:Y:S01]  /*6fa0*/  FMUL.FTZ R48, R48, R8.reuse ;  /* 0x0000000830307220 */ /* 0x080fe20000410000 */
[----:B------:R-:W-:Y:S01]  /*6fb0*/  FMUL.FTZ R49, R49, R8 ;  /* 0x0000000831317220 */ /* 0x000fe20000410000 */
[----:B------:R-:W0:Y:S01]  /*6fc0*/  SHFL.BFLY PT, R5, R154, 0x2, 0x1f ;  /* 0x0c401f009a057f89 */ /* 0x000e2200000e0000 */
[----:B------:R-:W3:Y:S01]  /*6fd0*/  MUFU.EX2 R162, R162 ;  /* 0x000000a200a27308 */ /* 0x000ee20000000800 */
[C---:B----4-:R-:W-:Y:S01]  /*6fe0*/  FADD.FTZ R2, R155.reuse, R2 ;  /* 0x000000029b027221 */ /* 0x050fe20000010000 */
[----:B------:R-:W-:Y:S01]  /*6ff0*/  F2FP.BF16.F32.PACK_AB R158, R155, R158 ;  /* 0x0000009e9b9e723e */ /* 0x000fe200000010ff */
        /* <DEDUP_REMOVED lines=20> */
[----:B0-----:R-:W-:Y:S01]  /*7140*/  FMNMX.FTZ R5, R154, R5, !PT ;  /* 0x000000059a057209 */ /* 0x001fe20007810000 */
[----:B------:R-:W0:Y:S01]  /*7150*/  MUFU.EX2 R167, R167 ;  /* 0x000000a700a77308 */ /* 0x000e220000000800 */
[-C--:B------:R-:W-:Y:S01]  /*7160*/  FMUL.FTZ R88, R88, R8.reuse ;  /* 0x0000000858587220 */ /* 0x080fe20000410000 */
[-C--:B------:R-:W-:Y:S01]  /*7170*/  FMUL.FTZ R89, R89, R8.reuse ;  /* 0x0000000859597220 */ /* 0x080fe20000410000 */
[-C--:B------:R-:W-:Y:S01]  /*7180*/  FMUL.FTZ R92, R92, R8.reuse ;  /* 0x000000085c5c7220 */ /* 0x080fe20000410000 */
[----:B------:R-:W1:Y:S01]  /*7190*/  SHFL.BFLY PT, R154, R5, 0x1, 0x1f ;  /* 0x0c201f00059a7f89 */ /* 0x000e6200000e0000 */
        /* <DEDUP_REMOVED lines=22> */
[----:B------:R-:W-:Y:S01]  /*7300*/  FMUL.FTZ R132, R132, R8 ;  /* 0x0000000884847220 */ /* 0x000fe20000410000 */
[----:B-1----:R-:W-:Y:S01]  /*7310*/  FMNMX.FTZ R5, R5, R154, !PT ;  /* 0x0000009a05057209 */ /* 0x002fe20007810000 */
[-C--:B------:R-:W-:Y:S01]  /*7320*/  FMUL.FTZ R133, R133, R8.reuse ;  /* 0x0000000885857220 */ /* 0x080fe20000410000 */
[-C--:B------:R-:W-:Y:S01]  /*7330*/  FMUL.FTZ R136, R136, R8.reuse ;  /* 0x0000000888887220 */ /* 0x080fe20000410000 */
[-C--:B------:R-:W-:Y:S01]  /*7340*/  FMUL.FTZ R137, R137, R8.reuse ;  /* 0x0000000889897220 */ /* 0x080fe20000410000 */
[C---:B------:R-:W-:Y:S01]  /*7350*/  FSETP.NEU.FTZ.AND P1, PT, R5.reuse, -INF , PT ;  /* 0xff8000000500780b */ /* 0x040fe20003f3d000 */
[----:B------:R-:W-:Y:S01]  /*7360*/  FMUL.FTZ R154, R5, UR14 ;  /* 0x0000000e059a7c20 */ /* 0x000fe20008410000 */
[----:B------:R-:W-:Y:S01]  /*7370*/  MUFU.EX2 R175, R175 ;  /* 0x000000af00af7308 */ /* 0x000fe20000000800 */
[-C--:B------:R-:W-:Y:S01]  /*7380*/  FMUL.FTZ R140, R140, R8.reuse ;  /* 0x000000088c8c7220 */ /* 0x080fe20000410000 */
[-C--:B------:R-:W-:Y:S01]  /*7390*/  FMUL.FTZ R141, R141, R8.reuse ;  /* 0x000000088d8d7220 */ /* 0x080fe20000410000 */
[-C--:B------:R-:W-:Y:S01]  /*73a0*/  FMUL.FTZ R144, R144, R8.reuse ;  /* 0x0000000890907220 */ /* 0x080fe20000410000 */
[----:B------:R-:W-:Y:S01]  /*73b0*/  FSEL R154, R154, RZ, P1 ;  /* 0x000000ff9a9a7208 */ /* 0x000fe20000800000 */
[-C--:B------:R-:W-:Y:S01]  /*73c0*/  FMUL.FTZ R145, R145, R8.reuse ;  /* 0x0000000891917220 */ /* 0x080fe20000410000 */
[-C--:B------:R-:W-:Y:S01]  /*73d0*/  FMUL.FTZ R148, R148, R8.reuse ;  /* 0x0000000894947220 */ /* 0x080fe20000410000 */
[----:B------:R-:W-:Y:S01]  /*73e0*/  FMUL.FTZ R149, R149, R8 ;  /* 0x0000000895957220 */ /* 0x000fe20000410000 */
[----:B------:R-:W1:Y:S01]  /*73f0*/  MUFU.EX2 R178, R178 ;  /* 0x000000b200b27308 */ /* 0x000e620000000800 */
[--C-:B------:R-:W-:Y:S01]  /*7400*/  FFMA.FTZ R195, R153, UR14, -R154.reuse ;  /* 0x0000000e99c37c23 */ /* 0x100fe2000801089a */
[----:B------:R-:W-:Y:S01]  /*7410*/  FFMA.FTZ R193, R10, UR14, -R154 ;  /* 0x0000000e0ac17c23 */ /* 0x000fe2000801089a */
[----:B--2---:R-:W-:Y:S01]  /*7420*/  FADD.FTZ R153, R159, R2 ;  /* 0x000000029f997221 */ /* 0x004fe20000010000 */
[--C-:B------:R-:W-:Y:S01]  /*7430*/  FFMA.FTZ R10, R12, UR14, -R154.reuse ;  /* 0x0000000e0c0a7c23 */ /* 0x100fe2000801089a */
[--C-:B------:R-:W-:Y:S01]  /*7440*/  FFMA.FTZ R12, R14, UR14, -R154.reuse ;  /* 0x0000000e0e0c7c23 */ /* 0x100fe2000801089a */
[--C-:B------:R-:W-:Y:S01]  /*7450*/  FFMA.FTZ R14, R152, UR14, -R154.reuse ;  /* 0x0000000e980e7c23 */ /* 0x100fe2000801089a */
[----:B---3--:R-:W-:Y:S01]  /*7460*/  FADD.FTZ R152, R162, R153 ;  /* 0x00000099a2987221 */ /* 0x008fe20000010000 */
[----:B------:R-:W-:Y:S01]  /*7470*/  FFMA.FTZ R196, R165, UR14, -R154 ;  /* 0x0000000ea5c47c23 */ /* 0x000fe2000801089a */
[----:B------:R-:W2:Y:S01]  /*7480*/  MUFU.EX2 R179, R179 ;  /* 0x000000b300b37308 */ /* 0x000ea20000000800 */
[----:B------:R-:W-:Y:S01]  /*7490*/  FSEL R2, R5, RZ, P1 ;  /* 0x000000ff05027208 */ /* 0x000fe20000800000 */
[----:B----4-:R-:W-:Y:S01]  /*74a0*/  FADD.FTZ R153, R163, R152 ;  /* 0x00000098a3997221 */ /* 0x010fe20000010000 */
[--C-:B------:R-:W-:Y:S01]  /*74b0*/  FFMA.FTZ R15, R15, UR14, -R154.reuse ;  /* 0x0000000e0f0f7c23 */ /* 0x100fe2000801089a */
[--C-:B------:R-:W-:Y:S01]  /*74c0*/  FFMA.FTZ R192, R156, UR14, -R154.reuse ;  /* 0x0000000e9cc07c23 */ /* 0x100fe2000801089a */
[--C-:B------:R-:W-:Y:S01]  /*74d0*/  FFMA.FTZ R160, R160, UR14, -R154.reuse ;  /* 0x0000000ea0a07c23 */ /* 0x100fe2000801089a */
[----:B-----5:R-:W-:Y:S01]  /*74e0*/  FADD.FTZ R152, R166, R153 ;  /* 0x00000099a6987221 */ /* 0x020fe20000010000 */
[----:B------:R-:W-:Y:S01]  /*74f0*/  FADD.FTZ R2, -R2, R9 ;  /* 0x0000000902027221 */ /* 0x000fe20000010100 */
[----:B------:R-:W3:Y:S01]  /*7500*/  MUFU.EX2 R182, R182 ;  /* 0x000000b600b67308 */ /* 0x000ee20000000800 */
[----:B------:R-:W-:Y:S01]  /*7510*/  FFMA.FTZ R9, R157, UR14, -R154 ;  /* 0x0000000e9d097c23 */ /* 0x000fe2000801089a */
[----:B0-----:R-:W-:Y:S01]  /*7520*/  FADD.FTZ R153, R167, R152 ;  /* 0x00000098a7997221 */ /* 0x001fe20000010000 */
[--C-:B------:R-:W-:Y:S01]  /*7530*/  FFMA.FTZ R198, R161, UR14, -R154.reuse ;  /* 0x0000000ea1c67c23 */ /* 0x100fe2000801089a */
[--C-:B------:R-:W-:Y:S01]  /*7540*/  FFMA.FTZ R197, R164, UR14, -R154.reuse ;  /* 0x0000000ea4c57c23 */ /* 0x100fe2000801089a */
[--C-:B------:R-:W-:Y:S01]  /*7550*/  FFMA.FTZ R169, R169, UR14, -R154.reuse ;  /* 0x0000000ea9a97c23 */ /* 0x100fe2000801089a */
[----:B------:R-:W-:Y:S01]  /*7560*/  FADD.FTZ R152, R170, R153 ;  /* 0x00000099aa987221 */ /* 0x000fe20000010000 */
[----:B------:R-:W-:Y:S01]  /*7570*/  FFMA.FTZ R153, R168, UR14, -R154 ;  /* 0x0000000ea8997c23 */ /* 0x000fe2000801089a */
[----:B------:R-:W-:Y:S01]  /*7580*/  MUFU.EX2 R183, R183 ;  /* 0x000000b700b77308 */ /* 0x000fe20000000800 */
[----:B-1----:R-:W-:Y:S01]  /*7590*/  F2FP.BF16.F32.PACK_AB R168, R178, R175 ;  /* 0x000000afb2a8723e */ /* 0x002fe200000010ff */
[----:B------:R-:W-:Y:S01]  /*75a0*/  FADD.FTZ R165, R171, R152 ;  /* 0x00000098aba57221 */ /* 0x000fe20000010000 */
[--C-:B------:R-:W-:Y:S01]  /*75b0*/  FFMA.FTZ R157, R172, UR14, -R154.reuse ;  /* 0x0000000eac9d7c23 */ /* 0x100fe2000801089a */
[--C-:B------:R-:W-:Y:S01]  /*75c0*/  FFMA.FTZ R173, R173, UR14, -R154.reuse ;  /* 0x0000000eadad7c23 */ /* 0x100fe2000801089a */
[--C-:B------:R-:W-:Y:S01]  /*75d0*/  FFMA.FTZ R176, R176, UR14, -R154.reuse ;  /* 0x0000000eb0b07c23 */ /* 0x100fe2000801089a */
[----:B------:R-:W-:Y:S01]  /*75e0*/  FADD.FTZ R152, R174, R165 ;  /* 0x000000a5ae987221 */ /* 0x000fe20000010000 */
[--C-:B------:R-:W-:Y:S01]  /*75f0*/  FFMA.FTZ R177, R177, UR14, -R154.reuse ;  /* 0x0000000eb1b17c23 */ /* 0x100fe2000801089a */
[----:B------:R-:W0:Y:S01]  /*7600*/  MUFU.EX2 R186, R186 ;  /* 0x000000ba00ba7308 */ /* 0x000e220000000800 */
[----:B------:R-:W-:Y:S01]  /*7610*/  FFMA.FTZ R165, R180, UR14, -R154 ;  /* 0x0000000eb4a57c23 */ /* 0x000fe2000801089a */
[----:B------:R-:W-:Y:S01]  /*7620*/  FADD.FTZ R199, R175, R152 ;  /* 0x00000098afc77221 */ /* 0x000fe20000010000 */
[--C-:B------:R-:W-:Y:S01]  /*7630*/  FFMA.FTZ R181, R181, UR14, -R154.reuse ;  /* 0x0000000eb5b57c23 */ /* 0x100fe2000801089a */
[--C-:B------:R-:W-:Y:S01]  /*7640*/  FFMA.FTZ R185, R185, UR14, -R154.reuse ;  /* 0x0000000eb9b97c23 */ /* 0x100fe2000801089a */
[--C-:B------:R-:W-:Y:S01]  /*7650*/  FFMA.FTZ R184, R184, UR14, -R154.reuse ;  /* 0x0000000eb8b87c23 */ /* 0x100fe2000801089a */
[----:B------:R-:W-:Y:S01]  /*7660*/  FADD.FTZ R152, R178, R199 ;  /* 0x000000c7b2987221 */ /* 0x000fe20000010000 */
[----:B------:R-:W-:Y:S01]  /*7670*/  FMUL.FTZ R178, R2, UR14 ;  /* 0x0000000e02b27c20 */ /* 0x000fe20008410000 */
[----:B------:R-:W1:Y:S01]  /*7680*/  MUFU.EX2 R188, R188 ;  /* 0x000000bc00bc7308 */ /* 0x000e620000000800 */
[----:B------:R-:W-:Y:S01]  /*7690*/  FFMA.FTZ R187, R187, UR14, -R154 ;  /* 0x0000000ebbbb7c23 */ /* 0x000fe2000801089a */
[----:B--2---:R-:W-:Y:S01]  /*76a0*/  FADD.FTZ R199, R179, R152 ;  /* 0x00000098b3c77221 */ /* 0x004fe20000010000 */
[----:B------:R-:W-:Y:S01]  /*76b0*/  FFMA.FTZ R189, R189, UR14, -R154 ;  /* 0x0000000ebdbd7c23 */ /* 0x000fe2000801089a */
[----:B------:R-:W-:-:S02]  /*76c0*/  F2FP.BF16.F32.PACK_AB R154, R20, R13 ;  /* 0x0000000d149a723e */ /* 0x000fc400000010ff */
[----:B---3--:R-:W-:Y:S01]  /*76d0*/  FADD.FTZ R20, R182, R199 ;  /* 0x000000c7b6147221 */ /* 0x008fe20000010000 */
[----:B------:R-:W-:Y:S01]  /*76e0*/  F2FP.BF16.F32.PACK_AB R156, R194, R21 ;  /* 0x00000015c29c723e */ /* 0x000fe200000010ff */
[----:B------:R-:W-:Y:S01]  /*76f0*/  MUFU.EX2 R193, R193 ;  /* 0x000000c100c17308 */ /* 0x000fe20000000800 */
[----:B0-----:R-:W-:Y:S01]  /*7700*/  F2FP.BF16.F32.PACK_AB R172, R186, R183 ;  /* 0x000000b7baac723e */ /* 0x001fe200000010ff */
[----:B------:R-:W-:Y:S01]  /*7710*/  FADD.FTZ R21, R183, R20 ;  /* 0x00000014b7157221 */ /* 0x000fe20000010000 */
[----:B------:R-:W-:Y:S02]  /*7720*/  F2FP.BF16.F32.PACK_AB R164, R170, R167 ;  /* 0x000000a7aaa4723e */ /* 0x000fe400000010ff */
[----:B------:R-:W-:Y:S01]  /*7730*/  F2FP.BF16.F32.PACK_AB R170, R182, R179 ;  /* 0x000000b3b6aa723e */ /* 0x000fe200000010ff */
[----:B------:R-:W-:Y:S01]  /*7740*/  FADD.FTZ R21, R186, R21 ;  /* 0x00000015ba157221 */ /* 0x000fe20000010000 */
[----:B------:R-:W-:Y:S01]  /*7750*/  F2FP.BF16.F32.PACK_AB R152, R190, R191 ;  /* 0x000000bfbe98723e */ /* 0x000fe200000010ff */
[----:B------:R-:W0:Y:S02]  /*7760*/  MUFU.EX2 R178, R178 ;  /* 0x000000b200b27308 */ /* 0x000e240000000800 */
[----:B-1----:R-:W-:-:S06]  /*7770*/  FADD.FTZ R2, R188, R21 ;  /* 0x00000015bc027221 */ /* 0x002fcc0000010000 */
[----:B------:R-:W1:Y:S08]  /*7780*/  MUFU.EX2 R10, R10 ;  /* 0x0000000a000a7308 */ /* 0x000e700000000800 */
        /* <DEDUP_REMOVED lines=56> */
[----:B------:R0:W3:Y:S01]  /*7b10*/  MUFU.EX2 R161, R160 ;  /* 0x000000a000a17308 */ /* 0x0000e20000000800 */
        /* <DEDUP_REMOVED lines=8> */
[----:B0-----:R-:W-:Y:S01]  /*7ba0*/  F2FP.BF16.F32.PACK_AB R160, R162, R159 ;  /* 0x0000009fa2a0723e */ /* 0x001fe200000010ff */
[-C--:B------:R-:W-:Y:S01]  /*7bb0*/  FMUL.FTZ R122, R122, R178.reuse ;  /* 0x000000b27a7a7220 */ /* 0x080fe20000410000 */
[----:B------:R-:W-:Y:S01]  /*7bc0*/  F2FP.BF16.F32.PACK_AB R162, R166, R163 ;  /* 0x000000a3a6a2723e */ /* 0x000fe200000010ff */
[-C--:B------:R-:W-:Y:S01]  /*7bd0*/  FMUL.FTZ R123, R123, R178.reuse ;  /* 0x000000b27b7b7220 */ /* 0x080fe20000410000 */
[----:B------:R-:W-:Y:S01]  /*7be0*/  F2FP.BF16.F32.PACK_AB R166, R174, R171 ;  /* 0x000000abaea6723e */ /* 0x000fe200000010ff */
[----:B------:R-:W-:Y:S01]  /*7bf0*/  FMUL.FTZ R126, R126, R178 ;  /* 0x000000b27e7e7220 */ /* 0x000fe20000410000 */
[----:B------:R-:W-:Y:S01]  /*7c00*/  F2FP.BF16.F32.PACK_AB R174, R11, R188 ;  /* 0x000000bc0bae723e */ /* 0x000fe200000010ff */
[----:B------:R-:W-:Y:S01]  /*7c10*/  MUFU.EX2 R13, R197 ;  /* 0x000000c5000d7308 */ /* 0x000fe20000000800 */
[----:B-1----:R-:W-:Y:S01]  /*7c20*/  FADD.FTZ R188, R192, R21 ;  /* 0x00000015c0bc7221 */ /* 0x002fe20000010000 */
[----:B--2---:R-:W-:Y:S01]  /*7c30*/  F2FP.BF16.F32.PACK_AB R159, R9, R192 ;  /* 0x000000c0099f723e */ /* 0x004fe200000010ff */
[-C--:B------:R-:W-:Y:S01]  /*7c40*/  FMUL.FTZ R127, R127, R178.reuse ;  /* 0x000000b27f7f7220 */ /* 0x080fe20000410000 */
[-C--:B------:R-:W-:Y:S01]  /*7c50*/  FMUL.FTZ R130, R130, R178.reuse ;  /* 0x000000b282827220 */ /* 0x080fe20000410000 */
[----:B------:R-:W-:Y:S01]  /*7c60*/  FADD.FTZ R188, R9, R188 ;  /* 0x000000bc09bc7221 */ /* 0x000fe20000010000 */
[-C--:B------:R-:W-:Y:S01]  /*7c70*/  FMUL.FTZ R131, R131, R178.reuse ;  /* 0x000000b283837220 */ /* 0x080fe20000410000 */
[-C--:B------:R-:W-:Y:S01]  /*7c80*/  FMUL.FTZ R134, R134, R178.reuse ;  /* 0x000000b286867220 */ /* 0x080fe20000410000 */
[----:B------:R-:W0:Y:S01]  /*7c90*/  MUFU.EX2 R20, R196 ;  /* 0x000000c400147308 */ /* 0x000e220000000800 */
[----:B---3--:R-:W-:Y:S01]  /*7ca0*/  FADD.FTZ R21, R161, R188 ;  /* 0x000000bca1157221 */ /* 0x008fe20000010000 */
[----:B----4-:R-:W-:Y:S01]  /*7cb0*/  F2FP.BF16.F32.PACK_AB R161, R180, R161 ;  /* 0x000000a1b4a1723e */ /* 0x010fe200000010ff */
        /* <DEDUP_REMOVED lines=9> */
[----:B------:R-:W-:-:S04]  /*7d50*/  FMUL.FTZ R151, R151, R178 ;  /* 0x000000b297977220 */ /* 0x000fc80000410000 */
[----:B------:R-:W3:Y:S01]  /*7d60*/  MUFU.EX2 R182, R169 ;  /* 0x000000a900b67308 */ /* 0x000ee20000000800 */
[----:B-1----:R-:W-:Y:S02]  /*7d70*/  F2FP.BF16.F32.PACK_AB R153, R10, R193 ;  /* 0x000000c10a99723e */ /* 0x002fe400000010ff */
[----:B0-----:R-:W-:-:S05]  /*7d80*/  F2FP.BF16.F32.PACK_AB R163, R20, R13 ;  /* 0x0000000d14a3723e */ /* 0x001fca00000010ff */
[----:B------:R0:W-:Y:S08]  /*7d90*/  MUFU.EX2 R169, R176 ;  /* 0x000000b000a97308 */ /* 0x0001f00000000800 */
[----:B------:R1:W4:Y:S01]  /*7da0*/  MUFU.EX2 R167, R157 ;  /* 0x0000009d00a77308 */ /* 0x0003220000000800 */
[----:B0-----:R-:W-:-:S04]  /*7db0*/  FADD.FTZ R176, R180, R21 ;  /* 0x00000015b4b07221 */ /* 0x001fc80000010000 */
[----:B------:R-:W-:-:S03]  /*7dc0*/  FADD.FTZ R21, R13, R176 ;  /* 0x000000b00d157221 */ /* 0x000fc60000010000 */
[----:B------:R-:W0:Y:S01]  /*7dd0*/  MUFU.EX2 R0, R173 ;  /* 0x000000ad00007308 */ /* 0x000e220000000800 */
[----:B------:R-:W-:Y:S01]  /*7de0*/  FADD.FTZ R188, R20, R21 ;  /* 0x0000001514bc7221 */ /* 0x000fe20000010000 */
[----:B-1----:R-:W-:-:S03]  /*7df0*/  F2FP.BF16.F32.PACK_AB R157, R195, R14 ;  /* 0x0000000ec39d723e */ /* 0x002fc600000010ff */
[----:B--2---:R-:W-:-:S03]  /*7e00*/  FADD.FTZ R21, R11, R188 ;  /* 0x000000bc0b157221 */ /* 0x004fc60000010000 */
[----:B------:R-:W1:Y:S01]  /*7e10*/  MUFU.EX2 R186, R177 ;  /* 0x000000b100ba7308 */ /* 0x000e620000000800 */
[----:B---3--:R-:W-:-:S04]  /*7e20*/  FADD.FTZ R188, R182, R21 ;  /* 0x00000015b6bc7221 */ /* 0x008fc80000010000 */
[----:B----4-:R-:W-:-:S03]  /*7e30*/  FADD.FTZ R21, R167, R188 ;  /* 0x000000bca7157221 */ /* 0x010fc60000010000 */
[----:B------:R2:W3:Y:S01]  /*7e40*/  MUFU.EX2 R171, R165 ;  /* 0x000000a500ab7308 */ /* 0x0004e20000000800 */
[C---:B0-----:R-:W-:Y:S01]  /*7e50*/  FADD.FTZ R188, R0.reuse, R21 ;  /* 0x0000001500bc7221 */ /* 0x041fe20000010000 */
[----:B------:R-:W-:-:S03]  /*7e60*/  F2FP.BF16.F32.PACK_AB R167, R0, R167 ;  /* 0x000000a700a7723e */ /* 0x000fc600000010ff */
[----:B------:R-:W-:-:S03]  /*7e70*/  FADD.FTZ R21, R169, R188 ;  /* 0x000000bca9157221 */ /* 0x000fc60000010000 */
[----:B------:R-:W0:Y:S01]  /*7e80*/  MUFU.EX2 R176, R181 ;  /* 0x000000b500b07308 */ /* 0x000e220000000800 */
[----:B-1----:R-:W-:Y:S01]  /*7e90*/  FADD.FTZ R188, R186, R21 ;  /* 0x00000015babc7221 */ /* 0x002fe20000010000 */
[----:B--2---:R-:W-:Y:S02]  /*7ea0*/  F2FP.BF16.F32.PACK_AB R165, R182, R11 ;  /* 0x0000000bb6a5723e */ /* 0x004fe400000010ff */
[----:B------:R-:W-:-:S04]  /*7eb0*/  F2FP.BF16.F32.PACK_AB R169, R186, R169 ;  /* 0x000000a9baa9723e */ /* 0x000fc800000010ff */
        /* <DEDUP_REMOVED lines=8> */
[C---:B--2---:R-:W-:Y:S01]  /*7f40*/  FADD.FTZ R8, R184.reuse, R15 ;  /* 0x0000000fb8087221 */ /* 0x044fe20000010000 */
[----:B------:R-:W-:-:S03]  /*7f50*/  F2FP.BF16.F32.PACK_AB R173, R184, R173 ;  /* 0x000000adb8ad723e */ /* 0x000fc600000010ff */
[----:B0-----:R-:W-:-:S04]  /*7f60*/  FADD.FTZ R9, R175, R8 ;  /* 0x00000008af097221 */ /* 0x001fc80000010000 */
[C---:B-1----:R-:W-:Y:S01]  /*7f70*/  FADD.FTZ R0, R188.reuse, R9 ;  /* 0x00000009bc007221 */ /* 0x042fe20000010000 */
[----:B------:R-:W-:Y:S01]  /*7f80*/  F2FP.BF16.F32.PACK_AB R175, R188, R175 ;  /* 0x000000afbcaf723e */ /* 0x000fe200000010ff */
[----:B------:R-:W-:Y:S06]  /*7f90*/  @!P0 BRA `(.L_x_2551) ;  /* 0x0000000000048947 */ /* 0x000fec0003800000 */
[----:B------:R-:W-:Y:S01]  /*7fa0*/  BPT.TRAP 0x1 ;  /* 0x000000040000795c */ /* 0x000fe20000300000 */
.L_x_2551:
[----:B------:R0:W1:Y:S01]  /*7fb0*/  SYNCS.PHASECHK.TRANS64.TRYWAIT P1, [UR24+0x22850], R6 ;  /* 0x02285006ff0075a7 */ /* 0x0000620008020158 */
[----:B------:R-:W-:Y:S05]  /*7fc0*/  @!P0 BRA `(.L_x_2552) ;  /* 0x0000000000048947 */ /* 0x000fea0003800000 */
[----:B------:R-:W-:Y:S01]  /*7fd0*/  BPT.TRAP 0x1 ;  /* 0x000000040000795c */ /* 0x000fe20000300000 */
.L_x_2552:
[----:B------:R-:W-:Y:S01]  /*7fe0*/  VIADD R8, R215, 0x8 ;  /* 0x00000008d7087836 */ /* 0x000fe20000000000 */
[----:B-1----:R-:W-:Y:S06]  /*7ff0*/  @P1 BRA `(.L_x_2553) ;  /* 0x0000000000081947 */ /* 0x002fec0003800000 */
[----:B------:R-:W1:Y:S02]  /*8000*/  SYNCS.PHASECHK.TRANS64.TRYWAIT P1, [UR24+0x22850], R6 ;  /* 0x02285006ff0075a7 */ /* 0x000e640008020158 */
[----:B-1----:R-:W-:Y:S05]  /*8010*/  @!P1 BRA `(.L_x_2554) ;  /* 0x000000f000989947 */ /* 0x002fea0003800000 */
.L_x_2553:
        /* <DEDUP_REMOVED lines=39> */
.L_x_2555:
        /* <DEDUP_REMOVED lines=8> */
.L_x_2537:
        /* <DEDUP_REMOVED lines=25> */
.L_x_2558:
[----:B------:R-:W-:Y:S02]  /*84a0*/  ULDC UR15, c[0x0][0x9e4] ;  /* 0x00027900000f7ab9 */ /* 0x000fe40000000800 */
[----:B------:R-:W-:-:S11]  /*84b0*/  UISETP.NE.AND UP0, UPT, UR15, 0x1, UPT ;  /* 0x000000010f00788c */ /* 0x000fd6000bf05270 */
[----:B------:R-:W-:Y:S02]  /*84c0*/  @UP0 ULDC.64 UR18, c[0x0][0x9e8] ;  /* 0x00027a0000120ab9 */ /* 0x000fe40000000a00 */
[----:B------:R-:W-:-:S04]  /*84d0*/  UIMAD.WIDE.U32 UR6, UR10, UR18, URZ ;  /* 0x000000120a0672a5 */ /* 0x000fc8000f8e003f */
[----:B------:R-:W-:-:S12]  /*84e0*/  @UP0 USHF.R.U32.HI UR10, URZ, UR19, UR7 ;  /* 0x000000133f0a0299 */ /* 0x000fd80008011607 */
.L_x_2559:
[----:B------:R-:W-:-:S04]  /*84f0*/  UIMAD UR10, UR10, UR15, URZ ;  /* 0x0000000f0a0a72a4 */ /* 0x000fc8000f8e023f */
[----:B------:R-:W-:-:S04]  /*8500*/  UISETP.LT.AND UP0, UPT, UR11, UR10, UPT ;  /* 0x0000000a0b00728c */ /* 0x000fc8000bf01270 */
[----:B------:R-:W-:-:S12]  /*8510*/  USEL UR11, UR11, UR10, !UP0 ;  /* 0x0000000a0b0b7287 */ /* 0x000fd8000c000000 */
.L_x_2557:
        /* <DEDUP_REMOVED lines=11> */
[----:B------:R-:W-:-:S06]  /*85d0*/  ULDC UR25, c[0x0][0x988] ;  /* 0x0002620000197ab9 */ /* 0x000fcc0000000800 */
.L_x_2571:
        /* <DEDUP_REMOVED lines=9> */
.L_x_2561:
        /* <DEDUP_REMOVED lines=9> */
.L_x_2562:
[----:B-1----:R-:W-:Y:S05]  /*8700*/  @P2 BRA `(.L_x_2563) ;  /* 0x0000000000082947 */ /* 0x002fea0003800000 */
[----:B------:R-:W1:Y:S02]  /*8710*/  SYNCS.PHASECHK.TRANS64.TRYWAIT P2, [UR27+0x22830], R6 ;  /* 0x02283006ff0075a7 */ /* 0x000e64000804015b */
[----:B-1----:R-:W-:Y:S05]  /*8720*/  @!P2 BRA `(.L_x_2564) ;  /* 0x000000e800eca947 */ /* 0x002fea0003800000 */
.L_x_2563:
        /* <DEDUP_REMOVED lines=26> */
.L_x_2565:
        /* <DEDUP_REMOVED lines=101> */
[----:B------:R-:W5:Y:S08]  /*8f20*/  MUFU.TANH R15, R15 ;  /* 0x0000000f000f7308 */ /* 0x000f700000002400 */
[----:B------:R-:W0:Y:S08]  /*8f30*/  MUFU.TANH R20, R20 ;  /* 0x0000001400147308 */ /* 0x000e300000002400 */
[----:B------:R-:W1:Y:S01]  /*8f40*/  MUFU.TANH R153, R153 ;  /* 0x0000009900997308 */ /* 0x000e620000002400 */
[----:B----4-:R-:W-:Y:S01]  /*8f50*/  FMNMX.FTZ R192, R4, R185, !PT ;  /* 0x000000b904c07209 */ /* 0x010fe20007810000 */
[----:B------:R-:W-:-:S06]  /*8f60*/  FMUL.FTZ R185, R190, UR28 ;  /* 0x0000001cbeb97c20 */ /* 0x000fcc0008410000 */
[----:B------:R-:W4:Y:S01]  /*8f70*/  MUFU.TANH R154, R154 ;  /* 0x0000009a009a7308 */ /* 0x000f220000002400 */
[----:B------:R-:W-:Y:S01]  /*8f80*/  FMUL.FTZ R190, R199, UR28 ;  /* 0x0000001cc7be7c20 */ /* 0x000fe20008410000 */
[----:B------:R-:W2:Y:S06]  /*8f90*/  SHFL.BFLY PT, R193, R192, 0x1, 0x1f ;  /* 0x0c201f00c0c17f89 */ /* 0x000eac00000e0000 */
[----:B------:R-:W4:Y:S08]  /*8fa0*/  MUFU.TANH R156, R156 ;  /* 0x0000009c009c7308 */ /* 0x000f300000002400 */
[----:B------:R-:W4:Y:S08]  /*8fb0*/  MUFU.TANH R158, R158 ;  /* 0x0000009e009e7308 */ /* 0x000f300000002400 */
[----:B------:R-:W4:Y:S01]  /*8fc0*/  MUFU.TANH R160, R160 ;  /* 0x000000a000a07308 */ /* 0x000f220000002400 */
[----:B--2---:R-:W-:-:S02]  /*8fd0*/  FMNMX.FTZ R4, R192, R193, !PT ;  /* 0x000000c1c0047209 */ /* 0x004fc40007810000 */
[----:B------:R-:W-:-:S03]  /*8fe0*/  FMNMX.FTZ R193, R10, R8, !PT ;  /* 0x000000080ac17209 */ /* 0x000fc60007810000 */
[----:B------:R-:W-:Y:S01]  /*8ff0*/  FMUL.FTZ R191, R4, UR14 ;  /* 0x0000000e04bf7c20 */ /* 0x000fe20008410000 */
[----:B---3--:R-:W-:Y:S01]  /*9000*/  FMNMX.FTZ R192, R12, R193, !PT ;  /* 0x000000c10cc07209 */ /* 0x008fe20007810000 */
[----:B------:R-:W2:Y:S01]  /*9010*/  MUFU.TANH R162, R162 ;  /* 0x000000a200a27308 */ /* 0x000ea20000002400 */
[----:B------:R-:W-:Y:S01]  /*9020*/  FADD.FTZ R9, -R4, R9 ;  /* 0x0000000904097221 */ /* 0x000fe20000010100 */
[--C-:B------:R-:W-:Y:S01]  /*9030*/  FFMA.FTZ R196, R5, UR14, -R191.reuse ;  /* 0x0000000e05c47c23 */ /* 0x100fe200080108bf */
[----:B-----5:R-:W-:Y:S01]  /*9040*/  FMNMX.FTZ R5, R15, R192, !PT ;  /* 0x000000c00f057209 */ /* 0x020fe20007810000 */
[--C-:B------:R-:W-:Y:S01]  /*9050*/  FFMA.FTZ R198, R14, UR14, -R191.reuse ;  /* 0x0000000e0ec67c23 */ /* 0x100fe200080108bf */
[----:B------:R-:W-:Y:S01]  /*9060*/  FMUL.FTZ R9, R9, UR14 ;  /* 0x0000000e09097c20 */ /* 0x000fe20008410000 */
[--C-:B------:R-:W-:Y:S01]  /*9070*/  FFMA.FTZ R195, R13, UR14, -R191.reuse ;  /* 0x0000000e0dc37c23 */ /* 0x100fe200080108bf */
[----:B0-----:R-:W-:Y:S01]  /*9080*/  FMNMX.FTZ R192, R20, R5, !PT ;  /* 0x0000000514c07209 */ /* 0x001fe20007810000 */
[----:B------:R-:W0:Y:S01]  /*9090*/  MUFU.TANH R164, R164 ;  /* 0x000000a400a47308 */ /* 0x000e220000002400 */
[--C-:B------:R-:W-:Y:S01]  /*90a0*/  FFMA.FTZ R13, R163, UR14, -R191.reuse ;  /* 0x0000000ea30d7c23 */ /* 0x100fe200080108bf */
[--C-:B------:R-:W-:Y:S01]  /*90b0*/  FFMA.FTZ R163, R165, UR14, -R191.reuse ;  /* 0x0000000ea5a37c23 */ /* 0x100fe200080108bf */
[----:B-1----:R-:W-:Y:S01]  /*90c0*/  FMNMX.FTZ R5, R153, R192, !PT ;  /* 0x000000c099057209 */ /* 0x002fe20007810000 */
[--C-:B------:R-:W-:Y:S01]  /*90d0*/  FFMA.FTZ R192, R21, UR14, -R191.reuse ;  /* 0x0000000e15c07c23 */ /* 0x100fe200080108bf */
[--C-:B------:R-:W-:Y:S01]  /*90e0*/  FFMA.FTZ R21, R155, UR14, -R191.reuse ;  /* 0x0000000e9b157c23 */ /* 0x100fe200080108bf */
[--C-:B------:R-:W-:Y:S01]  /*90f0*/  FFMA.FTZ R165, R167, UR14, -R191.reuse ;  /* 0x0000000ea7a57c23 */ /* 0x100fe200080108bf */
[----:B----4-:R-:W-:Y:S01]  /*9100*/  FMNMX.FTZ R5, R154, R5, !PT ;  /* 0x000000059a057209 */ /* 0x010fe20007810000 */
[----:B------:R-:W1:Y:S01]  /*9110*/  MUFU.TANH R175, R175 ;  /* 0x000000af00af7308 */ /* 0x000e620000002400 */
        /* <DEDUP_REMOVED lines=18> */
[----:B0-----:R-:W-:Y:S01]  /*9240*/  FMNMX.FTZ R14, R164, R5, !PT ;  /* 0x00000005a40e7209 */ /* 0x001fe20007810000 */
[--C-:B------:R-:W-:Y:S01]  /*9250*/  FFMA.FTZ R174, R180, UR14, -R191.reuse ;  /* 0x0000000eb4ae7c23 */ /* 0x100fe200080108bf */
[----:B------:R-:W-:-:S02]  /*9260*/  FFMA.FTZ R161, R161, UR14, -R191 ;  /* 0x0000000ea1a17c23 */ /* 0x000fc400080108bf */
[----:B-1----:R-:W-:Y:S01]  /*9270*/  FMNMX.FTZ R5, R175, R14, !PT ;  /* 0x0000000eaf057209 */ /* 0x002fe20007810000 */
[----:B------:R-:W0:Y:S03]  /*9280*/  MUFU.TANH R181, R181 ;  /* 0x000000b500b57308 */ /* 0x000e260000002400 */
[----:B---3--:R-:W-:-:S05]  /*9290*/  FMNMX.FTZ R14, R178, R5, !PT ;  /* 0x00000005b20e7209 */ /* 0x008fca0007810000 */
[----:B------:R-:W1:Y:S01]  /*92a0*/  MUFU.TANH R182, R182 ;  /* 0x000000b600b67308 */ /* 0x000e620000002400 */
[----:B--2---:R-:W-:-:S07]  /*92b0*/  FMNMX.FTZ R14, R179, R14, !PT ;  /* 0x0000000eb30e7209 */ /* 0x004fce0007810000 */
[----:B------:R-:W2:Y:S01]  /*92c0*/  MUFU.TANH R183, R183 ;  /* 0x000000b700b77308 */ /* 0x000ea20000002400 */
[----:B0-----:R-:W-:-:S07]  /*92d0*/  FMNMX.FTZ R5, R181, R14, !PT ;  /* 0x0000000eb5057209 */ /* 0x001fce0007810000 */
[----:B------:R-:W0:Y:S01]  /*92e0*/  MUFU.TANH R184, R184 ;  /* 0x000000b800b87308 */ /* 0x000e220000002400 */
[----:B-1----:R-:W-:-:S07]  /*92f0*/  FMNMX.FTZ R14, R182, R5, !PT ;  /* 0x00000005b60e7209 */ /* 0x002fce0007810000 */
[----:B------:R-:W1:Y:S01]  /*9300*/  MUFU.TANH R185, R185 ;  /* 0x000000b900b97308 */ /* 0x000e620000002400 */
[----:B--2---:R-:W-:Y:S01]  /*9310*/  FMNMX.FTZ R5, R183, R14, !PT ;  /* 0x0000000eb7057209 */ /* 0x004fe20007810000 */
[----:B------:R-:W-:-:S06]  /*9320*/  FFMA.FTZ R14, R159, UR14, -R191 ;  /* 0x0000000e9f0e7c23 */ /* 0x000fcc00080108bf */
[----:B------:R-:W2:Y:S08]  /*9330*/  MUFU.TANH R186, R186 ;  /* 0x000000ba00ba7308 */ /* 0x000eb00000002400 */
[----:B------:R-:W3:Y:S08]  /*9340*/  MUFU.TANH R187, R187 ;  /* 0x000000bb00bb7308 */ /* 0x000ef00000002400 */
[----:B------:R4:W-:Y:S08]  /*9350*/  MUFU.EX2 R193, R196 ;  /* 0x000000c400c17308 */ /* 0x0009f00000000800 */
[----:B------:R-:W5:Y:S01]  /*9360*/  MUFU.TANH R188, R188 ;  /* 0x000000bc00bc7308 */ /* 0x000f620000002400 */
[----:B----4-:R-:W-:Y:S01]  /*9370*/  FFMA.FTZ R196, R152, UR14, -R191 ;  /* 0x0000000e98c47c23 */ /* 0x010fe200080108bf */
[----:B0-----:R-:W-:-:S04]  /*9380*/  FMNMX.FTZ R152, R184, R5, !PT ;  /* 0x00000005b8987209 */ /* 0x001fc80007810000 */
[----:B-1----:R-:W-:Y:S02]  /*9390*/  FMNMX.FTZ R5, R185, R152, !PT ;  /* 0x00000098b9057209 */ /* 0x002fe40007810000 */
[----:B------:R-:W0:Y:S02]  /*93a0*/  MUFU.TANH R189, R189 ;  /* 0x000000bd00bd7308 */ /* 0x000e240000002400 */
[----:B--2---:R-:W-:-:S04]  /*93b0*/  FMNMX.FTZ R152, R186, R5, !PT ;  /* 0x00000005ba987209 */ /* 0x004fc80007810000 */
[----:B---3--:R-:W-:Y:S02]  /*93c0*/  FMNMX.FTZ R5, R187, R152, !PT ;  /* 0x00000098bb057209 */ /* 0x008fe40007810000 */
[----:B------:R-:W1:Y:S02]  /*93d0*/  MUFU.TANH R190, R190 ;  /* 0x000000be00be7308 */ /* 0x000e640000002400 */
[----:B-----5:R-:W-:-:S06]  /*93e0*/  FMNMX.FTZ R152, R188, R5, !PT ;  /* 0x00000005bc987209 */ /* 0x020fcc0007810000 */
        /* <DEDUP_REMOVED lines=75> */
[----:B------:R-:W-:Y:S01]  /*98a0*/  FFMA.FTZ R175, R179, UR14, -R199 ;  /* 0x0000000eb3af7c23 */ /* 0x000fe200080108c7 */
[----:B------:R-:W-:Y:S01]  /*98b0*/  FFMA.FTZ R153, R9, R2, R193 ;  /* 0x0000000209997223 */ /* 0x000fe200000100c1 */
[--C-:B------:R-:W-:Y:S01]  /*98c0*/  FFMA.FTZ R159, R156, UR14, -R199.reuse ;  /* 0x0000000e9c9f7c23 */ /* 0x100fe200080108c7 */
[----:B------:R-:W-:Y:S01]  /*98d0*/  FFMA.FTZ R216, R158, UR14, -R199 ;  /* 0x0000000e9ed87c23 */ /* 0x000fe200080108c7 */
[----:B------:R-:W1:Y:S01]  /*98e0*/  MUFU.EX2 R155, R155 ;  /* 0x0000009b009b7308 */ /* 0x000e620000000800 */
[----:B0-----:R-:W-:Y:S01]  /*98f0*/  FADD.FTZ R2, R194, R153 ;  /* 0x00000099c2027221 */ /* 0x001fe20000010000 */
[--C-:B------:R-:W-:Y:S01]  /*9900*/  FFMA.FTZ R20, R160, UR14, -R199.reuse ;  /* 0x0000000ea0147c23 */ /* 0x100fe200080108c7 */
[--C-:B------:R-:W-:Y:S01]  /*9910*/  FFMA.FTZ R181, R181, UR14, -R199.reuse ;  /* 0x0000000eb5b57c23 */ /* 0x100fe200080108c7 */
[--C-:B------:R-:W-:Y:S01]  /*9920*/  FFMA.FTZ R191, R162, UR14, -R199.reuse ;  /* 0x0000000ea2bf7c23 */ /* 0x100fe200080108c7 */
[----:B---3--:R-:W-:Y:S01]  /*9930*/  FADD.FTZ R153, R195, R2 ;  /* 0x00000002c3997221 */ /* 0x008fe20000010000 */
[--C-:B------:R-:W-:Y:S01]  /*9940*/  FFMA.FTZ R12, R178, UR14, -R199.reuse ;  /* 0x0000000eb20c7c23 */ /* 0x100fe200080108c7 */
[----:B------:R-:W-:Y:S01]  /*9950*/  FFMA.FTZ R2, R183, UR14, -R199 ;  /* 0x0000000eb7027c23 */ /* 0x000fe200080108c7 */
[----:B------:R-:W0:Y:S01]  /*9960*/  MUFU.EX2 R10, R10 ;  /* 0x0000000a000a7308 */ /* 0x000e220000000800 */
[----:B--2---:R-:W-:Y:S01]  /*9970*/  FADD.FTZ R153, R198, R153 ;  /* 0x00000099c6997221 */ /* 0x004fe20000010000 */
[--C-:B------:R-:W-:Y:S01]  /*9980*/  FFMA.FTZ R184, R184, UR14, -R199.reuse ;  /* 0x0000000eb8b87c23 */ /* 0x100fe200080108c7 */
[--C-:B------:R-:W-:Y:S01]  /*9990*/  FFMA.FTZ R178, R185, UR14, -R199.reuse ;  /* 0x0000000eb9b27c23 */ /* 0x100fe200080108c7 */
[----:B------:R-:W-:Y:S01]  /*99a0*/  FFMA.FTZ R186, R186, UR14, -R199 ;  /* 0x0000000ebaba7c23 */ /* 0x000fe200080108c7 */
[----:B----4-:R-:W-:Y:S01]  /*99b0*/  FADD.FTZ R153, R192, R153 ;  /* 0x00000099c0997221 */ /* 0x010fe20000010000 */
[--C-:B------:R-:W-:Y:S01]  /*99c0*/  FFMA.FTZ R187, R187, UR14, -R199.reuse ;  /* 0x0000000ebbbb7c23 */ /* 0x100fe200080108c7 */
[----:B------:R-:W-:Y:S01]  /*99d0*/  FFMA.FTZ R188, R188, UR14, -R199 ;  /* 0x0000000ebcbc7c23 */ /* 0x000fe200080108c7 */
[----:B------:R-:W2:Y:S01]  /*99e0*/  MUFU.EX2 R177, R177 ;  /* 0x000000b100b17308 */ /* 0x000ea20000000800 */
[----:B-1----:R-:W-:Y:S01]  /*99f0*/  FFMA.FTZ R179, R8, R0, R155 ;  /* 0x0000000008b37223 */ /* 0x002fe2000001009b */
[--C-:B------:R-:W-:Y:S01]  /*9a00*/  FFMA.FTZ R189, R189, UR14, -R199.reuse ;  /* 0x0000000ebdbd7c23 */ /* 0x100fe200080108c7 */
[----:B------:R-:W-:Y:S01]  /*9a10*/  FFMA.FTZ R190, R190, UR14, -R199 ;  /* 0x0000000ebebe7c23 */ /* 0x000fe200080108c7 */
[-C--:B------:R-:W-:Y:S01]  /*9a20*/  FMUL.FTZ R117, R117, R9.reuse ;  /* 0x0000000975757220 */ /* 0x080fe20000410000 */
[-C--:B------:R-:W-:Y:S01]  /*9a30*/  FMUL.FTZ R120, R120, R9.reuse ;  /* 0x0000000978787220 */ /* 0x080fe20000410000 */
[-C--:B------:R-:W-:Y:S01]  /*9a40*/  FMUL.FTZ R121, R121, R9.reuse ;  /* 0x0000000979797220 */ /* 0x080fe20000410000 */
[-C--:B------:R-:W-:Y:S01]  /*9a50*/  FMUL.FTZ R124, R124, R9.reuse ;  /* 0x000000097c7c7220 */ /* 0x080fe20000410000 */
[----:B------:R-:W1:Y:S01]  /*9a60*/  MUFU.EX2 R218, R218 ;  /* 0x000000da00da7308 */ /* 0x000e620000000800 */
[----:B0-----:R-:W-:Y:S01]  /*9a70*/  FADD.FTZ R152, R10, R179 ;  /* 0x000000b30a987221 */ /* 0x001fe20000010000 */
[----:B------:R-:W-:Y:S01]  /*9a80*/  FFMA.FTZ R179, R182, UR14, -R199 ;  /* 0x0000000eb6b37c23 */ /* 0x000fe200080108c7 */
        /* <DEDUP_REMOVED lines=16> */
[----:B------:R-:W-:Y:S01]  /*9b90*/  FMUL.FTZ R149, R149, R9 ;  /* 0x0000000995957220 */ /* 0x000fe20000410000 */
        /* <DEDUP_REMOVED lines=37> */
[----:B0-----:R-:W-:Y:S01]  /*9df0*/  FADD.FTZ R181, R157, R152 ;  /* 0x000000989db57221 */ /* 0x001fe20000010000 */
[----:B------:R-:W-:Y:S01]  /*9e00*/  FADD.FTZ R152, R196, R153 ;  /* 0x00000099c4987221 */ /* 0x000fe20000010000 */
[----:B--2---:R-:W-:Y:S01]  /*9e10*/  F2FP.BF16.F32.PACK_AB R157, R180, R157 ;  /* 0x0000009db49d723e */ /* 0x004fe200000010ff */
[-C--:B------:R-:W-:Y:S01]  /*9e20*/  FMUL.FTZ R90, R90, R8.reuse ;  /* 0x000000085a5a7220 */ /* 0x080fe20000410000 */
[----:B------:R-:W-:Y:S01]  /*9e30*/  FADD.FTZ R154, R180, R181 ;  /* 0x000000b5b49a7221 */ /* 0x000fe20000010000 */
[----:B------:R-:W-:Y:S01]  /*9e40*/  FADD.FTZ R152, R21, R152 ;  /* 0x0000009815987221 */ /* 0x000fe20000010000 */
[-C--:B------:R-:W-:Y:S01]  /*9e50*/  FMUL.FTZ R91, R91, R8.reuse ;  /* 0x000000085b5b7220 */ /* 0x080fe20000410000 */
[----:B------:R-:W0:Y:S01]  /*9e60*/  MUFU.EX2 R13, R13 ;  /* 0x0000000d000d7308 */ /* 0x000e220000000800 */
[----:B-1----:R-:W-:Y:S01]  /*9e70*/  FADD.FTZ R153, R159, R154 ;  /* 0x0000009a9f997221 */ /* 0x002fe20000010000 */
[----:B------:R-:W-:Y:S01]  /*9e80*/  FADD.FTZ R183, R197, R152 ;  /* 0x00000098c5b77221 */ /* 0x000fe20000010000 */
[----:B------:R-:W-:Y:S01]  /*9e90*/  F2FP.BF16.F32.PACK_AB R152, R194, R193 ;  /* 0x000000c1c298723e */ /* 0x000fe200000010ff */
[-C--:B------:R-:W-:Y:S01]  /*9ea0*/  FMUL.FTZ R94, R94, R8.reuse ;  /* 0x000000085e5e7220 */ /* 0x080fe20000410000 */
[----:B---3--:R-:W-:Y:S01]  /*9eb0*/  FADD.FTZ R153, R216, R153 ;  /* 0x00000099d8997221 */ /* 0x008fe20000010000 */
[----:B------:R-:W-:Y:S01]  /*9ec0*/  FADD.FTZ R154, R14, R183 ;  /* 0x000000b70e9a7221 */ /* 0x000fe20000010000 */
[----:B------:R-:W-:Y:S01]  /*9ed0*/  F2FP.BF16.F32.PACK_AB R159, R216, R159 ;  /* 0x0000009fd89f723e */ /* 0x000fe200000010ff */
[----:B------:R-:W1:Y:S01]  /*9ee0*/  MUFU.EX2 R15, R15 ;  /* 0x0000000f000f7308 */ /* 0x000e620000000800 */
[----:B----4-:R-:W-:Y:S01]  /*9ef0*/  FADD.FTZ R156, R20, R153 ;  /* 0x00000099149c7221 */ /* 0x010fe20000010000 */
[----:B------:R-:W-:Y:S01]  /*9f00*/  FADD.FTZ R158, R161, R154 ;  /* 0x0000009aa19e7221 */ /* 0x000fe20000010000 */
[----:B------:R-:W-:Y:S01]  /*9f10*/  F2FP.BF16.F32.PACK_AB R153, R10, R155 ;  /* 0x0000009b0a99723e */ /* 0x000fe200000010ff */
[-C--:B------:R-:W-:Y:S01]  /*9f20*/  FMUL.FTZ R95, R95, R8.reuse ;  /* 0x000000085f5f7220 */ /* 0x080fe20000410000 */
[----:B-----5:R-:W-:Y:S01]  /*9f30*/  FADD.FTZ R156, R191, R156 ;  /* 0x0000009cbf9c7221 */ /* 0x020fe20000010000 */
[----:B------:R-:W-:Y:S01]  /*9f40*/  F2FP.BF16.F32.PACK_AB R155, R218, R177 ;  /* 0x000000b1da9b723e */ /* 0x000fe200000010ff */
        /* <DEDUP_REMOVED lines=10> */
[----:B-1----:R-:W-:Y:S01]  /*9ff0*/  FADD.FTZ R183, R15, R156 ;  /* 0x0000009c0fb77221 */ /* 0x002fe20000010000 */
[----:B------:R-:W-:Y:S01]  /*a000*/  F2FP.BF16.F32.PACK_AB R156, R196, R192 ;  /* 0x000000c0c49c723e */ /* 0x000fe200000010ff */
        /* <DEDUP_REMOVED lines=32> */
[----:B------:R-:W-:-:S05]  /*a210*/  FMUL.FTZ R151, R151, R8 ;  /* 0x0000000897977220 */ /* 0x000fca0000410000 */
[----:B------:R-:W2:Y:S01]  /*a220*/  MUFU.EX2 R166, R166 ;  /* 0x000000a600a67308 */ /* 0x000ea20000000800 */
[C---:B0-----:R-:W-:Y:S01]  /*a230*/  FADD.FTZ R21, R165.reuse, R10 ;  /* 0x0000000aa5157221 */ /* 0x041fe20000010000 */
[----:B------:R-:W-:-:S06]  /*a240*/  F2FP.BF16.F32.PACK_AB R164, R165, R11 ;  /* 0x0000000ba5a4723e */ /* 0x000fcc00000010ff */
[----:B------:R-:W0:Y:S01]  /*a250*/  MUFU.EX2 R167, R167 ;  /* 0x000000a700a77308 */ /* 0x000e220000000800 */
[----:B-1----:R-:W-:Y:S01]  /*a260*/  FADD.FTZ R183, R175, R160 ;  /* 0x000000a0afb77221 */ /* 0x002fe20000010000 */
[----:B------:R-:W-:Y:S02]  /*a270*/  F2FP.BF16.F32.PACK_AB R160, R161, R14 ;  /* 0x0000000ea1a0723e */ /* 0x000fe400000010ff */
[----:B------:R-:W-:Y:S01]  /*a280*/  F2FP.BF16.F32.PACK_AB R165, R175, R12 ;  /* 0x0000000cafa5723e */ /* 0x000fe200000010ff */
[----:B------:R-:W-:Y:S01]  /*a290*/  FADD.FTZ R14, R0, R183 ;  /* 0x000000b7000e7221 */ /* 0x000fe20000010000 */
[----:B------:R-:W-:Y:S02]  /*a2a0*/  F2FP.BF16.F32.PACK_AB R161, R191, R20 ;  /* 0x00000014bfa1723e */ /* 0x000fe400000010ff */
        /* <DEDUP_REMOVED lines=48> */
.L_x_2566:
[----:B------:R0:W1:Y:S01]  /*a5b0*/  SYNCS.PHASECHK.TRANS64.TRYWAIT P2, [UR27+0x22850], R6 ;  /* 0x02285006ff0075a7 */ /* 0x000062000804015b */
[----:B------:R-:W-:Y:S05]  /*a5c0*/  @!P0 BRA `(.L_x_2567) ;  /* 0x0000000000048947 */ /* 0x000fea0003800000 */
[----:B------:R-:W-:Y:S01]  /*a5d0*/  BPT.TRAP 0x1 ;  /* 0x000000040000795c */ /* 0x000fe20000300000 */
.L_x_2567:
[----:B------:R-:W-:Y:S01]  /*a5e0*/  VIADD R8, R217, 0x8 ;  /* 0x00000008d9087836 */ /* 0x000fe20000000000 */
[----:B-1----:R-:W-:Y:S06]  /*a5f0*/  @P2 BRA `(.L_x_2568) ;  /* 0x0000000000082947 */ /* 0x002fec0003800000 */
[----:B------:R-:W1:Y:S02]  /*a600*/  SYNCS.PHASECHK.TRANS64.TRYWAIT P2, [UR27+0x22850], R6 ;  /* 0x02285006ff0075a7 */ /* 0x000e64000804015b */
[----:B-1----:R-:W-:Y:S05]  /*a610*/  @!P2 BRA `(.L_x_2569) ;  /* 0x000000cc0048a947 */ /* 0x002fea0003800000 */
.L_x_2568:
        /* <DEDUP_REMOVED lines=39> */
.L_x_2570:
[----:B------:R-:W-:Y:S01]  /*a890*/  UIADD3 UR27, UR27, 0x22860, URZ ;  /* 0x000228601b1b7890 */ /* 0x000fe2000fffe03f */
[----:B------:R-:W-:Y:S02]  /*a8a0*/  IMAD.MOV.U32 R8, RZ, RZ, R5 ;  /* 0x000000ffff087224 */ /* 0x000fe400078e0005 */
[----:B-1----:R-:W-:Y:S01]  /*a8b0*/  IMAD.MOV.U32 R9, RZ, RZ, R4 ;  /* 0x000000ffff097224 */ /* 0x002fe200078e0004 */
[----:B------:R-:W-:-:S09]  /*a8c0*/  UPRMT UR27, UR26, 0x654, UR27 ;  /* 0x000006541a1b7896 */ /* 0x000fd2000800001b */
[----:B------:R-:W-:Y:S01]  /*a8d0*/  SYNCS.ARRIVE.TRANS64.RED.A1T0 RZ, [UR27], RZ ;  /* 0x000000ffffff79a7 */ /* 0x000fe2000810041b */
[----:B------:R-:W-:Y:S05]  /*a8e0*/  @P1 BRA `(.L_x_2571) ;  /* 0xffffffdc003c1947 */ /* 0x000fea000383ffff */
.L_x_2560:
        /* <DEDUP_REMOVED lines=9> */
.L_x_2591:
[----:B------:R-:W-:-:S04]  /*a980*/  UIADD3 UR38, UR38, 0x1, URZ ;  /* 0x0000000126267890 */ /* 0x000fc8000fffe03f */
[----:B------:R-:W-:-:S04]  /*a990*/  UISETP.NE.AND UP0, UPT, UR38, 0x2, UPT ;  /* 0x000000022600788c */ /* 0x000fc8000bf05270 */
[----:B------:R-:W-:Y:S02]  /*a9a0*/  USEL UR6, URZ, 0x1, UP0 ;  /* 0x000000013f067887 */ /* 0x000fe40008000000 */
[----:B------:R-:W-:Y:S02]  /*a9b0*/  USEL UR38, UR38, URZ, UP0 ;  /* 0x0000003f26267287 */ /* 0x000fe40008000000 */
[----:B------:R-:W-:Y:S01]  /*a9c0*/  ULOP3.LUT UR37, UR37, UR6, URZ, 0x3c, !UPT ;  /* 0x0000000625257292 */ /* 0x000fe2000f8e3c3f */
[----:B------:R-:W-:Y:S11]  /*a9d0*/  @!P0 BRA `(.L_x_2573) ;  /* 0x0000000000048947 */ /* 0x000ff60003800000 */
[----:B------:R-:W-:Y:S01]  /*a9e0*/  BPT.TRAP 0x1 ;  /* 0x000000040000795c */ /* 0x000fe20000300000 */
.L_x_2573:
[----:B------:R-:W1:Y:S01]  /*a9f0*/  S2UR UR24, SR_CgaCtaId ;  /* 0x00000000001879c3 */ /* 0x000e620000008800 */
[----:B------:R-:W-:Y:S01]  /*aa00*/  UMOV UR6, 0x400 ;  /* 0x0000040000067882 */ /* 0x000fe20000000000 */
[----:B0-----:R-:W-:-:S05]  /*aa10*/  IMAD.U32 R6, RZ, RZ, UR37 ;  /* 0x00000025ff067e24 */ /* 0x001fca000f8e00ff */
[----:B------:R-:W-:Y:S01]  /*aa20*/  SHF.L.U32 R6, R6, 0x1f, RZ ;  /* 0x0000001f06067819 */ /* 0x000fe200000006ff */
[----:B-1----:R-:W-:-:S04]  /*aa30*/  ULEA UR6, UR24, UR6, 0x18 ;  /* 0x0000000618067291 */ /* 0x002fc8000f8ec03f */
[----:B------:R-:W-:-:S09]  /*aa40*/  ULEA UR25, UR38, UR6, 0x3 ;  /* 0x0000000626197291 */ /* 0x000fd2000f8e183f */
[----:B------:R0:W1:Y:S01]  /*aa50*/  SYNCS.PHASECHK.TRANS64.TRYWAIT P1, [UR25+0x22830], R6 ;  /* 0x02283006ff0075a7 */ /* 0x0000620008020159 */
[----:B------:R-:W-:Y:S05]  /*aa60*/  @!P0 BRA `(.L_x_2574) ;  /* 0x0000000000048947 */ /* 0x000fea0003800000 */
[----:B------:R-:W-:Y:S01]  /*aa70*/  BPT.TRAP 0x1 ;  /* 0x000000040000795c */ /* 0x000fe20000300000 */
.L_x_2574:
[----:B-1----:R-:W-:Y:S05]  /*aa80*/  @P1 BRA `(.L_x_2575) ;  /* 0x0000000000081947 */ /* 0x002fea0003800000 */
[----:B------:R-:W1:Y:S02]  /*aa90*/  SYNCS.PHASECHK.TRANS64.TRYWAIT P1, [UR25+0x22830], R6 ;  /* 0x02283006ff0075a7 */ /* 0x000e640008020159 */
[----:B-1----:R-:W-:Y:S05]  /*aaa0*/  @!P1 BRA `(.L_x_2576) ;  /* 0x000000c8003c9947 */ /* 0x002fea0003800000 */
.L_x_2575:
        /* <DEDUP_REMOVED lines=26> */
.L_x_2577:
        /* <DEDUP_REMOVED lines=64> */
[----:B------:R-:W-:Y:S02]  /*b050*/  IADD3 R4, -R17, R4, R18 ;  /* 0x0000000411047210 */ /* 0x000fe40007ffe112 */
[----:B------:R-:W4:Y:S03]  /*b060*/  MUFU.TANH R13, R13 ;  /* 0x0000000d000d7308 */ /* 0x000f260000002400 */
[C---:B------:R-:W-:Y:S02]  /*b070*/  VIADD R198, R4.reuse, UR30 ;  /* 0x0000001e04c67c36 */ /* 0x040fe40008000000 */
        /* <DEDUP_REMOVED lines=62> */
.L_x_2580:
[----:B------:R-:W-:-:S05]  /*b460*/  IMAD.U32 R199, RZ, RZ, UR27 ;  /* 0x0000001bffc77e24 */ /* 0x000fca000f8e00ff */
[----:B------:R-:W-:-:S13]  /*b470*/  ISETP.NE.AND P1, PT, R199, 0x1, PT ;  /* 0x00000001c700780c */ /* 0x000fda0003f25270 */
[----:B------:R-:W2:Y:S02]  /*b480*/  @P1 LDC.64 R4, c[0x0][0x9e8] ;  /* 0x00027a00ff041b82 */ /* 0x000ea40000000a00 */
[----:B--2---:R-:W-:-:S05]  /*b490*/  @P1 IMAD.HI.U32 R4, R195, R4, RZ ;  /* 0x00000004c3041227 */ /* 0x004fca00078e00ff */
[----:B------:R-:W-:-:S07]  /*b4a0*/  @P1 SHF.R.U32.HI R195, RZ, R5, R4 ;  /* 0x00000005ffc31219 */ /* 0x000fce0000011604 */
.L_x_2581:
[----:B------:R-:W-:Y:S05]  /*b4b0*/  BSYNC B0 ;  /* 0x0000000000007941 */ /* 0x000fea0003800000 */
.L_x_2579:
[----:B------:R-:W-:-:S04]  /*b4c0*/  IMAD R4, R19, -0x2, R188 ;  /* 0xfffffffe13047824 */ /* 0x000fc800078e02bc */
[----:B------:R-:W-:-:S05]  /*b4d0*/  IMAD R195, R195, R199, R4 ;  /* 0x000000c7c3c37224 */ /* 0x000fca00078e0204 */
[----:B------:R-:W-:Y:S02]  /*b4e0*/  VIADDMNMX R196, R195, R199, R196, PT ;  /* 0x000000c7c3c47246 */ /* 0x000fe400038001c4 */
[----:B------:R-:W-:-:S07]  /*b4f0*/  VIMNMX R194, R194, R195, !PT ;  /* 0x000000c3c2c27248 */ /* 0x000fce0007fe0100 */
.L_x_2578:
        /* <DEDUP_REMOVED lines=151> */
.L_x_2584:
[----:B------:R-:W-:-:S05]  /*be70*/  IMAD.U32 R10, RZ, RZ, UR27 ;  /* 0x0000001bff0a7e24 */ /* 0x000fca000f8e00ff */
[----:B------:R-:W-:-:S13]  /*be80*/  ISETP.NE.AND P6, PT, R10, 0x1, PT ;  /* 0x000000010a00780c */ /* 0x000fda0003fc5270 */
[----:B------:R-:W0:Y:S02]  /*be90*/  @P6 LDC.64 R4, c[0x0][0x9e8] ;  /* 0x00027a00ff046b82 */ /* 0x000e240000000a00 */
[----:B0-----:R-:W-:-:S05]  /*bea0*/  @P6 IMAD.HI.U32 R4, R199, R4, RZ ;  /* 0x00000004c7046227 */ /* 0x001fca00078e00ff */
[----:B------:R-:W-:-:S07]  /*beb0*/  @P6 SHF.R.U32.HI R199, RZ, R5, R4 ;  /* 0x00000005ffc76219 */ /* 0x000fce0000011604 */
.L_x_2585:
[----:B------:R-:W-:Y:S05]  /*bec0*/  BSYNC B0 ;  /* 0x0000000000007941 */ /* 0x000fea0003800000 */
.L_x_2583:
[----:B------:R-:W-:-:S04]  /*bed0*/  IMAD R188, R19, -0x2, R188 ;  /* 0xfffffffe13bc7824 */ /* 0x000fc800078e02bc */
[----:B------:R-:W-:-:S05]  /*bee0*/  IMAD R199, R199, R10, R188 ;  /* 0x0000000ac7c77224 */ /* 0x000fca00078e02bc */
[----:B------:R-:W-:Y:S02]  /*bef0*/  VIADDMNMX R198, R199, R10, R198, PT ;  /* 0x0000000ac7c67246 */ /* 0x000fe400038001c6 */
[----:B------:R-:W-:-:S07]  /*bf00*/  VIMNMX R197, R197, R199, !PT ;  /* 0x000000c7c5c57248 */ /* 0x000fce0007fe0100 */
.L_x_2582:
        /* <DEDUP_REMOVED lines=136> */
[----:B------:R-:W-:Y:S01]  /*c790*/  MUFU.EX2 R11, R11 ;  /* 0x0000000b000b7308 */ /* 0x000fe20000000800 */
[----:B------:R-:W-:-:S04]  /*c7a0*/  FMNMX.FTZ R194, R156, R5, !PT ;  /* 0x000000059cc27209 */ /* 0x000fc80007810000 */
[----:B------:R-:W-:Y:S01]  /*c7b0*/  FMNMX.FTZ R5, R157, R194, !PT ;  /* 0x000000c29d057209 */ /* 0x000fe20007810000 */
[--C-:B------:R-:W-:Y:S01]  /*c7c0*/  FFMA.FTZ R194, R155, UR14, -R188.reuse ;  /* 0x0000000e9bc27c23 */ /* 0x100fe200080108bc */
[--C-:B------:R-:W-:Y:S01]  /*c7d0*/  FFMA.FTZ R155, R159, UR14, -R188.reuse ;  /* 0x0000000e9f9b7c23 */ /* 0x100fe200080108bc */
[--C-:B------:R-:W-:Y:S01]  /*c7e0*/  FFMA.FTZ R159, R162, UR14, -R188.reuse ;  /* 0x0000000ea29f7c23 */ /* 0x100fe200080108bc */
        /* <DEDUP_REMOVED lines=17> */
[----:B------:R-:W-:Y:S01]  /*c900*/  FFMA.FTZ R186, R189, UR14, -R188 ;  /* 0x0000000ebdba7c23 */ /* 0x000fe200080108bc */
[----:B------:R-:W-:Y:S01]  /*c910*/  FSEL R189, R4, RZ, P1 ;  /* 0x000000ff04bd7208 */ /* 0x000fe20000800000 */
[----:B------:R-:W-:Y:S01]  /*c920*/  MUFU.EX2 R13, R13 ;  /* 0x0000000d000d7308 */ /* 0x000fe20000000800 */
[----:B------:R-:W-:-:S03]  /*c930*/  FMNMX.FTZ R5, R169, R154, !PT ;  /* 0x0000009aa9057209 */ /* 0x000fc60007810000 */
[----:B------:R-:W-:Y:S01]  /*c940*/  FADD.FTZ R8, -R189, R8 ;  /* 0x00000008bd087221 */ /* 0x000fe20000010100 */
[----:B------:R-:W-:-:S03]  /*c950*/  FMNMX.FTZ R154, R172, R5, !PT ;  /* 0x00000005ac9a7209 */ /* 0x000fc60007810000 */
[----:B------:R-:W-:Y:S01]  /*c960*/  FMUL.FTZ R8, R8, UR14 ;  /* 0x0000000e08087c20 */ /* 0x000fe20008410000 */
[----:B------:R-:W-:Y:S01]  /*c970*/  FMNMX.FTZ R5, R173, R154, !PT ;  /* 0x0000009aad057209 */ /* 0x000fe20007810000 */
[----:B------:R0:W-:Y:S03]  /*c980*/  MUFU.EX2 R20, R195 ;  /* 0x000000c300147308 */ /* 0x0001e60000000800 */
[----:B------:R-:W-:-:S04]  /*c990*/  FMNMX.FTZ R154, R176, R5, !PT ;  /* 0x00000005b09a7209 */ /* 0x000fc80007810000 */
[----:B------:R-:W-:Y:S01]  /*c9a0*/  FMNMX.FTZ R5, R177, R154, !PT ;  /* 0x0000009ab1057209 */ /* 0x000fe20007810000 */
[----:B------:R-:W2:Y:S01]  /*c9b0*/  MUFU.EX2 R8, R8 ;  /* 0x0000000800087308 */ /* 0x000ea20000000800 */
[--C-:B0-----:R-:W-:Y:S01]  /*c9c0*/  FFMA.FTZ R195, R191, UR14, -R188.reuse ;  /* 0x0000000ebfc37c23 */ /* 0x101fe200080108bc */
[----:B------:R-:W-:Y:S01]  /*c9d0*/  FFMA.FTZ R188, R193, UR14, -R188 ;  /* 0x0000000ec1bc7c23 */ /* 0x000fe200080108bc */
[----:B------:R-:W-:-:S04]  /*c9e0*/  FMNMX.FTZ R154, R180, R5, !PT ;  /* 0x00000005b49a7209 */ /* 0x000fc80007810000 */
[----:B------:R-:W-:Y:S01]  /*c9f0*/  FMNMX.FTZ R154, R181, R154, !PT ;  /* 0x0000009ab59a7209 */ /* 0x000fe20007810000 */
[----:B------:R-:W0:Y:S03]  /*ca00*/  MUFU.EX2 R21, R21 ;  /* 0x0000001500157308 */ /* 0x000e260000000800 */
[----:B------:R-:W-:-:S04]  /*ca10*/  FMNMX.FTZ R5, R185, R154, !PT ;  /* 0x0000009ab9057209 */ /* 0x000fc80007810000 */
[----:B------:R-:W-:Y:S01]  /*ca20*/  FMNMX.FTZ R154, R184, R5, !PT ;  /* 0x00000005b89a7209 */ /* 0x000fe20007810000 */
[----:B------:R-:W3:Y:S01]  /*ca30*/  MUFU.EX2 R194, R194 ;  /* 0x000000c200c27308 */ /* 0x000ee20000000800 */
[----:B--2---:R-:W-:Y:S01]  /*ca40*/  FFMA.FTZ R193, R8, R2, R11 ;  /* 0x0000000208c17223 */ /* 0x004fe2000001000b */
[----:B------:R-:W-:Y:S01]  /*ca50*/  FMUL.FTZ R24, R24, R8 ;  /* 0x0000000818187220 */ /* 0x000fe20000410000 */
[----:B------:R-:W-:Y:S01]  /*ca60*/  FMNMX.FTZ R5, R187, R154, !PT ;  /* 0x0000009abb057209 */ /* 0x000fe20007810000 */
[-C--:B------:R-:W-:Y:S01]  /*ca70*/  FMUL.FTZ R25, R25, R8.reuse ;  /* 0x0000000819197220 */ /* 0x080fe20000410000 */
[----:B------:R-:W-:Y:S01]  /*ca80*/  FADD.FTZ R2, R192, R193 ;  /* 0x000000c1c0027221 */ /* 0x000fe20000010000 */
[-C--:B------:R-:W-:Y:S01]  /*ca90*/  FMUL.FTZ R28, R28, R8.reuse ;  /* 0x000000081c1c7220 */ /* 0x080fe20000410000 */
[----:B------:R-:W-:Y:S01]  /*caa0*/  FMNMX.FTZ R5, R190, R5, !PT ;  /* 0x00000005be057209 */ /* 0x000fe20007810000 */
[----:B------:R-:W2:Y:S01]  /*cab0*/  MUFU.EX2 R158, R158 ;  /* 0x0000009e009e7308 */ /* 0x000ea20000000800 */
[----:B------:R-:W-:Y:S01]  /*cac0*/  FADD.FTZ R193, R13, R2 ;  /* 0x000000020dc17221 */ /* 0x000fe20000010000 */
[-C--:B------:R-:W-:Y:S01]  /*cad0*/  FMUL.FTZ R29, R29, R8.reuse ;  /* 0x000000081d1d7220 */ /* 0x080fe20000410000 */
[-C--:B------:R-:W-:Y:S01]  /*cae0*/  FMUL.FTZ R32, R32, R8.reuse ;  /* 0x0000000820207220 */ /* 0x080fe20000410000 */
[----:B------:R-:W4:Y:S01]  /*caf0*/  SHFL.BFLY PT, R154, R5, 0x2, 0x1f ;  /* 0x0c401f00059a7f89 */ /* 0x000f2200000e0000 */
[----:B------:R-:W-:Y:S01]  /*cb00*/  FADD.FTZ R2, R20, R193 ;  /* 0x000000c114027221 */ /* 0x000fe20000010000 */
[-C--:B------:R-:W-:Y:S01]  /*cb10*/  FMUL.FTZ R33, R33, R8.reuse ;  /* 0x0000000821217220 */ /* 0x080fe20000410000 */
[-C--:B------:R-:W-:Y:S01]  /*cb20*/  FMUL.FTZ R36, R36, R8.reuse ;  /* 0x0000000824247220 */ /* 0x080fe20000410000 */
[----:B------:R-:W5:Y:S01]  /*cb30*/  MUFU.EX2 R155, R155 ;  /* 0x0000009b009b7308 */ /* 0x000f620000000800 */
[----:B0-----:R-:W-:Y:S01]  /*cb40*/  FADD.FTZ R193, R21, R2 ;  /* 0x0000000215c17221 */ /* 0x001fe20000010000 */
[-C--:B------:R-:W-:Y:S01]  /*cb50*/  FMUL.FTZ R37, R37, R8.reuse ;  /* 0x0000000825257220 */ /* 0x080fe20000410000 */
[-C--:B------:R-:W-:Y:S01]  /*cb60*/  FMUL.FTZ R40, R40, R8.reuse ;  /* 0x0000000828287220 */ /* 0x080fe20000410000 */
[-C--:B------:R-:W-:Y:S01]  /*cb70*/  FMUL.FTZ R41, R41, R8.reuse ;  /* 0x0000000829297220 */ /* 0x080fe20000410000 */
[----:B---3--:R-:W-:Y:S01]  /*cb80*/  FADD.FTZ R193, R194, R193 ;  /* 0x000000c1c2c17221 */ /* 0x008fe20000010000 */
        /* <DEDUP_REMOVED lines=11> */
[----:B-----5:R-:W-:Y:S01]  /*cc40*/  FADD.FTZ R2, R155, R2 ;  /* 0x000000029b027221 */ /* 0x020fe20000010000 */
[-C--:B------:R-:W-:Y:S01]  /*cc50*/  FMUL.FTZ R60, R60, R8.reuse ;  /* 0x000000083c3c7220 */ /* 0x080fe20000410000 */
[----:B------:R-:W-:Y:S01]  /*cc60*/  FMUL.FTZ R61, R61, R8 ;  /* 0x000000083d3d7220 */ /* 0x000fe20000410000 */
[----:B----4-:R-:W-:Y:S01]  /*cc70*/  FMNMX.FTZ R154, R5, R154, !PT ;  /* 0x0000009a059a7209 */ /* 0x010fe20007810000 */
[-C--:B------:R-:W-:Y:S01]  /*cc80*/  FMUL.FTZ R64, R64, R8.reuse ;  /* 0x0000000840407220 */ /* 0x080fe20000410000 */
[-C--:B------:R-:W-:Y:S01]  /*cc90*/  FMUL.FTZ R65, R65, R8.reuse ;  /* 0x0000000841417220 */ /* 0x080fe20000410000 */
[-C--:B------:R-:W-:Y:S01]  /*cca0*/  FMUL.FTZ R68, R68, R8.reuse ;  /* 0x0000000844447220 */ /* 0x080fe20000410000 */
[----:B------:R-:W3:Y:S01]  /*ccb0*/  MUFU.EX2 R163, R163 ;  /* 0x000000a300a37308 */ /* 0x000ee20000000800 */
[----:B------:R-:W4:Y:S01]  /*ccc0*/  SHFL.BFLY PT, R5, R154, 0x1, 0x1f ;  /* 0x0c201f009a057f89 */ /* 0x000f2200000e0000 */
        /* <DEDUP_REMOVED lines=23> */
[----:B----4-:R-:W-:Y:S01]  /*ce40*/  FMNMX.FTZ R5, R154, R5, !PT ;  /* 0x000000059a057209 */ /* 0x010fe20007810000 */
[-C--:B------:R-:W-:Y:S01]  /*ce50*/  FMUL.FTZ R109, R109, R8.reuse ;  /* 0x000000086d6d7220 */ /* 0x080fe20000410000 */
[----:B------:R-:W-:Y:S01]  /*ce60*/  F2FP.BF16.F32.PACK_AB R154, R20, R13 ;  /* 0x0000000d149a723e */ /* 0x000fe200000010ff */
[-C--:B------:R-:W-:Y:S01]  /*ce70*/  FMUL.FTZ R112, R112, R8.reuse ;  /* 0x0000000870707220 */ /* 0x080fe20000410000 */
[C---:B------:R-:W-:Y:S01]  /*ce80*/  FSETP.NEU.FTZ.AND P1, PT, R5.reuse, -INF , PT ;  /* 0xff8000000500780b */ /* 0x040fe20003f3d000 */
[----:B------:R-:W-:Y:S01]  /*ce90*/  FMUL.FTZ R197, R5, UR14 ;  /* 0x0000000e05c57c20 */ /* 0x000fe20008410000 */
[-C--:B------:R-:W-:Y:S01]  /*cea0*/  FMUL.FTZ R113, R113, R8.reuse ;  /* 0x0000000871717220 */ /* 0x080fe20000410000 */
[----:B------:R-:W4:Y:S01]  /*ceb0*/  MUFU.EX2 R171, R171 ;  /* 0x000000ab00ab7308 */ /* 0x000f220000000800 */
[-C--:B------:R-:W-:Y:S01]  /*cec0*/  FMUL.FTZ R116, R116, R8.reuse ;  /* 0x0000000874747220 */ /* 0x080fe20000410000 */
[-C--:B------:R-:W-:Y:S01]  /*ced0*/  FMUL.FTZ R117, R117, R8.reuse ;  /* 0x0000000875757220 */ /* 0x080fe20000410000 */
[----:B------:R-:W-:Y:S01]  /*cee0*/  FSEL R197, R197, RZ, P1 ;  /* 0x000000ffc5c57208 */ /* 0x000fe20000800000 */
[-C--:B------:R-:W-:Y:S01]  /*cef0*/  FMUL.FTZ R120, R120, R8.reuse ;  /* 0x0000000878787220 */ /* 0x080fe20000410000 */
[-C--:B------:R-:W-:Y:S01]  /*cf00*/  FMUL.FTZ R121, R121, R8.reuse ;  /* 0x0000000879797220 */ /* 0x080fe20000410000 */
[-C--:B------:R-:W-:Y:S01]  /*cf10*/  FMUL.FTZ R124, R124, R8.reuse ;  /* 0x000000087c7c7220 */ /* 0x080fe20000410000 */
[-C--:B------:R-:W-:Y:S01]  /*cf20*/  FMUL.FTZ R125, R125, R8.reuse ;  /* 0x000000087d7d7220 */ /* 0x080fe20000410000 */
[--C-:B------:R-:W-:Y:S01]  /*cf30*/  FFMA.FTZ R193, R153, UR14, -R197.reuse ;  /* 0x0000000e99c17c23 */ /* 0x100fe200080108c5 */
[--C-:B------:R-:W-:Y:S01]  /*cf40*/  FFMA.FTZ R191, R10, UR14, -R197.reuse ;  /* 0x0000000e0abf7c23 */ /* 0x100fe200080108c5 */
[----:B0-----:R-:W-:Y:S01]  /*cf50*/  FADD.FTZ R153, R159, R2 ;  /* 0x000000029f997221 */ /* 0x001fe20000010000 */
[--C-:B------:R-:W-:Y:S01]  /*cf60*/  FFMA.FTZ R10, R12, UR14, -R197.reuse ;  /* 0x0000000e0c0a7c23 */ /* 0x100fe200080108c5 */
[--C-:B------:R-:W-:Y:S01]  /*cf70*/  FFMA.FTZ R12, R14, UR14, -R197.reuse ;  /* 0x0000000e0e0c7c23 */ /* 0x100fe200080108c5 */
[----:B------:R-:W-:Y:S01]  /*cf80*/  FFMA.FTZ R14, R152, UR14, -R197 ;  /* 0x0000000e980e7c23 */ /* 0x000fe200080108c5 */
[----:B--2---:R-:W-:Y:S01]  /*cf90*/  FADD.FTZ R152, R162, R153 ;  /* 0x00000099a2987221 */ /* 0x004fe20000010000 */
[----:B------:R-:W-:Y:S01]  /*cfa0*/  FSEL R2, R5, RZ, P1 ;  /* 0x000000ff05027208 */ /* 0x000fe20000800000 */
[----:B------:R-:W0:Y:S01]  /*cfb0*/  MUFU.EX2 R174, R174 ;  /* 0x000000ae00ae7308 */ /* 0x000e220000000800 */
[--C-:B------:R-:W-:Y:S01]  /*cfc0*/  FFMA.FTZ R196, R157, UR14, -R197.reuse ;  /* 0x0000000e9dc47c23 */ /* 0x100fe200080108c5 */
[----:B---3--:R-:W-:Y:S01]  /*cfd0*/  FADD.FTZ R153, R163, R152 ;  /* 0x00000098a3997221 */ /* 0x008fe20000010000 */
[----:B------:R-:W-:Y:S01]  /*cfe0*/  FFMA.FTZ R15, R15, UR14, -R197 ;  /* 0x0000000e0f0f7c23 */ /* 0x000fe200080108c5 */
[----:B------:R-:W-:Y:S01]  /*cff0*/  FADD.FTZ R2, -R2, R9 ;  /* 0x0000000902027221 */ /* 0x000fe20000010100 */
[----:B------:R-:W-:Y:S01]  /*d000*/  FFMA.FTZ R160, R160, UR14, -R197 ;  /* 0x0000000ea0a07c23 */ /* 0x000fe200080108c5 */
[----:B-----5:R-:W-:Y:S01]  /*d010*/  FADD.FTZ R152, R166, R153 ;  /* 0x00000099a6987221 */ /* 0x020fe20000010000 */
[--C-:B------:R-:W-:Y:S01]  /*d020*/  FFMA.FTZ R199, R161, UR14, -R197.reuse ;  /* 0x0000000ea1c77c23 */ /* 0x100fe200080108c5 */
[----:B------:R-:W2:Y:S01]  /*d030*/  MUFU.EX2 R175, R175 ;  /* 0x000000af00af7308 */ /* 0x000ea20000000800 */
[--C-:B------:R-:W-:Y:S01]  /*d040*/  FFMA.FTZ R198, R164, UR14, -R197.reuse ;  /* 0x0000000ea4c67c23 */ /* 0x100fe200080108c5 */
[----:B-1----:R-:W-:Y:S01]  /*d050*/  FADD.FTZ R9, R167, R152 ;  /* 0x00000098a7097221 */ /* 0x002fe20000010000 */
[--C-:B------:R-:W-:Y:S01]  /*d060*/  FFMA.FTZ R165, R165, UR14, -R197.reuse ;  /* 0x0000000ea5a57c23 */ /* 0x100fe200080108c5 */
[--C-:B------:R-:W-:Y:S01]  /*d070*/  FFMA.FTZ R169, R169, UR14, -R197.reuse ;  /* 0x0000000ea9a97c23 */ /* 0x100fe200080108c5 */
[----:B------:R-:W-:Y:S01]  /*d080*/  FFMA.FTZ R153, R172, UR14, -R197 ;  /* 0x0000000eac997c23 */ /* 0x000fe200080108c5 */
[----:B------:R-:W-:Y:S01]  /*d090*/  FADD.FTZ R152, R170, R9 ;  /* 0x00000009aa987221 */ /* 0x000fe20000010000 */
[--C-:B------:R-:W-:Y:S01]  /*d0a0*/  FFMA.FTZ R9, R168, UR14, -R197.reuse ;  /* 0x0000000ea8097c23 */ /* 0x100fe200080108c5 */
[----:B------:R-:W1:Y:S01]  /*d0b0*/  MUFU.EX2 R178, R178 ;  /* 0x000000b200b27308 */ /* 0x000e620000000800 */
[--C-:B------:R-:W-:Y:S01]  /*d0c0*/  FFMA.FTZ R173, R173, UR14, -R197.reuse ;  /* 0x0000000eadad7c23 */ /* 0x100fe200080108c5 */
[----:B----4-:R-:W-:Y:S01]  /*d0d0*/  FADD.FTZ R157, R171, R152 ;  /* 0x00000098ab9d7221 */ /* 0x010fe20000010000 */
[--C-:B------:R-:W-:Y:S01]  /*d0e0*/  FFMA.FTZ R176, R176, UR14, -R197.reuse ;  /* 0x0000000eb0b07c23 */ /* 0x100fe200080108c5 */
[--C-:B------:R-:W-:Y:S01]  /*d0f0*/  FFMA.FTZ R177, R177, UR14, -R197.reuse ;  /* 0x0000000eb1b17c23 */ /* 0x100fe200080108c5 */
[----:B------:R-:W-:Y:S01]  /*d100*/  FFMA.FTZ R181, R181, UR14, -R197 ;  /* 0x0000000eb5b57c23 */ /* 0x000fe200080108c5 */
[----:B0-----:R-:W-:Y:S01]  /*d110*/  FADD.FTZ R152, R174, R157 ;  /* 0x0000009dae987221 */ /* 0x001fe20000010000 */
[--C-:B------:R-:W-:Y:S01]  /*d120*/  FFMA.FTZ R157, R180, UR14, -R197.reuse ;  /* 0x0000000eb49d7c23 */ /* 0x100fe200080108c5 */
[----:B------:R-:W0:Y:S01]  /*d130*/  MUFU.EX2 R179, R179 ;  /* 0x000000b300b37308 */ /* 0x000e220000000800 */
[--C-:B------:R-:W-:Y:S01]  /*d140*/  FFMA.FTZ R185, R185, UR14, -R197.reuse ;  /* 0x0000000eb9b97c23 */ /* 0x100fe200080108c5 */
[----:B--2---:R-:W-:Y:S01]  /*d150*/  FADD.FTZ R215, R175, R152 ;  /* 0x00000098afd77221 */ /* 0x004fe20000010000 */
[--C-:B------:R-:W-:Y:S01]  /*d160*/  FFMA.FTZ R184, R184, UR14, -R197.reuse ;  /* 0x0000000eb8b87c23 */ /* 0x100fe200080108c5 */
[--C-:B------:R-:W-:Y:S01]  /*d170*/  FFMA.FTZ R187, R187, UR14, -R197.reuse ;  /* 0x0000000ebbbb7c23 */ /* 0x100fe200080108c5 */
[----:B------:R-:W-:Y:S01]  /*d180*/  FFMA.FTZ R190, R190, UR14, -R197 ;  /* 0x0000000ebebe7c23 */ /* 0x000fe200080108c5 */
[----:B------:R-:W-:Y:S01]  /*d190*/  F2FP.BF16.F32.PACK_AB R164, R170, R167 ;  /* 0x000000a7aaa4723e */ /* 0x000fe200000010ff */
[-C--:B------:R-:W-:Y:S01]  /*d1a0*/  FMUL.FTZ R128, R128, R8.reuse ;  /* 0x0000000880807220 */ /* 0x080fe20000410000 */
[----:B------:R-:W-:Y:S01]  /*d1b0*/  MUFU.EX2 R182, R182 ;  /* 0x000000b600b67308 */ /* 0x000fe20000000800 */
[C---:B-1----:R-:W-:Y:S01]  /*d1c0*/  FADD.FTZ R152, R178.reuse, R215 ;  /* 0x000000d7b2987221 */ /* 0x042fe20000010000 */
[----:B------:R-:W-:Y:S01]  /*d1d0*/  F2FP.BF16.F32.PACK_AB R168, R178, R175 ;  /* 0x000000afb2a8723e */ /* 0x000fe200000010ff */
[----:B------:R-:W-:Y:S01]  /*d1e0*/  FMUL.FTZ R178, R2, UR14 ;  /* 0x0000000e02b27c20 */ /* 0x000fe20008410000 */
        /* <DEDUP_REMOVED lines=11> */
[----:B------:R-:W-:Y:S01]  /*d2a0*/  FMUL.FTZ R149, R149, R8 ;  /* 0x0000000895957220 */ /* 0x000fe20000410000 */
[----:B------:R-:W1:Y:S01]  /*d2b0*/  MUFU.EX2 R186, R186 ;  /* 0x000000ba00ba7308 */ /* 0x000e620000000800 */
[----:B------:R-:W-:-:S07]  /*d2c0*/  F2FP.BF16.F32.PACK_AB R158, R155, R158 ;  /* 0x0000009e9b9e723e */ /* 0x000fce00000010ff */
[----:B------:R2:W3:Y:S08]  /*d2d0*/  MUFU.EX2 R189, R195 ;  /* 0x000000c300bd7308 */ /* 0x0004f00000000800 */
[----:B------:R-:W4:Y:S01]  /*d2e0*/  MUFU.EX2 R188, R188 ;  /* 0x000000bc00bc7308 */ /* 0x000f220000000800 */
[----:B--2---:R-:W-:Y:S01]  /*d2f0*/  FFMA.FTZ R195, R156, UR14, -R197 ;  /* 0x0000000e9cc37c23 */ /* 0x004fe200080108c5 */
[----:B0-----:R-:W-:Y:S01]  /*d300*/  FADD.FTZ R197, R179, R152 ;  /* 0x00000098b3c57221 */ /* 0x001fe20000010000 */
[----:B-1----:R-:W-:-:S02]  /*d310*/  F2FP.BF16.F32.PACK_AB R172, R186, R183 ;  /* 0x000000b7baac723e */ /* 0x002fc400000010ff */
[----:B------:R-:W-:Y:S01]  /*d320*/  F2FP.BF16.F32.PACK_AB R152, R192, R11 ;  /* 0x0000000bc098723e */ /* 0x000fe200000010ff */
[----:B------:R-:W-:Y:S01]  /*d330*/  FADD.FTZ R20, R182, R197 ;  /* 0x000000c5b6147221 */ /* 0x000fe20000010000 */
[----:B------:R-:W-:Y:S01]  /*d340*/  F2FP.BF16.F32.PACK_AB R156, R194, R21 ;  /* 0x00000015c29c723e */ /* 0x000fe200000010ff */
[----:B------:R-:W-:Y:S02]  /*d350*/  MUFU.EX2 R191, R191 ;  /* 0x000000bf00bf7308 */ /* 0x000fe40000000800 */
[----:B------:R-:W-:-:S04]  /*d360*/  FADD.FTZ R13, R183, R20 ;  /* 0x00000014b70d7221 */ /* 0x000fc80000010000 */
[----:B------:R-:W-:Y:S02]  /*d370*/  FADD.FTZ R170, R186, R13 ;  /* 0x0000000dbaaa7221 */ /* 0x000fe40000010000 */
[----:B------:R-:W0:Y:S02]  /*d380*/  MUFU.EX2 R178, R178 ;  /* 0x000000b200b27308 */ /* 0x000e240000000800 */
[----:B---3--:R-:W-:Y:S01]  /*d390*/  FADD.FTZ R13, R189, R170 ;  /* 0x000000aabd0d7221 */ /* 0x008fe20000010000 */
[----:B------:R-:W-:-:S03]  /*d3a0*/  F2FP.BF16.F32.PACK_AB R170, R182, R179 ;  /* 0x000000b3b6aa723e */ /* 0x000fc600000010ff */
[----:B----4-:R-:W-:Y:S02]  /*d3b0*/  FADD.FTZ R2, R188, R13 ;  /* 0x0000000dbc027221 */ /* 0x010fe40000010000 */
        /* <DEDUP_REMOVED lines=49> */
[----:B------:R2:W3:Y:S01]  /*d6d0*/  MUFU.EX2 R161, R160 ;  /* 0x000000a000a17308 */ /* 0x0004e20000000800 */
        /* <DEDUP_REMOVED lines=8> */
[----:B--2---:R-:W-:Y:S01]  /*d760*/  F2FP.BF16.F32.PACK_AB R160, R162, R159 ;  /* 0x0000009fa2a0723e */ /* 0x004fe200000010ff */
[-C--:B------:R-:W-:Y:S01]  /*d770*/  FMUL.FTZ R107, R107, R178.reuse ;  /* 0x000000b26b6b7220 */ /* 0x080fe20000410000 */
[----:B------:R-:W-:Y:S01]  /*d780*/  F2FP.BF16.F32.PACK_AB R162, R166, R163 ;  /* 0x000000a3a6a2723e */ /* 0x000fe200000010ff */
[-C--:B------:R-:W-:Y:S01]  /*d790*/  FMUL.FTZ R110, R110, R178.reuse ;  /* 0x000000b26e6e7220 */ /* 0x080fe20000410000 */
[----:B------:R-:W-:Y:S01]  /*d7a0*/  F2FP.BF16.F32.PACK_AB R166, R174, R171 ;  /* 0x000000abaea6723e */ /* 0x000fe200000010ff */
[-C--:B------:R-:W-:Y:S01]  /*d7b0*/  FMUL.FTZ R111, R111, R178.reuse ;  /* 0x000000b26f6f7220 */ /* 0x080fe20000410000 */
[----:B------:R-:W-:Y:S01]  /*d7c0*/  F2FP.BF16.F32.PACK_AB R174, R188, R189 ;  /* 0x000000bdbcae723e */ /* 0x000fe200000010ff */
[----:B------:R-:W-:Y:S01]  /*d7d0*/  MUFU.EX2 R11, R198 ;  /* 0x000000c6000b7308 */ /* 0x000fe20000000800 */
[C---:B-1----:R-:W-:Y:S01]  /*d7e0*/  FADD.FTZ R188, R196.reuse, R13 ;  /* 0x0000000dc4bc7221 */ /* 0x042fe20000010000 */
[----:B------:R-:W-:Y:S01]  /*d7f0*/  F2FP.BF16.F32.PACK_AB R159, R196, R195 ;  /* 0x000000c3c49f723e */ /* 0x000fe200000010ff */
[-C--:B------:R-:W-:Y:S01]  /*d800*/  FMUL.FTZ R114, R114, R178.reuse ;  /* 0x000000b272727220 */ /* 0x080fe20000410000 */
[-C--:B------:R-:W-:Y:S01]  /*d810*/  FMUL.FTZ R115, R115, R178.reuse ;  /* 0x000000b273737220 */ /* 0x080fe20000410000 */
[----:B---3--:R-:W-:Y:S01]  /*d820*/  FADD.FTZ R13, R161, R188 ;  /* 0x000000bca10d7221 */ /* 0x008fe20000010000 */
[-C--:B------:R-:W-:Y:S01]  /*d830*/  FMUL.FTZ R118, R118, R178.reuse ;  /* 0x000000b276767220 */ /* 0x080fe20000410000 */
[-C--:B------:R-:W-:Y:S01]  /*d840*/  FMUL.FTZ R119, R119, R178.reuse ;  /* 0x000000b277777220 */ /* 0x080fe20000410000 */
[----:B------:R-:W1:Y:S01]  /*d850*/  MUFU.EX2 R20, R165 ;  /* 0x000000a500147308 */ /* 0x000e620000000800 */
[----:B0-----:R-:W-:Y:S01]  /*d860*/  F2FP.BF16.F32.PACK_AB R161, R180, R161 ;  /* 0x000000a1b4a1723e */ /* 0x001fe200000010ff */
        /* <DEDUP_REMOVED lines=18> */
[----:B------:R-:W-:-:S04]  /*d990*/  FMUL.FTZ R151, R151, R178 ;  /* 0x000000b297977220 */ /* 0x000fc80000410000 */
[----:B------:R1:W-:Y:S08]  /*d9a0*/  MUFU.EX2 R169, R176 ;  /* 0x000000b000a97308 */ /* 0x0003f00000000800 */
[----:B------:R2:W3:Y:S01]  /*d9b0*/  MUFU.EX2 R167, R153 ;  /* 0x0000009900a77308 */ /* 0x0004e20000000800 */
[----:B-1----:R-:W-:Y:S01]  /*d9c0*/  FADD.FTZ R176, R180, R13 ;  /* 0x0000000db4b07221 */ /* 0x002fe20000010000 */
[----:B0-----:R-:W-:-:S03]  /*d9d0*/  F2FP.BF16.F32.PACK_AB R165, R182, R9 ;  /* 0x00000009b6a5723e */ /* 0x001fc600000010ff */
[----:B------:R-:W-:-:S03]  /*d9e0*/  FADD.FTZ R13, R11, R176 ;  /* 0x000000b00b0d7221 */ /* 0x000fc60000010000 */
[----:B------:R-:W0:Y:S01]  /*d9f0*/  MUFU.EX2 R0, R173 ;  /* 0x000000ad00007308 */ /* 0x000e220000000800 */
[----:B------:R-:W-:Y:S01]  /*da00*/  FADD.FTZ R188, R20, R13 ;  /* 0x0000000d14bc7221 */ /* 0x000fe20000010000 */
[----:B--2---:R-:W-:-:S03]  /*da10*/  F2FP.BF16.F32.PACK_AB R153, R10, R191 ;  /* 0x000000bf0a99723e */ /* 0x004fc600000010ff */
[----:B------:R-:W-:-:S03]  /*da20*/  FADD.FTZ R13, R9, R188 ;  /* 0x000000bc090d7221 */ /* 0x000fc60000010000 */
[----:B------:R-:W1:Y:S01]  /*da30*/  MUFU.EX2 R186, R177 ;  /* 0x000000b100ba7308 */ /* 0x000e620000000800 */
[----:B------:R-:W-:-:S04]  /*da40*/  FADD.FTZ R188, R182, R13 ;  /* 0x0000000db6bc7221 */ /* 0x000fc80000010000 */
[----:B---3--:R-:W-:-:S03]  /*da50*/  FADD.FTZ R13, R167, R188 ;  /* 0x000000bca70d7221 */ /* 0x008fc60000010000 */
[----:B------:R2:W3:Y:S01]  /*da60*/  MUFU.EX2 R171, R157 ;  /* 0x0000009d00ab7308 */ /* 0x0004e20000000800 */
[C---:B0-----:R-:W-:Y:S01]  /*da70*/  FADD.FTZ R188, R0.reuse, R13 ;  /* 0x0000000d00bc7221 */ /* 0x041fe20000010000 */
[----:B------:R-:W-:-:S03]  /*da80*/  F2FP.BF16.F32.PACK_AB R167, R0, R167 ;  /* 0x000000a700a7723e */ /* 0x000fc600000010ff */
[----:B------:R-:W-:-:S03]  /*da90*/  FADD.FTZ R13, R169, R188 ;  /* 0x000000bca90d7221 */ /* 0x000fc60000010000 */
[----:B------:R-:W0:Y:S01]  /*daa0*/  MUFU.EX2 R176, R181 ;  /* 0x000000b500b07308 */ /* 0x000e220000000800 */
[C---:B-1----:R-:W-:Y:S01]  /*dab0*/  FADD.FTZ R188, R186.reuse, R13 ;  /* 0x0000000dbabc7221 */ /* 0x042fe20000010000 */
        /* <DEDUP_REMOVED lines=17> */
.L_x_2586:
[----:B------:R0:W1:Y:S01]  /*dbd0*/  SYNCS.PHASECHK.TRANS64.TRYWAIT P1, [UR25+0x22850], R6 ;  /* 0x02285006ff0075a7 */ /* 0x0000620008020159 */
[----:B------:R-:W-:Y:S05]  /*dbe0*/  @!P0 BRA `(.L_x_2587) ;  /* 0x0000000000048947 */ /* 0x000fea0003800000 */
[----:B------:R-:W-:Y:S01]  /*dbf0*/  BPT.TRAP 0x1 ;  /* 0x000000040000795c */ /* 0x000fe20000300000 */
.L_x_2587:
[----:B------:R-:W-:Y:S01]  /*dc00*/  VIADD R8, R216, 0x8 ;  /* 0x00000008d8087836 */ /* 0x000fe20000000000 */
[----:B-1----:R-:W-:Y:S06]  /*dc10*/  @P1 BRA `(.L_x_2588) ;  /* 0x0000000000081947 */ /* 0x002fec0003800000 */
[----:B------:R-:W1:Y:S02]  /*dc20*/  SYNCS.PHASECHK.TRANS64.TRYWAIT P1, [UR25+0x22850], R6 ;  /* 0x02285006ff0075a7 */ /* 0x000e640008020159 */
[----:B-1----:R-:W-:Y:S05]  /*dc30*/  @!P1 BRA `(.L_x_2589) ;  /* 0x0000009400f09947 */ /* 0x002fea0003800000 */
.L_x_2588:
        /* <DEDUP_REMOVED lines=39> */
.L_x_2590:
        /* <DEDUP_REMOVED lines=8> */
.L_x_2572:
[----:B------:R-:W1:Y:S01]  /*df30*/  SHFL.BFLY PT, R7, R2, 0x2, 0x1f ;  /* 0x0c401f0002077f89 */ /* 0x000e6200000e0000 */
[----:B------:R-:W-:Y:S01]  /*df40*/  IMAD.MOV.U32 R8, RZ, RZ, RZ ;  /* 0x000000ffff087224 */ /* 0x000fe200078e00ff */
[----:B------:R-:W-:Y:S01]  /*df50*/  UIADD3 UR38, UR38, 0x1, URZ ;  /* 0x0000000126267890 */ /* 0x000fe2000fffe03f */
[----:B------:R-:W-:Y:S01]  /*df60*/  IMAD.U32 R13, RZ, RZ, UR14 ;  /* 0x0000000eff0d7e24 */ /* 0x000fe2000f8e00ff */
[----:B------:R-:W2:Y:S01]  /*df70*/  SHFL.BFLY PT, R9, R0, 0x2, 0x1f ;  /* 0x0c401f0000097f89 */ /* 0x000ea200000e0000 */
[----:B------:R3:W-:Y:S06]  /*df80*/  BAR.ARV R3, 0x100 ;  /* 0x000400030000751d */ /* 0x0007ec0000002000 */
[----:B------:R-:W-:-:S02]  /*df90*/  UISETP.NE.AND UP0, UPT, UR38, 0x2, UPT ;  /* 0x000000022600788c */ /* 0x000fc4000bf05270 */
[----:B------:R-:W-:Y:S06]  /*dfa0*/  BAR.ARV 0x8, 0x180 ;  /* 0x0206000000007b1d */ /* 0x000fec0000002000 */
[----:B---3--:R-:W-:Y:S01]  /*dfb0*/  IMAD.MOV.U32 R3, RZ, RZ, -0x800000 ;  /* 0xff800000ff037424 */ /* 0x008fe200078e00ff */
[----:B------:R-:W-:Y:S01]  /*dfc0*/  USEL UR4, URZ, 0x1, UP0 ;  /* 0x000000013f047887 */ /* 0x000fe20008000000 */
[----:B-1----:R-:W-:Y:S01]  /*dfd0*/  FADD.FTZ R7, R7, R2 ;  /* 0x0000000207077221 */ /* 0x002fe20000010000 */
[----:B------:R-:W-:Y:S01]  /*dfe0*/  IMAD.MOV.U32 R2, RZ, RZ, -0x800000 ;  /* 0xff800000ff027424 */ /* 0x000fe200078e00ff */
[----:B------:R-:W-:Y:S01]  /*dff0*/  PLOP3.LUT P0, PT, PT, PT, PT, 0x8, 0x0 ;  /* 0x000000000000781c */ /* 0x000fe20003f0e170 */
[----:B------:R-:W-:Y:S01]  /*e000*/  UIADD3 UR36, UR36, 0x1, URZ ;  /* 0x0000000124247890 */ /* 0x000fe2000fffe03f */
[----:B--2---:R-:W-:Y:S01]  /*e010*/  FADD.FTZ R9, R9, R0 ;  /* 0x0000000009097221 */ /* 0x004fe20000010000 */
[----:B0-----:R-:W0:Y:S01]  /*e020*/  SHFL.BFLY PT, R6, R7, 0x1, 0x1f ;  /* 0x0c201f0007067f89 */ /* 0x001e2200000e0000 */
[----:B------:R-:W-:Y:S01]  /*e030*/  IMAD.MOV.U32 R0, RZ, RZ, RZ ;  /* 0x000000ffff007224 */ /* 0x000fe200078e00ff */
[----:B------:R-:W-:-:S02]  /*e040*/  USEL UR38, UR38, URZ, UP0 ;  /* 0x0000003f26267287 */ /* 0x000fc40008000000 */
[----:B------:R-:W-:Y:S01]  /*e050*/  ULOP3.LUT UR37, UR37, UR4, URZ, 0x3c, !UPT ;  /* 0x0000000425257292 */ /* 0x000fe2000f8e3c3f */
[----:B0-----:R-:W-:Y:S01]  /*e060*/  FADD.FTZ R10, R7, R6 ;  /* 0x00000006070a7221 */ /* 0x001fe20000010000 */
[----:B------:R-:W-:Y:S01]  /*e070*/  IMAD.U32 R7, RZ, RZ, UR14 ;  /* 0x0000000eff077e24 */ /* 0x000fe2000f8e00ff */
[----:B------:R-:W0:Y:S03]  /*e080*/  SHFL.BFLY PT, R6, R9, 0x1, 0x1f ;  /* 0x0c201f0009067f89 */ /* 0x000e2600000e0000 */
[----:B------:R-:W-:-:S13]  /*e090*/  FSETP.NE.FTZ.AND P1, PT, R10, RZ, PT ;  /* 0x000000ff0a00720b */ /* 0x000fda0003f35000 */
[----:B------:R-:W1:Y:S01]  /*e0a0*/  @P1 MUFU.RCP R8, R10 ;  /* 0x0000000a00081308 */ /* 0x000e620000001000 */
[----:B------:R-:W-:Y:S01]  /*e0b0*/  @P1 FMUL.FTZ R7, R7, 0.69314718246459960938 ;  /* 0x3f31721807071820 */ /* 0x000fe20000410000 */
[----:B0-----:R-:W-:-:S06]  /*e0c0*/  FADD.FTZ R12, R9, R6 ;  /* 0x00000006090c7221 */ /* 0x001fcc0000010000 */
        /* <DEDUP_REMOVED lines=10> */
[----:B------:R-:W-:-:S04]  /*e170*/  FMUL.FTZ R40, R40, R8 ;  /* 0x0000000828287220 */ /* 0x000fc80000410000 */
[----:B------:R-:W-:Y:S01]  /*e180*/  @P2 MUFU.RCP R0, R12 ;  /* 0x0000000c00002308 */ /* 0x000fe20000001000 */
        /* <DEDUP_REMOVED lines=56> */
[----:B------:R-:W-:Y:S01]  /*e510*/  @P2 FMUL.FTZ R13, R13, 0.69314718246459960938 ;  /* 0x3f3172180d0d2820 */ /* 0x000fe20000410000 */
[----:B0-----:R-:W-:Y:S01]  /*e520*/  @P1 FMUL.FTZ R6, R6, 0.69314718246459960938 ;  /* 0x3f31721806061820 */ /* 0x001fe20000410000 */
        /* <DEDUP_REMOVED lines=67> */
.L_x_2513:
[----:B------:R-:W0:Y:S01]  /*e960*/  S2R R4, SR_CgaCtaId ;  /* 0x0000000000047919 */ /* 0x000e220000008800 */
[----:B------:R-:W-:Y:S01]  /*e970*/  MOV R17, 0x400 ;  /* 0x0000040000117802 */ /* 0x000fe20000000f00 */
[----:B------:R-:W-:Y:S01]  /*e980*/  BSSY B0, `(.L_x_2592) ;  /* 0x00002d5000007945 */ /* 0x000fe20003800000 */
[----:B------:R-:W-:Y:S02]  /*e990*/  BAR.SYNC.DEFER_BLOCKING 0x5, 0x180 ;  /* 0x0146000000007b1d */ /* 0x000fe40000010000 */
[----:B0-----:R-:W-:-:S05]  /*e9a0*/  LEA R17, R4, R17, 0x18 ;  /* 0x0000001104117211 */ /* 0x001fca00078ec0ff */
[----:B------:R-:W0:Y:S02]  /*e9b0*/  LDS.128 R4, [R17+0x228d0] ;  /* 0x0228d00011047984 */ /* 0x000e240000000c00 */
[----:B0-----:R-:W-:Y:S02]  /*e9c0*/  R2UR UR5, R5 ;  /* 0x00000000050572ca */ /* 0x001fe400000e0000 */
[----:B------:R-:W-:Y:S02]  /*e9d0*/  R2UR UR7, R6 ;  /* 0x00000000060772ca */ /* 0x000fe400000e0000 */
        /* <DEDUP_REMOVED lines=8> */
[----:B------:R-:W-:Y:S02]  /*ea60*/  F2FP.BF16.F32.PACK_AB R26, R29, R28 ;  /* 0x0000001c1d1a723e */ /* 0x000fe400000010ff */
[----:B------:R-:W-:Y:S01]  /*ea70*/  F2FP.BF16.F32.PACK_AB R32, R33, R32 ;  /* 0x000000202120723e */ /* 0x000fe200000010ff */
[----:B------:R-:W-:Y:S01]  /*ea80*/  UISETP.NE.AND.EX UP0, UPT, UR9, URZ, UPT, UP0 ;  /* 0x0000003f0900728c */ /* 0x000fe2000bf05300 */
[----:B------:R-:W-:Y:S02]  /*ea90*/  F2FP.BF16.F32.PACK_AB R27, R157, R27 ;  /* 0x0000001b9d1b723e */ /* 0x000fe400000010ff */
[----:B------:R-:W-:Y:S01]  /*eaa0*/  F2FP.BF16.F32.PACK_AB R33, R156, R34 ;  /* 0x000000229c21723e */ /* 0x000fe200000010ff */
[----:B------:R-:W-:Y:S01]  /*eab0*/  ULDC.64 UR8, c[0x0][0xc00] ;  /* 0x0003000000087ab9 */ /* 0x000fe20000000a00 */
[----:B------:R-:W-:Y:S01]  /*eac0*/  F2FP.BF16.F32.PACK_AB R40, R41, R40 ;  /* 0x000000282928723e */ /* 0x000fe200000010ff */
[----:B------:R-:W-:Y:S01]  /*ead0*/  UIMAD.WIDE UR8, UR42, 0x4, UR8 ;  /* 0x000000042a0878a5 */ /* 0x000fe2000f8e0208 */
        /* <DEDUP_REMOVED lines=9> */
[----:B------:R-:W-:Y:S02]  /*eb70*/  MOV R170, R17 ;  /* 0x0000001100aa7202 */ /* 0x000fe40000000f00 */
[----:B0-----:R-:W-:Y:S02]  /*eb80*/  MOV R171, R4 ;  /* 0x0000000400ab7202 */ /* 0x001fe40000000f00 */
[----:B------:R-:W-:Y:S02]  /*eb90*/  F2FP.BF16.F32.PACK_AB R51, R11, R51 ;  /* 0x000000330b33723e */ /* 0x000fe400000010ff */
[----:B------:R-:W-:Y:S01]  /*eba0*/  F2FP.BF16.F32.PACK_AB R57, R10, R58 ;  /* 0x0000003a0a39723e */ /* 0x000fe200000010ff */
[----:B------:R-:W-:Y:S01]  /*ebb0*/  IMAD.WIDE R110, R209, 0x2, R170 ;  /* 0x00000002d16e7825 */ /* 0x000fe200078e02aa */
[----:B------:R-:W-:-:S02]  /*ebc0*/  F2FP.BF16.F32.PACK_AB R64, R65, R64 ;  /* 0x000000404140723e */ /* 0x000fc400000010ff */
[----:B------:R-:W-:Y:S02]  /*ebd0*/  F2FP.BF16.F32.PACK_AB R58, R61, R60 ;  /* 0x0000003c3d3a723e */ /* 0x000fe400000010ff */
[C---:B------:R-:W-:Y:S02]  /*ebe0*/  IADD3 R151, P1, R110.reuse, 0x20, RZ ;  /* 0x000000206e977810 */ /* 0x040fe40007f3e0ff */
[C---:B------:R-:W-:Y:S02]  /*ebf0*/  LOP3.LUT R5, R110.reuse, 0x380, RZ, 0xc0, !PT ;  /* 0x000003806e057812 */ /* 0x040fe400078ec0ff */
        /* <DEDUP_REMOVED lines=13> */
[----:B------:R-:W-:Y:S01]  /*ecd0*/  SHF.R.U64 R5, R5, 0x3, RZ ;  /* 0x0000000305057819 */ /* 0x000fe200000012ff */
[--C-:B------:R-:W-:Y:S01]  /*ece0*/  IMAD.X R55, RZ, RZ, R111.reuse, P2 ;  /* 0x000000ffff377224 */ /* 0x100fe200010e066f */
[C---:B------:R-:W-:Y:S01]  /*ecf0*/  IADD3 R187, P0, R110.reuse, 0x8020, RZ ;  /* 0x000080206ebb7810 */ /* 0x040fe20007f1e0ff */
[----:B------:R-:W-:Y:S01]  /*ed00*/  IMAD.X R87, RZ, RZ, R111, P1 ;  /* 0x000000ffff577224 */ /* 0x000fe200008e066f */
[----:B------:R-:W-:-:S02]  /*ed10*/  IADD3 R189, P4, R110, 0x8040, RZ ;  /* 0x000080406ebd7810 */ /* 0x000fc40007f9e0ff */
        /* <DEDUP_REMOVED lines=10> */
[----:B------:R-:W-:Y:S01]  /*edc0*/  LOP3.LUT R110, R5, R110, RZ, 0x3c, !PT ;  /* 0x0000006e056e7212 */ /* 0x000fe200078e3cff */
[--C-:B------:R-:W-:Y:S01]  /*edd0*/  IMAD.X R5, RZ, RZ, R111.reuse, P2 ;  /* 0x000000ffff057224 */ /* 0x100fe200010e066f */
[----:B------:R-:W-:Y:S01]  /*ede0*/  LOP3.LUT R12, R151, 0x380, RZ, 0xc0, !PT ;  /* 0x00000380970c7812 */ /* 0x000fe200078ec0ff */
[----:B------:R-:W-:Y:S01]  /*edf0*/  IMAD.X R7, RZ, RZ, R111, P1 ;  /* 0x000000ffff077224 */ /* 0x000fe200008e066f */
[----:B------:R-:W-:-:S02]  /*ee00*/  LOP3.LUT R14, R173, 0x380, RZ, 0xc0, !PT ;  /* 0x00000380ad0e7812 */ /* 0x000fc400078ec0ff */
[----:B------:R-:W-:Y:S02]  /*ee10*/  LOP3.LUT R20, R175, 0x380, RZ, 0xc0, !PT ;  /* 0x00000380af147812 */ /* 0x000fe400078ec0ff */
[----:B------:R-:W-:Y:S02]  /*ee20*/  LOP3.LUT R30, R177, 0x380, RZ, 0xc0, !PT ;  /* 0x00000380b11e7812 */ /* 0x000fe400078ec0ff */
[----:B------:R-:W-:Y:S01]  /*ee30*/  MOV R110, R110 ;  /* 0x0000006e006e7202 */ /* 0x000fe20000000f00 */
[----:B------:R-:W-:Y:S01]  /*ee40*/  BAR.SYNC.DEFER_BLOCKING 0x1, 0x100 ;  /* 0x0044000000007b1d */ /* 0x000fe20000010000 */
[----:B------:R-:W-:Y:S02]  /*ee50*/  LOP3.LUT R106, R4, 0x380, RZ, 0xc0, !PT ;  /* 0x00000380046a7812 */ /* 0x000fe400078ec0ff */
[----:B------:R-:W-:Y:S02]  /*ee60*/  SHF.R.U64 R12, R12, 0x3, RZ ;  /* 0x000000030c0c7819 */ /* 0x000fe400000012ff */
[----:B------:R-:W-:-:S02]  /*ee70*/  LOP3.LUT R38, R179, 0x380, RZ, 0xc0, !PT ;  /* 0x00000380b3267812 */ /* 0x000fc400078ec0ff */
[----:B------:R-:W-:Y:S02]  /*ee80*/  LOP3.LUT R111, R18, 0x380, RZ, 0xc0, !PT ;  /* 0x00000380126f7812 */ /* 0x000fe400078ec0ff */
[----:B------:R-:W-:Y:S02]  /*ee90*/  SHF.R.U64 R14, R14, 0x3, RZ ;  /* 0x000000030e0e7819 */ /* 0x000fe400000012ff */
[----:B------:R-:W-:Y:S02]  /*eea0*/  LOP3.LUT R46, R181, 0x380, RZ, 0xc0, !PT ;  /* 0x00000380b52e7812 */ /* 0x000fe400078ec0ff */
[----:B------:R-:W-:Y:S02]  /*eeb0*/  SHF.R.U64 R20, R20, 0x3, RZ ;  /* 0x0000000314147819 */ /* 0x000fe400000012ff */
[----:B------:R-:W-:Y:S02]  /*eec0*/  LOP3.LUT R54, R183, 0x380, RZ, 0xc0, !PT ;  /* 0x00000380b7367812 */ /* 0x000fe400078ec0ff */
[----:B------:R-:W-:-:S02]  /*eed0*/  LOP3.LUT R90, R187, 0x380, RZ, 0xc0, !PT ;  /* 0x00000380bb5a7812 */ /* 0x000fc400078ec0ff */
[----:B------:R-:W-:Y:S02]  /*eee0*/  SHF.R.U64 R30, R30, 0x3, RZ ;  /* 0x000000031e1e7819 */ /* 0x000fe400000012ff */
[----:B------:R-:W-:Y:S02]  /*eef0*/  LOP3.LUT R86, R185, 0x380, RZ, 0xc0, !PT ;  /* 0x00000380b9567812 */ /* 0x000fe400078ec0ff */
[----:B------:R-:W-:Y:S01]  /*ef00*/  LOP3.LUT R98, R191, 0x380, RZ, 0xc0, !PT ;  /* 0x00000380bf627812 */ /* 0x000fe200078ec0ff */
[----:B------:R0:W-:Y:S01]  /*ef10*/  STSM.16.M88.4 [R110], R24 ;  /* 0x000000186e007844 */ /* 0x0001e20000000200 */
[----:B------:R-:W-:Y:S02]  /*ef20*/  SHF.R.U64 R29, R106, 0x3, RZ ;  /* 0x000000036a1d7819 */ /* 0x000fe400000012ff */
[----:B------:R-:W-:Y:S02]  /*ef30*/  LOP3.LUT R12, R12, R151, RZ, 0x3c, !PT ;  /* 0x000000970c0c7212 */ /* 0x000fe400078e3cff */
[----:B------:R-:W-:-:S02]  /*ef40*/  SHF.R.U64 R38, R38, 0x3, RZ ;  /* 0x0000000326267819 */ /* 0x000fc400000012ff */
[----:B------:R-:W-:Y:S02]  /*ef50*/  SHF.R.U64 R111, R111, 0x3, RZ ;  /* 0x000000036f6f7819 */ /* 0x000fe400000012ff */
[----:B------:R-:W-:Y:S02]  /*ef60*/  LOP3.LUT R14, R14, R173, RZ, 0x3c, !PT ;  /* 0x000000ad0e0e7212 */ /* 0x000fe400078e3cff */
[----:B------:R-:W-:Y:S02]  /*ef70*/  SHF.R.U64 R46, R46, 0x3, RZ ;  /* 0x000000032e2e7819 */ /* 0x000fe400000012ff */
[----:B------:R-:W-:Y:S02]  /*ef80*/  LOP3.LUT R94, R189, 0x380, RZ, 0xc0, !PT ;  /* 0x00000380bd5e7812 */ /* 0x000fe400078ec0ff */
[----:B------:R-:W-:Y:S02]  /*ef90*/  LOP3.LUT R20, R20, R175, RZ, 0x3c, !PT ;  /* 0x000000af14147212 */ /* 0x000fe400078e3cff */
[----:B------:R-:W-:-:S02]  /*efa0*/  SHF.R.U64 R54, R54, 0x3, RZ ;  /* 0x0000000336367819 */ /* 0x000fc400000012ff */
[----:B------:R-:W-:Y:S02]  /*efb0*/  SHF.R.U64 R90, R90, 0x3, RZ ;  /* 0x000000035a5a7819 */ /* 0x000fe400000012ff */
[----:B------:R-:W-:Y:S02]  /*efc0*/  LOP3.LUT R30, R30, R177, RZ, 0x3c, !PT ;  /* 0x000000b11e1e7212 */ /* 0x000fe400078e3cff */
[----:B------:R-:W-:Y:S02]  /*efd0*/  SHF.R.U64 R86, R86, 0x3, RZ ;  /* 0x0000000356567819 */ /* 0x000fe400000012ff */
[----:B------:R-:W-:Y:S02]  /*efe0*/  LOP3.LUT R102, R193, 0x380, RZ, 0xc0, !PT ;  /* 0x00000380c1667812 */ /* 0x000fe400078ec0ff */
[----:B------:R-:W-:Y:S02]  /*eff0*/  SHF.R.U64 R98, R98, 0x3, RZ ;  /* 0x0000000362627819 */ /* 0x000fe400000012ff */
[----:B------:R-:W-:-:S02]  /*f000*/  LOP3.LUT R106, R29, R4, RZ, 0x3c, !PT ;  /* 0x000000041d6a7212 */ /* 0x000fc400078e3cff */
[----:B------:R-:W-:Y:S02]  /*f010*/  LOP3.LUT R38, R38, R179, RZ, 0x3c, !PT ;  /* 0x000000b326267212 */ /* 0x000fe400078e3cff */
[----:B------:R-:W-:Y:S02]  /*f020*/  LOP3.LUT R4, R111, R18, RZ, 0x3c, !PT ;  /* 0x000000126f047212 */ /* 0x000fe400078e3cff */
[----:B------:R-:W-:Y:S02]  /*f030*/  MOV R28, R12 ;  /* 0x0000000c001c7202 */ /* 0x000fe40000000f00 */
[----:B------:R-:W-:Y:S02]  /*f040*/  LOP3.LUT R46, R46, R181, RZ, 0x3c, !PT ;  /* 0x000000b52e2e7212 */ /* 0x000fe400078e3cff */
[----:B------:R-:W-:Y:S01]  /*f050*/  SHF.R.U64 R94, R94, 0x3, RZ ;  /* 0x000000035e5e7819 */ /* 0x000fe200000012ff */
[----:B------:R0:W-:Y:S01]  /*f060*/  STSM.16.M88.4 [R28], R32 ;  /* 0x000000201c007844 */ /* 0x0001e20000000200 */
[----:B------:R-:W-:-:S02]  /*f070*/  MOV R18, R14 ;  /* 0x0000000e00127202 */ /* 0x000fc40000000f00 */
[----:B------:R-:W-:Y:S02]  /*f080*/  LOP3.LUT R54, R54, R183, RZ, 0x3c, !PT ;  /* 0x000000b736367212 */ /* 0x000fe400078e3cff */
[----:B------:R-:W-:Y:S01]  /*f090*/  LOP3.LUT R90, R90, R187, RZ, 0x3c, !PT ;  /* 0x000000bb5a5a7212 */ /* 0x000fe200078e3cff */
[----:B------:R0:W-:Y:S01]  /*f0a0*/  STSM.16.M88.4 [R18], R40 ;  /* 0x0000002812007844 */ /* 0x0001e20000000200 */
[----:B------:R-:W-:Y:S02]  /*f0b0*/  LOP3.LUT R151, R6, 0x380, RZ, 0xc0, !PT ;  /* 0x0000038006977812 */ /* 0x000fe400078ec0ff */
[----:B------:R-:W-:Y:S02]  /*f0c0*/  MOV R20, R20 ;  /* 0x0000001400147202 */ /* 0x000fe40000000f00 */
[----:B------:R-:W-:Y:S02]  /*f0d0*/  LOP3.LUT R86, R86, R185, RZ, 0x3c, !PT ;  /* 0x000000b956567212 */ /* 0x000fe400078e3cff */
[----:B------:R-:W-:Y:S01]  /*f0e0*/  SHF.R.U64 R102, R102, 0x3, RZ ;  /* 0x0000000366667819 */ /* 0x000fe200000012ff */
[----:B------:R0:W-:Y:S01]  /*f0f0*/  STSM.16.M88.4 [R20], R48 ;  /* 0x0000003014007844 */ /* 0x0001e20000000200 */
[----:B------:R-:W-:-:S02]  /*f100*/  LOP3.LUT R98, R98, R191, RZ, 0x3c, !PT ;  /* 0x000000bf62627212 */ /* 0x000fc400078e3cff */
[----:B------:R-:W-:Y:S02]  /*f110*/  MOV R30, R30 ;  /* 0x0000001e001e7202 */ /* 0x000fe40000000f00 */
        /* <DEDUP_REMOVED lines=10> */
[----:B------:R-:W-:Y:S02]  /*f1c0*/  LOP3.LUT R94, R94, R189, RZ, 0x3c, !PT ;  /* 0x000000bd5e5e7212 */ /* 0x000fe400078e3cff */
[----:B------:R-:W-:Y:S02]  /*f1d0*/  MOV R46, R46 ;  /* 0x0000002e002e7202 */ /* 0x000fe40000000f00 */
[----:B------:R-:W-:-:S02]  /*f1e0*/  F2FP.BF16.F32.PACK_AB R74, R77, R76 ;  /* 0x0000004c4d4a723e */ /* 0x000fc400000010ff */
[----:B------:R-:W-:Y:S02]  /*f1f0*/  F2FP.BF16.F32.PACK_AB R75, R75, R78 ;  /* 0x0000004e4b4b723e */ /* 0x000fe400000010ff */
[----:B------:R-:W-:Y:S02]  /*f200*/  F2FP.BF16.F32.PACK_AB R88, R89, R88 ;  /* 0x000000585958723e */ /* 0x000fe400000010ff */
[----:B------:R-:W-:Y:S01]  /*f210*/  F2FP.BF16.F32.PACK_AB R96, R97, R96 ;  /* 0x000000606160723e */ /* 0x000fe200000010ff */
[----:B------:R0:W-:Y:S01]  /*f220*/  STSM.16.M88.4 [R46], R72 ;  /* 0x000000482e007844 */ /* 0x0001e20000000200 */
[----:B------:R-:W-:Y:S02]  /*f230*/  F2FP.BF16.F32.PACK_AB R81, R83, R82 ;  /* 0x000000525351723e */ /* 0x000fe400000010ff */
[----:B------:R-:W-:Y:S02]  /*f240*/  F2FP.BF16.F32.PACK_AB R104, R105, R104 ;  /* 0x000000686968723e */ /* 0x000fe400000010ff */
[----:B------:R-:W-:-:S02]  /*f250*/  F2FP.BF16.F32.PACK_AB R112, R113, R112 ;  /* 0x000000707170723e */ /* 0x000fc400000010ff */
[----:B------:R-:W-:Y:S02]  /*f260*/  F2FP.BF16.F32.PACK_AB R120, R121, R120 ;  /* 0x000000787978723e */ /* 0x000fe400000010ff */
[----:B------:R-:W-:Y:S02]  /*f270*/  F2FP.BF16.F32.PACK_AB R128, R129, R128 ;  /* 0x000000808180723e */ /* 0x000fe400000010ff */
[----:B------:R-:W-:Y:S02]  /*f280*/  F2FP.BF16.F32.PACK_AB R136, R137, R136 ;  /* 0x000000888988723e */ /* 0x000fe400000010ff */
[----:B------:R-:W-:Y:S01]  /*f290*/  F2FP.BF16.F32.PACK_AB R144, R145, R144 ;  /* 0x000000909190723e */ /* 0x000fe200000010ff */
[----:B------:R-:W-:Y:S01]  /*f2a0*/  ULDC UR10, c[0x0][0xa88] ;  /* 0x0002a200000a7ab9 */ /* 0x000fe20000000800 */
[----:B------:R-:W-:Y:S01]  /*f2b0*/  SHF.R.U64 R151, R151, 0x3, RZ ;  /* 0x0000000397977819 */ /* 0x000fe200000012ff */
[----:B------:R-:W-:Y:S01]  /*f2c0*/  UMOV UR4, URZ ;  /* 0x0000003f00047c82 */ /* 0x000fe20008000000 */
[----:B------:R-:W-:Y:S01]  /*f2d0*/  MOV R54, R54 ;  /* 0x0000003600367202 */ /* 0x000fe20000000f00 */
[----:B------:R-:W1:Y:S01]  /*f2e0*/  LDC R77, c[0x0][0xbe8] ;  /* 0x0002fa00ff4d7b82 */ /* 0x000e620000000800 */
[----:B------:R-:W-:-:S02]  /*f2f0*/  MOV R15, R90 ;  /* 0x0000005a000f7202 */ /* 0x000fc40000000f00 */
[----:B------:R-:W-:Y:S02]  /*f300*/  F2FP.BF16.F32.PACK_AB R82, R85, R84 ;  /* 0x000000545552723e */ /* 0x000fe400000010ff */
[----:B------:R-:W-:Y:S02]  /*f310*/  F2FP.BF16.F32.PACK_AB R83, R70, R62 ;  /* 0x0000003e4653723e */ /* 0x000fe400000010ff */
[----:B------:R-:W-:Y:S02]  /*f320*/  LOP3.LUT R102, R102, R193, RZ, 0x3c, !PT ;  /* 0x000000c166667212 */ /* 0x000fe400078e3cff */
[----:B------:R-:W-:Y:S01]  /*f330*/  MOV R86, R86 ;  /* 0x0000005600567202 */ /* 0x000fe20000000f00 */
[----:B------:R0:W-:Y:S01]  /*f340*/  STSM.16.M88.4 [R54], R80 ;  /* 0x0000005036007844 */ /* 0x0001e20000000200 */
[----:B------:R-:W-:Y:S02]  /*f350*/  MOV R14, R98 ;  /* 0x00000062000e7202 */ /* 0x000fe40000000f00 */
[----:B------:R-:W-:-:S02]  /*f360*/  F2FP.BF16.F32.PACK_AB R89, R159, R79 ;  /* 0x0000004f9f59723e */ /* 0x000fc400000010ff */
[----:B------:R-:W-:Y:S02]  /*f370*/  F2FP.BF16.F32.PACK_AB R90, R93, R92 ;  /* 0x0000005c5d5a723e */ /* 0x000fe400000010ff */
[----:B------:R-:W-:Y:S02]  /*f380*/  F2FP.BF16.F32.PACK_AB R91, R161, R160 ;  /* 0x000000a0a15b723e */ /* 0x000fe400000010ff */
[----:B------:R-:W-:Y:S02]  /*f390*/  MOV R13, R106 ;  /* 0x0000006a000d7202 */ /* 0x000fe40000000f00 */
[----:B------:R-:W-:Y:S01]  /*f3a0*/  F2FP.BF16.F32.PACK_AB R97, R163, R162 ;  /* 0x000000a2a361723e */ /* 0x000fe200000010ff */
[----:B------:R0:W-:Y:S01]  /*f3b0*/  STSM.16.M88.4 [R86], R88 ;  /* 0x0000005856007844 */ /* 0x0001e20000000200 */
[----:B------:R-:W-:Y:S02]  /*f3c0*/  F2FP.BF16.F32.PACK_AB R98, R101, R100 ;  /* 0x000000646562723e */ /* 0x000fe400000010ff */
[----:B------:R-:W-:-:S02]  /*f3d0*/  F2FP.BF16.F32.PACK_AB R99, R165, R164 ;  /* 0x000000a4a563723e */ /* 0x000fc400000010ff */
[----:B------:R-:W-:Y:S02]  /*f3e0*/  MOV R94, R94 ;  /* 0x0000005e005e7202 */ /* 0x000fe40000000f00 */
[----:B------:R-:W-:Y:S01]  /*f3f0*/  F2FP.BF16.F32.PACK_AB R105, R167, R166 ;  /* 0x000000a6a769723e */ /* 0x000fe200000010ff */
[----:B------:R0:W-:Y:S01]  /*f400*/  STSM.16.M88.4 [R15], R96 ;  /* 0x000000600f007844 */ /* 0x0001e20000000200 */
[----:B------:R-:W-:Y:S02]  /*f410*/  F2FP.BF16.F32.PACK_AB R106, R109, R108 ;  /* 0x0000006c6d6a723e */ /* 0x000fe400000010ff */
[----:B------:R-:W-:Y:S02]  /*f420*/  F2FP.BF16.F32.PACK_AB R107, R169, R168 ;  /* 0x000000a8a96b723e */ /* 0x000fe400000010ff */
[----:B------:R-:W-:Y:S02]  /*f430*/  F2FP.BF16.F32.PACK_AB R113, R115, R114 ;  /* 0x000000727371723e */ /* 0x000fe400000010ff */
[----:B------:R-:W-:Y:S01]  /*f440*/  LOP3.LUT R6, R151, R6, RZ, 0x3c, !PT ;  /* 0x0000000697067212 */ /* 0x000fe200078e3cff */
[----:B------:R0:W-:Y:S01]  /*f450*/  STSM.16.M88.4 [R94], R104 ;  /* 0x000000685e007844 */ /* 0x0001e20000000200 */
[----:B------:R-:W-:-:S02]  /*f460*/  F2FP.BF16.F32.PACK_AB R114, R117, R116 ;  /* 0x000000747572723e */ /* 0x000fc400000010ff */
[----:B------:R-:W-:Y:S02]  /*f470*/  F2FP.BF16.F32.PACK_AB R115, R119, R118 ;  /* 0x000000767773723e */ /* 0x000fe400000010ff */
[----:B------:R-:W-:Y:S02]  /*f480*/  F2FP.BF16.F32.PACK_AB R121, R123, R122 ;  /* 0x0000007a7b79723e */ /* 0x000fe400000010ff */
[----:B------:R-:W-:Y:S01]  /*f490*/  MOV R102, R102 ;  /* 0x0000006600667202 */ /* 0x000fe20000000f00 */
[----:B------:R0:W-:Y:S01]  /*f4a0*/  STSM.16.M88.4 [R14], R112 ;  /* 0x000000700e007844 */ /* 0x0001e20000000200 */
[----:B------:R-:W-:Y:S02]  /*f4b0*/  F2FP.BF16.F32.PACK_AB R122, R125, R124 ;  /* 0x0000007c7d7a723e */ /* 0x000fe400000010ff */
[----:B------:R-:W-:Y:S02]  /*f4c0*/  F2FP.BF16.F32.PACK_AB R123, R127, R126 ;  /* 0x0000007e7f7b723e */ /* 0x000fe400000010ff */
[----:B------:R-:W-:-:S02]  /*f4d0*/  F2FP.BF16.F32.PACK_AB R129, R131, R130 ;  /* 0x000000828381723e */ /* 0x000fc400000010ff */
[----:B------:R-:W-:Y:S01]  /*f4e0*/  F2FP.BF16.F32.PACK_AB R130, R133, R132 ;  /* 0x000000848582723e */ /* 0x000fe200000010ff */
[----:B------:R0:W-:Y:S01]  /*f4f0*/  STSM.16.M88.4 [R102], R120 ;  /* 0x0000007866007844 */ /* 0x0001e20000000200 */
[----:B------:R-:W-:Y:S02]  /*f500*/  F2FP.BF16.F32.PACK_AB R131, R135, R134 ;  /* 0x000000868783723e */ /* 0x000fe400000010ff */
[----:B------:R-:W-:Y:S02]  /*f510*/  F2FP.BF16.F32.PACK_AB R137, R139, R138 ;  /* 0x0000008a8b89723e */ /* 0x000fe400000010ff */
[----:B------:R-:W-:Y:S01]  /*f520*/  MOV R12, R4 ;  /* 0x00000004000c7202 */ /* 0x000fe20000000f00 */
[----:B------:R0:W-:Y:S01]  /*f530*/  STSM.16.M88.4 [R13], R128 ;  /* 0x000000800d007844 */ /* 0x0001e20000000200 */
[----:B------:R-:W-:Y:S01]  /*f540*/  F2FP.BF16.F32.PACK_AB R138, R141, R140 ;  /* 0x0000008c8d8a723e */ /* 0x000fe200000010ff */
[----:B------:R-:W-:Y:S01]  /*f550*/  IMAD.U32 R4, RZ, RZ, UR8 ;  /* 0x00000008ff047e24 */ /* 0x000fe2000f8e00ff */
[----:B------:R-:W-:Y:S01]  /*f560*/  F2FP.BF16.F32.PACK_AB R139, R143, R142 ;  /* 0x0000008e8f8b723e */ /* 0x000fe200000010ff */
[----:B------:R-:W-:Y:S01]  /*f570*/  IMAD.U32 R5, RZ, RZ, UR9 ;  /* 0x00000009ff057e24 */ /* 0x000fe2000f8e00ff */
[----:B------:R-:W-:Y:S01]  /*f580*/  F2FP.BF16.F32.PACK_AB R145, R147, R146 ;  /* 0x000000929391723e */ /* 0x000fe200000010ff */
[----:B------:R-:W-:Y:S01]  /*f590*/  ULDC.64 UR8, c[0x0][0xc08] ;  /* 0x0003020000087ab9 */ /* 0x000fe20000000a00 */
[----:B------:R-:W-:Y:S01]  /*f5a0*/  MOV R6, R6 ;  /* 0x0000000600067202 */ /* 0x000fe20000000f00 */
[----:B------:R0:W-:Y:S01]  /*f5b0*/  STSM.16.M88.4 [R12], R136 ;  /* 0x000000880c007844 */ /* 0x0001e20000000200 */
[----:B------:R-:W-:-:S02]  /*f5c0*/  F2FP.BF16.F32.PACK_AB R146, R149, R148 ;  /* 0x000000949592723e */ /* 0x000fc400000010ff */
[----:B------:R-:W-:Y:S02]  /*f5d0*/  F2FP.BF16.F32.PACK_AB R147, R0, R150 ;  /* 0x000000960093723e */ /* 0x000fe400000010ff */
[----:B------:R-:W-:-:S03]  /*f5e0*/  PLOP3.LUT P0, PT, PT, PT, UP0, 0x80, 0x0 ;  /* 0x000000000000781c */ /* 0x000fc60003f0f008 */
[----:B------:R0:W-:Y:S01]  /*f5f0*/  STSM.16.M88.4 [R6], R144 ;  /* 0x0000009006007844 */ /* 0x0001e20000000200 */
[----:B------:R-:W-:Y:S09]  /*f600*/  BAR.SYNC.DEFER_BLOCKING 0x1, 0x100 ;  /* 0x0044000000007b1d */ /* 0x000ff20000010000 */
[----:B------:R-:W2:Y:S01]  /*f610*/  @P0 LDG.E R0, desc[UR46][R4.64] ;  /* 0x0000002e04000981 */ /* 0x000ea2000c1e1900 */
[----:B------:R-:W-:Y:S01]  /*f620*/  UISETP.NE.U32.AND UP1, UPT, UR8, URZ, UPT ;  /* 0x0000003f0800728c */ /* 0x000fe2000bf25070 */
[----:B-1----:R-:W-:-:S03]  /*f630*/  ISETP.NE.AND P1, PT, R77, 0x1, PT ;  /* 0x000000014d00780c */ /* 0x002fc60003f25270 */
[----:B------:R-:W-:-:S06]  /*f640*/  UISETP.NE.AND.EX UP1, UPT, UR9, URZ, UPT, UP1 ;  /* 0x0000003f0900728c */ /* 0x000fcc000bf25310 */
[----:B------:R-:W-:-:S04]  /*f650*/  PLOP3.LUT P2, PT, PT, PT, UP1, 0x80, 0x0 ;  /* 0x000000000000781c */ /* 0x000fc80003f4f018 */
[----:B------:R-:W1:Y:S01]  /*f660*/  @P1 LDC R7, c[0x0][0xbec] ;  /* 0x0002fb00ff071b82 */ /* 0x000e620000000800 */
[----:B------:R-:W-:Y:S02]  /*f670*/  @UP1 ULDC.64 UR8, c[0x0][0xc08] ;  /* 0x0003020000081ab9 */ /* 0x000fe40000000a00 */
[----:B------:R-:W-:-:S05]  /*f680*/  @UP1 UIMAD.WIDE UR8, UR42, 0x4, UR8 ;  /* 0x000000042a0818a5 */ /* 0x000fca000f8e0208 */
[----:B------:R-:W3:Y:S01]  /*f690*/  @P1 LDC R8, c[0x0][0xbf0] ;  /* 0x0002fc00ff081b82 */ /* 0x000ee20000000800 */
[----:B------:R-:W-:Y:S02]  /*f6a0*/  IMAD.U32 R10, RZ, RZ, UR8 ;  /* 0x00000008ff0a7e24 */ /* 0x000fe4000f8e00ff */
[----:B------:R-:W-:Y:S01]  /*f6b0*/  IMAD.U32 R11, RZ, RZ, UR9 ;  /* 0x00000009ff0b7e24 */ /* 0x000fe2000f8e00ff */
[----:B--2---:R-:W-:Y:S01]  /*f6c0*/  @P0 R2UR UR4, R0 ;  /* 0x00000000000402ca */ /* 0x004fe200000e0000 */
[----:B------:R-:W-:-:S06]  /*f6d0*/  IMAD.U32 R0, RZ, RZ, UR10 ;  /* 0x0000000aff007e24 */ /* 0x000fcc000f8e00ff */
[----:B------:R0:W5:Y:S01]  /*f6e0*/  @P2 LDG.E R0, desc[UR46][R10.64] ;  /* 0x0000002e0a002981 */ /* 0x000162000c1e1900 */
[----:B-1-3--:R-:W-:Y:S07]  /*f6f0*/  @P2 BRA `(.L_x_2594) ;  /* 0x0000000000102947 */ /* 0x00afee0003800000 */
[----:B------:R-:W-:Y:S05]  /*f700*/  @!P0 BRA `(.L_x_2594) ;  /* 0x00000000000c8947 */ /* 0x000fea0003800000 */
[----:B------:R-:W2:Y:S04]  /*f710*/  LDG.E R9, desc[UR46][R4.64] ;  /* 0x0000002e04097981 */ /* 0x000ea8000c1e1900 */
[----:B-----5:R-:W2:Y:S02]  /*f720*/  LDG.E R0, desc[UR46][R4.64+0x4] ;  /* 0x0000042e04007981 */ /* 0x020ea4000c1e1900 */
[----:B--2---:R-:W-:-:S07]  /*f730*/  IMAD.IADD R0, R0, 0x1, -R9 ;  /* 0x0000000100007824 */ /* 0x004fce00078e0a09 */
.L_x_2594:
[----:B------:R-:W-:Y:S01]  /*f740*/  USHF.R.S32.HI UR9, URZ, 0x1f, UR4 ;  /* 0x0000001f3f097899 */ /* 0x000fe20008011404 */
[----:B0-----:R-:W-:Y:S01]  /*f750*/  VIADD R10, R23, UR43 ;  /* 0x0000002b170a7c36 */ /* 0x001fe20008000000 */
[----:B------:R-:W-:Y:S01]  /*f760*/  USHF.R.S32.HI UR16, URZ, 0x1f, UR41 ;  /* 0x0000001f3f107899 */ /* 0x000fe20008011429 */
[----:B------:R-:W-:Y:S01]  /*f770*/  VIADD R14, R208, UR43 ;  /* 0x0000002bd00e7c36 */ /* 0x000fe20008000000 */
[----:B------:R-:W-:Y:S01]  /*f780*/  ULDC.64 UR14, c[0x0][0xb90] ;  /* 0x0002e400000e7ab9 */ /* 0x000fe20000000a00 */
[----:B------:R-:W-:Y:S01]  /*f790*/  UMOV UR8, UR4 ;  /* 0x0000000400087c82 */ /* 0x000fe20008000000 */
[----:B------:R-:W-:Y:S01]  /*f7a0*/  UIMAD UR12, UR16, UR14, URZ ;  /* 0x0000000e100c72a4 */ /* 0x000fe2000f8e023f */
[----:B------:R-:W-:Y:S01]  /*f7b0*/  @P1 IMAD.HI.U32 R5, R10, R7, RZ ;  /* 0x000000070a051227 */ /* 0x000fe200078e00ff */
[----:B------:R-:W-:Y:S01]  /*f7c0*/  UIMAD.WIDE.U32 UR10, UR41, UR14, UR8 ;  /* 0x0000000e290a72a5 */ /* 0x000fe2000f8e0008 */
[----:B------:R-:W0:Y:S01]  /*f7d0*/  @P1 LDC R79, c[0x0][0xbf0] ;  /* 0x0002fc00ff4f1b82 */ /* 0x000e220000000800 */
[----:B------:R-:W-:Y:S01]  /*f7e0*/  USHF.R.S32.HI UR8, URZ, 0x1f, UR42 ;  /* 0x0000001f3f087899 */ /* 0x000fe2000801142a */
[----:B------:R-:W-:Y:S01]  /*f7f0*/  IMAD.MOV.U32 R4, RZ, RZ, R10 ;  /* 0x000000ffff047224 */ /* 0x000fe200078e000a */
[----:B------:R-:W-:Y:S01]  /*f800*/  UIMAD UR12, UR41, UR15, UR12 ;  /* 0x0000000f290c72a4 */ /* 0x000fe2000f8e020c */
[----:B------:R-:W-:Y:S01]  /*f810*/  @P1 SHF.R.U32.HI R4, RZ, R8, R5 ;  /* 0x00000008ff041219 */ /* 0x000fe20000011605 */
[----:B------:R-:W-:Y:S01]  /*f820*/  USEL UR18, UR8, URZ, !UP0 ;  /* 0x0000003f08127287 */ /* 0x000fe2000c000000 */
[----:B------:R-:W-:Y:S01]  /*f830*/  IMAD R5, R204, 0x40, R22 ;  /* 0x00000040cc057824 */ /* 0x000fe200078e0216 */
[----:B------:R-:W-:Y:S01]  /*f840*/  ULDC.64 UR14, c[0x0][0xb98] ;  /* 0x0002e600000e7ab9 */ /* 0x000fe20000000a00 */
[----:B------:R-:W-:Y:S01]  /*f850*/  USEL UR17, UR42, URZ, !UP0 ;  /* 0x0000003f2a117287 */ /* 0x000fe2000c000000 */
[----:B------:R-:W-:Y:S01]  /*f860*/  IMAD.MOV R6, RZ, RZ, -R4 ;  /* 0x000000ffff067224 */ /* 0x000fe200078e0a04 */
[----:B------:R-:W-:Y:S01]  /*f870*/  UIMAD UR8, UR18, UR14, URZ ;  /* 0x0000000e120872a4 */ /* 0x000fe2000f8e023f */
[----:B------:R-:W-:Y:S01]  /*f880*/  IMAD.WIDE R170, R5, 0x2, R170 ;  /* 0x0000000205aa7825 */ /* 0x000fe200078e02aa */
[----:B------:R-:W-:Y:S01]  /*f890*/  UIADD3 UR11, UR11, UR12, URZ ;  /* 0x0000000c0b0b7290 */ /* 0x000fe2000fffe03f */
[----:B------:R-:W-:Y:S01]  /*f8a0*/  SHF.R.S32.HI R5, RZ, 0x1f, R4 ;  /* 0x0000001fff057819 */ /* 0x000fe20000011404 */
[----:B------:R-:W-:Y:S01]  /*f8b0*/  UIMAD UR8, UR17, UR15, UR8 ;  /* 0x0000000f110872a4 */ /* 0x000fe2000f8e0208 */
[----:B------:R-:W-:Y:S01]  /*f8c0*/  IMAD R7, R77, R6, R10 ;  /* 0x000000064d077224 */ /* 0x000fe200078e020a */
[----:B------:R-:W-:Y:S01]  /*f8d0*/  UIMAD.WIDE.U32 UR10, UR17, UR14, UR10 ;  /* 0x0000000e110a72a5 */ /* 0x000fe2000f8e000a */
[----:B------:R-:W-:Y:S01]  /*f8e0*/  IADD3 R29, P2, R170, 0x5000, RZ ;  /* 0x00005000aa1d7810 */ /* 0x000fe20007f5e0ff */
[----:B-----5:R-:W-:Y:S01]  /*f8f0*/  IMAD R81, R0, R77, RZ ;  /* 0x0000004d00517224 */ /* 0x020fe200078e02ff */
[----:B------:R-:W-:Y:S01]  /*f900*/  IADD3 R53, P3, R170, 0x4000, RZ ;  /* 0x00004000aa357810 */ /* 0x000fe20007f7e0ff */
[----:B------:R-:W-:Y:S01]  /*f910*/  IMAD.U32 R8, RZ, RZ, UR8 ;  /* 0x00000008ff087e24 */ /* 0x000fe2000f8e00ff */
[----:B------:R-:W-:Y:S01]  /*f920*/  SHF.R.S32.HI R6, RZ, 0x1f, R7 ;  /* 0x0000001fff067819 */ /* 0x000fe20000011407 */
[----:B------:R-:W-:Y:S01]  /*f930*/  ULDC.64 UR12, c[0x0][0xaa0] ;  /* 0x0002a800000c7ab9 */ /* 0x000fe20000000a00 */
[----:B------:R-:W-:-:S02]  /*f940*/  IADD3 R4, P0, R4, UR10, RZ ;  /* 0x0000000a04047c10 */ /* 0x000fc4000ff1e0ff */
[----:B------:R-:W-:Y:S02]  /*f950*/  LOP3.LUT R28, R29, 0x380, RZ, 0xc0, !PT ;  /* 0x000003801d1c7812 */ /* 0x000fe400078ec0ff */
[----:B------:R-:W-:Y:S01]  /*f960*/  IADD3.X R5, R5, UR11, R8, P0, !PT ;  /* 0x0000000b05057c10 */ /* 0x000fe200087fe408 */
[----:B------:R-:W-:Y:S01]  /*f970*/  ULDC.64 UR10, c[0x0][0xb88] ;  /* 0x0002e200000a7ab9 */ /* 0x000fe20000000a00 */
[----:B------:R-:W-:Y:S01]  /*f980*/  SHF.R.U64 R28, R28, 0x3, RZ ;  /* 0x000000031c1c7819 */ /* 0x000fe200000012ff */
[----:B------:R-:W-:Y:S01]  /*f990*/  IMAD R6, R6, UR10, RZ ;  /* 0x0000000a06067c24 */ /* 0x000fe2000f8e02ff */
[----:B------:R-:W-:Y:S01]  /*f9a0*/  LOP3.LUT R52, R53, 0x380, RZ, 0xc0, !PT ;  /* 0x0000038035347812 */ /* 0x000fe200078ec0ff */
[C---:B------:R-:W-:Y:S01]  /*f9b0*/  IMAD.WIDE.U32 R4, R7.reuse, UR10, R4 ;  /* 0x0000000a07047c25 */ /* 0x040fe2000f8e0004 */
[----:B------:R-:W-:Y:S02]  /*f9c0*/  LOP3.LUT R28, R28, R29, RZ, 0x3c, !PT ;  /* 0x0000001d1c1c7212 */ /* 0x000fe400078e3cff */
[----:B------:R-:W-:Y:S01]  /*f9d0*/  SHF.R.U64 R52, R52, 0x3, RZ ;  /* 0x0000000334347819 */ /* 0x000fe200000012ff */
[----:B------:R-:W-:Y:S01]  /*f9e0*/  IMAD R11, R7, UR11, R6 ;  /* 0x0000000b070b7c24 */ /* 0x000fe2000f8e0206 */
[----:B------:R-:W-:Y:S01]  /*f9f0*/  ULDC.64 UR10, c[0x0][0xb50] ;  /* 0x0002d400000a7ab9 */ /* 0x000fe20000000a00 */
[----:B------:R-:W-:Y:S01]  /*fa00*/  IMAD.X R29, RZ, RZ, R171, P2 ;  /* 0x000000ffff1d7224 */ /* 0x000fe200010e06ab */
[----:B------:R-:W-:Y:S01]  /*fa10*/  LEA R6, P0, R4, UR10, 0x2 ;  /* 0x0000000a04067c11 */ /* 0x000fe2000f8010ff */
[----:B------:R-:W-:Y:S01]  /*fa20*/  IMAD.IADD R5, R5, 0x1, R11 ;  /* 0x0000000105057824 */ /* 0x000fe200078e020b */
[----:B------:R-:W-:-:S02]  /*fa30*/  IADD3 R45, P2, R170, 0xb000, RZ ;  /* 0x0000b000aa2d7810 */ /* 0x000fc40007f5e0ff */
[----:B------:R-:W-:Y:S01]  /*fa40*/  LOP3.LUT R52, R52, R53, RZ, 0x3c, !PT ;  /* 0x0000003534347212 */ /* 0x000fe200078e3cff */
[----:B------:R-:W-:Y:S01]  /*fa50*/  SHFL.IDX PT, R20, R6, RZ, 0x1c1f ;  /* 0x001c1fff06147589 */ /* 0x000fe200000e0000 */
[----:B------:R-:W-:Y:S01]  /*fa60*/  LEA.HI.X R10, R4, UR11, R5, 0x2, P0 ;  /* 0x0000000b040a7c11 */ /* 0x000fe200080f1405 */
[----:B------:R-:W-:Y:S01]  /*fa70*/  VIADD R4, R14, 0x8 ;  /* 0x000000080e047836 */ /* 0x000fe20000000000 */
[----:B------:R-:W-:Y:S01]  /*fa80*/  IADD3 R25, P0, R170, 0x3000, RZ ;  /* 0x00003000aa197810 */ /* 0x000fe20007f1e0ff */
[----:B------:R-:W-:Y:S01]  /*fa90*/  SHFL.IDX PT, R42, R6, 0x1, 0x1c1f ;  /* 0x003c1f00062a7f89 */ /* 0x000fe200000e0000 */
[----:B------:R-:W-:Y:S01]  /*faa0*/  LOP3.LUT R44, R45, 0x380, RZ, 0xc0, !PT ;  /* 0x000003802d2c7812 */ /* 0x000fe200078ec0ff */
[----:B------:R-:W-:Y:S01]  /*fab0*/  IMAD.X R53, RZ, RZ, R171, P3 ;  /* 0x000000ffff357224 */ /* 0x000fe200018e06ab */
[----:B------:R-:W-:Y:S01]  /*fac0*/  LOP3.LUT R24, R25, 0x380, RZ, 0xc0, !PT ;  /* 0x0000038019187812 */ /* 0x000fe200078ec0ff */
[----:B------:R-:W1:Y:S01]  /*fad0*/  SHFL.IDX PT, R21, R10, RZ, 0x1c1f ;  /* 0x001c1fff0a157589 */ /* 0x000e6200000e0000 */
[----:B------:R-:W-:-:S02]  /*fae0*/  SHF.R.U64 R44, R44, 0x3, RZ ;  /* 0x000000032c2c7819 */ /* 0x000fc400000012ff */
[----:B------:R-:W-:Y:S01]  /*faf0*/  SHF.R.U64 R24, R24, 0x3, RZ ;  /* 0x0000000318187819 */ /* 0x000fe200000012ff */
[----:B------:R-:W2:Y:S01]  /*fb00*/  SHFL.IDX PT, R43, R10, 0x1, 0x1c1f ;  /* 0x003c1f000a2b7f89 */ /* 0x000ea200000e0000 */
[----:B------:R-:W-:Y:S01]  /*fb10*/  LOP3.LUT R44, R44, R45, RZ, 0x3c, !PT ;  /* 0x0000002d2c2c7212 */ /* 0x000fe200078e3cff */
[--C-:B------:R-:W-:Y:S01]  /*fb20*/  IMAD.X R45, RZ, RZ, R171.reuse, P2 ;  /* 0x000000ffff2d7224 */ /* 0x100fe200010e06ab */
[----:B------:R-:W-:Y:S01]  /*fb30*/  LOP3.LUT R24, R24, R25, RZ, 0x3c, !PT ;  /* 0x0000001918187212 */ /* 0x000fe200078e3cff */
[----:B------:R-:W-:Y:S01]  /*fb40*/  IMAD.X R25, RZ, RZ, R171, P0 ;  /* 0x000000ffff197224 */ /* 0x000fe200000e06ab */
[C---:B------:R-:W-:Y:S02]  /*fb50*/  IADD3 R57, P0, R170.reuse, 0x9000, RZ ;  /* 0x00009000aa397810 */ /* 0x040fe40007f1e0ff */
[----:B------:R-:W-:Y:S02]  /*fb60*/  IADD3 R41, P3, R170, 0xa000, RZ ;  /* 0x0000a000aa297810 */ /* 0x000fe40007f7e0ff */
[----:B------:R-:W-:-:S02]  /*fb70*/  LOP3.LUT R56, R57, 0x380, RZ, 0xc0, !PT ;  /* 0x0000038039387812 */ /* 0x000fc400078ec0ff */
[----:B------:R-:W-:Y:S02]  /*fb80*/  IADD3 R9, P5, R170, 0x1000, RZ ;  /* 0x00001000aa097810 */ /* 0x000fe40007fbe0ff */
[----:B------:R-:W-:Y:S02]  /*fb90*/  SHF.R.U64 R56, R56, 0x3, RZ ;  /* 0x0000000338387819 */ /* 0x000fe400000012ff */
[----:B------:R-:W-:Y:S02]  /*fba0*/  IADD3 R13, P4, R170, 0x2000, RZ ;  /* 0x00002000aa0d7810 */ /* 0x000fe40007f9e0ff */
[----:B------:R-:W-:Y:S01]  /*fbb0*/  LOP3.LUT R56, R56, R57, RZ, 0x3c, !PT ;  /* 0x0000003938387212 */ /* 0x000fe200078e3cff */
[----:B------:R-:W-:Y:S01]  /*fbc0*/  IMAD.X R57, RZ, RZ, R171, P0 ;  /* 0x000000ffff397224 */ /* 0x000fe200000e06ab */
[----:B------:R-:W-:Y:S02]  /*fbd0*/  LOP3.LUT P0, RZ, R205, 0x3, RZ, 0xc0, !PT ;  /* 0x00000003cdff7812 */ /* 0x000fe4000780c0ff */
[----:B------:R-:W-:-:S02]  /*fbe0*/  LOP3.LUT R40, R41, 0x380, RZ, 0xc0, !PT ;  /* 0x0000038029287812 */ /* 0x000fc400078ec0ff */
[-C--:B------:R-:W-:Y:S02]  /*fbf0*/  ISETP.GE.OR P2, PT, R14, R81.reuse, P0 ;  /* 0x000000510e00720c */ /* 0x080fe40000746670 */
[----:B------:R-:W-:Y:S02]  /*fc00*/  ISETP.GE.OR P0, PT, R4, R81, P0 ;  /* 0x000000510400720c */ /* 0x000fe40000706670 */
[----:B------:R-:W-:Y:S02]  /*fc10*/  LOP3.LUT R8, R9, 0x380, RZ, 0xc0, !PT ;  /* 0x0000038009087812 */ /* 0x000fe400078ec0ff */
[----:B------:R-:W-:Y:S02]  /*fc20*/  LOP3.LUT R12, R13, 0x380, RZ, 0xc0, !PT ;  /* 0x000003800d0c7812 */ /* 0x000fe400078ec0ff */
[----:B------:R-:W-:Y:S02]  /*fc30*/  SHF.R.U64 R40, R40, 0x3, RZ ;  /* 0x0000000328287819 */ /* 0x000fe400000012ff */
[----:B------:R-:W-:-:S02]  /*fc40*/  SHF.R.U64 R8, R8, 0x3, RZ ;  /* 0x0000000308087819 */ /* 0x000fc400000012ff */
[----:B------:R-:W-:Y:S01]  /*fc50*/  SHF.R.U64 R12, R12, 0x3, RZ ;  /* 0x000000030c0c7819 */ /* 0x000fe200000012ff */
[----:B-1----:R-:W-:Y:S01]  /*fc60*/  @!P2 ST.E desc[UR46][R20.64], R2 ;  /* 0x000000021400a985 */ /* 0x002fe2000c10192e */
[----:B------:R-:W-:Y:S01]  /*fc70*/  LOP3.LUT R40, R40, R41, RZ, 0x3c, !PT ;  /* 0x0000002928287212 */ /* 0x000fe200078e3cff */
[--C-:B------:R-:W-:Y:S01]  /*fc80*/  IMAD.X R41, RZ, RZ, R171.reuse, P3 ;  /* 0x000000ffff297224 */ /* 0x100fe200018e06ab */
[----:B------:R-:W-:Y:S01]  /*fc90*/  IADD3 R5, P3, R170, 0xf000, RZ ;  /* 0x0000f000aa057810 */ /* 0x000fe20007f7e0ff */
[----:B--2---:R1:W-:Y:S01]  /*fca0*/  @!P0 ST.E desc[UR46][R42.64], R3 ;  /* 0x000000032a008985 */ /* 0x0043e2000c10192e */
[----:B------:R-:W-:Y:S01]  /*fcb0*/  LOP3.LUT R8, R8, R9, RZ, 0x3c, !PT ;  /* 0x0000000908087212 */ /* 0x000fe200078e3cff */
[--C-:B------:R-:W-:Y:S01]  /*fcc0*/  IMAD.X R9, RZ, RZ, R171.reuse, P5 ;  /* 0x000000ffff097224 */ /* 0x100fe200028e06ab */
[----:B------:R-:W-:Y:S01]  /*fcd0*/  LOP3.LUT R12, R12, R13, RZ, 0x3c, !PT ;  /* 0x0000000d0c0c7212 */ /* 0x000fe200078e3cff */
[--C-:B------:R-:W-:Y:S01]  /*fce0*/  IMAD.X R13, RZ, RZ, R171.reuse, P4 ;  /* 0x000000ffff0d7224 */ /* 0x100fe200020e06ab */
[C---:B------:R-:W-:Y:S01]  /*fcf0*/  IADD3 R33, P6, R170.reuse, 0x6000, RZ ;  /* 0x00006000aa217810 */ /* 0x040fe20007fde0ff */
[----:B------:R-:W-:Y:S01]  /*fd00*/  UIMAD UR10, UR9, UR12, URZ ;  /* 0x0000000c090a72a4 */ /* 0x000fe2000f8e023f */
[C---:B------:R-:W-:Y:S01]  /*fd10*/  IADD3 R37, P5, R170.reuse, 0x7000, RZ ;  /* 0x00007000aa257810 */ /* 0x040fe20007fbe0ff */
[----:B------:R-:W-:Y:S01]  /*fd20*/  IMAD.X R49, RZ, RZ, R171, P3 ;  /* 0x000000ffff317224 */ /* 0x000fe200018e06ab */
[----:B------:R-:W-:Y:S01]  /*fd30*/  IADD3 R65, P4, R170, 0x8000, RZ ;  /* 0x00008000aa417810 */ /* 0x000fe20007f9e0ff */
[----:B------:R-:W5:Y:S01]  /*fd40*/  LD.E.128 R8, desc[UR46][R8.64] ;  /* 0x0000002e08087980 */ /* 0x000f62000c101d00 */
[----:B------:R-:W-:Y:S01]  /*fd50*/  LOP3.LUT R0, R5, 0x380, RZ, 0xc0, !PT ;  /* 0x0000038005007812 */ /* 0x000fe200078ec0ff */
[----:B-1----:R-:W1:Y:S01]  /*fd60*/  @P1 LDC R3, c[0x0][0xbec] ;  /* 0x0002fb00ff031b82 */ /* 0x002e620000000800 */
[----:B------:R-:W-:Y:S01]  /*fd70*/  LOP3.LUT R32, R33, 0x380, RZ, 0xc0, !PT ;  /* 0x0000038021207812 */ /* 0x000fe200078ec0ff */
[----:B------:R-:W5:Y:S01]  /*fd80*/  LD.E.128 R12, desc[UR46][R12.64] ;  /* 0x0000002e0c0c7980 */ /* 0x000f62000c101d00 */
[----:B------:R-:W-:-:S02]  /*fd90*/  LOP3.LUT R36, R37, 0x380, RZ, 0xc0, !PT ;  /* 0x0000038025247812 */ /* 0x000fc400078ec0ff */
[----:B------:R-:W-:Y:S01]  /*fda0*/  LOP3.LUT R64, R65, 0x380, RZ, 0xc0, !PT ;  /* 0x0000038041407812 */ /* 0x000fe200078ec0ff */
[----:B------:R-:W5:Y:S01]  /*fdb0*/  LD.E.128 R24, desc[UR46][R24.64] ;  /* 0x0000002e18187980 */ /* 0x000f62000c101d00 */
[----:B------:R-:W-:Y:S01]  /*fdc0*/  SHF.R.U64 R0, R0, 0x3, RZ ;  /* 0x0000000300007819 */ /* 0x000fe200000012ff */
[----:B------:R-:W-:Y:S01]  /*fdd0*/  UIMAD.WIDE.U32 UR8, UR4, UR12, URZ ;  /* 0x0000000c040872a5 */ /* 0x000fe2000f8e003f */
[----:B------:R-:W-:Y:S01]  /*fde0*/  SHF.R.U64 R32, R32, 0x3, RZ ;  /* 0x0000000320207819 */ /* 0x000fe200000012ff */
[----:B------:R-:W-:Y:S01]  /*fdf0*/  UIMAD UR10, UR4, UR13, UR10 ;  /* 0x0000000d040a72a4 */ /* 0x000fe2000f8e020a */
[----:B------:R-:W-:Y:S01]  /*fe00*/  SHF.R.U64 R36, R36, 0x3, RZ ;  /* 0x0000000324247819 */ /* 0x000fe200000012ff */
[----:B------:R-:W5:Y:S01]  /*fe10*/  LD.E.128 R52, desc[UR46][R52.64] ;  /* 0x0000002e34347980 */ /* 0x000f62000c101d00 */
[----:B------:R-:W-:Y:S01]  /*fe20*/  SHF.R.U64 R64, R64, 0x3, RZ ;  /* 0x0000000340407819 */ /* 0x000fe200000012ff */
[----:B------:R-:W-:Y:S01]  /*fe30*/  ULDC.64 UR12, c[0x0][0xae8] ;  /* 0x0002ba00000c7ab9 */ /* 0x000fe20000000a00 */
[----:B------:R-:W-:Y:S01]  /*fe40*/  LOP3.LUT R48, R0, R5, RZ, 0x3c, !PT ;  /* 0x0000000500307212 */ /* 0x000fe200078e3cff */
[----:B------:R-:W-:Y:S01]  /*fe50*/  IMAD R0, R203, 0x20, R204 ;  /* 0x00000020cb007824 */ /* 0x000fe200078e02cc */
[----:B------:R-:W-:Y:S01]  /*fe60*/  UIADD3 UR9, UR9, UR10, URZ ;  /* 0x0000000a09097290 */ /* 0x000fe2000fffe03f */
[----:B------:R-:W-:Y:S01]  /*fe70*/  LOP3.LUT R32, R32, R33, RZ, 0x3c, !PT ;  /* 0x0000002120207212 */ /* 0x000fe200078e3cff */
[----:B------:R-:W-:Y:S01]  /*fe80*/  UIMAD UR4, UR16, UR12, URZ ;  /* 0x0000000c100472a4 */ /* 0x000fe2000f8e023f */
[----:B------:R-:W-:Y:S01]  /*fe90*/  LOP3.LUT R36, R36, R37, RZ, 0x3c, !PT ;  /* 0x0000002524247212 */ /* 0x000fe200078e3cff */
[--C-:B------:R-:W-:Y:S01]  /*fea0*/  IMAD.X R33, RZ, RZ, R171.reuse, P6 ;  /* 0x000000ffff217224 */ /* 0x100fe200030e06ab */
[----:B------:R-:W-:Y:S01]  /*feb0*/  LOP3.LUT R64, R64, R65, RZ, 0x3c, !PT ;  /* 0x0000004140407212 */ /* 0x000fe200078e3cff */
[--C-:B------:R-:W-:Y:S01]  /*fec0*/  IMAD.X R37, RZ, RZ, R171.reuse, P5 ;  /* 0x000000ffff257224 */ /* 0x100fe200028e06ab */
[C---:B------:R-:W-:Y:S01]  /*fed0*/  IADD3 R73, P6, R170.reuse, 0xc000, RZ ;  /* 0x0000c000aa497810 */ /* 0x040fe20007fde0ff */
[----:B------:R-:W-:Y:S01]  /*fee0*/  IMAD.X R65, RZ, RZ, R171, P4 ;  /* 0x000000ffff417224 */ /* 0x000fe200020e06ab */
[----:B------:R-:W-:Y:S01]  /*fef0*/  IADD3 R69, P5, R170, 0xd000, RZ ;  /* 0x0000d000aa457810 */ /* 0x000fe20007fbe0ff */
[----:B------:R-:W-:Y:S01]  /*ff00*/  VIADD R20, R0, UR43 ;  /* 0x0000002b00147c36 */ /* 0x000fe20008000000 */
[----:B------:R-:W-:Y:S01]  /*ff10*/  IADD3 R61, P4, R170, 0xe000, RZ ;  /* 0x0000e000aa3d7810 */ /* 0x000fe20007f9e0ff */
[----:B------:R-:W-:Y:S01]  /*ff20*/  UIMAD UR4, UR41, UR13, UR4 ;  /* 0x0000000d290472a4 */ /* 0x000fe2000f8e0204 */
[----:B------:R-:W-:Y:S01]  /*ff30*/  LOP3.LUT R72, R73, 0x380, RZ, 0xc0, !PT ;  /* 0x0000038049487812 */ /* 0x000fe200078ec0ff */
[----:B------:R-:W-:Y:S01]  /*ff40*/  UIMAD.WIDE.U32 UR8, UR41, UR12, UR8 ;  /* 0x0000000c290872a5 */ /* 0x000fe2000f8e0008 */
[----:B-1----:R-:W-:Y:S01]  /*ff50*/  @P1 IMAD.HI.U32 R0, R20, R3, RZ ;  /* 0x0000000314001227 */ /* 0x002fe200078e00ff */
[----:B------:R-:W-:Y:S01]  /*ff60*/  ULDC.64 UR10, c[0x0][0xaf0] ;  /* 0x0002bc00000a7ab9 */ /* 0x000fe20000000a00 */
[----:B------:R-:W-:Y:S01]  /*ff70*/  LOP3.LUT R68, R69, 0x380, RZ, 0xc0, !PT ;  /* 0x0000038045447812 */ /* 0x000fe200078ec0ff */
[----:B------:R-:W-:Y:S01]  /*ff80*/  UIADD3 UR9, UR9, UR4, URZ ;  /* 0x0000000409097290 */ /* 0x000fe2000fffe03f */
[----:B------:R-:W-:Y:S01]  /*ff90*/  LOP3.LUT R60, R61, 0x380, RZ, 0xc0, !PT ;  /* 0x000003803d3c7812 */ /* 0x000fe200078ec0ff */
[----:B------:R-:W-:Y:S01]  /*ffa0*/  UIMAD UR4, UR18, UR10, URZ ;  /* 0x0000000a120472a4 */ /* 0x000fe2000f8e023f */
[----:B------:R-:W-:Y:S01]  /*ffb0*/  LOP3.LUT R7, R170, 0x380, RZ, 0xc0, !PT ;  /* 0x00000380aa077812 */ /* 0x000fe200078ec0ff */
[----:B------:R-:W-:Y:S01]  /*ffc0*/  IMAD.MOV.U32 R21, RZ, RZ, R20 ;  /* 0x000000ffff157224 */ /* 0x000fe200078e0014 */
[----:B------:R-:W-:Y:S01]  /*ffd0*/  SHF.R.U64 R72, R72, 0x3, RZ ;  /* 0x0000000348487819 */ /* 0x000fe200000012ff */
[----:B------:R-:W-:Y:S01]  /*ffe0*/  UIMAD UR4, UR17, UR11, UR4 ;  /* 0x0000000b110472a4 */ /* 0x000fe2000f8e0204 */
[----:B------:R-:W-:Y:S01]  /*fff0*/  SHF.R.U64 R68, R68, 0x3, RZ ;  /* 0x0000000344447819 */ /* 0x000fe200000012ff */
[----:B------:R-:W-:Y:S01]  /*10000*/  UIMAD.WIDE.U32 UR8, UR17, UR10, UR8 ;  /* 0x0000000a110872a5 */ /* 0x000fe2000f8e0008 */
[----:B------:R-:W-:Y:S01]  /*10010*/  SHF.R.U64 R60, R60, 0x3, RZ ;  /* 0x000000033c3c7819 */ /* 0x000fe200000012ff */
[----:B------:R-:W5:Y:S01]  /*10020*/  LD.E.128 R28, desc[UR46][R28.64] ;  /* 0x0000002e1c1c7980 */ /* 0x000f62000c101d00 */
[----:B0-----:R-:W-:-:S02]  /*10030*/  @P1 SHF.R.U32.HI R21, RZ, R79, R0 ;  /* 0x0000004fff151219 */ /* 0x001fc40000011600 */
[----:B------:R-:W-:Y:S01]  /*10040*/  SHF.R.U64 R7, R7, 0x3, RZ ;  /* 0x0000000307077819 */ /* 0x000fe200000012ff */
[----:B------:R-:W-:Y:S01]  /*10050*/  UIADD3 UR4, UR9, UR4, URZ ;  /* 0x0000000409047290 */ /* 0x000fe2000fffe03f */
[----:B------:R-:W-:Y:S01]  /*10060*/  LOP3.LUT R72, R72, R73, RZ, 0x3c, !PT ;  /* 0x0000004948487212 */ /* 0x000fe200078e3cff */
[--C-:B------:R-:W-:Y:S01]  /*10070*/  IMAD.X R73, RZ, RZ, R171.reuse, P6 ;  /* 0x000000ffff497224 */ /* 0x100fe200030e06ab */
[----:B------:R-:W-:Y:S01]  /*10080*/  LOP3.LUT R68, R68, R69, RZ, 0x3c, !PT ;  /* 0x0000004544447212 */ /* 0x000fe200078e3cff */
[--C-:B------:R-:W-:Y:S01]  /*10090*/  IMAD.X R69, RZ, RZ, R171.reuse, P5 ;  /* 0x000000ffff457224 */ /* 0x100fe200028e06ab */
[----:B------:R-:W-:Y:S01]  /*100a0*/  LOP3.LUT R60, R60, R61, RZ, 0x3c, !PT ;  /* 0x0000003d3c3c7212 */ /* 0x000fe200078e3cff */
[----:B------:R-:W-:Y:S01]  /*100b0*/  IMAD.X R61, RZ, RZ, R171, P4 ;  /* 0x000000ffff3d7224 */ /* 0x000fe200020e06ab */
[--C-:B------:R-:W-:Y:S01]  /*100c0*/  SHF.R.S32.HI R0, RZ, 0x1f, R21.reuse ;  /* 0x0000001fff007819 */ /* 0x100fe20000011415 */
[----:B------:R-:W-:Y:S01]  /*100d0*/  IMAD.MOV R18, RZ, RZ, -R21 ;  /* 0x000000ffff127224 */ /* 0x000fe200078e0a15 */
[----:B------:R-:W-:Y:S01]  /*100e0*/  LOP3.LUT R170, R7, R170, RZ, 0x3c, !PT ;  /* 0x000000aa07aa7212 */ /* 0x000fe200078e3cff */
[----:B------:R-:W-:Y:S01]  /*100f0*/  ULDC.64 UR10, c[0x0][0xae0] ;  /* 0x0002b800000a7ab9 */ /* 0x000fe20000000a00 */
[----:B------:R-:W-:Y:S01]  /*10100*/  IMAD.U32 R3, RZ, RZ, UR9 ;  /* 0x00000009ff037e24 */ /* 0x000fe2000f8e00ff */
[----:B------:R-:W5:Y:S01]  /*10110*/  LD.E.128 R32, desc[UR46][R32.64] ;  /* 0x0000002e20207980 */ /* 0x000f62000c101d00 */
[----:B------:R-:W-:-:S02]  /*10120*/  IMAD R0, R0, UR10, RZ ;  /* 0x0000000a00007c24 */ /* 0x000fc4000f8e02ff */
[----:B------:R-:W-:Y:S01]  /*10130*/  IMAD R77, R77, R18, R20 ;  /* 0x000000124d4d7224 */ /* 0x000fe200078e0214 */
[----:B------:R0:W5:Y:S01]  /*10140*/  LD.E.128 R4, desc[UR46][R170.64] ;  /* 0x0000002eaa047980 */ /* 0x000162000c101d00 */
[----:B------:R-:W-:Y:S01]  /*10150*/  IMAD.U32 R2, RZ, RZ, UR8 ;  /* 0x00000008ff027e24 */ /* 0x000fe2000f8e00ff */
[----:B------:R-:W-:Y:S01]  /*10160*/  ULDC.64 UR8, c[0x0][0xad8] ;  /* 0x0002b60000087ab9 */ /* 0x000fe20000000a00 */
[----:B------:R-:W-:Y:S01]  /*10170*/  IMAD.U32 R3, RZ, RZ, UR4 ;  /* 0x00000004ff037e24 */ /* 0x000fe2000f8e00ff */
[----:B------:R-:W5:Y:S01]  /*10180*/  LD.E.128 R36, desc[UR46][R36.64] ;  /* 0x0000002e24247980 */ /* 0x000f62000c101d00 */
[----:B------:R-:W-:-:S03]  /*10190*/  IMAD R79, R21, UR11, R0 ;  /* 0x0000000b154f7c24 */ /* 0x000fc6000f8e0200 */
[----:B------:R-:W5:Y:S01]  /*101a0*/  LD.E.128 R64, desc[UR46][R64.64] ;  /* 0x0000002e40407980 */ /* 0x000f62000c101d00 */
[----:B------:R-:W-:-:S03]  /*101b0*/  SHF.R.S32.HI R0, RZ, 0x1f, R77 ;  /* 0x0000001fff007819 */ /* 0x000fc6000001144d */
[----:B------:R-:W5:Y:S04]  /*101c0*/  LD.E.128 R56, desc[UR46][R56.64] ;  /* 0x0000002e38387980 */ /* 0x000f68000c101d00 */
[----:B------:R-:W5:Y:S04]  /*101d0*/  LD.E.128 R40, desc[UR46][R40.64] ;  /* 0x0000002e28287980 */ /* 0x000f68000c101d00 */
[----:B------:R-:W5:Y:S04]  /*101e0*/  LD.E.128 R44, desc[UR46][R44.64] ;  /* 0x0000002e2c2c7980 */ /* 0x000f68000c101d00 */
[----:B------:R-:W5:Y:S04]  /*101f0*/  LD.E.128 R72, desc[UR46][R72.64] ;  /* 0x0000002e48487980 */ /* 0x000f68000c101d00 */
[----:B------:R-:W5:Y:S04]  /*10200*/  LD.E.128 R68, desc[UR46][R68.64] ;  /* 0x0000002e44447980 */ /* 0x000f68000c101d00 */
[----:B------:R-:W5:Y:S04]  /*10210*/  LD.E.128 R60, desc[UR46][R60.64] ;  /* 0x0000002e3c3c7980 */ /* 0x000f68000c101d00 */
[----:B------:R-:W5:Y:S01]  /*10220*/  LD.E.128 R48, desc[UR46][R48.64] ;  /* 0x0000002e30307980 */ /* 0x000f62000c101d00 */
[----:B------:R-:W-:Y:S01]  /*10230*/  IMAD.WIDE.U32 R2, R21, UR10, R2 ;  /* 0x0000000a15027c25 */ /* 0x000fe2000f8e0002 */
        /* <DEDUP_REMOVED lines=8> */
[----:B------:R-:W-:Y:S02]  /*102c0*/  VIADD R82, R204, UR43 ;  /* 0x0000002bcc527c36 */ /* 0x000fe40008000000 */
[C---:B------:R-:W-:Y:S02]  /*102d0*/  IMAD R21, R77.reuse, UR9, R18 ;  /* 0x000000094d157c24 */ /* 0x040fe4000f8e0212 */
[----:B------:R-:W-:Y:S01]  /*102e0*/  IMAD.WIDE.U32 R2, R77, UR8, R2 ;  /* 0x000000084d027c25 */ /* 0x000fe2000f8e0002 */
[----:B------:R-:W-:Y:S01]  /*102f0*/  ISETP.GE.AND P2, PT, R82, R81, PT ;  /* 0x000000515200720c */ /* 0x000fe20003f46270 */
[----:B------:R-:W-:Y:S02]  /*10300*/  ULDC.64 UR8, c[0x0][0xa80] ;  /* 0x0002a00000087ab9 */ /* 0x000fe40000000a00 */
[----:B------:R-:W-:Y:S01]  /*10310*/  VIADD R17, R17, 0x22820 ;  /* 0x0002282011117836 */ /* 0x000fe20000000000 */
[----:B------:R-:W-:Y:S01]  /*10320*/  LEA R18, P3, R2, UR8, 0x1 ;  /* 0x0000000802127c11 */ /* 0x000fe2000f8608ff */
[----:B------:R-:W-:-:S02]  /*10330*/  IMAD.IADD R3, R3, 0x1, R21 ;  /* 0x0000000103037824 */ /* 0x000fc400078e0215 */
[----:B------:R-:W-:Y:S01]  /*10340*/  VIADD R0, R82, 0x20 ;  /* 0x0000002052007836 */ /* 0x000fe20000000000 */
[----:B------:R-:W-:Y:S02]  /*10350*/  PRMT R17, RZ, 0x654, R17 ;  /* 0x00000654ff117816 */ /* 0x000fe40000000011 */
[----:B------:R-:W-:Y:S02]  /*10360*/  LEA.HI.X R80, R2, UR9, R3, 0x1, P3 ;  /* 0x0000000902507c11 */ /* 0x000fe400098f0c03 */
[-C--:B------:R-:W-:Y:S01]  /*10370*/  ISETP.GE.AND P1, PT, R0, R81.reuse, PT ;  /* 0x000000510000720c */ /* 0x080fe20003f26270 */
[----:B------:R-:W-:Y:S01]  /*10380*/  VIADD R0, R82, 0x40 ;  /* 0x0000004052007836 */ /* 0x000fe20000000000 */
[----:B-1----:R1:W-:Y:S01]  /*10390*/  SYNCS.ARRIVE.TRANS64.RED.A1T0 RZ, [R17+URZ], RZ ;  /* 0x000000ff11ff79a7 */ /* 0x0023e2000810043f */
[----:B------:R0:W2:Y:S01]  /*103a0*/  SHFL.IDX PT, R79, R18, RZ, 0x181f ;  /* 0x00181fff124f7589 */ /* 0x0000a200000e0000 */
[----:B------:R-:W-:Y:S02]  /*103b0*/  BSSY B1, `(.L_x_2595) ;  /* 0x0000015000017945 */ /* 0x000fe40003800000 */
[----:B------:R-:W-:Y:S01]  /*103c0*/  ISETP.GE.AND P0, PT, R0, R81, PT ;  /* 0x000000510000720c */ /* 0x000fe20003f06270 */
[----:B-1----:R0:W1:Y:S01]  /*103d0*/  SHFL.IDX PT, R17, R80, RZ, 0x181f ;  /* 0x00181fff50117589 */ /* 0x00206200000e0000 */
[----:B------:R-:W-:Y:S11]  /*103e0*/  @P2 BRA `(.L_x_2596) ;  /* 0x0000000000442947 */ /* 0x000ff60003800000 */
[----:B------:R-:W-:Y:S02]  /*103f0*/  ULDC UR4, c[0x0][0xac8] ;  /* 0x0002b20000047ab9 */ /* 0x000fe40000000800 */
[----:B------:R-:W-:Y:S02]  /*10400*/  ISETP.GE.AND P5, PT, R22, UR4, PT ;  /* 0x0000000416007c0c */ /* 0x000fe4000bfa6270 */
[----:B------:R-:W-:Y:S02]  /*10410*/  ISETP.GE.AND P4, PT, R201, UR4, PT ;  /* 0x00000004c9007c0c */ /* 0x000fe4000bf86270 */
[----:B------:R-:W-:Y:S02]  /*10420*/  ISETP.GE.AND P3, PT, R200, UR4, PT ;  /* 0x00000004c8007c0c */ /* 0x000fe4000bf66270 */
[----:B------:R-:W-:-:S07]  /*10430*/  ISETP.GE.AND P2, PT, R202, UR4, PT ;  /* 0x00000004ca007c0c */ /* 0x000fce000bf46270 */
[----:B--2---:R-:W-:-:S04]  /*10440*/  @!P5 LEA R2, P6, R22, R79, 0x1 ;  /* 0x0000004f1602d211 */ /* 0x004fc800078c08ff */
        /* <DEDUP_REMOVED lines=11> */
.L_x_2596:
[----:B------:R-:W-:Y:S05]  /*10500*/  BSYNC B1 ;  /* 0x0000000000017941 */ /* 0x000fea0003800000 */
.L_x_2595:
[----:B-1----:R1:W4:Y:S01]  /*10510*/  SHFL.IDX PT, R17, R80, 0x1, 0x181f ;  /* 0x00381f0050117f89 */ /* 0x00232200000e0000 */
        /* <DEDUP_REMOVED lines=20> */
.L_x_2598:
[----:B------:R-:W-:Y:S05]  /*10660*/  BSYNC B1 ;  /* 0x0000000000017941 */ /* 0x000fea0003800000 */
.L_x_2597:
[----:B---3-5:R3:W0:Y:S01]  /*10670*/  SHFL.IDX PT, R9, R80, 0x2, 0x181f ;  /* 0x00581f0050097f89 */ /* 0x02862200000e0000 */
        /* <DEDUP_REMOVED lines=20> */
.L_x_2600:
[----:B------:R-:W-:Y:S05]  /*107c0*/  BSYNC B1 ;  /* 0x0000000000017941 */ /* 0x000fea0003800000 */
.L_x_2599:
[----:B------:R-:W-:Y:S01]  /*107d0*/  VIADD R0, R82, 0x60 ;  /* 0x0000006052007836 */ /* 0x000fe20000000000 */
[----:B0-----:R0:W0:Y:S04]  /*107e0*/  SHFL.IDX PT, R9, R80, 0x3, 0x181f ;  /* 0x00781f0050097f89 */ /* 0x00102800000e0000 */
[----:B------:R-:W-:Y:S01]  /*107f0*/  ISETP.GE.AND P0, PT, R0, R81, PT ;  /* 0x000000510000720c */ /* 0x000fe20003f06270 */
[----:B------:R0:W0:-:S12]  /*10800*/  SHFL.IDX PT, R11, R18, 0x3, 0x181f ;  /* 0x00781f00120b7f89 */ /* 0x00001800000e0000 */
        /* <DEDUP_REMOVED lines=20> */
.L_x_2593:
        /* <DEDUP_REMOVED lines=11> */
[----:B------:R-:W-:Y:S01]  /*10a00*/  UISETP.NE.U32.AND UP1, UPT, UR8, URZ, UPT ;  /* 0x0000003f0800728c */ /* 0x000fe2000bf25070 */
[----:B------:R-:W-:Y:S02]  /*10a10*/  IMAD.U32 R0, RZ, RZ, UR4 ;  /* 0x00000004ff007e24 */ /* 0x000fe4000f8e00ff */
[----:B------:R-:W2:Y:S01]  /*10a20*/  @P2 LDG.E R6, desc[UR46][R2.64] ;  /* 0x0000002e02062981 */ /* 0x000ea2000c1e1900 */
[----:B------:R-:W-:-:S06]  /*10a30*/  UISETP.NE.AND.EX UP1, UPT, UR9, URZ, UPT, UP1 ;  /* 0x0000003f0900728c */ /* 0x000fcc000bf25310 */
        /* <DEDUP_REMOVED lines=11> */
[----:B--2---:R-:W-:Y:S01]  /*10af0*/  @P2 R2UR UR4, R6 ;  /* 0x00000000060422ca */ /* 0x004fe200000e0000 */
[----:B01----:R-:W-:-:S14]  /*10b00*/  @P3 BRA `(.L_x_2602) ;  /* 0x0000000000103947 */ /* 0x003fdc0003800000 */
[----:B------:R-:W-:Y:S05]  /*10b10*/  @!P2 BRA `(.L_x_2602) ;  /* 0x00000000000ca947 */ /* 0x000fea0003800000 */
[----:B------:R-:W2:Y:S04]  /*10b20*/  LDG.E R5, desc[UR46][R2.64] ;  /* 0x0000002e02057981 */ /* 0x000ea8000c1e1900 */
[----:B-----5:R-:W2:Y:S02]  /*10b30*/  LDG.E R0, desc[UR46][R2.64+0x4] ;  /* 0x0000042e02007981 */ /* 0x020ea4000c1e1900 */
[----:B--2---:R-:W-:-:S07]  /*10b40*/  IMAD.IADD R0, R0, 0x1, -R5 ;  /* 0x0000000100007824 */ /* 0x004fce00078e0a05 */
.L_x_2602:
[----:B------:R-:W-:Y:S01]  /*10b50*/  USHF.R.S32.HI UR8, URZ, 0x1f, UR42 ;  /* 0x0000001f3f087899 */ /* 0x000fe2000801142a */
[----:B------:R-:W-:Y:S01]  /*10b60*/  BSSY B1, `(.L_x_2603) ;  /* 0x000002e000017945 */ /* 0x000fe20003800000 */
[----:B------:R-:W-:Y:S02]  /*10b70*/  USHF.R.S32.HI UR11, URZ, 0x1f, UR4 ;  /* 0x0000001f3f0b7899 */ /* 0x000fe40008011404 */
[----:B------:R-:W-:Y:S02]  /*10b80*/  USEL UR13, UR42, URZ, !UP0 ;  /* 0x0000003f2a0d7287 */ /* 0x000fe4000c000000 */
[----:B------:R-:W-:Y:S01]  /*10b90*/  USEL UR14, UR8, URZ, !UP0 ;  /* 0x0000003f080e7287 */ /* 0x000fe2000c000000 */
[----:B------:R-:W-:Y:S11]  /*10ba0*/  @P1 BRA `(.L_x_2604) ;  /* 0x0000000000a41947 */ /* 0x000ff60003800000 */
[----:B------:R-:W0:Y:S01]  /*10bb0*/  S2R R4, SR_TID.X ;  /* 0x0000000000047919 */ /* 0x000e220000002100 */
[----:B------:R-:W1:Y:S01]  /*10bc0*/  LDC R7, c[0x0][0xbe8] ;  /* 0x0002fa00ff077b82 */ /* 0x000e620000000800 */
[----:B------:R-:W-:Y:S02]  /*10bd0*/  IMAD.U32 R3, RZ, RZ, UR43 ;  /* 0x0000002bff037e24 */ /* 0x000fe4000f8e00ff */
[----:B-1---5:R-:W-:-:S03]  /*10be0*/  IMAD R2, R0, R7, RZ ;  /* 0x0000000700027224 */ /* 0x022fc600078e02ff */
[----:B0-----:R-:W-:-:S04]  /*10bf0*/  IADD3 R4, R3, -0x80, R4 ;  /* 0xffffff8003047810 */ /* 0x001fc80007ffe004 */
[----:B------:R-:W-:-:S13]  /*10c00*/  ISETP.GE.AND P1, PT, R4, R2, PT ;  /* 0x000000020400720c */ /* 0x000fda0003f26270 */
[----:B------:R-:W-:Y:S05]  /*10c10*/  @P1 BRA `(.L_x_2604) ;  /* 0x0000000000881947 */ /* 0x000fea0003800000 */
[----:B------:R-:W-:Y:S01]  /*10c20*/  ISETP.NE.AND P1, PT, R7, 0x1, PT ;  /* 0x000000010700780c */ /* 0x000fe20003f25270 */
[----:B------:R-:W-:Y:S01]  /*10c30*/  ULDC.64 UR16, c[0x0][0xb90] ;  /* 0x0002e40000107ab9 */ /* 0x000fe20000000a00 */
[----:B------:R-:W-:Y:S01]  /*10c40*/  UMOV UR8, UR4 ;  /* 0x0000000400087c82 */ /* 0x000fe20008000000 */
[----:B------:R-:W-:Y:S01]  /*10c50*/  UIMAD UR10, UR12, UR16, URZ ;  /* 0x000000100c0a72a4 */ /* 0x000fe2000f8e023f */
[----:B------:R-:W-:Y:S01]  /*10c60*/  IMAD.MOV.U32 R2, RZ, RZ, R4 ;  /* 0x000000ffff027224 */ /* 0x000fe200078e0004 */
[----:B------:R-:W-:Y:S02]  /*10c70*/  UMOV UR9, UR11 ;  /* 0x0000000b00097c82 */ /* 0x000fe40008000000 */
[----:B------:R-:W-:Y:S02]  /*10c80*/  UIMAD.WIDE.U32 UR8, UR41, UR16, UR8 ;  /* 0x00000010290872a5 */ /* 0x000fe4000f8e0008 */
[----:B------:R-:W-:-:S03]  /*10c90*/  UIMAD UR10, UR41, UR17, UR10 ;  /* 0x00000011290a72a4 */ /* 0x000fc6000f8e020a */
[----:B------:R-:W-:Y:S01]  /*10ca0*/  ULDC.64 UR16, c[0x0][0xb98] ;  /* 0x0002e60000107ab9 */ /* 0x000fe20000000a00 */
[----:B------:R-:W0:Y:S01]  /*10cb0*/  @P1 LDC R3, c[0x0][0xbec] ;  /* 0x0002fb00ff031b82 */ /* 0x000e220000000800 */
[----:B------:R-:W-:Y:S02]  /*10cc0*/  UIADD3 UR9, UR9, UR10, URZ ;  /* 0x0000000a09097290 */ /* 0x000fe4000fffe03f */
[----:B------:R-:W-:Y:S02]  /*10cd0*/  UIMAD UR10, UR14, UR16, URZ ;  /* 0x000000100e0a72a4 */ /* 0x000fe4000f8e023f */
[----:B------:R-:W-:Y:S02]  /*10ce0*/  UIMAD.WIDE.U32 UR8, UR13, UR16, UR8 ;  /* 0x000000100d0872a5 */ /* 0x000fe4000f8e0008 */
[----:B------:R-:W-:Y:S01]  /*10cf0*/  UIMAD UR10, UR13, UR17, UR10 ;  /* 0x000000110d0a72a4 */ /* 0x000fe2000f8e020a */
[----:B------:R-:W1:Y:S02]  /*10d00*/  @P1 LDC R6, c[0x0][0xbf0] ;  /* 0x0002fc00ff061b82 */ /* 0x000e640000000800 */
[----:B------:R-:W-:Y:S01]  /*10d10*/  ULDC.64 UR16, c[0x0][0xb88] ;  /* 0x0002e20000107ab9 */ /* 0x000fe20000000a00 */
[----:B0-----:R-:W-:-:S05]  /*10d20*/  @P1 IMAD.HI.U32 R3, R4, R3, RZ ;  /* 0x0000000304031227 */ /* 0x001fca00078e00ff */
[----:B-1----:R-:W-:Y:S01]  /*10d30*/  @P1 SHF.R.U32.HI R2, RZ, R6, R3 ;  /* 0x00000006ff021219 */ /* 0x002fe20000011603 */
[----:B------:R-:W-:-:S03]  /*10d40*/  IMAD.U32 R6, RZ, RZ, UR10 ;  /* 0x0000000aff067e24 */ /* 0x000fc6000f8e00ff */
[--C-:B------:R-:W-:Y:S01]  /*10d50*/  SHF.R.S32.HI R3, RZ, 0x1f, R2.reuse ;  /* 0x0000001fff037819 */ /* 0x100fe20000011402 */
[----:B------:R-:W-:Y:S01]  /*10d60*/  IMAD.MOV R5, RZ, RZ, -R2 ;  /* 0x000000ffff057224 */ /* 0x000fe200078e0a02 */
[----:B------:R-:W-:-:S03]  /*10d70*/  IADD3 R2, P1, R2, UR8, RZ ;  /* 0x0000000802027c10 */ /* 0x000fc6000ff3e0ff */
[----:B------:R-:W-:Y:S01]  /*10d80*/  IMAD R5, R7, R5, R4 ;  /* 0x0000000507057224 */ /* 0x000fe200078e0204 */
[----:B------:R-:W-:Y:S01]  /*10d90*/  IADD3.X R3, R3, UR9, R6, P1, !PT ;  /* 0x0000000903037c10 */ /* 0x000fe20008ffe406 */
[----:B------:R-:W-:-:S03]  /*10da0*/  ULDC.64 UR8, c[0x0][0xb50] ;  /* 0x0002d40000087ab9 */ /* 0x000fc60000000a00 */
[----:B------:R-:W-:Y:S01]  /*10db0*/  SHF.R.S32.HI R4, RZ, 0x1f, R5 ;  /* 0x0000001fff047819 */ /* 0x000fe20000011405 */
[----:B------:R-:W-:-:S04]  /*10dc0*/  IMAD.WIDE.U32 R2, R5, UR16, R2 ;  /* 0x0000001005027c25 */ /* 0x000fc8000f8e0002 */
[----:B------:R-:W-:-:S04]  /*10dd0*/  IMAD R4, R4, UR16, RZ ;  /* 0x0000001004047c24 */ /* 0x000fc8000f8e02ff */
[----:B------:R-:W-:Y:S01]  /*10de0*/  IMAD R7, R5, UR17, R4 ;  /* 0x0000001105077c24 */ /* 0x000fe2000f8e0204 */
[----:B------:R-:W-:-:S03]  /*10df0*/  LEA R4, P1, R2, UR8, 0x2 ;  /* 0x0000000802047c11 */ /* 0x000fc6000f8210ff */
[----:B------:R-:W-:-:S05]  /*10e00*/  IMAD.IADD R3, R3, 0x1, R7 ;  /* 0x0000000103037824 */ /* 0x000fca00078e0207 */
[----:B------:R-:W-:Y:S01]  /*10e10*/  LEA.HI.X R5, R2, UR9, R3, 0x2, P1 ;  /* 0x0000000902057c11 */ /* 0x000fe200088f1403 */
[----:B------:R-:W-:-:S05]  /*10e20*/  IMAD.MOV.U32 R3, RZ, RZ, -0x800000 ;  /* 0xff800000ff037424 */ /* 0x000fca00078e00ff */
[----:B------:R0:W-:Y:S02]  /*10e30*/  STG.E desc[UR46][R4.64], R3 ;  /* 0x0000000304007986 */ /* 0x0001e4000c10192e */
.L_x_2604:
[----:B------:R-:W-:Y:S05]  /*10e40*/  BSYNC B1 ;  /* 0x0000000000017941 */ /* 0x000fea0003800000 */
.L_x_2603:
[----:B0-----:R-:W0:Y:S01]  /*10e50*/  @P0 LDC R3, c[0x0][0xbf0] ;  /* 0x0002fc00ff030b82 */ /* 0x001e220000000800 */
[----:B------:R-:W-:Y:S01]  /*10e60*/  ULDC.64 UR16, c[0x0][0xaa0] ;  /* 0x0002a80000107ab9 */ /* 0x000fe20000000a00 */
[----:B------:R-:W-:Y:S01]  /*10e70*/  IMAD R2, R203, 0x20, R204 ;  /* 0x00000020cb027824 */ /* 0x000fe200078e02cc */
[----:B------:R-:W-:Y:S01]  /*10e80*/  UIMAD UR10, UR11, UR16, URZ ;  /* 0x000000100b0a72a4 */ /* 0x000fe2000f8e023f */
[----:B------:R-:W-:Y:S01]  /*10e90*/  BSSY B1, `(.L_x_2605) ;  /* 0x0000041000017945 */ /* 0x000fe20003800000 */
[----:B------:R-:W-:Y:S01]  /*10ea0*/  UIMAD.WIDE.U32 UR8, UR4, UR16, URZ ;  /* 0x00000010040872a5 */ /* 0x000fe2000f8e003f */
[----:B------:R-:W-:Y:S01]  /*10eb0*/  VIADD R6, R2, UR43 ;  /* 0x0000002b02067c36 */ /* 0x000fe20008000000 */
[----:B------:R-:W-:-:S03]  /*10ec0*/  UIMAD UR10, UR4, UR17, UR10 ;  /* 0x00000011040a72a4 */ /* 0x000fc6000f8e020a */
[----:B------:R-:W-:Y:S01]  /*10ed0*/  ULDC.64 UR16, c[0x0][0xae8] ;  /* 0x0002ba0000107ab9 */ /* 0x000fe20000000a00 */
[----:B------:R-:W-:Y:S01]  /*10ee0*/  UIADD3 UR9, UR9, UR10, URZ ;  /* 0x0000000a09097290 */ /* 0x000fe2000fffe03f */
[----:B------:R-:W-:Y:S01]  /*10ef0*/  @P0 IMAD.HI.U32 R2, R6, R9, RZ ;  /* 0x0000000906020227 */ /* 0x000fe200078e00ff */
[----:B------:R-:W-:Y:S02]  /*10f00*/  UIMAD UR4, UR12, UR16, URZ ;  /* 0x000000100c0472a4 */ /* 0x000fe4000f8e023f */
[----:B------:R-:W-:Y:S01]  /*10f10*/  UIMAD.WIDE.U32 UR8, UR41, UR16, UR8 ;  /* 0x00000010290872a5 */ /* 0x000fe2000f8e0008 */
[----:B------:R-:W-:Y:S01]  /*10f20*/  IMAD.MOV.U32 R5, RZ, RZ, R6 ;  /* 0x000000ffff057224 */ /* 0x000fe200078e0006 */
[----:B------:R-:W-:Y:S01]  /*10f30*/  UIMAD UR4, UR41, UR17, UR4 ;  /* 0x00000011290472a4 */ /* 0x000fe2000f8e0204 */
[----:B------:R-:W-:-:S03]  /*10f40*/  ULDC.64 UR10, c[0x0][0xaf0] ;  /* 0x0002bc00000a7ab9 */ /* 0x000fc60000000a00 */
[----:B------:R-:W-:Y:S02]  /*10f50*/  UIADD3 UR9, UR9, UR4, URZ ;  /* 0x0000000409097290 */ /* 0x000fe4000fffe03f */
[----:B------:R-:W-:Y:S01]  /*10f60*/  UIMAD UR4, UR14, UR10, URZ ;  /* 0x0000000a0e0472a4 */ /* 0x000fe2000f8e023f */
[----:B0-----:R-:W-:Y:S01]  /*10f70*/  @P0 SHF.R.U32.HI R5, RZ, R3, R2 ;  /* 0x00000003ff050219 */ /* 0x001fe20000011602 */
        /* <DEDUP_REMOVED lines=8> */
[----:B------:R-:W-:Y:S02]  /*11000*/  IMAD R7, R11, R7, R6 ;  /* 0x000000070b077224 */ /* 0x000fe400078e0206 */
[----:B------:R-:W-:Y:S01]  /*11010*/  IMAD.U32 R2, RZ, RZ, UR8 ;  /* 0x00000008ff027e24 */ /* 0x000fe2000f8e00ff */
[----:B------:R-:W-:Y:S01]  /*11020*/  ULDC.64 UR8, c[0x0][0xad8] ;  /* 0x0002b60000087ab9 */ /* 0x000fe20000000a00 */
[----:B------:R-:W-:Y:S02]  /*11030*/  IMAD.U32 R3, RZ, RZ, UR4 ;  /* 0x00000004ff037e24 */ /* 0x000fe4000f8e00ff */
[C---:B------:R-:W-:Y:S01]  /*11040*/  IMAD R9, R5.reuse, UR11, R4 ;  /* 0x0000000b05097c24 */ /* 0x040fe2000f8e0204 */
[----:B------:R-:W-:Y:S01]  /*11050*/  SHF.R.S32.HI R4, RZ, 0x1f, R7 ;  /* 0x0000001fff047819 */ /* 0x000fe20000011407 */
[----:B------:R-:W-:-:S04]  /*11060*/  IMAD.WIDE.U32 R2, R5, UR10, R2 ;  /* 0x0000000a05027c25 */ /* 0x000fc8000f8e0002 */
[----:B------:R-:W-:Y:S02]  /*11070*/  IMAD.IADD R3, R3, 0x1, R9 ;  /* 0x0000000103037824 */ /* 0x000fe400078e0209 */
[----:B------:R-:W-:Y:S02]  /*11080*/  IMAD R4, R4, UR8, RZ ;  /* 0x0000000804047c24 */ /* 0x000fe4000f8e02ff */
[----:B------:R-:W-:Y:S02]  /*11090*/  VIADD R6, R204, UR43 ;  /* 0x0000002bcc067c36 */ /* 0x000fe40008000000 */
        /* <DEDUP_REMOVED lines=32> */
.L_x_2606:
[----:B------:R-:W-:Y:S05]  /*112a0*/  BSYNC B1 ;  /* 0x0000000000017941 */ /* 0x000fea0003800000 */
.L_x_2605:
        /* <DEDUP_REMOVED lines=21> */
.L_x_2608:
[----:B------:R-:W-:Y:S05]  /*11400*/  BSYNC B1 ;  /* 0x0000000000017941 */ /* 0x000fea0003800000 */
.L_x_2607:
        /* <DEDUP_REMOVED lines=21> */
.L_x_2610:
[----:B------:R-:W-:Y:S05]  /*11560*/  BSYNC B1 ;  /* 0x0000000000017941 */ /* 0x000fea0003800000 */
.L_x_2609:
[----:B------:R-:W-:Y:S01]  /*11570*/  VIADD R0, R6, 0x60 ;  /* 0x0000006006007836 */ /* 0x000fe20000000000 */
[----:B0-23--:R-:W0:Y:S04]  /*11580*/  SHFL.IDX PT, R5, R5, 0x3, 0x181f ;  /* 0x00781f0005057f89 */ /* 0x00de2800000e0000 */
        /* <DEDUP_REMOVED lines=20> */
.L_x_2601:
[----:B------:R-:W-:Y:S05]  /*116d0*/  BSYNC B0 ;  /* 0x0000000000007941 */ /* 0x000fea0003800000 */
.L_x_2592:
[----:B------:R-:W-:Y:S02]  /*116e0*/  ULDC UR4, c[0x0][0xc3c] ;  /* 0x00030f0000047ab9 */ /* 0x000fe40000000800 */
[----:B------:R-:W-:-:S06]  /*116f0*/  UISETP.GE.AND UP0, UPT, UR6, UR4, UPT ;  /* 0x000000040600728c */ /* 0x000fcc000bf06270 */
[----:B------:R-:W-:-:S13]  /*11700*/  PLOP3.LUT P0, PT, PT, PT, UP0, 0x80, 0x0 ;  /* 0x000000000000781c */ /* 0x000fda0003f0f008 */
[----:B------:R-:W-:Y:S05]  /*11710*/  @!P0 BRA `(.L_x_2611) ;  /* 0xfffffef400948947 */ /* 0x000fea000383ffff */
[----:B------:R-:W-:Y:S05]  /*11720*/  EXIT ;  /* 0x000000000000794d */ /* 0x000fea0003800000 */
.L_x_2502:
[----:B------:R-:W-:-:S08]  /*11730*/  NOP ;  /* 0x0000000000007918 */ /* 0x000fd00000000000 */
[----:B------:R-:W0:-:S00]  /*11740*/  USETMAXREG.DEALLOC.CTAPOOL 0x28 ;  /* 0x00000028000079c8 */ /* 0x000e0000080e0500 */
        /* <DEDUP_REMOVED lines=14> */
.L_x_2612:
        /* <DEDUP_REMOVED lines=36> */
[----:B------:R-:W-:Y:S01]  /*11a70*/  IMAD.MOV.U32 R6, RZ, RZ, R3 ;  /* 0x000000ffff067224 */ /* 0x000fe200078e0003 */
[----:B------:R-:W-:Y:S01]  /*11a80*/  UMOV UR4, URZ ;  /* 0x0000003f00047c82 */ /* 0x000fe20008000000 */
[----:B------:R-:W-:-:S05]  /*11a90*/  ULDC UR5, c[0x0][0xc38] ;  /* 0x00030e0000057ab9 */ /* 0x000fca0000000800 */
.L_x_2618:
        /* <DEDUP_REMOVED lines=12> */
.L_x_2617:
[----:B------:R-:W-:Y:S05]  /*11b60*/  BSYNC B0 ;  /* 0x0000000000007941 */ /* 0x000fea0003800000 */
.L_x_2616:
        /* <DEDUP_REMOVED lines=20> */
.L_x_2614:
[----:B------:R-:W-:-:S04]  /*11cb0*/  IMAD.IADD R13, R6, 0x1, -R3 ;  /* 0x00000001060d7824 */ /* 0x000fc800078e0a03 */
[----:B------:R-:W-:-:S05]  /*11cc0*/  IMAD R2, R8, UR5, R13 ;  /* 0x0000000508027c24 */ /* 0x000fca000f8e020d */
[----:B------:R-:W-:Y:S02]  /*11cd0*/  ISETP.GT.AND P0, PT, R2, UR6, PT ;  /* 0x0000000602007c0c */ /* 0x000fe4000bf04270 */
[----:B------:R-:W0:Y:S11]  /*11ce0*/  LDC.64 R2, c[0x0][0xc90] ;  /* 0x00032400ff027b82 */ /* 0x000e360000000a00 */
[----:B------:R-:W-:-:S04]  /*11cf0*/  VOTE.ANY R9, PT, !P0 ;  /* 0x0000000000097806 */ /* 0x000fc800040e0100 */
[----:B------:R-:W1:Y:S02]  /*11d00*/  POPC R15, R9 ;  /* 0x00000009000f7309 */ /* 0x000e640000000000 */
[----:B-1----:R-:W-:-:S04]  /*11d10*/  VIADD R27, R15, UR4 ;  /* 0x000000040f1b7c36 */ /* 0x002fc80008000000 */
[----:B0-----:R-:W-:-:S05]  /*11d20*/  IMAD.WIDE R2, R27, 0x4, R2 ;  /* 0x000000041b027825 */ /* 0x001fca00078e0202 */
[----:B------:R-:W2:Y:S01]  /*11d30*/  LDG.E R7, desc[UR46][R2.64] ;  /* 0x0000002e02077981 */ /* 0x000ea2000c1e1900 */
[----:B------:R-:W-:-:S03]  /*11d40*/  ISETP.NE.AND P0, PT, R9, RZ, PT ;  /* 0x000000ff0900720c */ /* 0x000fc60003f05270 */
[----:B------:R-:W2:Y:S02]  /*11d50*/  SHFL.IDX PT, R4, R4, R15, 0x1f ;  /* 0x00001f0f04047589 */ /* 0x000ea400000e0000 */
[----:B--2---:R-:W-:-:S05]  /*11d60*/  IMAD R6, R4, R7, RZ ;  /* 0x0000000704067224 */ /* 0x004fca00078e02ff */
[----:B------:R-:W-:-:S04]  /*11d70*/  IABS R12, R6 ;  /* 0x00000006000c7213 */ /* 0x000fc80000000000 */
[----:B------:R-:W0:Y:S08]  /*11d80*/  I2F.RP R10, R12 ;  /* 0x0000000c000a7306 */ /* 0x000e300000209400 */
[----:B0-----:R-:W0:Y:S02]  /*11d90*/  MUFU.RCP R10, R10 ;  /* 0x0000000a000a7308 */ /* 0x001e240000001000 */
[----:B0-----:R-:W-:-:S06]  /*11da0*/  VIADD R11, R10, 0xffffffe ;  /* 0x0ffffffe0a0b7836 */ /* 0x001fcc0000000000 */
[----:B------:R0:W1:Y:S01]  /*11db0*/  F2I.FTZ.U32.TRUNC.NTZ R3, R11 ;  /* 0x0000000b00037305 */ /* 0x000062000021f000 */
[----:B------:R-:W-:Y:S05]  /*11dc0*/  @!P0 BRA `(.L_x_2619) ;  /* 0x0000000000088947 */ /* 0x000fea0003800000 */
[----:B------:R-:W-:-:S05]  /*11dd0*/  VIADD R9, R15, 0xffffffff ;  /* 0xffffffff0f097836 */ /* 0x000fca0000000000 */
[----:B------:R2:W3:Y:S02]  /*11de0*/  SHFL.IDX PT, R24, R8, R9, 0x1f ;  /* 0x00001f0908187589 */ /* 0x0004e400000e0000 */
.L_x_2619:
[----:B---3--:R-:W-:Y:S01]  /*11df0*/  IMAD R24, R24, UR5, R13 ;  /* 0x0000000518187c24 */ /* 0x008fe2000f8e020d */
[----:B------:R-:W-:Y:S01]  /*11e00*/  IABS R2, R6 ;  /* 0x0000000600027213 */ /* 0x000fe20000000000 */
[----:B-12---:R-:W-:-:S03]  /*11e10*/  IMAD.MOV R9, RZ, RZ, -R3 ;  /* 0x000000ffff097224 */ /* 0x006fc600078e0a03 */
[----:B0-----:R-:W-:Y:S01]  /*11e20*/  IADD3 R11, -R24, UR6, RZ ;  /* 0x00000006180b7c10 */ /* 0x001fe2000fffe1ff */
        /* <DEDUP_REMOVED lines=19> */
[----:B------:R-:W-:Y:S02]  /*11f60*/  IMAD R13, R7, R2, RZ ;  /* 0x00000002070d7224 */ /* 0x000fe400078e02ff */
[----:B------:R-:W-:Y:S02]  /*11f70*/  IMAD.MOV R9, RZ, RZ, -R2 ;  /* 0x000000ffff097224 */ /* 0x000fe400078e0a02 */
[----:B------:R-:W-:Y:S02]  /*11f80*/  IMAD.MOV R8, RZ, RZ, -R13 ;  /* 0x000000ffff087224 */ /* 0x000fe400078e0a0d */
[----:B------:R-:W-:-:S03]  /*11f90*/  IMAD R6, R6, R9, R11 ;  /* 0x0000000906067224 */ /* 0x000fc600078e020b */
[----:B------:R-:W-:Y:S02]  /*11fa0*/  VIADDMNMX R15, R8, UR5, R7, PT ;  /* 0x00000005080f7c46 */ /* 0x000fe4000b800107 */
[----:B------:R-:W-:Y:S02]  /*11fb0*/  IABS R11, R6 ;  /* 0x00000006000b7213 */ /* 0x000fe40000000000 */
[-C--:B------:R-:W-:Y:S01]  /*11fc0*/  IABS R8, R15.reuse ;  /* 0x0000000f00087213 */ /* 0x080fe20000000000 */
[----:B------:R-:W-:Y:S01]  /*11fd0*/  IMAD.MOV R26, RZ, RZ, -R15 ;  /* 0x000000ffff1a7224 */ /* 0x000fe200078e0a0f */
[----:B------:R-:W-:Y:S02]  /*11fe0*/  IABS R10, R15 ;  /* 0x0000000f000a7213 */ /* 0x000fe40000000000 */
[----:B------:R-:W0:Y:S08]  /*11ff0*/  I2F.RP R7, R8 ;  /* 0x0000000800077306 */ /* 0x000e300000209400 */
[----:B0-----:R-:W0:Y:S02]  /*12000*/  MUFU.RCP R7, R7 ;  /* 0x0000000700077308 */ /* 0x001e240000001000 */
[----:B0-----:R-:W-:-:S06]  /*12010*/  VIADD R3, R7, 0xffffffe ;  /* 0x0ffffffe07037836 */ /* 0x001fcc0000000000 */
[----:B------:R-:W0:Y:S02]  /*12020*/  F2I.FTZ.U32.TRUNC.NTZ R3, R3 ;  /* 0x0000000300037305 */ /* 0x000e24000021f000 */
[----:B0-----:R-:W-:-:S04]  /*12030*/  IMAD.MOV R2, RZ, RZ, -R3 ;  /* 0x000000ffff027224 */ /* 0x001fc800078e0a03 */
[----:B------:R-:W-:Y:S02]  /*12040*/  IMAD.MOV.U32 R9, RZ, RZ, R2 ;  /* 0x000000ffff097224 */ /* 0x000fe400078e0002 */
[----:B------:R-:W-:Y:S02]  /*12050*/  IMAD.MOV.U32 R2, RZ, RZ, RZ ;  /* 0x000000ffff027224 */ /* 0x000fe400078e00ff */
[----:B------:R-:W-:-:S04]  /*12060*/  IMAD R9, R9, R8, RZ ;  /* 0x0000000809097224 */ /* 0x000fc800078e02ff */
[----:B------:R-:W-:-:S04]  /*12070*/  IMAD.HI.U32 R2, R3, R9, R2 ;  /* 0x0000000903027227 */ /* 0x000fc800078e0002 */
[----:B------:R-:W-:Y:S02]  /*12080*/  IMAD.MOV R3, RZ, RZ, -R10 ;  /* 0x000000ffff037224 */ /* 0x000fe400078e0a0a */
        /* <DEDUP_REMOVED lines=8> */
[----:B------:R-:W-:Y:S01]  /*12110*/  ISETP.GE.AND P2, PT, R3, RZ, PT ;  /* 0x000000ff0300720c */ /* 0x000fe20003f46270 */
[----:B------:R-:W-:-:S06]  /*12120*/  IMAD.IADD R3, R6, 0x1, R13 ;  /* 0x0000000106037824 */ /* 0x000fcc00078e020d */
[----:B------:R-:W-:-:S06]  /*12130*/  @P0 VIADD R2, R2, 0x1 ;  /* 0x0000000102020836 */ /* 0x000fcc0000000000 */
[----:B------:R-:W-:Y:S01]  /*12140*/  @!P2 IMAD.MOV R2, RZ, RZ, -R2 ;  /* 0x000000ffff02a224 */ /* 0x000fe200078e0a02 */
[----:B------:R-:W-:-:S04]  /*12150*/  @!P1 LOP3.LUT R2, RZ, R15, RZ, 0x33, !PT ;  /* 0x0000000fff029212 */ /* 0x000fc800078e33ff */
[----:B------:R-:W-:Y:S01]  /*12160*/  LOP3.LUT R25, RZ, R2, RZ, 0x33, !PT ;  /* 0x00000002ff197212 */ /* 0x000fe200078e33ff */
[----:B------:R-:W-:-:S04]  /*12170*/  IMAD R26, R2, R26, R3 ;  /* 0x0000001a021a7224 */ /* 0x000fc800078e0203 */
[----:B------:R-:W-:Y:S01]  /*12180*/  IMAD.IADD R25, R4, 0x1, R25 ;  /* 0x0000000104197824 */ /* 0x000fe200078e0219 */
[----:B------:R-:W-:Y:S06]  /*12190*/  BRA `(.L_x_2620) ;  /* 0x0000000000147947 */ /* 0x000fec0003800000 */
.L_x_2615:
[----:B------:R-:W-:Y:S01]  /*121a0*/  ULDC UR4, c[0x0][0xc3c] ;  /* 0x00030f0000047ab9 */ /* 0x000fe20000000800 */
[----:B------:R-:W-:Y:S02]  /*121b0*/  IMAD.MOV.U32 R25, RZ, RZ, RZ ;  /* 0x000000ffff197224 */ /* 0x000fe400078e00ff */
[----:B------:R-:W-:Y:S02]  /*121c0*/  IMAD.U32 R24, RZ, RZ, UR6 ;  /* 0x00000006ff187e24 */ /* 0x000fe4000f8e00ff */
[----:B------:R-:W-:Y:S02]  /*121d0*/  IMAD.MOV.U32 R26, RZ, RZ, RZ ;  /* 0x000000ffff1a7224 */ /* 0x000fe400078e00ff */
[----:B------:R-:W-:-:S07]  /*121e0*/  IMAD.U32 R27, RZ, RZ, UR4 ;  /* 0x00000004ff1b7e24 */ /* 0x000fce000f8e00ff */
.L_x_2620:
[----:B------:R-:W-:-:S13]  /*121f0*/  ISETP.NE.AND P0, PT, R5, RZ, PT ;  /* 0x000000ff0500720c */ /* 0x000fda0003f05270 */
[----:B------:R-:W0:Y:S01]  /*12200*/  @!P0 S2R R3, SR_CgaCtaId ;  /* 0x0000000000038919 */ /* 0x000e220000008800 */
[----:B------:R-:W-:-:S04]  /*12210*/  @!P0 MOV R2, 0x400 ;  /* 0x0000040000028802 */ /* 0x000fc80000000f00 */
[----:B0-----:R-:W-:-:S05]  /*12220*/  @!P0 LEA R2, R3, R2, 0x18 ;  /* 0x0000000203028211 */ /* 0x001fca00078ec0ff */
[----:B------:R1:W-:Y:S01]  /*12230*/  @!P0 STS.128 [R2+0x228d0], R24 ;  /* 0x0228d01802008388 */ /* 0x0003e20000000c00 */
[----:B------:R-:W-:Y:S06]  /*12240*/  BAR.ARV 0x5, 0x180 ;  /* 0x0146000000007b1d */ /* 0x000fec0000002000 */
.L_x_2613:
[----:B------:R2:W-:Y:S01]  /*12250*/  STL [R1+0x10], RZ ;  /* 0x000010ff01007387 */ /* 0x0005e20000100800 */
[----:B------:R-:W-:Y:S01]  /*12260*/  ULDC UR4, c[0x0][0xc3c] ;  /* 0x00030f0000047ab9 */ /* 0x000fe20000000800 */
[----:B------:R-:W-:Y:S01]  /*12270*/  IMAD.MOV.U32 R22, RZ, RZ, 0x1 ;  /* 0x00000001ff167424 */ /* 0x000fe200078e00ff */
[----:B0-----:R-:W-:Y:S01]  /*12280*/  ISETP.GE.AND P0, PT, R27, UR4, PT ;  /* 0x000000041b007c0c */ /* 0x001fe2000bf06270 */
[----:B------:R-:W-:-:S12]  /*12290*/  IMAD.MOV.U32 R18, RZ, RZ, RZ ;  /* 0x000000ffff127224 */ /* 0x000fd800078e00ff */
[----:B--2---:R-:W-:Y:S05]  /*122a0*/  @P0 BRA `(.L_x_2621) ;  /* 0x0000004800b00947 */ /* 0x004fea0003800000 */
[----:B------:R-:W0:Y:S01]  /*122b0*/  S2UR UR5, SR_CgaCtaId ;  /* 0x00000000000579c3 */ /* 0x000e220000008800 */
[----:B------:R2:W-:Y:S01]  /*122c0*/  STL [R1+0x10], RZ ;  /* 0x000010ff01007387 */ /* 0x0005e20000100800 */
[C---:B-1----:R-:W-:Y:S01]  /*122d0*/  IMAD.SHL.U32 R2, R0.reuse, 0x8, RZ ;  /* 0x0000000800027824 */ /* 0x042fe200078e00ff */
[----:B------:R-:W-:Y:S01]  /*122e0*/  UMOV UR4, 0x400 ;  /* 0x0000040000047882 */ /* 0x000fe20000000000 */
[----:B------:R-:W-:Y:S01]  /*122f0*/  LOP3.LUT R4, R0, 0x7f, RZ, 0xc0, !PT ;  /* 0x0000007f00047812 */ /* 0x000fe200078ec0ff */
[----:B------:R-:W-:Y:S01]  /*12300*/  BSSY B8, `(.L_x_2621) ;  /* 0x00004a6000087945 */ /* 0x000fe20003800000 */
[----:B------:R-:W-:Y:S01]  /*12310*/  IMAD.MOV.U32 R22, RZ, RZ, 0x1 ;  /* 0x00000001ff167424 */ /* 0x000fe200078e00ff */
[----:B------:R-:W-:Y:S01]  /*12320*/  LOP3.LUT R3, R2, 0x1f8, RZ, 0xc0, !PT ;  /* 0x000001f802037812 */ /* 0x000fe200078ec0ff */
[----:B------:R-:W-:Y:S01]  /*12330*/  IMAD.MOV.U32 R18, RZ, RZ, RZ ;  /* 0x000000ffff127224 */ /* 0x000fe200078e00ff */
[----:B------:R-:W-:Y:S01]  /*12340*/  SHF.R.U32.HI R5, RZ, 0x3, R4 ;  /* 0x00000003ff057819 */ /* 0x000fe20000011604 */
[----:B------:R-:W-:Y:S01]  /*12350*/  ULOP3.LUT UR36, UR39, 0x2, URZ, 0xfc, !UPT ;  /* 0x0000000227247892 */ /* 0x000fe2000f8efc3f */
[----:B------:R-:W-:Y:S01]  /*12360*/  LOP3.LUT R3, R3, 0x38, R0, 0x78, !PT ;  /* 0x0000003803037812 */ /* 0x000fe200078e7800 */
[----:B------:R-:W-:Y:S01]  /*12370*/  IMAD.SHL.U32 R0, R0, 0x10, RZ ;  /* 0x0000001000007824 */ /* 0x000fe200078e00ff */
[----:B------:R-:W-:Y:S01]  /*12380*/  LOP3.LUT R4, R2, 0x38, RZ, 0xc0, !PT ;  /* 0x0000003802047812 */ /* 0x000fe200078ec0ff */
[----:B------:R-:W-:Y:S01]  /*12390*/  ULDC UR37, c[0x0][0xc] ;  /* 0x0000030000257ab9 */ /* 0x000fe20000000800 */
[----:B------:R-:W-:-:S02]  /*123a0*/  LOP3.LUT R28, R3, 0x200, R2, 0xf8, !PT ;  /* 0x00000200031c7812 */ /* 0x000fc400078ef802 */
[----:B------:R-:W-:Y:S02]  /*123b0*/  LOP3.LUT R0, R5, 0x70, R0, 0xf8, !PT ;  /* 0x0000007005007812 */ /* 0x000fe400078ef800 */
[C---:B------:R-:W-:Y:S02]  /*123c0*/  LOP3.LUT R3, R4.reuse, 0x40, RZ, 0xfc, !PT ;  /* 0x0000004004037812 */ /* 0x040fe400078efcff */
[C---:B------:R-:W-:Y:S02]  /*123d0*/  LOP3.LUT R2, R4.reuse, 0x80, RZ, 0xfc, !PT ;  /* 0x0000008004027812 */ /* 0x040fe400078efcff */
[----:B------:R-:W-:Y:S01]  /*123e0*/  LOP3.LUT R0, R4, 0xc0, RZ, 0xfc, !PT ;  /* 0x000000c004007812 */ /* 0x000fe200078efcff */
[----:B0-----:R-:W-:-:S06]  /*123f0*/  ULEA UR4, UR5, UR4, 0x18 ;  /* 0x0000000405047291 */ /* 0x001fcc000f8ec03f */
[----:B------:R-:W-:-:S04]  /*12400*/  IMAD.U32 R17, RZ, RZ, UR4 ;  /* 0x00000004ff117e24 */ /* 0x000fc8000f8e00ff */
[----:B--2---:R-:W-:-:S07]  /*12410*/  IMAD R37, R28, 0x2, R17 ;  /* 0x000000021c257824 */ /* 0x004fce00078e0211 */
.L_x_2690:
[----:B------:R-:W-:Y:S05]  /*12420*/  YIELD ;  /* 0x0000000000007946 */ /* 0x000fea0003800000 */
[----:B------:R-:W-:Y:S01]  /*12430*/  ULDC.64 UR4, c[0x0][0xa28] ;  /* 0x00028a0000047ab9 */ /* 0x000fe20000000a00 */
[----:B------:R-:W-:Y:S01]  /*12440*/  IMAD.MOV.U32 R29, RZ, RZ, RZ ;  /* 0x000000ffff1d7224 */ /* 0x000fe200078e00ff */
[----:B------:R-:W-:-:S04]  /*12450*/  ISETP.NE.U32.AND P0, PT, RZ, UR4, PT ;  /* 0x00000004ff007c0c */ /* 0x000fc8000bf05070 */
[----:B------:R-:W-:Y:S01]  /*12460*/  ISETP.NE.AND.EX P0, PT, RZ, UR5, PT, P0 ;  /* 0x00000005ff007c0c */ /* 0x000fe2000bf05300 */
[----:B------:R-:W-:-:S12]  /*12470*/  ULDC.64 UR4, c[0x0][0xa18] ;  /* 0x0002860000047ab9 */ /* 0x000fd80000000a00 */
[----:B------:R-:W0:Y:S02]  /*12480*/  @P0 LDC.64 R2, c[0x0][0xa28] ;  /* 0x00028a00ff020b82 */ /* 0x000e240000000a00 */
[----:B0-----:R-:W-:-:S05]  /*12490*/  @P0 IMAD.WIDE R2, R27, 0x4, R2 ;  /* 0x000000041b020825 */ /* 0x001fca00078e0202 */
[----:B------:R0:W5:Y:S01]  /*124a0*/  @P0 LDG.E R29, desc[UR46][R2.64] ;  /* 0x0000002e021d0981 */ /* 0x000162000c1e1900 */
[----:B------:R-:W-:Y:S01]  /*124b0*/  ISETP.NE.U32.AND P0, PT, RZ, UR4, PT ;  /* 0x00000004ff007c0c */ /* 0x000fe2000bf05070 */
[----:B------:R-:W-:Y:S01]  /*124c0*/  IMAD.MOV.U32 R0, RZ, RZ, RZ ;  /* 0x000000ffff007224 */ /* 0x000fe200078e00ff */
[----:B------:R-:W-:Y:S02]  /*124d0*/  LOP3.LUT R16, R16, 0xfffffdff, RZ, 0xc0, !PT ;  /* 0xfffffdff10107812 */ /* 0x000fe400078ec0ff */
[----:B------:R-:W-:Y:S01]  /*124e0*/  ISETP.NE.AND.EX P1, PT, RZ, UR5, PT, P0 ;  /* 0x00000005ff007c0c */ /* 0x000fe2000bf25300 */
[----:B------:R-:W-:Y:S02]  /*124f0*/  ULDC.64 UR4, c[0x0][0xa00] ;  /* 0x0002800000047ab9 */ /* 0x000fe40000000a00 */
[----:B------:R-:W-:Y:S01]  /*12500*/  ISETP.NE.U32.AND P0, PT, RZ, UR4, PT ;  /* 0x00000004ff007c0c */ /* 0x000fe2000bf05070 */
[----:B0-----:R-:W0:Y:S03]  /*12510*/  LDC.64 R2, c[0x0][0xa00] ;  /* 0x00028000ff027b82 */ /* 0x001e260000000a00 */
[----:B------:R-:W-:Y:S01]  /*12520*/  ISETP.NE.AND.EX P2, PT, RZ, UR5, PT, P0 ;  /* 0x00000005ff007c0c */ /* 0x000fe2000bf45300 */
[----:B------:R-:W-:-:S05]  /*12530*/  ULDC.64 UR4, c[0x0][0x418] ;  /* 0x0001060000047ab9 */ /* 0x000fca0000000a00 */
[----:B-1----:R-:W1:Y:S07]  /*12540*/  @P1 LDC.64 R4, c[0x0][0xa18] ;  /* 0x00028600ff041b82 */ /* 0x002e6e0000000a00 */
[----:B------:R-:W-:Y:S01]  /*12550*/  @P2 LOP3.LUT R16, R16, 0x200, RZ, 0xfc, !PT ;  /* 0x0000020010102812 */ /* 0x000fe200078efcff */
[----:B0-----:R-:W-:-:S05]  /*12560*/  IMAD.WIDE R2, R27, 0x4, R2 ;  /* 0x000000041b027825 */ /* 0x001fca00078e0202 */
[----:B--2---:R-:W2:Y:S01]  /*12570*/  @P2 LDG.E R0, desc[UR46][R2.64] ;  /* 0x0000002e02002981 */ /* 0x004ea2000c1e1900 */
[----:B-1----:R-:W-:-:S05]  /*12580*/  @P1 IMAD.WIDE R4, R27, 0x4, R4 ;  /* 0x000000041b041825 */ /* 0x002fca00078e0204 */
[----:B------:R0:W5:Y:S01]  /*12590*/  @P1 LDG.E R36, desc[UR46][R4.64] ;  /* 0x0000002e04241981 */ /* 0x000162000c1e1900 */
[----:B------:R-:W-:-:S03]  /*125a0*/  UISETP.NE.U32.AND UP0, UPT, UR4, URZ, UPT ;  /* 0x0000003f0400728c */ /* 0x000fc6000bf05070 */
[----:B------:R-:W-:Y:S01]  /*125b0*/  ULDC UR4, c[0x0][0x424] ;  /* 0x0001090000047ab9 */ /* 0x000fe20000000800 */
[----:B------:R-:W-:-:S03]  /*125c0*/  UISETP.NE.AND.EX UP0, UPT, UR5, URZ, UPT, UP0 ;  /* 0x0000003f0500728c */ /* 0x000fc6000bf05300 */
[----:B------:R-:W-:Y:S01]  /*125d0*/  ULDC UR5, c[0x0][0x2f0] ;  /* 0x0000bc0000057ab9 */ /* 0x000fe20000000800 */
[----:B------:R-:W-:-:S04]  /*125e0*/  USEL UR4, UR4, 0x1, UP0 ;  /* 0x0000000104047887 */ /* 0x000fc80008000000 */
[----:B------:R-:W-:Y:S01]  /*125f0*/  UIMAD UR4, UR4, UR5, URZ ;  /* 0x00000005040472a4 */ /* 0x000fe2000f8e023f */
[----:B--2---:R1:W-:Y:S05]  /*12600*/  STL [R1], R0 ;  /* 0x0000000001007387 */ /* 0x0043ea0000100800 */
[----:B-1----:R-:W-:Y:S01]  /*12610*/  IMAD.U32 R0, RZ, RZ, UR4 ;  /* 0x00000004ff007e24 */ /* 0x002fe2000f8e00ff */
[----:B0--34-:R-:W-:Y:S06]  /*12620*/  @P1 BRA `(.L_x_2622) ;  /* 0x0000000000181947 */ /* 0x019fec0003800000 */
[----:B------:R-:W-:Y:S02]  /*12630*/  ULDC UR4, c[0x0][0x288] ;  /* 0x0000a20000047ab9 */ /* 0x000fe40000000800 */
[----:B-----5:R-:W-:Y:S01]  /*12640*/  IMAD.U32 R36, RZ, RZ, UR4 ;  /* 0x00000004ff247e24 */ /* 0x020fe2000f8e00ff */
[----:B------:R-:W-:Y:S06]  /*12650*/  @!P2 BRA `(.L_x_2622) ;  /* 0x00000000000ca947 */ /* 0x000fec0003800000 */
[----:B------:R-:W2:Y:S04]  /*12660*/  LDG.E R5, desc[UR46][R2.64] ;  /* 0x0000002e02057981 */ /* 0x000ea8000c1e1900 */
[----:B------:R-:W2:Y:S02]  /*12670*/  LDG.E R36, desc[UR46][R2.64+0x4] ;  /* 0x0000042e02247981 */ /* 0x000ea4000c1e1900 */
[----:B--2---:R-:W-:-:S07]  /*12680*/  IMAD.IADD R36, R36, 0x1, -R5 ;  /* 0x0000000124247824 */ /* 0x004fce00078e0a05 */
.L_x_2622:
[----:B------:R-:W-:Y:S02]  /*12690*/  ULDC.64 UR4, c[0x0][0xa20] ;  /* 0x0002880000047ab9 */ /* 0x000fe40000000a00 */
[----:B------:R-:W-:-:S04]  /*126a0*/  ISETP.NE.U32.AND P0, PT, RZ, UR4, PT ;  /* 0x00000004ff007c0c */ /* 0x000fc8000bf05070 */
[----:B------:R-:W-:-:S13]  /*126b0*/  ISETP.NE.AND.EX P0, PT, RZ, UR5, PT, P0 ;  /* 0x00000005ff007c0c */ /* 0x000fda000bf05300 */
[----:B------:R-:W-:Y:S05]  /*126c0*/  @!P0 BRA `(.L_x_2623) ;  /* 0x0000000000108947 */ /* 0x000fea0003800000 */
[----:B------:R-:W0:Y:S02]  /*126d0*/  LDC.64 R2, c[0x0][0xa20] ;  /* 0x00028800ff027b82 */ /* 0x000e240000000a00 */
[----:B0-----:R-:W-:-:S05]  /*126e0*/  IMAD.WIDE R2, R27, 0x4, R2 ;  /* 0x000000041b027825 */ /* 0x001fca00078e0202 */
[----:B------:R0:W5:Y:S01]  /*126f0*/  LDG.E R0, desc[UR46][R2.64] ;  /* 0x0000002e02007981 */ /* 0x000162000c1e1900 */
[----:B------:R-:W-:Y:S05]  /*12700*/  BRA `(.L_x_2624) ;  /* 0x0000000000247947 */ /* 0x000fea0003800000 */
.L_x_2623:
[----:B------:R-:W-:Y:S02]  /*12710*/  ULDC.64 UR4, c[0x0][0xa08] ;  /* 0x0002820000047ab9 */ /* 0x000fe40000000a00 */
[----:B------:R-:W-:-:S04]  /*12720*/  ISETP.NE.U32.AND P0, PT, RZ, UR4, PT ;  /* 0x00000004ff007c0c */ /* 0x000fc8000bf05070 */
[----:B------:R-:W-:-:S13]  /*12730*/  ISETP.NE.AND.EX P0, PT, RZ, UR5, PT, P0 ;  /* 0x00000005ff007c0c */ /* 0x000fda000bf05300 */
[----:B------:R-:W-:Y:S05]  /*12740*/  @!P0 BRA `(.L_x_2624) ;  /* 0x0000000000148947 */ /* 0x000fea0003800000 */
[----:B------:R-:W0:Y:S02]  /*12750*/  LDC.64 R2, c[0x0][0xa08] ;  /* 0x00028200ff027b82 */ /* 0x000e240000000a00 */
[----:B0-----:R-:W-:-:S05]  /*12760*/  IMAD.WIDE R2, R27, 0x4, R2 ;  /* 0x000000041b027825 */ /* 0x001fca00078e0202 */
[----:B------:R-:W2:Y:S04]  /*12770*/  LDG.E R0, desc[UR46][R2.64] ;  /* 0x0000002e02007981 */ /* 0x000ea8000c1e1900 */
[----:B------:R-:W2:Y:S02]  /*12780*/  LDG.E R5, desc[UR46][R2.64+0x4] ;  /* 0x0000042e02057981 */ /* 0x000ea4000c1e1900 */
[----:B--2---:R-:W-:-:S07]  /*12790*/  IMAD.IADD R0, R5, 0x1, -R0 ;  /* 0x0000000105007824 */ /* 0x004fce00078e0a00 */
.L_x_2624:
[----:B0-----:R-:W0:Y:S01]  /*127a0*/  LDC R2, c[0x0][0x448] ;  /* 0x00011200ff027b82 */ /* 0x001e220000000800 */
[----:B------:R-:W-:Y:S01]  /*127b0*/  IMAD.SHL.U32 R34, R25, 0x80, RZ ;  /* 0x0000008019227824 */ /* 0x000fe200078e00ff */
[----:B------:R-:W-:Y:S01]  /*127c0*/  LOP3.LUT R16, R16, 0xfffffeff, RZ, 0xc0, !PT ;  /* 0xfffffeff10107812 */ /* 0x000fe200078ec0ff */
[----:B-----5:R-:W-:Y:S02]  /*127d0*/  IMAD.IADD R19, R0, 0x1, -R29 ;  /* 0x0000000100137824 */ /* 0x020fe400078e0a1d */
[----:B------:R-:W-:Y:S01]  /*127e0*/  VIADD R4, R34, 0x7f ;  /* 0x0000007f22047836 */ /* 0x000fe20000000000 */
[----:B0-----:R-:W-:Y:S02]  /*127f0*/  ISETP.NE.AND P2, PT, R2, 0x1, PT ;  /* 0x000000010200780c */ /* 0x001fe40003f45270 */
[----:B------:R-:W0:Y:S11]  /*12800*/  LDC.64 R2, c[0x0][0x9e0] ;  /* 0x00027800ff027b82 */ /* 0x000e360000000a00 */
[----:B------:R-:W1:Y:S01]  /*12810*/  @P2 LDC R5, c[0x0][0x44c] ;  /* 0x00011300ff052b82 */ /* 0x000e620000000800 */
[----:B------:R-:W-:-:S07]  /*12820*/  @P2 LOP3.LUT R16, R16, 0x100, RZ, 0xfc, !PT ;  /* 0x0000010010102812 */ /* 0x000fce00078efcff */
[----:B------:R-:W2:Y:S01]  /*12830*/  @P2 LDC R6, c[0x0][0x450] ;  /* 0x00011400ff062b82 */ /* 0x000ea20000000800 */
[----:B0-----:R-:W-:Y:S01]  /*12840*/  ISETP.GE.AND P1, PT, R3, 0x1, PT ;  /* 0x000000010300780c */ /* 0x001fe20003f26270 */
[----:B-1----:R-:W-:-:S05]  /*12850*/  @P2 IMAD.HI.U32 R5, R4, R5, RZ ;  /* 0x0000000504052227 */ /* 0x002fca00078e00ff */
[----:B--2---:R-:W-:Y:S02]  /*12860*/  @P2 SHF.R.U32.HI R4, RZ, R6, R5 ;  /* 0x00000006ff042219 */ /* 0x004fe40000011605 */
[----:B------:R-:W-:-:S05]  /*12870*/  IADD3 R5, R19, 0x1, -R36 ;  /* 0x0000000113057810 */ /* 0x000fca0007ffe824 */
[----:B------:R-:W-:-:S04]  /*12880*/  IMAD.IADD R7, R5, 0x1, R4 ;  /* 0x0000000105077824 */ /* 0x000fc800078e0204 */
[----:B------:R-:W-:Y:S01]  /*12890*/  IMAD.IADD R2, R7, 0x1, R2 ;  /* 0x0000000107027824 */ /* 0x000fe200078e0202 */
[----:B------:R-:W-:Y:S06]  /*128a0*/  @!P1 BRA `(.L_x_2625) ;  /* 0x0000000000489947 */ /* 0x000fec0003800000 */
[C---:B------:R-:W-:Y:S01]  /*128b0*/  ISETP.GT.AND P0, PT, R7.reuse, RZ, PT ;  /* 0x000000ff0700720c */ /* 0x040fe20003f04270 */
[----:B------:R-:W-:Y:S01]  /*128c0*/  BSSY B0, `(.L_x_2626) ;  /* 0x000000e000007945 */ /* 0x000fe20003800000 */
[----:B------:R-:W-:-:S11]  /*128d0*/  VIADD R0, R7, 0xffffffff ;  /* 0xffffffff07007836 */ /* 0x000fd60000000000 */
        /* <DEDUP_REMOVED lines=8> */
.L_x_2627:
[----:B------:R-:W-:-:S13]  /*12960*/  ISETP.NE.AND P0, PT, R3, 0x1, PT ;  /* 0x000000010300780c */ /* 0x000fda0003f05270 */
[----:B------:R-:W0:Y:S02]  /*12970*/  @P0 LDC.64 R4, c[0x0][0x9e8] ;  /* 0x00027a00ff040b82 */ /* 0x000e240000000a00 */
[----:B0-----:R-:W-:-:S05]  /*12980*/  @P0 IMAD.HI.U32 R4, R0, R4, RZ ;  /* 0x0000000400040227 */ /* 0x001fca00078e00ff */
[----:B------:R-:W-:-:S07]  /*12990*/  @P0 SHF.R.U32.HI R0, RZ, R5, R4 ;  /* 0x00000005ff000219 */ /* 0x000fce0000011604 */
.L_x_2628:
[----:B------:R-:W-:Y:S05]  /*129a0*/  BSYNC B0 ;  /* 0x0000000000007941 */ /* 0x000fea0003800000 */
.L_x_2626:
[----:B------:R-:W-:-:S05]  /*129b0*/  IMAD R5, R0, R3, R3 ;  /* 0x0000000300057224 */ /* 0x000fca00078e0203 */
[----:B------:R-:W-:-:S07]  /*129c0*/  VIMNMX R2, R2, R5, PT ;  /* 0x0000000502027248 */ /* 0x000fce0003fe0100 */
.L_x_2625:
[----:B------:R-:W0:Y:S01]  /*129d0*/  @P2 LDC R5, c[0x0][0x44c] ;  /* 0x00011300ff052b82 */ /* 0x000e220000000800 */
[----:B------:R-:W-:Y:S01]  /*129e0*/  VIADD R2, R2, 0x5f ;  /* 0x0000005f02027836 */ /* 0x000fe20000000000 */
[----:B------:R-:W-:Y:S01]  /*129f0*/  ULDC UR4, c[0x0][0x9dc] ;  /* 0x0002770000047ab9 */ /* 0x000fe20000000800 */
[----:B------:R-:W-:-:S05]  /*12a00*/  IMAD.MOV.U32 R0, RZ, RZ, R34 ;  /* 0x000000ffff007224 */ /* 0x000fca00078e0022 */
[----:B------:R-:W1:Y:S01]  /*12a10*/  @P2 LDC R7, c[0x0][0x450] ;  /* 0x00011400ff072b82 */ /* 0x000e620000000800 */
[----:B0-----:R-:W-:-:S05]  /*12a20*/  @P2 IMAD.HI.U32 R4, R34, R5, RZ ;  /* 0x0000000522042227 */ /* 0x001fca00078e00ff */
[----:B-1----:R-:W-:Y:S01]  /*12a30*/  @P2 SHF.R.U32.HI R0, RZ, R7, R4 ;  /* 0x00000007ff002219 */ /* 0x002fe20000011604 */
[----:B------:R-:W-:-:S04]  /*12a40*/  IMAD.HI R4, R2, 0x2aaaaaab, RZ ;  /* 0x2aaaaaab02047827 */ /* 0x000fc800078e02ff */
[----:B------:R-:W-:Y:S01]  /*12a50*/  VIADD R2, R19, 0x5f ;  /* 0x0000005f13027836 */ /* 0x000fe20000000000 */
[----:B------:R-:W-:-:S03]  /*12a60*/  SHF.R.U32.HI R5, RZ, 0x1f, R4 ;  /* 0x0000001fff057819 */ /* 0x000fc60000011604 */
[----:B------:R-:W-:Y:S01]  /*12a70*/  IMAD.HI R2, R2, 0x2aaaaaab, RZ ;  /* 0x2aaaaaab02027827 */ /* 0x000fe200078e02ff */
[----:B------:R-:W-:-:S04]  /*12a80*/  LEA.HI.SX32 R4, R4, R5, 0x1c ;  /* 0x0000000504047211 */ /* 0x000fc800078fe2ff */
[----:B------:R-:W-:-:S04]  /*12a90*/  SHF.R.U32.HI R5, RZ, 0x1f, R2 ;  /* 0x0000001fff057819 */ /* 0x000fc80000011602 */
[----:B------:R-:W-:Y:S02]  /*12aa0*/  LEA.HI.SX32 R5, R2, R5, 0x1c ;  /* 0x0000000502057211 */ /* 0x000fe400078fe2ff */
[----:B------:R-:W-:Y:S02]  /*12ab0*/  IADD3 R2, R0, R19, -R36 ;  /* 0x0000001300027210 */ /* 0x000fe40007ffe824 */
[----:B------:R-:W-:-:S03]  /*12ac0*/  VIMNMX R30, R5, R4, PT ;  /* 0x00000004051e7248 */ /* 0x000fc60003fe0100 */
[----:B------:R-:W-:Y:S02]  /*12ad0*/  VIADD R0, R2, -UR4 ;  /* 0x8000000402007c36 */ /* 0x000fe40008000000 */
[----:B------:R0:W-:Y:S01]  /*12ae0*/  STL [R1+0x4], R30 ;  /* 0x0000041e01007387 */ /* 0x0001e20000100800 */
[----:B------:R-:W-:Y:S05]  /*12af0*/  @!P1 BRA `(.L_x_2629) ;  /* 0x0000000000449947 */ /* 0x000fea0003800000 */
[----:B------:R-:W-:Y:S01]  /*12b00*/  ISETP.GT.AND P0, PT, R2, -0x1, PT ;  /* 0xffffffff0200780c */ /* 0x000fe20003f04270 */
[----:B------:R-:W-:-:S12]  /*12b10*/  BSSY B0, `(.L_x_2630) ;  /* 0x000000d000007945 */ /* 0x000fd80003800000 */
[----:B------:R-:W-:Y:S05]  /*12b20*/  @P0 BRA `(.L_x_2631) ;  /* 0x00000000001c0947 */ /* 0x000fea0003800000 */
[----:B------:R-:W-:Y:S02]  /*12b30*/  ISETP.NE.AND P0, PT, R3, 0x1, PT ;  /* 0x000000010300780c */ /* 0x000fe40003f05270 */
[----:B------:R-:W-:-:S11]  /*12b40*/  LOP3.LUT R7, RZ, R2, RZ, 0x33, !PT ;  /* 0x00000002ff077212 */ /* 0x000fd600078e33ff */
[----:B------:R-:W1:Y:S02]  /*12b50*/  @P0 LDC.64 R4, c[0x0][0x9e8] ;  /* 0x00027a00ff040b82 */ /* 0x000e640000000a00 */
[----:B-1----:R-:W-:-:S05]  /*12b60*/  @P0 IMAD.HI.U32 R4, R7, R4, RZ ;  /* 0x0000000407040227 */ /* 0x002fca00078e00ff */
[----:B------:R-:W-:-:S04]  /*12b70*/  @P0 SHF.R.U32.HI R7, RZ, R5, R4 ;  /* 0x00000005ff070219 */ /* 0x000fc80000011604 */
[----:B------:R-:W-:Y:S01]  /*12b80*/  LOP3.LUT R2, RZ, R7, RZ, 0x33, !PT ;  /* 0x00000007ff027212 */ /* 0x000fe200078e33ff */
[----:B------:R-:W-:Y:S06]  /*12b90*/  BRA `(.L_x_2632) ;  /* 0x0000000000107947 */ /* 0x000fec0003800000 */
.L_x_2631:
[----:B------:R-:W-:-:S13]  /*12ba0*/  ISETP.NE.AND P0, PT, R3, 0x1, PT ;  /* 0x000000010300780c */ /* 0x000fda0003f05270 */
[----:B------:R-:W1:Y:S02]  /*12bb0*/  @P0 LDC.64 R4, c[0x0][0x9e8] ;  /* 0x00027a00ff040b82 */ /* 0x000e640000000a00 */
[----:B-1----:R-:W-:-:S05]  /*12bc0*/  @P0 IMAD.HI.U32 R4, R2, R4, RZ ;  /* 0x0000000402040227 */ /* 0x002fca00078e00ff */
[----:B------:R-:W-:-:S07]  /*12bd0*/  @P0 SHF.R.U32.HI R2, RZ, R5, R4 ;  /* 0x00000005ff020219 */ /* 0x000fce0000011604 */
.L_x_2632:
[----:B------:R-:W-:Y:S05]  /*12be0*/  BSYNC B0 ;  /* 0x0000000000007941 */ /* 0x000fea0003800000 */
.L_x_2630:
[----:B------:R-:W-:-:S05]  /*12bf0*/  IMAD R3, R2, R3, RZ ;  /* 0x0000000302037224 */ /* 0x000fca00078e02ff */
[----:B------:R-:W-:-:S07]  /*12c00*/  VIMNMX R0, R0, R3, !PT ;  /* 0x0000000300007248 */ /* 0x000fce0007fe0100 */
.L_x_2629:
[----:B------:R-:W-:Y:S01]  /*12c10*/  IMAD.HI R0, R0, 0x2aaaaaab, RZ ;  /* 0x2aaaaaab00007827 */ /* 0x000fe200078e02ff */
[----:B------:R-:W-:Y:S04]  /*12c20*/  BSSY B7, `(.L_x_2633) ;  /* 0x0000352000077945 */ /* 0x000fe80003800000 */
[----:B------:R-:W-:-:S04]  /*12c30*/  SHF.R.U32.HI R3, RZ, 0x1f, R0 ;  /* 0x0000001fff037819 */ /* 0x000fc80000011600 */
[----:B------:R-:W-:-:S04]  /*12c40*/  LEA.HI.SX32 R3, R0, R3, 0x1c ;  /* 0x0000000300037211 */ /* 0x000fc800078fe2ff */
[----:B------:R-:W-:-:S04]  /*12c50*/  VIMNMX R31, RZ, R3, !PT ;  /* 0x00000003ff1f7248 */ /* 0x000fc80007fe0100 */
[----:B------:R-:W-:-:S13]  /*12c60*/  ISETP.GT.AND P0, PT, R30, R31, PT ;  /* 0x0000001f1e00720c */ /* 0x000fda0003f04270 */
        /* <DEDUP_REMOVED lines=18> */
.L_x_2634:
        /* <DEDUP_REMOVED lines=8> */
[----:B------:R-:W-:Y:S02]  /*12e10*/  IMAD.U32 R4, RZ, RZ, UR6 ;  /* 0x00000006ff047e24 */ /* 0x000fe4000f8e00ff */
[----:B------:R-:W1:Y:S01]  /*12e20*/  LDC.64 R2, c[0x4][R2] ;  /* 0x0100000002027b82 */ /* 0x000e620000000a00 */
        /* <DEDUP_REMOVED lines=10> */
.L_x_2637:
[----:B------:R-:W-:Y:S05]  /*12ed0*/  BSYNC B6 ;  /* 0x0000000000067941 */ /* 0x000fea0003800000 */
.L_x_2636:
        /* <DEDUP_REMOVED lines=17> */
[----:B-1----:R-:W-:-:S07]  /*12ff0*/  IMAD.MOV.U32 R13, RZ, RZ, RZ ;  /* 0x000000ffff0d7224 */ /* 0x002fce00078e00ff */
[----:B------:R-:W-:-:S07]  /*13000*/  LEPC R20, `(.L_x_2640) ;  /* 0x000000001014794e */ /* 0x000fce0000000000 */
[----:B0-2---:R-:W-:Y:S05]  /*13010*/  CALL.ABS.NOINC R2 ;  /* 0x0000000002007343 */ /* 0x005fea0003c00000 */
.L_x_2640:
        /* <DEDUP_REMOVED lines=15> */
.L_x_2639:
[----:B------:R-:W-:Y:S05]  /*13110*/  BSYNC B6 ;  /* 0x0000000000067941 */ /* 0x000fea0003800000 */
.L_x_2638:
[----:B------:R-:W1:Y:S01]  /*13120*/  S2R R32, SR_TID.X ;  /* 0x0000000000207919 */ /* 0x000e620000002100 */
[----:B------:R-:W-:Y:S01]  /*13130*/  ULDC.64 UR4, c[0x0][0x9f8] ;  /* 0x00027e0000047ab9 */ /* 0x000fe20000000a00 */
[----:B------:R-:W-:Y:S01]  /*13140*/  IMAD.MOV.U32 R25, RZ, RZ, R27 ;  /* 0x000000ffff197224 */ /* 0x000fe200078e001b */
[----:B------:R-:W-:Y:S01]  /*13150*/  ISETP.NE.U32.AND P0, PT, RZ, UR4, PT ;  /* 0x00000004ff007c0c */ /* 0x000fe2000bf05070 */
[----:B------:R-:W-:Y:S01]  /*13160*/  ULDC UR4, c[0x0][0x320] ;  /* 0x0000c80000047ab9 */ /* 0x000fe20000000800 */
[----:B------:R-:W2:Y:S02]  /*13170*/  LDC R10, c[0x0][0x430] ;  /* 0x00010c00ff0a7b82 */ /* 0x000ea40000000800 */
[----:B------:R-:W-:-:S13]  /*13180*/  ISETP.NE.AND.EX P0, PT, RZ, UR5, PT, P0 ;  /* 0x00000005ff007c0c */ /* 0x000fda000bf05300 */
[----:B------:R-:W3:Y:S01]  /*13190*/  @P0 LDC.64 R2, c[0x0][0x9f8] ;  /* 0x00027e00ff020b82 */ /* 0x000ee20000000a00 */
[----:B-1----:R-:W-:-:S05]  /*131a0*/  IMAD.SHL.U32 R32, R32, 0x8, RZ ;  /* 0x0000000820207824 */ /* 0x002fca00078e00ff */
[----:B------:R-:W-:-:S04]  /*131b0*/  LOP3.LUT R32, R32, 0x38, RZ, 0xc0, !PT ;  /* 0x0000003820207812 */ /* 0x000fc800078ec0ff */
[----:B------:R-:W-:Y:S02]  /*131c0*/  LOP3.LUT R23, R32, 0x40, RZ, 0xfc, !PT ;  /* 0x0000004020177812 */ /* 0x000fe400078efcff */
[----:B------:R-:W-:Y:S01]  /*131d0*/  LOP3.LUT R16, R16, 0xffffffef, RZ, 0xc0, !PT ;  /* 0xffffffef10107812 */ /* 0x000fe200078ec0ff */
[----:B---3--:R-:W-:Y:S01]  /*131e0*/  @P0 IMAD.WIDE R2, R27, 0x4, R2 ;  /* 0x000000041b020825 */ /* 0x008fe200078e0202 */
[----:B------:R-:W-:Y:S02]  /*131f0*/  ISETP.GE.AND P3, PT, R23, UR4, PT ;  /* 0x0000000417007c0c */ /* 0x000fe4000bf66270 */
[C---:B------:R-:W-:Y:S02]  /*13200*/  LOP3.LUT R21, R32.reuse, 0x80, RZ, 0xfc, !PT ;  /* 0x0000008020157812 */ /* 0x040fe400078efcff */
[C---:B------:R-:W-:Y:S01]  /*13210*/  ISETP.GE.AND P2, PT, R32.reuse, UR4, PT ;  /* 0x0000000420007c0c */ /* 0x040fe2000bf46270 */
[----:B------:R1:W5:Y:S01]  /*13220*/  @P0 LDG.E R25, desc[UR46][R2.64] ;  /* 0x0000002e02190981 */ /* 0x000362000c1e1900 */
[----:B------:R-:W-:Y:S01]  /*13230*/  ISETP.GE.AND P1, PT, R21, UR4, PT ;  /* 0x0000000415007c0c */ /* 0x000fe2000bf26270 */
[----:B------:R-:W-:Y:S01]  /*13240*/  UMOV UR5, 0xffffffff ;  /* 0xffffffff00057882 */ /* 0x000fe20000000000 */
[----:B------:R-:W-:Y:S01]  /*13250*/  LOP3.LUT R20, R32, 0xc0, RZ, 0xfc, !PT ;  /* 0x000000c020147812 */ /* 0x000fe200078efcff */
[----:B------:R-:W-:-:S03]  /*13260*/  VIADD R0, R30, 0xffffffff ;  /* 0xffffffff1e007836 */ /* 0x000fc60000000000 */
[----:B------:R-:W-:Y:S02]  /*13270*/  ISETP.GE.AND P0, PT, R20, UR4, PT ;  /* 0x0000000414007c0c */ /* 0x000fe4000bf06270 */
[----:B------:R-:W-:-:S04]  /*13280*/  @P3 LOP3.LUT R16, R16, 0x10, RZ, 0xfc, !PT ;  /* 0x0000001010103812 */ /* 0x000fc800078efcff */
[----:B------:R-:W-:-:S04]  /*13290*/  LOP3.LUT R16, R16, 0xfffffffe, RZ, 0xc0, !PT ;  /* 0xfffffffe10107812 */ /* 0x000fc800078ec0ff */
[----:B------:R-:W-:-:S04]  /*132a0*/  LOP3.LUT R16, R16, 0xfffffff7, RZ, 0xc0, !PT ;  /* 0xfffffff710107812 */ /* 0x000fc800078ec0ff */
[----:B------:R-:W-:-:S04]  /*132b0*/  @P1 LOP3.LUT R16, R16, 0x8, RZ, 0xfc, !PT ;  /* 0x0000000810101812 */ /* 0x000fc800078efcff */
[----:B------:R-:W-:-:S04]  /*132c0*/  @P2 LOP3.LUT R16, R16, 0x1, RZ, 0xfc, !PT ;  /* 0x0000000110102812 */ /* 0x000fc800078efcff */
[----:B------:R-:W-:-:S04]  /*132d0*/  LOP3.LUT R16, R16, 0xfffffffb, RZ, 0xc0, !PT ;  /* 0xfffffffb10107812 */ /* 0x000fc800078ec0ff */
[----:B------:R-:W-:Y:S01]  /*132e0*/  @P0 LOP3.LUT R16, R16, 0x4, RZ, 0xfc, !PT ;  /* 0x0000000410100812 */ /* 0x000fe200078efcff */
[----:B-12---:R-:W-:Y:S06]  /*132f0*/  BRA.DIV UR5, `(.L_x_2641) ;  /* 0x0000004205587947 */ /* 0x006fec000b800000 */
.L_x_2707:
[----:B------:R-:W1:Y:S01]  /*13300*/  S2R R2, SR_TID.X ;  /* 0x0000000000027919 */ /* 0x000e620000002100 */
[----:B------:R-:W-:Y:S01]  /*13310*/  ISETP.NE.AND P1, PT, R10, 0x1, PT ;  /* 0x000000010a00780c */ /* 0x000fe20003f25270 */
[----:B------:R-:W-:Y:S01]  /*13320*/  IMAD.MOV.U32 R33, RZ, RZ, RZ ;  /* 0x000000ffff217224 */ /* 0x000fe200078e00ff */
[----:B0----5:R-:W-:Y:S01]  /*13330*/  SHF.R.S32.HI R30, RZ, 0x1f, R25 ;  /* 0x0000001fff1e7819 */ /* 0x021fe20000011419 */
[----:B------:R-:W0:Y:S01]  /*13340*/  S2R R9, SR_TID.X ;  /* 0x0000000000097919 */ /* 0x000e220000002100 */
[----:B------:R-:W-:-:S09]  /*13350*/  LOP3.LUT R16, R16, 0xffffff7f, RZ, 0xc0, !PT ;  /* 0xffffff7f10107812 */ /* 0x000fd200078ec0ff */
[----:B------:R-:W2:Y:S01]  /*13360*/  @P1 LDC R6, c[0x0][0x434] ;  /* 0x00010d00ff061b82 */ /* 0x000ea20000000800 */
[----:B------:R-:W-:-:S07]  /*13370*/  @P1 LOP3.LUT R16, R16, 0x80, RZ, 0xfc, !PT ;  /* 0x0000008010101812 */ /* 0x000fce00078efcff */
[----:B------:R-:W3:Y:S01]  /*13380*/  @P1 LDC R4, c[0x0][0x438] ;  /* 0x00010e00ff041b82 */ /* 0x000ee20000000800 */
[----:B-1----:R-:W-:Y:S01]  /*13390*/  LOP3.LUT R2, R2, 0x7f, RZ, 0xc0, !PT ;  /* 0x0000007f02027812 */ /* 0x002fe200078ec0ff */
[----:B0-----:R-:W-:-:S03]  /*133a0*/  IMAD.SHL.U32 R9, R9, 0x10, RZ ;  /* 0x0000001009097824 */ /* 0x001fc600078e00ff */
[----:B------:R-:W-:-:S04]  /*133b0*/  SHF.R.U32.HI R2, RZ, 0x3, R2 ;  /* 0x00000003ff027819 */ /* 0x000fc80000011602 */
[----:B------:R-:W-:-:S05]  /*133c0*/  LOP3.LUT R9, R2, 0x70, R9, 0xf8, !PT ;  /* 0x0000007002097812 */ /* 0x000fca00078ef809 */
[----:B------:R-:W-:-:S04]  /*133d0*/  IMAD R2, R0, 0x60, R9 ;  /* 0x0000006000027824 */ /* 0x000fc800078e0209 */
[C---:B------:R-:W-:Y:S01]  /*133e0*/  IMAD.IADD R35, R2.reuse, 0x1, R29 ;  /* 0x0000000102237824 */ /* 0x040fe200078e021d */
[----:B------:R-:W-:-:S03]  /*133f0*/  ISETP.GE.AND P0, PT, R2, R19, PT ;  /* 0x000000130200720c */ /* 0x000fc60003f06270 */
[----:B--2---:R-:W-:Y:S01]  /*13400*/  @P1 IMAD.HI.U32 R5, R35, R6, RZ ;  /* 0x0000000623051227 */ /* 0x004fe200078e00ff */
[----:B------:R-:W-:-:S03]  /*13410*/  ISETP.GT.U32.OR P0, PT, R9, 0x5f, P0 ;  /* 0x0000005f0900780c */ /* 0x000fc60000704470 */
[----:B------:R-:W-:Y:S01]  /*13420*/  IMAD.MOV.U32 R6, RZ, RZ, R35 ;  /* 0x000000ffff067224 */ /* 0x000fe200078e0023 */
[----:B---3--:R-:W-:-:S09]  /*13430*/  @P1 SHF.R.U32.HI R6, RZ, R4, R5 ;  /* 0x00000004ff061219 */ /* 0x008fd20000011605 */
[----:B------:R-:W0:Y:S01]  /*13440*/  @!P0 LDC.64 R2, c[0x0][0x428] ;  /* 0x00010a00ff028b82 */ /* 0x000e220000000a00 */
[----:B------:R-:W-:-:S07]  /*13450*/  @!P0 SHF.R.S32.HI R7, RZ, 0x1f, R6 ;  /* 0x0000001fff078819 */ /* 0x000fce0000011406 */
[----:B------:R-:W1:Y:S01]  /*13460*/  @!P0 LDC.64 R4, c[0x0][0x418] ;  /* 0x00010600ff048b82 */ /* 0x000e620000000a00 */
[----:B0-----:R-:W-:-:S04]  /*13470*/  @!P0 IMAD R8, R30, R2, RZ ;  /* 0x000000021e088224 */ /* 0x001fc800078e02ff */
[C---:B------:R-:W-:Y:S02]  /*13480*/  @!P0 IMAD R8, R25.reuse, R3, R8 ;  /* 0x0000000319088224 */ /* 0x040fe400078e0208 */
[----:B------:R-:W-:-:S04]  /*13490*/  @!P0 IMAD.WIDE.U32 R2, R25, R2, R6 ;  /* 0x0000000219028225 */ /* 0x000fc800078e0006 */
[----:B------:R-:W-:Y:S01]  /*134a0*/  @!P0 IMAD.IADD R8, R3, 0x1, R8 ;  /* 0x0000000103088824 */ /* 0x000fe200078e0208 */
[----:B-1----:R-:W-:-:S04]  /*134b0*/  @!P0 LEA R4, P1, R2, R4, 0x2 ;  /* 0x0000000402048211 */ /* 0x002fc800078210ff */
[----:B------:R-:W-:Y:S01]  /*134c0*/  @!P0 LEA.HI.X R5, R2, R5, R8, 0x2, P1 ;  /* 0x0000000502058211 */ /* 0x000fe200008f1408 */
[----:B------:R-:W-:Y:S02]  /*134d0*/  IMAD.MOV R2, RZ, RZ, -R6 ;  /* 0x000000ffff027224 */ /* 0x000fe400078e0a06 */
[----:B------:R-:W-:Y:S02]  /*134e0*/  IMAD.U32 R3, RZ, RZ, UR36 ;  /* 0x00000024ff037e24 */ /* 0x000fe4000f8e00ff */
[----:B------:R-:W-:Y:S01]  /*134f0*/  IMAD R35, R10, R2, R35 ;  /* 0x000000020a237224 */ /* 0x000fe200078e0223 */
[----:B------:R-:W-:Y:S01]  /*13500*/  SEL R2, RZ, 0x1, P2 ;  /* 0x00000001ff027807 */ /* 0x000fe20001000000 */
[----:B------:R0:W5:Y:S01]  /*13510*/  @!P0 LDG.E R33, desc[UR46][R4.64] ;  /* 0x0000002e04218981 */ /* 0x000162000c1e1900 */
[----:B------:R-:W-:Y:S02]  /*13520*/  ISETP.NE.AND P0, PT, R3, 0x3, PT ;  /* 0x000000030300780c */ /* 0x000fe40003f05270 */
[----:B------:R-:W-:Y:S01]  /*13530*/  ISETP.GT.U32.AND P1, PT, R9, 0x5f, PT ;  /* 0x0000005f0900780c */ /* 0x000fe20003f24070 */
[----:B------:R0:W-:Y:S01]  /*13540*/  STL [R1+0x14], R2 ;  /* 0x0000140201007387 */ /* 0x0001e20000100800 */
[----:B------:R-:W-:-:S02]  /*13550*/  LOP3.LUT R16, R16, 0xffffffbf, RZ, 0xc0, !PT ;  /* 0xffffffbf10107812 */ /* 0x000fc400078ec0ff */
[----:B------:R-:W-:-:S07]  /*13560*/  SHF.R.S32.HI R23, RZ, 0x1f, R26 ;  /* 0x0000001fff177819 */ /* 0x000fce000001141a */
[----:B------:R-:W-:-:S04]  /*13570*/  @P0 LOP3.LUT R16, R16, 0x40, RZ, 0xfc, !PT ;  /* 0x0000004010100812 */ /* 0x000fc800078efcff */
[----:B------:R-:W-:-:S04]  /*13580*/  LOP3.LUT R16, R16, 0xffffffdf, RZ, 0xc0, !PT ;  /* 0xffffffdf10107812 */ /* 0x000fc800078ec0ff */
[----:B------:R-:W-:Y:S01]  /*13590*/  @P1 LOP3.LUT R16, R16, 0x20, RZ, 0xfc, !PT ;  /* 0x0000002010101812 */ /* 0x000fe200078efcff */
[----:B0-----:R-:W-:Y:S06]  /*135a0*/  @!P0 BRA `(.L_x_2642) ;  /* 0x0000000000048947 */ /* 0x001fec0003800000 */
[----:B------:R-:W-:Y:S01]  /*135b0*/  BPT.TRAP 0x1 ;  /* 0x000000040000795c */ /* 0x000fe20000300000 */
.L_x_2642:
[----:B------:R-:W-:Y:S01]  /*135c0*/  IMAD R32, R0, -0x60, R19 ;  /* 0xffffffa000207824 */ /* 0x000fe200078e0213 */
[----:B------:R-:W-:Y:S01]  /*135d0*/  SHF.L.U32 R0, R22, 0x1f, RZ ;  /* 0x0000001f16007819 */ /* 0x000fe200000006ff */
[----:B------:R-:W-:Y:S01]  /*135e0*/  IMAD R19, R18, 0x8, R17 ;  /* 0x0000000812137824 */ /* 0x000fe200078e0211 */
[----:B------:R-:W-:Y:S03]  /*135f0*/  BSSY B0, `(.L_x_2643) ;  /* 0x0000003000007945 */ /* 0x000fe60003800000 */
[----:B------:R-:W0:Y:S02]  /*13600*/  SYNCS.PHASECHK.TRANS64.TRYWAIT P0, [R19+URZ+0x22840], R0 ;  /* 0x02284000130075a7 */ /* 0x000e24000800017f */
[----:B0-----:R-:W-:Y:S05]  /*13610*/  @!P0 BRA `(.L_x_2644) ;  /* 0x0000003c00c48947 */ /* 0x001fea0003800000 */
.L_x_2708:
[----:B------:R-:W-:Y:S05]  /*13620*/  BSYNC B0 ;  /* 0x0000000000007941 */ /* 0x000fea0003800000 */
.L_x_2643:
[----:B0-----:R-:W-:Y:S01]  /*13630*/  SHF.R.S32.HI R0, RZ, 0x1f, R35 ;  /* 0x0000001fff007819 */ /* 0x001fe20000011423 */
[----:B------:R-:W-:Y:S01]  /*13640*/  ULDC.64 UR4, c[0x0][0x300] ;  /* 0x0000c00000047ab9 */ /* 0x000fe20000000a00 */
[----:B-----5:R-:W-:Y:S01]  /*13650*/  SHF.R.S32.HI R4, RZ, 0x1f, R33 ;  /* 0x0000001fff047819 */ /* 0x020fe20000011421 */
[----:B------:R-:W-:Y:S01]  /*13660*/  IMAD.WIDE.U32 R2, R35, UR4, RZ ;  /* 0x0000000423027c25 */ /* 0x000fe2000f8e00ff */
[----:B------:R-:W0:Y:S01]  /*13670*/  S2R R7, SR_TID.X ;  /* 0x0000000000077919 */ /* 0x000e220000002100 */
[----:B------:R-:W-:Y:S01]  /*13680*/  LOP3.LUT R16, R16, 0xfffffffd, RZ, 0xc0, !PT ;  /* 0xfffffffd10107812 */ /* 0x000fe200078ec0ff */
[----:B------:R1:W-:Y:S04]  /*13690*/  STL [R1+0x8], R0 ;  /* 0x0000080001007387 */ /* 0x0003e80000100800 */
[----:B------:R2:W-:Y:S01]  /*136a0*/  STL [R1+0xc], R4 ;  /* 0x00000c0401007387 */ /* 0x0005e20000100800 */
[----:B-1----:R-:W-:-:S04]  /*136b0*/  IMAD R0, R0, UR4, RZ ;  /* 0x0000000400007c24 */ /* 0x002fc8000f8e02ff */
[----:B------:R-:W-:Y:S01]  /*136c0*/  IMAD R0, R35, UR5, R0 ;  /* 0x0000000523007c24 */ /* 0x000fe2000f8e0200 */
[----:B------:R-:W-:-:S03]  /*136d0*/  ULDC.64 UR4, c[0x0][0x310] ;  /* 0x0000c40000047ab9 */ /* 0x000fc60000000a00 */
[----:B------:R-:W-:Y:S02]  /*136e0*/  IMAD.IADD R3, R3, 0x1, R0 ;  /* 0x0000000103037824 */ /* 0x000fe400078e0200 */
[----:B------:R-:W-:Y:S02]  /*136f0*/  IMAD R0, R4, UR4, RZ ;  /* 0x0000000404007c24 */ /* 0x000fe4000f8e02ff */
[----:B--2---:R-:W1:Y:S01]  /*13700*/  S2R R4, SR_TID.X ;  /* 0x0000000000047919 */ /* 0x004e620000002100 */
[----:B------:R-:W-:-:S04]  /*13710*/  IMAD.WIDE.U32 R2, R33, UR4, R2 ;  /* 0x0000000421027c25 */ /* 0x000fc8000f8e0002 */
[----:B------:R-:W-:Y:S01]  /*13720*/  IMAD R0, R33, UR5, R0 ;  /* 0x0000000521007c24 */ /* 0x000fe2000f8e0200 */
[----:B------:R-:W-:Y:S01]  /*13730*/  ULDC.64 UR4, c[0x0][0x308] ;  /* 0x0000c20000047ab9 */ /* 0x000fe20000000a00 */
[----:B0-----:R-:W-:Y:S02]  /*13740*/  IMAD.SHL.U32 R7, R7, 0x8, RZ ;  /* 0x0000000807077824 */ /* 0x001fe400078e00ff */
[----:B------:R-:W-:Y:S02]  /*13750*/  IMAD.IADD R3, R3, 0x1, R0 ;  /* 0x0000000103037824 */ /* 0x000fe400078e0200 */
[----:B------:R-:W-:Y:S01]  /*13760*/  IMAD R0, R23, UR4, RZ ;  /* 0x0000000417007c24 */ /* 0x000fe2000f8e02ff */
[----:B------:R-:W-:Y:S01]  /*13770*/  LOP3.LUT R7, R7, 0x38, RZ, 0xc0, !PT ;  /* 0x0000003807077812 */ /* 0x000fe200078ec0ff */
[----:B------:R-:W-:-:S04]  /*13780*/  IMAD.WIDE.U32 R2, R26, UR4, R2 ;  /* 0x000000041a027c25 */ /* 0x000fc8000f8e0002 */
[----:B------:R-:W-:Y:S01]  /*13790*/  IMAD R0, R26, UR5, R0 ;  /* 0x000000051a007c24 */ /* 0x000fe2000f8e0200 */
[----:B------:R-:W-:Y:S01]  /*137a0*/  ULDC.64 UR4, c[0x0][0x2e8] ;  /* 0x0000ba0000047ab9 */ /* 0x000fe20000000a00 */
[----:B-1----:R-:W-:-:S04]  /*137b0*/  LOP3.LUT R4, R4, 0x7f, RZ, 0xc0, !PT ;  /* 0x0000007f04047812 */ /* 0x002fc800078ec0ff */
[----:B------:R-:W-:Y:S01]  /*137c0*/  SHF.R.U32.HI R5, RZ, 0x3, R4 ;  /* 0x00000003ff057819 */ /* 0x000fe20000011604 */
[----:B------:R-:W-:Y:S01]  /*137d0*/  IMAD.IADD R4, R3, 0x1, R0 ;  /* 0x0000000103047824 */ /* 0x000fe200078e0200 */
[----:B------:R-:W-:Y:S01]  /*137e0*/  LEA R0, P0, R2, UR4, 0x1 ;  /* 0x0000000402007c11 */ /* 0x000fe2000f8008ff */
[----:B------:R-:W-:Y:S02]  /*137f0*/  ULDC UR4, c[0x0][0x2f4] ;  /* 0x0000bd0000047ab9 */ /* 0x000fe40000000800 */
[----:B------:R-:W-:Y:S01]  /*13800*/  ISETP.GE.AND P2, PT, R7, UR4, PT ;  /* 0x0000000407007c0c */ /* 0x000fe2000bf46270 */
[----:B------:R-:W-:Y:S01]  /*13810*/  IMAD.IADD R32, R32, 0x1, -R5 ;  /* 0x0000000120207824 */ /* 0x000fe200078e0a05 */
[----:B------:R-:W-:Y:S01]  /*13820*/  LEA.HI.X R4, R2, UR5, R4, 0x1, P0 ;  /* 0x0000000502047c11 */ /* 0x000fe200080f0c04 */
[----:B------:R-:W-:Y:S01]  /*13830*/  UMOV UR5, 0xffffffff ;  /* 0xffffffff00057882 */ /* 0x000fe20000000000 */
[----:B------:R-:W-:Y:S02]  /*13840*/  IMAD R5, R18, 0x1800, R28 ;  /* 0x0000180012057824 */ /* 0x000fe400078e021c */
[----:B------:R-:W-:-:S07]  /*13850*/  ISETP.GE.AND P0, PT, R32, 0x1, PT ;  /* 0x000000012000780c */ /* 0x000fce0003f06270 */
        /* <DEDUP_REMOVED lines=54> */
.L_x_2722:
        /* <DEDUP_REMOVED lines=10> */
.L_x_2646:
        /* <DEDUP_REMOVED lines=11> */
.L_x_2647:
        /* <DEDUP_REMOVED lines=23> */
.L_x_2649:
[----:B------:R-:W-:Y:S05]  /*13e80*/  BSYNC B6 ;  /* 0x0000000000067941 */ /* 0x000fea0003800000 */
.L_x_2648:
[----:B0-----:R-:W2:Y:S01]  /*13e90*/  LDL.LU R2, [R1] ;  /* 0x0000000001027983 */ /* 0x001ea20000300800 */
[----:B------:R-:W0:Y:S01]  /*13ea0*/  LDC R21, c[0x0][0x448] ;  /* 0x00011200ff157b82 */ /* 0x000e220000000800 */
[----:B------:R-:W-:Y:S01]  /*13eb0*/  ULDC.64 UR4, c[0x0][0x298] ;  /* 0x0000a60000047ab9 */ /* 0x000fe20000000a00 */
[----:B------:R-:W-:Y:S01]  /*13ec0*/  LOP3.LUT P6, RZ, R16, 0x200, RZ, 0xc0, !PT ;  /* 0x0000020010ff7812 */ /* 0x000fe200078cc0ff */
[----:B------:R-:W3:Y:S01]  /*13ed0*/  S2R R20, SR_TID.X ;  /* 0x0000000000147919 */ /* 0x000ee20000002100 */
[----:B------:R-:W-:Y:S01]  /*13ee0*/  SHF.R.S32.HI R4, RZ, 0x1f, R27 ;  /* 0x0000001fff047819 */ /* 0x000fe2000001141b */
[----:B------:R-:W4:Y:S03]  /*13ef0*/  S2R R7, SR_TID.X ;  /* 0x0000000000077919 */ /* 0x000f260000002100 */
[----:B------:R-:W-:Y:S02]  /*13f00*/  SEL R4, R4, RZ, !P6 ;  /* 0x000000ff04047207 */ /* 0x000fe40007000000 */
[----:B---3--:R-:W-:Y:S01]  /*13f10*/  LOP3.LUT R20, R20, 0x7f, RZ, 0xc0, !PT ;  /* 0x0000007f14147812 */ /* 0x008fe200078ec0ff */
[----:B----4-:R-:W-:-:S05]  /*13f20*/  IMAD.SHL.U32 R7, R7, 0x8, RZ ;  /* 0x0000000807077824 */ /* 0x010fca00078e00ff */
[----:B------:R-:W-:Y:S02]  /*13f30*/  LOP3.LUT R7, R7, 0x38, RZ, 0xc0, !PT ;  /* 0x0000003807077812 */ /* 0x000fe400078ec0ff */
[----:B--2---:R-:W-:-:S05]  /*13f40*/  SHF.R.S32.HI R0, RZ, 0x1f, R2 ;  /* 0x0000001fff007819 */ /* 0x004fca0000011402 */
[----:B------:R-:W-:-:S04]  /*13f50*/  IMAD R0, R0, UR4, RZ ;  /* 0x0000000400007c24 */ /* 0x000fc8000f8e02ff */
        /* <DEDUP_REMOVED lines=9> */
[----:B------:R-:W-:Y:S01]  /*13ff0*/  IMAD.IADD R3, R3, 0x1, R0 ;  /* 0x0000000103037824 */ /* 0x000fe200078e0200 */
[----:B------:R-:W-:Y:S02]  /*14000*/  SEL R0, R27, RZ, !P6 ;  /* 0x000000ff1b007207 */ /* 0x000fe40007000000 */
[----:B0-----:R-:W-:Y:S02]  /*14010*/  ISETP.NE.AND P6, PT, R21, 0x1, PT ;  /* 0x000000011500780c */ /* 0x001fe40003fc5270 */
[----:B------:R-:W-:Y:S01]  /*14020*/  SHF.R.U32.HI R21, RZ, 0x3, R20 ;  /* 0x00000003ff157819 */ /* 0x000fe20000011614 */
[C---:B------:R-:W-:Y:S01]  /*14030*/  IMAD.WIDE.U32 R2, R0.reuse, UR4, R2 ;  /* 0x0000000400027c25 */ /* 0x040fe2000f8e0002 */
[----:B------:R-:W0:Y:S03]  /*14040*/  S2R R20, SR_TID.X ;  /* 0x0000000000147919 */ /* 0x000e260000002100 */
[----:B------:R-:W-:Y:S01]  /*14050*/  IMAD R4, R0, UR5, R4 ;  /* 0x0000000500047c24 */ /* 0x000fe2000f8e0204 */
[----:B------:R-:W-:-:S03]  /*14060*/  ULDC.64 UR4, c[0x0][0x2d0] ;  /* 0x0000b40000047ab9 */ /* 0x000fc60000000a00 */
[----:B------:R-:W-:Y:S02]  /*14070*/  IMAD.IADD R3, R3, 0x1, R4 ;  /* 0x0000000103037824 */ /* 0x000fe400078e0204 */
[----:B------:R-:W2:Y:S08]  /*14080*/  @P6 LDC R6, c[0x0][0x44c] ;  /* 0x00011300ff066b82 */ /* 0x000eb00000000800 */
[----:B------:R-:W3:Y:S01]  /*14090*/  @P6 LDC R5, c[0x0][0x450] ;  /* 0x00011400ff056b82 */ /* 0x000ee20000000800 */
[----:B0-----:R-:W-:-:S05]  /*140a0*/  IMAD.SHL.U32 R20, R20, 0x10, RZ ;  /* 0x0000001014147824 */ /* 0x001fca00078e00ff */
[----:B------:R-:W-:-:S05]  /*140b0*/  LOP3.LUT R20, R21, 0x70, R20, 0xf8, !PT ;  /* 0x0000007015147812 */ /* 0x000fca00078ef814 */
[----:B------:R-:W-:Y:S02]  /*140c0*/  IMAD.IADD R0, R20, 0x1, R34 ;  /* 0x0000000114007824 */ /* 0x000fe400078e0222 */
[----:B------:R-:W0:Y:S02]  /*140d0*/  S2R R20, SR_TID.X ;  /* 0x0000000000147919 */ /* 0x000e240000002100 */
[----:B--2---:R-:W-:-:S04]  /*140e0*/  @P6 IMAD.HI.U32 R6, R0, R6, RZ ;  /* 0x0000000600066227 */ /* 0x004fc800078e00ff */
[----:B------:R-:W-:Y:S01]  /*140f0*/  IMAD.MOV.U32 R4, RZ, RZ, R0 ;  /* 0x000000ffff047224 */ /* 0x000fe200078e0000 */
[----:B---3--:R-:W-:Y:S02]  /*14100*/  @P6 SHF.R.U32.HI R4, RZ, R5, R6 ;  /* 0x00000005ff046219 */ /* 0x008fe40000011606 */
[----:B------:R-:W2:Y:S03]  /*14110*/  LDC R6, c[0x0][0x448] ;  /* 0x00011200ff067b82 */ /* 0x000ea60000000800 */
[----:B------:R-:W-:Y:S02]  /*14120*/  IMAD.MOV R5, RZ, RZ, -R4 ;  /* 0x000000ffff057224 */ /* 0x000fe400078e0a04 */
[----:B------:R-:W-:Y:S01]  /*14130*/  IMAD.WIDE.U32 R2, R4, UR4, R2 ;  /* 0x0000000404027c25 */ /* 0x000fe2000f8e0002 */
[----:B0-----:R-:W-:-:S03]  /*14140*/  LOP3.LUT R20, R20, 0x7f, RZ, 0xc0, !PT ;  /* 0x0000007f14147812 */ /* 0x001fc600078ec0ff */
[----:B--2---:R-:W-:Y:S01]  /*14150*/  IMAD R0, R6, R5, R0 ;  /* 0x0000000506007224 */ /* 0x004fe200078e0200 */
[----:B------:R-:W-:Y:S02]  /*14160*/  SHF.R.S32.HI R5, RZ, 0x1f, R4 ;  /* 0x0000001fff057819 */ /* 0x000fe40000011404 */
[----:B------:R-:W-:-:S03]  /*14170*/  SHF.R.U32.HI R8, RZ, 0x3, R20 ;  /* 0x00000003ff087819 */ /* 0x000fc60000011614 */
        /* <DEDUP_REMOVED lines=14> */
[----:B------:R-:W-:-:S03]  /*14260*/  UMOV UR5, 0xffffffff ;  /* 0xffffffff00057882 */ /* 0x000fc60000000000 */
[----:B------:R-:W-:Y:S07]  /*14270*/  BRA.DIV UR5, `(.L_x_2650) ;  /* 0x0000003a05c07947 */ /* 0x000fee000b800000 */
[----:B------:R-:W0:Y:S01]  /*14280*/  SHFL.IDX PT, R3, R0, RZ, 0x181f ;  /* 0x00181fff00037589 */ /* 0x000e2200000e0000 */
[----:B------:R-:W-:Y:S02]  /*14290*/  IMAD R36, R36, R6, RZ ;  /* 0x0000000624247224 */ /* 0x000fe400078e02ff */
        /* <DEDUP_REMOVED lines=72> */
.L_x_2739:
[----:B------:R-:W-:-:S05]  /*14720*/  VIADD R34, R34, 0x70 ;  /* 0x0000007022227836 */ /* 0x000fca0000000000 */
[----:B------:R-:W-:-:S13]  /*14730*/  ISETP.GE.AND P0, PT, R34, R36, PT ;  /* 0x000000242200720c */ /* 0x000fda0003f06270 */
[----:B0-2---:R-:W-:-:S05]  /*14740*/  @!P0 LEA R2, P2, R7, R0, 0x1 ;  /* 0x0000000007028211 */ /* 0x005fca00078408ff */
[----:B------:R-:W-:-:S05]  /*14750*/  @!P0 IMAD.X R3, RZ, RZ, R4, P2 ;  /* 0x000000ffff038224 */ /* 0x000fca00010e0604 */
[----:B------:R-:W-:Y:S01]  /*14760*/  @!PT LDS RZ, [RZ] ;  /* 0x00000000fffff984 */ /* 0x000fe20000000800 */
[----:B------:R-:W-:Y:S01]  /*14770*/  @!PT LDS RZ, [RZ] ;  /* 0x00000000fffff984 */ /* 0x000fe20000000800 */
[----:B------:R-:W-:Y:S01]  /*14780*/  @!PT LDS RZ, [RZ] ;  /* 0x00000000fffff984 */ /* 0x000fe20000000800 */
[----:B------:R0:W-:Y:S01]  /*14790*/  @!P0 LDGSTS.E.BYPASS.LTC128B.128 [R37+0x1bc00], desc[UR46][R2.64], !P1 ;  /* 0x1bc0000002258fae */ /* 0x0001e2000c901d6e */
[----:B------:R-:W-:Y:S01]  /*147a0*/  PLOP3.LUT P0, PT, PT, PT, PT, 0x80, 0x0 ;  /* 0x000000000000781c */ /* 0x000fe20003f0f070 */
[----:B------:R-:W-:-:S12]  /*147b0*/  NOP ;  /* 0x0000000000007918 */ /* 0x000fd80000000000 */
.L_x_2651:
        /* <DEDUP_REMOVED lines=18> */
.L_x_2740:
[----:B------:R-:W-:Y:S05]  /*148e0*/  BSYNC B0 ;  /* 0x0000000000007941 */ /* 0x000fea0003800000 */
.L_x_2652:
[----:B------:R-:W-:-:S05]  /*148f0*/  IMAD.U32 R2, RZ, RZ, UR36 ;  /* 0x00000024ff027e24 */ /* 0x000fca000f8e00ff */
[----:B------:R-:W-:-:S13]  /*14900*/  ISETP.NE.AND P0, PT, R2, 0x3, PT ;  /* 0x000000030200780c */ /* 0x000fda0003f05270 */
[----:B------:R-:W-:Y:S05]  /*14910*/  @!P0 BRA `(.L_x_2654) ;  /* 0x0000000000048947 */ /* 0x000fea0003800000 */
[----:B------:R-:W-:Y:S01]  /*14920*/  BPT.TRAP 0x1 ;  /* 0x000000040000795c */ /* 0x000fe20000300000 */
.L_x_2654:
[----:B0-----:R-:W-:Y:S01]  /*14930*/  SHF.L.U32 R0, R22, 0x1f, RZ ;  /* 0x0000001f16007819 */ /* 0x001fe200000006ff */
[----:B------:R-:W-:Y:S03]  /*14940*/  BSSY B0, `(.L_x_2655) ;  /* 0x0000003000007945 */ /* 0x000fe60003800000 */
[----:B------:R-:W0:Y:S02]  /*14950*/  SYNCS.PHASECHK.TRANS64.TRYWAIT P0, [R19+URZ+0x22860], R0 ;  /* 0x02286000130075a7 */ /* 0x000e24000800017f */
[----:B0-----:R-:W-:Y:S05]  /*14960*/  @!P0 BRA `(.L_x_2656) ;  /* 0x0000003c00bc8947 */ /* 0x001fea0003800000 */
.L_x_2741:
[----:B------:R-:W-:Y:S05]  /*14970*/  BSYNC B0 ;  /* 0x0000000000007941 */ /* 0x000fea0003800000 */
.L_x_2655:
[----:B------:R-:W0:Y:S01]  /*14980*/  LDL.LU R2, [R1+0x8] ;  /* 0x0000080001027983 */ /* 0x000e220000300800 */
[----:B------:R-:W-:-:S03]  /*14990*/  ULDC.64 UR4, c[0x0][0x328] ;  /* 0x0000ca0000047ab9 */ /* 0x000fc60000000a00 */
[----:B------:R-:W2:Y:S04]  /*149a0*/  LDL.LU R6, [R1+0xc] ;  /* 0x00000c0001067983 */ /* 0x000ea80000300800 */
[----:B------:R-:W3:Y:S01]  /*149b0*/  LDL.LU R4, [R1+0x14] ;  /* 0x0000140001047983 */ /* 0x000ee20000300800 */
[C---:B------:R-:W-:Y:S02]  /*149c0*/  LOP3.LUT P3, RZ, R16.reuse, 0x10, RZ, 0xc0, !PT ;  /* 0x0000001010ff7812 */ /* 0x040fe4000786c0ff */
[C---:B------:R-:W-:Y:S02]  /*149d0*/  LOP3.LUT P2, RZ, R16.reuse, 0x8, RZ, 0xc0, !PT ;  /* 0x0000000810ff7812 */ /* 0x040fe4000784c0ff */
[C---:B------:R-:W-:Y:S02]  /*149e0*/  LOP3.LUT P1, RZ, R16.reuse, 0x4, RZ, 0xc0, !PT ;  /* 0x0000000410ff7812 */ /* 0x040fe4000782c0ff */
[----:B------:R-:W-:-:S02]  /*149f0*/  LOP3.LUT P4, RZ, R16, 0x1, RZ, 0xc0, !PT ;  /* 0x0000000110ff7812 */ /* 0x000fc4000788c0ff */
[----:B------:R-:W-:Y:S01]  /*14a00*/  SEL R7, RZ, 0x8, P1 ;  /* 0x00000008ff077807 */ /* 0x000fe20000800000 */
[----:B0-----:R-:W-:Y:S02]  /*14a10*/  IMAD R0, R2, UR4, RZ ;  /* 0x0000000402007c24 */ /* 0x001fe4000f8e02ff */
[----:B------:R-:W-:-:S04]  /*14a20*/  IMAD.WIDE.U32 R2, R35, UR4, RZ ;  /* 0x0000000423027c25 */ /* 0x000fc8000f8e00ff */
[----:B------:R-:W-:Y:S01]  /*14a30*/  IMAD R5, R35, UR5, R0 ;  /* 0x0000000523057c24 */ /* 0x000fe2000f8e0200 */
[----:B------:R-:W-:Y:S02]  /*14a40*/  ULDC.64 UR4, c[0x0][0x338] ;  /* 0x0000ce0000047ab9 */ /* 0x000fe40000000a00 */
[----:B--2---:R-:W-:Y:S02]  /*14a50*/  IMAD R0, R6, UR4, RZ ;  /* 0x0000000406007c24 */ /* 0x004fe4000f8e02ff */
[----:B------:R-:W-:Y:S02]  /*14a60*/  IMAD.IADD R3, R3, 0x1, R5 ;  /* 0x0000000103037824 */ /* 0x000fe400078e0205 */
[C---:B------:R-:W-:Y:S01]  /*14a70*/  IMAD R5, R33.reuse, UR5, R0 ;  /* 0x0000000521057c24 */ /* 0x040fe2000f8e0200 */
[----:B------:R-:W-:Y:S01]  /*14a80*/  SEL R0, RZ, 0x2, P3 ;  /* 0x00000002ff007807 */ /* 0x000fe20001800000 */
[----:B------:R-:W-:Y:S01]  /*14a90*/  IMAD.WIDE.U32 R2, R33, UR4, R2 ;  /* 0x0000000421027c25 */ /* 0x000fe2000f8e0002 */
[----:B------:R-:W-:-:S03]  /*14aa0*/  ULDC.64 UR4, c[0x0][0x330] ;  /* 0x0000cc0000047ab9 */ /* 0x000fc60000000a00 */
        /* <DEDUP_REMOVED lines=8> */
[----:B------:R-:W-:Y:S02]  /*14b30*/  LEA.HI.X R6, R2, UR5, R3, 0x1, P0 ;  /* 0x0000000502067c11 */ /* 0x000fe400080f0c03 */
[----:B------:R-:W-:-:S04]  /*14b40*/  SEL R3, RZ, 0x4, P2 ;  /* 0x00000004ff037807 */ /* 0x000fc80001000000 */
[----:B---3--:R-:W-:Y:S01]  /*14b50*/  IADD3 R0, R3, R0, R4 ;  /* 0x0000000003007210 */ /* 0x008fe20007ffe004 */
[----:B------:R-:W-:-:S04]  /*14b60*/  IMAD R4, R18, 0x6000, R28 ;  /* 0x0000600012047824 */ /* 0x000fc800078e021c */
[----:B------:R-:W-:Y:S01]  /*14b70*/  IMAD.IADD R7, R0, 0x1, R7 ;  /* 0x0000000100077824 */ /* 0x000fe200078e0207 */
[----:B------:R-:W-:Y:S06]  /*14b80*/  BRA.DIV UR4, `(.L_x_2657) ;  /* 0x0000003e04487947 */ /* 0x000fec000b800000 */
[----:B------:R-:W0:Y:S01]  /*14b90*/  S2R R2, SR_TID.X ;  /* 0x0000000000027919 */ /* 0x000e220000002100 */
[----:B------:R-:W-:Y:S01]  /*14ba0*/  IMAD R4, R4, 0x2, R17 ;  /* 0x0000000204047824 */ /* 0x000fe200078e0211 */
[C---:B------:R-:W-:Y:S01]  /*14bb0*/  LOP3.LUT P2, RZ, R7.reuse, 0x2, RZ, 0xc0, !PT ;  /* 0x0000000207ff7812 */ /* 0x040fe2000784c0ff */
[----:B------:R-:W2:Y:S01]  /*14bc0*/  SHFL.IDX PT, R14, R5, RZ, 0x181f ;  /* 0x00181fff050e7589 */ /* 0x000ea200000e0000 */
[----:B------:R-:W-:-:S03]  /*14bd0*/  LOP3.LUT P1, RZ, R7, 0x4, RZ, 0xc0, !PT ;  /* 0x0000000407ff7812 */ /* 0x000fc6000782c0ff */
[----:B------:R-:W3:Y:S01]  /*14be0*/  SHFL.IDX PT, R3, R6, RZ, 0x181f ;  /* 0x00181fff06037589 */ /* 0x000ee200000e0000 */
        /* <DEDUP_REMOVED lines=43> */
[C---:B------:R-:W-:Y:S01]  /*14ea0*/  ISETP.LT.OR P3, PT, R32.reuse, 0x31, P4 ;  /* 0x000000312000780c */ /* 0x040fe20002761670 */
[----:B------:R-:W0:Y:S04]  /*14eb0*/  SHFL.IDX PT, R3, R6, 0x4, 0x181f ;  /* 0x00981f0006037f89 */ /* 0x000e2800000e0000 */
[----:B------:R-:W2:Y:S08]  /*14ec0*/  SHFL.IDX PT, R6, R6, 0x5, 0x181f ;  /* 0x00b81f0006067f89 */ /* 0x000eb000000e0000 */
        /* <DEDUP_REMOVED lines=8> */
[----:B------:R3:W4:Y:S02]  /*14f50*/  SHFL.IDX PT, R14, R5, 0x5, 0x181f ;  /* 0x00b81f00050e7f89 */ /* 0x00072400000e0000 */
        /* <DEDUP_REMOVED lines=9> */
.L_x_2755:
[----:B0--3--:R-:W-:Y:S02]  /*14ff0*/  IADD3 R2, P3, R14, R0, RZ ;  /* 0x000000000e027210 */ /* 0x009fe40007f7e0ff */
        /* <DEDUP_REMOVED lines=14> */
.L_x_2658:
        /* <DEDUP_REMOVED lines=11> */
.L_x_2659:
[----:B------:R-:W2:Y:S01]  /*15190*/  LDL.LU R2, [R1+0x4] ;  /* 0x0000040001027983 */ /* 0x000ea20000300800 */
[----:B------:R0:W-:Y:S01]  /*151a0*/  SYNCS.ARRIVE.TRANS64.A1T0 RZ, [R19+URZ+0x22850], RZ ;  /* 0x022850ff13ff79a7 */ /* 0x0001e2000810003f */
[----:B------:R-:W-:Y:S01]  /*151b0*/  BSSY B0, `(.L_x_2660) ;  /* 0x00000e1000007945 */ /* 0x000fe20003800000 */
[----:B--2---:R-:W-:-:S05]  /*151c0*/  VIADD R10, R2, 0xfffffffe ;  /* 0xfffffffe020a7836 */ /* 0x004fca0000000000 */
[----:B------:R-:W-:-:S13]  /*151d0*/  ISETP.GE.AND P0, PT, R10, R31, PT ;  /* 0x0000001f0a00720c */ /* 0x000fda0003f06270 */
[----:B0-----:R-:W-:Y:S05]  /*151e0*/  @!P0 BRA `(.L_x_2661) ;  /* 0x0000000c00748947 */ /* 0x001fea0003800000 */
.L_x_2674:
[----:B0-----:R-:W0:Y:S01]  /*151f0*/  S2R R2, SR_TID.X ;  /* 0x0000000000027919 */ /* 0x001e220000002100 */
[----:B--2---:R-:W2:Y:S01]  /*15200*/  LDC R3, c[0x0][0x430] ;  /* 0x00010c00ff037b82 */ /* 0x004ea20000000800 */
[----:B------:R-:W-:Y:S02]  /*15210*/  IMAD R8, R10, 0x60, R29 ;  /* 0x000000600a087824 */ /* 0x000fe400078e021d */
[----:B------:R-:W-:Y:S01]  /*15220*/  VIADD R18, R18, 0x1 ;  /* 0x0000000112127836 */ /* 0x000fe20000000000 */
[----:B--2---:R-:W-:Y:S02]  /*15230*/  ISETP.NE.AND P0, PT, R3, 0x1, PT ;  /* 0x000000010300780c */ /* 0x004fe40003f05270 */
[----:B0-----:R-:W-:-:S04]  /*15240*/  LOP3.LUT R2, R2, 0x7f, RZ, 0xc0, !PT ;  /* 0x0000007f02027812 */ /* 0x001fc800078ec0ff */
[----:B------:R-:W-:Y:S02]  /*15250*/  SHF.R.U32.HI R4, RZ, 0x3, R2 ;  /* 0x00000003ff047819 */ /* 0x000fe40000011602 */
[----:B------:R-:W0:Y:S05]  /*15260*/  S2R R2, SR_TID.X ;  /* 0x0000000000027919 */ /* 0x000e2a0000002100 */
[----:B------:R-:W2:Y:S08]  /*15270*/  @P0 LDC R3, c[0x0][0x434] ;  /* 0x00010d00ff030b82 */ /* 0x000eb00000000800 */
[----:B---3--:R-:W3:Y:S01]  /*15280*/  @P0 LDC R7, c[0x0][0x438] ;  /* 0x00010e00ff070b82 */ /* 0x008ee20000000800 */
[----:B0-----:R-:W-:-:S05]  /*15290*/  IMAD.SHL.U32 R2, R2, 0x10, RZ ;  /* 0x0000001002027824 */ /* 0x001fca00078e00ff */
[----:B------:R-:W-:-:S04]  /*152a0*/  LOP3.LUT R2, R4, 0x70, R2, 0xf8, !PT ;  /* 0x0000007004027812 */ /* 0x000fc800078ef802 */
[C---:B------:R-:W-:Y:S01]  /*152b0*/  ISETP.GT.U32.AND P1, PT, R2.reuse, 0x5f, PT ;  /* 0x0000005f0200780c */ /* 0x040fe20003f24070 */
[----:B------:R-:W-:-:S04]  /*152c0*/  IMAD.IADD R8, R2, 0x1, R8 ;  /* 0x0000000102087824 */ /* 0x000fc800078e0208 */
[----:B--2---:R-:W-:-:S04]  /*152d0*/  @P0 IMAD.HI.U32 R2, R8, R3, RZ ;  /* 0x0000000308020227 */ /* 0x004fc800078e00ff */
[----:B------:R-:W-:Y:S01]  /*152e0*/  IMAD.MOV.U32 R9, RZ, RZ, R8 ;  /* 0x000000ffff097224 */ /* 0x000fe200078e0008 */
[----:B---3--:R-:W-:-:S03]  /*152f0*/  @P0 SHF.R.U32.HI R9, RZ, R7, R2 ;  /* 0x00000007ff090219 */ /* 0x008fc60000011602 */
[----:B------:R-:W0:Y:S01]  /*15300*/  @!P1 LDC.64 R4, c[0x0][0x428] ;  /* 0x00010a00ff049b82 */ /* 0x000e220000000a00 */
[----:B------:R-:W-:-:S07]  /*15310*/  @!P1 SHF.R.S32.HI R3, RZ, 0x1f, R9 ;  /* 0x0000001fff039819 */ /* 0x000fce0000011409 */
[----:B------:R-:W2:Y:S01]  /*15320*/  @!P1 LDC.64 R6, c[0x0][0x418] ;  /* 0x00010600ff069b82 */ /* 0x000ea20000000a00 */
[----:B0-----:R-:W-:-:S04]  /*15330*/  @!P1 IMAD R2, R30, R4, RZ ;  /* 0x000000041e029224 */ /* 0x001fc800078e02ff */
[----:B------:R-:W-:Y:S02]  /*15340*/  @!P1 IMAD R5, R25, R5, R2 ;  /* 0x0000000519059224 */ /* 0x000fe400078e0202 */
[----:B------:R-:W-:-:S04]  /*15350*/  @!P1 IMAD.MOV.U32 R2, RZ, RZ, R9 ;  /* 0x000000ffff029224 */ /* 0x000fc800078e0009 */
[----:B------:R-:W-:-:S04]  /*15360*/  @!P1 IMAD.WIDE.U32 R2, R25, R4, R2 ;  /* 0x0000000419029225 */ /* 0x000fc800078e0002 */
[----:B------:R-:W-:Y:S01]  /*15370*/  @!P1 IMAD.IADD R5, R5, 0x1, R3 ;  /* 0x0000000105059824 */ /* 0x000fe200078e0203 */
[C---:B--2---:R-:W-:Y:S01]  /*15380*/  @!P1 LEA R6, P0, R2.reuse, R6, 0x2 ;  /* 0x0000000602069211 */ /* 0x044fe200078010ff */
[----:B------:R-:W-:Y:S02]  /*15390*/  IMAD.MOV.U32 R4, RZ, RZ, RZ ;  /* 0x000000ffff047224 */ /* 0x000fe400078e00ff */
[----:B------:R-:W-:Y:S01]  /*153a0*/  IMAD.U32 R11, RZ, RZ, UR36 ;  /* 0x00000024ff0b7e24 */ /* 0x000fe2000f8e00ff */
        /* <DEDUP_REMOVED lines=13> */
[----:B------:R-:W-:Y:S01]  /*15480*/  ISETP.GT.AND P2, PT, R2, R31, PT ;  /* 0x0000001f0200720c */ /* 0x000fe20003f44270 */
[----:B0-----:R-:W-:-:S12]  /*15490*/  @!P1 BRA `(.L_x_2662) ;  /* 0x0000000000049947 */ /* 0x001fd80003800000 */
[----:B------:R-:W-:Y:S01]  /*154a0*/  BPT.TRAP 0x1 ;  /* 0x000000040000795c */ /* 0x000fe20000300000 */
.L_x_2662:
[----:B------:R-:W-:Y:S01]  /*154b0*/  IMAD R6, R18, 0x8, R17 ;  /* 0x0000000812067824 */ /* 0x000fe200078e0211 */
[----:B------:R-:W-:Y:S01]  /*154c0*/  SHF.L.U32 R21, R22, 0x1f, RZ ;  /* 0x0000001f16157819 */ /* 0x000fe200000006ff */
[----:B------:R-:W-:Y:S01]  /*154d0*/  BSSY B1, `(.L_x_2663) ;  /* 0x0000004000017945 */ /* 0x000fe20003800000 */
[----:B-1----:R-:W-:Y:S02]  /*154e0*/  SHF.R.S32.HI R19, RZ, 0x1f, R5 ;  /* 0x0000001fff137819 */ /* 0x002fe40000011405 */
[----:B------:R-:W0:Y:S02]  /*154f0*/  SYNCS.PHASECHK.TRANS64.TRYWAIT P0, [R6+URZ+0x22840], R21 ;  /* 0x02284015060075a7 */ /* 0x000e24000800017f */
[----:B0-----:R-:W-:Y:S05]  /*15500*/  @!P0 BRA `(.L_x_2664) ;  /* 0x0000003c00288947 */ /* 0x001fea0003800000 */
.L_x_2756:
[----:B------:R-:W-:Y:S05]  /*15510*/  BSYNC B1 ;  /* 0x0000000000017941 */ /* 0x000fea0003800000 */
.L_x_2663:
        /* <DEDUP_REMOVED lines=52> */
.L_x_2770:
        /* <DEDUP_REMOVED lines=8> */
.L_x_2666:
[----:B------:R-:W-:Y:S02]  /*158e0*/  PLOP3.LUT P1, PT, P1, P0, PT, 0xa2, 0x0 ;  /* 0x000000000000781c */ /* 0x000fe40000f21472 */
[----:B------:R-:W-:-:S08]  /*158f0*/  @P0 R2UR P1, UR4, R6 ;  /* 0x00000000060402ca */ /* 0x000fd00000020000 */
[----:B------:R-:W-:-:S05]  /*15900*/  @P0 PLOP3.LUT P0, PT, P1, PT, PT, 0x80, 0x0 ;  /* 0x000000000000081c */ /* 0x000fca0000f0f070 */
[----:B------:R-:W-:Y:S01]  /*15910*/  @!P1 SYNCS.ARRIVE.TRANS64.RED.A0T1 RZ, [UR4+0x22830], RZ ;  /* 0x022830ffffff99a7 */ /* 0x000fe20008200404 */
[----:B------:R-:W-:Y:S07]  /*15920*/  @!P1 ARRIVES.LDGSTSBAR.64.TRANSCNT [UR4+0x22830] ;  /* 0x02283000ff0099b0 */ /* 0x000fee0008000a84 */
[----:B------:R-:W-:Y:S05]  /*15930*/  @P0 BRA.U.ANY `(.L_x_2666) ;  /* 0xfffffffd00e80947 */ /* 0x000fea000393ffff */
[----:B------:R-:W-:Y:S01]  /*15940*/  NOP ;  /* 0x0000000000007918 */ /* 0x000fe20000000000 */
[----:B--2---:R-:W-:-:S05]  /*15950*/  IMAD.U32 R2, RZ, RZ, UR36 ;  /* 0x00000024ff027e24 */ /* 0x004fca000f8e00ff */
[----:B------:R-:W-:-:S13]  /*15960*/  ISETP.NE.AND P3, PT, R2, 0x3, PT ;  /* 0x000000030200780c */ /* 0x000fda0003f65270 */
[----:B------:R-:W-:Y:S05]  /*15970*/  @!P3 BRA `(.L_x_2667) ;  /* 0x000000000004b947 */ /* 0x000fea0003800000 */
[----:B------:R-:W-:Y:S01]  /*15980*/  BPT.TRAP 0x1 ;  /* 0x000000040000795c */ /* 0x000fe20000300000 */
.L_x_2667:
[----:B------:R2:W-:Y:S01]  /*15990*/  SYNCS.ARRIVE.TRANS64.A1T0 RZ, [R6+URZ+0x22830], RZ ;  /* 0x022830ff06ff79a7 */ /* 0x0005e2000810003f */
[----:B------:R-:W-:Y:S05]  /*159a0*/  @!P3 BRA `(.L_x_2668) ;  /* 0x000000000004b947 */ /* 0x000fea0003800000 */
[----:B------:R-:W-:Y:S01]  /*159b0*/  BPT.TRAP 0x1 ;  /* 0x000000040000795c */ /* 0x000fe20000300000 */
.L_x_2668:
[----:B------:R-:W3:Y:S01]  /*159c0*/  SYNCS.PHASECHK.TRANS64.TRYWAIT P0, [R6+URZ+0x22860], R21 ;  /* 0x02286015060075a7 */ /* 0x000ee2000800017f */
[----:B------:R-:W-:Y:S04]  /*159d0*/  BSSY B1, `(.L_x_2669) ;  /* 0x0000002000017945 */ /* 0x000fe80003800000 */
[----:B---3--:R-:W-:Y:S05]  /*159e0*/  @!P0 BRA `(.L_x_2670) ;  /* 0x0000003c00a88947 */ /* 0x008fea0003800000 */
.L_x_2771:
[----:B------:R-:W-:Y:S05]  /*159f0*/  BSYNC B1 ;  /* 0x0000000000017941 */ /* 0x000fea0003800000 */
.L_x_2669:
[----:B------:R-:W-:Y:S01]  /*15a00*/  ULDC.64 UR4, c[0x0][0x328] ;  /* 0x0000ca0000047ab9 */ /* 0x000fe20000000a00 */
[C---:B------:R-:W-:Y:S01]  /*15a10*/  LOP3.LUT P5, RZ, R16.reuse, 0x1, RZ, 0xc0, !PT ;  /* 0x0000000110ff7812 */ /* 0x040fe200078ac0ff */
[----:B------:R-:W-:Y:S01]  /*15a20*/  IMAD R2, R19, UR4, RZ ;  /* 0x0000000413027c24 */ /* 0x000fe2000f8e02ff */
[----:B------:R-:W-:Y:S01]  /*15a30*/  LOP3.LUT P4, RZ, R16, 0x10, RZ, 0xc0, !PT ;  /* 0x0000001010ff7812 */ /* 0x000fe2000788c0ff */
[----:B------:R-:W-:Y:S01]  /*15a40*/  IMAD R8, R18, 0x6000, R28 ;  /* 0x0000600012087824 */ /* 0x000fe200078e021c */
[C---:B------:R-:W-:Y:S01]  /*15a50*/  LOP3.LUT P3, RZ, R16.reuse, 0x8, RZ, 0xc0, !PT ;  /* 0x0000000810ff7812 */ /* 0x040fe2000786c0ff */
[C---:B-1----:R-:W-:Y:S01]  /*15a60*/  IMAD R7, R5.reuse, UR5, R2 ;  /* 0x0000000505077c24 */ /* 0x042fe2000f8e0202 */
[----:B------:R-:W-:Y:S01]  /*15a70*/  LOP3.LUT P1, RZ, R16, 0x4, RZ, 0xc0, !PT ;  /* 0x0000000410ff7812 */ /* 0x000fe2000782c0ff */
        /* <DEDUP_REMOVED lines=17> */
[----:B------:R-:W1:Y:S01]  /*15b90*/  SHFL.IDX PT, R14, R7, RZ, 0x181f ;  /* 0x00181fff070e7589 */ /* 0x000e6200000e0000 */
[----:B------:R-:W-:-:S03]  /*15ba0*/  IMAD R8, R8, 0x2, R17 ;  /* 0x0000000208087824 */ /* 0x000fc600078e0211 */
[----:B------:R-:W4:Y:S04]  /*15bb0*/  SHFL.IDX PT, R3, R9, RZ, 0x181f ;  /* 0x00181fff09037589 */ /* 0x000f2800000e0000 */
[----:B------:R-:W-:Y:S04]  /*15bc0*/  SHFL.IDX PT, R5, R9, 0x1, 0x181f ;  /* 0x00381f0009057f89 */ /* 0x000fe800000e0000 */
[----:B------:R-:W-:Y:S01]  /*15bd0*/  SHFL.IDX PT, R19, R9, 0x2, 0x181f ;  /* 0x00581f0009137f89 */ /* 0x000fe200000e0000 */
[----:B-1----:R-:W-:-:S03]  /*15be0*/  IADD3 R2, P0, R14, R0, RZ ;  /* 0x000000000e027210 */ /* 0x002fc60007f1e0ff */
[----:B------:R-:W1:Y:S02]  /*15bf0*/  SHFL.IDX PT, R14, R7, 0x1, 0x181f ;  /* 0x00381f00070e7f89 */ /* 0x000e6400000e0000 */
[----:B----4-:R-:W-:-:S05]  /*15c00*/  IMAD.X R3, RZ, RZ, R3, P0 ;  /* 0x000000ffff037224 */ /* 0x010fca00000e0603 */
[----:B------:R-:W-:Y:S04]  /*15c10*/  LDGSTS.E.BYPASS.LTC128B.128 [R8+0x400], desc[UR46][R2.64], !P5 ;  /* 0x0040000002087fae */ /* 0x000fe8000e901d6e */
[----:B------:R-:W-:Y:S04]  /*15c20*/  LDGSTS.E.BYPASS.LTC128B.128 [R8+0x3400], desc[UR46][R2.64+0x80], !P4 ;  /* 0x0340008002087fae */ /* 0x000fe8000e101d6e */
[----:B------:R-:W-:Y:S04]  /*15c30*/  LDGSTS.E.BYPASS.LTC128B.128 [R8+0x6400], desc[UR46][R2.64+0x100], !P3 ;  /* 0x0640010002087fae */ /* 0x000fe8000d901d6e */
[----:B------:R4:W-:Y:S01]  /*15c40*/  LDGSTS.E.BYPASS.LTC128B.128 [R8+0x9400], desc[UR46][R2.64+0x180], !P1 ;  /* 0x0940018002087fae */ /* 0x0009e2000c901d6e */
[----:B-1----:R-:W-:-:S03]  /*15c50*/  IADD3 R4, P0, R14, R0, RZ ;  /* 0x000000000e047210 */ /* 0x002fc60007f1e0ff */
[----:B------:R-:W4:Y:S02]  /*15c60*/  SHFL.IDX PT, R14, R7, 0x2, 0x181f ;  /* 0x00581f00070e7f89 */ /* 0x000f2400000e0000 */
[----:B------:R-:W-:-:S05]  /*15c70*/  IMAD.X R5, RZ, RZ, R5, P0 ;  /* 0x000000ffff057224 */ /* 0x000fca00000e0605 */
[----:B------:R-:W-:Y:S04]  /*15c80*/  LDGSTS.E.BYPASS.LTC128B.128 [R8+0xc00], desc[UR46][R4.64], !P5 ;  /* 0x00c0000004087fae */ /* 0x000fe8000e901d6e */
[----:B------:R-:W-:Y:S04]  /*15c90*/  LDGSTS.E.BYPASS.LTC128B.128 [R8+0x3c00], desc[UR46][R4.64+0x80], !P4 ;  /* 0x03c0008004087fae */ /* 0x000fe8000e101d6e */
[----:B------:R-:W-:Y:S04]  /*15ca0*/  LDGSTS.E.BYPASS.LTC128B.128 [R8+0x6c00], desc[UR46][R4.64+0x100], !P3 ;  /* 0x06c0010004087fae */ /* 0x000fe8000d901d6e */
[----:B------:R1:W-:Y:S01]  /*15cb0*/  LDGSTS.E.BYPASS.LTC128B.128 [R8+0x9c00], desc[UR46][R4.64+0x180], !P1 ;  /* 0x09c0018004087fae */ /* 0x0003e2000c901d6e */
[----:B----4-:R-:W-:-:S03]  /*15cc0*/  IADD3 R2, P0, R14, R0, RZ ;  /* 0x000000000e027210 */ /* 0x010fc60007f1e0ff */
[----:B------:R-:W4:Y:S02]  /*15cd0*/  SHFL.IDX PT, R14, R7, 0x3, 0x181f ;  /* 0x00781f00070e7f89 */ /* 0x000f2400000e0000 */
[----:B------:R-:W-:Y:S02]  /*15ce0*/  IMAD.X R3, RZ, RZ, R19, P0 ;  /* 0x000000ffff037224 */ /* 0x000fe400000e0613 */
[----:B------:R-:W-:Y:S04]  /*15cf0*/  SHFL.IDX PT, R19, R9, 0x4, 0x181f ;  /* 0x00981f0009137f89 */ /* 0x000fe800000e0000 */
[----:B-1----:R-:W1:Y:S04]  /*15d00*/  SHFL.IDX PT, R5, R9, 0x3, 0x181f ;  /* 0x00781f0009057f89 */ /* 0x002e6800000e0000 */
[----:B------:R-:W-:Y:S04]  /*15d10*/  LDGSTS.E.BYPASS.LTC128B.128 [R8+0x1400], desc[UR46][R2.64], !P5 ;  /* 0x0140000002087fae */ /* 0x000fe8000e901d6e */
[----:B------:R-:W-:Y:S04]  /*15d20*/  LDGSTS.E.BYPASS.LTC128B.128 [R8+0x4400], desc[UR46][R2.64+0x80], !P4 ;  /* 0x0440008002087fae */ /* 0x000fe8000e101d6e */
[----:B------:R-:W-:Y:S01]  /*15d30*/  LDGSTS.E.BYPASS.LTC128B.128 [R8+0x7400], desc[UR46][R2.64+0x100], !P3 ;  /* 0x0740010002087fae */ /* 0x000fe2000d901d6e */
[----:B----4-:R-:W-:-:S03]  /*15d40*/  IADD3 R4, P0, R14, R0, RZ ;  /* 0x000000000e047210 */ /* 0x010fc60007f1e0ff */
[----:B------:R4:W-:Y:S04]  /*15d50*/  LDGSTS.E.BYPASS.LTC128B.128 [R8+0xa400], desc[UR46][R2.64+0x180], !P1 ;  /* 0x0a40018002087fae */ /* 0x0009e8000c901d6e */
[----:B------:R-:W4:Y:S01]  /*15d60*/  SHFL.IDX PT, R14, R7, 0x4, 0x181f ;  /* 0x00981f00070e7f89 */ /* 0x000f2200000e0000 */
[----:B-1----:R-:W-:-:S03]  /*15d70*/  IMAD.X R5, RZ, RZ, R5, P0 ;  /* 0x000000ffff057224 */ /* 0x002fc600000e0605 */
[----:B------:R-:W1:Y:S04]  /*15d80*/  SHFL.IDX PT, R9, R9, 0x5, 0x181f ;  /* 0x00b81f0009097f89 */ /* 0x000e6800000e0000 */
[----:B------:R0:W-:Y:S04]  /*15d90*/  LDGSTS.E.BYPASS.LTC128B.128 [R8+0x1c00], desc[UR46][R4.64], !P5 ;  /* 0x01c0000004087fae */ /* 0x0001e8000e901d6e */
[----:B------:R0:W-:Y:S04]  /*15da0*/  LDGSTS.E.BYPASS.LTC128B.128 [R8+0x4c00], desc[UR46][R4.64+0x80], !P4 ;  /* 0x04c0008004087fae */ /* 0x0001e8000e101d6e */
[----:B------:R0:W-:Y:S04]  /*15db0*/  LDGSTS.E.BYPASS.LTC128B.128 [R8+0x7c00], desc[UR46][R4.64+0x100], !P3 ;  /* 0x07c0010004087fae */ /* 0x0001e8000d901d6e */
[----:B------:R0:W-:Y:S01]  /*15dc0*/  LDGSTS.E.BYPASS.LTC128B.128 [R8+0xac00], desc[UR46][R4.64+0x180], !P1 ;  /* 0x0ac0018004087fae */ /* 0x0001e2000c901d6e */
[----:B----4-:R-:W-:-:S03]  /*15dd0*/  IADD3 R2, P0, R14, R0, RZ ;  /* 0x000000000e027210 */ /* 0x010fc60007f1e0ff */
[----:B------:R0:W4:Y:S02]  /*15de0*/  SHFL.IDX PT, R14, R7, 0x5, 0x181f ;  /* 0x00b81f00070e7f89 */ /* 0x00012400000e0000 */
[----:B------:R-:W-:-:S05]  /*15df0*/  IMAD.X R3, RZ, RZ, R19, P0 ;  /* 0x000000ffff037224 */ /* 0x000fca00000e0613 */
[----:B------:R0:W-:Y:S04]  /*15e00*/  LDGSTS.E.BYPASS.LTC128B.128 [R8+0x2400], desc[UR46][R2.64], !P5 ;  /* 0x0240000002087fae */ /* 0x0001e8000e901d6e */
[----:B------:R0:W-:Y:S04]  /*15e10*/  LDGSTS.E.BYPASS.LTC128B.128 [R8+0x5400], desc[UR46][R2.64+0x80], !P4 ;  /* 0x0540008002087fae */ /* 0x0001e8000e101d6e */
[----:B------:R0:W-:Y:S04]  /*15e20*/  LDGSTS.E.BYPASS.LTC128B.128 [R8+0x8400], desc[UR46][R2.64+0x100], !P3 ;  /* 0x0840010002087fae */ /* 0x0001e8000d901d6e */
[----:B-1----:R0:W-:Y:S02]  /*15e30*/  LDGSTS.E.BYPASS.LTC128B.128 [R8+0xb400], desc[UR46][R2.64+0x180], !P1 ;  /* 0x0b40018002087fae */ /* 0x0021e4000c901d6e */
.L_x_2785:
        /* <DEDUP_REMOVED lines=11> */
.L_x_2672:
        /* <DEDUP_REMOVED lines=11> */
.L_x_2673:
[----:B------:R0:W-:Y:S01]  /*15fa0*/  SYNCS.ARRIVE.TRANS64.A1T0 RZ, [R6+URZ+0x22850], RZ ;  /* 0x022850ff06ff79a7 */ /* 0x0001e2000810003f */
[----:B------:R-:W-:Y:S05]  /*15fb0*/  @P2 BRA `(.L_x_2674) ;  /* 0xfffffff0008c2947 */ /* 0x000fea000383ffff */
.L_x_2661:
[----:B------:R-:W-:Y:S05]  /*15fc0*/  BSYNC B0 ;  /* 0x0000000000007941 */ /* 0x000fea0003800000 */
.L_x_2660:
[----:B------:R-:W4:Y:S01]  /*15fd0*/  S2R R2, SR_TID.X ;  /* 0x0000000000027919 */ /* 0x000f220000002100 */
[----:B------:R-:W-:Y:S01]  /*15fe0*/  VIADD R18, R18, 0x1 ;  /* 0x0000000112127836 */ /* 0x000fe20000000000 */
[----:B------:R-:W-:Y:S04]  /*15ff0*/  BSSY B0, `(.L_x_2675) ;  /* 0x0000012000007945 */ /* 0x000fe80003800000 */
[----:B------:R-:W-:-:S04]  /*16000*/  ISETP.NE.AND P0, PT, R18, 0x2, PT ;  /* 0x000000021200780c */ /* 0x000fc80003f05270 */
[----:B------:R-:W-:Y:S02]  /*16010*/  SEL R5, RZ, 0x1, P0 ;  /* 0x00000001ff057807 */ /* 0x000fe40000000000 */
[----:B----4-:R-:W-:-:S04]  /*16020*/  LOP3.LUT R2, R2, 0x7f, RZ, 0xc0, !PT ;  /* 0x0000007f02027812 */ /* 0x010fc800078ec0ff */
[----:B------:R-:W-:-:S13]  /*16030*/  ISETP.NE.AND P1, PT, R2, RZ, PT ;  /* 0x000000ff0200720c */ /* 0x000fda0003f25270 */
[----:B------:R-:W-:Y:S05]  /*16040*/  @P1 BRA `(.L_x_2676) ;  /* 0x0000000000301947 */ /* 0x000fea0003800000 */
[----:B------:R-:W4:Y:S01]  /*16050*/  S2R R7, SR_LANEID ;  /* 0x0000000000077919 */ /* 0x000f220000000000 */
[----:B------:R-:W-:Y:S01]  /*16060*/  VOTEU.ANY UR4, UPT, PT ;  /* 0x0000000000047886 */ /* 0x000fe200038e0100 */
[----:B------:R-:W5:Y:S01]  /*16070*/  LDC.64 R2, c[0x0][0xc60] ;  /* 0x00031800ff027b82 */ /* 0x000f620000000a00 */
[----:B------:R-:W4:Y:S02]  /*16080*/  FLO.U32 R0, UR4 ;  /* 0x0000000400007d00 */ /* 0x000f2400080e0000 */
[----:B----4-:R-:W-:-:S06]  /*16090*/  ISETP.EQ.U32.AND P1, PT, R0, R7, PT ;  /* 0x000000070000720c */ /* 0x010fcc0003f22070 */
[----:B------:R-:W5:Y:S07]  /*160a0*/  POPC R7, UR4 ;  /* 0x0000000400077d09 */ /* 0x000f6e0008000000 */
[----:B-----5:R-:W4:Y:S01]  /*160b0*/  @P1 ATOMG.E.ADD.STRONG.GPU PT, R3, desc[UR46][R2.64], R7 ;  /* 0x00000007020319a8 */ /* 0x020f2200081ee1ee */
[----:B------:R-:W5:Y:S02]  /*160c0*/  S2R R4, SR_LTMASK ;  /* 0x0000000000047919 */ /* 0x000f640000003900 */
[----:B-----5:R-:W-:-:S04]  /*160d0*/  LOP3.LUT R4, R4, UR4, RZ, 0xc0, !PT ;  /* 0x0000000404047c12 */ /* 0x020fc8000f8ec0ff */
[----:B------:R-:W5:Y:S01]  /*160e0*/  POPC R9, R4 ;  /* 0x0000000400097309 */ /* 0x000f620000000000 */
[----:B----4-:R-:W5:Y:S02]  /*160f0*/  SHFL.IDX PT, R0, R3, R0, 0x1f ;  /* 0x00001f0003007589 */ /* 0x010f6400000e0000 */
[----:B-----5:R-:W-:-:S07]  /*16100*/  IADD3 R24, R0, UR37, R9 ;  /* 0x0000002500187c10 */ /* 0x020fce000fffe009 */
.L_x_2676:
[----:B------:R-:W-:Y:S05]  /*16110*/  BSYNC B0 ;  /* 0x0000000000007941 */ /* 0x000fea0003800000 */
.L_x_2675:
[----:B------:R-:W-:Y:S02]  /*16120*/  SEL R18, R18, RZ, P0 ;  /* 0x000000ff12127207 */ /* 0x000fe40000000000 */
[----:B------:R-:W-:-:S07]  /*16130*/  LOP3.LUT R22, R22, R5, RZ, 0x3c, !PT ;  /* 0x0000000516167212 */ /* 0x000fce00078e3cff */
.L_x_2635:
[----:B------:R-:W-:Y:S05]  /*16140*/  BSYNC B7 ;  /* 0x0000000000077941 */ /* 0x000fea0003800000 */
.L_x_2633:
[----:B------:R-:W-:-:S13]  /*16150*/  LOP3.LUT P0, RZ, R16, 0x400, RZ, 0xc0, !PT ;  /* 0x0000040010ff7812 */ /* 0x000fda000780c0ff */
[----:B------:R-:W-:Y:S05]  /*16160*/  @!P0 BRA `(.L_x_2677) ;  /* 0x0000000000248947 */ /* 0x000fea0003800000 */
[----:B------:R-:W-:Y:S05]  /*16170*/  WARPSYNC.ALL ;  /* 0x0000000000007948 */ /* 0x000fea0003800000 */
[----:B------:R-:W4:Y:S08]  /*16180*/  S2UR UR5, SR_CgaCtaId ;  /* 0x00000000000579c3 */ /* 0x000f300000008800 */
[----:B------:R-:W-:Y:S06]  /*16190*/  BAR.SYNC.DEFER_BLOCKING 0x5, 0x180 ;  /* 0x0146000000007b1d */ /* 0x000fec0000010000 */
[----:B------:R-:W-:-:S02]  /*161a0*/  UMOV UR4, 0x400 ;  /* 0x0000040000047882 */ /* 0x000fc40000000000 */
[----:B----4-:R-:W-:-:S06]  /*161b0*/  ULEA UR4, UR5, UR4, 0x18 ;  /* 0x0000000405047291 */ /* 0x010fcc000f8ec03f */
[----:B------:R-:W-:-:S05]  /*161c0*/  IMAD.U32 R17, RZ, RZ, UR4 ;  /* 0x00000004ff117e24 */ /* 0x000fca000f8e00ff */
[----:B------:R4:W0:Y:S01]  /*161d0*/  LDS.128 R24, [R17+0x228d0] ;  /* 0x0228d00011187984 */ /* 0x0008220000000c00 */
[----:B------:R-:W-:Y:S06]  /*161e0*/  BAR.ARV 0x4, 0x180 ;  /* 0x0106000000007b1d */ /* 0x000fec0000002000 */
[----:B------:R-:W-:Y:S05]  /*161f0*/  BRA `(.L_x_2678) ;  /* 0x0000000800cc7947 */ /* 0x000fea0003800000 */
.L_x_2677:
[----:B------:R-:W4:Y:S01]  /*16200*/  S2R R8, SR_TID.X ;  /* 0x0000000000087919 */ /* 0x000f220000002100 */
[----:B------:R-:W-:Y:S01]  /*16210*/  UMOV UR4, 0xffffffff ;  /* 0xffffffff00047882 */ /* 0x000fe20000000000 */
[----:B----4-:R-:W-:-:S04]  /*16220*/  LOP3.LUT R8, R8, 0x1f, RZ, 0xc0, !PT ;  /* 0x0000001f08087812 */ /* 0x010fc800078ec0ff */
[----:B------:R-:W-:Y:S01]  /*16230*/  ISETP.NE.AND P0, PT, R8, 0x1f, PT ;  /* 0x0000001f0800780c */ /* 0x000fe20003f05270 */
[----:B------:R-:W-:-:S12]  /*16240*/  BRA.DIV UR4, `(.L_x_2679) ;  /* 0x0000003e046c7947 */ /* 0x000fd8000b800000 */
[----:B------:R-:W-:Y:S01]  /*16250*/  IMAD.IADD R5, R27, 0x1, R8 ;  /* 0x000000011b057824 */ /* 0x000fe200078e0208 */
[----:B------:R-:W-:-:S04]  /*16260*/  ULDC UR4, c[0x0][0xc3c] ;  /* 0x00030f0000047ab9 */ /* 0x000fc80000000800 */
[----:B------:R-:W-:-:S13]  /*16270*/  ISETP.GE.OR P1, PT, R5, UR4, !P0 ;  /* 0x0000000405007c0c */ /* 0x000fda000c726670 */
[----:B------:R-:W4:Y:S02]  /*16280*/  @!P1 LDC.64 R2, c[0x0][0xc80] ;  /* 0x00032000ff029b82 */ /* 0x000f240000000a00 */
[----:B----4-:R-:W-:-:S06]  /*16290*/  @!P1 IMAD.WIDE R2, R5, 0x4, R2 ;  /* 0x0000000405029825 */ /* 0x010fcc00078e0202 */
[----:B------:R-:W4:Y:S01]  /*162a0*/  @!P1 LDG.E R2, desc[UR46][R2.64] ;  /* 0x0000002e02029981 */ /* 0x000f22000c1e1900 */
[----:B------:R-:W-:Y:S01]  /*162b0*/  IMAD.MOV.U32 R5, RZ, RZ, RZ ;  /* 0x000000ffff057224 */ /* 0x000fe200078e00ff */
[C---:B------:R-:W-:Y:S02]  /*162c0*/  ISETP.GE.U32.AND P2, PT, R8.reuse, 0x2, PT ;  /* 0x000000020800780c */ /* 0x040fe40003f46070 */
[C---:B------:R-:W-:Y:S01]  /*162d0*/  ISETP.GE.U32.AND P3, PT, R8.reuse, 0x4, PT ;  /* 0x000000040800780c */ /* 0x040fe20003f66070 */
[----:B------:R-:W-:Y:S01]  /*162e0*/  SHFL.IDX PT, R0, R24, RZ, 0x1f ;  /* 0x00001fff18007589 */ /* 0x000fe200000e0000 */
[C---:B------:R-:W-:Y:S02]  /*162f0*/  ISETP.GE.U32.AND P4, PT, R8.reuse, 0x8, PT ;  /* 0x000000080800780c */ /* 0x040fe40003f86070 */
[C---:B------:R-:W-:Y:S01]  /*16300*/  ISETP.GE.U32.AND P5, PT, R8.reuse, 0x10, PT ;  /* 0x000000100800780c */ /* 0x040fe20003fa6070 */
[----:B------:R-:W-:Y:S01]  /*16310*/  SHFL.IDX PT, R4, R24, 0x1, 0x1f ;  /* 0x00201f0018047f89 */ /* 0x000fe200000e0000 */
[----:B----4-:R-:W-:Y:S01]  /*16320*/  @!P1 IMAD.MOV.U32 R5, RZ, RZ, R2 ;  /* 0x000000ffff059224 */ /* 0x010fe200078e0002 */
[----:B------:R-:W-:-:S04]  /*16330*/  ISETP.NE.AND P1, PT, R8, RZ, PT ;  /* 0x000000ff0800720c */ /* 0x000fc80003f25270 */
[----:B------:R-:W0:Y:S02]  /*16340*/  SHFL.UP PT, R14, R5, 0x1, RZ ;  /* 0x04200000050e7989 */ /* 0x000e2400000e00ff */
[----:B0-23--:R-:W-:-:S05]  /*16350*/  SEL R6, R14, RZ, P1 ;  /* 0x000000ff0e067207 */ /* 0x00dfca0000800000 */
        /* <DEDUP_REMOVED lines=13> */
[----:B------:R0:W2:Y:S02]  /*16430*/  SHFL.IDX PT, R14, R6, 0x1f, 0x1f ;  /* 0x03e01f00060e7f89 */ /* 0x0000a400000e0000 */
.L_x_2795:
[----:B------:R-:W-:Y:S02]  /*16440*/  ULDC UR4, c[0x0][0xc38] ;  /* 0x00030e0000047ab9 */ /* 0x000fe40000000800 */
[----:B------:R-:W-:-:S04]  /*16450*/  IMAD.U32 R7, RZ, RZ, UR4 ;  /* 0x00000004ff077e24 */ /* 0x000fc8000f8e00ff */
[----:B--2---:R-:W-:-:S04]  /*16460*/  IMAD R14, R14, R7, RZ ;  /* 0x000000070e0e7224 */ /* 0x004fc800078e02ff */
[----:B------:R-:W-:-:S05]  /*16470*/  IMAD.IADD R9, R4, 0x1, R14 ;  /* 0x0000000104097824 */ /* 0x000fca00078e020e */
[----:B------:R-:W-:-:S13]  /*16480*/  ISETP.GT.AND P6, PT, R9, R0, PT ;  /* 0x000000000900720c */ /* 0x000fda0003fc4270 */
[----:B------:R-:W-:Y:S05]  /*16490*/  @P6 BRA `(.L_x_2680) ;  /* 0x00000000009c6947 */ /* 0x000fea0003800000 */
.L_x_2685:
[----:B------:R-:W2:Y:S01]  /*164a0*/  LDC R2, c[0x0][0xc3c] ;  /* 0x00030f00ff027b82 */ /* 0x000ea20000000800 */
[----:B------:R-:W-:-:S05]  /*164b0*/  VIADD R27, R27, 0x1f ;  /* 0x0000001f1b1b7836 */ /* 0x000fca0000000000 */
[----:B--2---:R-:W-:-:S13]  /*164c0*/  ISETP.GE.AND P6, PT, R27, R2, PT ;  /* 0x000000021b00720c */ /* 0x004fda0003fc6270 */
[----:B------:R-:W-:Y:S05]  /*164d0*/  @P6 BRA `(.L_x_2681) ;  /* 0x0000000400d06947 */ /* 0x000fea0003800000 */
[----:B------:R-:W2:Y:S01]  /*164e0*/  S2R R3, SR_TID.X ;  /* 0x0000000000037919 */ /* 0x000ea20000002100 */
[----:B------:R-:W-:Y:S01]  /*164f0*/  BSSY B0, `(.L_x_2682) ;  /* 0x0000009000007945 */ /* 0x000fe20003800000 */
[----:B------:R-:W-:Y:S01]  /*16500*/  IMAD.MOV.U32 R5, RZ, RZ, RZ ;  /* 0x000000ffff057224 */ /* 0x000fe200078e00ff */
[----:B--2---:R-:W-:-:S05]  /*16510*/  LOP3.LUT R3, R3, 0x1f, RZ, 0xc0, !PT ;  /* 0x0000001f03037812 */ /* 0x004fca00078ec0ff */
[----:B------:R-:W-:-:S05]  /*16520*/  IMAD.IADD R7, R27, 0x1, R3 ;  /* 0x000000011b077824 */ /* 0x000fca00078e0203 */
[----:B------:R-:W-:-:S13]  /*16530*/  ISETP.GE.OR P6, PT, R7, R2, !P0 ;  /* 0x000000020700720c */ /* 0x000fda00047c6670 */
[----:B------:R-:W-:Y:S05]  /*16540*/  @P6 BRA `(.L_x_2683) ;  /* 0x00000000000c6947 */ /* 0x000fea0003800000 */
[----:B------:R-:W2:Y:S02]  /*16550*/  LDC.64 R2, c[0x0][0xc80] ;  /* 0x00032000ff027b82 */ /* 0x000ea40000000a00 */
[----:B--2---:R-:W-:-:S05]  /*16560*/  IMAD.WIDE R2, R7, 0x4, R2 ;  /* 0x0000000407027825 */ /* 0x004fca00078e0202 */
[----:B------:R2:W5:Y:S02]  /*16570*/  LDG.E R5, desc[UR46][R2.64] ;  /* 0x0000002e02057981 */ /* 0x000564000c1e1900 */
.L_x_2683:
[----:B------:R-:W-:Y:S05]  /*16580*/  BSYNC B0 ;  /* 0x0000000000007941 */ /* 0x000fea0003800000 */
.L_x_2682:
[----:B------:R-:W-:-:S03]  /*16590*/  UMOV UR4, 0xffffffff ;  /* 0xffffffff00047882 */ /* 0x000fc60000000000 */
[----:B------:R-:W-:Y:S05]  /*165a0*/  BRA.DIV UR4, `(.L_x_2684) ;  /* 0x0000003e04b87947 */ /* 0x000fea000b800000 */
[----:B-----5:R-:W3:Y:S02]  /*165b0*/  SHFL.UP PT, R14, R5, 0x1, RZ ;  /* 0x04200000050e7989 */ /* 0x020ee400000e00ff */
[----:B---3--:R-:W-:-:S05]  /*165c0*/  SEL R14, R14, RZ, P1 ;  /* 0x000000ff0e0e7207 */ /* 0x008fca0000800000 */
[----:B------:R-:W-:-:S05]  /*165d0*/  IMAD.IADD R13, R5, 0x1, R14 ;  /* 0x00000001050d7824 */ /* 0x000fca00078e020e */
[----:B------:R-:W2:Y:S02]  /*165e0*/  SHFL.UP PT, R14, R13, 0x2, RZ ;  /* 0x044000000d0e7989 */ /* 0x000ea400000e00ff */
[----:B--2---:R-:W-:-:S05]  /*165f0*/  SEL R2, R14, RZ, P2 ;  /* 0x000000ff0e027207 */ /* 0x004fca0001000000 */
        /* <DEDUP_REMOVED lines=9> */
[----:B0-----:R-:W-:-:S05]  /*16690*/  IMAD.IADD R6, R4, 0x1, R7 ;  /* 0x0000000104067824 */ /* 0x001fca00078e0207 */
[----:B------:R0:W2:Y:S02]  /*166a0*/  SHFL.IDX PT, R14, R6, 0x1f, 0x1f ;  /* 0x03e01f00060e7f89 */ /* 0x0000a400000e0000 */
.L_x_2803:
[----:B------:R-:W-:Y:S02]  /*166b0*/  ULDC UR4, c[0x0][0xc38] ;  /* 0x00030e0000047ab9 */ /* 0x000fe40000000800 */
[----:B------:R-:W-:-:S04]  /*166c0*/  IMAD.U32 R7, RZ, RZ, UR4 ;  /* 0x00000004ff077e24 */ /* 0x000fc8000f8e00ff */
[----:B--2---:R-:W-:-:S04]  /*166d0*/  IMAD R14, R14, R7, RZ ;  /* 0x000000070e0e7224 */ /* 0x004fc800078e02ff */
[----:B------:R-:W-:-:S05]  /*166e0*/  IMAD.IADD R9, R14, 0x1, R9 ;  /* 0x000000010e097824 */ /* 0x000fca00078e0209 */
[----:B------:R-:W-:-:S13]  /*166f0*/  ISETP.GT.AND P6, PT, R9, R0, PT ;  /* 0x000000000900720c */ /* 0x000fda0003fc4270 */
[----:B------:R-:W-:Y:S05]  /*16700*/  @!P6 BRA `(.L_x_2685) ;  /* 0xfffffffc0064e947 */ /* 0x000fea000383ffff */
.L_x_2680:
[----:B------:R-:W-:Y:S01]  /*16710*/  IMAD.IADD R24, R9, 0x1, -R14 ;  /* 0x0000000109187824 */ /* 0x000fe200078e0a0e */
[----:B------:R-:W-:-:S03]  /*16720*/  UMOV UR4, 0xffffffff ;  /* 0xffffffff00047882 */ /* 0x000fc60000000000 */
[----:B------:R-:W-:-:S05]  /*16730*/  IMAD R3, R6, R7, R24 ;  /* 0x0000000706037224 */ /* 0x000fca00078e0218 */
[----:B------:R-:W-:Y:S01]  /*16740*/  ISETP.GT.AND P6, PT, R3, R0, PT ;  /* 0x000000000300720c */ /* 0x000fe20003fc4270 */
[----:B------:R-:W-:-:S12]  /*16750*/  BRA.DIV UR4, `(.L_x_2686) ;  /* 0x0000004204087947 */ /* 0x000fd8000b800000 */
[----:B------:R-:W-:-:S04]  /*16760*/  VOTE.ANY R2, PT, !P6 ;  /* 0x0000000000027806 */ /* 0x000fc800070e0100 */
[----:B------:R-:W2:Y:S02]  /*16770*/  POPC R4, R2 ;  /* 0x0000000200047309 */ /* 0x000ea40000000000 */
[----:B--2---:R2:W3:Y:S02]  /*16780*/  SHFL.IDX PT, R5, R5, R4, 0x1f ;  /* 0x00001f0405057589 */ /* 0x0044e400000e0000 */
.L_x_2807:
[----:B------:R-:W-:Y:S01]  /*16790*/  ISETP.NE.AND P0, PT, R2, RZ, PT ;  /* 0x000000ff0200720c */ /* 0x000fe20003f05270 */
[----:B------:R-:W-:-:S12]  /*167a0*/  IMAD.MOV.U32 R14, RZ, RZ, RZ ;  /* 0x000000ffff0e7224 */ /* 0x000fd800078e00ff */
[----:B------:R-:W-:Y:S05]  /*167b0*/  @!P0 BRA `(.L_x_2687) ;  /* 0x0000000000108947 */ /* 0x000fea0003800000 */
[----:B------:R-:W-:Y:S01]  /*167c0*/  UMOV UR4, 0xffffffff ;  /* 0xffffffff00047882 */ /* 0x000fe20000000000 */
[----:B------:R-:W-:Y:S02]  /*167d0*/  VIADD R12, R4, 0xffffffff ;  /* 0xffffffff040c7836 */ /* 0x000fe40000000000 */
[----:B------:R-:W-:Y:S05]  /*167e0*/  BRA.DIV UR4, `(.L_x_2688) ;  /* 0x00000042042c7947 */ /* 0x000fea000b800000 */
[----:B------:R4:W0:Y:S02]  /*167f0*/  SHFL.IDX PT, R14, R6, R12, 0x1f ;  /* 0x00001f0c060e7589 */ /* 0x00082400000e0000 */
.L_x_2687:
[----:B------:R-:W5:Y:S01]  /*16800*/  LDC.64 R2, c[0x0][0xc90] ;  /* 0x00032400ff027b82 */ /* 0x000f620000000a00 */
[----:B------:R-:W-:-:S04]  /*16810*/  IMAD.IADD R27, R4, 0x1, R27 ;  /* 0x00000001041b7824 */ /* 0x000fc800078e021b */
[----:B-----5:R-:W-:-:S05]  /*16820*/  IMAD.WIDE R2, R27, 0x4, R2 ;  /* 0x000000041b027825 */ /* 0x020fca00078e0202 */
[----:B0---4-:R0:W2:Y:S01]  /*16830*/  LDG.E R6, desc[UR46][R2.64] ;  /* 0x0000002e02067981 */ /* 0x0110a2000c1e1900 */
[----:B------:R-:W-:Y:S02]  /*16840*/  IMAD R24, R14, R7, R24 ;  /* 0x000000070e187224 */ /* 0x000fe400078e0218 */
[----:B0-----:R-:W-:Y:S02]  /*16850*/  IMAD.MOV.U32 R2, RZ, RZ, RZ ;  /* 0x000000ffff027224 */ /* 0x001fe400078e00ff */
[----:B--23--:R-:W-:-:S05]  /*16860*/  IMAD R4, R5, R6, RZ ;  /* 0x0000000605047224 */ /* 0x00cfca00078e02ff */
[----:B------:R-:W-:-:S04]  /*16870*/  IABS R8, R4 ;  /* 0x0000000400087213 */ /* 0x000fc80000000000 */
[----:B------:R-:W0:Y:S08]  /*16880*/  I2F.RP R10, R8 ;  /* 0x00000008000a7306 */ /* 0x000e300000209400 */
[----:B0-----:R-:W0:Y:S02]  /*16890*/  MUFU.RCP R10, R10 ;  /* 0x0000000a000a7308 */ /* 0x001e240000001000 */
[----:B0-----:R-:W-:-:S06]  /*168a0*/  VIADD R11, R10, 0xffffffe ;  /* 0x0ffffffe0a0b7836 */ /* 0x001fcc0000000000 */
[----:B------:R-:W0:Y:S02]  /*168b0*/  F2I.FTZ.U32.TRUNC.NTZ R3, R11 ;  /* 0x0000000b00037305 */ /* 0x000e24000021f000 */
[----:B0-----:R-:W-:-:S04]  /*168c0*/  IMAD.MOV R9, RZ, RZ, -R3 ;  /* 0x000000ffff097224 */ /* 0x001fc800078e0a03 */
[----:B------:R-:W-:-:S04]  /*168d0*/  IMAD R9, R9, R8, RZ ;  /* 0x0000000809097224 */ /* 0x000fc800078e02ff */
[----:B------:R-:W-:-:S04]  /*168e0*/  IMAD.HI.U32 R2, R3, R9, R2 ;  /* 0x0000000903027227 */ /* 0x000fc800078e0002 */
[----:B------:R-:W-:Y:S01]  /*168f0*/  IMAD.IADD R9, R0, 0x1, -R24 ;  /* 0x0000000100097824 */ /* 0x000fe200078e0a18 */
[----:B------:R-:W-:-:S04]  /*16900*/  IABS R0, R4 ;  /* 0x0000000400007213 */ /* 0x000fc80000000000 */
[----:B------:R-:W-:Y:S01]  /*16910*/  IABS R3, R9 ;  /* 0x0000000900037213 */ /* 0x000fe20000000000 */
[----:B------:R-:W-:-:S04]  /*16920*/  IMAD.MOV R0, RZ, RZ, -R0 ;  /* 0x000000ffff007224 */ /* 0x000fc800078e0a00 */
        /* <DEDUP_REMOVED lines=12> */
[----:B------:R-:W-:Y:S02]  /*169f0*/  IMAD R0, R6, R2, RZ ;  /* 0x0000000206007224 */ /* 0x000fe400078e02ff */
[----:B------:R-:W-:Y:S02]  /*16a00*/  IMAD.MOV R2, RZ, RZ, -R2 ;  /* 0x000000ffff027224 */ /* 0x000fe400078e0a02 */
[----:B------:R-:W-:Y:S02]  /*16a10*/  IMAD.MOV R3, RZ, RZ, -R0 ;  /* 0x000000ffff037224 */ /* 0x000fe400078e0a00 */
[----:B------:R-:W-:-:S03]  /*16a20*/  IMAD R9, R4, R2, R9 ;  /* 0x0000000204097224 */ /* 0x000fc600078e0209 */
[----:B------:R-:W-:-:S04]  /*16a30*/  VIADDMNMX R6, R3, R7, R6, PT ;  /* 0x0000000703067246 */ /* 0x000fc80003800106 */
[-C--:B------:R-:W-:Y:S02]  /*16a40*/  IABS R7, R6.reuse ;  /* 0x0000000600077213 */ /* 0x080fe40000000000 */
[----:B------:R-:W-:Y:S02]  /*16a50*/  IABS R4, R6 ;  /* 0x0000000600047213 */ /* 0x000fe40000000000 */
[----:B------:R-:W0:Y:S03]  /*16a60*/  I2F.RP R8, R7 ;  /* 0x0000000700087306 */ /* 0x000e260000209400 */
[----:B------:R-:W-:-:S05]  /*16a70*/  IMAD.MOV R4, RZ, RZ, -R4 ;  /* 0x000000ffff047224 */ /* 0x000fca00078e0a04 */
[----:B0-----:R-:W0:Y:S02]  /*16a80*/  MUFU.RCP R8, R8 ;  /* 0x0000000800087308 */ /* 0x001e240000001000 */
[----:B0-----:R-:W-:-:S06]  /*16a90*/  VIADD R3, R8, 0xffffffe ;  /* 0x0ffffffe08037836 */ /* 0x001fcc0000000000 */
[----:B------:R-:W0:Y:S02]  /*16aa0*/  F2I.FTZ.U32.TRUNC.NTZ R3, R3 ;  /* 0x0000000300037305 */ /* 0x000e24000021f000 */
[----:B0-----:R-:W-:-:S04]  /*16ab0*/  IMAD.MOV R2, RZ, RZ, -R3 ;  /* 0x000000ffff027224 */ /* 0x001fc800078e0a03 */
[----:B------:R-:W-:Y:S02]  /*16ac0*/  IMAD R11, R2, R7, RZ ;  /* 0x00000007020b7224 */ /* 0x000fe400078e02ff */
[----:B------:R-:W-:-:S04]  /*16ad0*/  IMAD.MOV.U32 R2, RZ, RZ, RZ ;  /* 0x000000ffff027224 */ /* 0x000fc800078e00ff */
[----:B------:R-:W-:Y:S01]  /*16ae0*/  IMAD.HI.U32 R2, R3, R11, R2 ;  /* 0x0000000b03027227 */ /* 0x000fe200078e0002 */
[----:B------:R-:W-:Y:S02]  /*16af0*/  IABS R11, R9 ;  /* 0x00000009000b7213 */ /* 0x000fe40000000000 */
[C---:B------:R-:W-:Y:S01]  /*16b00*/  LOP3.LUT R3, R9.reuse, R6, RZ, 0x3c, !PT ;  /* 0x0000000609037212 */ /* 0x040fe200078e3cff */
[----:B------:R-:W-:Y:S02]  /*16b10*/  IMAD.IADD R9, R9, 0x1, R0 ;  /* 0x0000000109097824 */ /* 0x000fe400078e0200 */
[----:B------:R-:W-:Y:S01]  /*16b20*/  IMAD.HI.U32 R2, R2, R11, RZ ;  /* 0x0000000b02027227 */ /* 0x000fe200078e00ff */
[----:B------:R-:W-:-:S03]  /*16b30*/  ISETP.GE.AND P2, PT, R3, RZ, PT ;  /* 0x000000ff0300720c */ /* 0x000fc60003f46270 */
[----:B------:R-:W-:-:S05]  /*16b40*/  IMAD R4, R2, R4, R11 ;  /* 0x0000000402047224 */ /* 0x000fca00078e020b */
[----:B------:R-:W-:-:S13]  /*16b50*/  ISETP.GT.U32.AND P1, PT, R7, R4, PT ;  /* 0x000000040700720c */ /* 0x000fda0003f24070 */
[----:B------:R-:W-:Y:S02]  /*16b60*/  @!P1 IMAD.IADD R4, R4, 0x1, -R7 ;  /* 0x0000000104049824 */ /* 0x000fe400078e0a07 */
[----:B------:R-:W-:Y:S01]  /*16b70*/  @!P1 VIADD R2, R2, 0x1 ;  /* 0x0000000102029836 */ /* 0x000fe20000000000 */
[----:B------:R-:W-:Y:S02]  /*16b80*/  ISETP.NE.AND P1, PT, R6, RZ, PT ;  /* 0x000000ff0600720c */ /* 0x000fe40003f25270 */
[----:B------:R-:W-:-:S13]  /*16b90*/  ISETP.GE.U32.AND P0, PT, R4, R7, PT ;  /* 0x000000070400720c */ /* 0x000fda0003f06070 */
[----:B------:R-:W-:-:S04]  /*16ba0*/  @P0 VIADD R2, R2, 0x1 ;  /* 0x0000000102020836 */ /* 0x000fc80000000000 */
[----:B------:R-:W-:Y:S01]  /*16bb0*/  @!P2 IMAD.MOV R2, RZ, RZ, -R2 ;  /* 0x000000ffff02a224 */ /* 0x000fe200078e0a02 */
[----:B------:R-:W-:Y:S01]  /*16bc0*/  @!P1 LOP3.LUT R2, RZ, R6, RZ, 0x33, !PT ;  /* 0x00000006ff029212 */ /* 0x000fe200078e33ff */
[----:B------:R-:W-:-:S04]  /*16bd0*/  IMAD.MOV R6, RZ, RZ, -R6 ;  /* 0x000000ffff067224 */ /* 0x000fc800078e0a06 */
[----:B------:R-:W-:Y:S01]  /*16be0*/  IMAD R26, R2, R6, R9 ;  /* 0x00000006021a7224 */ /* 0x000fe200078e0209 */
[----:B------:R-:W-:-:S05]  /*16bf0*/  LOP3.LUT R2, RZ, R2, RZ, 0x33, !PT ;  /* 0x00000002ff027212 */ /* 0x000fca00078e33ff */
[----:B------:R-:W-:Y:S01]  /*16c00*/  IMAD.IADD R25, R5, 0x1, R2 ;  /* 0x0000000105197824 */ /* 0x000fe200078e0202 */
[----:B------:R-:W-:Y:S06]  /*16c10*/  BRA `(.L_x_2689) ;  /* 0x00000000001c7947 */ /* 0x000fec0003800000 */
.L_x_2681:
[----:B------:R-:W-:Y:S01]  /*16c20*/  UMOV UR4, URZ ;  /* 0x0000003f00047c82 */ /* 0x000fe20008000000 */
[----:B------:R-:W-:Y:S01]  /*16c30*/  UMOV UR5, URZ ;  /* 0x0000003f00057c82 */ /* 0x000fe20008000000 */
[----:B------:R-:W-:Y:S01]  /*16c40*/  ULDC UR6, c[0x0][0xc3c] ;  /* 0x00030f0000067ab9 */ /* 0x000fe20000000800 */
[----:B------:R-:W-:Y:S02]  /*16c50*/  IMAD.MOV.U32 R24, RZ, RZ, R0 ;  /* 0x000000ffff187224 */ /* 0x000fe400078e0000 */
[----:B------:R-:W-:Y:S02]  /*16c60*/  IMAD.U32 R25, RZ, RZ, UR4 ;  /* 0x00000004ff197e24 */ /* 0x000fe4000f8e00ff */
[----:B------:R-:W-:Y:S02]  /*16c70*/  IMAD.U32 R26, RZ, RZ, UR5 ;  /* 0x00000005ff1a7e24 */ /* 0x000fe4000f8e00ff */
[----:B------:R-:W-:-:S07]  /*16c80*/  IMAD.U32 R27, RZ, RZ, UR6 ;  /* 0x00000006ff1b7e24 */ /* 0x000fce000f8e00ff */
.L_x_2689:
[----:B------:R-:W2:Y:S01]  /*16c90*/  S2R R0, SR_TID.X ;  /* 0x0000000000007919 */ /* 0x000ea20000002100 */
[----:B------:R-:W-:Y:S05]  /*16ca0*/  WARPSYNC.ALL ;  /* 0x0000000000007948 */ /* 0x000fea0003800000 */
[----:B------:R-:W-:Y:S01]  /*16cb0*/  BAR.SYNC.DEFER_BLOCKING 0x4, 0x180 ;  /* 0x0106000000007b1d */ /* 0x000fe20000010000 */
[----:B--2---:R-:W-:-:S04]  /*16cc0*/  LOP3.LUT R0, R0, 0x1f, RZ, 0xc0, !PT ;  /* 0x0000001f00007812 */ /* 0x004fc800078ec0ff */
[----:B------:R-:W-:-:S13]  /*16cd0*/  ISETP.NE.AND P0, PT, R0, RZ, PT ;  /* 0x000000ff0000720c */ /* 0x000fda0003f05270 */
[----:B------:R-:W2:Y:S01]  /*16ce0*/  @!P0 S2R R3, SR_CgaCtaId ;  /* 0x0000000000038919 */ /* 0x000ea20000008800 */
[----:B------:R-:W-:-:S04]  /*16cf0*/  @!P0 MOV R0, 0x400 ;  /* 0x0000040000008802 */ /* 0x000fc80000000f00 */
[----:B--2---:R-:W-:-:S05]  /*16d00*/  @!P0 LEA R17, R3, R0, 0x18 ;  /* 0x0000000003118211 */ /* 0x004fca00078ec0ff */
[----:B------:R2:W-:Y:S01]  /*16d10*/  @!P0 STS.128 [R17+0x228d0], R24 ;  /* 0x0228d01811008388 */ /* 0x0005e20000000c00 */
[----:B------:R-:W-:Y:S06]  /*16d20*/  BAR.ARV 0x5, 0x180 ;  /* 0x0146000000007b1d */ /* 0x000fec0000002000 */
.L_x_2678:
[----:B------:R-:W-:Y:S02]  /*16d30*/  ULDC UR4, c[0x0][0xc3c] ;  /* 0x00030f0000047ab9 */ /* 0x000fe40000000800 */
[----:B0-----:R-:W-:-:S13]  /*16d40*/  ISETP.GE.AND P0, PT, R27, UR4, PT ;  /* 0x000000041b007c0c */ /* 0x001fda000bf06270 */
[----:B------:R-:W-:Y:S05]  /*16d50*/  @!P0 BRA `(.L_x_2690) ;  /* 0xffffffb400b08947 */ /* 0x000fea000383ffff */
[----:B------:R-:W-:Y:S05]  /*16d60*/  BSYNC B8 ;  /* 0x0000000000087941 */ /* 0x000fea0003800000 */
.L_x_2621:
[----:B------:R-:W5:Y:S01]  /*16d70*/  LDL.LU R0, [R1+0x10] ;  /* 0x0000100001007983 */ /* 0x000f620000300800 */
[----:B------:R-:W-:Y:S01]  /*16d80*/  BSSY B0, `(.L_x_2691) ;  /* 0x000000b000007945 */ /* 0x000fe20003800000 */
[----:B------:R-:W0:Y:S01]  /*16d90*/  S2R R5, SR_CgaCtaId ;  /* 0x0000000000057919 */ /* 0x000e220000008800 */
[----:B-----5:R-:W-:-:S05]  /*16da0*/  VIADD R0, R0, 0x1 ;  /* 0x0000000100007836 */ /* 0x020fca0000000000 */
[----:B-1----:R-:W-:-:S04]  /*16db0*/  LEA.HI R2, R0, R0, RZ, 0x1 ;  /* 0x0000000000027211 */ /* 0x002fc800078f08ff */
[----:B------:R-:W-:Y:S02]  /*16dc0*/  LOP3.LUT R3, R2, 0xfffffffe, RZ, 0xc0, !PT ;  /* 0xfffffffe02037812 */ /* 0x000fe400078ec0ff */
[----:B------:R-:W-:-:S03]  /*16dd0*/  MOV R2, 0x400 ;  /* 0x0000040000027802 */ /* 0x000fc60000000f00 */
[----:B------:R-:W-:Y:S01]  /*16de0*/  IMAD.IADD R0, R0, 0x1, -R3 ;  /* 0x0000000100007824 */ /* 0x000fe200078e0a03 */
[----:B0-----:R-:W-:-:S04]  /*16df0*/  LEA R7, R5, R2, 0x18 ;  /* 0x0000000205077211 */ /* 0x001fc800078ec0ff */
[----:B------:R-:W-:-:S04]  /*16e00*/  SHF.L.U32 R0, R0, 0x1f, RZ ;  /* 0x0000001f00007819 */ /* 0x000fc800000006ff */
[----:B------:R-:W0:Y:S02]  /*16e10*/  SYNCS.PHASECHK.TRANS64.TRYWAIT P0, [R7+URZ+0x22820], R0 ;  /* 0x02282000070075a7 */ /* 0x000e24000800017f */
[----:B0-----:R-:W-:Y:S05]  /*16e20*/  @!P0 BRA `(.L_x_2692) ;  /* 0x0000003800c08947 */ /* 0x001fea0003800000 */
.L_x_2810:
[----:B------:R-:W-:Y:S05]  /*16e30*/  BSYNC B0 ;  /* 0x0000000000007941 */ /* 0x000fea0003800000 */
.L_x_2691:
[----:B------:R-:W-:-:S03]  /*16e40*/  UMOV UR4, 0xffffffff ;  /* 0xffffffff00047882 */ /* 0x000fc60000000000 */
[----:B------:R-:W-:Y:S05]  /*16e50*/  BRA.DIV UR4, `(.L_x_2693) ;  /* 0x0000003a04c87947 */ /* 0x000fea000b800000 */
[----:B0-----:R-:W0:Y:S02]  /*16e60*/  S2R R0, SR_TID.X ;  /* 0x0000000000007919 */ /* 0x001e240000002100 */
[----:B0-----:R-:W-:-:S04]  /*16e70*/  SHF.R.U32.HI R0, RZ, 0x5, R0 ;  /* 0x00000005ff007819 */ /* 0x001fc80000011600 */
[----:B------:R-:W-:-:S05]  /*16e80*/  LOP3.LUT R0, R0, 0x3, RZ, 0xc0, !PT ;  /* 0x0000000300007812 */ /* 0x000fca00078ec0ff */
[----:B------:R0:W1:Y:S02]  /*16e90*/  SHFL.IDX PT, R14, R0, RZ, 0x1f ;  /* 0x00001fff000e7589 */ /* 0x00006400000e0000 */
.L_x_2813:
[----:B-1----:R-:W-:Y:S01]  /*16ea0*/  ISETP.NE.AND P0, PT, R14, RZ, PT ;  /* 0x000000ff0e00720c */ /* 0x002fe20003f05270 */
[----:B------:R-:W-:-:S12]  /*16eb0*/  BSSY B0, `(.L_x_2694) ;  /* 0x0000024000007945 */ /* 0x000fd80003800000 */
[----:B------:R-:W-:Y:S05]  /*16ec0*/  @P0 BRA `(.L_x_2695) ;  /* 0x0000000000880947 */ /* 0x000fea0003800000 */
[----:B------:R-:W-:-:S03]  /*16ed0*/  UMOV UR4, 0xffffffff ;  /* 0xffffffff00047882 */ /* 0x000fc60000000000 */
[----:B------:R-:W-:Y:S05]  /*16ee0*/  BRA.DIV UR4, `(.L_x_2696) ;  /* 0x0000003a04d87947 */ /* 0x000fea000b800000 */
[----:B------:R-:W-:-:S13]  /*16ef0*/  ELECT P6, URZ, PT ;  /* 0x00000000003f782f */ /* 0x000fda00038c0000 */
.L_x_2816:
[----:B------:R-:W-:Y:S05]  /*16f00*/  @!P6 BRA `(.L_x_2695) ;  /* 0x000000000078e947 */ /* 0x000fea0003800000 */
[----:B------:R-:W-:-:S06]  /*16f10*/  ULOP3.LUT UR4, UR39, 0x2, URZ, 0xfc, !UPT ;  /* 0x0000000227047892 */ /* 0x000fcc000f8efc3f */
[----:B0-----:R-:W-:-:S05]  /*16f20*/  IMAD.U32 R0, RZ, RZ, UR4 ;  /* 0x00000004ff007e24 */ /* 0x001fca000f8e00ff */
[----:B------:R-:W-:-:S13]  /*16f30*/  ISETP.NE.AND P0, PT, R0, 0x3, PT ;  /* 0x000000030000780c */ /* 0x000fda0003f05270 */
[----:B------:R-:W-:Y:S05]  /*16f40*/  @!P0 BRA `(.L_x_2697) ;  /* 0x0000000000048947 */ /* 0x000fea0003800000 */
[----:B------:R-:W-:Y:S01]  /*16f50*/  BPT.TRAP 0x1 ;  /* 0x000000040000795c */ /* 0x000fe20000300000 */
.L_x_2697:
[----:B------:R-:W-:Y:S01]  /*16f60*/  IMAD R5, R18, 0x8, R7 ;  /* 0x0000000812057824 */ /* 0x000fe200078e0207 */
[----:B------:R-:W-:Y:S01]  /*16f70*/  SHF.L.U32 R0, R22, 0x1f, RZ ;  /* 0x0000001f16007819 */ /* 0x000fe200000006ff */
[----:B------:R-:W-:-:S03]  /*16f80*/  VIADD R18, R18, 0x1 ;  /* 0x0000000112127836 */ /* 0x000fc60000000000 */
[----:B------:R-:W0:Y:S02]  /*16f90*/  SYNCS.PHASECHK.TRANS64.TRYWAIT P1, [R5+URZ+0x22840], R0 ;  /* 0x02284000050075a7 */ /* 0x000e24000802017f */
[----:B------:R-:W-:-:S04]  /*16fa0*/  ISETP.NE.AND P2, PT, R18, 0x2, PT ;  /* 0x000000021200780c */ /* 0x000fc80003f45270 */
[----:B------:R-:W-:Y:S01]  /*16fb0*/  SEL R3, RZ, 0x1, P2 ;  /* 0x00000001ff037807 */ /* 0x000fe20001000000 */
[----:B0-----:R-:W-:Y:S08]  /*16fc0*/  @!P1 BRA `(.L_x_2698) ;  /* 0x0000003800c09947 */ /* 0x001ff00003800000 */
.L_x_2817:
[----:B------:R-:W-:Y:S02]  /*16fd0*/  SEL R18, R18, RZ, P2 ;  /* 0x000000ff12127207 */ /* 0x000fe40001000000 */
[----:B------:R-:W-:Y:S01]  /*16fe0*/  LOP3.LUT R2, R22, R3, RZ, 0x3c, !PT ;  /* 0x0000000316027212 */ /* 0x000fe200078e3cff */
[----:B------:R-:W-:Y:S06]  /*16ff0*/  @!P0 BRA `(.L_x_2699) ;  /* 0x0000000000048947 */ /* 0x000fec0003800000 */
[----:B------:R-:W-:Y:S01]  /*17000*/  BPT.TRAP 0x1 ;  /* 0x000000040000795c */ /* 0x000fe20000300000 */
.L_x_2699:
[----:B------:R-:W-:Y:S01]  /*17010*/  IMAD R3, R18, 0x8, R7 ;  /* 0x0000000812037824 */ /* 0x000fe200078e0207 */
[----:B------:R-:W-:-:S04]  /*17020*/  SHF.L.U32 R2, R2, 0x1f, RZ ;  /* 0x0000001f02027819 */ /* 0x000fc800000006ff */
[----:B------:R-:W1:Y:S02]  /*17030*/  SYNCS.PHASECHK.TRANS64.TRYWAIT P1, [R3+URZ+0x22840], R2 ;  /* 0x02284002030075a7 */ /* 0x000e64000802017f */
[----:B-1----:R-:W-:Y:S05]  /*17040*/  @!P1 BRA `(.L_x_2700) ;  /* 0x0000003800b49947 */ /* 0x002fea0003800000 */
.L_x_2818:
[----:B------:R-:W-:Y:S05]  /*17050*/  @!P0 BRA `(.L_x_2701) ;  /* 0x0000000000048947 */ /* 0x000fea0003800000 */
[----:B------:R-:W-:Y:S01]  /*17060*/  BPT.TRAP 0x1 ;  /* 0x000000040000795c */ /* 0x000fe20000300000 */
.L_x_2701:
[----:B------:R-:W5:Y:S02]  /*17070*/  SYNCS.PHASECHK.TRANS64.TRYWAIT P1, [R5+URZ+0x22860], R0 ;  /* 0x02286000050075a7 */ /* 0x000f64000802017f */
[----:B-----5:R-:W-:Y:S05]  /*17080*/  @!P1 BRA `(.L_x_2702) ;  /* 0x0000003800b89947 */ /* 0x020fea0003800000 */
.L_x_2819:
[----:B------:R-:W-:Y:S05]  /*17090*/  @!P0 BRA `(.L_x_2703) ;  /* 0x0000000000048947 */ /* 0x000fea0003800000 */
[----:B------:R-:W-:Y:S01]  /*170a0*/  BPT.TRAP 0x1 ;  /* 0x000000040000795c */ /* 0x000fe20000300000 */
.L_x_2703:
[----:B------:R0:W0:Y:S02]  /*170b0*/  SYNCS.PHASECHK.TRANS64.TRYWAIT P0, [R3+URZ+0x22860], R2 ;  /* 0x02286002030075a7 */ /* 0x000024000800017f */
[----:B0-----:R-:W-:Y:S05]  /*170c0*/  @!P0 NANOSLEEP.SYNCS 0x989680 ;  /* 0x009896800000895d */ /* 0x001fea0003900000 */
[----:B------:R-:W0:Y:S02]  /*170d0*/  @!P0 SYNCS.PHASECHK.TRANS64 P0, [R3+URZ+0x22860], R2 ;  /* 0x02286002030085a7 */ /* 0x000e24000800007f */
[----:B0-----:R-:W-:Y:S05]  /*170e0*/  @!P0 BRA `(.L_x_2703) ;  /* 0xfffffffc00f08947 */ /* 0x001fea000383ffff */
.L_x_2695:
[----:B------:R-:W-:Y:S05]  /*170f0*/  BSYNC B0 ;  /* 0x0000000000007941 */ /* 0x000fea0003800000 */
.L_x_2694:
[----:B------:R-:W-:Y:S05]  /*17100*/  EXIT ;  /* 0x000000000000794d */ /* 0x000fea0003800000 */
.L_x_2515:
[----:B0-----:R0:W1:Y:S02]  /*17110*/  SYNCS.PHASECHK.TRANS64.TRYWAIT P0, [R6+URZ+0x22800], R3 ;  /* 0x02280003060075a7 */ /* 0x001064000800017f */
[----:B-1----:R-:W-:Y:S05]  /*17120*/  @!P0 NANOSLEEP.SYNCS 0x989680 ;  /* 0x009896800000895d */ /* 0x002fea0003900000 */
[----:B------:R-:W1:Y:S02]  /*17130*/  @!P0 SYNCS.PHASECHK.TRANS64 P0, [R6+URZ+0x22800], R3 ;  /* 0x02280003060085a7 */ /* 0x000e64000800007f */
[----:B-1----:R-:W-:Y:S05]  /*17140*/  @!P0 BRA `(.L_x_2515) ;  /* 0xfffffffc00f08947 */ /* 0x002fea000383ffff */
[----:B------:R-:W-:Y:S05]  /*17150*/  BRA `(.L_x_2704) ;  /* 0xfffffea800f87947 */ /* 0x000fea000383ffff */
.L_x_2519:
[----:B0-----:R-:W-:-:S04]  /*17160*/  IMAD.U32 R3, RZ, RZ, UR24 ;  /* 0x00000018ff037e24 */ /* 0x001fc8000f8e00ff */
[----:B------:R0:W2:Y:S03]  /*17170*/  SYNCS.PHASECHK.TRANS64.TRYWAIT P1, [R3+URZ+0x22830], R8 ;  /* 0x02283008030075a7 */ /* 0x0000a6000802017f */
[----:B--2---:R-:W-:Y:S05]  /*17180*/  @!P1 NANOSLEEP.SYNCS 0x989680 ;  /* 0x009896800000995d */ /* 0x004fea0003900000 */
[----:B------:R-:W2:Y:S02]  /*17190*/  @!P1 SYNCS.PHASECHK.TRANS64 P1, [R3+URZ+0x22830], R8 ;  /* 0x02283008030095a7 */ /* 0x000ea4000802007f */
[----:B--2---:R-:W-:Y:S05]  /*171a0*/  @!P1 BRA `(.L_x_2519) ;  /* 0xfffffffc00ec9947 */ /* 0x004fea000383ffff */
[----:B------:R-:W-:Y:S05]  /*171b0*/  BRA `(.L_x_2518) ;  /* 0xfffffeac00207947 */ /* 0x000fea000383ffff */
.L_x_2532:
[----:B-1----:R-:W-:-:S04]  /*171c0*/  IMAD.U32 R9, RZ, RZ, UR24 ;  /* 0x00000018ff097e24 */ /* 0x002fc8000f8e00ff */
[----:B------:R1:W2:Y:S03]  /*171d0*/  SYNCS.PHASECHK.TRANS64.TRYWAIT P1, [R9+URZ+0x22850], R8 ;  /* 0x02285008090075a7 */ /* 0x0002a6000802017f */
[----:B--2---:R-:W-:Y:S05]  /*171e0*/  @!P1 NANOSLEEP.SYNCS 0x989680 ;  /* 0x009896800000995d */ /* 0x004fea0003900000 */
[----:B------:R-:W2:Y:S02]  /*171f0*/  @!P1 SYNCS.PHASECHK.TRANS64 P1, [R9+URZ+0x22850], R8 ;  /* 0x02285008090095a7 */ /* 0x000ea4000802007f */
[----:B--2---:R-:W-:Y:S05]  /*17200*/  @!P1 BRA `(.L_x_2532) ;  /* 0xfffffffc00ec9947 */ /* 0x004fea000383ffff */
[----:B------:R-:W-:Y:S05]  /*17210*/  BRA `(.L_x_2531) ;  /* 0xfffffed400507947 */ /* 0x000fea000383ffff */
.L_x_2541:
[----:B-1----:R-:W-:-:S04]  /*17220*/  IMAD.U32 R3, RZ, RZ, UR24 ;  /* 0x00000018ff037e24 */ /* 0x002fc8000f8e00ff */
[----:B------:R1:W2:Y:S03]  /*17230*/  SYNCS.PHASECHK.TRANS64.TRYWAIT P1, [R3+URZ+0x22830], R6 ;  /* 0x02283006030075a7 */ /* 0x0002a6000802017f */
[----:B--2---:R-:W-:Y:S05]  /*17240*/  @!P1 NANOSLEEP.SYNCS 0x989680 ;  /* 0x009896800000995d */ /* 0x004fea0003900000 */
[----:B------:R-:W2:Y:S02]  /*17250*/  @!P1 SYNCS.PHASECHK.TRANS64 P1, [R3+URZ+0x22830], R6 ;  /* 0x02283006030095a7 */ /* 0x000ea4000802007f */
[----:B--2---:R-:W-:Y:S05]  /*17260*/  @!P1 BRA `(.L_x_2541) ;  /* 0xfffffffc00ec9947 */ /* 0x004fea000383ffff */
[----:B------:R-:W-:Y:S05]  /*17270*/  BRA `(.L_x_2540) ;  /* 0xfffffedc00007947 */ /* 0x000fea000383ffff */
.L_x_2554:
[----:B-1----:R-:W-:-:S04]  /*17280*/  IMAD.U32 R9, RZ, RZ, UR24 ;  /* 0x00000018ff097e24 */ /* 0x002fc8000f8e00ff */
[----:B------:R1:W2:Y:S03]  /*17290*/  SYNCS.PHASECHK.TRANS64.TRYWAIT P1, [R9+URZ+0x22850], R6 ;  /* 0x02285006090075a7 */ /* 0x0002a6000802017f */
[----:B--2---:R-:W-:Y:S05]  /*172a0*/  @!P1 NANOSLEEP.SYNCS 0x989680 ;  /* 0x009896800000995d */ /* 0x004fea0003900000 */
[----:B------:R-:W2:Y:S02]  /*172b0*/  @!P1 SYNCS.PHASECHK.TRANS64 P1, [R9+URZ+0x22850], R6 ;  /* 0x02285006090095a7 */ /* 0x000ea4000802007f */
[----:B--2---:R-:W-:Y:S05]  /*172c0*/  @!P1 BRA `(.L_x_2554) ;  /* 0xfffffffc00ec9947 */ /* 0x004fea000383ffff */
[----:B------:R-:W-:Y:S05]  /*172d0*/  BRA `(.L_x_2553) ;  /* 0xffffff0c00507947 */ /* 0x000fea000383ffff */
.L_x_2564:
[----:B-1----:R-:W-:-:S04]  /*172e0*/  IMAD.U32 R3, RZ, RZ, UR27 ;  /* 0x0000001bff037e24 */ /* 0x002fc8000f8e00ff */
[----:B------:R1:W2:Y:S03]  /*172f0*/  SYNCS.PHASECHK.TRANS64.TRYWAIT P2, [R3+URZ+0x22830], R6 ;  /* 0x02283006030075a7 */ /* 0x0002a6000804017f */
[----:B--2---:R-:W-:Y:S05]  /*17300*/  @!P2 NANOSLEEP.SYNCS 0x989680 ;  /* 0x009896800000a95d */ /* 0x004fea0003900000 */
[----:B------:R-:W2:Y:S02]  /*17310*/  @!P2 SYNCS.PHASECHK.TRANS64 P2, [R3+URZ+0x22830], R6 ;  /* 0x022830060300a5a7 */ /* 0x000ea4000804007f */
[----:B--2---:R-:W-:Y:S05]  /*17320*/  @!P2 BRA `(.L_x_2564) ;  /* 0xfffffffc00eca947 */ /* 0x004fea000383ffff */
[----:B------:R-:W-:Y:S05]  /*17330*/  BRA `(.L_x_2563) ;  /* 0xffffff1000fc7947 */ /* 0x000fea000383ffff */
.L_x_2569:
[----:B-1----:R-:W-:-:S04]  /*17340*/  IMAD.U32 R9, RZ, RZ, UR27 ;  /* 0x0000001bff097e24 */ /* 0x002fc8000f8e00ff */
[----:B------:R1:W2:Y:S03]  /*17350*/  SYNCS.PHASECHK.TRANS64.TRYWAIT P2, [R9+URZ+0x22850], R6 ;  /* 0x02285006090075a7 */ /* 0x0002a6000804017f */
[----:B--2---:R-:W-:Y:S05]  /*17360*/  @!P2 NANOSLEEP.SYNCS 0x989680 ;  /* 0x009896800000a95d */ /* 0x004fea0003900000 */
[----:B------:R-:W2:Y:S02]  /*17370*/  @!P2 SYNCS.PHASECHK.TRANS64 P2, [R9+URZ+0x22850], R6 ;  /* 0x022850060900a5a7 */ /* 0x000ea4000804007f */
[----:B--2---:R-:W-:Y:S05]  /*17380*/  @!P2 BRA `(.L_x_2569) ;  /* 0xfffffffc00eca947 */ /* 0x004fea000383ffff */
[----:B------:R-:W-:Y:S05]  /*17390*/  BRA `(.L_x_2568) ;  /* 0xffffff3000a07947 */ /* 0x000fea000383ffff */
.L_x_2576:
[----:B-1----:R-:W-:-:S04]  /*173a0*/  IMAD.U32 R3, RZ, RZ, UR25 ;  /* 0x00000019ff037e24 */ /* 0x002fc8000f8e00ff */
[----:B------:R1:W2:Y:S03]  /*173b0*/  SYNCS.PHASECHK.TRANS64.TRYWAIT P1, [R3+URZ+0x22830], R6 ;  /* 0x02283006030075a7 */ /* 0x0002a6000802017f */
[----:B--2---:R-:W-:Y:S05]  /*173c0*/  @!P1 NANOSLEEP.SYNCS 0x989680 ;  /* 0x009896800000995d */ /* 0x004fea0003900000 */
[----:B------:R-:W2:Y:S02]  /*173d0*/  @!P1 SYNCS.PHASECHK.TRANS64 P1, [R3+URZ+0x22830], R6 ;  /* 0x02283006030095a7 */ /* 0x000ea4000802007f */
[----:B--2---:R-:W-:Y:S05]  /*173e0*/  @!P1 BRA `(.L_x_2576) ;  /* 0xfffffffc00ec9947 */ /* 0x004fea000383ffff */
[----:B------:R-:W-:Y:S05]  /*173f0*/  BRA `(.L_x_2575) ;  /* 0xffffff3400ac7947 */ /* 0x000fea000383ffff */
.L_x_2589:
[----:B-1----:R-:W-:-:S04]  /*17400*/  IMAD.U32 R9, RZ, RZ, UR25 ;  /* 0x00000019ff097e24 */ /* 0x002fc8000f8e00ff */
[----:B------:R1:W2:Y:S03]  /*17410*/  SYNCS.PHASECHK.TRANS64.TRYWAIT P1, [R9+URZ+0x22850], R6 ;  /* 0x02285006090075a7 */ /* 0x0002a6000802017f */
[----:B--2---:R-:W-:Y:S05]  /*17420*/  @!P1 NANOSLEEP.SYNCS 0x989680 ;  /* 0x009896800000995d */ /* 0x004fea0003900000 */
[----:B------:R-:W2:Y:S02]  /*17430*/  @!P1 SYNCS.PHASECHK.TRANS64 P1, [R9+URZ+0x22850], R6 ;  /* 0x02285006090095a7 */ /* 0x000ea4000802007f */
[----:B--2---:R-:W-:Y:S05]  /*17440*/  @!P1 BRA `(.L_x_2589) ;  /* 0xfffffffc00ec9947 */ /* 0x004fea000383ffff */
[----:B------:R-:W-:Y:S05]  /*17450*/  BRA `(.L_x_2588) ;  /* 0xffffff6400f87947 */ /* 0x000fea000383ffff */
.L_x_2641:
        /* <DEDUP_REMOVED lines=8> */
[----:B0----5:R-:W-:Y:S05]  /*174e0*/  WARPSYNC.COLLECTIVE R15, `(.L_x_2706) ;  /* 0x000000000f087348 */ /* 0x021fea0003c00000 */
[----:B------:R1:W2:Y:S02]  /*174f0*/  SHFL.IDX P6, R14, R13, R12, R11 ;  /* 0x0000000c0d0e7389 */ /* 0x0002a400000c000b */
[----:B012--5:R-:W-:Y:S01]  /*17500*/  ENDCOLLECTIVE ;  /* 0x000000000000791b */ /* 0x027fe20003800000 */
.L_x_2706:
[----:B------:R-:W-:Y:S05]  /*17510*/  BSYNC B0 ;  /* 0x0000000000007941 */ /* 0x000fea0003800000 */
.L_x_2705:
[----:B------:R-:W-:Y:S05]  /*17520*/  BRA `(.L_x_2707) ;  /* 0xffffffbc00747947 */ /* 0x000fea000383ffff */
.L_x_2644:
[----:B0-----:R0:W1:Y:S02]  /*17530*/  SYNCS.PHASECHK.TRANS64.TRYWAIT P0, [R19+URZ+0x22840], R0 ;  /* 0x02284000130075a7 */ /* 0x001064000800017f */
[----:B-1----:R-:W-:Y:S05]  /*17540*/  @!P0 NANOSLEEP.SYNCS 0x989680 ;  /* 0x009896800000895d */ /* 0x002fea0003900000 */
[----:B------:R-:W1:Y:S02]  /*17550*/  @!P0 SYNCS.PHASECHK.TRANS64 P0, [R19+URZ+0x22840], R0 ;  /* 0x02284000130085a7 */ /* 0x000e64000800007f */
[----:B-1----:R-:W-:Y:S05]  /*17560*/  @!P0 BRA `(.L_x_2644) ;  /* 0xfffffffc00f08947 */ /* 0x002fea000383ffff */
[----:B------:R-:W-:Y:S05]  /*17570*/  BRA `(.L_x_2708) ;  /* 0xffffffc000287947 */ /* 0x000fea000383ffff */
.L_x_2645:
        /* <DEDUP_REMOVED lines=8> */
.L_x_2710:
[----:B------:R-:W-:Y:S05]  /*17600*/  BSYNC B0 ;  /* 0x0000000000007941 */ /* 0x000fea0003800000 */
.L_x_2709:
        /* <DEDUP_REMOVED lines=9> */
.L_x_2711:
[----:B------:R-:W-:Y:S02]  /*176a0*/  IMAD.MOV.U32 R13, RZ, RZ, R4 ;  /* 0x000000ffff0d7224 */ /* 0x000fe400078e0004 */
[----:B------:R-:W-:Y:S02]  /*176b0*/  IMAD.MOV.U32 R12, RZ, RZ, 0x1 ;  /* 0x00000001ff0c7424 */ /* 0x000fe400078e00ff */
[----:B------:R-:W-:-:S07]  /*176c0*/  IMAD.MOV.U32 R3, RZ, RZ, R14 ;  /* 0x000000ffff037224 */ /* 0x000fce00078e000e */
[----:B------:R-:W-:Y:S05]  /*176d0*/  WARPSYNC.COLLECTIVE R15, `(.L_x_2712) ;  /* 0x000000000f087348 */ /* 0x000fea0003c00000 */
[----:B------:R0:W1:Y:S02]  /*176e0*/  SHFL.IDX P6, R14, R13, R12, R11 ;  /* 0x0000000c0d0e7389 */ /* 0x00006400000c000b */
[----:B01----:R-:W-:Y:S01]  /*176f0*/  ENDCOLLECTIVE ;  /* 0x000000000000791b */ /* 0x003fe20003800000 */
.L_x_2712:
        /* <DEDUP_REMOVED lines=15> */
.L_x_2713:
[----:B------:R-:W-:Y:S02]  /*177f0*/  @P0 IMAD R6, R5, 0x2, R17 ;  /* 0x0000000205060824 */ /* 0x000fe400078e0211 */
[----:B------:R-:W-:Y:S02]  /*17800*/  IMAD.MOV.U32 R13, RZ, RZ, R4 ;  /* 0x000000ffff0d7224 */ /* 0x000fe400078e0004 */
[----:B------:R-:W-:Y:S02]  /*17810*/  IMAD.MOV.U32 R12, RZ, RZ, 0x2 ;  /* 0x00000002ff0c7424 */ /* 0x000fe400078e00ff */
[----:B------:R-:W-:-:S07]  /*17820*/  IMAD.MOV.U32 R3, RZ, RZ, R14 ;  /* 0x000000ffff037224 */ /* 0x000fce00078e000e */
[----:B------:R-:W-:Y:S05]  /*17830*/  WARPSYNC.COLLECTIVE R15, `(.L_x_2714) ;  /* 0x000000000f087348 */ /* 0x000fea0003c00000 */
[----:B------:R0:W1:Y:S02]  /*17840*/  SHFL.IDX P6, R14, R13, R12, R11 ;  /* 0x0000000c0d0e7389 */ /* 0x00006400000c000b */
[----:B01----:R-:W-:Y:S01]  /*17850*/  ENDCOLLECTIVE ;  /* 0x000000000000791b */ /* 0x003fe20003800000 */
.L_x_2714:
        /* <DEDUP_REMOVED lines=15> */
.L_x_2715:
[----:B------:R-:W-:Y:S02]  /*17950*/  @P0 IMAD R6, R5, 0x2, R17 ;  /* 0x0000000205060824 */ /* 0x000fe400078e0211 */
[----:B------:R-:W-:Y:S02]  /*17960*/  IMAD.MOV.U32 R13, RZ, RZ, R4 ;  /* 0x000000ffff0d7224 */ /* 0x000fe400078e0004 */
[----:B------:R-:W-:Y:S02]  /*17970*/  IMAD.MOV.U32 R12, RZ, RZ, 0x3 ;  /* 0x00000003ff0c7424 */ /* 0x000fe400078e00ff */
[----:B------:R-:W-:-:S07]  /*17980*/  IMAD.MOV.U32 R3, RZ, RZ, R14 ;  /* 0x000000ffff037224 */ /* 0x000fce00078e000e */
[----:B------:R-:W-:Y:S05]  /*17990*/  WARPSYNC.COLLECTIVE R15, `(.L_x_2716) ;  /* 0x000000000f087348 */ /* 0x000fea0003c00000 */
[----:B------:R0:W1:Y:S02]  /*179a0*/  SHFL.IDX P6, R14, R13, R12, R11 ;  /* 0x0000000c0d0e7389 */ /* 0x00006400000c000b */
[----:B01----:R-:W-:Y:S01]  /*179b0*/  ENDCOLLECTIVE ;  /* 0x000000000000791b */ /* 0x003fe20003800000 */
.L_x_2716:
        /* <DEDUP_REMOVED lines=15> */
.L_x_2717:
[----:B------:R-:W-:Y:S02]  /*17ab0*/  @P0 IMAD R6, R5, 0x2, R17 ;  /* 0x0000000205060824 */ /* 0x000fe400078e0211 */
[----:B------:R-:W-:Y:S02]  /*17ac0*/  IMAD.MOV.U32 R13, RZ, RZ, R4 ;  /* 0x000000ffff0d7224 */ /* 0x000fe400078e0004 */
[----:B------:R-:W-:Y:S02]  /*17ad0*/  IMAD.MOV.U32 R12, RZ, RZ, 0x4 ;  /* 0x00000004ff0c7424 */ /* 0x000fe400078e00ff */
[----:B------:R-:W-:-:S07]  /*17ae0*/  IMAD.MOV.U32 R3, RZ, RZ, R14 ;  /* 0x000000ffff037224 */ /* 0x000fce00078e000e */
[----:B------:R-:W-:Y:S05]  /*17af0*/  WARPSYNC.COLLECTIVE R15, `(.L_x_2718) ;  /* 0x000000000f087348 */ /* 0x000fea0003c00000 */
[----:B------:R0:W1:Y:S02]  /*17b00*/  SHFL.IDX P6, R14, R13, R12, R11 ;  /* 0x0000000c0d0e7389 */ /* 0x00006400000c000b */
[----:B01----:R-:W-:Y:S01]  /*17b10*/  ENDCOLLECTIVE ;  /* 0x000000000000791b */ /* 0x003fe20003800000 */
.L_x_2718:
        /* <DEDUP_REMOVED lines=15> */
.L_x_2719:
[----:B------:R-:W-:Y:S02]  /*17c10*/  @P0 IMAD R6, R5, 0x2, R17 ;  /* 0x0000000205060824 */ /* 0x000fe400078e0211 */
[----:B------:R-:W-:Y:S02]  /*17c20*/  IMAD.MOV.U32 R13, RZ, RZ, R4 ;  /* 0x000000ffff0d7224 */ /* 0x000fe400078e0004 */
[----:B------:R-:W-:Y:S02]  /*17c30*/  IMAD.MOV.U32 R12, RZ, RZ, 0x5 ;  /* 0x00000005ff0c7424 */ /* 0x000fe400078e00ff */
[----:B------:R-:W-:-:S07]  /*17c40*/  IMAD.MOV.U32 R3, RZ, RZ, R14 ;  /* 0x000000ffff037224 */ /* 0x000fce00078e000e */
[----:B------:R-:W-:Y:S05]  /*17c50*/  WARPSYNC.COLLECTIVE R15, `(.L_x_2720) ;  /* 0x000000000f087348 */ /* 0x000fea0003c00000 */
[----:B------:R0:W1:Y:S02]  /*17c60*/  SHFL.IDX P6, R14, R13, R12, R11 ;  /* 0x0000000c0d0e7389 */ /* 0x00006400000c000b */
[----:B01----:R-:W-:Y:S01]  /*17c70*/  ENDCOLLECTIVE ;  /* 0x000000000000791b */ /* 0x003fe20003800000 */
.L_x_2720:
        /* <DEDUP_REMOVED lines=10> */
.L_x_2721:
[----:B------:R-:W-:Y:S01]  /*17d20*/  @!PT LDS RZ, [RZ] ;  /* 0x00000000fffff984 */ /* 0x000fe20000000800 */
[----:B------:R-:W-:Y:S01]  /*17d30*/  @!PT LDS RZ, [RZ] ;  /* 0x00000000fffff984 */ /* 0x000fe20000000800 */
[----:B------:R-:W-:Y:S01]  /*17d40*/  @!PT LDS RZ, [RZ] ;  /* 0x00000000fffff984 */ /* 0x000fe20000000800 */
[----:B------:R0:W-:Y:S01]  /*17d50*/  @P0 LDGSTS.E.BYPASS.LTC128B.128 [R6+0x1e400], desc[UR46][R2.64], !P2 ;  /* 0x1e40000002060fae */ /* 0x0001e2000d101d6e */
[----:B------:R-:W-:Y:S01]  /*17d60*/  IMAD.MOV.U32 R0, RZ, RZ, R14 ;  /* 0x000000ffff007224 */ /* 0x000fe200078e000e */
[----:B------:R-:W-:Y:S06]  /*17d70*/  BRA `(.L_x_2722) ;  /* 0xffffffbc00907947 */ /* 0x000fec000383ffff */
.L_x_2650:
[----:B------:R-:W-:Y:S02]  /*17d80*/  IMAD.MOV.U32 R13, RZ, RZ, R4 ;  /* 0x000000ffff0d7224 */ /* 0x000fe400078e0004 */
[----:B------:R-:W-:Y:S02]  /*17d90*/  IMAD.MOV.U32 R12, RZ, RZ, RZ ;  /* 0x000000ffff0c7224 */ /* 0x000fe400078e00ff */
[----:B------:R-:W-:Y:S02]  /*17da0*/  IMAD.MOV.U32 R11, RZ, RZ, 0x181f ;  /* 0x0000181fff0b7424 */ /* 0x000fe400078e00ff */
[----:B------:R-:W-:Y:S02]  /*17db0*/  IMAD.MOV.U32 R15, RZ, RZ, -0x1 ;  /* 0xffffffffff0f7424 */ /* 0x000fe400078e00ff */
[----:B------:R-:W-:Y:S02]  /*17dc0*/  IMAD R36, R36, R6, RZ ;  /* 0x0000000624247224 */ /* 0x000fe400078e02ff */
[----:B------:R-:W-:-:S07]  /*17dd0*/  IMAD.IADD R34, R8, 0x1, R34 ;  /* 0x0000000108227824 */ /* 0x000fce00078e0222 */
[----:B-1----:R-:W-:Y:S05]  /*17de0*/  WARPSYNC.COLLECTIVE R15, `(.L_x_2723) ;  /* 0x000000000f087348 */ /* 0x002fea0003c00000 */
[----:B------:R0:W2:Y:S02]  /*17df0*/  SHFL.IDX P6, R14, R13, R12, R11 ;  /* 0x0000000c0d0e7389 */ /* 0x0000a400000c000b */
[----:B012---:R-:W-:Y:S01]  /*17e00*/  ENDCOLLECTIVE ;  /* 0x000000000000791b */ /* 0x007fe20003800000 */
.L_x_2723:
[C---:B------:R-:W-:Y:S01]  /*17e10*/  VIADD R5, R34.reuse, 0x10 ;  /* 0x0000001022057836 */ /* 0x040fe20000000000 */
[----:B------:R-:W-:Y:S01]  /*17e20*/  ISETP.GE.AND P0, PT, R34, R36, PT ;  /* 0x000000242200720c */ /* 0x000fe20003f06270 */
[----:B------:R-:W-:Y:S02]  /*17e30*/  IMAD.MOV.U32 R13, RZ, RZ, R0 ;  /* 0x000000ffff0d7224 */ /* 0x000fe400078e0000 */
[----:B------:R-:W-:-:S10]  /*17e40*/  IMAD.MOV.U32 R2, RZ, RZ, R14 ;  /* 0x000000ffff027224 */ /* 0x000fd400078e000e */
[----:B------:R-:W-:Y:S05]  /*17e50*/  WARPSYNC.COLLECTIVE R15, `(.L_x_2724) ;  /* 0x000000000f087348 */ /* 0x000fea0003c00000 */
[----:B------:R0:W1:Y:S02]  /*17e60*/  SHFL.IDX P6, R14, R13, R12, R11 ;  /* 0x0000000c0d0e7389 */ /* 0x00006400000c000b */
[----:B01----:R-:W-:Y:S01]  /*17e70*/  ENDCOLLECTIVE ;  /* 0x000000000000791b */ /* 0x003fe20003800000 */
.L_x_2724:
[----:B------:R-:W-:Y:S02]  /*17e80*/  IMAD.MOV.U32 R13, RZ, RZ, R4 ;  /* 0x000000ffff0d7224 */ /* 0x000fe400078e0004 */
[----:B------:R-:W-:Y:S02]  /*17e90*/  IMAD.MOV.U32 R12, RZ, RZ, 0x1 ;  /* 0x00000001ff0c7424 */ /* 0x000fe400078e00ff */
[----:B------:R-:W-:-:S07]  /*17ea0*/  IMAD.MOV.U32 R3, RZ, RZ, R14 ;  /* 0x000000ffff037224 */ /* 0x000fce00078e000e */
[----:B------:R-:W-:Y:S05]  /*17eb0*/  WARPSYNC.COLLECTIVE R15, `(.L_x_2725) ;  /* 0x000000000f087348 */ /* 0x000fea0003c00000 */
[----:B------:R0:W1:Y:S02]  /*17ec0*/  SHFL.IDX P6, R14, R13, R12, R11 ;  /* 0x0000000c0d0e7389 */ /* 0x00006400000c000b */
[----:B01----:R-:W-:Y:S01]  /*17ed0*/  ENDCOLLECTIVE ;  /* 0x000000000000791b */ /* 0x003fe20003800000 */
.L_x_2725:
        /* <DEDUP_REMOVED lines=15> */
.L_x_2726:
[----:B------:R-:W-:Y:S02]  /*17fd0*/  IMAD.MOV.U32 R13, RZ, RZ, R4 ;  /* 0x000000ffff0d7224 */ /* 0x000fe400078e0004 */
[----:B------:R-:W-:Y:S02]  /*17fe0*/  IMAD.MOV.U32 R12, RZ, RZ, 0x2 ;  /* 0x00000002ff0c7424 */ /* 0x000fe400078e00ff */
[----:B------:R-:W-:-:S07]  /*17ff0*/  IMAD.MOV.U32 R3, RZ, RZ, R14 ;  /* 0x000000ffff037224 */ /* 0x000fce00078e000e */
[----:B------:R-:W-:Y:S05]  /*18000*/  WARPSYNC.COLLECTIVE R15, `(.L_x_2727) ;  /* 0x000000000f087348 */ /* 0x000fea0003c00000 */
[----:B------:R0:W1:Y:S02]  /*18010*/  SHFL.IDX P6, R14, R13, R12, R11 ;  /* 0x0000000c0d0e7389 */ /* 0x00006400000c000b */
[----:B01----:R-:W-:Y:S01]  /*18020*/  ENDCOLLECTIVE ;  /* 0x000000000000791b */ /* 0x003fe20003800000 */
.L_x_2727:
        /* <DEDUP_REMOVED lines=16> */
.L_x_2728:
[----:B------:R-:W-:Y:S02]  /*18130*/  IMAD.MOV.U32 R13, RZ, RZ, R4 ;  /* 0x000000ffff0d7224 */ /* 0x000fe400078e0004 */
[----:B------:R-:W-:Y:S02]  /*18140*/  IMAD.MOV.U32 R12, RZ, RZ, 0x3 ;  /* 0x00000003ff0c7424 */ /* 0x000fe400078e00ff */
[----:B------:R-:W-:-:S07]  /*18150*/  IMAD.MOV.U32 R3, RZ, RZ, R14 ;  /* 0x000000ffff037224 */ /* 0x000fce00078e000e */
[----:B------:R-:W-:Y:S05]  /*18160*/  WARPSYNC.COLLECTIVE R15, `(.L_x_2729) ;  /* 0x000000000f087348 */ /* 0x000fea0003c00000 */
[----:B------:R0:W1:Y:S02]  /*18170*/  SHFL.IDX P6, R14, R13, R12, R11 ;  /* 0x0000000c0d0e7389 */ /* 0x00006400000c000b */
[----:B01----:R-:W-:Y:S01]  /*18180*/  ENDCOLLECTIVE ;  /* 0x000000000000791b */ /* 0x003fe20003800000 */
.L_x_2729:
        /* <DEDUP_REMOVED lines=16> */
.L_x_2730:
[----:B------:R-:W-:Y:S02]  /*18290*/  IMAD.MOV.U32 R13, RZ, RZ, R4 ;  /* 0x000000ffff0d7224 */ /* 0x000fe400078e0004 */
[----:B------:R-:W-:Y:S02]  /*182a0*/  IMAD.MOV.U32 R12, RZ, RZ, 0x4 ;  /* 0x00000004ff0c7424 */ /* 0x000fe400078e00ff */
[----:B------:R-:W-:-:S07]  /*182b0*/  IMAD.MOV.U32 R3, RZ, RZ, R14 ;  /* 0x000000ffff037224 */ /* 0x000fce00078e000e */
[----:B------:R-:W-:Y:S05]  /*182c0*/  WARPSYNC.COLLECTIVE R15, `(.L_x_2731) ;  /* 0x000000000f087348 */ /* 0x000fea0003c00000 */
[----:B------:R0:W1:Y:S02]  /*182d0*/  SHFL.IDX P6, R14, R13, R12, R11 ;  /* 0x0000000c0d0e7389 */ /* 0x00006400000c000b */
[----:B01----:R-:W-:Y:S01]  /*182e0*/  ENDCOLLECTIVE ;  /* 0x000000000000791b */ /* 0x003fe20003800000 */
.L_x_2731:
        /* <DEDUP_REMOVED lines=16> */
.L_x_2732:
[----:B------:R-:W-:Y:S02]  /*183f0*/  IMAD.MOV.U32 R13, RZ, RZ, R4 ;  /* 0x000000ffff0d7224 */ /* 0x000fe400078e0004 */
[----:B------:R-:W-:Y:S02]  /*18400*/  IMAD.MOV.U32 R12, RZ, RZ, 0x5 ;  /* 0x00000005ff0c7424 */ /* 0x000fe400078e00ff */
[----:B------:R-:W-:-:S07]  /*18410*/  IMAD.MOV.U32 R3, RZ, RZ, R14 ;  /* 0x000000ffff037224 */ /* 0x000fce00078e000e */
[----:B------:R-:W-:Y:S05]  /*18420*/  WARPSYNC.COLLECTIVE R15, `(.L_x_2733) ;  /* 0x000000000f087348 */ /* 0x000fea0003c00000 */
[----:B------:R0:W1:Y:S02]  /*18430*/  SHFL.IDX P6, R14, R13, R12, R11 ;  /* 0x0000000c0d0e7389 */ /* 0x00006400000c000b */
[----:B01----:R-:W-:Y:S01]  /*18440*/  ENDCOLLECTIVE ;  /* 0x000000000000791b */ /* 0x003fe20003800000 */
.L_x_2733:
        /* <DEDUP_REMOVED lines=16> */
.L_x_2734:
[----:B------:R-:W-:Y:S02]  /*18550*/  IMAD.MOV.U32 R13, RZ, RZ, R4 ;  /* 0x000000ffff0d7224 */ /* 0x000fe400078e0004 */
[----:B------:R-:W-:Y:S02]  /*18560*/  IMAD.MOV.U32 R12, RZ, RZ, 0x6 ;  /* 0x00000006ff0c7424 */ /* 0x000fe400078e00ff */
[----:B------:R-:W-:-:S07]  /*18570*/  IMAD.MOV.U32 R3, RZ, RZ, R14 ;  /* 0x000000ffff037224 */ /* 0x000fce00078e000e */
[----:B------:R-:W-:Y:S05]  /*18580*/  WARPSYNC.COLLECTIVE R15, `(.L_x_2735) ;  /* 0x000000000f087348 */ /* 0x000fea0003c00000 */
[----:B------:R0:W1:Y:S02]  /*18590*/  SHFL.IDX P6, R14, R13, R12, R11 ;  /* 0x0000000c0d0e7389 */ /* 0x00006400000c000b */
[----:B01----:R-:W-:Y:S01]  /*185a0*/  ENDCOLLECTIVE ;  /* 0x000000000000791b */ /* 0x003fe20003800000 */
.L_x_2735:
        /* <DEDUP_REMOVED lines=16> */
.L_x_2736:
[----:B------:R-:W-:Y:S02]  /*186b0*/  IMAD.MOV.U32 R13, RZ, RZ, R4 ;  /* 0x000000ffff0d7224 */ /* 0x000fe400078e0004 */
[----:B------:R-:W-:Y:S02]  /*186c0*/  IMAD.MOV.U32 R12, RZ, RZ, 0x7 ;  /* 0x00000007ff0c7424 */ /* 0x000fe400078e00ff */
[----:B------:R-:W-:-:S07]  /*186d0*/  IMAD.MOV.U32 R3, RZ, RZ, R14 ;  /* 0x000000ffff037224 */ /* 0x000fce00078e000e */
[----:B------:R-:W-:Y:S05]  /*186e0*/  WARPSYNC.COLLECTIVE R15, `(.L_x_2737) ;  /* 0x000000000f087348 */ /* 0x000fea0003c00000 */
[----:B------:R0:W1:Y:S02]  /*186f0*/  SHFL.IDX P6, R14, R13, R12, R11 ;  /* 0x0000000c0d0e7389 */ /* 0x00006400000c000b */
[----:B01----:R-:W-:Y:S01]  /*18700*/  ENDCOLLECTIVE ;  /* 0x000000000000791b */ /* 0x003fe20003800000 */
.L_x_2737:
        /* <DEDUP_REMOVED lines=10> */
.L_x_2738:
[----:B------:R-:W-:Y:S01]  /*187b0*/  @!PT LDS RZ, [RZ] ;  /* 0x00000000fffff984 */ /* 0x000fe20000000800 */
[----:B------:R-:W-:Y:S01]  /*187c0*/  @!PT LDS RZ, [RZ] ;  /* 0x00000000fffff984 */ /* 0x000fe20000000800 */
[----:B------:R-:W-:Y:S01]  /*187d0*/  @!PT LDS RZ, [RZ] ;  /* 0x00000000fffff984 */ /* 0x000fe20000000800 */
[----:B------:R2:W-:Y:S01]  /*187e0*/  @!P0 LDGSTS.E.BYPASS.LTC128B.128 [R37+0x1b400], desc[UR46][R2.64], !P1 ;  /* 0x1b40000002258fae */ /* 0x0005e2000c901d6e */
[----:B------:R-:W-:Y:S01]  /*187f0*/  IMAD.MOV.U32 R0, RZ, RZ, R14 ;  /* 0x000000ffff007224 */ /* 0x000fe200078e000e */
[----:B------:R-:W-:Y:S06]  /*18800*/  BRA `(.L_x_2739) ;  /* 0xffffffbc00c47947 */ /* 0x000fec000383ffff */
.L_x_2653:
[----:B0-----:R0:W2:Y:S02]  /*18810*/  SYNCS.PHASECHK.TRANS64.TRYWAIT P0, [R17+URZ+0x22820], R0 ;  /* 0x02282000110075a7 */ /* 0x0010a4000800017f */
[----:B--2---:R-:W-:Y:S05]  /*18820*/  @!P0 NANOSLEEP.SYNCS 0x989680 ;  /* 0x009896800000895d */ /* 0x004fea0003900000 */
[----:B------:R-:W2:Y:S02]  /*18830*/  @!P0 SYNCS.PHASECHK.TRANS64 P0, [R17+URZ+0x22820], R0 ;  /* 0x02282000110085a7 */ /* 0x000ea4000800007f */
[----:B--2---:R-:W-:Y:S05]  /*18840*/  @!P0 BRA `(.L_x_2653) ;  /* 0xfffffffc00f08947 */ /* 0x004fea000383ffff */
[----:B------:R-:W-:Y:S05]  /*18850*/  BRA `(.L_x_2740) ;  /* 0xffffffc000207947 */ /* 0x000fea000383ffff */
.L_x_2656:
[----:B0-----:R0:W2:Y:S02]  /*18860*/  SYNCS.PHASECHK.TRANS64.TRYWAIT P0, [R19+URZ+0x22860], R0 ;  /* 0x02286000130075a7 */ /* 0x0010a4000800017f */
[----:B--2---:R-:W-:Y:S05]  /*18870*/  @!P0 NANOSLEEP.SYNCS 0x989680 ;  /* 0x009896800000895d */ /* 0x004fea0003900000 */
[----:B------:R-:W2:Y:S02]  /*18880*/  @!P0 SYNCS.PHASECHK.TRANS64 P0, [R19+URZ+0x22860], R0 ;  /* 0x02286000130085a7 */ /* 0x000ea4000800007f */
[----:B--2---:R-:W-:Y:S05]  /*18890*/  @!P0 BRA `(.L_x_2656) ;  /* 0xfffffffc00f08947 */ /* 0x004fea000383ffff */
[----:B------:R-:W-:Y:S05]  /*188a0*/  BRA `(.L_x_2741) ;  /* 0xffffffc000307947 */ /* 0x000fea000383ffff */
.L_x_2657:
        /* <DEDUP_REMOVED lines=8> */
.L_x_2743:
[----:B------:R-:W-:Y:S05]  /*18930*/  BSYNC B0 ;  /* 0x0000000000007941 */ /* 0x000fea0003800000 */
.L_x_2742:
        /* <DEDUP_REMOVED lines=13> */
.L_x_2744:
        /* <DEDUP_REMOVED lines=9> */
.L_x_2745:
        /* <DEDUP_REMOVED lines=17> */
.L_x_2746:
[----:B------:R-:W-:Y:S02]  /*18bb0*/  IMAD.MOV.U32 R13, RZ, RZ, R6 ;  /* 0x000000ffff0d7224 */ /* 0x000fe400078e0006 */
[----:B------:R-:W-:Y:S01]  /*18bc0*/  IMAD.MOV.U32 R12, RZ, RZ, 0x2 ;  /* 0x00000002ff0c7424 */ /* 0x000fe200078e00ff */
[----:B------:R-:W-:-:S13]  /*18bd0*/  IADD3 R2, P3, R14, R0, RZ ;  /* 0x000000000e027210 */ /* 0x000fda0007f7e0ff */
[----:B------:R-:W-:Y:S05]  /*18be0*/  WARPSYNC.COLLECTIVE R15, `(.L_x_2747) ;  /* 0x000000000f087348 */ /* 0x000fea0003c00000 */
[----:B------:R0:W1:Y:S02]  /*18bf0*/  SHFL.IDX P6, R14, R13, R12, R11 ;  /* 0x0000000c0d0e7389 */ /* 0x00006400000c000b */
[----:B01----:R-:W-:Y:S01]  /*18c00*/  ENDCOLLECTIVE ;  /* 0x000000000000791b */ /* 0x003fe20003800000 */
.L_x_2747:
        /* <DEDUP_REMOVED lines=17> */
.L_x_2748:
[----:B------:R-:W-:Y:S02]  /*18d20*/  IMAD.MOV.U32 R13, RZ, RZ, R6 ;  /* 0x000000ffff0d7224 */ /* 0x000fe400078e0006 */
[----:B------:R-:W-:Y:S01]  /*18d30*/  IMAD.MOV.U32 R12, RZ, RZ, 0x3 ;  /* 0x00000003ff0c7424 */ /* 0x000fe200078e00ff */
[----:B------:R-:W-:-:S13]  /*18d40*/  IADD3 R2, P3, R14, R0, RZ ;  /* 0x000000000e027210 */ /* 0x000fda0007f7e0ff */
[----:B------:R-:W-:Y:S05]  /*18d50*/  WARPSYNC.COLLECTIVE R15, `(.L_x_2749) ;  /* 0x000000000f087348 */ /* 0x000fea0003c00000 */
[----:B------:R0:W1:Y:S02]  /*18d60*/  SHFL.IDX P6, R14, R13, R12, R11 ;  /* 0x0000000c0d0e7389 */ /* 0x00006400000c000b */
[----:B01----:R-:W-:Y:S01]  /*18d70*/  ENDCOLLECTIVE ;  /* 0x000000000000791b */ /* 0x003fe20003800000 */
.L_x_2749:
        /* <DEDUP_REMOVED lines=17> */
.L_x_2750:
[----:B------:R-:W-:Y:S02]  /*18e90*/  IMAD.MOV.U32 R13, RZ, RZ, R6 ;  /* 0x000000ffff0d7224 */ /* 0x000fe400078e0006 */
[----:B------:R-:W-:Y:S01]  /*18ea0*/  IMAD.MOV.U32 R12, RZ, RZ, 0x4 ;  /* 0x00000004ff0c7424 */ /* 0x000fe200078e00ff */
[----:B------:R-:W-:-:S13]  /*18eb0*/  IADD3 R2, P3, R14, R0, RZ ;  /* 0x000000000e027210 */ /* 0x000fda0007f7e0ff */
[----:B------:R-:W-:Y:S05]  /*18ec0*/  WARPSYNC.COLLECTIVE R15, `(.L_x_2751) ;  /* 0x000000000f087348 */ /* 0x000fea0003c00000 */
[----:B------:R0:W1:Y:S02]  /*18ed0*/  SHFL.IDX P6, R14, R13, R12, R11 ;  /* 0x0000000c0d0e7389 */ /* 0x00006400000c000b */
[----:B01----:R-:W-:Y:S01]  /*18ee0*/  ENDCOLLECTIVE ;  /* 0x000000000000791b */ /* 0x003fe20003800000 */
.L_x_2751:
        /* <DEDUP_REMOVED lines=17> */
.L_x_2752:
[----:B------:R-:W-:Y:S02]  /*19000*/  IMAD.MOV.U32 R13, RZ, RZ, R6 ;  /* 0x000000ffff0d7224 */ /* 0x000fe400078e0006 */
[----:B------:R-:W-:Y:S01]  /*19010*/  IMAD.MOV.U32 R12, RZ, RZ, 0x5 ;  /* 0x00000005ff0c7424 */ /* 0x000fe200078e00ff */
[----:B------:R-:W-:-:S13]  /*19020*/  IADD3 R2, P3, R14, R0, RZ ;  /* 0x000000000e027210 */ /* 0x000fda0007f7e0ff */
[----:B------:R-:W-:Y:S05]  /*19030*/  WARPSYNC.COLLECTIVE R15, `(.L_x_2753) ;  /* 0x000000000f087348 */ /* 0x000fea0003c00000 */
[----:B------:R0:W1:Y:S02]  /*19040*/  SHFL.IDX P6, R14, R13, R12, R11 ;  /* 0x0000000c0d0e7389 */ /* 0x00006400000c000b */
[----:B01----:R-:W-:Y:S01]  /*19050*/  ENDCOLLECTIVE ;  /* 0x000000000000791b */ /* 0x003fe20003800000 */
.L_x_2753:
        /* <DEDUP_REMOVED lines=12> */
.L_x_2754:
        /* <DEDUP_REMOVED lines=9> */
.L_x_2664:
[----:B0-----:R0:W1:Y:S02]  /*191b0*/  SYNCS.PHASECHK.TRANS64.TRYWAIT P0, [R6+URZ+0x22840], R21 ;  /* 0x02284015060075a7 */ /* 0x001064000800017f */
[----:B-1----:R-:W-:Y:S05]  /*191c0*/  @!P0 NANOSLEEP.SYNCS 0x989680 ;  /* 0x009896800000895d */ /* 0x002fea0003900000 */
[----:B------:R-:W1:Y:S02]  /*191d0*/  @!P0 SYNCS.PHASECHK.TRANS64 P0, [R6+URZ+0x22840], R21 ;  /* 0x02284015060085a7 */ /* 0x000e64000800007f */
[----:B-1----:R-:W-:Y:S05]  /*191e0*/  @!P0 BRA `(.L_x_2664) ;  /* 0xfffffffc00f08947 */ /* 0x002fea000383ffff */
[----:B------:R-:W-:Y:S05]  /*191f0*/  BRA `(.L_x_2756) ;  /* 0xffffffc000c47947 */ /* 0x000fea000383ffff */
.L_x_2665:
        /* <DEDUP_REMOVED lines=8> */
.L_x_2758:
[----:B------:R-:W-:Y:S05]  /*19280*/  BSYNC B1 ;  /* 0x0000000000017941 */ /* 0x000fea0003800000 */
.L_x_2757:
        /* <DEDUP_REMOVED lines=9> */
.L_x_2759:
[----:B------:R-:W-:Y:S02]  /*19320*/  IMAD.MOV.U32 R13, RZ, RZ, R9 ;  /* 0x000000ffff0d7224 */ /* 0x000fe400078e0009 */
[----:B------:R-:W-:Y:S02]  /*19330*/  IMAD.MOV.U32 R12, RZ, RZ, 0x1 ;  /* 0x00000001ff0c7424 */ /* 0x000fe400078e00ff */
[----:B------:R-:W-:-:S07]  /*19340*/  IMAD.MOV.U32 R2, RZ, RZ, R14 ;  /* 0x000000ffff027224 */ /* 0x000fce00078e000e */
[----:B------:R-:W-:Y:S05]  /*19350*/  WARPSYNC.COLLECTIVE R15, `(.L_x_2760) ;  /* 0x000000000f087348 */ /* 0x000fea0003c00000 */
[----:B------:R0:W1:Y:S02]  /*19360*/  SHFL.IDX P6, R14, R13, R12, R11 ;  /* 0x0000000c0d0e7389 */ /* 0x00006400000c000b */
[----:B01----:R-:W-:Y:S01]  /*19370*/  ENDCOLLECTIVE ;  /* 0x000000000000791b */ /* 0x003fe20003800000 */
.L_x_2760:
        /* <DEDUP_REMOVED lines=11> */
.L_x_2761:
[----:B------:R-:W-:Y:S02]  /*19430*/  IMAD.MOV.U32 R13, RZ, RZ, R9 ;  /* 0x000000ffff0d7224 */ /* 0x000fe400078e0009 */
[----:B------:R-:W-:Y:S02]  /*19440*/  IMAD.MOV.U32 R12, RZ, RZ, 0x2 ;  /* 0x00000002ff0c7424 */ /* 0x000fe400078e00ff */
[----:B------:R-:W-:-:S07]  /*19450*/  IMAD.MOV.U32 R2, RZ, RZ, R14 ;  /* 0x000000ffff027224 */ /* 0x000fce00078e000e */
[----:B------:R-:W-:Y:S05]  /*19460*/  WARPSYNC.COLLECTIVE R15, `(.L_x_2762) ;  /* 0x000000000f087348 */ /* 0x000fea0003c00000 */
[----:B------:R0:W1:Y:S02]  /*19470*/  SHFL.IDX P6, R14, R13, R12, R11 ;  /* 0x0000000c0d0e7389 */ /* 0x00006400000c000b */
[----:B01----:R-:W-:Y:S01]  /*19480*/  ENDCOLLECTIVE ;  /* 0x000000000000791b */ /* 0x003fe20003800000 */
.L_x_2762:
        /* <DEDUP_REMOVED lines=11> */
.L_x_2763:
[----:B------:R-:W-:Y:S02]  /*19540*/  IMAD.MOV.U32 R13, RZ, RZ, R9 ;  /* 0x000000ffff0d7224 */ /* 0x000fe400078e0009 */
[----:B------:R-:W-:Y:S02]  /*19550*/  IMAD.MOV.U32 R12, RZ, RZ, 0x3 ;  /* 0x00000003ff0c7424 */ /* 0x000fe400078e00ff */
[----:B------:R-:W-:-:S07]  /*19560*/  IMAD.MOV.U32 R2, RZ, RZ, R14 ;  /* 0x000000ffff027224 */ /* 0x000fce00078e000e */
[----:B------:R-:W-:Y:S05]  /*19570*/  WARPSYNC.COLLECTIVE R15, `(.L_x_2764) ;  /* 0x000000000f087348 */ /* 0x000fea0003c00000 */
[----:B------:R0:W1:Y:S02]  /*19580*/  SHFL.IDX P6, R14, R13, R12, R11 ;  /* 0x0000000c0d0e7389 */ /* 0x00006400000c000b */
[----:B01----:R-:W-:Y:S01]  /*19590*/  ENDCOLLECTIVE ;  /* 0x000000000000791b */ /* 0x003fe20003800000 */
.L_x_2764:
        /* <DEDUP_REMOVED lines=11> */
.L_x_2765:
[----:B------:R-:W-:Y:S02]  /*19650*/  IMAD.MOV.U32 R13, RZ, RZ, R9 ;  /* 0x000000ffff0d7224 */ /* 0x000fe400078e0009 */
[----:B------:R-:W-:Y:S02]  /*19660*/  IMAD.MOV.U32 R12, RZ, RZ, 0x4 ;  /* 0x00000004ff0c7424 */ /* 0x000fe400078e00ff */
[----:B------:R-:W-:-:S07]  /*19670*/  IMAD.MOV.U32 R2, RZ, RZ, R14 ;  /* 0x000000ffff027224 */ /* 0x000fce00078e000e */
[----:B------:R-:W-:Y:S05]  /*19680*/  WARPSYNC.COLLECTIVE R15, `(.L_x_2766) ;  /* 0x000000000f087348 */ /* 0x000fea0003c00000 */
[----:B------:R0:W1:Y:S02]  /*19690*/  SHFL.IDX P6, R14, R13, R12, R11 ;  /* 0x0000000c0d0e7389 */ /* 0x00006400000c000b */
[----:B01----:R-:W-:Y:S01]  /*196a0*/  ENDCOLLECTIVE ;  /* 0x000000000000791b */ /* 0x003fe20003800000 */
.L_x_2766:
        /* <DEDUP_REMOVED lines=11> */
.L_x_2767:
[----:B------:R-:W-:Y:S02]  /*19760*/  IMAD.MOV.U32 R13, RZ, RZ, R9 ;  /* 0x000000ffff0d7224 */ /* 0x000fe400078e0009 */
[----:B------:R-:W-:Y:S02]  /*19770*/  IMAD.MOV.U32 R12, RZ, RZ, 0x5 ;  /* 0x00000005ff0c7424 */ /* 0x000fe400078e00ff */
[----:B------:R-:W-:-:S07]  /*19780*/  IMAD.MOV.U32 R2, RZ, RZ, R14 ;  /* 0x000000ffff027224 */ /* 0x000fce00078e000e */
[----:B------:R-:W-:Y:S05]  /*19790*/  WARPSYNC.COLLECTIVE R15, `(.L_x_2768) ;  /* 0x000000000f087348 */ /* 0x000fea0003c00000 */
[----:B------:R0:W1:Y:S02]  /*197a0*/  SHFL.IDX P6, R14, R13, R12, R11 ;  /* 0x0000000c0d0e7389 */ /* 0x00006400000c000b */
[----:B01----:R-:W-:Y:S01]  /*197b0*/  ENDCOLLECTIVE ;  /* 0x000000000000791b */ /* 0x003fe20003800000 */
.L_x_2768:
        /* <DEDUP_REMOVED lines=11> */
.L_x_2769:
[----:B------:R-:W-:Y:S01]  /*19870*/  IMAD.MOV.U32 R2, RZ, RZ, R14 ;  /* 0x000000ffff027224 */ /* 0x000fe200078e000e */
[----:B------:R-:W-:Y:S06]  /*19880*/  BRA `(.L_x_2770) ;  /* 0xffffffbc00f47947 */ /* 0x000fec000383ffff */
.L_x_2670:
[----:B---3--:R3:W4:Y:S02]  /*19890*/  SYNCS.PHASECHK.TRANS64.TRYWAIT P0, [R6+URZ+0x22860], R21 ;  /* 0x02286015060075a7 */ /* 0x008724000800017f */
[----:B----4-:R-:W-:Y:S05]  /*198a0*/  @!P0 NANOSLEEP.SYNCS 0x989680 ;  /* 0x009896800000895d */ /* 0x010fea0003900000 */
[----:B------:R-:W4:Y:S02]  /*198b0*/  @!P0 SYNCS.PHASECHK.TRANS64 P0, [R6+URZ+0x22860], R21 ;  /* 0x02286015060085a7 */ /* 0x000f24000800007f */
[----:B----4-:R-:W-:Y:S05]  /*198c0*/  @!P0 BRA `(.L_x_2670) ;  /* 0xfffffffc00f08947 */ /* 0x010fea000383ffff */
[----:B------:R-:W-:Y:S05]  /*198d0*/  BRA `(.L_x_2771) ;  /* 0xffffffc000447947 */ /* 0x000fea000383ffff */
.L_x_2671:
        /* <DEDUP_REMOVED lines=8> */
.L_x_2773:
[----:B------:R-:W-:Y:S05]  /*19960*/  BSYNC B1 ;  /* 0x0000000000017941 */ /* 0x000fea0003800000 */
.L_x_2772:
        /* <DEDUP_REMOVED lines=9> */
.L_x_2774:
[----:B------:R-:W-:Y:S02]  /*19a00*/  IMAD.MOV.U32 R13, RZ, RZ, R9 ;  /* 0x000000ffff0d7224 */ /* 0x000fe400078e0009 */
[----:B------:R-:W-:Y:S01]  /*19a10*/  IMAD.MOV.U32 R12, RZ, RZ, 0x1 ;  /* 0x00000001ff0c7424 */ /* 0x000fe200078e00ff */
[----:B------:R-:W-:-:S13]  /*19a20*/  IADD3 R2, P0, R14, R0, RZ ;  /* 0x000000000e027210 */ /* 0x000fda0007f1e0ff */
[----:B------:R-:W-:Y:S05]  /*19a30*/  WARPSYNC.COLLECTIVE R15, `(.L_x_2775) ;  /* 0x000000000f087348 */ /* 0x000fea0003c00000 */
[----:B------:R0:W1:Y:S02]  /*19a40*/  SHFL.IDX P6, R14, R13, R12, R11 ;  /* 0x0000000c0d0e7389 */ /* 0x00006400000c000b */
[----:B01----:R-:W-:Y:S01]  /*19a50*/  ENDCOLLECTIVE ;  /* 0x000000000000791b */ /* 0x003fe20003800000 */
.L_x_2775:
        /* <DEDUP_REMOVED lines=13> */
.L_x_2776:
[----:B------:R-:W-:Y:S02]  /*19b30*/  IMAD.MOV.U32 R13, RZ, RZ, R9 ;  /* 0x000000ffff0d7224 */ /* 0x000fe400078e0009 */
[----:B------:R-:W-:Y:S01]  /*19b40*/  IMAD.MOV.U32 R12, RZ, RZ, 0x2 ;  /* 0x00000002ff0c7424 */ /* 0x000fe200078e00ff */
[----:B------:R-:W-:-:S13]  /*19b50*/  IADD3 R2, P0, R14, R0, RZ ;  /* 0x000000000e027210 */ /* 0x000fda0007f1e0ff */
[----:B------:R-:W-:Y:S05]  /*19b60*/  WARPSYNC.COLLECTIVE R15, `(.L_x_2777) ;  /* 0x000000000f087348 */ /* 0x000fea0003c00000 */
[----:B------:R0:W1:Y:S02]  /*19b70*/  SHFL.IDX P6, R14, R13, R12, R11 ;  /* 0x0000000c0d0e7389 */ /* 0x00006400000c000b */
[----:B01----:R-:W-:Y:S01]  /*19b80*/  ENDCOLLECTIVE ;  /* 0x000000000000791b */ /* 0x003fe20003800000 */
.L_x_2777:
        /* <DEDUP_REMOVED lines=13> */
.L_x_2778:
[----:B------:R-:W-:Y:S02]  /*19c60*/  IMAD.MOV.U32 R13, RZ, RZ, R9 ;  /* 0x000000ffff0d7224 */ /* 0x000fe400078e0009 */
[----:B------:R-:W-:Y:S01]  /*19c70*/  IMAD.MOV.U32 R12, RZ, RZ, 0x3 ;  /* 0x00000003ff0c7424 */ /* 0x000fe200078e00ff */
[----:B------:R-:W-:-:S13]  /*19c80*/  IADD3 R2, P0, R14, R0, RZ ;  /* 0x000000000e027210 */ /* 0x000fda0007f1e0ff */
[----:B------:R-:W-:Y:S05]  /*19c90*/  WARPSYNC.COLLECTIVE R15, `(.L_x_2779) ;  /* 0x000000000f087348 */ /* 0x000fea0003c00000 */
[----:B------:R0:W1:Y:S02]  /*19ca0*/  SHFL.IDX P6, R14, R13, R12, R11 ;  /* 0x0000000c0d0e7389 */ /* 0x00006400000c000b */
[----:B01----:R-:W-:Y:S01]  /*19cb0*/  ENDCOLLECTIVE ;  /* 0x000000000000791b */ /* 0x003fe20003800000 */
.L_x_2779:
        /* <DEDUP_REMOVED lines=13> */
.L_x_2780:
[----:B------:R-:W-:Y:S02]  /*19d90*/  IMAD.MOV.U32 R13, RZ, RZ, R9 ;  /* 0x000000ffff0d7224 */ /* 0x000fe400078e0009 */
[----:B------:R-:W-:Y:S01]  /*19da0*/  IMAD.MOV.U32 R12, RZ, RZ, 0x4 ;  /* 0x00000004ff0c7424 */ /* 0x000fe200078e00ff */
[----:B------:R-:W-:-:S13]  /*19db0*/  IADD3 R2, P0, R14, R0, RZ ;  /* 0x000000000e027210 */ /* 0x000fda0007f1e0ff */
[----:B------:R-:W-:Y:S05]  /*19dc0*/  WARPSYNC.COLLECTIVE R15, `(.L_x_2781) ;  /* 0x000000000f087348 */ /* 0x000fea0003c00000 */
[----:B------:R0:W1:Y:S02]  /*19dd0*/  SHFL.IDX P6, R14, R13, R12, R11 ;  /* 0x0000000c0d0e7389 */ /* 0x00006400000c000b */
[----:B01----:R-:W-:Y:S01]  /*19de0*/  ENDCOLLECTIVE ;  /* 0x000000000000791b */ /* 0x003fe20003800000 */
.L_x_2781:
        /* <DEDUP_REMOVED lines=13> */
.L_x_2782:
[----:B------:R-:W-:Y:S02]  /*19ec0*/  IMAD.MOV.U32 R13, RZ, RZ, R9 ;  /* 0x000000ffff0d7224 */ /* 0x000fe400078e0009 */
[----:B------:R-:W-:Y:S01]  /*19ed0*/  IMAD.MOV.U32 R12, RZ, RZ, 0x5 ;  /* 0x00000005ff0c7424 */ /* 0x000fe200078e00ff */
[----:B------:R-:W-:-:S13]  /*19ee0*/  IADD3 R2, P0, R14, R0, RZ ;  /* 0x000000000e027210 */ /* 0x000fda0007f1e0ff */
[----:B------:R-:W-:Y:S05]  /*19ef0*/  WARPSYNC.COLLECTIVE R15, `(.L_x_2783) ;  /* 0x000000000f087348 */ /* 0x000fea0003c00000 */
[----:B------:R0:W1:Y:S02]  /*19f00*/  SHFL.IDX P6, R14, R13, R12, R11 ;  /* 0x0000000c0d0e7389 */ /* 0x00006400000c000b */
[----:B01----:R-:W-:Y:S01]  /*19f10*/  ENDCOLLECTIVE ;  /* 0x000000000000791b */ /* 0x003fe20003800000 */
.L_x_2783:
        /* <DEDUP_REMOVED lines=13> */
.L_x_2784:
[----:B------:R-:W-:Y:S05]  /*19ff0*/  BRA `(.L_x_2785) ;  /* 0xffffffbc00907947 */ /* 0x000fea000383ffff */
.L_x_2679:
        /* <DEDUP_REMOVED lines=8> */
.L_x_2787:
[----:B------:R-:W-:Y:S05]  /*1a080*/  BSYNC B0 ;  /* 0x0000000000007941 */ /* 0x000fea0003800000 */
.L_x_2786:
        /* <DEDUP_REMOVED lines=9> */
.L_x_2788:
        /* <DEDUP_REMOVED lines=18> */
.L_x_2789:
[----:B------:R-:W-:Y:S01]  /*1a240*/  IMAD.MOV.U32 R12, RZ, RZ, 0x2 ;  /* 0x00000002ff0c7424 */ /* 0x000fe200078e00ff */
[----:B------:R-:W-:-:S05]  /*1a250*/  SEL R6, R14, RZ, P1 ;  /* 0x000000ff0e067207 */ /* 0x000fca0000800000 */
[----:B------:R-:W-:-:S04]  /*1a260*/  IMAD.IADD R6, R5, 0x1, R6 ;  /* 0x0000000105067824 */ /* 0x000fc800078e0206 */
[----:B------:R-:W-:-:S07]  /*1a270*/  IMAD.MOV.U32 R13, RZ, RZ, R6 ;  /* 0x000000ffff0d7224 */ /* 0x000fce00078e0006 */
[----:B------:R-:W-:Y:S05]  /*1a280*/  WARPSYNC.COLLECTIVE R15, `(.L_x_2790) ;  /* 0x000000000f087348 */ /* 0x000fea0003c00000 */
[----:B------:R0:W1:Y:S02]  /*1a290*/  SHFL.UP P6, R14, R13, R12, R11 ;  /* 0x0400000c0d0e7389 */ /* 0x00006400000c000b */
[----:B01----:R-:W-:Y:S01]  /*1a2a0*/  ENDCOLLECTIVE ;  /* 0x000000000000791b */ /* 0x003fe20003800000 */
.L_x_2790:
[----:B------:R-:W-:Y:S01]  /*1a2b0*/  IMAD.MOV.U32 R12, RZ, RZ, 0x4 ;  /* 0x00000004ff0c7424 */ /* 0x000fe200078e00ff */
[----:B------:R-:W-:-:S05]  /*1a2c0*/  SEL R7, R14, RZ, P2 ;  /* 0x000000ff0e077207 */ /* 0x000fca0001000000 */
[----:B------:R-:W-:-:S04]  /*1a2d0*/  IMAD.IADD R7, R6, 0x1, R7 ;  /* 0x0000000106077824 */ /* 0x000fc800078e0207 */
[----:B------:R-:W-:-:S07]  /*1a2e0*/  IMAD.MOV.U32 R13, RZ, RZ, R7 ;  /* 0x000000ffff0d7224 */ /* 0x000fce00078e0007 */
[----:B------:R-:W-:Y:S05]  /*1a2f0*/  WARPSYNC.COLLECTIVE R15, `(.L_x_2791) ;  /* 0x000000000f087348 */ /* 0x000fea0003c00000 */
[----:B------:R0:W1:Y:S02]  /*1a300*/  SHFL.UP P6, R14, R13, R12, R11 ;  /* 0x0400000c0d0e7389 */ /* 0x00006400000c000b */
[----:B01----:R-:W-:Y:S01]  /*1a310*/  ENDCOLLECTIVE ;  /* 0x000000000000791b */ /* 0x003fe20003800000 */
.L_x_2791:
[----:B------:R-:W-:Y:S01]  /*1a320*/  IMAD.MOV.U32 R12, RZ, RZ, 0x8 ;  /* 0x00000008ff0c7424 */ /* 0x000fe200078e00ff */
[----:B------:R-:W-:-:S05]  /*1a330*/  SEL R2, R14, RZ, P3 ;  /* 0x000000ff0e027207 */ /* 0x000fca0001800000 */
[----:B------:R-:W-:-:S04]  /*1a340*/  IMAD.IADD R2, R7, 0x1, R2 ;  /* 0x0000000107027824 */ /* 0x000fc800078e0202 */
[----:B------:R-:W-:-:S07]  /*1a350*/  IMAD.MOV.U32 R13, RZ, RZ, R2 ;  /* 0x000000ffff0d7224 */ /* 0x000fce00078e0002 */
[----:B------:R-:W-:Y:S05]  /*1a360*/  WARPSYNC.COLLECTIVE R15, `(.L_x_2792) ;  /* 0x000000000f087348 */ /* 0x000fea0003c00000 */
[----:B------:R0:W1:Y:S02]  /*1a370*/  SHFL.UP P6, R14, R13, R12, R11 ;  /* 0x0400000c0d0e7389 */ /* 0x00006400000c000b */
[----:B01----:R-:W-:Y:S01]  /*1a380*/  ENDCOLLECTIVE ;  /* 0x000000000000791b */ /* 0x003fe20003800000 */
.L_x_2792:
[----:B------:R-:W-:Y:S01]  /*1a390*/  IMAD.MOV.U32 R12, RZ, RZ, 0x10 ;  /* 0x00000010ff0c7424 */ /* 0x000fe200078e00ff */
[----:B------:R-:W-:-:S05]  /*1a3a0*/  SEL R3, R14, RZ, P4 ;  /* 0x000000ff0e037207 */ /* 0x000fca0002000000 */
[----:B------:R-:W-:-:S04]  /*1a3b0*/  IMAD.IADD R3, R2, 0x1, R3 ;  /* 0x0000000102037824 */ /* 0x000fc800078e0203 */
[----:B------:R-:W-:-:S07]  /*1a3c0*/  IMAD.MOV.U32 R13, RZ, RZ, R3 ;  /* 0x000000ffff0d7224 */ /* 0x000fce00078e0003 */
[----:B------:R-:W-:Y:S05]  /*1a3d0*/  WARPSYNC.COLLECTIVE R15, `(.L_x_2793) ;  /* 0x000000000f087348 */ /* 0x000fea0003c00000 */
[----:B------:R0:W1:Y:S02]  /*1a3e0*/  SHFL.UP P6, R14, R13, R12, R11 ;  /* 0x0400000c0d0e7389 */ /* 0x00006400000c000b */
[----:B01----:R-:W-:Y:S01]  /*1a3f0*/  ENDCOLLECTIVE ;  /* 0x000000000000791b */ /* 0x003fe20003800000 */
.L_x_2793:
        /* <DEDUP_REMOVED lines=8> */
.L_x_2794:
[----:B------:R-:W-:Y:S05]  /*1a480*/  BRA `(.L_x_2795) ;  /* 0xffffffbc00ec7947 */ /* 0x000fea000383ffff */
.L_x_2684:
[----:B------:R-:W-:Y:S01]  /*1a490*/  BSSY B0, `(.L_x_2796) ;  /* 0x0000008000007945 */ /* 0x000fe20003800000 */
[----:B-----5:R-:W-:Y:S02]  /*1a4a0*/  IMAD.MOV.U32 R13, RZ, RZ, R5 ;  /* 0x000000ffff0d7224 */ /* 0x020fe400078e0005 */
[----:B------:R-:W-:Y:S02]  /*1a4b0*/  IMAD.MOV.U32 R12, RZ, RZ, 0x1 ;  /* 0x00000001ff0c7424 */ /* 0x000fe400078e00ff */
[----:B------:R-:W-:Y:S02]  /*1a4c0*/  IMAD.MOV.U32 R11, RZ, RZ, RZ ;  /* 0x000000ffff0b7224 */ /* 0x000fe400078e00ff */
[----:B------:R-:W-:-:S07]  /*1a4d0*/  IMAD.MOV.U32 R15, RZ, RZ, -0x1 ;  /* 0xffffffffff0f7424 */ /* 0x000fce00078e00ff */
[----:B012---:R-:W-:Y:S05]  /*1a4e0*/  WARPSYNC.COLLECTIVE R15, `(.L_x_2797) ;  /* 0x000000000f087348 */ /* 0x007fea0003c00000 */
[----:B------:R3:W4:Y:S02]  /*1a4f0*/  SHFL.UP P6, R14, R13, R12, R11 ;  /* 0x0400000c0d0e7389 */ /* 0x00072400000c000b */
[----:B01234-:R-:W-:Y:S01]  /*1a500*/  ENDCOLLECTIVE ;  /* 0x000000000000791b */ /* 0x01ffe20003800000 */
.L_x_2797:
[----:B------:R-:W-:Y:S05]  /*1a510*/  BSYNC B0 ;  /* 0x0000000000007941 */ /* 0x000fea0003800000 */
.L_x_2796:
        /* <DEDUP_REMOVED lines=8> */
.L_x_2798:
[----:B------:R-:W-:Y:S01]  /*1a5a0*/  IMAD.MOV.U32 R12, RZ, RZ, 0x4 ;  /* 0x00000004ff0c7424 */ /* 0x000fe200078e00ff */
[----:B------:R-:W-:-:S05]  /*1a5b0*/  SEL R2, R14, RZ, P2 ;  /* 0x000000ff0e027207 */ /* 0x000fca0001000000 */
[----:B------:R-:W-:-:S04]  /*1a5c0*/  IMAD.IADD R2, R13, 0x1, R2 ;  /* 0x000000010d027824 */ /* 0x000fc800078e0202 */
[----:B------:R-:W-:-:S07]  /*1a5d0*/  IMAD.MOV.U32 R13, RZ, RZ, R2 ;  /* 0x000000ffff0d7224 */ /* 0x000fce00078e0002 */
[----:B------:R-:W-:Y:S05]  /*1a5e0*/  WARPSYNC.COLLECTIVE R15, `(.L_x_2799) ;  /* 0x000000000f087348 */ /* 0x000fea0003c00000 */
[----:B------:R0:W1:Y:S02]  /*1a5f0*/  SHFL.UP P6, R14, R13, R12, R11 ;  /* 0x0400000c0d0e7389 */ /* 0x00006400000c000b */
[----:B01----:R-:W-:Y:S01]  /*1a600*/  ENDCOLLECTIVE ;  /* 0x000000000000791b */ /* 0x003fe20003800000 */
.L_x_2799:
[----:B------:R-:W-:Y:S01]  /*1a610*/  IMAD.MOV.U32 R12, RZ, RZ, 0x8 ;  /* 0x00000008ff0c7424 */ /* 0x000fe200078e00ff */
[----:B------:R-:W-:-:S05]  /*1a620*/  SEL R3, R14, RZ, P3 ;  /* 0x000000ff0e037207 */ /* 0x000fca0001800000 */
[----:B------:R-:W-:-:S04]  /*1a630*/  IMAD.IADD R3, R2, 0x1, R3 ;  /* 0x0000000102037824 */ /* 0x000fc800078e0203 */
[----:B------:R-:W-:-:S07]  /*1a640*/  IMAD.MOV.U32 R13, RZ, RZ, R3 ;  /* 0x000000ffff0d7224 */ /* 0x000fce00078e0003 */
[----:B------:R-:W-:Y:S05]  /*1a650*/  WARPSYNC.COLLECTIVE R15, `(.L_x_2800) ;  /* 0x000000000f087348 */ /* 0x000fea0003c00000 */
[----:B------:R0:W1:Y:S02]  /*1a660*/  SHFL.UP P6, R14, R13, R12, R11 ;  /* 0x0400000c0d0e7389 */ /* 0x00006400000c000b */
[----:B01----:R-:W-:Y:S01]  /*1a670*/  ENDCOLLECTIVE ;  /* 0x000000000000791b */ /* 0x003fe20003800000 */
.L_x_2800:
[----:B------:R-:W-:Y:S01]  /*1a680*/  IMAD.MOV.U32 R12, RZ, RZ, 0x10 ;  /* 0x00000010ff0c7424 */ /* 0x000fe200078e00ff */
[----:B------:R-:W-:-:S05]  /*1a690*/  SEL R4, R14, RZ, P4 ;  /* 0x000000ff0e047207 */ /* 0x000fca0002000000 */
[----:B------:R-:W-:-:S04]  /*1a6a0*/  IMAD.IADD R4, R3, 0x1, R4 ;  /* 0x0000000103047824 */ /* 0x000fc800078e0204 */
[----:B------:R-:W-:-:S07]  /*1a6b0*/  IMAD.MOV.U32 R13, RZ, RZ, R4 ;  /* 0x000000ffff0d7224 */ /* 0x000fce00078e0004 */
[----:B------:R-:W-:Y:S05]  /*1a6c0*/  WARPSYNC.COLLECTIVE R15, `(.L_x_2801) ;  /* 0x000000000f087348 */ /* 0x000fea0003c00000 */
[----:B------:R0:W1:Y:S02]  /*1a6d0*/  SHFL.UP P6, R14, R13, R12, R11 ;  /* 0x0400000c0d0e7389 */ /* 0x00006400000c000b */
[----:B01----:R-:W-:Y:S01]  /*1a6e0*/  ENDCOLLECTIVE ;  /* 0x000000000000791b */ /* 0x003fe20003800000 */
.L_x_2801:
        /* <DEDUP_REMOVED lines=8> */
.L_x_2802:
[----:B------:R-:W-:Y:S05]  /*1a770*/  BRA `(.L_x_2803) ;  /* 0xffffffbc00cc7947 */ /* 0x000fea000383ffff */
.L_x_2686:
[----:B------:R-:W-:Y:S01]  /*1a780*/  BSSY B0, `(.L_x_2804) ;  /* 0x0000006000007945 */ /* 0x000fe20003800000 */
[----:B------:R-:W-:Y:S01]  /*1a790*/  PLOP3.LUT P6, PT, P6, PT, PT, 0x8, 0x0 ;  /* 0x000000000000781c */ /* 0x000fe200037ce170 */
[----:B------:R-:W-:-:S12]  /*1a7a0*/  IMAD.MOV.U32 R15, RZ, RZ, -0x1 ;  /* 0xffffffffff0f7424 */ /* 0x000fd800078e00ff */
[----:B01----:R-:W-:Y:S05]  /*1a7b0*/  WARPSYNC.COLLECTIVE R15, `(.L_x_2805) ;  /* 0x000000000f087348 */ /* 0x003fea0003c00000 */
[----:B------:R-:W-:Y:S01]  /*1a7c0*/  VOTE.ANY R14, PT, P6 ;  /* 0x00000000000e7806 */ /* 0x000fe200030e0100 */
[----:B01----:R-:W-:Y:S06]  /*1a7d0*/  ENDCOLLECTIVE ;  /* 0x000000000000791b */ /* 0x003fec0003800000 */
.L_x_2805:
[----:B------:R-:W-:Y:S05]  /*1a7e0*/  BSYNC B0 ;  /* 0x0000000000007941 */ /* 0x000fea0003800000 */
.L_x_2804:
        /* <DEDUP_REMOVED lines=9> */
.L_x_2806:
[----:B------:R-:W-:Y:S01]  /*1a880*/  IMAD.MOV.U32 R5, RZ, RZ, R14 ;  /* 0x000000ffff057224 */ /* 0x000fe200078e000e */
[----:B------:R-:W-:Y:S06]  /*1a890*/  BRA `(.L_x_2807) ;  /* 0xffffffbc00bc7947 */ /* 0x000fec000383ffff */
.L_x_2688:
[----:B------:R-:W-:Y:S01]  /*1a8a0*/  BSSY B0, `(.L_x_2808) ;  /* 0x0000007000007945 */ /* 0x000fe20003800000 */
[----:B------:R-:W-:Y:S02]  /*1a8b0*/  IMAD.MOV.U32 R13, RZ, RZ, R6 ;  /* 0x000000ffff0d7224 */ /* 0x000fe400078e0006 */
[----:B------:R-:W-:Y:S02]  /*1a8c0*/  IMAD.MOV.U32 R11, RZ, RZ, 0x1f ;  /* 0x0000001fff0b7424 */ /* 0x000fe400078e00ff */
[----:B------:R-:W-:-:S07]  /*1a8d0*/  IMAD.MOV.U32 R15, RZ, RZ, -0x1 ;  /* 0xffffffffff0f7424 */ /* 0x000fce00078e00ff */
[----:B0123--:R-:W-:Y:S05]  /*1a8e0*/  WARPSYNC.COLLECTIVE R15, `(.L_x_2809) ;  /* 0x000000000f087348 */ /* 0x00ffea0003c00000 */
[----:B------:R4:W0:Y:S02]  /*1a8f0*/  SHFL.IDX P6, R14, R13, R12, R11 ;  /* 0x0000000c0d0e7389 */ /* 0x00082400000c000b */
[----:B01234-:R-:W-:Y:S01]  /*1a900*/  ENDCOLLECTIVE ;  /* 0x000000000000791b */ /* 0x01ffe20003800000 */
.L_x_2809:
[----:B------:R-:W-:Y:S05]  /*1a910*/  BSYNC B0 ;  /* 0x0000000000007941 */ /* 0x000fea0003800000 */
.L_x_2808:
[----:B------:R-:W-:Y:S05]  /*1a920*/  BRA `(.L_x_2687) ;  /* 0xffffffbc00b47947 */ /* 0x000fea000383ffff */
.L_x_2692:
[----:B0-----:R0:W1:Y:S02]  /*1a930*/  SYNCS.PHASECHK.TRANS64.TRYWAIT P0, [R7+URZ+0x22820], R0 ;  /* 0x02282000070075a7 */ /* 0x001064000800017f */
[----:B-1----:R-:W-:Y:S05]  /*1a940*/  @!P0 NANOSLEEP.SYNCS 0x989680 ;  /* 0x009896800000895d */ /* 0x002fea0003900000 */
[----:B------:R-:W1:Y:S02]  /*1a950*/  @!P0 SYNCS.PHASECHK.TRANS64 P0, [R7+URZ+0x22820], R0 ;  /* 0x02282000070085a7 */ /* 0x000e64000800007f */
[----:B-1----:R-:W-:Y:S05]  /*1a960*/  @!P0 BRA `(.L_x_2692) ;  /* 0xfffffffc00f08947 */ /* 0x002fea000383ffff */
[----:B------:R-:W-:Y:S05]  /*1a970*/  BRA `(.L_x_2810) ;  /* 0xffffffc4002c7947 */ /* 0x000fea000383ffff */
.L_x_2693:
        /* <DEDUP_REMOVED lines=8> */
[----:B0-234-:R-:W-:Y:S05]  /*1aa00*/  WARPSYNC.COLLECTIVE R15, `(.L_x_2812) ;  /* 0x000000000f087348 */ /* 0x01dfea0003c00000 */
[----:B------:R1:W0:Y:S02]  /*1aa10*/  SHFL.IDX P6, R14, R13, R12, R11 ;  /* 0x0000000c0d0e7389 */ /* 0x00022400000c000b */
[----:B01234-:R-:W-:Y:S01]  /*1aa20*/  ENDCOLLECTIVE ;  /* 0x000000000000791b */ /* 0x01ffe20003800000 */
.L_x_2812:
[----:B------:R-:W-:Y:S05]  /*1aa30*/  BSYNC B0 ;  /* 0x0000000000007941 */ /* 0x000fea0003800000 */
.L_x_2811:
[----:B------:R-:W-:Y:S05]  /*1aa40*/  BRA `(.L_x_2813) ;  /* 0xffffffc400147947 */ /* 0x000fea000383ffff */
.L_x_2696:
[----:B------:R-:W-:Y:S01]  /*1aa50*/  BSSY B1, `(.L_x_2814) ;  /* 0x0000006000017945 */ /* 0x000fe20003800000 */
[----:B------:R-:W-:-:S07]  /*1aa60*/  IMAD.MOV.U32 R15, RZ, RZ, -0x1 ;  /* 0xffffffffff0f7424 */ /* 0x000fce00078e00ff */
[----:B0-234-:R-:W-:Y:S05]  /*1aa70*/  WARPSYNC.COLLECTIVE R15, `(.L_x_2815) ;  /* 0x000000000f0c7348 */ /* 0x01dfea0003c00000 */
[----:B------:R-:W-:Y:S02]  /*1aa80*/  ELECT P6, UR62, PT ;  /* 0x00000000003e782f */ /* 0x000fe400038c0000 */
[----:B------:R-:W-:Y:S01]  /*1aa90*/  MOV R14, UR62 ;  /* 0x0000003e000e7c02 */ /* 0x000fe20008000f00 */
[----:B0-234-:R-:W-:Y:S10]  /*1aaa0*/  ENDCOLLECTIVE ;  /* 0x000000000000791b */ /* 0x01dff40003800000 */
.L_x_2815:
[----:B------:R-:W-:Y:S05]  /*1aab0*/  BSYNC B1 ;  /* 0x0000000000017941 */ /* 0x000fea0003800000 */
.L_x_2814:
[----:B------:R-:W-:Y:S05]  /*1aac0*/  BRA `(.L_x_2816) ;  /* 0xffffffc4000c7947 */ /* 0x000fea000383ffff */
.L_x_2698:
[----:B0-----:R0:W1:Y:S02]  /*1aad0*/  SYNCS.PHASECHK.TRANS64.TRYWAIT P1, [R5+URZ+0x22840], R0 ;  /* 0x02284000050075a7 */ /* 0x001064000802017f */
[----:B-1----:R-:W-:Y:S05]  /*1aae0*/  @!P1 NANOSLEEP.SYNCS 0x989680 ;  /* 0x009896800000995d */ /* 0x002fea0003900000 */
[----:B------:R-:W1:Y:S02]  /*1aaf0*/  @!P1 SYNCS.PHASECHK.TRANS64 P1, [R5+URZ+0x22840], R0 ;  /* 0x02284000050095a7 */ /* 0x000e64000802007f */
[----:B-1----:R-:W-:Y:S05]  /*1ab00*/  @!P1 BRA `(.L_x_2698) ;  /* 0xfffffffc00f09947 */ /* 0x002fea000383ffff */
[----:B------:R-:W-:Y:S05]  /*1ab10*/  BRA `(.L_x_2817) ;  /* 0xffffffc4002c7947 */ /* 0x000fea000383ffff */
.L_x_2700:
[----:B-1----:R1:W0:Y:S02]  /*1ab20*/  SYNCS.PHASECHK.TRANS64.TRYWAIT P1, [R3+URZ+0x22840], R2 ;  /* 0x02284002030075a7 */ /* 0x002224000802017f */
[----:B0-----:R-:W-:Y:S05]  /*1ab30*/  @!P1 NANOSLEEP.SYNCS 0x989680 ;  /* 0x009896800000995d */ /* 0x001fea0003900000 */
[----:B------:R-:W0:Y:S02]  /*1ab40*/  @!P1 SYNCS.PHASECHK.TRANS64 P1, [R3+URZ+0x22840], R2 ;  /* 0x02284002030095a7 */ /* 0x000e24000802007f */
[----:B0-----:R-:W-:Y:S05]  /*1ab50*/  @!P1 BRA `(.L_x_2700) ;  /* 0xfffffffc00f09947 */ /* 0x001fea000383ffff */
[----:B------:R-:W-:Y:S05]  /*1ab60*/  BRA `(.L_x_2818) ;  /* 0xffffffc400387947 */ /* 0x000fea000383ffff */
.L_x_2702:
[----:B------:R0:W0:Y:S02]  /*1ab70*/  SYNCS.PHASECHK.TRANS64.TRYWAIT P1, [R5+URZ+0x22860], R0 ;  /* 0x02286000050075a7 */ /* 0x000024000802017f */
[----:B0-----:R-:W-:Y:S05]  /*1ab80*/  @!P1 NANOSLEEP.SYNCS 0x989680 ;  /* 0x009896800000995d */ /* 0x001fea0003900000 */
[----:B------:R-:W0:Y:S02]  /*1ab90*/  @!P1 SYNCS.PHASECHK.TRANS64 P1, [R5+URZ+0x22860], R0 ;  /* 0x02286000050095a7 */ /* 0x000e24000802007f */
[----:B0-----:R-:W-:Y:S05]  /*1aba0*/  @!P1 BRA `(.L_x_2702) ;  /* 0xfffffffc00f09947 */ /* 0x001fea000383ffff */
[----:B------:R-:W-:Y:S05]  /*1abb0*/  BRA `(.L_x_2819) ;  /* 0xffffffc400347947 */ /* 0x000fea000383ffff */
.L_x_2820:
        /* <DEDUP_REMOVED lines=12> */
.L_x_6457:


//--------------------- .text._ZN7cutlass13device_kernelIN5flash11enable_sm90INS1_16FlashAttnFwdSm90INS1_25CollectiveMainloopFwdSm90ILi2EN4cute5tupleIJNS5_1CILi1EEES8_S8_EEENS6_IJNS7_ILi128EEENS7_ILi96EEENS7_ILi64EEEEEELi256ENS_10bfloat16_tEfNS_4arch4Sm90ELb0ELb1ELb1ELb1ELb1ELb1ELb0ELb1ELb0ELb1ELb0ELb0EEENS1_21CollectiveEpilogueFwdINS6_IJSA_NS7_ILi256EEESB_EEES9_SE_SG_Li256ELb1ELb1ELb0ELb0EEENS1_36VarlenDynamicPersistentTileSchedulerILi128ELi96ELi256ELi128ELb0ELb1ELb1ELb1ELb0ELb1EEEEEEEEEvNT_6ParamsE --------------------------
	.section	.text._ZN7cutlass13device_kernelIN5flash11enable_sm90INS1_16FlashAttnFwdSm90INS1_25CollectiveMainloopFwdSm90ILi2EN4cute5tupleIJNS5_1CILi1EEES8_S8_EEENS6_IJNS7_ILi128EEENS7_ILi96EEENS7_ILi64EEEEEELi256ENS_10bfloat16_tEfNS_4arch4Sm90ELb0ELb1ELb1ELb1ELb1ELb1ELb0ELb1ELb0ELb1ELb0ELb0EEENS1_21CollectiveEpilogueFwdINS6_IJSA_NS7_ILi256EEESB_EEES9_SE_SG_Li256ELb1ELb1ELb0ELb0EEENS1_36VarlenDynamicPersistentTileSchedulerILi128ELi96ELi256ELi128ELb0ELb1ELb1ELb1ELb0ELb1EEEEEEEEEvNT_6ParamsE,"ax",@progbits
	.align	128
.text._ZN7cutlass13device_kernelIN5flash11enable_sm90INS1_16FlashAttnFwdSm90INS1_25CollectiveMainloopFwdSm90ILi2EN4cute5tupleIJNS5_1CILi1EEES8_S8_EEENS6_IJNS7_ILi128EEENS7_ILi96EEENS7_ILi64EEEEEELi256ENS_10bfloat16_tEfNS_4arch4Sm90ELb0ELb1ELb1ELb1ELb1ELb1ELb0ELb1ELb0ELb1ELb0ELb0EEENS1_21CollectiveEpilogueFwdINS6_IJSA_NS7_ILi256EEESB_EEES9_SE_SG_Li256ELb1ELb1ELb0ELb0EEENS1_36VarlenDynamicPersistentTileSchedulerILi128ELi96ELi256ELi128ELb0ELb1ELb1ELb1ELb0ELb1EEEEEEEEEvNT_6ParamsE:
        .type           _ZN7cutlass13device_kernelIN5flash11enable_sm90INS1_16FlashAttnFwdSm90INS1_25CollectiveMainloopFwdSm90ILi2EN4cute5tupleIJNS5_1CILi1EEES8_S8_EEENS6_IJNS7_ILi128EEENS7_ILi96EEENS7_ILi64EEEEEELi256ENS_10bfloat16_tEfNS_4arch4Sm90ELb0ELb1ELb1ELb1ELb1ELb1ELb0ELb1ELb0ELb1ELb0ELb0EEENS1_21CollectiveEpilogueFwdINS6_IJSA_NS7_ILi256EEESB_EEES9_SE_SG_Li256ELb1ELb1ELb0ELb0EEENS1_36VarlenDynamicPersistentTileSchedulerILi128ELi96ELi256ELi128ELb0ELb1ELb1ELb1ELb0ELb1EEEEEEEEEvNT_6ParamsE,@function
        .size           _ZN7cutlass13device_kernelIN5flash11enable_sm90INS1_16FlashAttnFwdSm90INS1_25CollectiveMainloopFwdSm90ILi2EN4cute5tupleIJNS5_1CILi1EEES8_S8_EEENS6_IJNS7_ILi128EEENS7_ILi96EEENS7_ILi64EEEEEELi256ENS_10bfloat16_tEfNS_4arch4Sm90ELb0ELb1ELb1ELb1ELb1ELb1ELb0ELb1ELb0ELb1ELb0ELb0EEENS1_21CollectiveEpilogueFwdINS6_IJSA_NS7_ILi256EEESB_EEES9_SE_SG_Li256ELb1ELb1ELb0ELb0EEENS1_36VarlenDynamicPersistentTileSchedulerILi128ELi96ELi256ELi128ELb0ELb1ELb1ELb1ELb0ELb1EEEEEEEEEvNT_6ParamsE,(.L_x_6458 - _ZN7cutlass13device_kernelIN5flash11enable_sm90INS1_16FlashAttnFwdSm90INS1_25CollectiveMainloopFwdSm90ILi2EN4cute5tupleIJNS5_1CILi1EEES8_S8_EEENS6_IJNS7_ILi128EEENS7_ILi96EEENS7_ILi64EEEEEELi256ENS_10bfloat16_tEfNS_4arch4Sm90ELb0ELb1ELb1ELb1ELb1ELb1ELb0ELb1ELb0ELb1ELb0ELb0EEENS1_21CollectiveEpilogueFwdINS6_IJSA_NS7_ILi256EEESB_EEES9_SE_SG_Li256ELb1ELb1ELb0ELb0EEENS1_36VarlenDynamicPersistentTileSchedulerILi128ELi96ELi256ELi128ELb0ELb1ELb1ELb1ELb0ELb1EEEEEEEEEvNT_6ParamsE)
        .other          _ZN7cutlass13device_kernelIN5flash11enable_sm90INS1_16FlashAttnFwdSm90INS1_25CollectiveMainloopFwdSm90ILi2EN4cute5tupleIJNS5_1CILi1EEES8_S8_EEENS6_IJNS7_ILi128EEENS7_ILi96EEENS7_ILi64EEEEEELi256ENS_10bfloat16_tEfNS_4arch4Sm90ELb0ELb1ELb1ELb1ELb1ELb1ELb0ELb1ELb0ELb1ELb0ELb0EEENS1_21CollectiveEpilogueFwdINS6_IJSA_NS7_ILi256EEESB_EEES9_SE_SG_Li256ELb1ELb1ELb0ELb0EEENS1_36VarlenDynamicPersistentTileSchedulerILi128ELi96ELi256ELi128ELb0ELb1ELb1ELb1ELb0ELb1EEEEEEEEEvNT_6ParamsE,@"STO_CUDA_ENTRY STV_DEFAULT"
_ZN7cutlass13device_kernelIN5flash11enable_sm90INS1_16FlashAttnFwdSm90INS1_25CollectiveMainloopFwdSm90ILi2EN4cute5tupleIJNS5_1CILi1EEES8_S8_EEENS6_IJNS7_ILi128EEENS7_ILi96EEENS7_ILi64EEEEEELi256ENS_10bfloat16_tEfNS_4arch4Sm90ELb0ELb1ELb1ELb1ELb1ELb1ELb0ELb1ELb0ELb1ELb0ELb0EEENS1_21CollectiveEpilogueFwdINS6_IJSA_NS7_ILi256EEESB_EEES9_SE_SG_Li256ELb1ELb1ELb0ELb0EEENS1_36VarlenDynamicPersistentTileSchedulerILi128ELi96ELi256ELi128ELb0ELb1ELb1ELb1ELb0ELb1EEEEEEEEEvNT_6ParamsE:
[----:B------:R-:W0:Y:S02]  /*0000*/  LDC R1, c[0x0][0x28] ;  /* 0x00000a00ff017b82 */ /* 0x000e240000000800 */
[----:B0-----:R-:W-:Y:S01]  /*0010*/  VIADD R1, R1, 0xffffffc0 ;  /* 0xffffffc001017836 */ /* 0x001fe20000000000 */
[----:B------:R-:W0:Y:S01]  /*0020*/  S2R R0, SR_TID.X ;  /* 0x0000000000007919 */ /* 0x000e220000002100 */
[----:B------:R-:W-:Y:S01]  /*0030*/  ELECT P0, URZ, PT ;  /* 0x00000000003f782f */ /* 0x000fe20003800000 */
[----:B------:R-:W-:Y:S01]  /*0040*/  BSSY B0, `(.L_x_2821) ;  /* 0x000000e000007945 */ /* 0x000fe20003800000 */
[--C-:B0-----:R-:W-:Y:S02]  /*0050*/  SHF.R.U32.HI R2, RZ, 0x5, R0.reuse ;  /* 0x00000005ff027819 */ /* 0x101fe40000011600 */
[----:B------:R-:W-:-:S03]  /*0060*/  SHF.R.U32.HI R4, RZ, 0x7, R0 ;  /* 0x00000007ff047819 */ /* 0x000fc60000011600 */
        /* <DEDUP_REMOVED lines=11> */
.L_x_2822:
[----:B------:R-:W-:Y:S05]  /*0120*/  BSYNC B0 ;  /* 0x0000000000007941 */ /* 0x000fea0003800000 */
.L_x_2821:
[----:B------:R-:W-:Y:S01]  /*0130*/  VOTEU.ANY UP0, P0 ;  /* 0x00000000003f7886 */ /* 0x000fe20000000100 */
[----:B------:R-:W0:Y:S01]  /*0140*/  SHFL.IDX PT, R4, R4, RZ, 0x1f ;  /* 0x00001fff04047589 */ /* 0x000e2200000e0000 */
[----:B------:R-:W-:Y:S01]  /*0150*/  UMOV UR4, 0x80 ;  /* 0x0000008000047882 */ /* 0x000fe20000000000 */
[----:B------:R-:W-:Y:S01]  /*0160*/  UMOV UR7, 0x100 ;  /* 0x0000010000077882 */ /* 0x000fe20000000000 */
[----:B------:R-:W-:Y:S01]  /*0170*/  VOTEU.ANY UP1, P0 ;  /* 0x00000000003f7886 */ /* 0x000fe20000020100 */
[----:B------:R-:W1:Y:S01]  /*0180*/  @UP0 S2UR UR8, SR_CgaCtaId ;  /* 0x00000000000809c3 */ /* 0x000e620000008800 */
[----:B------:R-:W2:Y:S01]  /*0190*/  SHFL.IDX PT, R3, R2, RZ, 0x1f ;  /* 0x00001fff02037589 */ /* 0x000ea200000e0000 */
[----:B------:R-:W-:Y:S01]  /*01a0*/  @UP0 UMOV UR6, 0x400 ;  /* 0x0000040000060882 */ /* 0x000fe20000000000 */
[----:B------:R-:W-:-:S04]  /*01b0*/  @UP0 UIADD3 UR4, -UR4, 0x100000, URZ ;  /* 0x0010000004040890 */ /* 0x000fc8000fffe13f */
[----:B------:R-:W-:Y:S02]  /*01c0*/  @UP0 USHF.L.U32 UR5, UR4, 0xb, URZ ;  /* 0x0000000b04050899 */ /* 0x000fe4000800063f */
[----:B------:R-:W-:Y:S01]  /*01d0*/  @UP0 USHF.L.U32 UR4, UR4, 0x1, URZ ;  /* 0x0000000104040899 */ /* 0x000fe2000800063f */
[----:B------:R-:W-:Y:S01]  /*01e0*/  VOTEU.ANY UP2, P0 ;  /* 0x00000000003f7886 */ /* 0x000fe20000040100 */
[----:B0-----:R-:W-:Y:S01]  /*01f0*/  R2UR UR9, R4 ;  /* 0x00000000040972ca */ /* 0x001fe200000e0000 */
[----:B-1----:R-:W-:Y:S01]  /*0200*/  @UP0 ULEA UR8, UR8, UR6, 0x18 ;  /* 0x0000000608080291 */ /* 0x002fe2000f8ec03f */
[----:B--2---:R-:W-:Y:S01]  /*0210*/  ISETP.NE.AND P1, PT, R3, RZ, PT ;  /* 0x000000ff0300720c */ /* 0x004fe20003f25270 */
[----:B------:R-:W-:-:S04]  /*0220*/  @UP0 UIADD3 UR6, -UR7, 0x100000, URZ ;  /* 0x0010000007060890 */ /* 0x000fc8000fffe13f */
[----:B------:R-:W-:Y:S02]  /*0230*/  @UP0 USHF.L.U32 UR7, UR6, 0xb, URZ ;  /* 0x0000000b06070899 */ /* 0x000fe4000800063f */
[----:B------:R-:W-:-:S04]  /*0240*/  @UP0 USHF.L.U32 UR6, UR6, 0x1, URZ ;  /* 0x0000000106060899 */ /* 0x000fc8000800063f */
[----:B------:R-:W-:Y:S01]  /*0250*/  UISETP.NE.AND UP0, UPT, UR9, URZ, UPT ;  /* 0x0000003f0900728c */ /* 0x000fe2000bf05270 */
[----:B------:R-:W0:Y:S02]  /*0260*/  FENCE.VIEW.ASYNC.S ;  /* 0x00000000000073c6 */ /* 0x000e240000000000 */
[----:B0-----:R0:W1:Y:S05]  /*0270*/  @UP1 SYNCS.EXCH.64 URZ, [UR8+0x22800], UR4 ;  /* 0x02280004083f15b2 */ /* 0x00106a0008000100 */
[----:B------:R0:W2:Y:S01]  /*0280*/  @UP2 SYNCS.EXCH.64 URZ, [UR8+0x22820], UR6 ;  /* 0x02282006083f25b2 */ /* 0x0000a20008000100 */
        /* <DEDUP_REMOVED lines=17> */
[----:B------:R3:W0:Y:S02]  /*03a0*/  SYNCS.EXCH.64 URZ, [UR8+0x22848], UR6 ;  /* 0x02284806083f75b2 */ /* 0x0006240008000100 */
[----:B---3--:R-:W-:Y:S01]  /*03b0*/  NOP ;  /* 0x0000000000007918 */ /* 0x008fe20000000000 */
.L_x_2823:
[----:B------:R-:W3:Y:S01]  /*03c0*/  SHFL.IDX PT, R3, R2, RZ, 0x1f ;  /* 0x00001fff02037589 */ /* 0x000ee200000e0000 */
[----:B------:R-:W-:Y:S01]  /*03d0*/  NOP ;  /* 0x0000000000007918 */ /* 0x000fe20000000000 */
[----:B---3--:R-:W-:-:S13]  /*03e0*/  ISETP.NE.AND P0, PT, R3, RZ, PT ;  /* 0x000000ff0300720c */ /* 0x008fda0003f05270 */
        /* <DEDUP_REMOVED lines=17> */
[----:B------:R3:W0:Y:S02]  /*0500*/  SYNCS.EXCH.64 URZ, [UR8+0x22868], UR6 ;  /* 0x02286806083f75b2 */ /* 0x0006240008000100 */
[----:B---3--:R-:W-:Y:S01]  /*0510*/  NOP ;  /* 0x0000000000007918 */ /* 0x008fe20000000000 */
.L_x_2824:
[----:B------:R-:W3:Y:S01]  /*0520*/  SHFL.IDX PT, R3, R2, RZ, 0x1f ;  /* 0x00001fff02037589 */ /* 0x000ee200000e0000 */
[----:B------:R-:W-:Y:S01]  /*0530*/  NOP ;  /* 0x0000000000007918 */ /* 0x000fe20000000000 */
[----:B---3--:R-:W-:-:S13]  /*0540*/  ISETP.NE.AND P0, PT, R3, RZ, PT ;  /* 0x000000ff0300720c */ /* 0x008fda0003f05270 */
        /* <DEDUP_REMOVED lines=13> */
[----:B------:R3:W0:Y:S02]  /*0620*/  SYNCS.EXCH.64 URZ, [UR6+0x22888], UR4 ;  /* 0x02288804063f75b2 */ /* 0x0006240008000100 */
[----:B---3--:R-:W-:Y:S01]  /*0630*/  NOP ;  /* 0x0000000000007918 */ /* 0x008fe20000000000 */
.L_x_2825:
        /* <DEDUP_REMOVED lines=22> */
.L_x_2826:
        /* <DEDUP_REMOVED lines=22> */
.L_x_2827:
[----:B------:R-:W-:Y:S01]  /*0900*/  PLOP3.LUT P0, PT, PT, PT, UP0, 0x80, 0x0 ;  /* 0x000000000000781c */ /* 0x000fe20003f0f008 */
[----:B------:R-:W-:Y:S01]  /*0910*/  UMOV UR36, 0x1 ;  /* 0x0000000100247882 */ /* 0x000fe20000000000 */
[----:B------:R-:W-:Y:S01]  /*0920*/  NOP ;  /* 0x0000000000007918 */ /* 0x000fe20000000000 */
[----:B------:R-:W-:Y:S01]  /*0930*/  USEL UR36, UR36, 0x2, !UP0 ;  /* 0x0000000224247887 */ /* 0x000fe2000c000000 */
[----:B------:R-:W-:Y:S01]  /*0940*/  BSSY B9, `(.L_x_2828) ;  /* 0x00020fd000097945 */ /* 0x000fe20003800000 */
[----:B------:R-:W-:Y:S01]  /*0950*/  ULDC.64 UR54, c[0x0][0x208] ;  /* 0x0000820000367ab9 */ /* 0x000fe20000000a00 */
[----:B012-4-:R-:W-:Y:S07]  /*0960*/  BAR.SYNC.DEFER_BLOCKING 0x0 ;  /* 0x0000000000007b1d */ /* 0x017fee0000010000 */
[----:B------:R-:W-:Y:S05]  /*0970*/  @!P0 BRA `(.L_x_2829) ;  /* 0x0000019c00348947 */ /* 0x000fea0003800000 */
.L_x_2830:
        /* <DEDUP_REMOVED lines=8> */
[----:B------:R-:W-:Y:S01]  /*0a00*/  UMOV UR4, 0x400 ;  /* 0x0000040000047882 */ /* 0x000fe20000000000 */
[----:B------:R-:W-:-:S11]  /*0a10*/  LOP3.LUT R22, R22, 0xffdfffff, RZ, 0xc0, !PT ;  /* 0xffdfffff16167812 */ /* 0x000fd600078ec0ff */
[----:B------:R-:W-:Y:S06]  /*0a20*/  @!P0 BAR.ARV 0x9, 0x100 ;  /* 0x0244000000008b1d */ /* 0x000fec0000002000 */
[----:B0-----:R-:W-:Y:S01]  /*0a30*/  ULEA UR4, UR47, UR4, 0x18 ;  /* 0x000000042f047291 */ /* 0x001fe2000f8ec03f */
[----:B------:R-:W-:Y:S01]  /*0a40*/  @P0 LOP3.LUT R22, R22, 0x200000, RZ, 0xfc, !PT ;  /* 0x0020000016160812 */ /* 0x000fe200078efcff */
[----:B------:R-:W-:Y:S04]  /*0a50*/  BAR.SYNC.DEFER_BLOCKING 0x5, 0x180 ;  /* 0x0146000000007b1d */ /* 0x000fe80000010000 */
[----:B------:R-:W-:-:S02]  /*0a60*/  IMAD.U32 R23, RZ, RZ, UR4 ;  /* 0x00000004ff177e24 */ /* 0x000fc4000f8e00ff */
[----:B------:R-:W-:-:S03]  /*0a70*/  ULDC UR4, c[0x0][0xc3c] ;  /* 0x00030f0000047ab9 */ /* 0x000fc60000000800 */
[----:B------:R-:W0:Y:S01]  /*0a80*/  LDS.128 R120, [R23+0x228d0] ;  /* 0x0228d00017787984 */ /* 0x000e220000000c00 */
[----:B------:R-:W-:Y:S06]  /*0a90*/  BAR.ARV 0x4, 0x180 ;  /* 0x0106000000007b1d */ /* 0x000fec0000002000 */
[----:B0-----:R-:W-:-:S13]  /*0aa0*/  ISETP.GE.AND P0, PT, R123, UR4, PT ;  /* 0x000000047b007c0c */ /* 0x001fda000bf06270 */
[----:B------:R-:W-:Y:S05]  /*0ab0*/  @P0 BRA `(.L_x_2831) ;  /* 0x0000020c00940947 */ /* 0x000fea0003800000 */
[----:B------:R-:W-:Y:S01]  /*0ac0*/  VIADD R13, R0, 0xffffff80 ;  /* 0xffffff80000d7836 */ /* 0x000fe20000000000 */
[----:B------:R-:W-:Y:S01]  /*0ad0*/  STL [R1+0x18], RZ ;  /* 0x000018ff01007387 */ /* 0x000fe20000100800 */
[----:B------:R-:W-:Y:S01]  /*0ae0*/  IMAD.MOV.U32 R19, RZ, RZ, RZ ;  /* 0x000000ffff137224 */ /* 0x000fe200078e00ff */
[----:B------:R-:W-:Y:S01]  /*0af0*/  ULOP3.LUT UR51, UR36, 0x1, URZ, 0xfc, !UPT ;  /* 0x0000000124337892 */ /* 0x000fe2000f8efc3f */
[----:B------:R-:W-:Y:S01]  /*0b00*/  IMAD.MOV.U32 R212, RZ, RZ, RZ ;  /* 0x000000ffffd47224 */ /* 0x000fe200078e00ff */
[----:B------:R-:W-:Y:S01]  /*0b10*/  SHF.R.S32.HI R0, RZ, 0x1f, R13 ;  /* 0x0000001fff007819 */ /* 0x000fe2000001140d */
[----:B------:R-:W-:-:S03]  /*0b20*/  IMAD.MOV.U32 R202, RZ, RZ, RZ ;  /* 0x000000ffffca7224 */ /* 0x000fc600078e00ff */
[----:B------:R-:W-:-:S04]  /*0b30*/  LEA.HI R2, R0, R13, RZ, 0x7 ;  /* 0x0000000d00027211 */ /* 0x000fc800078f38ff */
[----:B------:R-:W-:-:S05]  /*0b40*/  LOP3.LUT R3, R2, 0xffffff80, RZ, 0xc0, !PT ;  /* 0xffffff8002037812 */ /* 0x000fca00078ec0ff */
[----:B------:R-:W-:-:S05]  /*0b50*/  IMAD.IADD R206, R13, 0x1, -R3 ;  /* 0x000000010dce7824 */ /* 0x000fca00078e0a03 */
[----:B------:R-:W-:-:S04]  /*0b60*/  SHF.R.S32.HI R5, RZ, 0x1f, R206 ;  /* 0x0000001fff057819 */ /* 0x000fc800000114ce */
[CC--:B------:R-:W-:Y:S02]  /*0b70*/  LEA.HI R7, R5.reuse, R206.reuse, RZ, 0x2 ;  /* 0x000000ce05077211 */ /* 0x0c0fe400078f10ff */
[----:B------:R-:W-:Y:S02]  /*0b80*/  LEA.HI R5, R5, R206, RZ, 0x5 ;  /* 0x000000ce05057211 */ /* 0x000fe400078f28ff */
[--C-:B------:R-:W-:Y:S02]  /*0b90*/  SHF.R.S32.HI R6, RZ, 0x2, R7.reuse ;  /* 0x00000002ff067819 */ /* 0x100fe40000011407 */
[----:B------:R-:W-:Y:S02]  /*0ba0*/  SHF.R.S32.HI R3, RZ, 0x1f, R7 ;  /* 0x0000001fff037819 */ /* 0x000fe40000011407 */
[----:B------:R-:W-:Y:S02]  /*0bb0*/  LOP3.LUT R7, R7, 0x7ffffffc, RZ, 0xc0, !PT ;  /* 0x7ffffffc07077812 */ /* 0x000fe400078ec0ff */
[----:B------:R-:W-:-:S02]  /*0bc0*/  LEA.HI R4, R3, R6, RZ, 0x3 ;  /* 0x0000000603047211 */ /* 0x000fc400078f18ff */
[----:B------:R-:W-:Y:S01]  /*0bd0*/  SHF.R.S32.HI R3, RZ, 0x7, R2 ;  /* 0x00000007ff037819 */ /* 0x000fe20000011402 */
[----:B------:R-:W-:Y:S01]  /*0be0*/  IMAD.IADD R206, R206, 0x1, -R7 ;  /* 0x00000001cece7824 */ /* 0x000fe200078e0a07 */
[----:B------:R-:W-:Y:S02]  /*0bf0*/  LOP3.LUT R9, R4, 0xfffffff8, RZ, 0xc0, !PT ;  /* 0xfffffff804097812 */ /* 0x000fe400078ec0ff */
[----:B------:R-:W-:Y:S02]  /*0c00*/  LEA.HI R4, R2, R3, RZ, 0x1 ;  /* 0x0000000302047211 */ /* 0x000fe400078f08ff */
[-C--:B------:R-:W-:Y:S01]  /*0c10*/  LEA.HI R2, R0, R13.reuse, RZ, 0x4 ;  /* 0x0000000d00027211 */ /* 0x080fe200078f20ff */
[----:B------:R-:W-:Y:S01]  /*0c20*/  IMAD.IADD R10, R6, 0x1, -R9 ;  /* 0x00000001060a7824 */ /* 0x000fe200078e0a09 */
[----:B------:R-:W-:Y:S02]  /*0c30*/  LEA.HI R6, R0, R13, RZ, 0x2 ;  /* 0x0000000d00067211 */ /* 0x000fe400078f10ff */
[----:B------:R-:W-:-:S02]  /*0c40*/  LOP3.LUT R8, R4, 0x3fffffe, RZ, 0xc0, !PT ;  /* 0x03fffffe04087812 */ /* 0x000fc400078ec0ff */
[----:B------:R-:W-:Y:S02]  /*0c50*/  SHF.R.S32.HI R9, RZ, 0x5, R5 ;  /* 0x00000005ff097819 */ /* 0x000fe40000011405 */
[----:B------:R-:W-:Y:S01]  /*0c60*/  SHF.R.S32.HI R5, RZ, 0x4, R2 ;  /* 0x00000004ff057819 */ /* 0x000fe20000011402 */
[----:B------:R-:W-:Y:S01]  /*0c70*/  IMAD.IADD R8, R3, 0x1, -R8 ;  /* 0x0000000103087824 */ /* 0x000fe200078e0a08 */
[----:B------:R-:W-:Y:S01]  /*0c80*/  LOP3.LUT R4, R6, 0xfffffffc, RZ, 0xc0, !PT ;  /* 0xfffffffc06047812 */ /* 0x000fe200078ec0ff */
[----:B------:R-:W-:Y:S01]  /*0c90*/  IMAD R9, R9, 0x10, R10 ;  /* 0x0000001009097824 */ /* 0x000fe200078e020a */
[----:B------:R-:W-:Y:S02]  /*0ca0*/  LEA.HI R3, R2, R5, RZ, 0x1 ;  /* 0x0000000502037211 */ /* 0x000fe400078f08ff */
[----:B------:R-:W-:Y:S01]  /*0cb0*/  LEA.HI R0, R0, R13, RZ, 0x5 ;  /* 0x0000000d00007211 */ /* 0x000fe200078f28ff */
[----:B------:R-:W-:Y:S01]  /*0cc0*/  IMAD.IADD R11, R13, 0x1, -R4 ;  /* 0x000000010d0b7824 */ /* 0x000fe200078e0a04 */
[----:B------:R-:W-:Y:S01]  /*0cd0*/  LOP3.LUT R2, R2, 0x3fffff0, RZ, 0xc0, !PT ;  /* 0x03fffff002027812 */ /* 0x000fe200078ec0ff */
[----:B------:R-:W-:Y:S01]  /*0ce0*/  IMAD R8, R8, 0x40, R9 ;  /* 0x0000004008087824 */ /* 0x000fe200078e0209 */
[----:B------:R-:W-:Y:S01]  /*0cf0*/  LOP3.LUT R4, R3, 0x1ffffffe, RZ, 0xc0, !PT ;  /* 0x1ffffffe03047812 */ /* 0x000fe200078ec0ff */
[----:B------:R-:W-:Y:S01]  /*0d00*/  IMAD.SHL.U32 R16, R11, 0x8, RZ ;  /* 0x000000080b107824 */ /* 0x000fe200078e00ff */
[----:B------:R-:W-:Y:S01]  /*0d10*/  SHF.R.S32.HI R12, RZ, 0x5, R0 ;  /* 0x00000005ff0c7819 */ /* 0x000fe20000011400 */
[----:B------:R-:W-:Y:S01]  /*0d20*/  IMAD.IADD R2, R13, 0x1, -R2 ;  /* 0x000000010d027824 */ /* 0x000fe200078e0a02 */
[----:B------:R-:W-:Y:S01]  /*0d30*/  LEA.HI R3, R11, R11, RZ, 0x1 ;  /* 0x0000000b0b037211 */ /* 0x000fe200078f08ff */
[----:B------:R-:W-:Y:S01]  /*0d40*/  IMAD.IADD R4, R5, 0x1, -R4 ;  /* 0x0000000105047824 */ /* 0x000fe200078e0a04 */
[----:B------:R-:W-:Y:S01]  /*0d50*/  SHF.R.S32.HI R205, RZ, 0x2, R6 ;  /* 0x00000002ffcd7819 */ /* 0x000fe20000011406 */
[----:B------:R-:W-:Y:S01]  /*0d60*/  IMAD R5, R12, 0x10, R2 ;  /* 0x000000100c057824 */ /* 0x000fe200078e0202 */
[----:B------:R-:W-:Y:S01]  /*0d70*/  LOP3.LUT R3, R3, 0x1ffffffe, RZ, 0xc0, !PT ;  /* 0x1ffffffe03037812 */ /* 0x000fe200078ec0ff */
[----:B------:R-:W-:Y:S01]  /*0d80*/  VIADD R18, R16, 0x20 ;  /* 0x0000002010127836 */ /* 0x000fe20000000000 */
[----:B------:R-:W-:Y:S01]  /*0d90*/  SHF.R.S32.HI R6, RZ, 0x1f, R6 ;  /* 0x0000001fff067819 */ /* 0x000fe20000011406 */
[----:B------:R-:W-:Y:S01]  /*0da0*/  IMAD R4, R5, 0x8, R4 ;  /* 0x0000000805047824 */ /* 0x000fe200078e0204 */
[----:B------:R-:W-:Y:S01]  /*0db0*/  SHF.R.S32.HI R17, RZ, 0x1f, R16 ;  /* 0x0000001fff117819 */ /* 0x000fe20000011410 */
[----:B------:R-:W-:Y:S01]  /*0dc0*/  IMAD.IADD R3, R11, 0x1, -R3 ;  /* 0x000000010b037824 */ /* 0x000fe200078e0a03 */
[----:B------:R-:W-:Y:S01]  /*0dd0*/  LEA.HI R6, R6, R205, RZ, 0x3 ;  /* 0x000000cd06067211 */ /* 0x000fe200078f18ff */
[----:B------:R-:W-:Y:S01]  /*0de0*/  VIADD R5, R205, 0x40 ;  /* 0x00000040cd057836 */ /* 0x000fe20000000000 */
[----:B------:R-:W-:Y:S01]  /*0df0*/  SHF.R.S32.HI R207, RZ, 0x1f, R18 ;  /* 0x0000001fffcf7819 */ /* 0x000fe20000011412 */
[----:B------:R-:W-:Y:S01]  /*0e00*/  IMAD R229, R3, 0x8, R8 ;  /* 0x0000000803e57824 */ /* 0x000fe200078e0208 */
[----:B------:R-:W-:Y:S01]  /*0e10*/  LOP3.LUT R6, R6, 0xfffffff8, RZ, 0xc0, !PT ;  /* 0xfffffff806067812 */ /* 0x000fe200078ec0ff */
[----:B------:R-:W-:Y:S01]  /*0e20*/  IMAD.SHL.U32 R0, R5, 0x40, RZ ;  /* 0x0000004005007824 */ /* 0x000fe200078e00ff */
[----:B------:R-:W-:Y:S01]  /*0e30*/  SHF.R.S32.HI R3, RZ, 0x1f, R5 ;  /* 0x0000001fff037819 */ /* 0x000fe20000011405 */
[----:B------:R-:W-:-:S02]  /*0e40*/  IMAD.SHL.U32 R200, R11, 0x4, RZ ;  /* 0x000000040bc87824 */ /* 0x000fc400078e00ff */
[----:B------:R-:W-:Y:S01]  /*0e50*/  IMAD.IADD R6, R205, 0x1, -R6 ;  /* 0x00000001cd067824 */ /* 0x000fe200078e0a06 */
[----:B------:R-:W-:Y:S01]  /*0e60*/  LEA.HI R3, R3, R5, RZ, 0x3 ;  /* 0x0000000503037211 */ /* 0x000fe200078f18ff */
[----:B------:R-:W-:Y:S01]  /*0e70*/  IMAD.MOV.U32 R2, RZ, RZ, RZ ;  /* 0x000000ffff027224 */ /* 0x000fe200078e00ff */
[----:B------:R-:W-:Y:S01]  /*0e80*/  LOP3.LUT R0, R0, 0x1c0, RZ, 0xc0, !PT ;  /* 0x000001c000007812 */ /* 0x000fe200078ec0ff */
[C---:B------:R-:W-:Y:S01]  /*0e90*/  VIADD R209, R16.reuse, 0x80 ;  /* 0x0000008010d17836 */ /* 0x040fe20000000000 */
[----:B------:R-:W-:Y:S01]  /*0ea0*/  STL [R1+0x24], R6 ;  /* 0x0000240601007387 */ /* 0x000fe20000100800 */
[----:B------:R-:W-:Y:S01]  /*0eb0*/  IMAD.SHL.U32 R3, R3, 0x40, RZ ;  /* 0x0000004003037824 */ /* 0x000fe200078e00ff */
[----:B------:R-:W-:Y:S01]  /*0ec0*/  SHF.R.U32.HI R5, RZ, 0x3, R0 ;  /* 0x00000003ff057819 */ /* 0x000fe20000011600 */
[----:B------:R-:W-:Y:S01]  /*0ed0*/  VIADD R208, R16, 0xa0 ;  /* 0x000000a010d07836 */ /* 0x000fe20000000000 */
[----:B------:R-:W-:Y:S01]  /*0ee0*/  LOP3.LUT R0, R0, 0x38, R16, 0xf8, !PT ;  /* 0x0000003800007812 */ /* 0x000fe200078ef810 */
[C---:B------:R-:W-:Y:S01]  /*0ef0*/  VIADD R211, R16.reuse, 0xc0 ;  /* 0x000000c010d37836 */ /* 0x040fe20000000000 */
[----:B------:R-:W-:Y:S01]  /*0f00*/  LOP3.LUT R3, R3, 0xfffffe00, RZ, 0xc0, !PT ;  /* 0xfffffe0003037812 */ /* 0x000fe200078ec0ff */
[----:B------:R-:W-:-:S02]  /*0f10*/  VIADD R210, R16, 0xe0 ;  /* 0x000000e010d27836 */ /* 0x000fc40000000000 */
[----:B------:R-:W-:Y:S01]  /*0f20*/  VIADD R213, R200, 0x10 ;  /* 0x00000010c8d57836 */ /* 0x000fe20000000000 */
[----:B------:R-:W-:Y:S01]  /*0f30*/  LOP3.LUT R0, R3, R0, R5, 0xf6, !PT ;  /* 0x0000000003007212 */ /* 0x000fe200078ef605 */
[----:B------:R0:W-:Y:S04]  /*0f40*/  STL [R1+0xc], R3 ;  /* 0x00000c0301007387 */ /* 0x0001e80000100800 */
[----:B------:R-:W-:-:S05]  /*0f50*/  IMAD R0, R0, 0x2, R23 ;  /* 0x0000000200007824 */ /* 0x000fca00078e0217 */
[----:B------:R1:W-:Y:S01]  /*0f60*/  STL [R1+0x30], R0 ;  /* 0x0000300001007387 */ /* 0x0003e20000100800 */
[----:B0-----:R-:W-:-:S05]  /*0f70*/  IMAD.SHL.U32 R3, R4, 0x8, RZ ;  /* 0x0000000804037824 */ /* 0x001fca00078e00ff */
[----:B------:R1:W-:Y:S02]  /*0f80*/  STL [R1+0x38], R3 ;  /* 0x0000380301007387 */ /* 0x0003e40000100800 */
.L_x_3051:
[----:B------:R-:W-:Y:S05]  /*0f90*/  YIELD ;  /* 0x0000000000007946 */ /* 0x000fea0003800000 */
[----:B------:R-:W-:Y:S01]  /*0fa0*/  ULDC.64 UR4, c[0x0][0xa28] ;  /* 0x00028a0000047ab9 */ /* 0x000fe20000000a00 */
[----:B01----:R-:W0:Y:S01]  /*0fb0*/  LDC.64 R6, c[0x0][0xa08] ;  /* 0x00028200ff067b82 */ /* 0x003e220000000a00 */
[----:B------:R-:W-:Y:S01]  /*0fc0*/  ISETP.NE.U32.AND P1, PT, RZ, UR4, PT ;  /* 0x00000004ff007c0c */ /* 0x000fe2000bf25070 */
[----:B-1----:R-:W-:Y:S02]  /*0fd0*/  IMAD.MOV.U32 R0, RZ, RZ, RZ ;  /* 0x000000ffff007224 */ /* 0x002fe400078e00ff */
[----:B------:R-:W-:Y:S01]  /*0fe0*/  IMAD.MOV.U32 R32, RZ, RZ, RZ ;  /* 0x000000ffff207224 */ /* 0x000fe200078e00ff */
[----:B------:R-:W-:Y:S01]  /*0ff0*/  ISETP.NE.AND.EX P1, PT, RZ, UR5, PT, P1 ;  /* 0x00000005ff007c0c */ /* 0x000fe2000bf25310 */
[----:B------:R-:W-:-:S02]  /*1000*/  ULDC.64 UR4, c[0x0][0xa18] ;  /* 0x0002860000047ab9 */ /* 0x000fc40000000a00 */
[----:B------:R-:W-:-:S04]  /*1010*/  ISETP.NE.U32.AND P2, PT, RZ, UR4, PT ;  /* 0x00000004ff007c0c */ /* 0x000fc8000bf45070 */
[----:B------:R-:W-:Y:S01]  /*1020*/  ISETP.NE.AND.EX P2, PT, RZ, UR5, PT, P2 ;  /* 0x00000005ff007c0c */ /* 0x000fe2000bf45320 */
[----:B------:R-:W-:Y:S02]  /*1030*/  ULDC.64 UR4, c[0x0][0xa08] ;  /* 0x0002820000047ab9 */ /* 0x000fe40000000a00 */
[----:B------:R-:W-:-:S03]  /*1040*/  ISETP.NE.U32.AND P0, PT, RZ, UR4, PT ;  /* 0x00000004ff007c0c */ /* 0x000fc6000bf05070 */
[----:B------:R-:W1:Y:S01]  /*1050*/  @P1 LDC.64 R4, c[0x0][0xa28] ;  /* 0x00028a00ff041b82 */ /* 0x000e620000000a00 */
[----:B------:R-:W-:Y:S01]  /*1060*/  ISETP.NE.AND.EX P0, PT, RZ, UR5, PT, P0 ;  /* 0x00000005ff007c0c */ /* 0x000fe2000bf05300 */
[----:B0-----:R-:W-:-:S06]  /*1070*/  IMAD.WIDE R10, R123, 0x4, R6 ;  /* 0x000000047b0a7825 */ /* 0x001fcc00078e0206 */
[----:B------:R-:W0:Y:S01]  /*1080*/  @P2 LDC.64 R8, c[0x0][0xa18] ;  /* 0x00028600ff082b82 */ /* 0x000e220000000a00 */
[----:B------:R-:W-:Y:S02]  /*1090*/  ULDC UR4, c[0x0][0x288] ;  /* 0x0000a20000047ab9 */ /* 0x000fe40000000800 */
[----:B------:R-:W-:Y:S01]  /*10a0*/  IMAD.U32 R203, RZ, RZ, UR4 ;  /* 0x00000004ffcb7e24 */ /* 0x000fe2000f8e00ff */
[----:B------:R-:W-:Y:S02]  /*10b0*/  ULDC.64 UR4, c[0x0][0x418] ;  /* 0x0001060000047ab9 */ /* 0x000fe40000000a00 */
[----:B------:R2:W5:Y:S01]  /*10c0*/  @P0 LDG.E R32, desc[UR54][R10.64] ;  /* 0x000000360a200981 */ /* 0x000562000c1e1900 */
[----:B-1----:R-:W-:-:S05]  /*10d0*/  @P1 IMAD.WIDE R4, R123, 0x4, R4 ;  /* 0x000000047b041825 */ /* 0x002fca00078e0204 */
[----:B------:R2:W5:Y:S01]  /*10e0*/  @P1 LDG.E R0, desc[UR54][R4.64] ;  /* 0x0000003604001981 */ /* 0x000562000c1e1900 */
[----:B0-----:R-:W-:-:S05]  /*10f0*/  @P2 IMAD.WIDE R6, R123, 0x4, R8 ;  /* 0x000000047b062825 */ /* 0x001fca00078e0208 */
        /* <DEDUP_REMOVED lines=10> */
[----:B--234-:R-:W-:Y:S06]  /*11a0*/  @P2 BRA `(.L_x_2832) ;  /* 0x0000000000242947 */ /* 0x01cfec0003800000 */
        /* <DEDUP_REMOVED lines=9> */
.L_x_2832:
[----:B------:R-:W-:Y:S01]  /*1240*/  ULDC.64 UR4, c[0x0][0xa20] ;  /* 0x0002880000047ab9 */ /* 0x000fe20000000a00 */
[----:B------:R0:W-:Y:S01]  /*1250*/  STL [R1+0x10], R122 ;  /* 0x0000107a01007387 */ /* 0x0001e20000100800 */
[----:B------:R-:W-:-:S03]  /*1260*/  ISETP.NE.U32.AND P1, PT, RZ, UR4, PT ;  /* 0x00000004ff007c0c */ /* 0x000fc6000bf25070 */
[----:B------:R0:W-:Y:S01]  /*1270*/  STL [R1+0x14], R123 ;  /* 0x0000147b01007387 */ /* 0x0001e20000100800 */
[----:B------:R-:W-:-:S13]  /*1280*/  ISETP.NE.AND.EX P1, PT, RZ, UR5, PT, P1 ;  /* 0x00000005ff007c0c */ /* 0x000fda000bf25310 */
[----:B0-----:R-:W-:Y:S05]  /*1290*/  @!P1 BRA `(.L_x_2833) ;  /* 0x0000000000109947 */ /* 0x001fea0003800000 */
[----:B------:R-:W0:Y:S02]  /*12a0*/  LDC.64 R4, c[0x0][0xa20] ;  /* 0x00028800ff047b82 */ /* 0x000e240000000a00 */
[----:B0-----:R-:W-:-:S05]  /*12b0*/  IMAD.WIDE R4, R123, 0x4, R4 ;  /* 0x000000047b047825 */ /* 0x001fca00078e0204 */
[----:B------:R0:W5:Y:S01]  /*12c0*/  LDG.E R31, desc[UR54][R4.64] ;  /* 0x00000036041f7981 */ /* 0x000162000c1e1900 */
[----:B------:R-:W-:Y:S05]  /*12d0*/  BRA `(.L_x_2834) ;  /* 0x0000000000107947 */ /* 0x000fea0003800000 */
.L_x_2833:
[----:B------:R-:W-:Y:S05]  /*12e0*/  @!P0 BRA `(.L_x_2834) ;  /* 0x00000000000c8947 */ /* 0x000fea0003800000 */
[----:B------:R-:W2:Y:S04]  /*12f0*/  LDG.E R4, desc[UR54][R10.64] ;  /* 0x000000360a047981 */ /* 0x000ea8000c1e1900 */
[----:B------:R-:W2:Y:S02]  /*1300*/  LDG.E R31, desc[UR54][R10.64+0x4] ;  /* 0x000004360a1f7981 */ /* 0x000ea4000c1e1900 */
[----:B--2---:R-:W-:-:S07]  /*1310*/  IMAD.IADD R31, R31, 0x1, -R4 ;  /* 0x000000011f1f7824 */ /* 0x004fce00078e0a04 */
.L_x_2834:
[----:B------:R-:W-:Y:S01]  /*1320*/  ULDC.64 UR4, c[0x0][0xa10] ;  /* 0x0002840000047ab9 */ /* 0x000fe20000000a00 */
[----:B------:R-:W1:Y:S01]  /*1330*/  LDC R9, c[0x0][0x448] ;  /* 0x00011200ff097b82 */ /* 0x000e620000000800 */
[----:B------:R-:W-:-:S04]  /*1340*/  ISETP.NE.U32.AND P0, PT, RZ, UR4, PT ;  /* 0x00000004ff007c0c */ /* 0x000fc8000bf05070 */
[----:B------:R-:W-:Y:S01]  /*1350*/  ISETP.NE.AND.EX P0, PT, RZ, UR5, PT, P0 ;  /* 0x00000005ff007c0c */ /* 0x000fe2000bf05300 */
[----:B------:R-:W-:Y:S02]  /*1360*/  ULDC.64 UR4, c[0x0][0xa30] ;  /* 0x00028c0000047ab9 */ /* 0x000fe40000000a00 */
[----:B------:R-:W-:Y:S01]  /*1370*/  ISETP.NE.U32.AND P1, PT, RZ, UR4, PT ;  /* 0x00000004ff007c0c */ /* 0x000fe2000bf25070 */
[----:B-----5:R-:W-:Y:S01]  /*1380*/  IMAD.MOV.U32 R30, RZ, RZ, R31 ;  /* 0x000000ffff1e7224 */ /* 0x020fe200078e001f */
[----:B------:R-:W2:Y:S02]  /*1390*/  LDC.64 R14, c[0x0][0x9e0] ;  /* 0x00027800ff0e7b82 */ /* 0x000ea40000000a00 */
[----:B------:R-:W-:-:S06]  /*13a0*/  ISETP.NE.AND.EX P1, PT, RZ, UR5, PT, P1 ;  /* 0x00000005ff007c0c */ /* 0x000fcc000bf25310 */
[----:B0-----:R-:W0:Y:S08]  /*13b0*/  @P0 LDC.64 R4, c[0x0][0xa10] ;  /* 0x00028400ff040b82 */ /* 0x001e300000000a00 */
[----:B------:R-:W3:Y:S01]  /*13c0*/  @P1 LDC.64 R6, c[0x0][0xa30] ;  /* 0x00028c00ff061b82 */ /* 0x000ee20000000a00 */
[----:B0-----:R-:W-:-:S05]  /*13d0*/  @P0 IMAD.WIDE R4, R123, 0x4, R4 ;  /* 0x000000047b040825 */ /* 0x001fca00078e0204 */
[----:B------:R-:W4:Y:S04]  /*13e0*/  @P0 LDG.E R3, desc[UR54][R4.64] ;  /* 0x0000003604030981 */ /* 0x000f28000c1e1900 */
[----:B------:R-:W4:Y:S01]  /*13f0*/  @P0 LDG.E R8, desc[UR54][R4.64+0x4] ;  /* 0x0000043604080981 */ /* 0x000f22000c1e1900 */
[----:B---3--:R-:W-:-:S05]  /*1400*/  @P1 IMAD.WIDE R6, R123, 0x4, R6 ;  /* 0x000000047b061825 */ /* 0x008fca00078e0206 */
[----:B------:R0:W5:Y:S01]  /*1410*/  @P1 LDG.E R30, desc[UR54][R6.64] ;  /* 0x00000036061e1981 */ /* 0x000162000c1e1900 */
[----:B-1----:R-:W-:Y:S01]  /*1420*/  ISETP.NE.AND P1, PT, R9, 0x1, PT ;  /* 0x000000010900780c */ /* 0x002fe20003f25270 */
[----:B------:R-:W-:Y:S01]  /*1430*/  IMAD.SHL.U32 R214, R121, 0x80, RZ ;  /* 0x0000008079d67824 */ /* 0x000fe200078e00ff */
[----:B--2---:R-:W-:-:S11]  /*1440*/  ISETP.GE.AND P2, PT, R15, 0x1, PT ;  /* 0x000000010f00780c */ /* 0x004fd60003f46270 */
[----:B------:R-:W1:Y:S08]  /*1450*/  @P1 LDC R10, c[0x0][0x44c] ;  /* 0x00011300ff0a1b82 */ /* 0x000e700000000800 */
[----:B------:R-:W2:Y:S01]  /*1460*/  @P1 LDC R12, c[0x0][0x450] ;  /* 0x00011400ff0c1b82 */ /* 0x000ea20000000800 */
[----:B----4-:R-:W-:Y:S02]  /*1470*/  @P0 IMAD.IADD R24, R8, 0x1, -R3 ;  /* 0x0000000108180824 */ /* 0x010fe400078e0a03 */
[----:B------:R-:W-:-:S02]  /*1480*/  IMAD.IADD R8, R31, 0x1, -R0 ;  /* 0x000000011f087824 */ /* 0x000fc400078e0a00 */
[----:B------:R-:W-:Y:S02]  /*1490*/  VIADD R3, R214, 0x7f ;  /* 0x0000007fd6037836 */ /* 0x000fe40000000000 */
[----:B------:R-:W-:Y:S02]  /*14a0*/  IMAD.IADD R204, R8, 0x1, R24 ;  /* 0x0000000108cc7824 */ /* 0x000fe400078e0218 */
[----:B-1----:R-:W-:-:S04]  /*14b0*/  @P1 IMAD.HI.U32 R5, R3, R10, RZ ;  /* 0x0000000a03051227 */ /* 0x002fc800078e00ff */
[----:B------:R-:W-:Y:S02]  /*14c0*/  VIADD R0, R204, 0x5f ;  /* 0x0000005fcc007836 */ /* 0x000fe40000000000 */
[----:B------:R-:W-:Y:S01]  /*14d0*/  IMAD.MOV.U32 R4, RZ, RZ, R3 ;  /* 0x000000ffff047224 */ /* 0x000fe200078e0003 */
[----:B--2---:R-:W-:Y:S01]  /*14e0*/  @P1 SHF.R.U32.HI R4, RZ, R12, R5 ;  /* 0x0000000cff041219 */ /* 0x004fe20000011605 */
[----:B------:R-:W-:Y:S01]  /*14f0*/  IMAD.HI R0, R0, 0x2aaaaaab, RZ ;  /* 0x2aaaaaab00007827 */ /* 0x000fe200078e02ff */
[----:B------:R-:W-:-:S04]  /*1500*/  IADD3 R5, R204, 0x1, -R203 ;  /* 0x00000001cc057810 */ /* 0x000fc80007ffe8cb */
[----:B------:R-:W-:Y:S01]  /*1510*/  SHF.R.U32.HI R3, RZ, 0x1f, R0 ;  /* 0x0000001fff037819 */ /* 0x000fe20000011600 */
[----:B0-----:R-:W-:-:S03]  /*1520*/  IMAD.IADD R7, R5, 0x1, R4 ;  /* 0x0000000105077824 */ /* 0x001fc600078e0204 */
[----:B------:R-:W-:Y:S01]  /*1530*/  LEA.HI.SX32 R176, R0, R3, 0x1c ;  /* 0x0000000300b07211 */ /* 0x000fe200078fe2ff */
        /* <DEDUP_REMOVED lines=13> */
.L_x_2837:
[----:B------:R-:W-:-:S13]  /*1610*/  ISETP.NE.AND P0, PT, R15, 0x1, PT ;  /* 0x000000010f00780c */ /* 0x000fda0003f05270 */
[----:B------:R-:W0:Y:S02]  /*1620*/  @P0 LDC.64 R4, c[0x0][0x9e8] ;  /* 0x00027a00ff040b82 */ /* 0x000e240000000a00 */
[----:B0-----:R-:W-:-:S05]  /*1630*/  @P0 IMAD.HI.U32 R4, R3, R4, RZ ;  /* 0x0000000403040227 */ /* 0x001fca00078e00ff */
[----:B------:R-:W-:-:S07]  /*1640*/  @P0 SHF.R.U32.HI R3, RZ, R5, R4 ;  /* 0x00000005ff030219 */ /* 0x000fce0000011604 */
.L_x_2838:
[----:B------:R-:W-:Y:S05]  /*1650*/  BSYNC B0 ;  /* 0x0000000000007941 */ /* 0x000fea0003800000 */
.L_x_2836:
[----:B------:R-:W-:-:S05]  /*1660*/  IMAD R3, R3, R15, R15 ;  /* 0x0000000f03037224 */ /* 0x000fca00078e020f */
[----:B------:R-:W-:-:S07]  /*1670*/  VIMNMX R0, R0, R3, PT ;  /* 0x0000000300007248 */ /* 0x000fce0003fe0100 */
.L_x_2835:
[----:B------:R-:W0:Y:S01]  /*1680*/  @P1 LDC R3, c[0x0][0x44c] ;  /* 0x00011300ff031b82 */ /* 0x000e220000000800 */
[----:B------:R-:W-:Y:S01]  /*1690*/  IMAD.MOV.U32 R4, RZ, RZ, R214 ;  /* 0x000000ffff047224 */ /* 0x000fe200078e00d6 */
[----:B------:R-:W-:Y:S01]  /*16a0*/  ULDC UR4, c[0x0][0x9dc] ;  /* 0x0002770000047ab9 */ /* 0x000fe20000000800 */
[----:B------:R-:W-:-:S05]  /*16b0*/  IMAD.IADD R29, R204, 0x1, -R203 ;  /* 0x00000001cc1d7824 */ /* 0x000fca00078e0acb */
[----:B------:R-:W1:Y:S01]  /*16c0*/  @P1 LDC R6, c[0x0][0x450] ;  /* 0x00011400ff061b82 */ /* 0x000e620000000800 */
[----:B0-----:R-:W-:-:S05]  /*16d0*/  @P1 IMAD.HI.U32 R3, R214, R3, RZ ;  /* 0x00000003d6031227 */ /* 0x001fca00078e00ff */
[----:B-1----:R-:W-:-:S05]  /*16e0*/  @P1 SHF.R.U32.HI R4, RZ, R6, R3 ;  /* 0x00000006ff041219 */ /* 0x002fca0000011603 */
[----:B------:R-:W-:-:S04]  /*16f0*/  IMAD.IADD R3, R29, 0x1, R4 ;  /* 0x000000011d037824 */ /* 0x000fc800078e0204 */
[----:B------:R-:W-:Y:S01]  /*1700*/  VIADD R4, R3, -UR4 ;  /* 0x8000000403047c36 */ /* 0x000fe20008000000 */
[----:B------:R-:W-:Y:S06]  /*1710*/  @!P2 BRA `(.L_x_2839) ;  /* 0x000000000044a947 */ /* 0x000fec0003800000 */
[----:B------:R-:W-:Y:S01]  /*1720*/  ISETP.GT.AND P0, PT, R3, -0x1, PT ;  /* 0xffffffff0300780c */ /* 0x000fe20003f04270 */
[----:B------:R-:W-:-:S12]  /*1730*/  BSSY B0, `(.L_x_2840) ;  /* 0x000000d000007945 */ /* 0x000fd80003800000 */
        /* <DEDUP_REMOVED lines=8> */
.L_x_2841:
[----:B------:R-:W-:-:S13]  /*17c0*/  ISETP.NE.AND P0, PT, R15, 0x1, PT ;  /* 0x000000010f00780c */ /* 0x000fda0003f05270 */
[----:B------:R-:W0:Y:S02]  /*17d0*/  @P0 LDC.64 R6, c[0x0][0x9e8] ;  /* 0x00027a00ff060b82 */ /* 0x000e240000000a00 */
[----:B0-----:R-:W-:-:S05]  /*17e0*/  @P0 IMAD.HI.U32 R6, R3, R6, RZ ;  /* 0x0000000603060227 */ /* 0x001fca00078e00ff */
[----:B------:R-:W-:-:S07]  /*17f0*/  @P0 SHF.R.U32.HI R3, RZ, R7, R6 ;  /* 0x00000007ff030219 */ /* 0x000fce0000011606 */
.L_x_2842:
[----:B------:R-:W-:Y:S05]  /*1800*/  BSYNC B0 ;  /* 0x0000000000007941 */ /* 0x000fea0003800000 */
.L_x_2840:
[----:B------:R-:W-:-:S05]  /*1810*/  IMAD R3, R3, R15, RZ ;  /* 0x0000000f03037224 */ /* 0x000fca00078e02ff */
[----:B------:R-:W-:-:S07]  /*1820*/  VIMNMX R4, R4, R3, !PT ;  /* 0x0000000304047248 */ /* 0x000fce0007fe0100 */
.L_x_2839:
[----:B------:R-:W-:Y:S02]  /*1830*/  VIADD R0, R0, 0x5f ;  /* 0x0000005f00007836 */ /* 0x000fe40000000000 */
[----:B------:R-:W-:-:S04]  /*1840*/  IMAD.HI R4, R4, 0x2aaaaaab, RZ ;  /* 0x2aaaaaab04047827 */ /* 0x000fc800078e02ff */
[----:B------:R-:W-:Y:S01]  /*1850*/  IMAD.HI R0, R0, 0x2aaaaaab, RZ ;  /* 0x2aaaaaab00007827 */ /* 0x000fe200078e02ff */
[----:B------:R-:W-:-:S04]  /*1860*/  SHF.R.U32.HI R5, RZ, 0x1f, R4 ;  /* 0x0000001fff057819 */ /* 0x000fc80000011604 */
[----:B------:R-:W-:Y:S02]  /*1870*/  SHF.R.U32.HI R3, RZ, 0x1f, R0 ;  /* 0x0000001fff037819 */ /* 0x000fe40000011600 */
[----:B------:R-:W-:Y:S02]  /*1880*/  LEA.HI.SX32 R5, R4, R5, 0x1c ;  /* 0x0000000504057211 */ /* 0x000fe400078fe2ff */
[----:B------:R-:W-:Y:S02]  /*1890*/  LEA.HI.SX32 R3, R0, R3, 0x1c ;  /* 0x0000000300037211 */ /* 0x000fe400078fe2ff */
[----:B------:R-:W-:Y:S02]  /*18a0*/  VIMNMX R5, RZ, R5, !PT ;  /* 0x00000005ff057248 */ /* 0x000fe40007fe0100 */
[----:B------:R-:W-:-:S03]  /*18b0*/  VIMNMX R3, R176, R3, PT ;  /* 0x00000003b0037248 */ /* 0x000fc60003fe0100 */
[--C-:B------:R-:W-:Y:S02]  /*18c0*/  IMAD R5, R5, 0x60, -R8.reuse ;  /* 0x0000006005057824 */ /* 0x100fe400078e0a08 */
[----:B------:R-:W-:-:S03]  /*18d0*/  IMAD R3, R3, 0x60, -R8 ;  /* 0x0000006003037824 */ /* 0x000fc600078e0a08 */
[----:B------:R-:W-:Y:S02]  /*18e0*/  VIMNMX R5, RZ, R5, !PT ;  /* 0x00000005ff057248 */ /* 0x000fe40007fe0100 */
        /* <DEDUP_REMOVED lines=11> */
[----:B------:R-:W-:Y:S05]  /*19a0*/  @!P1 BRA `(.L_x_2843) ;  /* 0x0000004800749947 */ /* 0x000fea0003800000 */
        /* <DEDUP_REMOVED lines=20> */
.L_x_2845:
[----:B------:R-:W-:Y:S05]  /*1af0*/  BSYNC B6 ;  /* 0x0000000000067941 */ /* 0x000fea0003800000 */
.L_x_2844:
        /* <DEDUP_REMOVED lines=20> */
.L_x_2847:
[----:B------:R-:W-:Y:S05]  /*1c40*/  BSYNC B6 ;  /* 0x0000000000067941 */ /* 0x000fea0003800000 */
.L_x_2846:
[----:B------:R-:W2:Y:S01]  /*1c50*/  LDL R34, [R1+0x24] ;  /* 0x0000240001227983 */ /* 0x000ea20000100800 */
[----:B------:R-:W-:Y:S01]  /*1c60*/  ULDC.64 UR4, c[0x0][0x9f8] ;  /* 0x00027e0000047ab9 */ /* 0x000fe20000000a00 */
[----:B------:R-:W-:Y:S01]  /*1c70*/  IMAD.MOV.U32 R0, RZ, RZ, R123 ;  /* 0x000000ffff007224 */ /* 0x000fe200078e007b */
[----:B------:R-:W-:Y:S01]  /*1c80*/  ISETP.NE.U32.AND P0, PT, RZ, UR4, PT ;  /* 0x00000004ff007c0c */ /* 0x000fe2000bf05070 */
[----:B------:R-:W-:Y:S01]  /*1c90*/  ULDC UR4, c[0x0][0x320] ;  /* 0x0000c80000047ab9 */ /* 0x000fe20000000800 */
[----:B------:R-:W-:Y:S01]  /*1ca0*/  VIADD R4, R16, 0x60 ;  /* 0x0000006010047836 */ /* 0x000fe20000000000 */
[----:B------:R-:W0:Y:S01]  /*1cb0*/  LDC.64 R54, c[0x0][0x3f8] ;  /* 0x0000fe00ff367b82 */ /* 0x000e220000000a00 */
[----:B------:R-:W-:-:S07]  /*1cc0*/  ISETP.NE.AND.EX P0, PT, RZ, UR5, PT, P0 ;  /* 0x00000005ff007c0c */ /* 0x000fce000bf05300 */
[----:B------:R-:W1:Y:S08]  /*1cd0*/  LDC.64 R60, c[0x0][0x408] ;  /* 0x00010200ff3c7b82 */ /* 0x000e700000000a00 */
[----:B------:R-:W3:Y:S01]  /*1ce0*/  @P0 LDC.64 R6, c[0x0][0x9f8] ;  /* 0x00027e00ff060b82 */ /* 0x000ee20000000a00 */
[----:B------:R-:W-:-:S04]  /*1cf0*/  ISETP.GE.AND P1, PT, R18, UR4, PT ;  /* 0x0000000412007c0c */ /* 0x000fc8000bf26270 */
[----:B------:R-:W-:-:S03]  /*1d00*/  SEL R3, RZ, 0xffffffff, P1 ;  /* 0xffffffffff037807 */ /* 0x000fc60000800000 */
[----:B------:R-:W4:Y:S02]  /*1d10*/  LDC R67, c[0x0][0x3f4] ;  /* 0x0000fd00ff437b82 */ /* 0x000f240000000800 */
[----:B------:R-:W-:Y:S02]  /*1d20*/  IMAD.SHL.U32 R8, R3, 0x2, RZ ;  /* 0x0000000203087824 */ /* 0x000fe400078e00ff */
[----:B------:R-:W-:Y:S01]  /*1d30*/  VIADD R3, R16, 0x40 ;  /* 0x0000004010037836 */ /* 0x000fe20000000000 */
[----:B------:R-:W-:Y:S01]  /*1d40*/  ISETP.GE.AND P1, PT, R4, UR4, PT ;  /* 0x0000000404007c0c */ /* 0x000fe2000bf26270 */
[----:B---3--:R-:W-:-:S05]  /*1d50*/  @P0 IMAD.WIDE R6, R123, 0x4, R6 ;  /* 0x000000047b060825 */ /* 0x008fca00078e0206 */
[----:B------:R3:W2:Y:S01]  /*1d60*/  @P0 LDG.E R0, desc[UR54][R6.64] ;  /* 0x0000003606000981 */ /* 0x0006a2000c1e1900 */
[----:B------:R-:W-:Y:S01]  /*1d70*/  ISETP.GE.AND P0, PT, R16, UR4, PT ;  /* 0x0000000410007c0c */ /* 0x000fe2000bf06270 */
[----:B0-----:R-:W-:Y:S01]  /*1d80*/  IMAD.WIDE.U32 R12, R205, R54, R16 ;  /* 0x00000036cd0c7225 */ /* 0x001fe200078e0010 */
[----:B------:R-:W-:Y:S01]  /*1d90*/  SHF.R.S32.HI R11, RZ, 0x1f, R205 ;  /* 0x0000001fff0b7819 */ /* 0x000fe200000114cd */
[----:B------:R-:W0:Y:S01]  /*1da0*/  S2R R36, SR_TID.X ;  /* 0x0000000000247919 */ /* 0x000e220000002100 */
[----:B------:R-:W-:Y:S01]  /*1db0*/  SEL R5, RZ, 0x1, P0 ;  /* 0x00000001ff057807 */ /* 0x000fe20000000000 */
[----:B------:R-:W-:Y:S01]  /*1dc0*/  IMAD.MOV.U32 R66, RZ, RZ, 0x20 ;  /* 0x00000020ff427424 */ /* 0x000fe200078e00ff */
[----:B------:R-:W-:Y:S01]  /*1dd0*/  ISETP.GE.AND P0, PT, R3, UR4, PT ;  /* 0x0000000403007c0c */ /* 0x000fe2000bf06270 */
[C---:B-1----:R-:W-:Y:S01]  /*1de0*/  IMAD R14, R11.reuse, R60, RZ ;  /* 0x0000003c0b0e7224 */ /* 0x042fe200078e02ff */
[----:B------:R-:W-:Y:S01]  /*1df0*/  LOP3.LUT R5, R8, 0x2, R5, 0xe2, !PT ;  /* 0x0000000208057812 */ /* 0x000fe200078ee205 */
[----:B------:R-:W-:Y:S01]  /*1e00*/  IMAD R8, R11, R54, RZ ;  /* 0x000000360b087224 */ /* 0x000fe200078e02ff */
[----:B---3--:R-:W-:Y:S01]  /*1e10*/  SEL R6, RZ, 0x4, P0 ;  /* 0x00000004ff067807 */ /* 0x008fe20000000000 */
[C---:B------:R-:W-:Y:S01]  /*1e20*/  IMAD R59, R205.reuse, R61, R14 ;  /* 0x0000003dcd3b7224 */ /* 0x040fe200078e020e */
[----:B------:R-:W-:Y:S01]  /*1e30*/  SEL R7, RZ, 0x8, P1 ;  /* 0x00000008ff077807 */ /* 0x000fe20000800000 */
[----:B------:R-:W-:Y:S01]  /*1e40*/  IMAD R15, R205, R55, R8 ;  /* 0x00000037cd0f7224 */ /* 0x000fe200078e0208 */
[----:B------:R-:W-:-:S02]  /*1e50*/  ISETP.GE.AND P0, PT, R209, UR4, PT ;  /* 0x00000004d1007c0c */ /* 0x000fc4000bf06270 */
[----:B------:R-:W-:Y:S01]  /*1e60*/  ISETP.GE.AND P1, PT, R208, UR4, PT ;  /* 0x00000004d0007c0c */ /* 0x000fe2000bf26270 */
[----:B------:R-:W-:Y:S01]  /*1e70*/  IMAD.IADD R13, R15, 0x1, R13 ;  /* 0x000000010f0d7824 */ /* 0x000fe200078e020d */
[----:B------:R-:W-:Y:S02]  /*1e80*/  LOP3.LUT R5, R7, R5, R6, 0xfe, !PT ;  /* 0x0000000507057212 */ /* 0x000fe400078efe06 */
[----:B------:R-:W-:Y:S01]  /*1e90*/  SEL R6, RZ, 0x10, P0 ;  /* 0x00000010ff067807 */ /* 0x000fe20000000000 */
[----:B-----5:R-:W-:Y:S01]  /*1ea0*/  IMAD.WIDE.U32 R52, R30, R54, R12 ;  /* 0x000000361e347225 */ /* 0x020fe200078e000c */
[----:B------:R-:W-:Y:S02]  /*1eb0*/  SEL R7, RZ, 0x20, P1 ;  /* 0x00000020ff077807 */ /* 0x000fe40000800000 */
[----:B------:R-:W-:Y:S02]  /*1ec0*/  ISETP.GE.AND P0, PT, R211, UR4, PT ;  /* 0x00000004d3007c0c */ /* 0x000fe4000bf06270 */
[----:B------:R-:W-:Y:S01]  /*1ed0*/  LOP3.LUT R6, R7, R5, R6, 0xfe, !PT ;  /* 0x0000000507067212 */ /* 0x000fe200078efe06 */
[----:B------:R-:W-:Y:S01]  /*1ee0*/  IMAD.IADD R5, R32, 0x1, R31 ;  /* 0x0000000120057824 */ /* 0x000fe200078e021f */
[----:B------:R-:W-:Y:S01]  /*1ef0*/  SEL R7, RZ, 0x40, P0 ;  /* 0x00000040ff077807 */ /* 0x000fe20000000000 */
[----:B------:R-:W3:Y:S01]  /*1f00*/  LDL R32, [R1+0xc] ;  /* 0x00000c0001207983 */ /* 0x000ee20000100800 */
[----:B------:R-:W-:-:S02]  /*1f10*/  ISETP.GE.AND P1, PT, R210, UR4, PT ;  /* 0x00000004d2007c0c */ /* 0x000fc4000bf26270 */
[--C-:B------:R-:W-:Y:S02]  /*1f20*/  SHF.R.S32.HI R201, RZ, 0x1f, R200.reuse ;  /* 0x0000001fffc97819 */ /* 0x100fe400000114c8 */
[----:B------:R-:W-:Y:S01]  /*1f30*/  SEL R10, RZ, 0x7fff80, P1 ;  /* 0x007fff80ff0a7807 */ /* 0x000fe20000800000 */
[----:B0-----:R-:W-:Y:S01]  /*1f40*/  VIADD R36, R36, 0xffffff80 ;  /* 0xffffff8024247836 */ /* 0x001fe20000000000 */
[----:B----4-:R-:W-:Y:S01]  /*1f50*/  ISETP.GE.AND P2, PT, R16, R67, PT ;  /* 0x000000431000720c */ /* 0x010fe20003f46270 */
[C---:B------:R-:W-:Y:S01]  /*1f60*/  IMAD.WIDE.U32 R8, R205.reuse, R54, R200 ;  /* 0x00000036cd087225 */ /* 0x040fe200078e00c8 */
[----:B------:R-:W-:Y:S02]  /*1f70*/  LOP3.LUT R6, R10, R6, R7, 0xfe, !PT ;  /* 0x000000060a067212 */ /* 0x000fe400078efe07 */
[----:B------:R-:W-:Y:S01]  /*1f80*/  SHF.R.S32.HI R35, RZ, 0x1f, R36 ;  /* 0x0000001fff237819 */ /* 0x000fe20000011424 */
[----:B------:R-:W-:Y:S01]  /*1f90*/  IMAD.WIDE.U32 R10, R205, R60, R200 ;  /* 0x0000003ccd0a7225 */ /* 0x000fe200078e00c8 */
[----:B------:R-:W-:-:S02]  /*1fa0*/  SEL R7, R67, RZ, P2 ;  /* 0x000000ff43077207 */ /* 0x000fc40001000000 */
[----:B------:R-:W-:Y:S01]  /*1fb0*/  LEA.HI R35, R35, R36, RZ, 0x2 ;  /* 0x0000002423237211 */ /* 0x000fe200078f10ff */
[----:B------:R-:W-:Y:S01]  /*1fc0*/  IMAD.IADD R21, R9, 0x1, R15 ;  /* 0x0000000109157824 */ /* 0x000fe200078e020f */
[----:B------:R-:W-:Y:S01]  /*1fd0*/  P2R R91, PR, RZ, 0x4 ;  /* 0x00000004ff5b7803 */ /* 0x000fe20000000000 */
[----:B------:R-:W-:Y:S01]  /*1fe0*/  IMAD.MOV.U32 R20, RZ, RZ, R8 ;  /* 0x000000ffff147224 */ /* 0x000fe200078e0008 */
[----:B------:R-:W-:Y:S01]  /*1ff0*/  LOP3.LUT R35, R35, 0xfffffffc, RZ, 0xc0, !PT ;  /* 0xfffffffc23237812 */ /* 0x000fe200078ec0ff */
[----:B------:R-:W-:Y:S01]  /*2000*/  IMAD.IADD R57, R11, 0x1, R59 ;  /* 0x000000010b397824 */ /* 0x000fe200078e023b */
[----:B------:R-:W-:Y:S01]  /*2010*/  SHF.R.S32.HI R11, RZ, 0x1f, R30 ;  /* 0x0000001fff0b7819 */ /* 0x000fe2000001141e */
[----:B------:R-:W-:Y:S01]  /*2020*/  IMAD.WIDE.U32 R8, R205, R60, R16 ;  /* 0x0000003ccd087225 */ /* 0x000fe200078e0010 */
[----:B------:R-:W-:-:S03]  /*2030*/  SHF.R.S32.HI R62, RZ, 0x1f, R122 ;  /* 0x0000001fff3e7819 */ /* 0x000fc6000001147a */
[----:B------:R-:W-:Y:S02]  /*2040*/  IMAD.IADD R35, R36, 0x1, -R35 ;  /* 0x0000000124237824 */ /* 0x000fe400078e0a23 */
[----:B------:R-:W-:Y:S02]  /*2050*/  IMAD.IADD R59, R59, 0x1, R9 ;  /* 0x000000013b3b7824 */ /* 0x000fe400078e0209 */
[----:B------:R-:W-:Y:S02]  /*2060*/  IMAD R64, R35, 0x40, R205 ;  /* 0x0000004023407824 */ /* 0x000fe400078e02cd */
[----:B------:R-:W0:Y:S01]  /*2070*/  S2R R35, SR_TID.X ;  /* 0x0000000000237919 */ /* 0x000e220000002100 */
[----:B------:R-:W-:Y:S02]  /*2080*/  IMAD R9, R11, R54, RZ ;  /* 0x000000360b097224 */ /* 0x000fe400078e02ff */
[----:B------:R-:W-:Y:S02]  /*2090*/  IMAD.IADD R7, R16, 0x1, R7 ;  /* 0x0000000110077824 */ /* 0x000fe400078e0207 */
[----:B------:R-:W-:-:S02]  /*20a0*/  IMAD R33, R30, R55, R9 ;  /* 0x000000371e217224 */ /* 0x000fc400078e0209 */
[-C--:B------:R-:W-:Y:S01]  /*20b0*/  IMAD R9, R11, R60.reuse, RZ ;  /* 0x0000003c0b097224 */ /* 0x080fe200078e02ff */
[----:B------:R-:W-:Y:S01]  /*20c0*/  SHF.R.S32.HI R14, RZ, 0x1f, R7 ;  /* 0x0000001fff0e7819 */ /* 0x000fe20000011407 */
[----:B------:R-:W-:Y:S02]  /*20d0*/  IMAD.MOV.U32 R56, RZ, RZ, R10 ;  /* 0x000000ffff387224 */ /* 0x000fe400078e000a */
[----:B------:R-:W-:Y:S01]  /*20e0*/  IMAD.MOV.U32 R58, RZ, RZ, R8 ;  /* 0x000000ffff3a7224 */ /* 0x000fe200078e0008 */
[----:B------:R-:W-:Y:S01]  /*20f0*/  LEA.HI R14, R14, R7, RZ, 0x3 ;  /* 0x000000070e0e7211 */ /* 0x000fe200078f18ff */
[----:B------:R-:W-:Y:S01]  /*2100*/  IMAD R13, R30, R61, R9 ;  /* 0x0000003d1e0d7224 */ /* 0x000fe200078e0209 */
[----:B------:R-:W-:Y:S01]  /*2110*/  SHF.L.U64.HI R9, R60, 0x6, R61 ;  /* 0x000000063c097819 */ /* 0x000fe2000001023d */
[----:B------:R-:W-:Y:S01]  /*2120*/  IMAD R11, R61, 0x60, RZ ;  /* 0x000000603d0b7824 */ /* 0x000fe200078e02ff */
[----:B------:R-:W-:Y:S01]  /*2130*/  PRMT R88, R6, 0x8880, RZ ;  /* 0x0000888006587816 */ /* 0x000fe200000000ff */
[----:B------:R-:W-:Y:S01]  /*2140*/  IMAD.SHL.U32 R10, R60, 0x40, RZ ;  /* 0x000000403c0a7824 */ /* 0x000fe200078e00ff */
[----:B------:R-:W-:Y:S01]  /*2150*/  SHF.L.U64.HI R7, R54, 0x6, R55 ;  /* 0x0000000636077819 */ /* 0x000fe20000010237 */
[----:B------:R-:W-:-:S04]  /*2160*/  IMAD.WIDE.U32 R56, R30, R60, R56 ;  /* 0x0000003c1e387225 */ /* 0x000fc800078e0038 */
[----:B------:R-:W-:-:S04]  /*2170*/  IMAD.WIDE.U32 R58, R30, R60, R58 ;  /* 0x0000003c1e3a7225 */ /* 0x000fc800078e003a */
[----:B------:R-:W-:-:S04]  /*2180*/  IMAD.WIDE.U32 R60, R60, 0x60, RZ ;  /* 0x000000603c3c7825 */ /* 0x000fc800078e00ff */
[----:B------:R-:W-:Y:S02]  /*2190*/  IMAD R15, R55, 0x60, RZ ;  /* 0x00000060370f7824 */ /* 0x000fe400078e02ff */
[----:B0-----:R-:W-:Y:S02]  /*21a0*/  VIADD R35, R35, 0xffffff80 ;  /* 0xffffff8023237836 */ /* 0x001fe40000000000 */
[----:B------:R-:W-:Y:S01]  /*21b0*/  IMAD.IADD R70, R61, 0x1, R11 ;  /* 0x000000013d467824 */ /* 0x000fe200078e020b */
[----:B------:R-:W-:Y:S01]  /*21c0*/  PRMT R88, R88, 0x7710, RZ ;  /* 0x0000771058587816 */ /* 0x000fe200000000ff */
[----:B------:R-:W-:Y:S01]  /*21d0*/  IMAD.SHL.U32 R8, R54, 0x40, RZ ;  /* 0x0000004036087824 */ /* 0x000fe200078e00ff */
[----:B------:R-:W-:Y:S01]  /*21e0*/  LOP3.LUT R78, R14, 0xfffffff8, RZ, 0xc0, !PT ;  /* 0xfffffff80e4e7812 */ /* 0x000fe200078ec0ff */
[----:B------:R-:W-:Y:S01]  /*21f0*/  IMAD.WIDE.U32 R20, R30, R54, R20 ;  /* 0x000000361e147225 */ /* 0x000fe200078e0014 */
[----:B------:R-:W-:-:S03]  /*2200*/  LOP3.LUT R82, R88, 0x1, RZ, 0xc0, !PT ;  /* 0x0000000158527812 */ /* 0x000fc600078ec0ff */
[----:B------:R-:W-:Y:S01]  /*2210*/  IMAD.WIDE.U32 R54, R54, 0x60, RZ ;  /* 0x0000006036367825 */ /* 0x000fe200078e00ff */
[C---:B------:R-:W-:Y:S02]  /*2220*/  LOP3.LUT R83, R88.reuse, 0x2, RZ, 0xc0, !PT ;  /* 0x0000000258537812 */ /* 0x040fe400078ec0ff */
[C---:B------:R-:W-:Y:S01]  /*2230*/  LOP3.LUT R84, R88.reuse, 0x4, RZ, 0xc0, !PT ;  /* 0x0000000458547812 */ /* 0x040fe200078ec0ff */
[----:B------:R-:W-:Y:S01]  /*2240*/  IMAD.SHL.U32 R67, R67, 0x2, RZ ;  /* 0x0000000243437824 */ /* 0x000fe200078e00ff */
[C---:B------:R-:W-:Y:S01]  /*2250*/  LOP3.LUT R85, R88.reuse, 0x8, RZ, 0xc0, !PT ;  /* 0x0000000858557812 */ /* 0x040fe200078ec0ff */
[----:B------:R-:W-:Y:S01]  /*2260*/  IMAD.IADD R68, R55, 0x1, R15 ;  /* 0x0000000137447824 */ /* 0x000fe200078e020f */
[C---:B------:R-:W-:Y:S01]  /*2270*/  LOP3.LUT R86, R88.reuse, 0x10, RZ, 0xc0, !PT ;  /* 0x0000001058567812 */ /* 0x040fe200078ec0ff */
[----:B------:R-:W-:Y:S01]  /*2280*/  IMAD.IADD R73, R21, 0x1, R33 ;  /* 0x0000000115497824 */ /* 0x000fe200078e0221 */
[C---:B------:R-:W-:Y:S01]  /*2290*/  LOP3.LUT R87, R88.reuse, 0x20, RZ, 0xc0, !PT ;  /* 0x0000002058577812 */ /* 0x040fe200078ec0ff */
[----:B------:R-:W-:Y:S01]  /*22a0*/  IMAD.IADD R74, R33, 0x1, R53 ;  /* 0x00000001214a7824 */ /* 0x000fe200078e0235 */
[----:B------:R-:W-:Y:S01]  /*22b0*/  SHF.R.S32.HI R77, RZ, 0x3, R14 ;  /* 0x00000003ff4d7819 */ /* 0x000fe2000001140e */
[----:B------:R-:W-:Y:S01]  /*22c0*/  IMAD.IADD R75, R57, 0x1, R13 ;  /* 0x00000001394b7824 */ /* 0x000fe200078e020d */
[----:B------:R-:W-:Y:S01]  /*22d0*/  SHF.R.S32.HI R79, RZ, 0x1f, R78 ;  /* 0x0000001fff4f7819 */ /* 0x000fe2000001144e */
[----:B------:R-:W-:Y:S01]  /*22e0*/  IMAD.IADD R76, R13, 0x1, R59 ;  /* 0x000000010d4c7824 */ /* 0x000fe200078e023b */
[----:B------:R-:W-:Y:S01]  /*22f0*/  LOP3.LUT R88, R88, 0x40, RZ, 0xc0, !PT ;  /* 0x0000004058587812 */ /* 0x000fe200078ec0ff */
[C---:B--2---:R-:W-:Y:S01]  /*2300*/  IMAD.SHL.U32 R31, R34.reuse, 0x40, RZ ;  /* 0x00000040221f7824 */ /* 0x044fe200078e00ff */
[----:B------:R-:W-:-:S02]  /*2310*/  LOP3.LUT P0, RZ, R34, 0x4, RZ, 0xc0, !PT ;  /* 0x0000000422ff7812 */ /* 0x000fc4000780c0ff */
[----:B------:R-:W0:Y:S02]  /*2320*/  S2R R34, SR_TID.X ;  /* 0x0000000000227919 */ /* 0x000e240000002100 */
[----:B------:R-:W-:Y:S02]  /*2330*/  LOP3.LUT R31, R31, 0x1c0, RZ, 0xc0, !PT ;  /* 0x000001c01f1f7812 */ /* 0x000fe400078ec0ff */
[----:B0-----:R-:W-:-:S04]  /*2340*/  SHF.R.U32.HI R34, RZ, 0x7, R34 ;  /* 0x00000007ff227819 */ /* 0x001fc80000011622 */
[C---:B------:R-:W-:Y:S01]  /*2350*/  ISETP.NE.AND P1, PT, R34.reuse, 0x1, PT ;  /* 0x000000012200780c */ /* 0x040fe20003f25270 */
[----:B------:R-:W-:Y:S01]  /*2360*/  VIADD R63, R34, 0x8 ;  /* 0x00000008223f7836 */ /* 0x000fe20000000000 */
[----:B------:R-:W-:-:S04]  /*2370*/  SHF.R.S32.HI R34, RZ, 0x1f, R35 ;  /* 0x0000001fff227819 */ /* 0x000fc80000011423 */
[----:B------:R-:W-:Y:S01]  /*2380*/  LEA.HI R34, R34, R35, RZ, 0x5 ;  /* 0x0000002322227211 */ /* 0x000fe200078f28ff */
[----:B------:R-:W-:-:S04]  /*2390*/  VIADD R35, R205, 0x40 ;  /* 0x00000040cd237836 */ /* 0x000fc80000000000 */
[----:B------:R-:W-:-:S05]  /*23a0*/  IMAD.SHL.U32 R35, R35, 0x40, RZ ;  /* 0x0000004023237824 */ /* 0x000fca00078e00ff */
[----:B------:R-:W-:Y:S01]  /*23b0*/  LOP3.LUT R35, R35, 0x1c0, RZ, 0xc0, !PT ;  /* 0x000001c023237812 */ /* 0x000fe200078ec0ff */
[----:B------:R-:W-:Y:S05]  /*23c0*/  @!P1 WARPSYNC.ALL ;  /* 0x0000000000009948 */ /* 0x000fea0003800000 */
[----:B------:R-:W-:Y:S01]  /*23d0*/  LOP3.LUT R11, R35, 0x38, R14, 0xf8, !PT ;  /* 0x00000038230b7812 */ /* 0x000fe200078ef80e */
[----:B------:R-:W-:Y:S01]  /*23e0*/  VIADD R35, R205, 0x40 ;  /* 0x00000040cd237836 */ /* 0x000fe20000000000 */
[----:B------:R-:W-:Y:S01]  /*23f0*/  SHF.R.U32.HI R65, RZ, 0x3, R31 ;  /* 0x00000003ff417819 */ /* 0x000fe2000001161f */
[----:B------:R-:W-:Y:S01]  /*2400*/  ULDC UR4, c[0x0][0x2f4] ;  /* 0x0000bd0000047ab9 */ /* 0x000fe20000000800 */
[----:B------:R-:W-:Y:S01]  /*2410*/  LOP3.LUT R12, R31, 0x18, R16, 0xf8, !PT ;  /* 0x000000181f0c7812 */ /* 0x000fe200078ef810 */
[----:B------:R-:W-:Y:S01]  /*2420*/  IMAD.SHL.U32 R35, R35, 0x40, RZ ;  /* 0x0000004023237824 */ /* 0x000fe200078e00ff */
[----:B------:R-:W-:-:S02]  /*2430*/  SHF.R.S32.HI R34, RZ, 0x5, R34 ;  /* 0x00000005ff227819 */ /* 0x000fc40000011422 */
[----:B------:R-:W-:Y:S02]  /*2440*/  LOP3.LUT R12, R12, R65, RZ, 0x3c, !PT ;  /* 0x000000410c0c7212 */ /* 0x000fe400078e3cff */
[----:B------:R-:W-:-:S03]  /*2450*/  LOP3.LUT R35, R35, 0x1c0, RZ, 0xc0, !PT ;  /* 0x000001c023237812 */ /* 0x000fc600078ec0ff */
[----:B------:R-:W-:Y:S01]  /*2460*/  IMAD R69, R34, 0x200, R12 ;  /* 0x0000020022457824 */ /* 0x000fe200078e020c */
[----:B------:R-:W-:Y:S02]  /*2470*/  LOP3.LUT R12, R31, 0x38, R14, 0xf8, !PT ;  /* 0x000000381f0c7812 */ /* 0x000fe400078ef80e */
[----:B------:R-:W-:Y:S02]  /*2480*/  SHF.R.U32.HI R35, RZ, 0x3, R35 ;  /* 0x00000003ff237819 */ /* 0x000fe40000011623 */
[----:B------:R-:W-:Y:S02]  /*2490*/  SEL R66, R66, 0xffffffe0, !P0 ;  /* 0xffffffe042427807 */ /* 0x000fe40004000000 */
[----:B------:R-:W-:Y:S02]  /*24a0*/  LOP3.LUT R12, R12, R65, RZ, 0x3c, !PT ;  /* 0x000000410c0c7212 */ /* 0x000fe400078e3cff */
[----:B------:R-:W-:Y:S01]  /*24b0*/  LOP3.LUT R11, R11, R35, RZ, 0x3c, !PT ;  /* 0x000000230b0b7212 */ /* 0x000fe200078e3cff */
[----:B------:R-:W-:Y:S01]  /*24c0*/  @!P1 BAR.SYNC.DEFER_BLOCKING 0x9, 0x100 ;  /* 0x0244000000009b1d */ /* 0x000fe20000010000 */
[----:B------:R-:W-:Y:S01]  /*24d0*/  ISETP.GE.AND P2, PT, R18, UR4, PT ;  /* 0x0000000412007c0c */ /* 0x000fe2000bf46270 */
[----:B------:R-:W-:Y:S01]  /*24e0*/  IMAD.IADD R71, R66, 0x1, R69 ;  /* 0x0000000142477824 */ /* 0x000fe200078e0245 */
[----:B------:R-:W-:Y:S01]  /*24f0*/  ISETP.GE.AND P0, PT, R16, UR4, PT ;  /* 0x0000000410007c0c */ /* 0x000fe2000bf06270 */
[----:B------:R-:W-:Y:S01]  /*2500*/  IMAD R80, R34, 0x200, R12 ;  /* 0x0000020022507824 */ /* 0x000fe200078e020c */
[----:B------:R-:W-:Y:S01]  /*2510*/  P2R R90, PR, RZ, 0x4 ;  /* 0x00000004ff5a7803 */ /* 0x000fe20000000000 */
[----:B---3--:R-:W-:Y:S01]  /*2520*/  IMAD.IADD R81, R32, 0x1, R11 ;  /* 0x0000000120517824 */ /* 0x008fe200078e020b */
[----:B------:R-:W-:-:S09]  /*2530*/  SHF.R.S32.HI R72, RZ, 0x1f, R0 ;  /* 0x0000001fff487819 */ /* 0x000fd20000011400 */
.L_x_2901:
[----:B------:R-:W0:Y:S01]  /*2540*/  LDC R100, c[0x0][0x430] ;  /* 0x00010c00ff647b82 */ /* 0x000e220000000800 */
        /* <DEDUP_REMOVED lines=9> */
[----:B----4-:R-:W0:Y:S08]  /*25e0*/  @!P1 LDC.64 R14, c[0x0][0x428] ;  /* 0x00010a00ff0e9b82 */ /* 0x010e300000000a00 */
[----:B--2---:R-:W2:Y:S08]  /*25f0*/  @!P1 LDC.64 R34, c[0x0][0x418] ;  /* 0x00010600ff229b82 */ /* 0x004eb00000000a00 */
[----:B---3--:R-:W3:Y:S08]  /*2600*/  @P2 LDC R12, c[0x0][0x434] ;  /* 0x00010d00ff0c2b82 */ /* 0x008ef00000000800 */
[----:B------:R-:W4:Y:S01]  /*2610*/  @P2 LDC R13, c[0x0][0x438] ;  /* 0x00010e00ff0d2b82 */ /* 0x000f220000000800 */
[----:B---3--:R-:W-:-:S05]  /*2620*/  @P2 IMAD.HI.U32 R12, R33, R12, RZ ;  /* 0x0000000c210c2227 */ /* 0x008fca00078e00ff */
[----:B----4-:R-:W-:Y:S01]  /*2630*/  @P2 SHF.R.U32.HI R11, RZ, R13, R12 ;  /* 0x0000000dff0b2219 */ /* 0x010fe2000001160c */
[----:B0-----:R-:W-:-:S03]  /*2640*/  @!P1 IMAD R12, R72, R14, RZ ;  /* 0x0000000e480c9224 */ /* 0x001fc600078e02ff */
[--C-:B------:R-:W-:Y:S01]  /*2650*/  @!P1 SHF.R.S32.HI R13, RZ, 0x1f, R11.reuse ;  /* 0x0000001fff0d9819 */ /* 0x100fe2000001140b */
[----:B------:R-:W-:Y:S02]  /*2660*/  @!P1 IMAD R15, R0, R15, R12 ;  /* 0x0000000f000f9224 */ /* 0x000fe400078e020c */
[----:B------:R-:W-:-:S04]  /*2670*/  @!P1 IMAD.MOV.U32 R12, RZ, RZ, R11 ;  /* 0x000000ffff0c9224 */ /* 0x000fc800078e000b */
        /* <DEDUP_REMOVED lines=10> */
[----:B------:R-:W-:Y:S01]  /*2720*/  IMAD R100, R100, R11, R33 ;  /* 0x0000000b64647224 */ /* 0x000fe200078e0221 */
[----:B------:R-:W-:Y:S01]  /*2730*/  BSSY B0, `(.L_x_2848) ;  /* 0x0000315000007945 */ /* 0x000fe20003800000 */
[----:B------:R-:W-:Y:S01]  /*2740*/  IMAD R11, R19, 0x1800, R69 ;  /* 0x00001800130b7824 */ /* 0x000fe200078e0245 */
        /* <DEDUP_REMOVED lines=11> */
[----:B------:R-:W-:Y:S02]  /*2800*/  IMAD R32, R70, R27, RZ ;  /* 0x0000001b46207224 */ /* 0x000fe400078e02ff */
[----:B------:R-:W-:Y:S01]  /*2810*/  IMAD R11, R100, UR5, R11 ;  /* 0x00000005640b7c24 */ /* 0x000fe2000f8e020b */
[----:B------:R-:W-:Y:S01]  /*2820*/  ULDC.64 UR4, c[0x0][0x310] ;  /* 0x0000c40000047ab9 */ /* 0x000fe20000000a00 */
[----:B------:R-:W-:-:S02]  /*2830*/  IMAD R98, R27, -0x60, R24 ;  /* 0xffffffa01b627824 */ /* 0x000fc400078e0218 */
[----:B------:R-:W-:Y:S02]  /*2840*/  IMAD R14, R95, UR4, RZ ;  /* 0x000000045f0e7c24 */ /* 0x000fe4000f8e02ff */
[----:B------:R-:W-:Y:S01]  /*2850*/  IMAD.IADD R13, R13, 0x1, R11 ;  /* 0x000000010d0d7824 */ /* 0x000fe200078e020b */
[----:B------:R-:W-:Y:S01]  /*2860*/  SHF.R.S32.HI R11, RZ, 0x1f, R27 ;  /* 0x0000001fff0b7819 */ /* 0x000fe2000001141b */
[C---:B------:R-:W-:Y:S01]  /*2870*/  IMAD R15, R101.reuse, UR5, R14 ;  /* 0x00000005650f7c24 */ /* 0x040fe2000f8e020e */
[----:B------:R-:W-:Y:S01]  /*2880*/  VIMNMX R98, R98, 0x60, PT ;  /* 0x0000006062627848 */ /* 0x000fe20003fe0100 */
[----:B------:R-:W-:Y:S01]  /*2890*/  IMAD.WIDE.U32 R12, R101, UR4, R12 ;  /* 0x00000004650c7c25 */ /* 0x000fe2000f8e000c */
[----:B------:R-:W-:-:S03]  /*28a0*/  ULDC.64 UR4, c[0x0][0x308] ;  /* 0x0000c20000047ab9 */ /* 0x000fc60000000a00 */
[----:B------:R-:W-:Y:S02]  /*28b0*/  IMAD R14, R68, R27, RZ ;  /* 0x0000001b440e7224 */ /* 0x000fe400078e02ff */
[----:B------:R-:W-:Y:S02]  /*28c0*/  IMAD.IADD R13, R13, 0x1, R15 ;  /* 0x000000010d0d7824 */ /* 0x000fe400078e020f */
[----:B------:R-:W-:Y:S02]  /*28d0*/  IMAD R15, R62, UR4, RZ ;  /* 0x000000043e0f7c24 */ /* 0x000fe4000f8e02ff */
[C---:B------:R-:W-:Y:S02]  /*28e0*/  IMAD R35, R11.reuse, R54, R14 ;  /* 0x000000360b237224 */ /* 0x040fe400078e020e */
[----:B------:R-:W-:Y:S02]  /*28f0*/  IMAD R37, R11, R60, R32 ;  /* 0x0000003c0b257224 */ /* 0x000fe400078e0220 */
[----:B------:R-:W-:-:S02]  /*2900*/  IMAD R11, R122, UR5, R15 ;  /* 0x000000057a0b7c24 */ /* 0x000fc4000f8e020f */
[----:B------:R-:W-:Y:S01]  /*2910*/  IMAD.WIDE.U32 R32, R122, UR4, R12 ;  /* 0x000000047a207c25 */ /* 0x000fe2000f8e000c */
[----:B------:R-:W-:-:S03]  /*2920*/  ULDC.64 UR4, c[0x0][0x2e8] ;  /* 0x0000ba0000047ab9 */ /* 0x000fc60000000a00 */
[----:B------:R-:W-:Y:S01]  /*2930*/  IMAD.IADD R11, R33, 0x1, R11 ;  /* 0x00000001210b7824 */ /* 0x000fe200078e020b */
[----:B------:R-:W-:Y:S01]  /*2940*/  LEA R93, P2, R32, UR4, 0x1 ;  /* 0x00000004205d7c11 */ /* 0x000fe2000f8408ff */
[----:B------:R-:W-:-:S03]  /*2950*/  IMAD.WIDE.U32 R14, R54, R27, RZ ;  /* 0x0000001b360e7225 */ /* 0x000fc600078e00ff */
[----:B------:R-:W-:Y:S01]  /*2960*/  LEA.HI.X R94, R32, UR5, R11, 0x1, P2 ;  /* 0x00000005205e7c11 */ /* 0x000fe200090f0c0b */
        /* <DEDUP_REMOVED lines=32> */
.L_x_2852:
[----:B------:R-:W-:Y:S05]  /*2b70*/  BSYNC B1 ;  /* 0x0000000000017941 */ /* 0x000fea0003800000 */
.L_x_2851:
[----:B------:R-:W-:Y:S01]  /*2b80*/  VIADD R11, R205, 0x40 ;  /* 0x00000040cd0b7836 */ /* 0x000fe20000000000 */
[----:B------:R-:W-:Y:S01]  /*2b90*/  BSSY B1, `(.L_x_2853) ;  /* 0x000001c000017945 */ /* 0x000fe20003800000 */
[----:B------:R-:W-:Y:S02]  /*2ba0*/  CS2R R40, SRZ ;  /* 0x0000000000287805 */ /* 0x000fe4000001ff00 */
[----:B------:R-:W-:Y:S01]  /*2bb0*/  CS2R R36, SRZ ;  /* 0x0000000000247805 */ /* 0x000fe2000001ff00 */
[----:B0----5:R-:W-:Y:S01]  /*2bc0*/  IMAD.MOV.U32 R33, RZ, RZ, R44 ;  /* 0x000000ffff217224 */ /* 0x021fe200078e002c */
        /* <DEDUP_REMOVED lines=24> */
.L_x_2854:
[----:B------:R-:W-:Y:S05]  /*2d50*/  BSYNC B1 ;  /* 0x0000000000017941 */ /* 0x000fea0003800000 */
.L_x_2853:
[----:B------:R-:W-:Y:S01]  /*2d60*/  IMAD.MOV.U32 R11, RZ, RZ, R48 ;  /* 0x000000ffff0b7224 */ /* 0x000fe200078e0030 */
[----:B------:R-:W-:Y:S01]  /*2d70*/  UISETP.NE.AND UP0, UPT, UR51, 0x3, UPT ;  /* 0x000000033300788c */ /* 0x000fe2000bf05270 */
[----:B0-----:R-:W-:Y:S01]  /*2d80*/  IMAD.MOV.U32 R12, RZ, RZ, R49 ;  /* 0x000000ffff0c7224 */ /* 0x001fe200078e0031 */
[----:B------:R-:W-:Y:S01]  /*2d90*/  PRMT R106, R106, 0x5410, R33 ;  /* 0x000054106a6a7816 */ /* 0x000fe20000000021 */
[----:B------:R-:W-:Y:S01]  /*2da0*/  IMAD.MOV.U32 R13, RZ, RZ, R50 ;  /* 0x000000ffff0d7224 */ /* 0x000fe200078e0032 */
[----:B------:R-:W-:Y:S01]  /*2db0*/  PRMT R116, R11, 0x7610, R116 ;  /* 0x000076100b747816 */ /* 0x000fe20000000074 */
[----:B------:R-:W-:Y:S01]  /*2dc0*/  IMAD.MOV.U32 R11, RZ, RZ, R46 ;  /* 0x000000ffff0b7224 */ /* 0x000fe200078e002e */
[----:B------:R-:W-:Y:S01]  /*2dd0*/  PRMT R119, R12, 0x7610, R119 ;  /* 0x000076100c777816 */ /* 0x000fe20000000077 */
[----:B------:R-:W-:Y:S01]  /*2de0*/  IMAD.MOV.U32 R12, RZ, RZ, R47 ;  /* 0x000000ffff0c7224 */ /* 0x000fe200078e002f */
[----:B------:R-:W-:Y:S01]  /*2df0*/  PLOP3.LUT P2, PT, PT, PT, UP0, 0x80, 0x0 ;  /* 0x000000000000781c */ /* 0x000fe20003f4f008 */
        /* <DEDUP_REMOVED lines=24> */
.L_x_2855:
[----:B------:R-:W-:Y:S01]  /*2f80*/  IMAD R89, R19, 0x8, R23 ;  /* 0x0000000813597824 */ /* 0x000fe200078e0217 */
[----:B------:R-:W-:Y:S01]  /*2f90*/  SHF.L.U32 R102, R212, 0x1f, RZ ;  /* 0x0000001fd4667819 */ /* 0x000fe200000006ff */
[----:B------:R-:W-:Y:S03]  /*2fa0*/  BSSY B1, `(.L_x_2856) ;  /* 0x0000003000017945 */ /* 0x000fe60003800000 */
[----:B------:R-:W0:Y:S02]  /*2fb0*/  SYNCS.PHASECHK.TRANS64.TRYWAIT P4, [R89+URZ+0x22890], R102 ;  /* 0x02289066590075a7 */ /* 0x000e24000808017f */
[----:B0-----:R-:W-:Y:S05]  /*2fc0*/  @!P4 BRA `(.L_x_2857) ;  /* 0x000001e80058c947 */ /* 0x001fea0003800000 */
.L_x_3188:
[----:B------:R-:W-:Y:S05]  /*2fd0*/  BSYNC B1 ;  /* 0x0000000000017941 */ /* 0x000fea0003800000 */
.L_x_2856:
[----:B------:R-:W-:-:S03]  /*2fe0*/  UMOV UR4, 0xffffffff ;  /* 0xffffffff00047882 */ /* 0x000fc60000000000 */
[----:B------:R-:W-:Y:S05]  /*2ff0*/  BRA.DIV UR4, `(.L_x_2858) ;  /* 0x000001ea04607947 */ /* 0x000fea000b800000 */
[----:B------:R1:W2:Y:S04]  /*3000*/  SHFL.IDX PT, R33, R94, RZ, 0x1c1f ;  /* 0x001c1fff5e217589 */ /* 0x0002a800000e0000 */
[----:B------:R1:W3:Y:S02]  /*3010*/  SHFL.IDX PT, R35, R93, RZ, 0x1c1f ;  /* 0x001c1fff5d237589 */ /* 0x0002e400000e0000 */
.L_x_3192:
        /* <DEDUP_REMOVED lines=14> */
[----:B------:R-:W-:Y:S02]  /*3100*/  PRMT R114, R107, 0x5432, R114 ;  /* 0x000054326b727816 */ /* 0x000fe40000000072 */
[----:B------:R-:W-:Y:S02]  /*3110*/  SHF.R.U32.HI R117, RZ, 0x10, R51 ;  /* 0x00000010ff757819 */ /* 0x000fe40000011633 */
[----:B------:R-:W-:-:S02]  /*3120*/  PRMT R49, R116, 0x5410, R115 ;  /* 0x0000541074317816 */ /* 0x000fc40000000073 */
[----:B------:R-:W-:Y:S01]  /*3130*/  LOP3.LUT R34, R14, 0xffff0000, RZ, 0xc0, !PT ;  /* 0xffff00000e227812 */ /* 0x000fe200078ec0ff */
[C---:B------:R-:W-:Y:S01]  /*3140*/  IMAD.U32 R14, R13.reuse, 0x10000, RZ ;  /* 0x000100000d0e7824 */ /* 0x040fe200078e00ff */
[----:B------:R-:W-:Y:S02]  /*3150*/  LOP3.LUT R13, R13, 0xffff0000, RZ, 0xc0, !PT ;  /* 0xffff00000d0d7812 */ /* 0x000fe400078ec0ff */
[C---:B------:R-:W-:Y:S01]  /*3160*/  LOP3.LUT R116, R114.reuse, 0xffff0000, RZ, 0xc0, !PT ;  /* 0xffff000072747812 */ /* 0x040fe200078ec0ff */
[----:B------:R-:W-:Y:S01]  /*3170*/  IMAD.U32 R114, R114, 0x10000, RZ ;  /* 0x0001000072727824 */ /* 0x000fe200078e00ff */
[----:B------:R-:W-:Y:S02]  /*3180*/  PRMT R117, R121, 0x5410, R117 ;  /* 0x0000541079757816 */ /* 0x000fe40000000075 */
[----:B------:R-:W-:Y:S01]  /*3190*/  LOP3.LUT R50, R49, 0xffff0000, RZ, 0xc0, !PT ;  /* 0xffff000031327812 */ /* 0x000fe200078ec0ff */
[----:B------:R-:W-:Y:S01]  /*31a0*/  FMUL.FTZ R121, R13, R116 ;  /* 0x000000740d797220 */ /* 0x000fe20000410000 */
[----:B------:R-:W-:Y:S01]  /*31b0*/  PRMT R51, R119, 0x5410, R11 ;  /* 0x0000541077337816 */ /* 0x000fe2000000000b */
[----:B------:R-:W-:Y:S01]  /*31c0*/  IMAD.U32 R119, R117, 0x10000, RZ ;  /* 0x0001000075777824 */ /* 0x000fe200078e00ff */
[----:B------:R-:W-:Y:S01]  /*31d0*/  LOP3.LUT R48, R15, 0xffff0000, RZ, 0xc0, !PT ;  /* 0xffff00000f307812 */ /* 0x000fe200078ec0ff */
[----:B------:R-:W-:Y:S01]  /*31e0*/  FMUL.FTZ R13, R13, R50 ;  /* 0x000000320d0d7220 */ /* 0x000fe20000410000 */
[----:B------:R-:W-:-:S02]  /*31f0*/  IMAD.U32 R11, R12, 0x10000, RZ ;  /* 0x000100000c0b7824 */ /* 0x000fc400078e00ff */
[----:B------:R-:W-:Y:S01]  /*3200*/  FMUL.FTZ R123, R34, R119 ;  /* 0x00000077227b7220 */ /* 0x000fe20000410000 */
[----:B------:R-:W-:Y:S02]  /*3210*/  IMAD.U32 R115, R51, 0x10000, RZ ;  /* 0x0001000033737824 */ /* 0x000fe400078e00ff */
[----:B------:R-:W-:Y:S01]  /*3220*/  FFMA.FTZ R116, R14, R116, R13 ;  /* 0x000000740e747223 */ /* 0x000fe2000001000d */
[----:B------:R-:W-:Y:S01]  /*3230*/  LOP3.LUT R12, R12, 0xffff0000, RZ, 0xc0, !PT ;  /* 0xffff00000c0c7812 */ /* 0x000fe200078ec0ff */
[----:B------:R-:W-:Y:S02]  /*3240*/  IMAD.U32 R49, R49, 0x10000, RZ ;  /* 0x0001000031317824 */ /* 0x000fe400078e00ff */
[-C--:B------:R-:W-:Y:S01]  /*3250*/  FMUL.FTZ R13, R34, R115.reuse ;  /* 0x00000073220d7220 */ /* 0x080fe20000410000 */
[----:B------:R-:W-:Y:S01]  /*3260*/  LOP3.LUT R117, R117, 0xffff0000, RZ, 0xc0, !PT ;  /* 0xffff000075757812 */ /* 0x000fe200078ec0ff */
[----:B------:R-:W-:Y:S01]  /*3270*/  FFMA.FTZ R123, R32, R115, -R123 ;  /* 0x00000073207b7223 */ /* 0x000fe2000001087b */
[----:B------:R-:W-:Y:S01]  /*3280*/  LOP3.LUT R51, R51, 0xffff0000, RZ, 0xc0, !PT ;  /* 0xffff000033337812 */ /* 0x000fe200078ec0ff */
[----:B------:R-:W-:Y:S01]  /*3290*/  FFMA.FTZ R121, R14, R50, -R121 ;  /* 0x000000320e797223 */ /* 0x000fe20000010879 */
[----:B------:R-:W-:Y:S01]  /*32a0*/  FFMA.FTZ R32, R32, R119, R13 ;  /* 0x0000007720207223 */ /* 0x000fe2000001000d */
[----:B------:R-:W-:-:S02]  /*32b0*/  IMAD.U32 R15, R15, 0x10000, RZ ;  /* 0x000100000f0f7824 */ /* 0x000fc400078e00ff */
[----:B------:R-:W-:Y:S01]  /*32c0*/  FMUL.FTZ R34, R48, R117 ;  /* 0x0000007530227220 */ /* 0x000fe20000410000 */
[CC--:B------:R-:W-:Y:S01]  /*32d0*/  FMUL.FTZ R14, R12.reuse, R114.reuse ;  /* 0x000000720c0e7220 */ /* 0x0c0fe20000410000 */
[----:B------:R-:W-:Y:S01]  /*32e0*/  FMUL.FTZ R13, R12, R49 ;  /* 0x000000310c0d7220 */ /* 0x000fe20000410000 */
[-C--:B------:R-:W-:Y:S01]  /*32f0*/  FMUL.FTZ R48, R48, R51.reuse ;  /* 0x0000003330307220 */ /* 0x080fe20000410000 */
[----:B------:R-:W-:Y:S01]  /*3300*/  FFMA.FTZ R34, R15, R51, -R34 ;  /* 0x000000330f227223 */ /* 0x000fe20000010822 */
[C---:B------:R-:W-:Y:S01]  /*3310*/  FFMA.FTZ R14, R11.reuse, R49, -R14 ;  /* 0x000000310b0e7223 */ /* 0x040fe2000001080e */
[----:B------:R-:W-:Y:S01]  /*3320*/  FFMA.FTZ R13, R11, R114, R13 ;  /* 0x000000720b0d7223 */ /* 0x000fe2000001000d */
[----:B------:R-:W-:Y:S01]  /*3330*/  FFMA.FTZ R15, R15, R117, R48 ;  /* 0x000000750f0f7223 */ /* 0x000fe20000010030 */
[----:B------:R-:W-:Y:S02]  /*3340*/  F2FP.BF16.F32.PACK_AB R116, R116, R121 ;  /* 0x000000797474723e */ /* 0x000fe400000010ff */
[----:B------:R-:W-:-:S02]  /*3350*/  F2FP.BF16.F32.PACK_AB R32, R32, R123 ;  /* 0x0000007b2020723e */ /* 0x000fc400000010ff */
[----:B------:R-:W-:Y:S01]  /*3360*/  F2FP.BF16.F32.PACK_AB R12, R13, R14 ;  /* 0x0000000e0d0c723e */ /* 0x000fe200000010ff */
[----:B------:R-:W-:Y:S01]  /*3370*/  IMAD.MOV.U32 R13, RZ, RZ, R116 ;  /* 0x000000ffff0d7224 */ /* 0x000fe200078e0074 */
[----:B------:R-:W-:Y:S01]  /*3380*/  F2FP.BF16.F32.PACK_AB R15, R15, R34 ;  /* 0x000000220f0f723e */ /* 0x000fe200000010ff */
[----:B------:R-:W-:-:S07]  /*3390*/  IMAD.MOV.U32 R14, RZ, RZ, R32 ;  /* 0x000000ffff0e7224 */ /* 0x000fce00078e0020 */
.L_x_2864:
[----:B------:R-:W-:Y:S05]  /*33a0*/  BSYNC B3 ;  /* 0x0000000000037941 */ /* 0x000fea0003800000 */
.L_x_2863:
[----:B0-----:R4:W-:Y:S02]  /*33b0*/  ST.E.128 desc[UR54][R96.64], R12 ;  /* 0x0000000c60007985 */ /* 0x0019e4000c101d36 */
.L_x_2862:
[----:B------:R-:W-:Y:S05]  /*33c0*/  BSYNC B2 ;  /* 0x0000000000027941 */ /* 0x000fea0003800000 */
.L_x_2861:
        /* <DEDUP_REMOVED lines=10> */
[----:B------:R-:W-:Y:S02]  /*3470*/  SHF.R.U64 R48, R44, 0x10, R45 ;  /* 0x000000102c307819 */ /* 0x000fe4000000122d */
        /* <DEDUP_REMOVED lines=8> */
[C---:B------:R-:W-:Y:S01]  /*3500*/  IMAD.U32 R11, R12.reuse, 0x10000, RZ ;  /* 0x000100000c0b7824 */ /* 0x040fe200078e00ff */
        /* <DEDUP_REMOVED lines=11> */
[----:B------:R-:W-:-:S02]  /*35c0*/  IMAD.U32 R49, R49, 0x10000, RZ ;  /* 0x0001000031317824 */ /* 0x000fc400078e00ff */
[----:B------:R-:W-:Y:S01]  /*35d0*/  FMUL.FTZ R35, R35, R48 ;  /* 0x0000003023237220 */ /* 0x000fe20000410000 */
[----:B------:R-:W-:Y:S01]  /*35e0*/  LOP3.LUT R47, R47, 0xffff0000, RZ, 0xc0, !PT ;  /* 0xffff00002f2f7812 */ /* 0x000fe200078ec0ff */
[----:B------:R-:W-:Y:S02]  /*35f0*/  IMAD.U32 R45, R45, 0x10000, RZ ;  /* 0x000100002d2d7824 */ /* 0x000fe400078e00ff */
        /* <DEDUP_REMOVED lines=17> */
[----:B------:R-:W-:-:S07]  /*3710*/  F2FP.BF16.F32.PACK_AB R15, R15, R46 ;  /* 0x0000002e0f0f723e */ /* 0x000fce00000010ff */
.L_x_2866:
[----:B------:R-:W-:Y:S05]  /*3720*/  BSYNC B2 ;  /* 0x0000000000027941 */ /* 0x000fea0003800000 */
.L_x_2865:
[----:B0-----:R0:W-:Y:S02]  /*3730*/  ST.E.128 desc[UR54][R32.64], R12 ;  /* 0x0000000c20007985 */ /* 0x0011e4000c101d36 */
.L_x_2860:
[----:B------:R-:W-:Y:S05]  /*3740*/  BSYNC B1 ;  /* 0x0000000000017941 */ /* 0x000fea0003800000 */
.L_x_2859:
[----:B------:R-:W-:-:S03]  /*3750*/  UMOV UR4, 0xffffffff ;  /* 0xffffffff00047882 */ /* 0x000fc60000000000 */
[----:B------:R-:W-:Y:S05]  /*3760*/  BRA.DIV UR4, `(.L_x_2867) ;  /* 0x000001e204d07947 */ /* 0x000fea000b800000 */
[----:B0-2---:R0:W2:Y:S04]  /*3770*/  SHFL.IDX PT, R33, R94, 0x1, 0x1c1f ;  /* 0x003c1f005e217f89 */ /* 0x0050a800000e0000 */
[----:B-1----:R-:W1:Y:S02]  /*3780*/  SHFL.IDX PT, R93, R93, 0x1, 0x1c1f ;  /* 0x003c1f005d5d7f89 */ /* 0x002e6400000e0000 */
.L_x_3196:
[----:B------:R-:W-:Y:S05]  /*3790*/  @P3 BRA `(.L_x_2868) ;  /* 0x0000002000383947 */ /* 0x000fea0003800000 */
[----:B------:R-:W-:Y:S04]  /*37a0*/  BSSY B1, `(.L_x_2869) ;  /* 0x0000037000017945 */ /* 0x000fe80003800000 */
[----:B------:R-:W-:Y:S05]  /*37b0*/  @P0 BRA `(.L_x_2870) ;  /* 0x0000000000d40947 */ /* 0x000fea0003800000 */
[----:B----4-:R4:W0:Y:S01]  /*37c0*/  LDS.128 R12, [R104+0x2000] ;  /* 0x00200000680c7984 */ /* 0x0108220000000c00 */
[C---:B-1----:R-:W-:Y:S01]  /*37d0*/  LEA R34, P1, R16.reuse, R93, 0x1 ;  /* 0x0000005d10227211 */ /* 0x042fe200078208ff */
[----:B------:R-:W-:Y:S03]  /*37e0*/  BSSY B2, `(.L_x_2871) ;  /* 0x0000031000027945 */ /* 0x000fe60003800000 */
[----:B--23--:R-:W-:Y:S02]  /*37f0*/  LEA.HI.X R35, R16, R33, R17, 0x1, P1 ;  /* 0x0000002110237211 */ /* 0x00cfe400008f0c11 */
[----:B------:R-:W-:-:S13]  /*3800*/  ISETP.GE.AND P1, PT, R200, R105, PT ;  /* 0x00000069c800720c */ /* 0x000fda0003f26270 */
[----:B----4-:R-:W-:Y:S05]  /*3810*/  @P1 BRA `(.L_x_2872) ;  /* 0x0000000000b41947 */ /* 0x010fea0003800000 */
[----:B------:R-:W-:Y:S01]  /*3820*/  SHF.R.U64 R42, R42, 0x10, R43 ;  /* 0x000000102a2a7819 */ /* 0x000fe2000000122b */
[----:B0-----:R-:W-:Y:S01]  /*3830*/  IMAD.U32 R32, R14, 0x10000, RZ ;  /* 0x000100000e207824 */ /* 0x001fe200078e00ff */
[----:B------:R-:W-:Y:S02]  /*3840*/  SHF.R.U64 R44, R40, 0x10, R41 ;  /* 0x00000010282c7819 */ /* 0x000fe40000001229 */
[----:B------:R-:W-:Y:S02]  /*3850*/  PRMT R111, R111, 0x5410, R42 ;  /* 0x000054106f6f7816 */ /* 0x000fe4000000002a */
[----:B------:R-:W-:Y:S02]  /*3860*/  SHF.R.U32.HI R43, RZ, 0x10, R43 ;  /* 0x00000010ff2b7819 */ /* 0x000fe4000001162b */
[----:B------:R-:W-:Y:S02]  /*3870*/  PRMT R113, R113, 0x5410, R44 ;  /* 0x0000541071717816 */ /* 0x000fe4000000002c */
[----:B------:R-:W-:-:S02]  /*3880*/  SHF.R.U32.HI R11, RZ, 0x10, R41 ;  /* 0x00000010ff0b7819 */ /* 0x000fc40000011629 */
        /* <DEDUP_REMOVED lines=12> */
[C---:B------:R-:W-:Y:S01]  /*3950*/  IMAD.U32 R11, R12.reuse, 0x10000, RZ ;  /* 0x000100000c0b7824 */ /* 0x040fe200078e00ff */
[----:B------:R-:W-:Y:S01]  /*3960*/  LOP3.LUT R12, R12, 0xffff0000, RZ, 0xc0, !PT ;  /* 0xffff00000c0c7812 */ /* 0x000fe200078ec0ff */
[----:B------:R-:W-:-:S02]  /*3970*/  IMAD.U32 R43, R112, 0x10000, RZ ;  /* 0x00010000702b7824 */ /* 0x000fc400078e00ff */
[----:B------:R-:W-:Y:S01]  /*3980*/  FMUL.FTZ R49, R40, R45 ;  /* 0x0000002d28317220 */ /* 0x000fe20000410000 */
[----:B------:R-:W-:Y:S01]  /*3990*/  FFMA.FTZ R44, R14, R44, R13 ;  /* 0x0000002c0e2c7223 */ /* 0x000fe2000001000d */
[----:B------:R-:W-:Y:S01]  /*39a0*/  LOP3.LUT R110, R110, 0xffff0000, RZ, 0xc0, !PT ;  /* 0xffff00006e6e7812 */ /* 0x000fe200078ec0ff */
[-C--:B------:R-:W-:Y:S01]  /*39b0*/  FMUL.FTZ R13, R40, R43.reuse ;  /* 0x0000002b280d7220 */ /* 0x080fe20000410000 */
[----:B------:R-:W-:Y:S01]  /*39c0*/  LOP3.LUT R112, R112, 0xffff0000, RZ, 0xc0, !PT ;  /* 0xffff000070707812 */ /* 0x000fe200078ec0ff */
[----:B------:R-:W-:Y:S02]  /*39d0*/  IMAD.U32 R113, R113, 0x10000, RZ ;  /* 0x0001000071717824 */ /* 0x000fe400078e00ff */
[----:B------:R-:W-:Y:S01]  /*39e0*/  FFMA.FTZ R47, R14, R42, -R47 ;  /* 0x0000002a0e2f7223 */ /* 0x000fe2000001082f */
[----:B------:R-:W-:Y:S01]  /*39f0*/  FFMA.FTZ R49, R32, R43, -R49 ;  /* 0x0000002b20317223 */ /* 0x000fe20000010831 */
[----:B------:R-:W-:Y:S01]  /*3a00*/  FMUL.FTZ R14, R12, R111 ;  /* 0x0000006f0c0e7220 */ /* 0x000fe20000410000 */
[----:B------:R-:W-:Y:S01]  /*3a10*/  FFMA.FTZ R32, R32, R45, R13 ;  /* 0x0000002d20207223 */ /* 0x000fe2000001000d */
[----:B------:R-:W-:Y:S01]  /*3a20*/  FMUL.FTZ R40, R41, R110 ;  /* 0x0000006e29287220 */ /* 0x000fe20000410000 */
[----:B------:R-:W-:Y:S01]  /*3a30*/  FMUL.FTZ R12, R12, R113 ;  /* 0x000000710c0c7220 */ /* 0x000fe20000410000 */
[----:B------:R-:W-:-:S02]  /*3a40*/  IMAD.U32 R15, R15, 0x10000, RZ ;  /* 0x000100000f0f7824 */ /* 0x000fc400078e00ff */
        /* <DEDUP_REMOVED lines=9> */
[----:B------:R-:W-:-:S07]  /*3ae0*/  F2FP.BF16.F32.PACK_AB R15, R41, R40 ;  /* 0x00000028290f723e */ /* 0x000fce00000010ff */
.L_x_2872:
[----:B------:R-:W-:Y:S05]  /*3af0*/  BSYNC B2 ;  /* 0x0000000000027941 */ /* 0x000fea0003800000 */
.L_x_2871:
[----:B0-----:R0:W-:Y:S02]  /*3b00*/  ST.E.128 desc[UR54][R34.64], R12 ;  /* 0x0000000c22007985 */ /* 0x0011e4000c101d36 */
.L_x_2870:
[----:B------:R-:W-:Y:S05]  /*3b10*/  BSYNC B1 ;  /* 0x0000000000017941 */ /* 0x000fea0003800000 */
.L_x_2869:
[----:B------:R-:W-:-:S13]  /*3b20*/  ISETP.NE.AND P1, PT, R90, RZ, PT ;  /* 0x000000ff5a00720c */ /* 0x000fda0003f25270 */
[----:B------:R-:W-:Y:S05]  /*3b30*/  @P1 BRA `(.L_x_2868) ;  /* 0x0000001c00501947 */ /* 0x000fea0003800000 */
[----:B0---4-:R0:W4:Y:S01]  /*3b40*/  LDS.128 R12, [R103+0x2000] ;  /* 0x00200000670c7984 */ /* 0x0111220000000c00 */
[C---:B-1----:R-:W-:Y:S01]  /*3b50*/  LEA R32, P1, R18.reuse, R93, 0x1 ;  /* 0x0000005d12207211 */ /* 0x042fe200078208ff */
[----:B------:R-:W-:Y:S03]  /*3b60*/  BSSY B1, `(.L_x_2873) ;  /* 0x0000032000017945 */ /* 0x000fe60003800000 */
[----:B--2---:R-:W-:Y:S02]  /*3b70*/  LEA.HI.X R33, R18, R33, R207, 0x1, P1 ;  /* 0x0000002112217211 */ /* 0x004fe400008f0ccf */
        /* <DEDUP_REMOVED lines=8> */
[----:B------:R-:W-:Y:S01]  /*3c00*/  PRMT R108, R108, 0x5410, R11 ;  /* 0x000054106c6c7816 */ /* 0x000fe2000000000b */
[----:B------:R-:W-:Y:S01]  /*3c10*/  IMAD.U32 R11, R12, 0x10000, RZ ;  /* 0x000100000c0b7824 */ /* 0x000fe200078e00ff */
[----:B------:R-:W-:-:S02]  /*3c20*/  PRMT R109, R109, 0x5410, R38 ;  /* 0x000054106d6d7816 */ /* 0x000fc40000000026 */
[----:B---3--:R-:W-:Y:S01]  /*3c30*/  LOP3.LUT R35, R14, 0xffff0000, RZ, 0xc0, !PT ;  /* 0xffff00000e237812 */ /* 0x008fe200078ec0ff */
        /* <DEDUP_REMOVED lines=9> */
[C---:B------:R-:W-:Y:S01]  /*3cd0*/  FMUL.FTZ R41, R13.reuse, R39 ;  /* 0x000000270d297220 */ /* 0x040fe20000410000 */
        /* <DEDUP_REMOVED lines=9> */
[C---:B------:R-:W-:Y:S01]  /*3d70*/  FFMA.FTZ R38, R34.reuse, R38, -R13 ;  /* 0x0000002622267223 */ /* 0x040fe2000001080d */
[----:B------:R-:W-:Y:S01]  /*3d80*/  FFMA.FTZ R35, R34, R40, R35 ;  /* 0x0000002822237223 */ /* 0x000fe20000010023 */
[----:B------:R-:W-:-:S02]  /*3d90*/  IMAD.U32 R15, R15, 0x10000, RZ ;  /* 0x000100000f0f7824 */ /* 0x000fc400078e00ff */
[----:B------:R-:W-:Y:S01]  /*3da0*/  FMUL.FTZ R34, R36, R109 ;  /* 0x0000006d24227220 */ /* 0x000fe20000410000 */
[C---:B------:R-:W-:Y:S01]  /*3db0*/  FMUL.FTZ R14, R12.reuse, R108 ;  /* 0x0000006c0c0e7220 */ /* 0x040fe20000410000 */
[-C--:B------:R-:W-:Y:S01]  /*3dc0*/  FMUL.FTZ R13, R12, R106.reuse ;  /* 0x0000006a0c0d7220 */ /* 0x080fe20000410000 */
        /* <DEDUP_REMOVED lines=11> */
.L_x_2874:
[----:B------:R-:W-:Y:S05]  /*3e80*/  BSYNC B1 ;  /* 0x0000000000017941 */ /* 0x000fea0003800000 */
.L_x_2873:
[----:B----4-:R0:W-:Y:S01]  /*3e90*/  ST.E.128 desc[UR54][R32.64], R12 ;  /* 0x0000000c20007985 */ /* 0x0101e2000c101d36 */
[----:B------:R-:W-:Y:S05]  /*3ea0*/  BRA `(.L_x_2868) ;  /* 0x0000001800747947 */ /* 0x000fea0003800000 */
.L_x_2850:
[----:B------:R-:W-:-:S05]  /*3eb0*/  VIADD R11, R205, 0x40 ;  /* 0x00000040cd0b7836 */ /* 0x000fca0000000000 */
        /* <DEDUP_REMOVED lines=9> */
[----:B------:R-:W1:Y:S01]  /*3f50*/  @!P2 LDC.64 R34, c[0x0][0x3e8] ;  /* 0x0000fa00ff22ab82 */ /* 0x000e620000000a00 */
[----:B------:R-:W-:-:S05]  /*3f60*/  @!P2 IADD3 R15, P3, R52, R14, RZ ;  /* 0x0000000e340fa210 */ /* 0x000fca0007f7e0ff */
[----:B------:R-:W-:Y:S02]  /*3f70*/  @!P2 IMAD.X R32, R96, 0x1, R74, P3 ;  /* 0x000000016020a824 */ /* 0x000fe400018e064a */
[----:B------:R-:W2:Y:S01]  /*3f80*/  @!P2 LDC.64 R48, c[0x0][0x400] ;  /* 0x00010000ff30ab82 */ /* 0x000ea20000000a00 */
[----:B-1----:R-:W-:-:S04]  /*3f90*/  @!P2 LEA R14, P3, R15, R34, 0x1 ;  /* 0x000000220f0ea211 */ /* 0x002fc800078608ff */
[----:B------:R-:W-:Y:S02]  /*3fa0*/  @!P2 LEA.HI.X R15, R15, R35, R32, 0x1, P3 ;  /* 0x000000230f0fa211 */ /* 0x000fe400018f0c20 */
[----:B------:R-:W-:Y:S02]  /*3fb0*/  CS2R R34, SRZ ;  /* 0x0000000000227805 */ /* 0x000fe4000001ff00 */
[----:B------:R-:W-:Y:S02]  /*3fc0*/  @!P2 IADD3 R12, P3, R58, R12, RZ ;  /* 0x0000000c3a0ca210 */ /* 0x000fe40007f7e0ff */
[----:B------:R-:W-:-:S03]  /*3fd0*/  CS2R R32, SRZ ;  /* 0x0000000000207805 */ /* 0x000fc6000001ff00 */
[----:B------:R-:W-:Y:S01]  /*3fe0*/  @!P2 IMAD.X R13, R102, 0x1, R76, P3 ;  /* 0x00000001660da824 */ /* 0x000fe200018e064c */
[C---:B--2---:R-:W-:Y:S02]  /*3ff0*/  @!P2 LEA R48, P3, R12.reuse, R48, 0x1 ;  /* 0x000000300c30a211 */ /* 0x044fe400078608ff */
[----:B------:R-:W-:Y:S02]  /*4000*/  CS2R R38, SRZ ;  /* 0x0000000000267805 */ /* 0x000fe4000001ff00 */
[----:B------:R-:W-:Y:S01]  /*4010*/  CS2R R36, SRZ ;  /* 0x0000000000247805 */ /* 0x000fe2000001ff00 */
[----:B------:R-:W2:Y:S01]  /*4020*/  @!P2 LDG.E.128 R32, desc[UR54][R14.64] ;  /* 0x000000360e20a981 */ /* 0x000ea2000c1e1d00 */
[----:B------:R-:W-:Y:S02]  /*4030*/  @!P2 LEA.HI.X R49, R12, R49, R13, 0x1, P3 ;  /* 0x000000310c31a211 */ /* 0x000fe400018f0c0d */
[----:B------:R-:W1:Y:S03]  /*4040*/  @!P1 LDC.64 R12, c[0x0][0x400] ;  /* 0x00010000ff0c9b82 */ /* 0x000e660000000a00 */
[----:B------:R-:W3:Y:S01]  /*4050*/  @!P2 LDG.E.128 R36, desc[UR54][R48.64] ;  /* 0x000000363024a981 */ /* 0x000ee2000c1e1d00 */
[----:B0-----:R-:W-:-:S02]  /*4060*/  @!P1 LEA R50, P2, R40, R50, 0x1 ;  /* 0x0000003228329211 */ /* 0x001fc400078408ff */
[----:B------:R-:W-:Y:S02]  /*4070*/  CS2R R42, SRZ ;  /* 0x00000000002a7805 */ /* 0x000fe4000001ff00 */
[----:B------:R-:W-:Y:S02]  /*4080*/  @!P1 LEA.HI.X R51, R40, R51, R41, 0x1, P2 ;  /* 0x0000003328339211 */ /* 0x000fe400010f0c29 */
[----:B------:R-:W-:Y:S02]  /*4090*/  CS2R R40, SRZ ;  /* 0x0000000000287805 */ /* 0x000fe4000001ff00 */
[----:B------:R-:W-:-:S04]  /*40a0*/  CS2R R46, SRZ ;  /* 0x00000000002e7805 */ /* 0x000fc8000001ff00 */
[----:B------:R-:W4:Y:S01]  /*40b0*/  @!P1 LDG.E.128 R40, desc[UR54][R50.64] ;  /* 0x0000003632289981 */ /* 0x000f22000c1e1d00 */
[----:B-1----:R-:W-:-:S04]  /*40c0*/  @!P1 LEA R12, P2, R11, R12, 0x1 ;  /* 0x0000000c0b0c9211 */ /* 0x002fc800078408ff */
[----:B------:R-:W-:Y:S02]  /*40d0*/  @!P1 LEA.HI.X R13, R11, R13, R44, 0x1, P2 ;  /* 0x0000000d0b0d9211 */ /* 0x000fe400010f0c2c */
[----:B------:R-:W-:-:S06]  /*40e0*/  CS2R R44, SRZ ;  /* 0x00000000002c7805 */ /* 0x000fcc000001ff00 */
[----:B------:R0:W5:Y:S01]  /*40f0*/  @!P1 LDG.E.128 R44, desc[UR54][R12.64] ;  /* 0x000000360c2c9981 */ /* 0x000162000c1e1d00 */
[----:B------:R-:W-:-:S06]  /*4100*/  UISETP.NE.AND UP0, UPT, UR51, 0x3, UPT ;  /* 0x000000033300788c */ /* 0x000fcc000bf05270 */
[----:B------:R-:W-:Y:S02]  /*4110*/  PLOP3.LUT P2, PT, PT, PT, UP0, 0x80, 0x0 ;  /* 0x000000000000781c */ /* 0x000fe40003f4f008 */
[----:B------:R-:W-:Y:S01]  /*4120*/  ISETP.GE.AND P1, PT, R16, R105, PT ;  /* 0x000000691000720c */ /* 0x000fe20003f26270 */
[----:B--2---:R-:W-:Y:S02]  /*4130*/  IMAD.MOV.U32 R11, RZ, RZ, R34 ;  /* 0x000000ffff0b7224 */ /* 0x004fe400078e0022 */
[----:B------:R-:W-:-:S03]  /*4140*/  IMAD.MOV.U32 R14, RZ, RZ, R35 ;  /* 0x000000ffff0e7224 */ /* 0x000fc600078e0023 */
[----:B------:R-:W-:Y:S01]  /*4150*/  PRMT R103, R103, 0x5410, R11 ;  /* 0x0000541067677816 */ /* 0x000fe2000000000b */
[----:B---3--:R-:W-:Y:S01]  /*4160*/  IMAD.MOV.U32 R11, RZ, RZ, R38 ;  /* 0x000000ffff0b7224 */ /* 0x008fe200078e0026 */
[----:B------:R-:W-:Y:S01]  /*4170*/  PRMT R117, R14, 0x7610, R117 ;  /* 0x000076100e757816 */ /* 0x000fe20000000075 */
[----:B0-----:R-:W-:Y:S02]  /*4180*/  IMAD.MOV.U32 R12, RZ, RZ, R39 ;  /* 0x000000ffff0c7224 */ /* 0x001fe400078e0027 */
[----:B------:R-:W-:Y:S02]  /*4190*/  IMAD.MOV.U32 R13, RZ, RZ, R36 ;  /* 0x000000ffff0d7224 */ /* 0x000fe400078e0024 */
[----:B------:R-:W-:Y:S02]  /*41a0*/  IMAD.MOV.U32 R14, RZ, RZ, R37 ;  /* 0x000000ffff0e7224 */ /* 0x000fe400078e0025 */
[----:B------:R-:W-:Y:S01]  /*41b0*/  IMAD.MOV.U32 R48, RZ, RZ, R33 ;  /* 0x000000ffff307224 */ /* 0x000fe200078e0021 */
[----:B------:R-:W-:-:S02]  /*41c0*/  PRMT R109, R109, 0x5410, R11 ;  /* 0x000054106d6d7816 */ /* 0x000fc4000000000b */
[----:B------:R-:W-:Y:S01]  /*41d0*/  PRMT R126, R12, 0x7610, R126 ;  /* 0x000076100c7e7816 */ /* 0x000fe2000000007e */
[----:B----4-:R-:W-:Y:S01]  /*41e0*/  IMAD.MOV.U32 R11, RZ, RZ, R42 ;  /* 0x000000ffff0b7224 */ /* 0x010fe200078e002a */
        /* <DEDUP_REMOVED lines=12> */
[----:B-----5:R-:W-:Y:S02]  /*42b0*/  IMAD.MOV.U32 R11, RZ, RZ, R46 ;  /* 0x000000ffff0b7224 */ /* 0x020fe400078e002e */
[----:B------:R-:W-:Y:S02]  /*42c0*/  IMAD.MOV.U32 R12, RZ, RZ, R47 ;  /* 0x000000ffff0c7224 */ /* 0x000fe400078e002f */
[----:B------:R-:W-:Y:S02]  /*42d0*/  IMAD.MOV.U32 R13, RZ, RZ, R44 ;  /* 0x000000ffff0d7224 */ /* 0x000fe400078e002c */
[----:B------:R-:W-:Y:S01]  /*42e0*/  IMAD.MOV.U32 R14, RZ, RZ, R45 ;  /* 0x000000ffff0e7224 */ /* 0x000fe200078e002d */
[----:B------:R-:W-:-:S02]  /*42f0*/  PRMT R111, R11, 0x7610, R111 ;  /* 0x000076100b6f7816 */ /* 0x000fc4000000006f */
[----:B------:R-:W-:Y:S02]  /*4300*/  PRMT R112, R12, 0x7610, R112 ;  /* 0x000076100c707816 */ /* 0x000fe40000000070 */
[----:B------:R-:W-:Y:S02]  /*4310*/  PRMT R113, R13, 0x7610, R113 ;  /* 0x000076100d717816 */ /* 0x000fe40000000071 */
[----:B------:R-:W-:Y:S01]  /*4320*/  PRMT R114, R14, 0x7610, R114 ;  /* 0x000076100e727816 */ /* 0x000fe20000000072 */
[----:B------:R-:W-:Y:S06]  /*4330*/  @!P2 BRA `(.L_x_2875) ;  /* 0x000000000004a947 */ /* 0x000fec0003800000 */
[----:B------:R-:W-:Y:S01]  /*4340*/  BPT.TRAP 0x1 ;  /* 0x000000040000795c */ /* 0x000fe20000300000 */
.L_x_2875:
[----:B------:R-:W-:Y:S01]  /*4350*/  IMAD R89, R19, 0x8, R23 ;  /* 0x0000000813597824 */ /* 0x000fe200078e0217 */
[----:B------:R-:W-:Y:S01]  /*4360*/  SHF.L.U32 R102, R212, 0x1f, RZ ;  /* 0x0000001fd4667819 */ /* 0x000fe200000006ff */
[----:B------:R-:W0:Y:S01]  /*4370*/  LDC R106, c[0x0][0x2f4] ;  /* 0x0000bd00ff6a7b82 */ /* 0x000e220000000800 */
[----:B------:R-:W-:Y:S02]  /*4380*/  BSSY B1, `(.L_x_2876) ;  /* 0x0000003000017945 */ /* 0x000fe40003800000 */
[----:B------:R-:W1:Y:S02]  /*4390*/  SYNCS.PHASECHK.TRANS64.TRYWAIT P3, [R89+URZ+0x22890], R102 ;  /* 0x02289066590075a7 */ /* 0x000e64000806017f */
[----:B-1----:R-:W-:Y:S05]  /*43a0*/  @!P3 BRA `(.L_x_2877) ;  /* 0x000001d8000cb947 */ /* 0x002fea0003800000 */
.L_x_3197:
[----:B------:R-:W-:Y:S05]  /*43b0*/  BSYNC B1 ;  /* 0x0000000000017941 */ /* 0x000fea0003800000 */
.L_x_2876:
[----:B------:R-:W-:Y:S01]  /*43c0*/  UMOV UR4, 0xffffffff ;  /* 0xffffffff00047882 */ /* 0x000fe20000000000 */
[----:B0-----:R-:W-:Y:S02]  /*43d0*/  IMAD.IADD R108, R106, 0x1, -R67 ;  /* 0x000000016a6c7824 */ /* 0x001fe400078e0a43 */
[----:B------:R-:W-:Y:S05]  /*43e0*/  BRA.DIV UR4, `(.L_x_2878) ;  /* 0x000001da04107947 */ /* 0x000fea000b800000 */
[----:B------:R0:W2:Y:S04]  /*43f0*/  SHFL.IDX PT, R49, R94, RZ, 0x1c1f ;  /* 0x001c1fff5e317589 */ /* 0x0000a800000e0000 */
[----:B------:R0:W3:Y:S02]  /*4400*/  SHFL.IDX PT, R14, R93, RZ, 0x1c1f ;  /* 0x001c1fff5d0e7589 */ /* 0x0000e400000e0000 */
.L_x_3201:
[----:B------:R-:W-:Y:S01]  /*4410*/  ISETP.GE.OR P3, PT, R205, R98, P0 ;  /* 0x00000062cd00720c */ /* 0x000fe20000766670 */
[----:B------:R-:W-:-:S12]  /*4420*/  BSSY B1, `(.L_x_2879) ;  /* 0x000007b000017945 */ /* 0x000fd80003800000 */
[----:B------:R-:W-:Y:S05]  /*4430*/  @P3 BRA `(.L_x_2880) ;  /* 0x0000000400e43947 */ /* 0x000fea0003800000 */
[----:B------:R-:W4:Y:S01]  /*4440*/  S2R R15, SR_TID.X ;  /* 0x00000000000f7919 */ /* 0x000f220000002100 */
[----:B------:R-:W-:Y:S01]  /*4450*/  ISETP.NE.AND P4, PT, R91, RZ, PT ;  /* 0x000000ff5b00720c */ /* 0x000fe20003f85270 */
[----:B---3--:R-:W-:Y:S01]  /*4460*/  IMAD.MOV.U32 R104, RZ, RZ, R14 ;  /* 0x000000ffff687224 */ /* 0x008fe200078e000e */
[C---:B------:R-:W-:Y:S01]  /*4470*/  LEA R96, P3, R78.reuse, R14, 0x1 ;  /* 0x0000000e4e607211 */ /* 0x040fe200078608ff */
[----:B--2---:R-:W-:Y:S01]  /*4480*/  IMAD.MOV.U32 R105, RZ, RZ, R49 ;  /* 0x000000ffff697224 */ /* 0x004fe200078e0031 */
[----:B------:R-:W-:Y:S01]  /*4490*/  SEL R11, R67, R108, !P4 ;  /* 0x0000006c430b7207 */ /* 0x000fe20006000000 */
[----:B------:R-:W-:Y:S01]  /*44a0*/  BSSY B2, `(.L_x_2881) ;  /* 0x000006e000027945 */ /* 0x000fe20003800000 */
[----:B------:R-:W-:Y:S02]  /*44b0*/  LEA.HI.X R97, R78, R49, R79, 0x1, P3 ;  /* 0x000000314e617211 */ /* 0x000fe400018f0c4f */
[----:B------:R-:W-:-:S04]  /*44c0*/  SHF.R.S32.HI R12, RZ, 0x1f, R11 ;  /* 0x0000001fff0c7819 */ /* 0x000fc8000001140b */
        /* <DEDUP_REMOVED lines=19> */
[----:B------:R-:W-:Y:S01]  /*4600*/  SHF.R.U64 R115, R32, 0x10, R33 ;  /* 0x0000001020737819 */ /* 0x000fe20000001221 */
[----:B--2---:R-:W-:Y:S01]  /*4610*/  IMAD.U32 R32, R13, 0x10000, RZ ;  /* 0x000100000d207824 */ /* 0x004fe200078e00ff */
[----:B------:R-:W-:Y:S02]  /*4620*/  SHF.R.U32.HI R119, RZ, 0x10, R35 ;  /* 0x00000010ff777819 */ /* 0x000fe40000011623 */
[----:B------:R-:W-:Y:S02]  /*4630*/  PRMT R116, R107, 0x5432, R116 ;  /* 0x000054326b747816 */ /* 0x000fe40000000074 */
[----:B------:R-:W-:-:S02]  /*4640*/  PRMT R121, R127, 0x5410, R121 ;  /* 0x000054107f797816 */ /* 0x000fc40000000079 */
[----:B------:R-:W-:Y:S01]  /*4650*/  SHF.R.U64 R120, R36, 0x10, R37 ;  /* 0x0000001024787819 */ /* 0x000fe20000001225 */
[----:B---3--:R-:W-:Y:S01]  /*4660*/  IMAD.U32 R37, R49, 0x10000, RZ ;  /* 0x0001000031257824 */ /* 0x008fe200078e00ff */
[----:B------:R-:W-:Y:S01]  /*4670*/  PRMT R115, R123, 0x5410, R115 ;  /* 0x000054107b737816 */ /* 0x000fe20000000073 */
[----:B------:R-:W-:Y:S01]  /*4680*/  IMAD.U32 R123, R121, 0x10000, RZ ;  /* 0x00010000797b7824 */ /* 0x000fe200078e00ff */
[----:B------:R-:W-:Y:S01]  /*4690*/  PRMT R119, R117, 0x5410, R119 ;  /* 0x0000541075777816 */ /* 0x000fe20000000077 */
[----:B------:R-:W-:Y:S01]  /*46a0*/  IMAD.U32 R117, R116, 0x10000, RZ ;  /* 0x0001000074757824 */ /* 0x000fe200078e00ff */
[--C-:B------:R-:W-:Y:S01]  /*46b0*/  SHF.R.U32.HI R125, RZ, 0x10, R39.reuse ;  /* 0x00000010ff7d7819 */ /* 0x100fe20000011627 */
[C---:B------:R-:W-:Y:S01]  /*46c0*/  FMUL.FTZ R127, R37.reuse, R123 ;  /* 0x0000007b257f7220 */ /* 0x040fe20000410000 */
[----:B------:R-:W-:Y:S01]  /*46d0*/  SHF.R.U64 R124, R38, 0x10, R39 ;  /* 0x00000010267c7819 */ /* 0x000fe20000001227 */
[-C--:B------:R-:W-:Y:S01]  /*46e0*/  FMUL.FTZ R129, R37, R117.reuse ;  /* 0x0000007525817220 */ /* 0x080fe20000410000 */
[----:B------:R-:W-:Y:S01]  /*46f0*/  LOP3.LUT R38, R49, 0xffff0000, RZ, 0xc0, !PT ;  /* 0xffff000031267812 */ /* 0x000fe200078ec0ff */
[C---:B------:R-:W-:Y:S01]  /*4700*/  FFMA.FTZ R127, R32.reuse, R117, -R127 ;  /* 0x00000075207f7223 */ /* 0x040fe2000001087f */
[----:B------:R-:W-:Y:S01]  /*4710*/  LOP3.LUT R121, R121, 0xffff0000, RZ, 0xc0, !PT ;  /* 0xffff000079797812 */ /* 0x000fe200078ec0ff */
[----:B------:R-:W-:Y:S01]  /*4720*/  FFMA.FTZ R129, R32, R123, R129 ;  /* 0x0000007b20817223 */ /* 0x000fe20000010081 */
[----:B------:R-:W-:Y:S01]  /*4730*/  PRMT R125, R126, 0x5410, R125 ;  /* 0x000054107e7d7816 */ /* 0x000fe2000000007d */
[----:B------:R-:W-:Y:S01]  /*4740*/  IMAD.U32 R49, R51, 0x10000, RZ ;  /* 0x0001000033317824 */ /* 0x000fe200078e00ff */
[----:B------:R-:W-:Y:S01]  /*4750*/  LOP3.LUT R33, R13, 0xffff0000, RZ, 0xc0, !PT ;  /* 0xffff00000d217812 */ /* 0x000fe200078ec0ff */
[----:B------:R-:W-:Y:S01]  /*4760*/  FMUL.FTZ R126, R38, R121 ;  /* 0x00000079267e7220 */ /* 0x000fe20000410000 */
[----:B------:R-:W-:Y:S01]  /*4770*/  LOP3.LUT R116, R116, 0xffff0000, RZ, 0xc0, !PT ;  /* 0xffff000074747812 */ /* 0x000fe200078ec0ff */
[----:B------:R-:W-:Y:S01]  /*4780*/  IMAD.U32 R37, R125, 0x10000, RZ ;  /* 0x000100007d257824 */ /* 0x000fe200078e00ff */
[----:B------:R-:W-:Y:S01]  /*4790*/  SHF.R.U64 R118, R34, 0x10, R35 ;  /* 0x0000001022767819 */ /* 0x000fe20000001223 */
[----:B------:R-:W-:Y:S01]  /*47a0*/  IMAD.U32 R32, R119, 0x10000, RZ ;  /* 0x0001000077207824 */ /* 0x000fe200078e00ff */
[----:B------:R-:W-:Y:S01]  /*47b0*/  LOP3.LUT R51, R51, 0xffff0000, RZ, 0xc0, !PT ;  /* 0xffff000033337812 */ /* 0x000fe200078ec0ff */
[-C--:B------:R-:W-:Y:S01]  /*47c0*/  FMUL.FTZ R38, R38, R116.reuse ;  /* 0x0000007426267220 */ /* 0x080fe20000410000 */
[----:B------:R-:W-:Y:S01]  /*47d0*/  FFMA.FTZ R126, R33, R116, -R126 ;  /* 0x00000074217e7223 */ /* 0x000fe2000001087e */
[----:B------:R-:W-:-:S02]  /*47e0*/  IMAD.U32 R34, R15, 0x10000, RZ ;  /* 0x000100000f227824 */ /* 0x000fc400078e00ff */
[----:B------:R-:W-:Y:S01]  /*47f0*/  FMUL.FTZ R117, R49, R37 ;  /* 0x0000002531757220 */ /* 0x000fe20000410000 */
[----:B------:R-:W-:Y:S01]  /*4800*/  LOP3.LUT R116, R125, 0xffff0000, RZ, 0xc0, !PT ;  /* 0xffff00007d747812 */ /* 0x000fe200078ec0ff */
[-C--:B------:R-:W-:Y:S01]  /*4810*/  FMUL.FTZ R130, R49, R32.reuse ;  /* 0x0000002031827220 */ /* 0x080fe20000410000 */
[----:B------:R-:W-:Y:S01]  /*4820*/  PRMT R120, R110, 0x5432, R120 ;  /* 0x000054326e787816 */ /* 0x000fe20000000078 */
[----:B------:R-:W-:Y:S01]  /*4830*/  FFMA.FTZ R128, R33, R121, R38 ;  /* 0x0000007921807223 */ /* 0x000fe20000010026 */
[----:B------:R-:W-:Y:S01]  /*4840*/  LOP3.LUT R35, R15, 0xffff0000, RZ, 0xc0, !PT ;  /* 0xffff00000f237812 */ /* 0x000fe200078ec0ff */
[C---:B------:R-:W-:Y:S01]  /*4850*/  FFMA.FTZ R117, R34.reuse, R32, -R117 ;  /* 0x0000002022757223 */ /* 0x040fe20000010875 */
[----:B------:R-:W-:Y:S01]  /*4860*/  LOP3.LUT R38, R119, 0xffff0000, RZ, 0xc0, !PT ;  /* 0xffff000077267812 */ /* 0x000fe200078ec0ff */
[----:B------:R-:W-:Y:S01]  /*4870*/  FFMA.FTZ R130, R34, R37, R130 ;  /* 0x0000002522827223 */ /* 0x000fe20000010082 */
[----:B------:R-:W-:Y:S01]  /*4880*/  FMUL.FTZ R34, R51, R116 ;  /* 0x0000007433227220 */ /* 0x000fe20000410000 */
[C---:B------:R-:W-:Y:S01]  /*4890*/  IMAD.U32 R36, R48.reuse, 0x10000, RZ ;  /* 0x0001000030247824 */ /* 0x040fe200078e00ff */
[----:B------:R-:W-:Y:S01]  /*48a0*/  LOP3.LUT R48, R48, 0xffff0000, RZ, 0xc0, !PT ;  /* 0xffff000030307812 */ /* 0x000fe200078ec0ff */
[----:B------:R-:W-:-:S02]  /*48b0*/  IMAD.U32 R33, R120, 0x10000, RZ ;  /* 0x0001000078217824 */ /* 0x000fc400078e00ff */
[-C--:B------:R-:W-:Y:S01]  /*48c0*/  FFMA.FTZ R132, R35, R38.reuse, -R34 ;  /* 0x0000002623847223 */ /* 0x080fe20000010822 */
[----:B------:R-:W-:Y:S02]  /*48d0*/  IMAD.U32 R32, R115, 0x10000, RZ ;  /* 0x0001000073207824 */ /* 0x000fe400078e00ff */
[----:B------:R-:W-:Y:S01]  /*48e0*/  FMUL.FTZ R134, R51, R38 ;  /* 0x0000002633867220 */ /* 0x000fe20000410000 */
[-C--:B------:R-:W-:Y:S01]  /*48f0*/  FMUL.FTZ R34, R36, R33.reuse ;  /* 0x0000002124227220 */ /* 0x080fe20000410000 */
[----:B------:R-:W-:Y:S01]  /*4900*/  IMAD.U32 R13, R12, 0x10000, RZ ;  /* 0x000100000c0d7824 */ /* 0x000fe200078e00ff */
[----:B------:R-:W-:Y:S01]  /*4910*/  LOP3.LUT R37, R120, 0xffff0000, RZ, 0xc0, !PT ;  /* 0xffff000078257812 */ /* 0x000fe200078ec0ff */
[----:B------:R-:W-:Y:S01]  /*4920*/  FMUL.FTZ R36, R36, R32 ;  /* 0x0000002024247220 */ /* 0x000fe20000410000 */
[----:B------:R-:W-:Y:S01]  /*4930*/  LOP3.LUT R115, R115, 0xffff0000, RZ, 0xc0, !PT ;  /* 0xffff000073737812 */ /* 0x000fe200078ec0ff */
[----:B------:R-:W-:Y:S01]  /*4940*/  IMAD.U32 R39, R50, 0x10000, RZ ;  /* 0x0001000032277824 */ /* 0x000fe200078e00ff */
[----:B------:R-:W-:Y:S01]  /*4950*/  PRMT R124, R109, 0x5432, R124 ;  /* 0x000054326d7c7816 */ /* 0x000fe2000000007c */
[----:B------:R-:W-:Y:S01]  /*4960*/  FFMA.FTZ R119, R35, R116, R134 ;  /* 0x0000007423777223 */ /* 0x000fe20000010086 */
[----:B------:R-:W-:Y:S01]  /*4970*/  PRMT R118, R103, 0x5432, R118 ;  /* 0x0000543267767816 */ /* 0x000fe20000000076 */
[C---:B------:R-:W-:Y:S01]  /*4980*/  FFMA.FTZ R36, R13.reuse, R33, R36 ;  /* 0x000000210d247223 */ /* 0x040fe20000010024 */
[----:B------:R-:W-:Y:S01]  /*4990*/  LOP3.LUT R12, R12, 0xffff0000, RZ, 0xc0, !PT ;  /* 0xffff00000c0c7812 */ /* 0x000fe200078ec0ff */
[----:B------:R-:W-:Y:S01]  /*49a0*/  FMUL.FTZ R49, R48, R37 ;  /* 0x0000002530317220 */ /* 0x000fe20000410000 */
[----:B------:R-:W-:Y:S01]  /*49b0*/  LOP3.LUT R50, R50, 0xffff0000, RZ, 0xc0, !PT ;  /* 0xffff000032327812 */ /* 0x000fe200078ec0ff */
[----:B------:R-:W-:Y:S01]  /*49c0*/  FFMA.FTZ R35, R13, R32, -R34 ;  /* 0x000000200d237223 */ /* 0x000fe20000010822 */
[----:B------:R-:W-:Y:S01]  /*49d0*/  FMUL.FTZ R51, R48, R115 ;  /* 0x0000007330337220 */ /* 0x000fe20000410000 */
[C---:B------:R-:W-:Y:S01]  /*49e0*/  LOP3.LUT R33, R124.reuse, 0xffff0000, RZ, 0xc0, !PT ;  /* 0xffff00007c217812 */ /* 0x040fe200078ec0ff */
[----:B------:R-:W-:Y:S01]  /*49f0*/  IMAD.U32 R34, R124, 0x10000, RZ ;  /* 0x000100007c227824 */ /* 0x000fe200078e00ff */
[C---:B------:R-:W-:Y:S01]  /*4a00*/  LOP3.LUT R13, R118.reuse, 0xffff0000, RZ, 0xc0, !PT ;  /* 0xffff0000760d7812 */ /* 0x040fe200078ec0ff */
[----:B------:R-:W-:-:S02]  /*4a10*/  IMAD.U32 R32, R118, 0x10000, RZ ;  /* 0x0001000076207824 */ /* 0x000fc400078e00ff */
[----:B------:R-:W-:Y:S01]  /*4a20*/  FFMA.FTZ R38, R12, R115, -R49 ;  /* 0x000000730c267223 */ /* 0x000fe20000010831 */
[C---:B------:R-:W-:Y:S01]  /*4a30*/  IMAD.U32 R15, R14.reuse, 0x10000, RZ ;  /* 0x000100000e0f7824 */ /* 0x040fe200078e00ff */
[----:B------:R-:W-:Y:S01]  /*4a40*/  LOP3.LUT R14, R14, 0xffff0000, RZ, 0xc0, !PT ;  /* 0xffff00000e0e7812 */ /* 0x000fe200078ec0ff */
[----:B------:R-:W-:Y:S01]  /*4a50*/  FFMA.FTZ R51, R12, R37, R51 ;  /* 0x000000250c337223 */ /* 0x000fe20000010033 */
[C---:B------:R-:W-:Y:S01]  /*4a60*/  FMUL.FTZ R12, R39.reuse, R34 ;  /* 0x00000022270c7220 */ /* 0x040fe20000410000 */
[C---:B------:R-:W-:Y:S01]  /*4a70*/  FMUL.FTZ R37, R50.reuse, R33 ;  /* 0x0000002132257220 */ /* 0x040fe20000410000 */
[-C--:B------:R-:W-:Y:S01]  /*4a80*/  FMUL.FTZ R39, R39, R32.reuse ;  /* 0x0000002027277220 */ /* 0x080fe20000410000 */
[-C--:B------:R-:W-:Y:S01]  /*4a90*/  FMUL.FTZ R50, R50, R13.reuse ;  /* 0x0000000d32327220 */ /* 0x080fe20000410000 */
[C---:B------:R-:W-:Y:S01]  /*4aa0*/  FFMA.FTZ R12, R15.reuse, R32, -R12 ;  /* 0x000000200f0c7223 */ /* 0x040fe2000001080c */
        /* <DEDUP_REMOVED lines=9> */
[----:B------:R-:W-:Y:S02]  /*4b40*/  F2FP.BF16.F32.PACK_AB R13, R126, R127 ;  /* 0x0000007f7e0d723e */ /* 0x000fe400000010ff */
[----:B------:R-:W-:Y:S02]  /*4b50*/  F2FP.BF16.F32.PACK_AB R15, R132, R117 ;  /* 0x00000075840f723e */ /* 0x000fe400000010ff */
[----:B------:R-:W-:-:S02]  /*4b60*/  F2FP.BF16.F32.PACK_AB R49, R128, R129 ;  /* 0x000000818031723e */ /* 0x000fc400000010ff */
[----:B------:R-:W-:-:S07]  /*4b70*/  F2FP.BF16.F32.PACK_AB R50, R50, R39 ;  /* 0x000000273232723e */ /* 0x000fce00000010ff */
.L_x_2882:
[----:B------:R-:W-:Y:S05]  /*4b80*/  BSYNC B2 ;  /* 0x0000000000027941 */ /* 0x000fea0003800000 */
.L_x_2881:
[----:B------:R-:W-:Y:S01]  /*4b90*/  ISETP.GE.AND P3, PT, R11, R106, PT ;  /* 0x0000006a0b00720c */ /* 0x000fe20003f66270 */
[----:B--2---:R4:W-:-:S12]  /*4ba0*/  ST.E.128 desc[UR54][R96.64], R12 ;  /* 0x0000000c60007985 */ /* 0x0049d8000c101d36 */
[----:B------:R-:W-:-:S05]  /*4bb0*/  @!P3 IMAD.WIDE R104, R11, 0x2, R104 ;  /* 0x000000020b68b825 */ /* 0x000fca00078e0268 */
[----:B---3--:R4:W-:Y:S02]  /*4bc0*/  @!P3 ST.E.128 desc[UR54][R104.64], R48 ;  /* 0x000000306800b985 */ /* 0x0089e4000c101d36 */
.L_x_2880:
[----:B------:R-:W-:Y:S05]  /*4bd0*/  BSYNC B1 ;  /* 0x0000000000017941 */ /* 0x000fea0003800000 */
.L_x_2879:
[----:B------:R-:W-:-:S03]  /*4be0*/  UMOV UR4, 0xffffffff ;  /* 0xffffffff00047882 */ /* 0x000fc60000000000 */
[----:B------:R-:W-:Y:S05]  /*4bf0*/  BRA.DIV UR4, `(.L_x_2883) ;  /* 0x000001d204547947 */ /* 0x000fea000b800000 */
[----:B------:R0:W0:Y:S04]  /*4c00*/  SHFL.IDX PT, R37, R94, 0x1, 0x1c1f ;  /* 0x003c1f005e257f89 */ /* 0x00002800000e0000 */
[----:B------:R0:W0:Y:S02]  /*4c10*/  SHFL.IDX PT, R36, R93, 0x1, 0x1c1f ;  /* 0x003c1f005d247f89 */ /* 0x00002400000e0000 */
.L_x_3205:
[----:B------:R-:W-:-:S05]  /*4c20*/  VIADD R11, R205, 0x40 ;  /* 0x00000040cd0b7836 */ /* 0x000fca0000000000 */
[----:B------:R-:W-:-:S13]  /*4c30*/  ISETP.GE.OR P3, PT, R11, R98, P0 ;  /* 0x000000620b00720c */ /* 0x000fda0000766670 */
[----:B------:R-:W-:Y:S05]  /*4c40*/  @P3 BRA `(.L_x_2868) ;  /* 0x0000000c000c3947 */ /* 0x000fea0003800000 */
[----:B----4-:R-:W4:Y:S01]  /*4c50*/  LDL R13, [R1+0xc] ;  /* 0x00000c00010d7983 */ /* 0x010f220000100800 */
[----:B------:R-:W-:Y:S01]  /*4c60*/  ISETP.NE.AND P4, PT, R91, RZ, PT ;  /* 0x000000ff5b00720c */ /* 0x000fe20003f85270 */
[C---:B---3--:R-:W-:Y:S01]  /*4c70*/  VIADD R14, R205.reuse, 0x40 ;  /* 0x00000040cd0e7836 */ /* 0x048fe20000000000 */
[----:B0-----:R-:W-:Y:S01]  /*4c80*/  LEA R38, P3, R78, R36, 0x1 ;  /* 0x000000244e267211 */ /* 0x001fe200078608ff */
[----:B------:R-:W-:Y:S01]  /*4c90*/  VIADD R12, R205, 0x40 ;  /* 0x00000040cd0c7836 */ /* 0x000fe20000000000 */
[----:B------:R-:W-:Y:S01]  /*4ca0*/  SEL R108, R67, R108, !P4 ;  /* 0x0000006c436c7207 */ /* 0x000fe20006000000 */
[----:B------:R-:W-:Y:S01]  /*4cb0*/  IMAD.SHL.U32 R14, R14, 0x40, RZ ;  /* 0x000000400e0e7824 */ /* 0x000fe200078e00ff */
[----:B------:R-:W-:Y:S01]  /*4cc0*/  BSSY B1, `(.L_x_2884) ;  /* 0x0000070000017945 */ /* 0x000fe20003800000 */
[----:B------:R-:W-:Y:S01]  /*4cd0*/  IMAD.SHL.U32 R12, R12, 0x40, RZ ;  /* 0x000000400c0c7824 */ /* 0x000fe200078e00ff */
[----:B------:R-:W-:Y:S02]  /*4ce0*/  SHF.R.S32.HI R11, RZ, 0x1f, R108 ;  /* 0x0000001fff0b7819 */ /* 0x000fe4000001146c */
[----:B------:R-:W-:-:S02]  /*4cf0*/  LOP3.LUT R14, R14, 0x1c0, RZ, 0xc0, !PT ;  /* 0x000001c00e0e7812 */ /* 0x000fc400078ec0ff */
[----:B------:R-:W-:Y:S02]  /*4d00*/  LEA.HI R108, R11, R108, RZ, 0x4 ;  /* 0x0000006c0b6c7211 */ /* 0x000fe400078f20ff */
[----:B------:R-:W-:Y:S02]  /*4d10*/  LOP3.LUT R12, R12, 0x1c0, RZ, 0xc0, !PT ;  /* 0x000001c00c0c7812 */ /* 0x000fe400078ec0ff */
[----:B------:R-:W-:Y:S02]  /*4d20*/  LEA.HI.SX32 R11, R108, R77, 0x1c ;  /* 0x0000004d6c0b7211 */ /* 0x000fe400078fe2ff */
[----:B------:R-:W-:Y:S02]  /*4d30*/  SHF.R.U32.HI R14, RZ, 0x3, R14 ;  /* 0x00000003ff0e7819 */ /* 0x000fe4000001160e */
[----:B------:R-:W-:Y:S01]  /*4d40*/  LEA.HI.X R39, R78, R37, R79, 0x1, P3 ;  /* 0x000000254e277211 */ /* 0x000fe200018f0c4f */
        /* <DEDUP_REMOVED lines=9> */
[----:B------:R-:W3:Y:S01]  /*4de0*/  LDS.128 R32, [R32+0x1c400] ;  /* 0x01c4000020207984 */ /* 0x000ee20000000c00 */
[----:B------:R-:W-:Y:S05]  /*4df0*/  @P1 BRA `(.L_x_2885) ;  /* 0x0000000400701947 */ /* 0x000fea0003800000 */
[----:B------:R-:W-:Y:S02]  /*4e00*/  SHF.R.U32.HI R51, RZ, 0x10, R41 ;  /* 0x00000010ff337819 */ /* 0x000fe40000011629 */
[----:B--2---:R-:W-:Y:S02]  /*4e10*/  SHF.R.U32.HI R49, RZ, 0x10, R45 ;  /* 0x00000010ff317819 */ /* 0x004fe4000001162d */
[----:B------:R-:W-:Y:S02]  /*4e20*/  PRMT R110, R110, 0x5410, R51 ;  /* 0x000054106e6e7816 */ /* 0x000fe40000000033 */
[----:B------:R-:W-:Y:S02]  /*4e30*/  PRMT R114, R114, 0x5410, R49 ;  /* 0x0000541072727816 */ /* 0x000fe40000000031 */
[----:B------:R-:W-:Y:S01]  /*4e40*/  SHF.R.U64 R50, R44, 0x10, R45 ;  /* 0x000000102c327819 */ /* 0x000fe2000000122d */
[----:B---3--:R-:W-:Y:S01]  /*4e50*/  IMAD.U32 R44, R33, 0x10000, RZ ;  /* 0x00010000212c7824 */ /* 0x008fe200078e00ff */
[----:B------:R-:W-:Y:S01]  /*4e60*/  SHF.R.U32.HI R97, RZ, 0x10, R47 ;  /* 0x00000010ff617819 */ /* 0x000fe2000001162f */
[----:B------:R-:W-:Y:S01]  /*4e70*/  IMAD.U32 R51, R114, 0x10000, RZ ;  /* 0x0001000072337824 */ /* 0x000fe200078e00ff */
[----:B------:R-:W-:Y:S01]  /*4e80*/  SHF.R.U32.HI R94, RZ, 0x10, R43 ;  /* 0x00000010ff5e7819 */ /* 0x000fe2000001162b */
[----:B------:R-:W-:Y:S01]  /*4e90*/  IMAD.U32 R49, R110, 0x10000, RZ ;  /* 0x000100006e317824 */ /* 0x000fe200078e00ff */
[----:B------:R-:W-:Y:S01]  /*4ea0*/  SHF.R.U64 R104, R40, 0x10, R41 ;  /* 0x0000001028687819 */ /* 0x000fe20000001229 */
[----:B0-----:R-:W-:Y:S01]  /*4eb0*/  IMAD.U32 R40, R13, 0x10000, RZ ;  /* 0x000100000d287824 */ /* 0x001fe200078e00ff */
[----:B------:R-:W-:Y:S01]  /*4ec0*/  SHF.R.U64 R48, R46, 0x10, R47 ;  /* 0x000000102e307819 */ /* 0x000fe2000000122f */
[----:B------:R-:W-:Y:S01]  /*4ed0*/  FMUL.FTZ R93, R44, R51 ;  /* 0x000000332c5d7220 */ /* 0x000fe20000410000 */
[----:B------:R-:W-:Y:S01]  /*4ee0*/  PRMT R112, R112, 0x5410, R97 ;  /* 0x0000541070707816 */ /* 0x000fe20000000061 */
[----:B------:R-:W-:Y:S01]  /*4ef0*/  FMUL.FTZ R97, R44, R49 ;  /* 0x000000312c617220 */ /* 0x000fe20000410000 */
[----:B------:R-:W-:Y:S01]  /*4f00*/  LOP3.LUT R45, R33, 0xffff0000, RZ, 0xc0, !PT ;  /* 0xffff0000212d7812 */ /* 0x000fe200078ec0ff */
[----:B------:R-:W-:Y:S01]  /*4f10*/  IMAD.U32 R46, R35, 0x10000, RZ ;  /* 0x00010000232e7824 */ /* 0x000fe200078e00ff */
[----:B------:R-:W-:Y:S01]  /*4f20*/  LOP3.LUT R110, R110, 0xffff0000, RZ, 0xc0, !PT ;  /* 0xffff00006e6e7812 */ /* 0x000fe200078ec0ff */
[----:B------:R-:W-:Y:S01]  /*4f30*/  FFMA.FTZ R97, R40, R51, R97 ;  /* 0x0000003328617223 */ /* 0x000fe20000010061 */
[----:B------:R-:W-:-:S02]  /*4f40*/  LOP3.LUT R114, R114, 0xffff0000, RZ, 0xc0, !PT ;  /* 0xffff000072727812 */ /* 0x000fc400078ec0ff */
[----:B------:R-:W-:Y:S02]  /*4f50*/  PRMT R107, R107, 0x5410, R94 ;  /* 0x000054106b6b7816 */ /* 0x000fe4000000005e */
[----:B------:R-:W-:Y:S01]  /*4f60*/  PRMT R111, R111, 0x5410, R48 ;  /* 0x000054106f6f7816 */ /* 0x000fe20000000030 */
[----:B------:R-:W-:Y:S01]  /*4f70*/  FFMA.FTZ R48, R40, R49, -R93 ;  /* 0x0000003128307223 */ /* 0x000fe2000001085d */
[----:B------:R-:W-:Y:S01]  /*4f80*/  LOP3.LUT R41, R13, 0xffff0000, RZ, 0xc0, !PT ;  /* 0xffff00000d297812 */ /* 0x000fe200078ec0ff */
[C---:B------:R-:W-:Y:S02]  /*4f90*/  IMAD.U32 R93, R112.reuse, 0x10000, RZ ;  /* 0x00010000705d7824 */ /* 0x040fe400078e00ff */
[----:B------:R-:W-:Y:S01]  /*4fa0*/  FMUL.FTZ R40, R45, R110 ;  /* 0x0000006e2d287220 */ /* 0x000fe20000410000 */
[----:B------:R-:W-:Y:S01]  /*4fb0*/  LOP3.LUT R47, R35, 0xffff0000, RZ, 0xc0, !PT ;  /* 0xffff0000232f7812 */ /* 0x000fe200078ec0ff */
[-C--:B------:R-:W-:Y:S01]  /*4fc0*/  FMUL.FTZ R44, R45, R114.reuse ;  /* 0x000000722d2c7220 */ /* 0x080fe20000410000 */
[----:B------:R-:W-:Y:S01]  /*4fd0*/  LOP3.LUT R112, R112, 0xffff0000, RZ, 0xc0, !PT ;  /* 0xffff000070707812 */ /* 0x000fe200078ec0ff */
[----:B------:R-:W-:Y:S01]  /*4fe0*/  IMAD.U32 R49, R107, 0x10000, RZ ;  /* 0x000100006b317824 */ /* 0x000fe200078e00ff */
[----:B------:R-:W-:Y:S01]  /*4ff0*/  PRMT R113, R113, 0x5410, R50 ;  /* 0x0000541071717816 */ /* 0x000fe20000000032 */
[C---:B------:R-:W-:Y:S01]  /*5000*/  FFMA.FTZ R114, R41.reuse, R114, R40 ;  /* 0x0000007229727223 */ /* 0x040fe20000010028 */
[----:B------:R-:W-:Y:S01]  /*5010*/  SHF.R.U64 R96, R42, 0x10, R43 ;  /* 0x000000102a607819 */ /* 0x000fe2000000122b */
[C---:B------:R-:W-:Y:S01]  /*5020*/  IMAD.U32 R42, R32.reuse, 0x10000, RZ ;  /* 0x00010000202a7824 */ /* 0x040fe200078e00ff */
        /* <DEDUP_REMOVED lines=8> */
[----:B------:R-:W-:Y:S01]  /*50b0*/  FMUL.FTZ R44, R47, R112 ;  /* 0x000000702f2c7220 */ /* 0x000fe20000410000 */
[----:B------:R-:W-:-:S02]  /*50c0*/  IMAD.U32 R41, R113, 0x10000, RZ ;  /* 0x0001000071297824 */ /* 0x000fc400078e00ff */
[C---:B------:R-:W-:Y:S01]  /*50d0*/  FFMA.FTZ R49, R32.reuse, R49, -R45 ;  /* 0x0000003120317223 */ /* 0x040fe2000001082d */
[----:B------:R-:W-:Y:S01]  /*50e0*/  FFMA.FTZ R46, R32, R93, R46 ;  /* 0x0000005d202e7223 */ /* 0x000fe2000001002e */
[-C--:B------:R-:W-:Y:S01]  /*50f0*/  FMUL.FTZ R94, R47, R40.reuse ;  /* 0x000000282f5e7220 */ /* 0x080fe20000410000 */
[----:B------:R-:W-:Y:S01]  /*5100*/  FFMA.FTZ R50, R33, R40, -R44 ;  /* 0x0000002821327223 */ /* 0x000fe2000001082c */
[----:B------:R-:W-:Y:S01]  /*5110*/  IMAD.U32 R13, R12, 0x10000, RZ ;  /* 0x000100000c0d7824 */ /* 0x000fe200078e00ff */
[----:B------:R-:W-:Y:S01]  /*5120*/  LOP3.LUT R113, R113, 0xffff0000, RZ, 0xc0, !PT ;  /* 0xffff000071717812 */ /* 0x000fe200078ec0ff */
[----:B------:R-:W-:Y:S02]  /*5130*/  IMAD.U32 R32, R109, 0x10000, RZ ;  /* 0x000100006d207824 */ /* 0x000fe400078e00ff */
[----:B------:R-:W-:Y:S01]  /*5140*/  FMUL.FTZ R40, R42, R41 ;  /* 0x000000292a287220 */ /* 0x000fe20000410000 */
[----:B------:R-:W-:Y:S01]  /*5150*/  PRMT R103, R103, 0x5410, R96 ;  /* 0x0000541067677816 */ /* 0x000fe20000000060 */
[----:B------:R-:W-:Y:S01]  /*5160*/  FFMA.FTZ R47, R33, R112, R94 ;  /* 0x00000070212f7223 */ /* 0x000fe2000001005e */
[----:B------:R-:W-:Y:S01]  /*5170*/  LOP3.LUT R109, R109, 0xffff0000, RZ, 0xc0, !PT ;  /* 0xffff00006d6d7812 */ /* 0x000fe200078ec0ff */
[----:B------:R-:W-:Y:S01]  /*5180*/  FFMA.FTZ R33, R13, R32, -R40 ;  /* 0x000000200d217223 */ /* 0x000fe20000010828 */
[----:B------:R-:W-:Y:S01]  /*5190*/  LOP3.LUT R12, R12, 0xffff0000, RZ, 0xc0, !PT ;  /* 0xffff00000c0c7812 */ /* 0x000fe200078ec0ff */
[----:B------:R-:W-:-:S02]  /*51a0*/  IMAD.U32 R35, R34, 0x10000, RZ ;  /* 0x0001000022237824 */ /* 0x000fc400078e00ff */
[----:B------:R-:W-:Y:S01]  /*51b0*/  FMUL.FTZ R42, R42, R32 ;  /* 0x000000202a2a7220 */ /* 0x000fe20000410000 */
[----:B------:R-:W-:Y:S01]  /*51c0*/  FMUL.FTZ R45, R43, R113 ;  /* 0x000000712b2d7220 */ /* 0x000fe20000410000 */
[----:B------:R-:W-:Y:S01]  /*51d0*/  IMAD.U32 R40, R111, 0x10000, RZ ;  /* 0x000100006f287824 */ /* 0x000fe200078e00ff */
[----:B------:R-:W-:Y:S01]  /*51e0*/  LOP3.LUT R34, R34, 0xffff0000, RZ, 0xc0, !PT ;  /* 0xffff000022227812 */ /* 0x000fe200078ec0ff */
[----:B------:R-:W-:Y:S01]  /*51f0*/  FMUL.FTZ R43, R43, R109 ;  /* 0x0000006d2b2b7220 */ /* 0x000fe20000410000 */
[----:B------:R-:W-:Y:S01]  /*5200*/  IMAD.U32 R32, R103, 0x10000, RZ ;  /* 0x0001000067207824 */ /* 0x000fe200078e00ff */
[----:B------:R-:W-:Y:S01]  /*5210*/  LOP3.LUT R111, R111, 0xffff0000, RZ, 0xc0, !PT ;  /* 0xffff00006f6f7812 */ /* 0x000fe200078ec0ff */
[C---:B------:R-:W-:Y:S01]  /*5220*/  IMAD.U32 R15, R14.reuse, 0x10000, RZ ;  /* 0x000100000e0f7824 */ /* 0x040fe200078e00ff */
[----:B------:R-:W-:Y:S01]  /*5230*/  LOP3.LUT R103, R103, 0xffff0000, RZ, 0xc0, !PT ;  /* 0xffff000067677812 */ /* 0x000fe200078ec0ff */
[----:B------:R-:W-:Y:S01]  /*5240*/  FFMA.FTZ R42, R13, R41, R42 ;  /* 0x000000290d2a7223 */ /* 0x000fe2000001002a */
[----:B------:R-:W-:Y:S01]  /*5250*/  LOP3.LUT R14, R14, 0xffff0000, RZ, 0xc0, !PT ;  /* 0xffff00000e0e7812 */ /* 0x000fe200078ec0ff */
[C---:B------:R-:W-:Y:S01]  /*5260*/  FFMA.FTZ R44, R12.reuse, R109, -R45 ;  /* 0x0000006d0c2c7223 */ /* 0x040fe2000001082d */
        /* <DEDUP_REMOVED lines=20> */
[----:B------:R-:W-:-:S07]  /*53b0*/  IMAD.MOV.U32 R35, RZ, RZ, R46 ;  /* 0x000000ffff237224 */ /* 0x000fce00078e002e */
.L_x_2885:
[----:B------:R-:W-:Y:S05]  /*53c0*/  BSYNC B1 ;  /* 0x0000000000017941 */ /* 0x000fea0003800000 */
.L_x_2884:
[----:B0-----:R0:W-:Y:S01]  /*53d0*/  ST.E.128 desc[UR54][R38.64], R12 ;  /* 0x0000000c26007985 */ /* 0x0011e2000c101d36 */
[----:B------:R-:W-:-:S13]  /*53e0*/  ISETP.GE.AND P1, PT, R11, R106, PT ;  /* 0x0000006a0b00720c */ /* 0x000fda0003f26270 */
[----:B------:R-:W-:Y:S05]  /*53f0*/  @P1 BRA `(.L_x_2868) ;  /* 0x0000000400201947 */ /* 0x000fea0003800000 */
[----:B0-----:R-:W-:-:S05]  /*5400*/  IMAD.WIDE R12, R11, 0x2, R36 ;  /* 0x000000020b0c7825 */ /* 0x001fca00078e0224 */
[----:B---3--:R0:W-:Y:S01]  /*5410*/  ST.E.128 desc[UR54][R12.64], R32 ;  /* 0x000000200c007985 */ /* 0x0081e2000c101d36 */
[----:B------:R-:W-:Y:S05]  /*5420*/  BRA `(.L_x_2868) ;  /* 0x0000000400147947 */ /* 0x000fea0003800000 */
.L_x_2849:
[----:B------:R-:W-:-:S06]  /*5430*/  UISETP.NE.AND UP0, UPT, UR51, 0x3, UPT ;  /* 0x000000033300788c */ /* 0x000fcc000bf05270 */
[----:B------:R-:W-:-:S13]  /*5440*/  PLOP3.LUT P2, PT, PT, PT, UP0, 0x80, 0x0 ;  /* 0x000000000000781c */ /* 0x000fda0003f4f008 */
[----:B------:R-:W-:Y:S05]  /*5450*/  @!P2 BRA `(.L_x_2886) ;  /* 0x000000000004a947 */ /* 0x000fea0003800000 */
[----:B------:R-:W-:Y:S01]  /*5460*/  BPT.TRAP 0x1 ;  /* 0x000000040000795c */ /* 0x000fe20000300000 */
.L_x_2886:
[----:B------:R-:W-:Y:S01]  /*5470*/  IMAD R89, R19, 0x8, R23 ;  /* 0x0000000813597824 */ /* 0x000fe200078e0217 */
[----:B------:R-:W-:Y:S01]  /*5480*/  SHF.L.U32 R102, R212, 0x1f, RZ ;  /* 0x0000001fd4667819 */ /* 0x000fe200000006ff */
[----:B------:R-:W-:Y:S01]  /*5490*/  BSSY B1, `(.L_x_2887) ;  /* 0x0000004000017945 */ /* 0x000fe20003800000 */
[----:B------:R-:W-:Y:S02]  /*54a0*/  SHF.R.S32.HI R99, RZ, 0x1f, R100 ;  /* 0x0000001fff637819 */ /* 0x000fe40000011464 */
[----:B------:R-:W0:Y:S02]  /*54b0*/  SYNCS.PHASECHK.TRANS64.TRYWAIT P1, [R89+URZ+0x22890], R102 ;  /* 0x02289066590075a7 */ /* 0x000e24000802017f */
[----:B0-----:R-:W-:Y:S05]  /*54c0*/  @!P1 BRA `(.L_x_2888) ;  /* 0x000001c8006c9947 */ /* 0x001fea0003800000 */
.L_x_3206:
[----:B------:R-:W-:Y:S05]  /*54d0*/  BSYNC B1 ;  /* 0x0000000000017941 */ /* 0x000fea0003800000 */
.L_x_2887:
        /* <DEDUP_REMOVED lines=27> */
.L_x_3210:
        /* <DEDUP_REMOVED lines=13> */
.L_x_2891:
[----:B------:R-:W-:Y:S05]  /*5760*/  BSYNC B1 ;  /* 0x0000000000017941 */ /* 0x000fea0003800000 */
.L_x_2890:
[----:B------:R-:W-:-:S03]  /*5770*/  UMOV UR4, 0xffffffff ;  /* 0xffffffff00047882 */ /* 0x000fc60000000000 */
[----:B------:R-:W-:Y:S05]  /*5780*/  BRA.DIV UR4, `(.L_x_2892) ;  /* 0x000001ca04187947 */ /* 0x000fea000b800000 */
[----:B--2---:R2:W0:Y:S04]  /*5790*/  SHFL.IDX PT, R33, R34, 0x1, 0x1c1f ;  /* 0x003c1f0022217f89 */ /* 0x00442800000e0000 */
[----:B---34-:R2:W3:Y:S02]  /*57a0*/  SHFL.IDX PT, R14, R32, 0x1, 0x1c1f ;  /* 0x003c1f00200e7f89 */ /* 0x0184e400000e0000 */
.L_x_3214:
[----:B------:R-:W-:-:S13]  /*57b0*/  ISETP.GE.AND P1, PT, R35, 0x41, PT ;  /* 0x000000412300780c */ /* 0x000fda0003f26270 */
[----:B------:R-:W-:Y:S05]  /*57c0*/  @!P1 BRA `(.L_x_2868) ;  /* 0x00000000002c9947 */ /* 0x000fea0003800000 */
[----:B------:R-:W-:Y:S02]  /*57d0*/  ULDC UR4, c[0x0][0x2f4] ;  /* 0x0000bd0000047ab9 */ /* 0x000fe40000000800 */
[----:B------:R-:W-:-:S13]  /*57e0*/  ISETP.GE.AND P1, PT, R16, UR4, PT ;  /* 0x0000000410007c0c */ /* 0x000fda000bf26270 */
[----:B-123--:R-:W-:-:S04]  /*57f0*/  @!P1 LEA R34, P3, R16, R14, 0x1 ;  /* 0x0000000e10229211 */ /* 0x00efc800078608ff */
[----:B0-----:R-:W-:Y:S02]  /*5800*/  @!P1 LEA.HI.X R35, R16, R33, R17, 0x1, P3 ;  /* 0x0000002110239211 */ /* 0x001fe400018f0c11 */
[----:B------:R-:W-:-:S13]  /*5810*/  ISETP.GE.AND P3, PT, R18, UR4, PT ;  /* 0x0000000412007c0c */ /* 0x000fda000bf66270 */
[C---:B------:R-:W-:Y:S02]  /*5820*/  @!P3 LEA R32, P4, R18.reuse, R14, 0x1 ;  /* 0x0000000e1220b211 */ /* 0x040fe400078808ff */
[----:B------:R-:W0:Y:S02]  /*5830*/  @!P1 LDS.128 R12, [R104+0x2000] ;  /* 0x00200000680c9984 */ /* 0x000e240000000c00 */
[----:B------:R-:W-:Y:S02]  /*5840*/  @!P3 LEA.HI.X R33, R18, R33, R207, 0x1, P4 ;  /* 0x000000211221b211 */ /* 0x000fe400020f0ccf */
[----:B0-----:R-:W-:Y:S04]  /*5850*/  @!P1 ST.E.128 desc[UR54][R34.64], R12 ;  /* 0x0000000c22009985 */ /* 0x001fe8000c101d36 */
[----:B------:R-:W0:Y:S04]  /*5860*/  @!P3 LDS.128 R12, [R103+0x2000] ;  /* 0x00200000670cb984 */ /* 0x000e280000000c00 */
[----:B0-----:R0:W-:Y:S02]  /*5870*/  @!P3 ST.E.128 desc[UR54][R32.64], R12 ;  /* 0x0000000c2000b985 */ /* 0x0011e4000c101d36 */
.L_x_2868:
[----:B------:R-:W-:Y:S05]  /*5880*/  BSYNC B0 ;  /* 0x0000000000007941 */ /* 0x000fea0003800000 */
.L_x_2848:
[----:B------:R-:W5:Y:S01]  /*5890*/  S2R R11, SR_TID.X ;  /* 0x00000000000b7919 */ /* 0x000f620000002100 */
[----:B------:R-:W-:Y:S01]  /*58a0*/  @!PT LDS RZ, [RZ] ;  /* 0x00000000fffff984 */ /* 0x000fe20000000800 */
[----:B------:R-:W-:Y:S01]  /*58b0*/  @!PT LDS RZ, [RZ] ;  /* 0x00000000fffff984 */ /* 0x000fe20000000800 */
[----:B------:R-:W-:Y:S01]  /*58c0*/  @!PT LDS RZ, [RZ] ;  /* 0x00000000fffff984 */ /* 0x000fe20000000800 */
[----:B------:R-:W-:Y:S01]  /*58d0*/  @!PT LDS RZ, [RZ] ;  /* 0x00000000fffff984 */ /* 0x000fe20000000800 */
[----:B------:R4:W-:Y:S06]  /*58e0*/  MEMBAR.ALL.CTA ;  /* 0x0000000000007992 */ /* 0x0009ec0000008000 */
[----:B----4-:R-:W4:Y:S01]  /*58f0*/  FENCE.VIEW.ASYNC.S ;  /* 0x00000000000073c6 */ /* 0x010f220000000000 */
[----:B------:R-:W-:Y:S05]  /*5900*/  WARPSYNC.ALL ;  /* 0x0000000000007948 */ /* 0x000fea0003800000 */
[----:B------:R-:W-:Y:S01]  /*5910*/  BSSY B0, `(.L_x_2893) ;  /* 0x0000009000007945 */ /* 0x000fe20003800000 */
[----:B-----5:R-:W-:Y:S01]  /*5920*/  LOP3.LUT R11, R11, 0x7f, RZ, 0xc0, !PT ;  /* 0x0000007f0b0b7812 */ /* 0x020fe200078ec0ff */
[----:B----4-:R4:W-:Y:S03]  /*5930*/  BAR.SYNC.DEFER_BLOCKING R63, 0x80 ;  /* 0x0002003f0000751d */ /* 0x0109e60000010000 */
[----:B------:R-:W-:-:S13]  /*5940*/  ISETP.NE.AND P1, PT, R11, RZ, PT ;  /* 0x000000ff0b00720c */ /* 0x000fda0003f25270 */
[----:B------:R-:W-:-:S05]  /*5950*/  @!P1 VIADD R11, R89, 0x228a0 ;  /* 0x000228a0590b9836 */ /* 0x000fca0000000000 */
[----:B------:R-:W-:-:S04]  /*5960*/  @!P1 PRMT R11, RZ, 0x654, R11 ;  /* 0x00000654ff0b9816 */ /* 0x000fc8000000000b */
[----:B------:R4:W-:Y:S01]  /*5970*/  @!P1 SYNCS.ARRIVE.TRANS64.RED.A1T0 RZ, [R11+URZ], RZ ;  /* 0x000000ff0bff99a7 */ /* 0x0009e2000810043f */
[----:B------:R-:W-:Y:S05]  /*5980*/  @!P2 BRA `(.L_x_2894) ;  /* 0x000000000004a947 */ /* 0x000fea0003800000 */
[----:B------:R-:W-:Y:S01]  /*5990*/  BPT.TRAP 0x1 ;  /* 0x000000040000795c */ /* 0x000fe20000300000 */
.L_x_2894:
[----:B------:R-:W-:Y:S05]  /*59a0*/  BSYNC B0 ;  /* 0x0000000000007941 */ /* 0x000fea0003800000 */
.L_x_2893:
[----:B------:R-:W5:Y:S01]  /*59b0*/  SYNCS.PHASECHK.TRANS64.TRYWAIT P2, [R89+URZ+0x228b0], R102 ;  /* 0x0228b066590075a7 */ /* 0x000f62000804017f */
[----:B------:R-:W-:Y:S04]  /*59c0*/  BSSY B0, `(.L_x_2895) ;  /* 0x0000002000007945 */ /* 0x000fe80003800000 */
[----:B-----5:R-:W-:Y:S05]  /*59d0*/  @!P2 BRA `(.L_x_2896) ;  /* 0x000001c400cca947 */ /* 0x020fea0003800000 */
.L_x_3215:
[----:B------:R-:W-:Y:S05]  /*59e0*/  BSYNC B0 ;  /* 0x0000000000007941 */ /* 0x000fea0003800000 */
.L_x_2895:
[----:B------:R-:W-:Y:S01]  /*59f0*/  ULDC.64 UR4, c[0x0][0x328] ;  /* 0x0000ca0000047ab9 */ /* 0x000fe20000000a00 */
[----:B------:R-:W-:Y:S01]  /*5a00*/  IMAD.IADD R98, R98, 0x1, -R205 ;  /* 0x0000000162627824 */ /* 0x000fe200078e0acd */
[----:B------:R-:W-:Y:S01]  /*5a10*/  BSSY B0, `(.L_x_2897) ;  /* 0x0000049000007945 */ /* 0x000fe20003800000 */
[----:B------:R-:W-:Y:S01]  /*5a20*/  IMAD R99, R99, UR4, RZ ;  /* 0x0000000463637c24 */ /* 0x000fe2000f8e02ff */
[----:B------:R-:W-:Y:S01]  /*5a30*/  SHF.R.S32.HI R46, RZ, 0x1f, R4 ;  /* 0x0000001fff2e7819 */ /* 0x000fe20000011404 */
[C---:B0-----:R-:W-:Y:S01]  /*5a40*/  IMAD.WIDE.U32 R12, R100.reuse, UR4, RZ ;  /* 0x00000004640c7c25 */ /* 0x041fe2000f8e00ff */
[----:B------:R-:W-:Y:S02]  /*5a50*/  SHF.R.S32.HI R48, RZ, 0x1f, R209 ;  /* 0x0000001fff307819 */ /* 0x000fe400000114d1 */
[----:B-1----:R-:W-:Y:S01]  /*5a60*/  SHF.R.S32.HI R93, RZ, 0x1f, R208 ;  /* 0x0000001fff5d7819 */ /* 0x002fe200000114d0 */
[----:B------:R-:W-:Y:S01]  /*5a70*/  IMAD R99, R100, UR5, R99 ;  /* 0x0000000564637c24 */ /* 0x000fe2000f8e0263 */
[----:B------:R-:W-:Y:S01]  /*5a80*/  ULDC.64 UR4, c[0x0][0x338] ;  /* 0x0000ce0000047ab9 */ /* 0x000fe20000000a00 */
[----:B------:R-:W-:Y:S01]  /*5a90*/  SHF.R.S32.HI R94, RZ, 0x1f, R211 ;  /* 0x0000001fff5e7819 */ /* 0x000fe200000114d3 */
[----:B---3--:R-:W-:Y:S01]  /*5aa0*/  IMAD R14, R95, UR4, RZ ;  /* 0x000000045f0e7c24 */ /* 0x008fe2000f8e02ff */
[----:B------:R-:W-:Y:S01]  /*5ab0*/  SHF.R.S32.HI R95, RZ, 0x1f, R210 ;  /* 0x0000001fff5f7819 */ /* 0x000fe200000114d2 */
[----:B------:R-:W-:Y:S01]  /*5ac0*/  IMAD.IADD R13, R13, 0x1, R99 ;  /* 0x000000010d0d7824 */ /* 0x000fe200078e0263 */
[----:B------:R-:W-:Y:S01]  /*5ad0*/  SHF.R.S32.HI R96, RZ, 0x1f, R3 ;  /* 0x0000001fff607819 */ /* 0x000fe20000011403 */
[----:B----4-:R-:W-:-:S02]  /*5ae0*/  IMAD R11, R101, UR5, R14 ;  /* 0x00000005650b7c24 */ /* 0x010fc4000f8e020e */
        /* <DEDUP_REMOVED lines=13> */
[----:B------:R0:W1:Y:S01]  /*5bc0*/  SHFL.IDX PT, R47, R42, RZ, 0x1c1f ;  /* 0x001c1fff2a2f7589 */ /* 0x00006200000e0000 */
        /* <DEDUP_REMOVED lines=15> */
[----:B0-----:R-:W-:Y:S01]  /*5cc0*/  @P4 ST.E.128 desc[UR54][R32.64], R12 ;  /* 0x0000000c20004985 */ /* 0x001fe2000c101d36 */
[----:B------:R-:W-:-:S03]  /*5cd0*/  ISETP.NE.AND P4, PT, R85, RZ, PT ;  /* 0x000000ff5500720c */ /* 0x000fc60003f85270 */
[----:B------:R-:W0:Y:S10]  /*5ce0*/  @P3 LDS.128 R12, [R51] ;  /* 0x00000000330c3984 */ /* 0x000e340000000c00 */
[----:B------:R-:W-:-:S04]  /*5cf0*/  @P4 LEA R36, P5, R4, R47, 0x1 ;  /* 0x0000002f04244211 */ /* 0x000fc800078a08ff */
[----:B------:R-:W-:Y:S01]  /*5d00*/  @P4 LEA.HI.X R37, R4, R45, R46, 0x1, P5 ;  /* 0x0000002d04254211 */ /* 0x000fe200028f0c2e */
[----:B0-----:R-:W-:Y:S01]  /*5d10*/  @P3 ST.E.128 desc[UR54][R40.64], R12 ;  /* 0x0000000c28003985 */ /* 0x001fe2000c101d36 */
[----:B------:R-:W-:-:S03]  /*5d20*/  ISETP.NE.AND P3, PT, R86, RZ, PT ;  /* 0x000000ff5600720c */ /* 0x000fc60003f65270 */
[----:B------:R-:W0:Y:S10]  /*5d30*/  @P2 LDS.128 R12, [R50+0x3000] ;  /* 0x00300000320c2984 */ /* 0x000e340000000c00 */
        /* <DEDUP_REMOVED lines=13> */
[----:B------:R-:W-:-:S03]  /*5e10*/  ISETP.GT.AND P3, PT, R11, -0x1, PT ;  /* 0xffffffff0b00780c */ /* 0x000fc60003f64270 */
[----:B------:R-:W0:Y:S10]  /*5e20*/  @P2 LDS.128 R12, [R51+0x6000] ;  /* 0x00600000330c2984 */ /* 0x000e340000000c00 */
[----:B------:R-:W-:-:S04]  /*5e30*/  @!P3 LEA R34, P5, R210, R47, 0x1 ;  /* 0x0000002fd222b211 */ /* 0x000fc800078a08ff */
[----:B------:R-:W-:Y:S01]  /*5e40*/  @!P3 LEA.HI.X R35, R210, R45, R95, 0x1, P5 ;  /* 0x0000002dd223b211 */ /* 0x000fe200028f0c5f */
[----:B0-----:R-:W-:Y:S04]  /*5e50*/  @P2 ST.E.128 desc[UR54][R32.64], R12 ;  /* 0x0000000c20002985 */ /* 0x001fe8000c101d36 */
[----:B------:R-:W0:Y:S04]  /*5e60*/  @P4 LDS.128 R12, [R50+0x9000] ;  /* 0x00900000320c4984 */ /* 0x000e280000000c00 */
[----:B0-----:R-:W-:Y:S04]  /*5e70*/  @P4 ST.E.128 desc[UR54][R40.64], R12 ;  /* 0x0000000c28004985 */ /* 0x001fe8000c101d36 */
[----:B------:R-:W0:Y:S04]  /*5e80*/  @!P3 LDS.128 R12, [R51+0x9000] ;  /* 0x00900000330cb984 */ /* 0x000e280000000c00 */
[----:B0-----:R0:W-:Y:S02]  /*5e90*/  @!P3 ST.E.128 desc[UR54][R34.64], R12 ;  /* 0x0000000c2200b985 */ /* 0x0011e4000c101d36 */
.L_x_2898:
[----:B------:R-:W-:Y:S05]  /*5ea0*/  BSYNC B0 ;  /* 0x0000000000007941 */ /* 0x000fea0003800000 */
.L_x_2897:
[----:B------:R-:W-:Y:S01]  /*5eb0*/  ISETP.GE.AND P2, PT, R98, 0x41, PT ;  /* 0x000000416200780c */ /* 0x000fe20003f46270 */
[----:B------:R4:W0:Y:S01]  /*5ec0*/  SHFL.IDX PT, R11, R43, 0x1, 0x1c1f ;  /* 0x003c1f002b0b7f89 */ /* 0x00082200000e0000 */
[----:B------:R-:W-:Y:S03]  /*5ed0*/  BSSY B0, `(.L_x_2899) ;  /* 0x0000033000007945 */ /* 0x000fe60003800000 */
[----:B--2---:R4:W2:Y:S08]  /*5ee0*/  SHFL.IDX PT, R49, R42, 0x1, 0x1c1f ;  /* 0x003c1f002a317f89 */ /* 0x0048b000000e0000 */
[----:B----4-:R-:W-:Y:S05]  /*5ef0*/  @!P2 BRA `(.L_x_2900) ;  /* 0x0000000000c0a947 */ /* 0x010fea0003800000 */
[----:B------:R-:W-:Y:S02]  /*5f00*/  P2R R98, PR, RZ, 0x1 ;  /* 0x00000001ff627803 */ /* 0x000fe40000000000 */
[----:B------:R-:W-:Y:S02]  /*5f10*/  ISETP.NE.AND P0, PT, R84, RZ, PT ;  /* 0x000000ff5400720c */ /* 0x000fe40003f05270 */
[----:B0-----:R-:W-:Y:S02]  /*5f20*/  PRMT R34, R6, 0x8880, RZ ;  /* 0x0000888006227816 */ /* 0x001fe400000000ff */
[----:B------:R-:W-:Y:S02]  /*5f30*/  P2R R97, PR, RZ, 0x2 ;  /* 0x00000002ff617803 */ /* 0x000fe40000000000 */
[----:B------:R-:W-:-:S07]  /*5f40*/  P2R R35, PR, RZ, 0x1 ;  /* 0x00000001ff237803 */ /* 0x000fce0000000000 */
[----:B--2---:R-:W-:-:S04]  /*5f50*/  @P0 LEA R44, P2, R3, R49, 0x1 ;  /* 0x00000031032c0211 */ /* 0x004fc800078408ff */
[----:B---3--:R-:W-:Y:S02]  /*5f60*/  @P0 LEA.HI.X R45, R3, R11, R96, 0x1, P2 ;  /* 0x0000000b032d0211 */ /* 0x008fe400010f0c60 */
[----:B------:R-:W-:-:S13]  /*5f70*/  ISETP.NE.AND P2, PT, R85, RZ, PT ;  /* 0x000000ff5500720c */ /* 0x000fda0003f45270 */
[----:B------:R-:W-:-:S04]  /*5f80*/  @P2 LEA R40, P3, R4, R49, 0x1 ;  /* 0x0000003104282211 */ /* 0x000fc800078608ff */
[----:B------:R-:W-:Y:S02]  /*5f90*/  @P2 LEA.HI.X R41, R4, R11, R46, 0x1, P3 ;  /* 0x0000000b04292211 */ /* 0x000fe400018f0c2e */
[----:B------:R-:W-:-:S13]  /*5fa0*/  ISETP.NE.AND P3, PT, R82, RZ, PT ;  /* 0x000000ff5200720c */ /* 0x000fda0003f65270 */
[----:B------:R-:W0:Y:S01]  /*5fb0*/  @P3 LDS.128 R12, [R50+0x2000] ;  /* 0x00200000320c3984 */ /* 0x000e220000000c00 */
[----:B------:R-:W-:-:S04]  /*5fc0*/  @P3 LEA R32, P4, R16, R49, 0x1 ;  /* 0x0000003110203211 */ /* 0x000fc800078808ff */
[----:B------:R-:W-:-:S05]  /*5fd0*/  @P3 LEA.HI.X R33, R16, R11, R17, 0x1, P4 ;  /* 0x0000000b10213211 */ /* 0x000fca00020f0c11 */
[----:B0-----:R0:W-:Y:S01]  /*5fe0*/  @P3 ST.E.128 desc[UR54][R32.64], R12 ;  /* 0x0000000c20003985 */ /* 0x0011e2000c101d36 */
[----:B------:R-:W-:-:S13]  /*5ff0*/  ISETP.NE.AND P3, PT, R86, RZ, PT ;  /* 0x000000ff5600720c */ /* 0x000fda0003f65270 */
[----:B------:R-:W-:-:S04]  /*6000*/  @P3 LEA R46, P4, R209, R49, 0x1 ;  /* 0x00000031d12e3211 */ /* 0x000fc800078808ff */
[----:B-1----:R-:W-:Y:S01]  /*6010*/  @P3 LEA.HI.X R47, R209, R11, R48, 0x1, P4 ;  /* 0x0000000bd12f3211 */ /* 0x002fe200020f0c30 */
[----:B0-----:R-:W-:Y:S01]  /*6020*/  IMAD.MOV.U32 R12, RZ, RZ, R34 ;  /* 0x000000ffff0c7224 */ /* 0x001fe200078e0022 */
[----:B------:R-:W-:-:S13]  /*6030*/  ISETP.NE.AND P4, PT, R87, RZ, PT ;  /* 0x000000ff5700720c */ /* 0x000fda0003f85270 */
[----:B------:R-:W-:-:S04]  /*6040*/  @P4 LEA R42, P5, R208, R49, 0x1 ;  /* 0x00000031d02a4211 */ /* 0x000fc800078a08ff */
[----:B------:R-:W-:Y:S02]  /*6050*/  @P4 LEA.HI.X R43, R208, R11, R93, 0x1, P5 ;  /* 0x0000000bd02b4211 */ /* 0x000fe400028f0c5d */
[----:B------:R-:W-:-:S13]  /*6060*/  ISETP.NE.AND P5, PT, R88, RZ, PT ;  /* 0x000000ff5800720c */ /* 0x000fda0003fa5270 */
[----:B------:R-:W-:-:S04]  /*6070*/  @P5 LEA R38, P6, R211, R49, 0x1 ;  /* 0x00000031d3265211 */ /* 0x000fc800078c08ff */
[----:B------:R-:W-:Y:S02]  /*6080*/  @P5 LEA.HI.X R39, R211, R11, R94, 0x1, P6 ;  /* 0x0000000bd3275211 */ /* 0x000fe400030f0c5e */
[----:B------:R-:W-:-:S13]  /*6090*/  ISETP.GT.AND P6, PT, R12, -0x1, PT ;  /* 0xffffffff0c00780c */ /* 0x000fda0003fc4270 */
[----:B------:R-:W-:-:S04]  /*60a0*/  @!P6 LEA R36, P1, R210, R49, 0x1 ;  /* 0x00000031d224e211 */ /* 0x000fc800078208ff */
[----:B------:R-:W-:Y:S02]  /*60b0*/  @!P6 LEA.HI.X R37, R210, R11, R95, 0x1, P1 ;  /* 0x0000000bd225e211 */ /* 0x000fe400008f0c5f */
[----:B------:R-:W-:-:S13]  /*60c0*/  ISETP.NE.AND P1, PT, R83, RZ, PT ;  /* 0x000000ff5300720c */ /* 0x000fda0003f25270 */
[----:B------:R-:W0:Y:S01]  /*60d0*/  @P1 LDS.128 R12, [R51+0x2000] ;  /* 0x00200000330c1984 */ /* 0x000e220000000c00 */
[----:B------:R-:W-:-:S04]  /*60e0*/  @P1 LEA R48, P0, R18, R49, 0x1 ;  /* 0x0000003112301211 */ /* 0x000fc800078008ff */
[----:B------:R-:W-:Y:S02]  /*60f0*/  @P1 LEA.HI.X R49, R18, R11, R207, 0x1, P0 ;  /* 0x0000000b12311211 */ /* 0x000fe400000f0ccf */
[----:B------:R-:W-:-:S03]  /*6100*/  ISETP.NE.AND P0, PT, R35, RZ, PT ;  /* 0x000000ff2300720c */ /* 0x000fc60003f05270 */
[----:B0-----:R-:W-:Y:S01]  /*6110*/  @P1 ST.E.128 desc[UR54][R48.64], R12 ;  /* 0x0000000c30001985 */ /* 0x001fe2000c101d36 */
[----:B------:R-:W-:-:S09]  /*6120*/  ISETP.NE.AND P1, PT, R97, RZ, PT ;  /* 0x000000ff6100720c */ /* 0x000fd20003f25270 */
[----:B------:R-:W0:Y:S04]  /*6130*/  @P0 LDS.128 R12, [R50+0x5000] ;  /* 0x00500000320c0984 */ /* 0x000e280000000c00 */
[----:B0-----:R-:W-:Y:S01]  /*6140*/  @P0 ST.E.128 desc[UR54][R44.64], R12 ;  /* 0x0000000c2c000985 */ /* 0x001fe2000c101d36 */
[----:B------:R-:W-:-:S03]  /*6150*/  ISETP.NE.AND P0, PT, R98, RZ, PT ;  /* 0x000000ff6200720c */ /* 0x000fc60003f05270 */
[----:B------:R-:W0:Y:S04]  /*6160*/  @P2 LDS.128 R12, [R51+0x5000] ;  /* 0x00500000330c2984 */ /* 0x000e280000000c00 */
[----:B0-----:R-:W-:Y:S04]  /*6170*/  @P2 ST.E.128 desc[UR54][R40.64], R12 ;  /* 0x0000000c28002985 */ /* 0x001fe8000c101d36 */
[----:B------:R-:W0:Y:S04]  /*6180*/  @P3 LDS.128 R12, [R50+0x8000] ;  /* 0x00800000320c3984 */ /* 0x000e280000000c00 */
[----:B0-----:R-:W-:Y:S04]  /*6190*/  @P3 ST.E.128 desc[UR54][R46.64], R12 ;  /* 0x0000000c2e003985 */ /* 0x001fe8000c101d36 */
[----:B------:R-:W0:Y:S04]  /*61a0*/  @P4 LDS.128 R12, [R51+0x8000] ;  /* 0x00800000330c4984 */ /* 0x000e280000000c00 */
[----:B0-----:R-:W-:Y:S04]  /*61b0*/  @P4 ST.E.128 desc[UR54][R42.64], R12 ;  /* 0x0000000c2a004985 */ /* 0x001fe8000c101d36 */
[----:B------:R-:W0:Y:S04]  /*61c0*/  @P5 LDS.128 R32, [R50+0xb000] ;  /* 0x00b0000032205984 */ /* 0x000e280000000c00 */
[----:B0-----:R-:W-:Y:S04]  /*61d0*/  @P5 ST.E.128 desc[UR54][R38.64], R32 ;  /* 0x0000002026005985 */ /* 0x001fe8000c101d36 */
[----:B------:R-:W0:Y:S04]  /*61e0*/  @!P6 LDS.128 R12, [R51+0xb000] ;  /* 0x00b00000330ce984 */ /* 0x000e280000000c00 */
[----:B0-----:R4:W-:Y:S02]  /*61f0*/  @!P6 ST.E.128 desc[UR54][R36.64], R12 ;  /* 0x0000000c2400e985 */ /* 0x0019e4000c101d36 */
.L_x_2900:
[----:B------:R-:W-:Y:S05]  /*6200*/  BSYNC B0 ;  /* 0x0000000000007941 */ /* 0x000fea0003800000 */
.L_x_2899:
        /* <DEDUP_REMOVED lines=13> */
[----:B0-----:R-:W-:Y:S02]  /*62e0*/  SEL R11, RZ, 0x1, P1 ;  /* 0x00000001ff0b7807 */ /* 0x001fe40000800000 */
[----:B------:R-:W-:Y:S02]  /*62f0*/  SEL R19, R19, RZ, P1 ;  /* 0x000000ff13137207 */ /* 0x000fe40000800000 */
[----:B------:R-:W-:Y:S01]  /*6300*/  LOP3.LUT R212, R212, R11, RZ, 0x3c, !PT ;  /* 0x0000000bd4d47212 */ /* 0x000fe200078e3cff */
[----:B-1----:R-:W-:Y:S06]  /*6310*/  @P2 BRA `(.L_x_2901) ;  /* 0xffffffc000882947 */ /* 0x002fec000383ffff */
[----:B----4-:R-:W0:Y:S01]  /*6320*/  S2R R12, SR_TID.X ;  /* 0x00000000000c7919 */ /* 0x010e220000002100 */
[----:B------:R-:W-:Y:S02]  /*6330*/  PLOP3.LUT P0, PT, PT, PT, PT, 0x8, 0x0 ;  /* 0x000000000000781c */ /* 0x000fe40003f0e170 */
[----:B0-----:R-:W-:-:S04]  /*6340*/  SHF.R.U32.HI R12, RZ, 0x7, R12 ;  /* 0x00000007ff0c7819 */ /* 0x001fc8000001160c */
[----:B------:R-:W-:-:S13]  /*6350*/  ISETP.NE.AND P2, PT, R12, 0x1, PT ;  /* 0x000000010c00780c */ /* 0x000fda0003f45270 */
[----:B------:R-:W-:Y:S05]  /*6360*/  @!P2 WARPSYNC.ALL ;  /* 0x000000000000a948 */ /* 0x000fea0003800000 */
[----:B------:R-:W-:Y:S06]  /*6370*/  @!P2 BAR.ARV 0x9, 0x100 ;  /* 0x024400000000ab1d */ /* 0x000fec0000002000 */
.L_x_2843:
[----:B------:R-:W0:Y:S01]  /*6380*/  LDC R0, c[0x0][0x448] ;  /* 0x00011200ff007b82 */ /* 0x000e220000000800 */
[----:B------:R-:W-:-:S07]  /*6390*/  IADD3 R5, R204, 0x1, -R203 ;  /* 0x00000001cc057810 */ /* 0x000fce0007ffe8cb */
[----:B------:R-:W1:Y:S01]  /*63a0*/  LDC.64 R6, c[0x0][0x9e0] ;  /* 0x00027800ff067b82 */ /* 0x000e620000000a00 */
[----:B0-----:R-:W-:Y:S01]  /*63b0*/  ISETP.NE.AND P1, PT, R0, 0x1, PT ;  /* 0x000000010000780c */ /* 0x001fe20003f25270 */
[----:B------:R-:W-:Y:S01]  /*63c0*/  VIADD R0, R214, 0x7f ;  /* 0x0000007fd6007836 */ /* 0x000fe20000000000 */
[----:B-1----:R-:W-:-:S11]  /*63d0*/  ISETP.GE.AND P2, PT, R7, 0x1, PT ;  /* 0x000000010700780c */ /* 0x002fd60003f46270 */
[----:B------:R-:W0:Y:S08]  /*63e0*/  @P1 LDC R3, c[0x0][0x44c] ;  /* 0x00011300ff031b82 */ /* 0x000e300000000800 */
[----:B------:R-:W1:Y:S01]  /*63f0*/  @P1 LDC R4, c[0x0][0x450] ;  /* 0x00011400ff041b82 */ /* 0x000e620000000800 */
[----:B0-----:R-:W-:-:S05]  /*6400*/  @P1 IMAD.HI.U32 R3, R0, R3, RZ ;  /* 0x0000000300031227 */ /* 0x001fca00078e00ff */
[----:B-1----:R-:W-:-:S05]  /*6410*/  @P1 SHF.R.U32.HI R0, RZ, R4, R3 ;  /* 0x00000004ff001219 */ /* 0x002fca0000011603 */
[----:B------:R-:W-:Y:S01]  /*6420*/  IMAD.IADD R5, R5, 0x1, R0 ;  /* 0x0000000105057824 */ /* 0x000fe200078e0200 */
[----:B------:R-:W-:Y:S06]  /*6430*/  @P0 BRA `(.L_x_2902) ;  /* 0x00000000000c0947 */ /* 0x000fec0003800000 */
[----:B------:R-:W0:Y:S01]  /*6440*/  FENCE.VIEW.ASYNC.G ;  /* 0x00000000000073c6 */ /* 0x000e220000000100 */
[----:B------:R-:W-:Y:S05]  /*6450*/  WARPSYNC.ALL ;  /* 0x0000000000007948 */ /* 0x000fea0003800000 */
[----:B0-----:R-:W-:Y:S06]  /*6460*/  BAR.ARV 0xc, 0x180 ;  /* 0x0306000000007b1d */ /* 0x001fec0000002000 */
.L_x_2902:
        /* <DEDUP_REMOVED lines=13> */
.L_x_2905:
[----:B------:R-:W-:-:S13]  /*6540*/  ISETP.NE.AND P0, PT, R7, 0x1, PT ;  /* 0x000000010700780c */ /* 0x000fda0003f05270 */
[----:B------:R-:W0:Y:S02]  /*6550*/  @P0 LDC.64 R4, c[0x0][0x9e8] ;  /* 0x00027a00ff040b82 */ /* 0x000e240000000a00 */
[----:B0-----:R-:W-:-:S05]  /*6560*/  @P0 IMAD.HI.U32 R4, R3, R4, RZ ;  /* 0x0000000403040227 */ /* 0x001fca00078e00ff */
[----:B------:R-:W-:-:S07]  /*6570*/  @P0 SHF.R.U32.HI R3, RZ, R5, R4 ;  /* 0x00000005ff030219 */ /* 0x000fce0000011604 */
.L_x_2906:
[----:B------:R-:W-:Y:S05]  /*6580*/  BSYNC B0 ;  /* 0x0000000000007941 */ /* 0x000fea0003800000 */
.L_x_2904:
[----:B------:R-:W-:-:S05]  /*6590*/  IMAD R3, R3, R7, R7 ;  /* 0x0000000703037224 */ /* 0x000fca00078e0207 */
[----:B------:R-:W-:-:S07]  /*65a0*/  VIMNMX R0, R0, R3, PT ;  /* 0x0000000300007248 */ /* 0x000fce0003fe0100 */
.L_x_2903:
[----:B------:R-:W0:Y:S01]  /*65b0*/  @P1 LDC R3, c[0x0][0x44c] ;  /* 0x00011300ff031b82 */ /* 0x000e220000000800 */
[----:B------:R-:W-:Y:S01]  /*65c0*/  VIADD R0, R0, 0x5f ;  /* 0x0000005f00007836 */ /* 0x000fe20000000000 */
[----:B------:R-:W-:Y:S01]  /*65d0*/  ULDC UR4, c[0x0][0x9dc] ;  /* 0x0002770000047ab9 */ /* 0x000fe20000000800 */
[----:B------:R-:W-:Y:S02]  /*65e0*/  IMAD.MOV.U32 R4, RZ, RZ, R214 ;  /* 0x000000ffff047224 */ /* 0x000fe400078e00d6 */
[----:B------:R-:W-:-:S03]  /*65f0*/  IMAD.HI R0, R0, 0x2aaaaaab, RZ ;  /* 0x2aaaaaab00007827 */ /* 0x000fc600078e02ff */
[----:B------:R-:W1:Y:S01]  /*6600*/  @P1 LDC R6, c[0x0][0x450] ;  /* 0x00011400ff061b82 */ /* 0x000e620000000800 */
[----:B0-----:R-:W-:Y:S01]  /*6610*/  @P1 IMAD.HI.U32 R5, R214, R3, RZ ;  /* 0x00000003d6051227 */ /* 0x001fe200078e00ff */
[----:B------:R-:W-:-:S04]  /*6620*/  SHF.R.U32.HI R3, RZ, 0x1f, R0 ;  /* 0x0000001fff037819 */ /* 0x000fc80000011600 */
[----:B------:R-:W-:Y:S02]  /*6630*/  LEA.HI.SX32 R3, R0, R3, 0x1c ;  /* 0x0000000300037211 */ /* 0x000fe400078fe2ff */
[----:B-1----:R-:W-:Y:S02]  /*6640*/  @P1 SHF.R.U32.HI R4, RZ, R6, R5 ;  /* 0x00000006ff041219 */ /* 0x002fe40000011605 */
[----:B------:R-:W-:-:S03]  /*6650*/  VIMNMX R176, R176, R3, PT ;  /* 0x00000003b0b07248 */ /* 0x000fc60003fe0100 */
        /* <DEDUP_REMOVED lines=13> */
.L_x_2909:
[----:B------:R-:W-:-:S13]  /*6730*/  ISETP.NE.AND P0, PT, R7, 0x1, PT ;  /* 0x000000010700780c */ /* 0x000fda0003f05270 */
[----:B------:R-:W0:Y:S02]  /*6740*/  @P0 LDC.64 R4, c[0x0][0x9e8] ;  /* 0x00027a00ff040b82 */ /* 0x000e240000000a00 */
[----:B0-----:R-:W-:-:S05]  /*6750*/  @P0 IMAD.HI.U32 R4, R29, R4, RZ ;  /* 0x000000041d040227 */ /* 0x001fca00078e00ff */
[----:B------:R-:W-:-:S07]  /*6760*/  @P0 SHF.R.U32.HI R29, RZ, R5, R4 ;  /* 0x00000005ff1d0219 */ /* 0x000fce0000011604 */
.L_x_2910:
[----:B------:R-:W-:Y:S05]  /*6770*/  BSYNC B0 ;  /* 0x0000000000007941 */ /* 0x000fea0003800000 */
.L_x_2908:
[----:B------:R-:W-:-:S05]  /*6780*/  IMAD R29, R29, R7, RZ ;  /* 0x000000071d1d7224 */ /* 0x000fca00078e02ff */
[----:B------:R-:W-:-:S07]  /*6790*/  VIMNMX R0, R0, R29, !PT ;  /* 0x0000001d00007248 */ /* 0x000fce0007fe0100 */
.L_x_2907:
[----:B------:R-:W-:Y:S01]  /*67a0*/  IMAD.HI R0, R0, 0x2aaaaaab, RZ ;  /* 0x2aaaaaab00007827 */ /* 0x000fe200078e02ff */
[----:B------:R-:W-:Y:S02]  /*67b0*/  PLOP3.LUT P0, PT, PT, PT, PT, 0x80, 0x0 ;  /* 0x000000000000781c */ /* 0x000fe40003f0f070 */
[----:B------:R-:W-:Y:S02]  /*67c0*/  CS2R R12, SRZ ;  /* 0x00000000000c7805 */ /* 0x000fe4000001ff00 */
[----:B------:R-:W-:Y:S02]  /*67d0*/  CS2R R152, SRZ ;  /* 0x0000000000987805 */ /* 0x000fe4000001ff00 */
[----:B------:R-:W-:Y:S02]  /*67e0*/  CS2R R148, SRZ ;  /* 0x0000000000947805 */ /* 0x000fe4000001ff00 */
        /* <DEDUP_REMOVED lines=8> */
[----:B------:R-:W-:-:S02]  /*6870*/  VIMNMX R6, RZ, R4, !PT ;  /* 0x00000004ff067248 */ /* 0x000fc40007fe0100 */
[----:B------:R-:W-:Y:S02]  /*6880*/  CS2R R112, SRZ ;  /* 0x0000000000707805 */ /* 0x000fe4000001ff00 */
[----:B------:R-:W-:Y:S02]  /*6890*/  CS2R R108, SRZ ;  /* 0x00000000006c7805 */ /* 0x000fe4000001ff00 */
[----:B------:R-:W-:Y:S02]  /*68a0*/  CS2R R136, SRZ ;  /* 0x0000000000887805 */ /* 0x000fe4000001ff00 */
[----:B------:R-:W-:Y:S01]  /*68b0*/  ISETP.GT.AND P1, PT, R176, R6, PT ;  /* 0x00000006b000720c */ /* 0x000fe20003f24270 */
[----:B------:R0:W-:Y:S01]  /*68c0*/  STL [R1+0x4], R6 ;  /* 0x0000040601007387 */ /* 0x0001e20000100800 */
[----:B------:R-:W-:Y:S02]  /*68d0*/  CS2R R104, SRZ ;  /* 0x0000000000687805 */ /* 0x000fe4000001ff00 */
[----:B------:R-:W-:-:S02]  /*68e0*/  CS2R R100, SRZ ;  /* 0x0000000000647805 */ /* 0x000fc4000001ff00 */
[----:B------:R-:W-:Y:S02]  /*68f0*/  CS2R R132, SRZ ;  /* 0x0000000000847805 */ /* 0x000fe4000001ff00 */
[----:B------:R-:W-:Y:S02]  /*6900*/  CS2R R96, SRZ ;  /* 0x0000000000607805 */ /* 0x000fe4000001ff00 */
[----:B------:R-:W-:Y:S01]  /*6910*/  CS2R R92, SRZ ;  /* 0x00000000005c7805 */ /* 0x000fe2000001ff00 */
[----:B------:R-:W-:Y:S01]  /*6920*/  IMAD.MOV.U32 R178, RZ, RZ, RZ ;  /* 0x000000ffffb27224 */ /* 0x000fe200078e00ff */
[----:B------:R-:W-:Y:S02]  /*6930*/  CS2R R88, SRZ ;  /* 0x0000000000587805 */ /* 0x000fe4000001ff00 */
[----:B------:R-:W-:Y:S01]  /*6940*/  CS2R R84, SRZ ;  /* 0x0000000000547805 */ /* 0x000fe2000001ff00 */
[----:B------:R-:W-:Y:S01]  /*6950*/  IMAD.MOV.U32 R177, RZ, RZ, RZ ;  /* 0x000000ffffb17224 */ /* 0x000fe200078e00ff */
[----:B------:R-:W-:-:S02]  /*6960*/  CS2R R80, SRZ ;  /* 0x0000000000507805 */ /* 0x000fc4000001ff00 */
[----:B------:R-:W-:Y:S01]  /*6970*/  CS2R R76, SRZ ;  /* 0x00000000004c7805 */ /* 0x000fe2000001ff00 */
[----:B------:R-:W-:Y:S01]  /*6980*/  IMAD.MOV.U32 R3, RZ, RZ, RZ ;  /* 0x000000ffff037224 */ /* 0x000fe200078e00ff */
        /* <DEDUP_REMOVED lines=11> */
[----:B--2---:R-:W-:Y:S02]  /*6a40*/  CS2R R48, SRZ ;  /* 0x0000000000307805 */ /* 0x004fe4000001ff00 */
        /* <DEDUP_REMOVED lines=32> */
[----:B0-----:R-:W-:Y:S06]  /*6c50*/  @!P1 BRA `(.L_x_2911) ;  /* 0x0000010800789947 */ /* 0x001fec0003800000 */
[----:B------:R-:W0:Y:S01]  /*6c60*/  S2R R6, SR_TID.X ;  /* 0x0000000000067919 */ /* 0x000e220000002100 */
[----:B------:R-:W-:Y:S01]  /*6c70*/  UMOV UR4, 0xffffffff ;  /* 0xffffffff00047882 */ /* 0x000fe20000000000 */
[----:B0-----:R-:W-:-:S05]  /*6c80*/  VIADD R6, R6, 0xffffff80 ;  /* 0xffffff8006067836 */ /* 0x001fca0000000000 */
[----:B------:R-:W-:-:S04]  /*6c90*/  SHF.R.S32.HI R0, RZ, 0x1f, R6 ;  /* 0x0000001fff007819 */ /* 0x000fc80000011406 */
[----:B------:R-:W-:-:S04]  /*6ca0*/  LEA.HI R0, R0, R6, RZ, 0x7 ;  /* 0x0000000600007211 */ /* 0x000fc800078f38ff */
[----:B------:R-:W-:Y:S01]  /*6cb0*/  SHF.R.S32.HI R13, RZ, 0x7, R0 ;  /* 0x00000007ff0d7819 */ /* 0x000fe20000011400 */
[----:B------:R-:W-:Y:S06]  /*6cc0*/  BRA.DIV UR4, `(.L_x_2912) ;  /* 0x000001b604247947 */ /* 0x000fec000b800000 */
[----:B------:R0:W1:Y:S02]  /*6cd0*/  SHFL.IDX PT, R14, R13, RZ, 0x1f ;  /* 0x00001fff0d0e7589 */ /* 0x00006400000e0000 */
.L_x_3218:
[----:B-1----:R-:W-:Y:S01]  /*6ce0*/  LEA.HI R0, R14, R14, RZ, 0x1 ;  /* 0x0000000e0e007211 */ /* 0x002fe200078f08ff */
        /* <DEDUP_REMOVED lines=13> */
[----:B------:R1:W2:Y:S01]  /*6dc0*/  LDC.64 R14, c[0x4][R0] ;  /* 0x01000000000e7b82 */ /* 0x0002a20000000a00 */
        /* <DEDUP_REMOVED lines=8> */
[----:B01----:R-:W-:-:S07]  /*6e50*/  IMAD.MOV.U32 R13, RZ, RZ, RZ ;  /* 0x000000ffff0d7224 */ /* 0x003fce00078e00ff */
[----:B------:R-:W-:-:S07]  /*6e60*/  LEPC R20, `(.L_x_2914) ;  /* 0x000000001014794e */ /* 0x000fce0000000000 */
[----:B--2--5:R-:W-:Y:S05]  /*6e70*/  CALL.ABS.NOINC R14 ;  /* 0x000000000e007343 */ /* 0x024fea0003c00000 */
.L_x_2914:
[----:B------:R-:W-:Y:S05]  /*6e80*/  BSYNC B6 ;  /* 0x0000000000067941 */ /* 0x000fea0003800000 */
.L_x_2913:
        /* <DEDUP_REMOVED lines=8> */
[----:B------:R1:W2:Y:S03]  /*6f10*/  SYNCS.PHASECHK.TRANS64.TRYWAIT P0, [R23+URZ+0x22800], R0 ;  /* 0x02280000170075a7 */ /* 0x0002a6000800017f */
[----:B--2---:R-:W-:Y:S05]  /*6f20*/  @!P0 NANOSLEEP.SYNCS 0x989680 ;  /* 0x009896800000895d */ /* 0x004fea0003900000 */
[----:B------:R-:W2:Y:S01]  /*6f30*/  @!P0 SYNCS.PHASECHK.TRANS64 P0, [R23+URZ+0x22800], R0 ;  /* 0x02280000170085a7 */ /* 0x000ea2000800007f */
[----:B------:R-:W-:Y:S04]  /*6f40*/  BSSY B0, `(.L_x_2916) ;  /* 0x0000006000007945 */ /* 0x000fe80003800000 */
[----:B--2---:R-:W-:Y:S05]  /*6f50*/  @P0 BRA `(.L_x_2917) ;  /* 0x0000000000100947 */ /* 0x004fea0003800000 */
.L_x_2918:
[----:B--2---:R2:W3:Y:S02]  /*6f60*/  SYNCS.PHASECHK.TRANS64.TRYWAIT P0, [R23+URZ+0x22800], R0 ;  /* 0x02280000170075a7 */ /* 0x0044e4000800017f */
[----:B---3--:R-:W-:Y:S05]  /*6f70*/  @!P0 NANOSLEEP.SYNCS 0x989680 ;  /* 0x009896800000895d */ /* 0x008fea0003900000 */
[----:B------:R-:W3:Y:S02]  /*6f80*/  @!P0 SYNCS.PHASECHK.TRANS64 P0, [R23+URZ+0x22800], R0 ;  /* 0x02280000170085a7 */ /* 0x000ee4000800007f */
[----:B---3--:R-:W-:Y:S05]  /*6f90*/  @!P0 BRA `(.L_x_2918) ;  /* 0xfffffffc00f08947 */ /* 0x008fea000383ffff */
.L_x_2917:
[----:B------:R-:W-:Y:S05]  /*6fa0*/  BSYNC B0 ;  /* 0x0000000000007941 */ /* 0x000fea0003800000 */
.L_x_2916:
[----:B------:R-:W-:Y:S05]  /*6fb0*/  BRA `(.L_x_2919) ;  /* 0x00000030000c7947 */ /* 0x000fea0003800000 */
.L_x_2915:
[----:B------:R-:W-:Y:S01]  /*6fc0*/  LOP3.LUT P0, RZ, R24, 0x3ff, RZ, 0xc0, !PT ;  /* 0x000003ff18ff7812 */ /* 0x000fe2000780c0ff */
[----:B------:R-:W-:Y:S01]  /*6fd0*/  ULDC.64 UR4, c[0x0][0x3f8] ;  /* 0x0000fe0000047ab9 */ /* 0x000fe20000000a00 */
[----:B-----5:R-:W-:Y:S01]  /*6fe0*/  SHF.R.S32.HI R0, RZ, 0x1f, R30 ;  /* 0x0000001fff007819 */ /* 0x020fe2000001141e */
[----:B------:R-:W-:Y:S01]  /*6ff0*/  ULDC.64 UR6, c[0x0][0x408] ;  /* 0x0001020000067ab9 */ /* 0x000fe20000000a00 */
[----:B------:R-:W-:Y:S01]  /*7000*/  IMAD.WIDE.U32 R24, R30, UR4, RZ ;  /* 0x000000041e187c25 */ /* 0x000fe2000f8e00ff */
[----:B------:R-:W-:Y:S03]  /*7010*/  BSSY B6, `(.L_x_2920) ;  /* 0x0000019000067945 */ /* 0x000fe60003800000 */
[C---:B------:R-:W-:Y:S02]  /*7020*/  IMAD R3, R0.reuse, UR4, RZ ;  /* 0x0000000400037c24 */ /* 0x040fe4000f8e02ff */
[----:B------:R-:W-:-:S02]  /*7030*/  IMAD R5, R0, UR6, RZ ;  /* 0x0000000600057c24 */ /* 0x000fc4000f8e02ff */
[C---:B------:R-:W-:Y:S02]  /*7040*/  IMAD R3, R30.reuse, UR5, R3 ;  /* 0x000000051e037c24 */ /* 0x040fe4000f8e0203 */
[C---:B------:R-:W-:Y:S02]  /*7050*/  IMAD R5, R30.reuse, UR7, R5 ;  /* 0x000000071e057c24 */ /* 0x040fe4000f8e0205 */
[----:B------:R-:W-:-:S04]  /*7060*/  IMAD.WIDE.U32 R30, R30, UR6, RZ ;  /* 0x000000061e1e7c25 */ /* 0x000fc8000f8e00ff */
[----:B------:R-:W-:Y:S02]  /*7070*/  IMAD.IADD R27, R3, 0x1, R25 ;  /* 0x00000001031b7824 */ /* 0x000fe400078e0219 */
[----:B------:R-:W-:Y:S01]  /*7080*/  IMAD.IADD R29, R5, 0x1, R31 ;  /* 0x00000001051d7824 */ /* 0x000fe200078e021f */
        /* <DEDUP_REMOVED lines=16> */
[----:B--2---:R-:W-:Y:S05]  /*7190*/  CALL.ABS.NOINC R14 ;  /* 0x000000000e007343 */ /* 0x004fea0003c00000 */
.L_x_2921:
[----:B------:R-:W-:Y:S05]  /*71a0*/  BSYNC B6 ;  /* 0x0000000000067941 */ /* 0x000fea0003800000 */
.L_x_2920:
[----:B------:R-:W-:Y:S01]  /*71b0*/  ULDC.U8 UR4, c[0x0][0x410] ;  /* 0x0001040000047ab9 */ /* 0x000fe20000000000 */
[----:B------:R-:W-:Y:S01]  /*71c0*/  BSSY B0, `(.L_x_2922) ;  /* 0x00002da000007945 */ /* 0x000fe20003800000 */
[----:B------:R-:W-:Y:S01]  /*71d0*/  ISETP.NE.AND P0, PT, RZ, UR4, PT ;  /* 0x00000004ff007c0c */ /* 0x000fe2000bf05270 */
[----:B------:R-:W-:-:S12]  /*71e0*/  IMAD.IADD R36, R205, 0x1, R214 ;  /* 0x00000001cd247824 */ /* 0x000fd800078e02d6 */
[----:B------:R-:W-:Y:S05]  /*71f0*/  @!P0 BRA `(.L_x_2923) ;  /* 0x0000001400d88947 */ /* 0x000fea0003800000 */
[----:B------:R-:W1:Y:S01]  /*7200*/  LDC R20, c[0x0][0x448] ;  /* 0x00011200ff147b82 */ /* 0x000e620000000800 */
[----:B------:R-:W2:Y:S01]  /*7210*/  S2R R28, SR_TID.X ;  /* 0x00000000001c7919 */ /* 0x000ea20000002100 */
[----:B------:R-:W-:Y:S01]  /*7220*/  ULDC.64 UR4, c[0x0][0x3f8] ;  /* 0x0000fe0000047ab9 */ /* 0x000fe20000000a00 */
[----:B------:R-:W-:Y:S01]  /*7230*/  ULDC.64 UR6, c[0x0][0x408] ;  /* 0x0001020000067ab9 */ /* 0x000fe20000000a00 */
[----:B------:R-:W-:Y:S01]  /*7240*/  IMAD.MOV.U32 R8, RZ, RZ, R24 ;  /* 0x000000ffff087224 */ /* 0x000fe200078e0018 */
[----:B------:R-:W-:Y:S01]  /*7250*/  SHF.R.S32.HI R38, RZ, 0x1f, R213 ;  /* 0x0000001fff267819 */ /* 0x000fe200000114d5 */
[----:B------:R-:W-:Y:S02]  /*7260*/  IMAD.MOV.U32 R9, RZ, RZ, R27 ;  /* 0x000000ffff097224 */ /* 0x000fe400078e001b */
[----:B------:R-:W-:Y:S02]  /*7270*/  IMAD.MOV.U32 R10, RZ, RZ, R30 ;  /* 0x000000ffff0a7224 */ /* 0x000fe400078e001e */
[----:B------:R-:W-:Y:S01]  /*7280*/  IMAD.MOV.U32 R11, RZ, RZ, R29 ;  /* 0x000000ffff0b7224 */ /* 0x000fe200078e001d */
[----:B-1----:R-:W-:Y:S01]  /*7290*/  ISETP.NE.AND P0, PT, R20, 0x1, PT ;  /* 0x000000011400780c */ /* 0x002fe20003f05270 */
[----:B--2---:R-:W-:-:S12]  /*72a0*/  VIADD R28, R28, 0xffffff80 ;  /* 0xffffff801c1c7836 */ /* 0x004fd80000000000 */
[----:B------:R-:W1:Y:S01]  /*72b0*/  @P0 LDC R0, c[0x0][0x44c] ;  /* 0x00011300ff000b82 */ /* 0x000e620000000800 */
[----:B------:R-:W-:-:S04]  /*72c0*/  SHF.R.S32.HI R21, RZ, 0x1f, R28 ;  /* 0x0000001fff157819 */ /* 0x000fc8000001141c */
[----:B------:R-:W-:-:S03]  /*72d0*/  LEA.HI R21, R21, R28, RZ, 0x2 ;  /* 0x0000001c15157211 */ /* 0x000fc600078f10ff */
[----:B------:R-:W2:Y:S01]  /*72e0*/  @P0 LDC R5, c[0x0][0x450] ;  /* 0x00011400ff050b82 */ /* 0x000ea20000000800 */
[----:B------:R-:W-:-:S05]  /*72f0*/  LOP3.LUT R21, R21, 0xfffffffc, RZ, 0xc0, !PT ;  /* 0xfffffffc15157812 */ /* 0x000fca00078ec0ff */
[----:B------:R-:W-:-:S04]  /*7300*/  IMAD.IADD R21, R28, 0x1, -R21 ;  /* 0x000000011c157824 */ /* 0x000fc800078e0a15 */
[----:B------:R-:W-:-:S04]  /*7310*/  IMAD R3, R21, 0x40, R36 ;  /* 0x0000004015037824 */ /* 0x000fc800078e0224 */
[----:B-1----:R-:W-:-:S05]  /*7320*/  @P0 IMAD.HI.U32 R0, R3, R0, RZ ;  /* 0x0000000003000227 */ /* 0x002fca00078e00ff */
[----:B--2---:R-:W-:-:S04]  /*7330*/  @P0 SHF.R.U32.HI R3, RZ, R5, R0 ;  /* 0x00000005ff030219 */ /* 0x004fc80000011600 */
[----:B------:R-:W-:Y:S01]  /*7340*/  SHF.R.S32.HI R0, RZ, 0x1f, R3 ;  /* 0x0000001fff007819 */ /* 0x000fe20000011403 */
[----:B------:R-:W-:-:S04]  /*7350*/  IMAD.WIDE.U32 R8, R3, UR4, R8 ;  /* 0x0000000403087c25 */ /* 0x000fc8000f8e0008 */
[C---:B------:R-:W-:Y:S02]  /*7360*/  IMAD R4, R0.reuse, UR4, RZ ;  /* 0x0000000400047c24 */ /* 0x040fe4000f8e02ff */
[----:B------:R-:W-:Y:S02]  /*7370*/  IMAD R0, R0, UR6, RZ ;  /* 0x0000000600007c24 */ /* 0x000fe4000f8e02ff */
[C---:B------:R-:W-:Y:S01]  /*7380*/  IMAD R5, R3.reuse, UR5, R4 ;  /* 0x0000000503057c24 */ /* 0x040fe2000f8e0204 */
[----:B------:R-:W-:Y:S01]  /*7390*/  ULDC.64 UR4, c[0x0][0x3e8] ;  /* 0x0000fa0000047ab9 */ /* 0x000fe20000000a00 */
[C---:B------:R-:W-:Y:S01]  /*73a0*/  IMAD.WIDE.U32 R10, R3.reuse, UR6, R10 ;  /* 0x00000006030a7c25 */ /* 0x040fe2000f8e000a */
[----:B------:R-:W-:Y:S01]  /*73b0*/  LEA R4, P0, R8, UR4, 0x1 ;  /* 0x0000000408047c11 */ /* 0x000fe2000f8008ff */
[----:B------:R-:W-:Y:S02]  /*73c0*/  UMOV UR4, 0xffffffff ;  /* 0xffffffff00047882 */ /* 0x000fe40000000000 */
[----:B------:R-:W-:Y:S01]  /*73d0*/  IMAD R3, R3, UR7, R0 ;  /* 0x0000000703037c24 */ /* 0x000fe2000f8e0200 */
[----:B------:R-:W-:Y:S01]  /*73e0*/  ULDC.64 UR6, c[0x0][0x400] ;  /* 0x0001000000067ab9 */ /* 0x000fe20000000a00 */
[----:B------:R-:W-:Y:S01]  /*73f0*/  IMAD.IADD R5, R9, 0x1, R5 ;  /* 0x0000000109057824 */ /* 0x000fe200078e0205 */
[----:B------:R-:W-:Y:S01]  /*7400*/  LEA R7, P1, R10, UR6, 0x1 ;  /* 0x000000060a077c11 */ /* 0x000fe2000f8208ff */
[----:B------:R-:W-:-:S03]  /*7410*/  IMAD.IADD R3, R11, 0x1, R3 ;  /* 0x000000010b037824 */ /* 0x000fc600078e0203 */
[----:B------:R-:W-:Y:S02]  /*7420*/  LEA.HI.X R6, R8, UR5, R5, 0x1, P0 ;  /* 0x0000000508067c11 */ /* 0x000fe400080f0c05 */
[----:B------:R-:W-:Y:S01]  /*7430*/  LEA.HI.X R8, R10, UR7, R3, 0x1, P1 ;  /* 0x000000070a087c11 */ /* 0x000fe200088f0c03 */
[----:B------:R-:W-:Y:S06]  /*7440*/  BRA.DIV UR4, `(.L_x_2924) ;  /* 0x000001ae04687947 */ /* 0x000fec000b800000 */
[----:B------:R1:W2:Y:S04]  /*7450*/  SHFL.IDX PT, R3, R6, RZ, 0x1c1f ;  /* 0x001c1fff06037589 */ /* 0x0002a800000e0000 */
[----:B------:R1:W3:Y:S04]  /*7460*/  SHFL.IDX PT, R0, R4, RZ, 0x1c1f ;  /* 0x001c1fff04007589 */ /* 0x0002e800000e0000 */
[----:B------:R1:W4:Y:S04]  /*7470*/  SHFL.IDX PT, R5, R8, RZ, 0x1c1f ;  /* 0x001c1fff08057589 */ /* 0x00032800000e0000 */
[----:B------:R1:W0:Y:S02]  /*7480*/  SHFL.IDX PT, R14, R7, RZ, 0x1c1f ;  /* 0x001c1fff070e7589 */ /* 0x00022400000e0000 */
.L_x_3224:
[----:B------:R-:W-:Y:S01]  /*7490*/  IMAD R27, R203, R20, RZ ;  /* 0x00000014cb1b7224 */ /* 0x000fe200078e02ff */
[----:B------:R-:W-:Y:S01]  /*74a0*/  BSSY B1, `(.L_x_2925) ;  /* 0x000001d000017945 */ /* 0x000fe20003800000 */
[----:B------:R-:W-:Y:S02]  /*74b0*/  CS2R R20, SRZ ;  /* 0x0000000000147805 */ /* 0x000fe4000001ff00 */
[----:B------:R-:W-:Y:S02]  /*74c0*/  CS2R R30, SRZ ;  /* 0x00000000001e7805 */ /* 0x000fe4000001ff00 */
[----:B------:R-:W-:Y:S02]  /*74d0*/  CS2R R24, SRZ ;  /* 0x0000000000187805 */ /* 0x000fe4000001ff00 */
[----:B------:R-:W-:Y:S02]  /*74e0*/  ISETP.GE.AND P0, PT, R36, R27, PT ;  /* 0x0000001b2400720c */ /* 0x000fe40003f06270 */
[----:B------:R-:W-:-:S11]  /*74f0*/  CS2R R32, SRZ ;  /* 0x0000000000207805 */ /* 0x000fd6000001ff00 */
[----:B------:R-:W-:Y:S05]  /*7500*/  @P0 BRA `(.L_x_2926) ;  /* 0x0000000000580947 */ /* 0x000fea0003800000 */
[----:B------:R-:W-:Y:S01]  /*7510*/  ULDC UR4, c[0x0][0x3f4] ;  /* 0x0000fd0000047ab9 */ /* 0x000fe20000000800 */
[----:B---3--:R-:W-:Y:S01]  /*7520*/  IMAD.MOV.U32 R10, RZ, RZ, R0 ;  /* 0x000000ffff0a7224 */ /* 0x008fe200078e0000 */
[----:B------:R-:W-:Y:S01]  /*7530*/  ISETP.GE.AND P3, PT, R213, UR4, PT ;  /* 0x00000004d5007c0c */ /* 0x000fe2000bf66270 */
[----:B--2---:R-:W-:Y:S01]  /*7540*/  IMAD.MOV.U32 R11, RZ, RZ, R3 ;  /* 0x000000ffff0b7224 */ /* 0x004fe200078e0003 */
[----:B------:R-:W-:Y:S01]  /*7550*/  ISETP.GE.AND P2, PT, R200, UR4, PT ;  /* 0x00000004c8007c0c */ /* 0x000fe2000bf46270 */
[----:B----4-:R-:W-:Y:S01]  /*7560*/  IMAD.MOV.U32 R15, RZ, RZ, R5 ;  /* 0x000000ffff0f7224 */ /* 0x010fe200078e0005 */
[----:B------:R-:W-:-:S09]  /*7570*/  CS2R R30, SRZ ;  /* 0x00000000001e7805 */ /* 0x000fd2000001ff00 */
[C---:B------:R-:W-:Y:S01]  /*7580*/  @!P3 IMAD.SHL.U32 R35, R213.reuse, 0x2, RZ ;  /* 0x00000002d523b824 */ /* 0x040fe200078e00ff */
[----:B------:R-:W-:Y:S02]  /*7590*/  @!P3 SHF.L.U64.HI R24, R213, 0x1, R38 ;  /* 0x00000001d518b819 */ /* 0x000fe40000010226 */
[----:B------:R-:W-:Y:S02]  /*75a0*/  CS2R R32, SRZ ;  /* 0x0000000000207805 */ /* 0x000fe4000001ff00 */
[----:B------:R-:W-:Y:S01]  /*75b0*/  CS2R R20, SRZ ;  /* 0x0000000000147805 */ /* 0x000fe2000001ff00 */
[----:B------:R-:W-:Y:S01]  /*75c0*/  @!P2 IMAD.WIDE R10, R200, 0x2, R10 ;  /* 0x00000002c80aa825 */ /* 0x000fe200078e020a */
[-C--:B------:R-:W-:Y:S02]  /*75d0*/  @!P3 IADD3 R28, P0, R0, R35.reuse, RZ ;  /* 0x00000023001cb210 */ /* 0x080fe40007f1e0ff */
[----:B0-----:R-:W-:Y:S01]  /*75e0*/  @!P3 IADD3 R34, P1, R14, R35, RZ ;  /* 0x000000230e22b210 */ /* 0x001fe20007f3e0ff */
[----:B------:R-:W-:Y:S01]  /*75f0*/  @!P2 IMAD.WIDE R12, R200, 0x2, R14 ;  /* 0x00000002c80ca825 */ /* 0x000fe200078e020e */
[----:B------:R0:W5:Y:S03]  /*7600*/  @!P2 LD.E.64 R30, desc[UR54][R10.64] ;  /* 0x000000360a1ea980 */ /* 0x000166000c101b00 */
[--C-:B------:R-:W-:Y:S01]  /*7610*/  @!P3 IMAD.X R29, R3, 0x1, R24.reuse, P0 ;  /* 0x00000001031db824 */ /* 0x100fe200000e0618 */
[----:B------:R0:W5:Y:S01]  /*7620*/  @!P2 LD.E.64 R32, desc[UR54][R12.64] ;  /* 0x000000360c20a980 */ /* 0x000162000c101b00 */
[----:B------:R-:W-:Y:S01]  /*7630*/  @!P3 IMAD.X R35, R5, 0x1, R24, P1 ;  /* 0x000000010523b824 */ /* 0x000fe200008e0618 */
[----:B------:R-:W-:-:S02]  /*7640*/  CS2R R24, SRZ ;  /* 0x0000000000187805 */ /* 0x000fc4000001ff00 */
[----:B------:R0:W5:Y:S04]  /*7650*/  @!P3 LD.E.64 R20, desc[UR54][R28.64] ;  /* 0x000000361c14b980 */ /* 0x000168000c101b00 */
[----:B------:R0:W5:Y:S02]  /*7660*/  @!P3 LD.E.64 R24, desc[UR54][R34.64] ;  /* 0x000000362218b980 */ /* 0x000164000c101b00 */
.L_x_2926:
[----:B------:R-:W-:Y:S05]  /*7670*/  BSYNC B1 ;  /* 0x0000000000017941 */ /* 0x000fea0003800000 */
.L_x_2925:
[----:B---3-5:R-:W-:Y:S01]  /*7680*/  IMAD.MOV.U32 R0, RZ, RZ, R20 ;  /* 0x000000ffff007224 */ /* 0x028fe200078e0014 */
[----:B------:R-:W-:Y:S01]  /*7690*/  UMOV UR4, 0xffffffff ;  /* 0xffffffff00047882 */ /* 0x000fe20000000000 */
[----:B--2---:R-:W-:Y:S01]  /*76a0*/  IMAD.MOV.U32 R3, RZ, RZ, R21 ;  /* 0x000000ffff037224 */ /* 0x004fe200078e0015 */
[----:B0-----:R-:W-:Y:S01]  /*76b0*/  CS2R R28, SRZ ;  /* 0x00000000001c7805 */ /* 0x001fe2000001ff00 */
        /* <DEDUP_REMOVED lines=13> */
[----:B------:R-:W-:Y:S01]  /*7790*/  PRMT R41, R9, 0x7610, R41 ;  /* 0x0000761009297816 */ /* 0x000fe20000000029 */
[----:B------:R-:W-:Y:S06]  /*77a0*/  BRA.DIV UR4, `(.L_x_2927) ;  /* 0x000001ae04007947 */ /* 0x000fec000b800000 */
[----:B------:R0:W2:Y:S04]  /*77b0*/  SHFL.IDX PT, R3, R6, 0x1, 0x1c1f ;  /* 0x003c1f0006037f89 */ /* 0x0000a800000e0000 */
[----:B------:R0:W3:Y:S04]  /*77c0*/  SHFL.IDX PT, R0, R4, 0x1, 0x1c1f ;  /* 0x003c1f0004007f89 */ /* 0x0000e800000e0000 */
[----:B------:R0:W4:Y:S04]  /*77d0*/  SHFL.IDX PT, R5, R8, 0x1, 0x1c1f ;  /* 0x003c1f0008057f89 */ /* 0x00012800000e0000 */
[----:B------:R0:W0:Y:S02]  /*77e0*/  SHFL.IDX PT, R14, R7, 0x1, 0x1c1f ;  /* 0x003c1f00070e7f89 */ /* 0x00002400000e0000 */
.L_x_3230:
[----:B01----:R-:W5:Y:S04]  /*77f0*/  LDL R7, [R1+0x18] ;  /* 0x0000180001077983 */ /* 0x003f680000100800 */
[----:B------:R-:W2:Y:S01]  /*7800*/  LDL R49, [R1+0x24] ;  /* 0x0000240001317983 */ /* 0x000ea20000100800 */
[----:B------:R-:W-:Y:S01]  /*7810*/  VIADD R4, R36, 0x40 ;  /* 0x0000004024047836 */ /* 0x000fe20000000000 */
[----:B------:R-:W-:Y:S01]  /*7820*/  BSSY B1, `(.L_x_2928) ;  /* 0x0000021000017945 */ /* 0x000fe20003800000 */
[----:B------:R-:W-:Y:S02]  /*7830*/  CS2R R12, SRZ ;  /* 0x00000000000c7805 */ /* 0x000fe4000001ff00 */
[----:B------:R-:W-:Y:S02]  /*7840*/  CS2R R8, SRZ ;  /* 0x0000000000087805 */ /* 0x000fe4000001ff00 */
[----:B------:R-:W-:-:S02]  /*7850*/  CS2R R10, SRZ ;  /* 0x00000000000a7805 */ /* 0x000fc4000001ff00 */
[----:B------:R-:W-:Y:S02]  /*7860*/  ISETP.GE.AND P0, PT, R4, R27, PT ;  /* 0x0000001b0400720c */ /* 0x000fe40003f06270 */
[----:B-----5:R-:W-:-:S04]  /*7870*/  LEA.HI R6, R7, R7, RZ, 0x1 ;  /* 0x0000000707067211 */ /* 0x020fc800078f08ff */
[----:B------:R-:W-:Y:S01]  /*7880*/  LOP3.LUT R6, R6, 0xfffffffe, RZ, 0xc0, !PT ;  /* 0xfffffffe06067812 */ /* 0x000fe200078ec0ff */
[----:B--2---:R-:W-:-:S04]  /*7890*/  IMAD.SHL.U32 R37, R49, 0x40, RZ ;  /* 0x0000004031257824 */ /* 0x004fc800078e00ff */
[----:B------:R-:W-:-:S05]  /*78a0*/  IMAD.IADD R6, R7, 0x1, -R6 ;  /* 0x0000000107067824 */ /* 0x000fca00078e0a06 */
[----:B------:R-:W-:Y:S01]  /*78b0*/  SHF.L.U32 R36, R6, 0x1f, RZ ;  /* 0x0000001f06247819 */ /* 0x000fe200000006ff */
[----:B------:R-:W-:Y:S06]  /*78c0*/  @P0 BRA `(.L_x_2929) ;  /* 0x0000000000580947 */ /* 0x000fec0003800000 */
[----:B------:R-:W-:Y:S01]  /*78d0*/  ULDC UR4, c[0x0][0x3f4] ;  /* 0x0000fd0000047ab9 */ /* 0x000fe20000000800 */
[----:B---3--:R-:W-:Y:S01]  /*78e0*/  IMAD.MOV.U32 R6, RZ, RZ, R0 ;  /* 0x000000ffff067224 */ /* 0x008fe200078e0000 */
[----:B------:R-:W-:Y:S01]  /*78f0*/  ISETP.GE.AND P3, PT, R213, UR4, PT ;  /* 0x00000004d5007c0c */ /* 0x000fe2000bf66270 */
[----:B------:R-:W-:Y:S01]  /*7900*/  IMAD.MOV.U32 R7, RZ, RZ, R3 ;  /* 0x000000ffff077224 */ /* 0x000fe200078e0003 */
[----:B------:R-:W-:Y:S01]  /*7910*/  ISETP.GE.AND P2, PT, R200, UR4, PT ;  /* 0x00000004c8007c0c */ /* 0x000fe2000bf46270 */
[----:B----4-:R-:W-:Y:S01]  /*7920*/  IMAD.MOV.U32 R15, RZ, RZ, R5 ;  /* 0x000000ffff0f7224 */ /* 0x010fe200078e0005 */
[----:B------:R-:W-:-:S09]  /*7930*/  CS2R R8, SRZ ;  /* 0x0000000000087805 */ /* 0x000fd2000001ff00 */
[C---:B------:R-:W-:Y:S01]  /*7940*/  @!P3 IMAD.SHL.U32 R11, R213.reuse, 0x2, RZ ;  /* 0x00000002d50bb824 */ /* 0x040fe200078e00ff */
[----:B------:R-:W-:Y:S02]  /*7950*/  @!P3 SHF.L.U64.HI R28, R213, 0x1, R38 ;  /* 0x00000001d51cb819 */ /* 0x000fe40000010226 */
[----:B------:R-:W-:Y:S01]  /*7960*/  CS2R R12, SRZ ;  /* 0x00000000000c7805 */ /* 0x000fe2000001ff00 */
[----:B------:R-:W-:Y:S01]  /*7970*/  @!P2 IMAD.WIDE R6, R200, 0x2, R6 ;  /* 0x00000002c806a825 */ /* 0x000fe200078e0206 */
[-C--:B------:R-:W-:Y:S02]  /*7980*/  @!P3 IADD3 R34, P0, R0, R11.reuse, RZ ;  /* 0x0000000b0022b210 */ /* 0x080fe40007f1e0ff */
[----:B------:R-:W-:Y:S02]  /*7990*/  @!P3 IADD3 R4, P1, R14, R11, RZ ;  /* 0x0000000b0e04b210 */ /* 0x000fe40007f3e0ff */
[----:B------:R-:W-:Y:S01]  /*79a0*/  CS2R R10, SRZ ;  /* 0x00000000000a7805 */ /* 0x000fe2000001ff00 */
[----:B------:R0:W5:Y:S01]  /*79b0*/  @!P2 LD.E.64 R8, desc[UR54][R6.64] ;  /* 0x000000360608a980 */ /* 0x000162000c101b00 */
[----:B------:R-:W-:-:S02]  /*79c0*/  @!P3 IMAD.X R35, R3, 0x1, R28, P0 ;  /* 0x000000010323b824 */ /* 0x000fc400000e061c */
[----:B------:R-:W-:Y:S01]  /*79d0*/  @!P3 IMAD.X R5, R5, 0x1, R28, P1 ;  /* 0x000000010505b824 */ /* 0x000fe200008e061c */
[----:B------:R-:W-:Y:S01]  /*79e0*/  CS2R R28, SRZ ;  /* 0x00000000001c7805 */ /* 0x000fe2000001ff00 */
[----:B------:R-:W-:Y:S01]  /*79f0*/  @!P2 IMAD.WIDE R14, R200, 0x2, R14 ;  /* 0x00000002c80ea825 */ /* 0x000fe200078e020e */
[----:B------:R0:W5:Y:S04]  /*7a00*/  @!P3 LD.E.64 R10, desc[UR54][R34.64] ;  /* 0x00000036220ab980 */ /* 0x000168000c101b00 */
[----:B------:R0:W5:Y:S04]  /*7a10*/  @!P2 LD.E.64 R12, desc[UR54][R14.64] ;  /* 0x000000360e0ca980 */ /* 0x000168000c101b00 */
[----:B------:R0:W5:Y:S02]  /*7a20*/  @!P3 LD.E.64 R28, desc[UR54][R4.64] ;  /* 0x00000036041cb980 */ /* 0x000164000c101b00 */
.L_x_2929:
[----:B------:R-:W-:Y:S05]  /*7a30*/  BSYNC B1 ;  /* 0x0000000000017941 */ /* 0x000fea0003800000 */
.L_x_2928:
[----:B0-----:R-:W0:Y:S01]  /*7a40*/  S2R R14, SR_TID.X ;  /* 0x00000000000e7919 */ /* 0x001e220000002100 */
[----:B------:R-:W1:Y:S01]  /*7a50*/  SYNCS.PHASECHK.TRANS64.TRYWAIT P0, [R23+URZ+0x22800], R36 ;  /* 0x02280024170075a7 */ /* 0x000e62000800017f */
[----:B------:R-:W-:Y:S01]  /*7a60*/  LOP3.LUT R37, R37, 0x1c0, RZ, 0xc0, !PT ;  /* 0x000001c025257812 */ /* 0x000fe200078ec0ff */
[----:B-----5:R-:W-:Y:S01]  /*7a70*/  IMAD.MOV.U32 R3, RZ, RZ, R28 ;  /* 0x000000ffff037224 */ /* 0x020fe200078e001c */
[----:B------:R-:W-:Y:S01]  /*7a80*/  VIADDMNMX R40, R27, -R214, 0x80, PT ;  /* 0x000000801b287446 */ /* 0x000fe200038009d6 */
[----:B------:R-:W-:Y:S01]  /*7a90*/  IMAD.MOV.U32 R4, RZ, RZ, R12 ;  /* 0x000000ffff047224 */ /* 0x000fe200078e000c */
[----:B---3--:R-:W-:Y:S01]  /*7aa0*/  LOP3.LUT R0, R37, 0x18, R16, 0xf8, !PT ;  /* 0x0000001825007812 */ /* 0x008fe200078ef810 */
[----:B----4-:R-:W-:Y:S01]  /*7ab0*/  IMAD.MOV.U32 R5, RZ, RZ, R13 ;  /* 0x000000ffff057224 */ /* 0x010fe200078e000d */
[----:B------:R-:W-:Y:S01]  /*7ac0*/  SHF.R.U32.HI R37, RZ, 0x3, R37 ;  /* 0x00000003ff257819 */ /* 0x000fe20000011625 */
[----:B------:R-:W-:Y:S01]  /*7ad0*/  IMAD.MOV.U32 R6, RZ, RZ, R8 ;  /* 0x000000ffff067224 */ /* 0x000fe200078e0008 */
[----:B------:R-:W-:Y:S01]  /*7ae0*/  PRMT R46, R46, 0x5410, R3 ;  /* 0x000054102e2e7816 */ /* 0x000fe20000000003 */
[----:B------:R-:W-:Y:S01]  /*7af0*/  IMAD.MOV.U32 R3, RZ, RZ, R29 ;  /* 0x000000ffff037224 */ /* 0x000fe200078e001d */
[----:B------:R-:W-:Y:S01]  /*7b00*/  LOP3.LUT R0, R0, R37, RZ, 0x3c, !PT ;  /* 0x0000002500007212 */ /* 0x000fe200078e3cff */
[----:B------:R-:W-:Y:S01]  /*7b10*/  BSSY B1, `(.L_x_2930) ;  /* 0x0000015000017945 */ /* 0x000fe20003800000 */
[----:B------:R-:W-:Y:S01]  /*7b20*/  PRMT R43, R4, 0x7610, R43 ;  /* 0x00007610042b7816 */ /* 0x000fe2000000002b */
[----:B------:R-:W-:Y:S01]  /*7b30*/  IMAD.MOV.U32 R4, RZ, RZ, R9 ;  /* 0x000000ffff047224 */ /* 0x000fe200078e0009 */
[----:B------:R-:W-:Y:S01]  /*7b40*/  PRMT R47, R47, 0x5410, R5 ;  /* 0x000054102f2f7816 */ /* 0x000fe20000000005 */
[----:B------:R-:W-:Y:S01]  /*7b50*/  IMAD.MOV.U32 R5, RZ, RZ, R10 ;  /* 0x000000ffff057224 */ /* 0x000fe200078e000a */
[----:B------:R-:W-:-:S02]  /*7b60*/  PRMT R42, R3, 0x7610, R42 ;  /* 0x00007610032a7816 */ /* 0x000fc4000000002a */
[----:B------:R-:W-:Y:S02]  /*7b70*/  PRMT R44, R4, 0x7610, R44 ;  /* 0x00007610042c7816 */ /* 0x000fe4000000002c */
[----:B------:R-:W-:Y:S01]  /*7b80*/  PRMT R45, R5, 0x7610, R45 ;  /* 0x00007610052d7816 */ /* 0x000fe2000000002d */
[----:B------:R-:W-:Y:S01]  /*7b90*/  IMAD.MOV.U32 R5, RZ, RZ, R11 ;  /* 0x000000ffff057224 */ /* 0x000fe200078e000b */
[----:B------:R-:W-:Y:S02]  /*7ba0*/  PRMT R48, R48, 0x5410, R6 ;  /* 0x0000541030307816 */ /* 0x000fe40000000006 */
[----:B------:R-:W-:Y:S02]  /*7bb0*/  LOP3.LUT P2, RZ, R49, 0x4, RZ, 0xc0, !PT ;  /* 0x0000000431ff7812 */ /* 0x000fe4000784c0ff */
[----:B------:R-:W-:Y:S01]  /*7bc0*/  ISETP.GE.AND P1, PT, R205, R40, PT ;  /* 0x00000028cd00720c */ /* 0x000fe20003f26270 */
[----:B0-----:R-:W-:-:S05]  /*7bd0*/  VIADD R14, R14, 0xffffff80 ;  /* 0xffffff800e0e7836 */ /* 0x001fca0000000000 */
[----:B------:R-:W-:-:S04]  /*7be0*/  SHF.R.S32.HI R7, RZ, 0x1f, R14 ;  /* 0x0000001fff077819 */ /* 0x000fc8000001140e */
[----:B------:R-:W-:-:S04]  /*7bf0*/  LEA.HI R7, R7, R14, RZ, 0x5 ;  /* 0x0000000e07077211 */ /* 0x000fc800078f28ff */
[----:B------:R-:W-:-:S05]  /*7c00*/  SHF.R.S32.HI R7, RZ, 0x5, R7 ;  /* 0x00000005ff077819 */ /* 0x000fca0000011407 */
[----:B------:R-:W-:-:S04]  /*7c10*/  IMAD R0, R7, 0x200, R0 ;  /* 0x0000020007007824 */ /* 0x000fc800078e0200 */
[----:B------:R-:W-:-:S04]  /*7c20*/  IMAD R3, R0, 0x2, R23 ;  /* 0x0000000200037824 */ /* 0x000fc800078e0217 */
[C---:B------:R-:W-:Y:S02]  /*7c30*/  VIADD R4, R3.reuse, 0x18400 ;  /* 0x0001840003047836 */ /* 0x040fe40000000000 */
[----:B------:R-:W-:Y:S01]  /*7c40*/  VIADD R0, R3, 0x18440 ;  /* 0x0001844003007836 */ /* 0x000fe20000000000 */
[----:B-1----:R-:W-:Y:S06]  /*7c50*/  @!P0 BRA `(.L_x_2931) ;  /* 0x000001a800448947 */ /* 0x002fec0003800000 */
.L_x_3231:
[----:B------:R-:W-:Y:S05]  /*7c60*/  BSYNC B1 ;  /* 0x0000000000017941 */ /* 0x000fea0003800000 */
.L_x_2930:
[----:B------:R-:W-:Y:S01]  /*7c70*/  BSSY B1, `(.L_x_2932) ;  /* 0x0000067000017945 */ /* 0x000fe20003800000 */
[----:B------:R-:W-:Y:S01]  /*7c80*/  PRMT R49, R49, 0x5410, R5 ;  /* 0x0000541031317816 */ /* 0x000fe20000000005 */
[----:B------:R-:W-:Y:S02]  /*7c90*/  @P2 VIADD R0, R4, 0xffffffc0 ;  /* 0xffffffc004002836 */ /* 0x000fe40000000000 */
[----:B------:R-:W-:Y:S05]  /*7ca0*/  @P1 BRA `(.L_x_2933) ;  /* 0x00000004008c1947 */ /* 0x000fea0003800000 */
[----:B------:R-:W1:Y:S01]  /*7cb0*/  LDC R4, c[0x0][0x3f4] ;  /* 0x0000fd00ff047b82 */ /* 0x000e620000000800 */
[----:B------:R-:W-:Y:S01]  /*7cc0*/  BSSY B2, `(.L_x_2934) ;  /* 0x0000032000027945 */ /* 0x000fe20003800000 */
[-C--:B-1----:R-:W-:Y:S02]  /*7cd0*/  ISETP.GE.AND P0, PT, R200, R4.reuse, PT ;  /* 0x00000004c800720c */ /* 0x082fe40003f06270 */
[----:B------:R-:W-:-:S11]  /*7ce0*/  ISETP.GE.AND P1, PT, R213, R4, PT ;  /* 0x00000004d500720c */ /* 0x000fd60003f26270 */
[----:B------:R-:W-:Y:S05]  /*7cf0*/  @P0 BRA `(.L_x_2935) ;  /* 0x0000000000b80947 */ /* 0x000fea0003800000 */
[----:B------:R-:W1:Y:S01]  /*7d00*/  LDS.128 R4, [R3+0x18400] ;  /* 0x0184000003047984 */ /* 0x000e620000000c00 */
[----:B------:R-:W-:Y:S02]  /*7d10*/  SHF.R.U64 R14, R30, 0x10, R31 ;  /* 0x000000101e0e7819 */ /* 0x000fe4000000121f */
[----:B------:R-:W-:Y:S02]  /*7d20*/  SHF.R.U32.HI R35, RZ, 0x10, R33 ;  /* 0x00000010ff237819 */ /* 0x000fe40000011621 */
[----:B------:R-:W-:Y:S02]  /*7d30*/  SHF.R.U32.HI R30, RZ, 0x10, R31 ;  /* 0x00000010ff1e7819 */ /* 0x000fe4000001161f */
[----:B------:R-:W-:Y:S02]  /*7d40*/  SHF.R.U64 R34, R32, 0x10, R33 ;  /* 0x0000001020227819 */ /* 0x000fe40000001221 */
[----:B------:R-:W-:Y:S02]  /*7d50*/  PRMT R35, R41, 0x5410, R35 ;  /* 0x0000541029237816 */ /* 0x000fe40000000023 */
[----:B------:R-:W-:-:S02]  /*7d60*/  PRMT R32, R43, 0x5432, R30 ;  /* 0x000054322b207816 */ /* 0x000fc4000000001e */
[----:B------:R-:W-:Y:S01]  /*7d70*/  PRMT R31, R42, 0x5432, R14 ;  /* 0x000054322a1f7816 */ /* 0x000fe2000000000e */
[----:B0-----:R-:W-:Y:S01]  /*7d80*/  IMAD.U32 R36, R35, 0x10000, RZ ;  /* 0x0001000023247824 */ /* 0x001fe200078e00ff */
[----:B------:R-:W-:Y:S01]  /*7d90*/  PRMT R34, R45, 0x5432, R34 ;  /* 0x000054322d227816 */ /* 0x000fe20000000022 */
[C---:B------:R-:W-:Y:S01]  /*7da0*/  IMAD.U32 R33, R32.reuse, 0x10000, RZ ;  /* 0x0001000020217824 */ /* 0x040fe200078e00ff */
[----:B------:R-:W-:Y:S02]  /*7db0*/  LOP3.LUT R35, R35, 0xffff0000, RZ, 0xc0, !PT ;  /* 0xffff000023237812 */ /* 0x000fe400078ec0ff */
[----:B------:R-:W-:Y:S02]  /*7dc0*/  LOP3.LUT R32, R32, 0xffff0000, RZ, 0xc0, !PT ;  /* 0xffff000020207812 */ /* 0x000fe400078ec0ff */
[C---:B-1----:R-:W-:Y:S01]  /*7dd0*/  LOP3.LUT R15, R6.reuse, 0xffff0000, RZ, 0xc0, !PT ;  /* 0xffff0000060f7812 */ /* 0x042fe200078ec0ff */
[----:B------:R-:W-:Y:S01]  /*7de0*/  IMAD.U32 R14, R6, 0x10000, RZ ;  /* 0x00010000060e7824 */ /* 0x000fe200078e00ff */
[C---:B------:R-:W-:Y:S01]  /*7df0*/  LOP3.LUT R30, R7.reuse, 0xffff0000, RZ, 0xc0, !PT ;  /* 0xffff0000071e7812 */ /* 0x040fe200078ec0ff */
[----:B------:R-:W-:-:S02]  /*7e00*/  IMAD.U32 R27, R7, 0x10000, RZ ;  /* 0x00010000071b7824 */ /* 0x000fc400078e00ff */
[CC--:B------:R-:W-:Y:S01]  /*7e10*/  FMUL.FTZ R37, R15.reuse, R36.reuse ;  /* 0x000000240f257220 */ /* 0x0c0fe20000410000 */
[----:B------:R-:W-:Y:S01]  /*7e20*/  FMUL.FTZ R15, R15, R33 ;  /* 0x000000210f0f7220 */ /* 0x000fe20000410000 */
[----:B------:R-:W-:Y:S02]  /*7e30*/  IMAD.U32 R6, R4, 0x10000, RZ ;  /* 0x0001000004067824 */ /* 0x000fe400078e00ff */
[----:B------:R-:W-:Y:S01]  /*7e40*/  FMUL.FTZ R38, R30, R35 ;  /* 0x000000231e267220 */ /* 0x000fe20000410000 */
[C---:B------:R-:W-:Y:S01]  /*7e50*/  FFMA.FTZ R37, R14.reuse, R33, -R37 ;  /* 0x000000210e257223 */ /* 0x040fe20000010825 */
[C---:B------:R-:W-:Y:S02]  /*7e60*/  IMAD.U32 R7, R5.reuse, 0x10000, RZ ;  /* 0x0001000005077824 */ /* 0x040fe400078e00ff */
[----:B------:R-:W-:Y:S01]  /*7e70*/  FFMA.FTZ R36, R14, R36, R15 ;  /* 0x000000240e247223 */ /* 0x000fe2000001000f */
[----:B------:R-:W-:Y:S01]  /*7e80*/  IMAD.U32 R33, R34, 0x10000, RZ ;  /* 0x0001000022217824 */ /* 0x000fe200078e00ff */
[----:B------:R-:W-:Y:S01]  /*7e90*/  LOP3.LUT R4, R4, 0xffff0000, RZ, 0xc0, !PT ;  /* 0xffff000004047812 */ /* 0x000fe200078ec0ff */
[-C--:B------:R-:W-:Y:S01]  /*7ea0*/  FMUL.FTZ R30, R30, R32.reuse ;  /* 0x000000201e1e7220 */ /* 0x080fe20000410000 */
[----:B------:R-:W-:Y:S01]  /*7eb0*/  LOP3.LUT R5, R5, 0xffff0000, RZ, 0xc0, !PT ;  /* 0xffff000005057812 */ /* 0x000fe200078ec0ff */
[----:B------:R-:W-:Y:S01]  /*7ec0*/  IMAD.U32 R15, R31, 0x10000, RZ ;  /* 0x000100001f0f7824 */ /* 0x000fe200078e00ff */
[----:B------:R-:W-:Y:S01]  /*7ed0*/  LOP3.LUT R34, R34, 0xffff0000, RZ, 0xc0, !PT ;  /* 0xffff000022227812 */ /* 0x000fe200078ec0ff */
[----:B------:R-:W-:Y:S01]  /*7ee0*/  FFMA.FTZ R38, R27, R32, -R38 ;  /* 0x000000201b267223 */ /* 0x000fe20000010826 */
[----:B------:R-:W-:Y:S01]  /*7ef0*/  LOP3.LUT R14, R31, 0xffff0000, RZ, 0xc0, !PT ;  /* 0xffff00001f0e7812 */ /* 0x000fe200078ec0ff */
        /* <DEDUP_REMOVED lines=14> */
.L_x_2935:
[----:B------:R-:W-:Y:S05]  /*7fe0*/  BSYNC B2 ;  /* 0x0000000000027941 */ /* 0x000fea0003800000 */
.L_x_2934:
[----:B------:R-:W-:Y:S05]  /*7ff0*/  @P1 BRA `(.L_x_2933) ;  /* 0x0000000000b81947 */ /* 0x000fea0003800000 */
[----:B-1----:R-:W1:Y:S01]  /*8000*/  LDS.128 R4, [R0] ;  /* 0x0000000000047984 */ /* 0x002e620000000c00 */
[----:B------:R-:W-:Y:S02]  /*8010*/  SHF.R.U64 R14, R20, 0x10, R21 ;  /* 0x00000010140e7819 */ /* 0x000fe40000001215 */
[----:B------:R-:W-:Y:S02]  /*8020*/  SHF.R.U32.HI R31, RZ, 0x10, R25 ;  /* 0x00000010ff1f7819 */ /* 0x000fe40000011619 */
[----:B------:R-:W-:Y:S02]  /*8030*/  SHF.R.U32.HI R20, RZ, 0x10, R21 ;  /* 0x00000010ff147819 */ /* 0x000fe40000011615 */
[----:B------:R-:W-:Y:S02]  /*8040*/  SHF.R.U64 R30, R24, 0x10, R25 ;  /* 0x00000010181e7819 */ /* 0x000fe40000001219 */
[----:B------:R-:W-:Y:S02]  /*8050*/  PRMT R31, R39, 0x5410, R31 ;  /* 0x00005410271f7816 */ /* 0x000fe4000000001f */
[----:B------:R-:W-:-:S02]  /*8060*/  PRMT R25, R41, 0x5432, R20 ;  /* 0x0000543229197816 */ /* 0x000fc40000000014 */
[----:B------:R-:W-:Y:S01]  /*8070*/  PRMT R24, R39, 0x5432, R14 ;  /* 0x0000543227187816 */ /* 0x000fe2000000000e */
[C---:B------:R-:W-:Y:S01]  /*8080*/  IMAD.U32 R32, R31.reuse, 0x10000, RZ ;  /* 0x000100001f207824 */ /* 0x040fe200078e00ff */
[----:B------:R-:W-:Y:S01]  /*8090*/  LOP3.LUT R31, R31, 0xffff0000, RZ, 0xc0, !PT ;  /* 0xffff00001f1f7812 */ /* 0x000fe200078ec0ff */
[C---:B------:R-:W-:Y:S01]  /*80a0*/  IMAD.U32 R27, R25.reuse, 0x10000, RZ ;  /* 0x00010000191b7824 */ /* 0x040fe200078e00ff */
[----:B------:R-:W-:Y:S02]  /*80b0*/  LOP3.LUT R25, R25, 0xffff0000, RZ, 0xc0, !PT ;  /* 0xffff000019197812 */ /* 0x000fe400078ec0ff */
[----:B------:R-:W-:Y:S02]  /*80c0*/  PRMT R30, R44, 0x5432, R30 ;  /* 0x000054322c1e7816 */ /* 0x000fe4000000001e */
[C---:B-1----:R-:W-:Y:S01]  /*80d0*/  LOP3.LUT R15, R6.reuse, 0xffff0000, RZ, 0xc0, !PT ;  /* 0xffff0000060f7812 */ /* 0x042fe200078ec0ff */
[----:B------:R-:W-:Y:S01]  /*80e0*/  IMAD.U32 R14, R6, 0x10000, RZ ;  /* 0x00010000060e7824 */ /* 0x000fe200078e00ff */
[C---:B------:R-:W-:Y:S01]  /*80f0*/  LOP3.LUT R21, R7.reuse, 0xffff0000, RZ, 0xc0, !PT ;  /* 0xffff000007157812 */ /* 0x040fe200078ec0ff */
[----:B------:R-:W-:-:S02]  /*8100*/  IMAD.U32 R20, R7, 0x10000, RZ ;  /* 0x0001000007147824 */ /* 0x000fc400078e00ff */
[CC--:B------:R-:W-:Y:S01]  /*8110*/  FMUL.FTZ R33, R15.reuse, R32.reuse ;  /* 0x000000200f217220 */ /* 0x0c0fe20000410000 */
[----:B------:R-:W-:Y:S01]  /*8120*/  FMUL.FTZ R15, R15, R27 ;  /* 0x0000001b0f0f7220 */ /* 0x000fe20000410000 */
[C---:B------:R-:W-:Y:S01]  /*8130*/  FMUL.FTZ R35, R21.reuse, R31 ;  /* 0x0000001f15237220 */ /* 0x040fe20000410000 */
[----:B------:R-:W-:Y:S02]  /*8140*/  IMAD.U32 R6, R4, 0x10000, RZ ;  /* 0x0001000004067824 */ /* 0x000fe400078e00ff */
[C---:B------:R-:W-:Y:S01]  /*8150*/  FFMA.FTZ R33, R14.reuse, R27, -R33 ;  /* 0x0000001b0e217223 */ /* 0x040fe20000010821 */
[----:B------:R-:W-:Y:S01]  /*8160*/  FFMA.FTZ R32, R14, R32, R15 ;  /* 0x000000200e207223 */ /* 0x000fe2000001000f */
[-C--:B------:R-:W-:Y:S01]  /*8170*/  FMUL.FTZ R27, R21, R25.reuse ;  /* 0x00000019151b7220 */ /* 0x080fe20000410000 */
[C---:B------:R-:W-:Y:S01]  /*8180*/  IMAD.U32 R7, R5.reuse, 0x10000, RZ ;  /* 0x0001000005077824 */ /* 0x040fe200078e00ff */
[----:B------:R-:W-:Y:S01]  /*8190*/  LOP3.LUT R4, R4, 0xffff0000, RZ, 0xc0, !PT ;  /* 0xffff000004047812 */ /* 0x000fe200078ec0ff */
[----:B------:R-:W-:Y:S01]  /*81a0*/  IMAD.U32 R21, R30, 0x10000, RZ ;  /* 0x000100001e157824 */ /* 0x000fe200078e00ff */
        /* <DEDUP_REMOVED lines=19> */
.L_x_2933:
[----:B------:R-:W-:Y:S05]  /*82e0*/  BSYNC B1 ;  /* 0x0000000000017941 */ /* 0x000fea0003800000 */
.L_x_2932:
        /* <DEDUP_REMOVED lines=9> */
[----:B------:R-:W-:Y:S02]  /*8380*/  SHF.R.U32.HI R24, RZ, 0x10, R13 ;  /* 0x00000010ff187819 */ /* 0x000fe4000001160d */
[----:B------:R-:W-:Y:S02]  /*8390*/  SHF.R.U32.HI R15, RZ, 0x10, R9 ;  /* 0x00000010ff0f7819 */ /* 0x000fe40000011609 */
[----:B------:R-:W-:Y:S02]  /*83a0*/  PRMT R24, R47, 0x5432, R24 ;  /* 0x000054322f187816 */ /* 0x000fe40000000018 */
[----:B------:R-:W-:Y:S02]  /*83b0*/  PRMT R15, R44, 0x5410, R15 ;  /* 0x000054102c0f7816 */ /* 0x000fe4000000000f */
[----:B------:R-:W-:Y:S01]  /*83c0*/  SHF.R.U64 R14, R8, 0x10, R9 ;  /* 0x00000010080e7819 */ /* 0x000fe20000001209 */
[----:B------:R-:W-:Y:S01]  /*83d0*/  IMAD.U32 R25, R24, 0x10000, RZ ;  /* 0x0001000018197824 */ /* 0x000fe200078e00ff */
[----:B------:R-:W-:Y:S01]  /*83e0*/  SHF.R.U64 R21, R12, 0x10, R13 ;  /* 0x000000100c157819 */ /* 0x000fe2000000120d */
[----:B------:R-:W-:Y:S01]  /*83f0*/  IMAD.U32 R20, R15, 0x10000, RZ ;  /* 0x000100000f147824 */ /* 0x000fe200078e00ff */
[----:B------:R-:W-:-:S02]  /*8400*/  LOP3.LUT R24, R24, 0xffff0000, RZ, 0xc0, !PT ;  /* 0xffff000018187812 */ /* 0x000fc400078ec0ff */
[----:B------:R-:W-:Y:S02]  /*8410*/  LOP3.LUT R15, R15, 0xffff0000, RZ, 0xc0, !PT ;  /* 0xffff00000f0f7812 */ /* 0x000fe400078ec0ff */
[----:B------:R-:W-:Y:S02]  /*8420*/  PRMT R14, R48, 0x5432, R14 ;  /* 0x00005432300e7816 */ /* 0x000fe4000000000e */
[----:B------:R-:W-:Y:S02]  /*8430*/  PRMT R21, R43, 0x5410, R21 ;  /* 0x000054102b157816 */ /* 0x000fe40000000015 */
[C---:B-1----:R-:W-:Y:S01]  /*8440*/  LOP3.LUT R9, R6.reuse, 0xffff0000, RZ, 0xc0, !PT ;  /* 0xffff000006097812 */ /* 0x042fe200078ec0ff */
[----:B------:R-:W-:Y:S01]  /*8450*/  IMAD.U32 R8, R6, 0x10000, RZ ;  /* 0x0001000006087824 */ /* 0x000fe200078e00ff */
[C---:B------:R-:W-:Y:S01]  /*8460*/  LOP3.LUT R13, R7.reuse, 0xffff0000, RZ, 0xc0, !PT ;  /* 0xffff0000070d7812 */ /* 0x040fe200078ec0ff */
[----:B------:R-:W-:Y:S02]  /*8470*/  IMAD.U32 R12, R7, 0x10000, RZ ;  /* 0x00010000070c7824 */ /* 0x000fe400078e00ff */
[C---:B------:R-:W-:Y:S01]  /*8480*/  FMUL.FTZ R27, R9.reuse, R25 ;  /* 0x00000019091b7220 */ /* 0x040fe20000410000 */
[----:B------:R-:W-:Y:S01]  /*8490*/  FMUL.FTZ R30, R9, R20 ;  /* 0x00000014091e7220 */ /* 0x000fe20000410000 */
[----:B------:R-:W-:Y:S01]  /*84a0*/  FMUL.FTZ R9, R13, R24 ;  /* 0x000000180d097220 */ /* 0x000fe20000410000 */
[----:B------:R-:W-:-:S02]  /*84b0*/  IMAD.U32 R6, R4, 0x10000, RZ ;  /* 0x0001000004067824 */ /* 0x000fc400078e00ff */
[C---:B------:R-:W-:Y:S01]  /*84c0*/  FFMA.FTZ R27, R8.reuse, R20, -R27 ;  /* 0x00000014081b7223 */ /* 0x040fe2000001081b */
[----:B------:R-:W-:Y:S02]  /*84d0*/  IMAD.U32 R7, R5, 0x10000, RZ ;  /* 0x0001000005077824 */ /* 0x000fe400078e00ff */
[----:B------:R-:W-:Y:S01]  /*84e0*/  FFMA.FTZ R30, R8, R25, R30 ;  /* 0x00000019081e7223 */ /* 0x000fe2000001001e */
[-C--:B------:R-:W-:Y:S01]  /*84f0*/  FFMA.FTZ R20, R12, R15.reuse, -R9 ;  /* 0x0000000f0c147223 */ /* 0x080fe20000010809 */
[----:B------:R-:W-:Y:S01]  /*8500*/  LOP3.LUT R4, R4, 0xffff0000, RZ, 0xc0, !PT ;  /* 0xffff000004047812 */ /* 0x000fe200078ec0ff */
[----:B------:R-:W-:Y:S01]  /*8510*/  FMUL.FTZ R25, R13, R15 ;  /* 0x0000000f0d197220 */ /* 0x000fe20000410000 */
[----:B------:R-:W-:Y:S01]  /*8520*/  LOP3.LUT R5, R5, 0xffff0000, RZ, 0xc0, !PT ;  /* 0xffff000005057812 */ /* 0x000fe200078ec0ff */
[C---:B------:R-:W-:Y:S01]  /*8530*/  IMAD.U32 R9, R14.reuse, 0x10000, RZ ;  /* 0x000100000e097824 */ /* 0x040fe200078e00ff */
[C---:B------:R-:W-:Y:S01]  /*8540*/  LOP3.LUT R8, R21.reuse, 0xffff0000, RZ, 0xc0, !PT ;  /* 0xffff000015087812 */ /* 0x040fe200078ec0ff */
[----:B------:R-:W-:Y:S01]  /*8550*/  IMAD.U32 R13, R21, 0x10000, RZ ;  /* 0x00010000150d7824 */ /* 0x000fe200078e00ff */
[----:B------:R-:W-:Y:S01]  /*8560*/  LOP3.LUT R14, R14, 0xffff0000, RZ, 0xc0, !PT ;  /* 0xffff00000e0e7812 */ /* 0x000fe200078ec0ff */
[----:B------:R-:W-:-:S02]  /*8570*/  FFMA.FTZ R25, R12, R24, R25 ;  /* 0x000000180c197223 */ /* 0x000fc40000010019 */
        /* <DEDUP_REMOVED lines=8> */
[----:B------:R-:W-:Y:S02]  /*8600*/  F2FP.BF16.F32.PACK_AB R6, R30, R27 ;  /* 0x0000001b1e06723e */ /* 0x000fe400000010ff */
[----:B------:R-:W-:-:S02]  /*8610*/  F2FP.BF16.F32.PACK_AB R7, R25, R20 ;  /* 0x000000141907723e */ /* 0x000fc400000010ff */
[----:B------:R-:W-:Y:S02]  /*8620*/  F2FP.BF16.F32.PACK_AB R4, R4, R15 ;  /* 0x0000000f0404723e */ /* 0x000fe400000010ff */
[----:B------:R-:W-:-:S05]  /*8630*/  F2FP.BF16.F32.PACK_AB R5, R5, R12 ;  /* 0x0000000c0505723e */ /* 0x000fca00000010ff */
[----:B------:R1:W-:Y:S02]  /*8640*/  STS.128 [R3+0x1a400], R4 ;  /* 0x01a4000403007388 */ /* 0x0003e40000000c00 */
.L_x_2938:
[----:B------:R-:W-:Y:S05]  /*8650*/  BSYNC B1 ;  /* 0x0000000000017941 */ /* 0x000fea0003800000 */
.L_x_2937:
[----:B------:R-:W-:Y:S05]  /*8660*/  @P1 BRA `(.L_x_2936) ;  /* 0x00000018003c1947 */ /* 0x000fea0003800000 */
[----:B-1----:R-:W1:Y:S01]  /*8670*/  LDS.128 R4, [R0+0x2000] ;  /* 0x0020000000047984 */ /* 0x002e620000000c00 */
        /* <DEDUP_REMOVED lines=8> */
[----:B------:R-:W-:-:S02]  /*8700*/  PRMT R14, R46, 0x5432, R14 ;  /* 0x000054322e0e7816 */ /* 0x000fc4000000000e */
[----:B------:R-:W-:Y:S02]  /*8710*/  LOP3.LUT R15, R15, 0xffff0000, RZ, 0xc0, !PT ;  /* 0xffff00000f0f7812 */ /* 0x000fe400078ec0ff */
[----:B------:R-:W-:Y:S02]  /*8720*/  LOP3.LUT R12, R12, 0xffff0000, RZ, 0xc0, !PT ;  /* 0xffff00000c0c7812 */ /* 0x000fe400078ec0ff */
[----:B------:R-:W-:Y:S02]  /*8730*/  PRMT R11, R45, 0x5410, R3 ;  /* 0x000054102d0b7816 */ /* 0x000fe40000000003 */
[C---:B-1----:R-:W-:Y:S01]  /*8740*/  LOP3.LUT R9, R6.reuse, 0xffff0000, RZ, 0xc0, !PT ;  /* 0xffff000006097812 */ /* 0x042fe200078ec0ff */
[C---:B------:R-:W-:Y:S01]  /*8750*/  IMAD.U32 R10, R7.reuse, 0x10000, RZ ;  /* 0x00010000070a7824 */ /* 0x040fe200078e00ff */
[----:B------:R-:W-:Y:S01]  /*8760*/  LOP3.LUT R7, R7, 0xffff0000, RZ, 0xc0, !PT ;  /* 0xffff000007077812 */ /* 0x000fe200078ec0ff */
[----:B------:R-:W-:Y:S02]  /*8770*/  IMAD.U32 R8, R6, 0x10000, RZ ;  /* 0x0001000006087824 */ /* 0x000fe400078e00ff */
[C---:B------:R-:W-:Y:S01]  /*8780*/  FMUL.FTZ R21, R9.reuse, R20 ;  /* 0x0000001409157220 */ /* 0x040fe20000410000 */
[----:B------:R-:W-:Y:S01]  /*8790*/  FMUL.FTZ R9, R9, R13 ;  /* 0x0000000d09097220 */ /* 0x000fe20000410000 */
[----:B------:R-:W-:-:S02]  /*87a0*/  IMAD.U32 R6, R5, 0x10000, RZ ;  /* 0x0001000005067824 */ /* 0x000fc400078e00ff */
[C---:B------:R-:W-:Y:S01]  /*87b0*/  FMUL.FTZ R25, R7.reuse, R15 ;  /* 0x0000000f07197220 */ /* 0x040fe20000410000 */
[C---:B------:R-:W-:Y:S01]  /*87c0*/  FFMA.FTZ R21, R8.reuse, R13, -R21 ;  /* 0x0000000d08157223 */ /* 0x040fe20000010815 */
[----:B------:R-:W-:Y:S01]  /*87d0*/  FFMA.FTZ R20, R8, R20, R9 ;  /* 0x0000001408147223 */ /* 0x000fe20000010009 */
[-C--:B------:R-:W-:Y:S01]  /*87e0*/  FMUL.FTZ R9, R7, R12.reuse ;  /* 0x0000000c07097220 */ /* 0x080fe20000410000 */
[----:B------:R-:W-:Y:S01]  /*87f0*/  IMAD.U32 R8, R14, 0x10000, RZ ;  /* 0x000100000e087824 */ /* 0x000fe200078e00ff */
[----:B------:R-:W-:Y:S01]  /*8800*/  LOP3.LUT R5, R5, 0xffff0000, RZ, 0xc0, !PT ;  /* 0xffff000005057812 */ /* 0x000fe200078ec0ff */
[----:B------:R-:W-:Y:S01]  /*8810*/  IMAD.U32 R3, R4, 0x10000, RZ ;  /* 0x0001000004037824 */ /* 0x000fe200078e00ff */
[----:B------:R-:W-:Y:S01]  /*8820*/  LOP3.LUT R14, R14, 0xffff0000, RZ, 0xc0, !PT ;  /* 0xffff00000e0e7812 */ /* 0x000fe200078ec0ff */
[C---:B------:R-:W-:Y:S01]  /*8830*/  IMAD.U32 R7, R11.reuse, 0x10000, RZ ;  /* 0x000100000b077824 */ /* 0x040fe200078e00ff */
[----:B------:R-:W-:Y:S01]  /*8840*/  LOP3.LUT R4, R4, 0xffff0000, RZ, 0xc0, !PT ;  /* 0xffff000004047812 */ /* 0x000fe200078ec0ff */
[C---:B------:R-:W-:Y:S01]  /*8850*/  FFMA.FTZ R25, R10.reuse, R12, -R25 ;  /* 0x0000000c0a197223 */ /* 0x040fe20000010819 */
[----:B------:R-:W-:Y:S01]  /*8860*/  LOP3.LUT R11, R11, 0xffff0000, RZ, 0xc0, !PT ;  /* 0xffff00000b0b7812 */ /* 0x000fe200078ec0ff */
[----:B------:R-:W-:Y:S01]  /*8870*/  FFMA.FTZ R12, R10, R15, R9 ;  /* 0x0000000f0a0c7223 */ /* 0x000fe20000010009 */
[C---:B------:R-:W-:Y:S01]  /*8880*/  FMUL.FTZ R13, R5.reuse, R14 ;  /* 0x0000000e050d7220 */ /* 0x040fe20000410000 */
[CC--:B------:R-:W-:Y:S01]  /*8890*/  FMUL.FTZ R10, R4.reuse, R8.reuse ;  /* 0x00000008040a7220 */ /* 0x0c0fe20000410000 */
[----:B------:R-:W-:Y:S01]  /*88a0*/  FMUL.FTZ R9, R4, R7 ;  /* 0x0000000704097220 */ /* 0x000fe20000410000 */
        /* <DEDUP_REMOVED lines=8> */
[----:B------:R-:W-:-:S05]  /*8930*/  F2FP.BF16.F32.PACK_AB R13, R6, R13 ;  /* 0x0000000d060d723e */ /* 0x000fca00000010ff */
[----:B------:R2:W-:Y:S01]  /*8940*/  STS.128 [R0+0x2000], R12 ;  /* 0x0020000c00007388 */ /* 0x0005e20000000c00 */
[----:B------:R-:W-:Y:S05]  /*8950*/  BRA `(.L_x_2936) ;  /* 0x0000001400807947 */ /* 0x000fea0003800000 */
.L_x_2923:
[----:B------:R-:W1:Y:S01]  /*8960*/  S2R R0, SR_TID.X ;  /* 0x0000000000007919 */ /* 0x000e620000002100 */
[----:B------:R-:W2:Y:S01]  /*8970*/  LDC R8, c[0x0][0x448] ;  /* 0x00011200ff087b82 */ /* 0x000ea20000000800 */
[----:B------:R-:W-:Y:S01]  /*8980*/  ULDC.64 UR4, c[0x0][0x3f8] ;  /* 0x0000fe0000047ab9 */ /* 0x000fe20000000a00 */
[----:B------:R-:W-:Y:S01]  /*8990*/  ULDC.64 UR6, c[0x0][0x408] ;  /* 0x0001020000067ab9 */ /* 0x000fe20000000a00 */
[----:B------:R-:W-:Y:S02]  /*89a0*/  IMAD.MOV.U32 R20, RZ, RZ, R24 ;  /* 0x000000ffff147224 */ /* 0x000fe400078e0018 */
[----:B------:R-:W-:Y:S02]  /*89b0*/  IMAD.MOV.U32 R21, RZ, RZ, R27 ;  /* 0x000000ffff157224 */ /* 0x000fe400078e001b */
[----:B------:R-:W-:Y:S01]  /*89c0*/  IMAD.MOV.U32 R4, RZ, RZ, R30 ;  /* 0x000000ffff047224 */ /* 0x000fe200078e001e */
[----:B--2---:R-:W-:Y:S01]  /*89d0*/  ISETP.NE.AND P0, PT, R8, 0x1, PT ;  /* 0x000000010800780c */ /* 0x004fe20003f05270 */
[----:B-1----:R-:W-:-:S05]  /*89e0*/  VIADD R0, R0, 0xffffff80 ;  /* 0xffffff8000007836 */ /* 0x002fca0000000000 */
[----:B------:R-:W-:-:S07]  /*89f0*/  SHF.R.S32.HI R3, RZ, 0x1f, R0 ;  /* 0x0000001fff037819 */ /* 0x000fce0000011400 */
[----:B------:R-:W1:Y:S01]  /*8a00*/  @P0 LDC R5, c[0x0][0x450] ;  /* 0x00011400ff050b82 */ /* 0x000e620000000800 */
[----:B------:R-:W-:-:S04]  /*8a10*/  LEA.HI R3, R3, R0, RZ, 0x2 ;  /* 0x0000000003037211 */ /* 0x000fc800078f10ff */
[----:B------:R-:W-:-:S05]  /*8a20*/  LOP3.LUT R3, R3, 0xfffffffc, RZ, 0xc0, !PT ;  /* 0xfffffffc03037812 */ /* 0x000fca00078ec0ff */
[----:B------:R-:W-:Y:S02]  /*8a30*/  IMAD.IADD R3, R0, 0x1, -R3 ;  /* 0x0000000100037824 */ /* 0x000fe400078e0a03 */
[----:B------:R-:W2:Y:S02]  /*8a40*/  @P0 LDC R0, c[0x0][0x44c] ;  /* 0x00011300ff000b82 */ /* 0x000ea40000000800 */
[----:B------:R-:W-:-:S04]  /*8a50*/  IMAD R3, R3, 0x40, R36 ;  /* 0x0000004003037824 */ /* 0x000fc800078e0224 */
[----:B--2---:R-:W-:-:S05]  /*8a60*/  @P0 IMAD.HI.U32 R0, R3, R0, RZ ;  /* 0x0000000003000227 */ /* 0x004fca00078e00ff */
[----:B-1----:R-:W-:Y:S01]  /*8a70*/  @P0 SHF.R.U32.HI R3, RZ, R5, R0 ;  /* 0x00000005ff030219 */ /* 0x002fe20000011600 */
[----:B------:R-:W-:-:S03]  /*8a80*/  IMAD.MOV.U32 R5, RZ, RZ, R29 ;  /* 0x000000ffff057224 */ /* 0x000fc600078e001d */
        /* <DEDUP_REMOVED lines=17> */
[----:B------:R-:W1:Y:S01]  /*8ba0*/  LDC R41, c[0x0][0x3f4] ;  /* 0x0000fd00ff297b82 */ /* 0x000e620000000800 */
[----:B------:R-:W2:Y:S01]  /*8bb0*/  SHFL.IDX PT, R3, R10, RZ, 0x1c1f ;  /* 0x001c1fff0a037589 */ /* 0x000ea200000e0000 */
[----:B------:R-:W-:-:S03]  /*8bc0*/  IMAD R27, R203, R8, RZ ;  /* 0x00000008cb1b7224 */ /* 0x000fc600078e02ff */
[----:B------:R-:W3:Y:S04]  /*8bd0*/  SHFL.IDX PT, R0, R20, RZ, 0x1c1f ;  /* 0x001c1fff14007589 */ /* 0x000ee800000e0000 */
[----:B------:R-:W4:Y:S04]  /*8be0*/  SHFL.IDX PT, R14, R24, RZ, 0x1c1f ;  /* 0x001c1fff180e7589 */ /* 0x000f2800000e0000 */
[----:B------:R-:W5:Y:S01]  /*8bf0*/  SHFL.IDX PT, R8, R25, RZ, 0x1c1f ;  /* 0x001c1fff19087589 */ /* 0x000f6200000e0000 */
[----:B-1----:R-:W-:-:S04]  /*8c00*/  ISETP.GE.AND P0, PT, R16, R41, PT ;  /* 0x000000291000720c */ /* 0x002fc80003f06270 */
[----:B------:R-:W-:-:S13]  /*8c10*/  ISETP.GE.OR P1, PT, R36, R27, P0 ;  /* 0x0000001b2400720c */ /* 0x000fda0000726670 */
[C---:B------:R-:W-:Y:S01]  /*8c20*/  @!P1 IMAD.SHL.U32 R9, R16.reuse, 0x2, RZ ;  /* 0x0000000210099824 */ /* 0x040fe200078e00ff */
[----:B------:R-:W-:-:S04]  /*8c30*/  @!P1 SHF.L.U64.HI R21, R16, 0x1, R17 ;  /* 0x0000000110159819 */ /* 0x000fc80000010211 */
[----:B--2---:R-:W-:-:S05]  /*8c40*/  @!P1 IADD3 R4, P2, R3, R9, RZ ;  /* 0x0000000903049210 */ /* 0x004fca0007f5e0ff */
[----:B---3--:R-:W-:-:S06]  /*8c50*/  @!P1 IMAD.X R5, R0, 0x1, R21, P2 ;  /* 0x0000000100059824 */ /* 0x008fcc00010e0615 */
[----:B------:R-:W2:Y:S01]  /*8c60*/  @!P1 LD.E.128 R4, desc[UR54][R4.64] ;  /* 0x0000003604049980 */ /* 0x000ea2000c101d00 */
[----:B----4-:R-:W-:-:S05]  /*8c70*/  @!P1 IADD3 R14, P2, R14, R9, RZ ;  /* 0x000000090e0e9210 */ /* 0x010fca0007f5e0ff */
[----:B-----5:R-:W-:-:S04]  /*8c80*/  @!P1 IMAD.X R3, R8, 0x1, R21, P2 ;  /* 0x0000000108039824 */ /* 0x020fc800010e0615 */
[----:B------:R-:W-:-:S05]  /*8c90*/  @!P1 IMAD.MOV.U32 R15, RZ, RZ, R3 ;  /* 0x000000ffff0f9224 */ /* 0x000fca00078e0003 */
[----:B------:R1:W3:Y:S01]  /*8ca0*/  @!P1 LD.E.128 R28, desc[UR54][R14.64] ;  /* 0x000000360e1c9980 */ /* 0x0002e2000c101d00 */
[----:B------:R-:W-:Y:S02]  /*8cb0*/  CS2R R44, SRZ ;  /* 0x00000000002c7805 */ /* 0x000fe4000001ff00 */
[----:B------:R-:W-:Y:S01]  /*8cc0*/  CS2R R42, SRZ ;  /* 0x00000000002a7805 */ /* 0x000fe2000001ff00 */
[----:B------:R-:W4:Y:S04]  /*8cd0*/  SHFL.IDX PT, R8, R25, 0x1, 0x1c1f ;  /* 0x003c1f0019087f89 */ /* 0x000f2800000e0000 */
[----:B-1----:R-:W1:Y:S01]  /*8ce0*/  SHFL.IDX PT, R14, R24, 0x1, 0x1c1f ;  /* 0x003c1f00180e7f89 */ /* 0x002e6200000e0000 */
[----:B--2---:R-:W-:Y:S02]  /*8cf0*/  @!P1 IMAD.MOV.U32 R44, RZ, RZ, R4 ;  /* 0x000000ffff2c9224 */ /* 0x004fe400078e0004 */
[----:B------:R-:W-:Y:S01]  /*8d00*/  @!P1 IMAD.MOV.U32 R45, RZ, RZ, R5 ;  /* 0x000000ffff2d9224 */ /* 0x000fe200078e0005 */
[----:B------:R-:W-:Y:S01]  /*8d10*/  CS2R R4, SRZ ;  /* 0x0000000000047805 */ /* 0x000fe2000001ff00 */
[----:B------:R-:W-:-:S02]  /*8d20*/  IMAD.MOV.U32 R0, RZ, RZ, R44 ;  /* 0x000000ffff007224 */ /* 0x000fc400078e002c */
[----:B------:R-:W-:Y:S02]  /*8d30*/  @!P1 IMAD.MOV.U32 R43, RZ, RZ, R7 ;  /* 0x000000ffff2b9224 */ /* 0x000fe400078e0007 */
[----:B------:R-:W-:Y:S01]  /*8d40*/  IMAD.MOV.U32 R3, RZ, RZ, R45 ;  /* 0x000000ffff037224 */ /* 0x000fe200078e002d */
[----:B------:R-:W-:Y:S01]  /*8d50*/  PRMT R47, R47, 0x5410, R0 ;  /* 0x000054102f2f7816 */ /* 0x000fe20000000000 */
[----:B------:R-:W-:Y:S01]  /*8d60*/  @!P1 IMAD.MOV.U32 R42, RZ, RZ, R6 ;  /* 0x000000ffff2a9224 */ /* 0x000fe200078e0006 */
[----:B------:R-:W2:Y:S01]  /*8d70*/  SHFL.IDX PT, R0, R20, 0x1, 0x1c1f ;  /* 0x003c1f0014007f89 */ /* 0x000ea200000e0000 */
[----:B------:R-:W-:Y:S01]  /*8d80*/  CS2R R6, SRZ ;  /* 0x0000000000067805 */ /* 0x000fe2000001ff00 */
[----:B------:R-:W-:Y:S01]  /*8d90*/  IMAD.MOV.U32 R11, RZ, RZ, R43 ;  /* 0x000000ffff0b7224 */ /* 0x000fe200078e002b */
[----:B------:R-:W-:Y:S01]  /*8da0*/  PRMT R49, R49, 0x5410, R3 ;  /* 0x0000541031317816 */ /* 0x000fe20000000003 */
[----:B---3--:R-:W-:Y:S01]  /*8db0*/  @!P1 IMAD.MOV.U32 R6, RZ, RZ, R28 ;  /* 0x000000ffff069224 */ /* 0x008fe200078e001c */
[----:B------:R3:W1:Y:S01]  /*8dc0*/  SHFL.IDX PT, R3, R10, 0x1, 0x1c1f ;  /* 0x003c1f000a037f89 */ /* 0x00066200000e0000 */
[----:B------:R-:W-:Y:S01]  /*8dd0*/  @!P1 IMAD.MOV.U32 R7, RZ, RZ, R29 ;  /* 0x000000ffff079224 */ /* 0x000fe200078e001d */
[----:B------:R-:W-:Y:S01]  /*8de0*/  CS2R R28, SRZ ;  /* 0x00000000001c7805 */ /* 0x000fe2000001ff00 */
[----:B------:R-:W-:-:S02]  /*8df0*/  @!P1 IMAD.MOV.U32 R4, RZ, RZ, R30 ;  /* 0x000000ffff049224 */ /* 0x000fc400078e001e */
[----:B------:R-:W-:Y:S02]  /*8e00*/  @!P1 IMAD.MOV.U32 R5, RZ, RZ, R31 ;  /* 0x000000ffff059224 */ /* 0x000fe400078e001f */
[----:B------:R-:W-:Y:S01]  /*8e10*/  IMAD.MOV.U32 R9, RZ, RZ, R42 ;  /* 0x000000ffff097224 */ /* 0x000fe200078e002a */
[----:B---3--:R-:W-:Y:S01]  /*8e20*/  PRMT R10, R11, 0x7610, R10 ;  /* 0x000076100b0a7816 */ /* 0x008fe2000000000a */
[----:B------:R-:W-:Y:S02]  /*8e30*/  IMAD.MOV.U32 R11, RZ, RZ, R6 ;  /* 0x000000ffff0b7224 */ /* 0x000fe400078e0006 */
[----:B------:R-:W-:Y:S02]  /*8e40*/  IMAD.MOV.U32 R12, RZ, RZ, R7 ;  /* 0x000000ffff0c7224 */ /* 0x000fe400078e0007 */
[----:B0-----:R-:W-:Y:S01]  /*8e50*/  IMAD.MOV.U32 R13, RZ, RZ, R4 ;  /* 0x000000ffff0d7224 */ /* 0x001fe200078e0004 */
[----:B------:R-:W-:Y:S01]  /*8e60*/  PRMT R9, R9, 0x5410, R11 ;  /* 0x0000541009097816 */ /* 0x000fe2000000000b */
[----:B------:R-:W-:Y:S01]  /*8e70*/  IMAD.MOV.U32 R15, RZ, RZ, R5 ;  /* 0x000000ffff0f7224 */ /* 0x000fe200078e0005 */
[----:B------:R-:W-:-:S04]  /*8e80*/  PRMT R10, R10, 0x5410, R12 ;  /* 0x000054100a0a7816 */ /* 0x000fc8000000000c */
[----:B--2-4-:R-:W-:-:S07]  /*8e90*/  PRMT R21, R13, 0x5410, R15 ;  /* 0x000054100d157816 */ /* 0x014fce000000000f */
.L_x_3241:
[----:B------:R-:W2:Y:S01]  /*8ea0*/  LDL R12, [R1+0x18] ;  /* 0x00001800010c7983 */ /* 0x000ea20000100800 */
[----:B------:R-:W-:Y:S01]  /*8eb0*/  VIADD R36, R36, 0x40 ;  /* 0x0000004024247836 */ /* 0x000fe20000000000 */
[----:B------:R-:W-:Y:S01]  /*8ec0*/  BSSY B1, `(.L_x_2940) ;  /* 0x0000016000017945 */ /* 0x000fe20003800000 */
[----:B------:R-:W-:Y:S02]  /*8ed0*/  CS2R R30, SRZ ;  /* 0x00000000001e7805 */ /* 0x000fe4000001ff00 */
[----:B------:R-:W-:Y:S02]  /*8ee0*/  CS2R R32, SRZ ;  /* 0x0000000000207805 */ /* 0x000fe4000001ff00 */
[----:B------:R-:W-:Y:S02]  /*8ef0*/  CS2R R34, SRZ ;  /* 0x0000000000227805 */ /* 0x000fe4000001ff00 */
[----:B------:R-:W-:Y:S02]  /*8f00*/  ISETP.GE.AND P1, PT, R36, R27, PT ;  /* 0x0000001b2400720c */ /* 0x000fe40003f26270 */
[----:B--2---:R-:W-:-:S04]  /*8f10*/  LEA.HI R11, R12, R12, RZ, 0x1 ;  /* 0x0000000c0c0b7211 */ /* 0x004fc800078f08ff */
[----:B------:R-:W-:-:S05]  /*8f20*/  LOP3.LUT R11, R11, 0xfffffffe, RZ, 0xc0, !PT ;  /* 0xfffffffe0b0b7812 */ /* 0x000fca00078ec0ff */
[----:B------:R-:W-:-:S05]  /*8f30*/  IMAD.IADD R11, R12, 0x1, -R11 ;  /* 0x000000010c0b7824 */ /* 0x000fca00078e0a0b */
[----:B------:R-:W-:Y:S01]  /*8f40*/  SHF.L.U32 R12, R11, 0x1f, RZ ;  /* 0x0000001f0b0c7819 */ /* 0x000fe200000006ff */
[----:B------:R-:W-:Y:S06]  /*8f50*/  @P1 BRA `(.L_x_2941) ;  /* 0x0000000000301947 */ /* 0x000fec0003800000 */
[----:B------:R-:W-:Y:S02]  /*8f60*/  CS2R R30, SRZ ;  /* 0x00000000001e7805 */ /* 0x000fe4000001ff00 */
[----:B------:R-:W-:Y:S02]  /*8f70*/  CS2R R32, SRZ ;  /* 0x0000000000207805 */ /* 0x000fe4000001ff00 */
[----:B------:R-:W-:Y:S01]  /*8f80*/  CS2R R34, SRZ ;  /* 0x0000000000227805 */ /* 0x000fe2000001ff00 */
[----:B------:R-:W-:Y:S06]  /*8f90*/  @P0 BRA `(.L_x_2941) ;  /* 0x0000000000200947 */ /* 0x000fec0003800000 */
[C---:B------:R-:W-:Y:S01]  /*8fa0*/  IMAD.SHL.U32 R15, R16.reuse, 0x2, RZ ;  /* 0x00000002100f7824 */ /* 0x040fe200078e00ff */
[----:B------:R-:W-:-:S04]  /*8fb0*/  SHF.L.U64.HI R11, R16, 0x1, R17 ;  /* 0x00000001100b7819 */ /* 0x000fc80000010211 */
[-C--:B-1----:R-:W-:Y:S02]  /*8fc0*/  IADD3 R32, P1, R3, R15.reuse, RZ ;  /* 0x0000000f03207210 */ /* 0x082fe40007f3e0ff */
[----:B------:R-:W-:-:S03]  /*8fd0*/  IADD3 R14, P2, R14, R15, RZ ;  /* 0x0000000f0e0e7210 */ /* 0x000fc60007f5e0ff */
[--C-:B------:R-:W-:Y:S02]  /*8fe0*/  IMAD.X R33, R0, 0x1, R11.reuse, P1 ;  /* 0x0000000100217824 */ /* 0x100fe400008e060b */
[----:B------:R-:W-:-:S04]  /*8ff0*/  IMAD.X R15, R8, 0x1, R11, P2 ;  /* 0x00000001080f7824 */ /* 0x000fc800010e060b */
[----:B------:R-:W5:Y:S04]  /*9000*/  LD.E.128 R32, desc[UR54][R32.64] ;  /* 0x0000003620207980 */ /* 0x000f68000c101d00 */
[----:B------:R0:W5:Y:S02]  /*9010*/  LD.E.128 R28, desc[UR54][R14.64] ;  /* 0x000000360e1c7980 */ /* 0x000164000c101d00 */
.L_x_2941:
[----:B------:R-:W-:Y:S05]  /*9020*/  BSYNC B1 ;  /* 0x0000000000017941 */ /* 0x000fea0003800000 */
.L_x_2940:
[----:B------:R-:W2:Y:S01]  /*9030*/  SYNCS.PHASECHK.TRANS64.TRYWAIT P1, [R23+URZ+0x22800], R12 ;  /* 0x0228000c170075a7 */ /* 0x000ea2000802017f */
[----:B------:R-:W-:Y:S01]  /*9040*/  VIADDMNMX R0, R27, -R214, 0x80, PT ;  /* 0x000000801b007446 */ /* 0x000fe200038009d6 */
[C---:B------:R-:W-:Y:S01]  /*9050*/  VIADD R11, R205.reuse, 0x40 ;  /* 0x00000040cd0b7836 */ /* 0x040fe20000000000 */
[----:B------:R-:W-:Y:S01]  /*9060*/  BSSY B1, `(.L_x_2942) ;  /* 0x0000012000017945 */ /* 0x000fe20003800000 */
[----:B-1---5:R-:W-:Y:S01]  /*9070*/  IMAD.MOV.U32 R3, RZ, RZ, R28 ;  /* 0x000000ffff037224 */ /* 0x022fe200078e001c */
[-C--:B------:R-:W-:Y:S01]  /*9080*/  ISETP.GE.OR P2, PT, R205, R0.reuse, P0 ;  /* 0x00000000cd00720c */ /* 0x080fe20000746670 */
[----:B------:R-:W-:Y:S01]  /*9090*/  IMAD.MOV.U32 R8, RZ, RZ, R29 ;  /* 0x000000ffff087224 */ /* 0x000fe200078e001d */
[----:B------:R-:W-:Y:S01]  /*90a0*/  ISETP.GE.OR P0, PT, R11, R0, P0 ;  /* 0x000000000b00720c */ /* 0x000fe20000706670 */
        /* <DEDUP_REMOVED lines=12> */
[----:B--2---:R-:W-:Y:S06]  /*9170*/  @!P1 BRA `(.L_x_2943) ;  /* 0x0000019800789947 */ /* 0x004fec0003800000 */
.L_x_3242:
[----:B------:R-:W-:Y:S05]  /*9180*/  BSYNC B1 ;  /* 0x0000000000017941 */ /* 0x000fea0003800000 */
.L_x_2942:
[----:B------:R-:W-:Y:S04]  /*9190*/  BSSY B1, `(.L_x_2944) ;  /* 0x0000070000017945 */ /* 0x000fe80003800000 */
[----:B------:R-:W-:Y:S05]  /*91a0*/  @P2 BRA `(.L_x_2945) ;  /* 0x0000000400b82947 */ /* 0x000fea0003800000 */
[----:B------:R-:W2:Y:S01]  /*91b0*/  LDL R0, [R1+0x24] ;  /* 0x0000240001007983 */ /* 0x000ea20000100800 */
[----:B------:R-:W-:Y:S02]  /*91c0*/  SHF.R.U64 R20, R44, 0x10, R45 ;  /* 0x000000102c147819 */ /* 0x000fe4000000122d */
[----:B------:R-:W-:Y:S01]  /*91d0*/  SHF.R.U64 R40, R6, 0x10, R7 ;  /* 0x0000001006287819 */ /* 0x000fe20000001207 */
[----:B------:R-:W3:Y:S01]  /*91e0*/  S2R R3, SR_TID.X ;  /* 0x0000000000037919 */ /* 0x000ee20000002100 */
[----:B------:R-:W-:Y:S02]  /*91f0*/  SHF.R.U32.HI R27, RZ, 0x10, R43 ;  /* 0x00000010ff1b7819 */ /* 0x000fe4000001162b */
[----:B------:R-:W-:Y:S02]  /*9200*/  SHF.R.U32.HI R44, RZ, 0x10, R5 ;  /* 0x00000010ff2c7819 */ /* 0x000fe40000011605 */
[----:B------:R-:W-:Y:S02]  /*9210*/  PRMT R20, R47, 0x5432, R20 ;  /* 0x000054322f147816 */ /* 0x000fe40000000014 */
[----:B------:R-:W-:-:S02]  /*9220*/  PRMT R40, R9, 0x5432, R40 ;  /* 0x0000543209287816 */ /* 0x000fc40000000028 */
[----:B------:R-:W-:Y:S02]  /*9230*/  PRMT R27, R10, 0x5410, R27 ;  /* 0x000054100a1b7816 */ /* 0x000fe4000000001b */
[----:B------:R-:W-:Y:S02]  /*9240*/  PRMT R44, R21, 0x5432, R44 ;  /* 0x00005432152c7816 */ /* 0x000fe4000000002c */
[----:B------:R-:W-:-:S04]  /*9250*/  SHF.R.U32.HI R24, RZ, 0x10, R45 ;  /* 0x00000010ff187819 */ /* 0x000fc8000001162d */
[----:B------:R-:W-:Y:S01]  /*9260*/  PRMT R24, R49, 0x5432, R24 ;  /* 0x0000543231187816 */ /* 0x000fe20000000018 */
[----:B---3--:R-:W-:-:S05]  /*9270*/  VIADD R3, R3, 0xffffff80 ;  /* 0xffffff8003037836 */ /* 0x008fca0000000000 */
        /* <DEDUP_REMOVED lines=14> */
[----:B01----:R-:W0:Y:S01]  /*9360*/  LDS.128 R12, [R46+0x18400] ;  /* 0x018400002e0c7984 */ /* 0x003e220000000c00 */
[----:B------:R-:W-:Y:S01]  /*9370*/  IMAD R48, R0, 0x2, R23 ;  /* 0x0000000200307824 */ /* 0x000fe200078e0217 */
[----:B------:R-:W-:Y:S02]  /*9380*/  SHF.R.U64 R0, R42, 0x10, R43 ;  /* 0x000000102a007819 */ /* 0x000fe4000000122b */
[----:B------:R-:W-:Y:S02]  /*9390*/  SHF.R.U32.HI R42, RZ, 0x10, R7 ;  /* 0x00000010ff2a7819 */ /* 0x000fe40000011607 */
[----:B------:R-:W1:Y:S01]  /*93a0*/  LDS.128 R36, [R48+0x18400] ;  /* 0x0184000030247984 */ /* 0x000e620000000c00 */
[----:B------:R-:W-:Y:S02]  /*93b0*/  SHF.R.U64 R43, R4, 0x10, R5 ;  /* 0x00000010042b7819 */ /* 0x000fe40000001205 */
[----:B------:R-:W-:Y:S02]  /*93c0*/  PRMT R25, R9, 0x5410, R0 ;  /* 0x0000541009197816 */ /* 0x000fe40000000000 */
[----:B------:R-:W-:-:S02]  /*93d0*/  PRMT R42, R10, 0x5432, R42 ;  /* 0x000054320a2a7816 */ /* 0x000fc4000000002a */
[----:B------:R-:W-:Y:S01]  /*93e0*/  PRMT R43, R21, 0x5410, R43 ;  /* 0x00005410152b7816 */ /* 0x000fe2000000002b */
[C---:B------:R-:W-:Y:S01]  /*93f0*/  IMAD.U32 R21, R20.reuse, 0x10000, RZ ;  /* 0x0001000014157824 */ /* 0x040fe200078e00ff */
[----:B------:R-:W-:Y:S01]  /*9400*/  LOP3.LUT R20, R20, 0xffff0000, RZ, 0xc0, !PT ;  /* 0xffff000014147812 */ /* 0x000fe200078ec0ff */
[C---:B0-----:R-:W-:Y:S01]  /*9410*/  IMAD.U32 R0, R12.reuse, 0x10000, RZ ;  /* 0x000100000c007824 */ /* 0x041fe200078e00ff */
[----:B------:R-:W-:Y:S01]  /*9420*/  LOP3.LUT R3, R12, 0xffff0000, RZ, 0xc0, !PT ;  /* 0xffff00000c037812 */ /* 0x000fe200078ec0ff */
[C---:B------:R-:W-:Y:S01]  /*9430*/  IMAD.U32 R4, R13.reuse, 0x10000, RZ ;  /* 0x000100000d047824 */ /* 0x040fe200078e00ff */
[----:B------:R-:W-:Y:S01]  /*9440*/  LOP3.LUT R12, R13, 0xffff0000, RZ, 0xc0, !PT ;  /* 0xffff00000d0c7812 */ /* 0x000fe200078ec0ff */
[C---:B------:R-:W-:Y:S01]  /*9450*/  IMAD.U32 R5, R14.reuse, 0x10000, RZ ;  /* 0x000100000e057824 */ /* 0x040fe200078e00ff */
[----:B------:R-:W-:Y:S01]  /*9460*/  LOP3.LUT R6, R14, 0xffff0000, RZ, 0xc0, !PT ;  /* 0xffff00000e067812 */ /* 0x000fe200078ec0ff */
[C---:B-1----:R-:W-:Y:S01]  /*9470*/  IMAD.U32 R8, R36.reuse, 0x10000, RZ ;  /* 0x0001000024087824 */ /* 0x042fe200078e00ff */
[----:B------:R-:W-:Y:S01]  /*9480*/  LOP3.LUT R9, R36, 0xffff0000, RZ, 0xc0, !PT ;  /* 0xffff000024097812 */ /* 0x000fe200078ec0ff */
[C---:B------:R-:W-:Y:S01]  /*9490*/  IMAD.U32 R10, R37.reuse, 0x10000, RZ ;  /* 0x00010000250a7824 */ /* 0x040fe200078e00ff */
[----:B------:R-:W-:Y:S01]  /*94a0*/  LOP3.LUT R36, R37, 0xffff0000, RZ, 0xc0, !PT ;  /* 0xffff000025247812 */ /* 0x000fe200078ec0ff */
[C---:B------:R-:W-:Y:S01]  /*94b0*/  IMAD.U32 R37, R40.reuse, 0x10000, RZ ;  /* 0x0001000028257824 */ /* 0x040fe200078e00ff */
[----:B------:R-:W-:Y:S01]  /*94c0*/  LOP3.LUT R40, R40, 0xffff0000, RZ, 0xc0, !PT ;  /* 0xffff000028287812 */ /* 0x000fe200078ec0ff */
[----:B------:R-:W-:Y:S01]  /*94d0*/  FMUL.FTZ R47, R8, R21 ;  /* 0x00000015082f7220 */ /* 0x000fe20000410000 */
[----:B------:R-:W-:-:S02]  /*94e0*/  IMAD.U32 R7, R15, 0x10000, RZ ;  /* 0x000100000f077824 */ /* 0x000fc400078e00ff */
[----:B------:R-:W-:Y:S01]  /*94f0*/  FMUL.FTZ R45, R8, R37 ;  /* 0x00000025082d7220 */ /* 0x000fe20000410000 */
[----:B------:R-:W-:Y:S01]  /*9500*/  LOP3.LUT R14, R15, 0xffff0000, RZ, 0xc0, !PT ;  /* 0xffff00000f0e7812 */ /* 0x000fe200078ec0ff */
[C---:B------:R-:W-:Y:S01]  /*9510*/  IMAD.U32 R11, R38.reuse, 0x10000, RZ ;  /* 0x00010000260b7824 */ /* 0x040fe200078e00ff */
[----:B------:R-:W-:Y:S01]  /*9520*/  LOP3.LUT R13, R38, 0xffff0000, RZ, 0xc0, !PT ;  /* 0xffff0000260d7812 */ /* 0x000fe200078ec0ff */
[C---:B------:R-:W-:Y:S01]  /*9530*/  FFMA.FTZ R45, R0.reuse, R21, -R45 ;  /* 0x00000015002d7223 */ /* 0x040fe2000001082d */
[----:B------:R-:W-:Y:S01]  /*9540*/  FFMA.FTZ R47, R0, R37, R47 ;  /* 0x00000025002f7223 */ /* 0x000fe2000001002f */
[C---:B------:R-:W-:Y:S01]  /*9550*/  IMAD.U32 R15, R39.reuse, 0x10000, RZ ;  /* 0x00010000270f7824 */ /* 0x040fe200078e00ff */
[----:B------:R-:W-:Y:S01]  /*9560*/  LOP3.LUT R38, R39, 0xffff0000, RZ, 0xc0, !PT ;  /* 0xffff000027267812 */ /* 0x000fe200078ec0ff */
[C---:B------:R-:W-:Y:S01]  /*9570*/  FMUL.FTZ R8, R9.reuse, R40 ;  /* 0x0000002809087220 */ /* 0x040fe20000410000 */
[----:B------:R-:W-:Y:S01]  /*9580*/  FMUL.FTZ R0, R9, R20 ;  /* 0x0000001409007220 */ /* 0x000fe20000410000 */
[C---:B------:R-:W-:Y:S01]  /*9590*/  IMAD.U32 R39, R42.reuse, 0x10000, RZ ;  /* 0x000100002a277824 */ /* 0x040fe200078e00ff */
[----:B------:R-:W-:Y:S01]  /*95a0*/  LOP3.LUT R9, R42, 0xffff0000, RZ, 0xc0, !PT ;  /* 0xffff00002a097812 */ /* 0x000fe200078ec0ff */
[----:B------:R-:W-:-:S02]  /*95b0*/  IMAD.U32 R21, R24, 0x10000, RZ ;  /* 0x0001000018157824 */ /* 0x000fc400078e00ff */
[C---:B------:R-:W-:Y:S01]  /*95c0*/  FFMA.FTZ R20, R3.reuse, R20, -R8 ;  /* 0x0000001403147223 */ /* 0x040fe20000010808 */
[----:B------:R-:W-:Y:S01]  /*95d0*/  FFMA.FTZ R40, R3, R40, R0 ;  /* 0x0000002803287223 */ /* 0x000fe20000010000 */
[----:B------:R-:W-:Y:S01]  /*95e0*/  FMUL.FTZ R37, R10, R39 ;  /* 0x000000270a257220 */ /* 0x000fe20000410000 */
[----:B------:R-:W-:Y:S01]  /*95f0*/  LOP3.LUT R3, R24, 0xffff0000, RZ, 0xc0, !PT ;  /* 0xffff000018037812 */ /* 0x000fe200078ec0ff */
[-C--:B------:R-:W-:Y:S01]  /*9600*/  FMUL.FTZ R10, R10, R21.reuse ;  /* 0x000000150a0a7220 */ /* 0x080fe20000410000 */
[----:B------:R-:W-:Y:S02]  /*9610*/  IMAD.U32 R8, R43, 0x10000, RZ ;  /* 0x000100002b087824 */ /* 0x000fe400078e00ff */
[----:B------:R-:W-:Y:S01]  /*9620*/  FFMA.FTZ R37, R4, R21, -R37 ;  /* 0x0000001504257223 */ /* 0x000fe20000010825 */
[C---:B------:R-:W-:Y:S01]  /*9630*/  FMUL.FTZ R21, R36.reuse, R9 ;  /* 0x0000000924157220 */ /* 0x040fe20000410000 */
[----:B------:R-:W-:Y:S01]  /*9640*/  FMUL.FTZ R49, R36, R3 ;  /* 0x0000000324317220 */ /* 0x000fe20000410000 */
[----:B------:R-:W-:Y:S01]  /*9650*/  FFMA.FTZ R39, R4, R39, R10 ;  /* 0x0000002704277223 */ /* 0x000fe2000001000a */
[----:B------:R-:W-:-:S02]  /*9660*/  IMAD.U32 R0, R25, 0x10000, RZ ;  /* 0x0001000019007824 */ /* 0x000fc400078e00ff */
[----:B------:R-:W-:Y:S01]  /*9670*/  FMUL.FTZ R36, R11, R8 ;  /* 0x000000080b247220 */ /* 0x000fe20000410000 */
[----:B------:R-:W-:Y:S02]  /*9680*/  IMAD.U32 R10, R44, 0x10000, RZ ;  /* 0x000100002c0a7824 */ /* 0x000fe400078e00ff */
[----:B------:R-:W-:Y:S01]  /*9690*/  FFMA.FTZ R24, R12, R3, -R21 ;  /* 0x000000030c187223 */ /* 0x000fe20000010815 */
[----:B------:R-:W-:Y:S02]  /*96a0*/  IMAD.U32 R4, R27, 0x10000, RZ ;  /* 0x000100001b047824 */ /* 0x000fe400078e00ff */
[-C--:B------:R-:W-:Y:S01]  /*96b0*/  FMUL.FTZ R11, R11, R0.reuse ;  /* 0x000000000b0b7220 */ /* 0x080fe20000410000 */
[----:B------:R-:W-:Y:S01]  /*96c0*/  FFMA.FTZ R36, R5, R0, -R36 ;  /* 0x0000000005247223 */ /* 0x000fe20000010824 */
[C---:B------:R-:W-:Y:S01]  /*96d0*/  FMUL.FTZ R42, R15.reuse, R10 ;  /* 0x0000000a0f2a7220 */ /* 0x040fe20000410000 */
[----:B------:R-:W-:Y:S01]  /*96e0*/  FMUL.FTZ R0, R15, R4 ;  /* 0x000000040f007220 */ /* 0x000fe20000410000 */
[----:B------:R-:W-:Y:S01]  /*96f0*/  LOP3.LUT R43, R43, 0xffff0000, RZ, 0xc0, !PT ;  /* 0xffff00002b2b7812 */ /* 0x000fe200078ec0ff */
[----:B------:R-:W-:Y:S01]  /*9700*/  FFMA.FTZ R11, R5, R8, R11 ;  /* 0x00000008050b7223 */ /* 0x000fe2000001000b */
[----:B------:R-:W-:Y:S01]  /*9710*/  LOP3.LUT R25, R25, 0xffff0000, RZ, 0xc0, !PT ;  /* 0xffff000019197812 */ /* 0x000fe200078ec0ff */
[C---:B------:R-:W-:Y:S01]  /*9720*/  FFMA.FTZ R42, R7.reuse, R4, -R42 ;  /* 0x00000004072a7223 */ /* 0x040fe2000001082a */
[----:B------:R-:W-:Y:S01]  /*9730*/  LOP3.LUT R3, R44, 0xffff0000, RZ, 0xc0, !PT ;  /* 0xffff00002c037812 */ /* 0x000fe200078ec0ff */
[----:B------:R-:W-:Y:S01]  /*9740*/  FFMA.FTZ R15, R7, R10, R0 ;  /* 0x0000000a070f7223 */ /* 0x000fe20000010000 */
[----:B------:R-:W-:Y:S01]  /*9750*/  LOP3.LUT R27, R27, 0xffff0000, RZ, 0xc0, !PT ;  /* 0xffff00001b1b7812 */ /* 0x000fe200078ec0ff */
[C---:B------:R-:W-:Y:S01]  /*9760*/  FMUL.FTZ R5, R13.reuse, R43 ;  /* 0x0000002b0d057220 */ /* 0x040fe20000410000 */
[----:B------:R-:W-:Y:S01]  /*9770*/  FMUL.FTZ R0, R13, R25 ;  /* 0x000000190d007220 */ /* 0x000fe20000410000 */
[----:B------:R-:W-:Y:S01]  /*9780*/  FMUL.FTZ R7, R38, R3 ;  /* 0x0000000326077220 */ /* 0x000fe20000410000 */
[----:B------:R-:W-:Y:S01]  /*9790*/  FFMA.FTZ R12, R12, R9, R49 ;  /* 0x000000090c0c7223 */ /* 0x000fe20000010031 */
        /* <DEDUP_REMOVED lines=10> */
[----:B------:R-:W-:Y:S02]  /*9840*/  F2FP.BF16.F32.PACK_AB R8, R40, R47 ;  /* 0x0000002f2808723e */ /* 0x000fe400000010ff */
[----:B------:R-:W-:Y:S01]  /*9850*/  F2FP.BF16.F32.PACK_AB R9, R12, R39 ;  /* 0x000000270c09723e */ /* 0x000fe200000010ff */
[----:B------:R2:W-:Y:S01]  /*9860*/  STS.128 [R46+0x18400], R4 ;  /* 0x018400042e007388 */ /* 0x0005e20000000c00 */
[----:B------:R-:W-:-:S05]  /*9870*/  F2FP.BF16.F32.PACK_AB R11, R38, R15 ;  /* 0x0000000f260b723e */ /* 0x000fca00000010ff */
[----:B------:R2:W-:Y:S02]  /*9880*/  STS.128 [R48+0x18400], R8 ;  /* 0x0184000830007388 */ /* 0x0005e40000000c00 */
.L_x_2945:
[----:B------:R-:W-:Y:S05]  /*9890*/  BSYNC B1 ;  /* 0x0000000000017941 */ /* 0x000fea0003800000 */
.L_x_2944:
[----:B------:R-:W-:Y:S01]  /*98a0*/  PRMT R13, R55, 0x5410, R54 ;  /* 0x00005410370d7816 */ /* 0x000fe20000000036 */
[----:B------:R-:W-:Y:S06]  /*98b0*/  @P0 BRA `(.L_x_2936) ;  /* 0x0000000400a80947 */ /* 0x000fec0003800000 */
[----:B------:R-:W3:Y:S01]  /*98c0*/  LDL R3, [R1+0xc] ;  /* 0x00000c0001037983 */ /* 0x000ee20000100800 */
[C---:B--2---:R-:W-:Y:S02]  /*98d0*/  VIADD R4, R205.reuse, 0x40 ;  /* 0x00000040cd047836 */ /* 0x044fe40000000000 */
[----:B------:R-:W-:Y:S01]  /*98e0*/  VIADD R5, R205, 0x40 ;  /* 0x00000040cd057836 */ /* 0x000fe20000000000 */
[----:B------:R-:W2:Y:S01]  /*98f0*/  LDL R44, [R1+0x30] ;  /* 0x00003000012c7983 */ /* 0x000ea20000100800 */
[----:B------:R-:W-:Y:S02]  /*9900*/  IMAD.SHL.U32 R4, R4, 0x40, RZ ;  /* 0x0000004004047824 */ /* 0x000fe400078e00ff */
[----:B------:R-:W-:Y:S02]  /*9910*/  IMAD.SHL.U32 R5, R5, 0x40, RZ ;  /* 0x0000004005057824 */ /* 0x000fe400078e00ff */
[----:B------:R-:W-:Y:S01]  /*9920*/  IMAD.IADD R0, R16, 0x1, R41 ;  /* 0x0000000110007824 */ /* 0x000fe200078e0229 */
[----:B------:R-:W-:-:S02]  /*9930*/  LOP3.LUT R4, R4, 0x1c0, RZ, 0xc0, !PT ;  /* 0x000001c004047812 */ /* 0x000fc400078ec0ff */
[----:B------:R-:W-:Y:S02]  /*9940*/  LOP3.LUT R5, R5, 0x1c0, RZ, 0xc0, !PT ;  /* 0x000001c005057812 */ /* 0x000fe400078ec0ff */
[----:B------:R-:W-:Y:S02]  /*9950*/  SHF.R.U32.HI R4, RZ, 0x3, R4 ;  /* 0x00000003ff047819 */ /* 0x000fe40000011604 */
[----:B------:R-:W-:-:S04]  /*9960*/  LOP3.LUT R0, R5, 0x38, R0, 0xf8, !PT ;  /* 0x0000003805007812 */ /* 0x000fc800078ef800 */
[----:B------:R-:W-:Y:S02]  /*9970*/  LOP3.LUT R0, R0, R4, RZ, 0x3c, !PT ;  /* 0x0000000400007212 */ /* 0x000fe400078e3cff */
[--C-:B------:R-:W-:Y:S02]  /*9980*/  SHF.R.U64 R25, R32, 0x10, R33.reuse ;  /* 0x0000001020197819 */ /* 0x100fe40000001221 */
[----:B------:R-:W-:Y:S02]  /*9990*/  SHF.R.U32.HI R27, RZ, 0x10, R33 ;  /* 0x00000010ff1b7819 */ /* 0x000fe40000011621 */
[----:B-1----:R-:W-:Y:S02]  /*99a0*/  SHF.R.U64 R12, R34, 0x10, R35 ;  /* 0x00000010220c7819 */ /* 0x002fe40000001223 */
[----:B------:R-:W-:Y:S02]  /*99b0*/  SHF.R.U32.HI R33, RZ, 0x10, R29 ;  /* 0x00000010ff217819 */ /* 0x000fe4000001161d */
[----:B------:R-:W-:-:S02]  /*99c0*/  SHF.R.U64 R34, R30, 0x10, R31 ;  /* 0x000000101e227819 */ /* 0x000fc4000000121f */
[----:B------:R-:W-:Y:S02]  /*99d0*/  SHF.R.U32.HI R36, RZ, 0x10, R31 ;  /* 0x00000010ff247819 */ /* 0x000fe4000001161f */
[----:B------:R-:W-:Y:S02]  /*99e0*/  PRMT R25, R52, 0x5410, R25 ;  /* 0x0000541034197816 */ /* 0x000fe40000000019 */
[----:B------:R-:W-:Y:S02]  /*99f0*/  SHF.R.U32.HI R35, RZ, 0x10, R35 ;  /* 0x00000010ff237819 */ /* 0x000fe40000011623 */
[----:B------:R-:W-:Y:S02]  /*9a00*/  PRMT R33, R51, 0x5410, R33 ;  /* 0x0000541033217816 */ /* 0x000fe40000000021 */
[----:B------:R-:W-:Y:S02]  /*9a10*/  PRMT R27, R53, 0x5410, R27 ;  /* 0x00005410351b7816 */ /* 0x000fe4000000001b */
[----:B------:R-:W-:Y:S01]  /*9a20*/  PRMT R30, R13, 0x5410, R35 ;  /* 0x000054100d1e7816 */ /* 0x000fe20000000023 */
[----:B------:R-:W-:Y:S01]  /*9a30*/  IMAD.U32 R35, R33, 0x10000, RZ ;  /* 0x0001000021237824 */ /* 0x000fe200078e00ff */
[----:B------:R-:W-:-:S05]  /*9a40*/  PRMT R36, R51, 0x5432, R36 ;  /* 0x0000543233247816 */ /* 0x000fca0000000024 */
[----:B------:R-:W-:Y:S01]  /*9a50*/  IMAD.U32 R37, R36, 0x10000, RZ ;  /* 0x0001000024257824 */ /* 0x000fe200078e00ff */
[----:B------:R-:W-:Y:S02]  /*9a60*/  PRMT R34, R50, 0x5432, R34 ;  /* 0x0000543232227816 */ /* 0x000fe40000000022 */
[----:B------:R-:W-:Y:S01]  /*9a70*/  LOP3.LUT R36, R36, 0xffff0000, RZ, 0xc0, !PT ;  /* 0xffff000024247812 */ /* 0x000fe200078ec0ff */
[----:B---3--:R-:W-:-:S04]  /*9a80*/  IMAD.IADD R0, R3, 0x1, R0 ;  /* 0x0000000103007824 */ /* 0x008fc800078e0200 */
[----:B------:R-:W-:Y:S01]  /*9a90*/  IMAD R0, R0, 0x2, R23 ;  /* 0x0000000200007824 */ /* 0x000fe200078e0217 */
[----:B--2---:R-:W1:Y:S04]  /*9aa0*/  LDS.128 R8, [R44+0x18400] ;  /* 0x018400002c087984 */ /* 0x004e680000000c00 */
[----:B------:R-:W0:Y:S01]  /*9ab0*/  LDS.128 R4, [R0+0x18400] ;  /* 0x0184000000047984 */ /* 0x000e220000000c00 */
[----:B------:R-:W-:-:S04]  /*9ac0*/  SHF.R.U64 R3, R28, 0x10, R29 ;  /* 0x000000101c037819 */ /* 0x000fc8000000121d */
[----:B------:R-:W-:Y:S01]  /*9ad0*/  PRMT R31, R50, 0x5410, R3 ;  /* 0x00005410321f7816 */ /* 0x000fe20000000003 */
[----:B------:R-:W-:-:S04]  /*9ae0*/  IMAD.U32 R28, R25, 0x10000, RZ ;  /* 0x00010000191c7824 */ /* 0x000fc800078e00ff */
[----:B------:R-:W-:Y:S01]  /*9af0*/  IMAD.U32 R32, R31, 0x10000, RZ ;  /* 0x000100001f207824 */ /* 0x000fe200078e00ff */
[----:B------:R-:W-:Y:S02]  /*9b00*/  PRMT R29, R13, 0x5432, R12 ;  /* 0x000054320d1d7816 */ /* 0x000fe4000000000c */
[----:B------:R-:W-:Y:S02]  /*9b10*/  LOP3.LUT R31, R31, 0xffff0000, RZ, 0xc0, !PT ;  /* 0xffff00001f1f7812 */ /* 0x000fe400078ec0ff */
[----:B------:R-:W-:Y:S01]  /*9b20*/  LOP3.LUT R25, R25, 0xffff0000, RZ, 0xc0, !PT ;  /* 0xffff000019197812 */ /* 0x000fe200078ec0ff */
[----:B-1----:R-:W-:Y:S02]  /*9b30*/  IMAD.U32 R3, R8, 0x10000, RZ ;  /* 0x0001000008037824 */ /* 0x002fe400078e00ff */
[----:B0-----:R-:W-:Y:S02]  /*9b40*/  IMAD.U32 R15, R4, 0x10000, RZ ;  /* 0x00010000040f7824 */ /* 0x001fe400078e00ff */
[----:B------:R-:W-:-:S02]  /*9b50*/  IMAD.U32 R20, R5, 0x10000, RZ ;  /* 0x0001000005147824 */ /* 0x000fc400078e00ff */
[C---:B------:R-:W-:Y:S01]  /*9b60*/  FMUL.FTZ R38, R15.reuse, R32 ;  /* 0x000000200f267220 */ /* 0x040fe20000410000 */
[-C--:B------:R-:W-:Y:S01]  /*9b70*/  FMUL.FTZ R40, R15, R28.reuse ;  /* 0x0000001c0f287220 */ /* 0x080fe20000410000 */
[----:B------:R-:W-:Y:S02]  /*9b80*/  IMAD.U32 R12, R9, 0x10000, RZ ;  /* 0x00010000090c7824 */ /* 0x000fe400078e00ff */
[----:B------:R-:W-:Y:S01]  /*9b90*/  FMUL.FTZ R39, R20, R35 ;  /* 0x0000002314277220 */ /* 0x000fe20000410000 */
[----:B------:R-:W-:Y:S02]  /*9ba0*/  IMAD.U32 R15, R27, 0x10000, RZ ;  /* 0x000100001b0f7824 */ /* 0x000fe400078e00ff */
[----:B------:R-:W-:Y:S01]  /*9bb0*/  FFMA.FTZ R38, R3, R28, -R38 ;  /* 0x0000001c03267223 */ /* 0x000fe20000010826 */
[----:B------:R-:W-:Y:S02]  /*9bc0*/  IMAD.U32 R24, R7, 0x10000, RZ ;  /* 0x0001000007187824 */ /* 0x000fe400078e00ff */
[----:B------:R-:W-:Y:S01]  /*9bd0*/  FFMA.FTZ R40, R3, R32, R40 ;  /* 0x0000002003287223 */ /* 0x000fe20000010028 */
[----:B------:R-:W-:-:S02]  /*9be0*/  IMAD.U32 R3, R30, 0x10000, RZ ;  /* 0x000100001e037824 */ /* 0x000fc400078e00ff */
[-C--:B------:R-:W-:Y:S01]  /*9bf0*/  FMUL.FTZ R41, R20, R15.reuse ;  /* 0x0000000f14297220 */ /* 0x080fe20000410000 */
[----:B------:R-:W-:Y:S01]  /*9c00*/  FFMA.FTZ R39, R12, R15, -R39 ;  /* 0x0000000f0c277223 */ /* 0x000fe20000010827 */
[C---:B------:R-:W-:Y:S01]  /*9c10*/  FMUL.FTZ R15, R24.reuse, R37 ;  /* 0x00000025180f7220 */ /* 0x040fe20000410000 */
[----:B------:R-:W-:Y:S02]  /*9c20*/  IMAD.U32 R14, R11, 0x10000, RZ ;  /* 0x000100000b0e7824 */ /* 0x000fe400078e00ff */
[----:B------:R-:W-:Y:S01]  /*9c30*/  FMUL.FTZ R24, R24, R3 ;  /* 0x0000000318187220 */ /* 0x000fe20000410000 */
[----:B------:R-:W-:Y:S01]  /*9c40*/  LOP3.LUT R4, R4, 0xffff0000, RZ, 0xc0, !PT ;  /* 0xffff000004047812 */ /* 0x000fe200078ec0ff */
[----:B------:R-:W-:Y:S01]  /*9c50*/  FFMA.FTZ R41, R12, R35, R41 ;  /* 0x000000230c297223 */ /* 0x000fe20000010029 */
[C---:B------:R-:W-:Y:S01]  /*9c60*/  FFMA.FTZ R28, R14.reuse, R3, -R15 ;  /* 0x000000030e1c7223 */ /* 0x040fe2000001080f */
[----:B------:R-:W-:Y:S01]  /*9c70*/  FFMA.FTZ R37, R14, R37, R24 ;  /* 0x000000250e257223 */ /* 0x000fe20000010018 */
[----:B------:R-:W-:Y:S01]  /*9c80*/  LOP3.LUT R8, R8, 0xffff0000, RZ, 0xc0, !PT ;  /* 0xffff000008087812 */ /* 0x000fe200078ec0ff */
[C---:B------:R-:W-:Y:S01]  /*9c90*/  FMUL.FTZ R3, R4.reuse, R31 ;  /* 0x0000001f04037220 */ /* 0x040fe20000410000 */
[----:B------:R-:W-:Y:S01]  /*9ca0*/  LOP3.LUT R5, R5, 0xffff0000, RZ, 0xc0, !PT ;  /* 0xffff000005057812 */ /* 0x000fe200078ec0ff */
[-C--:B------:R-:W-:Y:S01]  /*9cb0*/  FMUL.FTZ R15, R4, R25.reuse ;  /* 0x00000019040f7220 */ /* 0x080fe20000410000 */
[----:B------:R-:W-:Y:S01]  /*9cc0*/  LOP3.LUT R14, R33, 0xffff0000, RZ, 0xc0, !PT ;  /* 0xffff0000210e7812 */ /* 0x000fe200078ec0ff */
[----:B------:R-:W-:Y:S01]  /*9cd0*/  IMAD.U32 R21, R6, 0x10000, RZ ;  /* 0x0001000006157824 */ /* 0x000fe200078e00ff */
[----:B------:R-:W-:Y:S01]  /*9ce0*/  LOP3.LUT R12, R27, 0xffff0000, RZ, 0xc0, !PT ;  /* 0xffff00001b0c7812 */ /* 0x000fe200078ec0ff */
[----:B------:R-:W-:Y:S01]  /*9cf0*/  IMAD.U32 R20, R34, 0x10000, RZ ;  /* 0x0001000022147824 */ /* 0x000fe200078e00ff */
[----:B------:R-:W-:Y:S01]  /*9d00*/  LOP3.LUT R9, R9, 0xffff0000, RZ, 0xc0, !PT ;  /* 0xffff000009097812 */ /* 0x000fe200078ec0ff */
[C---:B------:R-:W-:Y:S01]  /*9d10*/  FFMA.FTZ R25, R8.reuse, R25, -R3 ;  /* 0x0000001908197223 */ /* 0x040fe20000010803 */
[----:B------:R-:W-:Y:S01]  /*9d20*/  FMUL.FTZ R24, R5, R14 ;  /* 0x0000000e05187220 */ /* 0x000fe20000410000 */
[----:B------:R-:W-:Y:S01]  /*9d30*/  FFMA.FTZ R15, R8, R31, R15 ;  /* 0x0000001f080f7223 */ /* 0x000fe2000001000f */
[----:B------:R-:W-:Y:S01]  /*9d40*/  IMAD.U32 R13, R10, 0x10000, RZ ;  /* 0x000100000a0d7824 */ /* 0x000fe200078e00ff */
[----:B------:R-:W-:Y:S01]  /*9d50*/  LOP3.LUT R6, R6, 0xffff0000, RZ, 0xc0, !PT ;  /* 0xffff000006067812 */ /* 0x000fe200078ec0ff */
[----:B------:R-:W-:Y:S01]  /*9d60*/  IMAD.U32 R4, R29, 0x10000, RZ ;  /* 0x000100001d047824 */ /* 0x000fe200078e00ff */
[----:B------:R-:W-:Y:S01]  /*9d70*/  LOP3.LUT R7, R7, 0xffff0000, RZ, 0xc0, !PT ;  /* 0xffff000007077812 */ /* 0x000fe200078ec0ff */
[----:B------:R-:W-:Y:S01]  /*9d80*/  FMUL.FTZ R5, R5, R12 ;  /* 0x0000000c05057220 */ /* 0x000fe20000410000 */
[----:B------:R-:W-:Y:S01]  /*9d90*/  FMUL.FTZ R8, R21, R20 ;  /* 0x0000001415087220 */ /* 0x000fe20000410000 */
[----:B------:R-:W-:-:S02]  /*9da0*/  LOP3.LUT R3, R34, 0xffff0000, RZ, 0xc0, !PT ;  /* 0xffff000022037812 */ /* 0x000fc400078ec0ff */
[----:B------:R-:W-:Y:S02]  /*9db0*/  LOP3.LUT R29, R29, 0xffff0000, RZ, 0xc0, !PT ;  /* 0xffff00001d1d7812 */ /* 0x000fe400078ec0ff */
[----:B------:R-:W-:Y:S01]  /*9dc0*/  LOP3.LUT R30, R30, 0xffff0000, RZ, 0xc0, !PT ;  /* 0xffff00001e1e7812 */ /* 0x000fe200078ec0ff */
[C---:B------:R-:W-:Y:S01]  /*9dd0*/  FFMA.FTZ R24, R9.reuse, R12, -R24 ;  /* 0x0000000c09187223 */ /* 0x040fe20000010818 */
[----:B------:R-:W-:Y:S01]  /*9de0*/  LOP3.LUT R10, R10, 0xffff0000, RZ, 0xc0, !PT ;  /* 0xffff00000a0a7812 */ /* 0x000fe200078ec0ff */
[----:B------:R-:W-:Y:S01]  /*9df0*/  FFMA.FTZ R14, R9, R14, R5 ;  /* 0x0000000e090e7223 */ /* 0x000fe20000010005 */
[----:B------:R-:W-:Y:S01]  /*9e00*/  LOP3.LUT R11, R11, 0xffff0000, RZ, 0xc0, !PT ;  /* 0xffff00000b0b7812 */ /* 0x000fe200078ec0ff */
[-C--:B------:R-:W-:Y:S01]  /*9e10*/  FMUL.FTZ R12, R21, R4.reuse ;  /* 0x00000004150c7220 */ /* 0x080fe20000410000 */
[----:B------:R-:W-:Y:S01]  /*9e20*/  FFMA.FTZ R8, R13, R4, -R8 ;  /* 0x000000040d087223 */ /* 0x000fe20000010808 */
[C---:B------:R-:W-:Y:S01]  /*9e30*/  FMUL.FTZ R5, R6.reuse, R3 ;  /* 0x0000000306057220 */ /* 0x040fe20000410000 */
[C---:B------:R-:W-:Y:S01]  /*9e40*/  FMUL.FTZ R4, R7.reuse, R36 ;  /* 0x0000002407047220 */ /* 0x040fe20000410000 */
[-C--:B------:R-:W-:Y:S01]  /*9e50*/  FMUL.FTZ R6, R6, R29.reuse ;  /* 0x0000001d06067220 */ /* 0x080fe20000410000 */
[-C--:B------:R-:W-:Y:S01]  /*9e60*/  FMUL.FTZ R9, R7, R30.reuse ;  /* 0x0000001e07097220 */ /* 0x080fe20000410000 */
[C---:B------:R-:W-:Y:S01]  /*9e70*/  FFMA.FTZ R5, R10.reuse, R29, -R5 ;  /* 0x0000001d0a057223 */ /* 0x040fe20000010805 */
[----:B------:R-:W-:Y:S01]  /*9e80*/  FFMA.FTZ R7, R11, R30, -R4 ;  /* 0x0000001e0b077223 */ /* 0x000fe20000010804 */
[----:B------:R-:W-:Y:S01]  /*9e90*/  FFMA.FTZ R12, R13, R20, R12 ;  /* 0x000000140d0c7223 */ /* 0x000fe2000001000c */
        /* <DEDUP_REMOVED lines=12> */
.L_x_2936:
[----:B------:R-:W-:Y:S05]  /*9f60*/  BSYNC B0 ;  /* 0x0000000000007941 */ /* 0x000fea0003800000 */
.L_x_2922:
        /* <DEDUP_REMOVED lines=8> */
.L_x_2919:
[----:B-123--:R-:W1:Y:S01]  /*9ff0*/  S2R R0, SR_TID.X ;  /* 0x0000000000007919 */ /* 0x00ee620000002100 */
[----:B------:R-:W-:Y:S05]  /*a000*/  WARPSYNC.ALL ;  /* 0x0000000000007948 */ /* 0x000fea0003800000 */
[----:B------:R-:W-:Y:S02]  /*a010*/  LOP3.LUT R22, R22, 0xfffbffff, RZ, 0xc0, !PT ;  /* 0xfffbffff16167812 */ /* 0x000fe400078ec0ff */
[----:B-1----:R-:W-:-:S05]  /*a020*/  SHF.R.U32.HI R0, RZ, 0x7, R0 ;  /* 0x00000007ff007819 */ /* 0x002fca0000011600 */
[----:B------:R-:W-:Y:S02]  /*a030*/  VIADD R177, R0, 0x8 ;  /* 0x0000000800b17836 */ /* 0x000fe40000000000 */
[----:B------:R-:W-:-:S03]  /*a040*/  IMAD.U32 R0, RZ, RZ, UR51 ;  /* 0x00000033ff007e24 */ /* 0x000fc6000f8e00ff */
[----:B------:R1:W-:Y:S02]  /*a050*/  BAR.SYNC.DEFER_BLOCKING R177, 0x100 ;  /* 0x000400b10000751d */ /* 0x0003e40000010000 */
[----:B------:R-:W-:-:S13]  /*a060*/  ISETP.NE.AND P1, PT, R0, 0x3, PT ;  /* 0x000000030000780c */ /* 0x000fda0003f25270 */
[----:B------:R-:W-:Y:S01]  /*a070*/  @P1 LOP3.LUT R22, R22, 0x40000, RZ, 0xfc, !PT ;  /* 0x0004000016161812 */ /* 0x000fe200078efcff */
[----:B-1----:R-:W-:Y:S06]  /*a080*/  @!P1 BRA `(.L_x_2946) ;  /* 0x0000000000049947 */ /* 0x002fec0003800000 */
[----:B------:R-:W-:Y:S01]  /*a090*/  BPT.TRAP 0x1 ;  /* 0x000000040000795c */ /* 0x000fe20000300000 */
.L_x_2946:
[----:B------:R-:W-:Y:S01]  /*a0a0*/  IMAD R0, R2, 0x8, R23 ;  /* 0x0000000802007824 */ /* 0x000fe200078e0217 */
[----:B------:R-:W-:-:S04]  /*a0b0*/  SHF.L.U32 R21, R202, 0x1f, RZ ;  /* 0x0000001fca157819 */ /* 0x000fc800000006ff */
[----:B------:R1:W2:Y:S01]  /*a0c0*/  SYNCS.PHASECHK.TRANS64.TRYWAIT P0, [R0+URZ+0x22830], R21 ;  /* 0x02283015000075a7 */ /* 0x0002a2000800017f */
[----:B------:R-:W-:Y:S05]  /*a0d0*/  @!P1 BRA `(.L_x_2947) ;  /* 0x0000000000049947 */ /* 0x000fea0003800000 */
[----:B------:R-:W-:Y:S01]  /*a0e0*/  BPT.TRAP 0x1 ;  /* 0x000000040000795c */ /* 0x000fe20000300000 */
.L_x_2947:
[----:B------:R-:W-:Y:S01]  /*a0f0*/  VIADD R3, R23, 0x1c400 ;  /* 0x0001c40017037836 */ /* 0x000fe20000000000 */
[----:B------:R-:W-:Y:S01]  /*a100*/  LOP3.LUT R4, R26, 0x10000, RZ, 0xfc, !PT ;  /* 0x000100001a047812 */ /* 0x000fe200078efcff */
[----:B------:R-:W-:-:S03]  /*a110*/  IMAD.MOV.U32 R5, RZ, RZ, 0x40000040 ;  /* 0x40000040ff057424 */ /* 0x000fc600078e00ff */
[----:B------:R-:W-:-:S04]  /*a120*/  SHF.R.U32.HI R3, RZ, 0x4, R3 ;  /* 0x00000004ff037819 */ /* 0x000fc80000011603 */
[----:B------:R-:W-:-:S04]  /*a130*/  LOP3.LUT R3, R3, 0x3fff, RZ, 0xc0, !PT ;  /* 0x00003fff03037812 */ /* 0x000fc800078ec0ff */
[----:B------:R-:W-:Y:S01]  /*a140*/  LOP3.LUT R227, R3, 0x10000, RZ, 0xfc, !PT ;  /* 0x0001000003e37812 */ /* 0x000fe200078efcff */
[----:B--2---:R-:W-:Y:S06]  /*a150*/  @P0 BRA `(.L_x_2948) ;  /* 0x0000000000080947 */ /* 0x004fec0003800000 */
[----:B------:R-:W2:Y:S02]  /*a160*/  SYNCS.PHASECHK.TRANS64.TRYWAIT P0, [R0+URZ+0x22830], R21 ;  /* 0x02283015000075a7 */ /* 0x000ea4000800017f */
[----:B--2---:R-:W-:Y:S05]  /*a170*/  @!P0 BRA `(.L_x_2949) ;  /* 0x00000188008c8947 */ /* 0x004fea0003800000 */
.L_x_2948:
[----:B------:R-:W-:Y:S01]  /*a180*/  IMAD R6, R2, 0x300, R227 ;  /* 0x0000030002067824 */ /* 0x000fe200078e02e3 */
[----:B------:R-:W-:Y:S05]  /*a190*/  WARPSYNC.ALL ;  /* 0x0000000000007948 */ /* 0x000fea0003800000 */
[----:B------:R-:W-:Y:S01]  /*a1a0*/  IMAD.MOV.U32 R7, RZ, RZ, 0x40000040 ;  /* 0x40000040ff077424 */ /* 0x000fe200078e00ff */
[C---:B------:R-:W-:Y:S01]  /*a1b0*/  R2UR UR4, R4.reuse ;  /* 0x00000000040472ca */ /* 0x040fe200000e0000 */
[----:B0----5:R-:W-:Y:S01]  /*a1c0*/  WARPGROUP.ARRIVE ;  /* 0x00000000000079c5 */ /* 0x021fe20000000000 */
[----:B------:R-:W-:Y:S01]  /*a1d0*/  R2UR UR5, R5 ;  /* 0x00000000050572ca */ /* 0x000fe200000e0000 */
[----:B------:R-:W-:Y:S01]  /*a1e0*/  VIADD R14, R4, 0x2 ;  /* 0x00000002040e7836 */ /* 0x000fe20000000000 */
[C---:B------:R-:W-:Y:S01]  /*a1f0*/  R2UR UR6, R6.reuse ;  /* 0x00000000060672ca */ /* 0x040fe200000e0000 */
[----:B------:R-:W-:Y:S01]  /*a200*/  VIADD R8, R6, 0x2 ;  /* 0x0000000206087836 */ /* 0x000fe20000000000 */
[----:B------:R-:W-:Y:S01]  /*a210*/  R2UR UR7, R7 ;  /* 0x00000000070772ca */ /* 0x000fe200000e0000 */
[----:B------:R-:W-:Y:S01]  /*a220*/  IMAD.MOV.U32 R15, RZ, RZ, 0x40000040 ;  /* 0x40000040ff0f7424 */ /* 0x000fe200078e00ff */
[----:B------:R-:W0:Y:S01]  /*a230*/  S2R R3, SR_TID.X ;  /* 0x0000000000037919 */ /* 0x000e220000002100 */
[----:B------:R-:W-:-:S02]  /*a240*/  IMAD.MOV.U32 R9, RZ, RZ, 0x40000040 ;  /* 0x40000040ff097424 */ /* 0x000fc400078e00ff */
[C---:B------:R-:W-:Y:S02]  /*a250*/  VIADD R12, R4.reuse, 0x4 ;  /* 0x00000004040c7836 */ /* 0x040fe40000000000 */
[----:B------:R-:W-:Y:S02]  /*a260*/  IMAD.MOV.U32 R13, RZ, RZ, 0x40000040 ;  /* 0x40000040ff0d7424 */ /* 0x000fe400078e00ff */
[----:B------:R-:W-:Y:S02]  /*a270*/  VIADD R10, R4, 0x6 ;  /* 0x00000006040a7836 */ /* 0x000fe40000000000 */
[----:B------:R-:W-:Y:S02]  /*a280*/  IMAD.MOV.U32 R11, RZ, RZ, 0x40000040 ;  /* 0x40000040ff0b7424 */ /* 0x000fe400078e00ff */
[----:B------:R-:W-:Y:S01]  /*a290*/  HGMMA.64x96x16.F32.BF16 R24, gdesc[UR4], RZ, !UPT, gsb0 ;  /* 0x01600000041879f0 */ /* 0x000fe2000c0018ff */
[----:B------:R-:W-:Y:S01]  /*a2a0*/  R2UR UR4, R14 ;  /* 0x000000000e0472ca */ /* 0x000fe200000e0000 */
[----:B------:R-:W-:Y:S01]  /*a2b0*/  IMAD.MOV.U32 R7, RZ, RZ, 0x40000040 ;  /* 0x40000040ff077424 */ /* 0x000fe200078e00ff */
[----:B------:R-:W-:Y:S01]  /*a2c0*/  R2UR UR5, R15 ;  /* 0x000000000f0572ca */ /* 0x000fe200000e0000 */
[----:B------:R-:W-:Y:S01]  /*a2d0*/  IMAD.U32 R97, RZ, RZ, UR51 ;  /* 0x00000033ff617e24 */ /* 0x000fe2000f8e00ff */
[----:B------:R-:W-:Y:S01]  /*a2e0*/  R2UR UR6, R8 ;  /* 0x00000000080672ca */ /* 0x000fe200000e0000 */
[C---:B------:R-:W-:Y:S01]  /*a2f0*/  VIADD R8, R6.reuse, 0x4 ;  /* 0x0000000406087836 */ /* 0x040fe20000000000 */
[----:B------:R-:W-:Y:S01]  /*a300*/  R2UR UR7, R9 ;  /* 0x00000000090772ca */ /* 0x000fe200000e0000 */
[----:B------:R-:W-:Y:S01]  /*a310*/  IMAD.MOV.U32 R9, RZ, RZ, 0x40000040 ;  /* 0x40000040ff097424 */ /* 0x000fe200078e00ff */
[----:B------:R-:W-:Y:S01]  /*a320*/  ISETP.NE.AND P0, PT, R97, 0x3, PT ;  /* 0x000000036100780c */ /* 0x000fe20003f05270 */
[----:B------:R-:W-:Y:S01]  /*a330*/  VIADD R6, R6, 0x6 ;  /* 0x0000000606067836 */ /* 0x000fe20000000000 */
[----:B0-----:R-:W-:Y:S01]  /*a340*/  SHF.R.U32.HI R3, RZ, 0x7, R3 ;  /* 0x00000007ff037819 */ /* 0x001fe20000011603 */
[----:B------:R-:W-:-:S02]  /*a350*/  WARPGROUP.DEPBAR.LE gsb0, 0x0 ;  /* 0x00008000000079c5 */ /* 0x000fc40000010000 */
[----:B------:R-:W-:-:S06]  /*a360*/  WARPGROUP.ARRIVE ;  /* 0x00000000000079c5 */ /* 0x000fcc0000000000 */
        /* <DEDUP_REMOVED lines=8> */
[----:B------:R-:W-:Y:S01]  /*a3f0*/  HGMMA.64x96x16.F32.BF16 R24, gdesc[UR4], R24, gsb0 ;  /* 0x01600000041879f0 */ /* 0x000fe20008001818 */
[----:B------:R-:W-:Y:S02]  /*a400*/  R2UR UR4, R10 ;  /* 0x000000000a0472ca */ /* 0x000fe400000e0000 */
[----:B------:R-:W-:Y:S02]  /*a410*/  R2UR UR5, R11 ;  /* 0x000000000b0572ca */ /* 0x000fe400000e0000 */
[----:B------:R-:W-:Y:S02]  /*a420*/  R2UR UR6, R6 ;  /* 0x00000000060672ca */ /* 0x000fe400000e0000 */
[----:B------:R-:W-:Y:S01]  /*a430*/  R2UR UR7, R7 ;  /* 0x00000000070772ca */ /* 0x000fe200000e0000 */
[----:B------:R-:W-:Y:S02]  /*a440*/  WARPGROUP.DEPBAR.LE gsb0, 0x0 ;  /* 0x00008000000079c5 */ /* 0x000fe40000010000 */
[----:B------:R-:W-:-:S10]  /*a450*/  WARPGROUP.ARRIVE ;  /* 0x00000000000079c5 */ /* 0x000fd40000000000 */
[----:B------:R-:W-:Y:S03]  /*a460*/  HGMMA.64x96x16.F32.BF16 R24, gdesc[UR4], R24, gsb0 ;  /* 0x01600000041879f0 */ /* 0x000fe60008001818 */
[----:B------:R-:W-:Y:S02]  /*a470*/  WARPGROUP.DEPBAR.LE gsb0, 0x0 ;  /* 0x00008000000079c5 */ /* 0x000fe40000010000 */
[----:B------:R0:W-:Y:S06]  /*a480*/  BAR.ARV R9, 0x100 ;  /* 0x000400090000751d */ /* 0x0001ec0000002000 */
[----:B------:R-:W-:Y:S05]  /*a490*/  @!P0 BRA `(.L_x_2950) ;  /* 0x0000000000048947 */ /* 0x000fea0003800000 */
[----:B------:R-:W-:Y:S01]  /*a4a0*/  BPT.TRAP 0x1 ;  /* 0x000000040000795c */ /* 0x000fe20000300000 */
.L_x_2950:
[----:B------:R-:W3:Y:S01]  /*a4b0*/  LDC R226, c[0x0][0x448] ;  /* 0x00011200ffe27b82 */ /* 0x000ee20000000800 */
[----:B------:R-:W-:Y:S01]  /*a4c0*/  ULDC UR4, c[0x0][0x9d8] ;  /* 0x0002760000047ab9 */ /* 0x000fe20000000800 */
[----:B------:R-:W-:Y:S01]  /*a4d0*/  ULDC.64 UR6, c[0x0][0x9e0] ;  /* 0x0002780000067ab9 */ /* 0x000fe20000000a00 */
[----:B------:R-:W-:Y:S01]  /*a4e0*/  FMUL.FTZ R7, R36, UR4 ;  /* 0x0000000424077c20 */ /* 0x000fe20008410000 */
[----:B------:R-:W-:Y:S01]  /*a4f0*/  FMUL.FTZ R36, R38, UR4 ;  /* 0x0000000426247c20 */ /* 0x000fe20008410000 */
[----:B------:R-:W-:Y:S01]  /*a500*/  FMUL.FTZ R40, R40, UR4 ;  /* 0x0000000428287c20 */ /* 0x000fe20008410000 */
[----:B------:R-:W-:Y:S01]  /*a510*/  FMUL.FTZ R6, R26, UR4 ;  /* 0x000000041a067c20 */ /* 0x000fe20008410000 */
[----:B------:R-:W-:Y:S01]  /*a520*/  FMUL.FTZ R26, R35, UR4 ;  /* 0x00000004231a7c20 */ /* 0x000fe20008410000 */
[----:B------:R-:W-:Y:S01]  /*a530*/  FMUL.FTZ R37, R37, UR4 ;  /* 0x0000000425257c20 */ /* 0x000fe20008410000 */
[----:B------:R-:W4:Y:S01]  /*a540*/  MUFU.TANH R79, R40 ;  /* 0x00000028004f7308 */ /* 0x000f220000002400 */
[----:B------:R-:W-:-:S02]  /*a550*/  IMAD.IADD R35, R229, 0x1, R214 ;  /* 0x00000001e5237824 */ /* 0x000fc400078e02d6 */
[----:B------:R-:W-:Y:S01]  /*a560*/  FMUL.FTZ R54, R54, UR4 ;  /* 0x0000000436367c20 */ /* 0x000fe20008410000 */
[----:B------:R-:W-:Y:S01]  /*a570*/  FMUL.FTZ R29, R29, UR4 ;  /* 0x000000041d1d7c20 */ /* 0x000fe20008410000 */
[----:B------:R-:W-:Y:S01]  /*a580*/  FMUL.FTZ R25, R25, UR4 ;  /* 0x0000000419197c20 */ /* 0x000fe20008410000 */
[----:B------:R-:W-:Y:S01]  /*a590*/  FMUL.FTZ R28, R28, UR4 ;  /* 0x000000041c1c7c20 */ /* 0x000fe20008410000 */
[----:B------:R-:W-:Y:S01]  /*a5a0*/  FMUL.FTZ R32, R32, UR4 ;  /* 0x0000000420207c20 */ /* 0x000fe20008410000 */
[----:B------:R-:W-:Y:S01]  /*a5b0*/  FMUL.FTZ R33, R33, UR4 ;  /* 0x0000000421217c20 */ /* 0x000fe20008410000 */
[----:B------:R-:W0:Y:S01]  /*a5c0*/  MUFU.TANH R78, R37 ;  /* 0x00000025004e7308 */ /* 0x000e220000002400 */
[----:B------:R-:W-:Y:S01]  /*a5d0*/  FMUL.FTZ R45, R45, UR4 ;  /* 0x000000042d2d7c20 */ /* 0x000fe20008410000 */
[----:B------:R-:W-:Y:S01]  /*a5e0*/  FMUL.FTZ R8, R24, UR4 ;  /* 0x0000000418087c20 */ /* 0x000fe20008410000 */
[----:B------:R-:W-:Y:S01]  /*a5f0*/  UISETP.GE.AND UP0, UPT, UR7, 0x1, UPT ;  /* 0x000000010700788c */ /* 0x000fe2000bf06270 */
[----:B------:R-:W-:Y:S01]  /*a600*/  FMUL.FTZ R24, R31, UR4 ;  /* 0x000000041f187c20 */ /* 0x000fe20008410000 */
[----:B------:R-:W-:Y:S01]  /*a610*/  LOP3.LUT R22, R22, 0xfff7ffff, RZ, 0xc0, !PT ;  /* 0xfff7ffff16167812 */ /* 0x000fe200078ec0ff */
[----:B------:R-:W-:Y:S01]  /*a620*/  FMUL.FTZ R3, R27, UR4 ;  /* 0x000000041b037c20 */ /* 0x000fe20008410000 */
[----:B---3--:R-:W-:Y:S01]  /*a630*/  ISETP.NE.AND P0, PT, R226, 0x1, PT ;  /* 0x00000001e200780c */ /* 0x008fe20003f05270 */
        /* <DEDUP_REMOVED lines=8> */
[----:B------:R5:W0:Y:S01]  /*a6c0*/  MUFU.TANH R74, R29 ;  /* 0x0000001d004a7308 */ /* 0x000a220000002400 */
[----:B------:R-:W-:Y:S01]  /*a6d0*/  FMUL.FTZ R49, R49, UR4 ;  /* 0x0000000431317c20 */ /* 0x000fe20008410000 */
[----:B------:R-:W-:Y:S01]  /*a6e0*/  FMUL.FTZ R52, R52, UR4 ;  /* 0x0000000434347c20 */ /* 0x000fe20008410000 */
[----:B------:R-:W-:Y:S01]  /*a6f0*/  FMUL.FTZ R53, R53, UR4 ;  /* 0x0000000435357c20 */ /* 0x000fe20008410000 */
[----:B------:R-:W1:Y:S01]  /*a700*/  @P0 LDC R38, c[0x0][0x44c] ;  /* 0x00011300ff260b82 */ /* 0x000e620000000800 */
[----:B------:R-:W-:Y:S01]  /*a710*/  FMUL.FTZ R64, R64, UR4 ;  /* 0x0000000440407c20 */ /* 0x000fe20008410000 */
[----:B------:R-:W-:Y:S01]  /*a720*/  FMUL.FTZ R65, R65, UR4 ;  /* 0x0000000441417c20 */ /* 0x000fe20008410000 */
[----:B------:R-:W-:Y:S01]  /*a730*/  FMUL.FTZ R68, R68, UR4 ;  /* 0x0000000444447c20 */ /* 0x000fe20008410000 */
[----:B------:R2:W0:Y:S01]  /*a740*/  MUFU.TANH R72, R25 ;  /* 0x0000001900487308 */ /* 0x0004220000002400 */
[----:B-----5:R-:W-:Y:S01]  /*a750*/  FMUL.FTZ R29, R43, UR4 ;  /* 0x000000042b1d7c20 */ /* 0x020fe20008410000 */
[----:B------:R-:W-:Y:S01]  /*a760*/  FMUL.FTZ R69, R69, UR4 ;  /* 0x0000000445457c20 */ /* 0x000fe20008410000 */
[----:B------:R-:W-:Y:S01]  /*a770*/  FMUL.FTZ R47, R71, UR4 ;  /* 0x00000004472f7c20 */ /* 0x000fe20008410000 */
[----:B------:R-:W5:Y:S01]  /*a780*/  @P0 LDC R40, c[0x0][0x450] ;  /* 0x00011400ff280b82 */ /* 0x000f620000000800 */
[----:B------:R-:W-:Y:S01]  /*a790*/  FMUL.FTZ R55, R55, UR4 ;  /* 0x0000000437377c20 */ /* 0x000fe20008410000 */
[----:B------:R-:W-:Y:S01]  /*a7a0*/  FMUL.FTZ R56, R56, UR4 ;  /* 0x0000000438387c20 */ /* 0x000fe20008410000 */
[----:B------:R-:W-:Y:S01]  /*a7b0*/  FMUL.FTZ R57, R57, UR4 ;  /* 0x0000000439397c20 */ /* 0x000fe20008410000 */
[----:B------:R4:W0:Y:S01]  /*a7c0*/  MUFU.TANH R73, R28 ;  /* 0x0000001c00497308 */ /* 0x0008220000002400 */
[----:B--2---:R-:W-:Y:S01]  /*a7d0*/  FMUL.FTZ R25, R34, UR4 ;  /* 0x0000000422197c20 */ /* 0x004fe20008410000 */
[----:B------:R-:W-:Y:S01]  /*a7e0*/  FMUL.FTZ R34, R63, UR4 ;  /* 0x000000043f227c20 */ /* 0x000fe20008410000 */
[----:B------:R-:W-:Y:S01]  /*a7f0*/  FMUL.FTZ R58, R58, UR4 ;  /* 0x000000043a3a7c20 */ /* 0x000fe20008410000 */
[----:B------:R-:W-:Y:S01]  /*a800*/  FMUL.FTZ R59, R59, UR4 ;  /* 0x000000043b3b7c20 */ /* 0x000fe20008410000 */
[----:B------:R-:W-:Y:S01]  /*a810*/  FMUL.FTZ R60, R60, UR4 ;  /* 0x000000043c3c7c20 */ /* 0x000fe20008410000 */
[----:B------:R-:W-:Y:S01]  /*a820*/  FMUL.FTZ R61, R61, UR4 ;  /* 0x000000043d3d7c20 */ /* 0x000fe20008410000 */
[----:B------:R-:W-:Y:S01]  /*a830*/  FMUL.FTZ R62, R62, UR4 ;  /* 0x000000043e3e7c20 */ /* 0x000fe20008410000 */
[----:B------:R2:W0:Y:S01]  /*a840*/  MUFU.TANH R75, R32 ;  /* 0x00000020004b7308 */ /* 0x0004220000002400 */
[----:B----4-:R-:W-:Y:S01]  /*a850*/  FMUL.FTZ R28, R42, UR4 ;  /* 0x000000042a1c7c20 */ /* 0x010fe20008410000 */
[----:B------:R-:W-:Y:S01]  /*a860*/  FMUL.FTZ R42, R66, UR4 ;  /* 0x00000004422a7c20 */ /* 0x000fe20008410000 */
[----:B------:R-:W-:Y:S01]  /*a870*/  @P0 LOP3.LUT R22, R22, 0x80000, RZ, 0xfc, !PT ;  /* 0x0008000016160812 */ /* 0x000fe200078efcff */
[----:B-1----:R-:W-:Y:S01]  /*a880*/  @P0 IMAD.HI.U32 R37, R35, R38, RZ ;  /* 0x0000002623250227 */ /* 0x002fe200078e00ff */
[----:B------:R-:W-:Y:S01]  /*a890*/  ULDC UR50, c[0x0][0x9dc] ;  /* 0x0002770000327ab9 */ /* 0x000fe20000000800 */
[----:B------:R-:W-:-:S02]  /*a8a0*/  UP2UR UR52, UPR, URZ, 0x1 ;  /* 0x000000013f347883 */ /* 0x000fc40008000000 */
[----:B------:R-:W-:Y:S01]  /*a8b0*/  IMAD.MOV.U32 R38, RZ, RZ, R35 ;  /* 0x000000ffff267224 */ /* 0x000fe200078e0023 */
[----:B------:R1:W4:Y:S01]  /*a8c0*/  MUFU.TANH R76, R33 ;  /* 0x00000021004c7308 */ /* 0x0003220000002400 */
[----:B------:R-:W-:Y:S02]  /*a8d0*/  VIADD R35, R0, 0x22840 ;  /* 0x0002284000237836 */ /* 0x000fe40000000000 */
[----:B--2---:R-:W-:Y:S01]  /*a8e0*/  FMUL.FTZ R32, R50, UR4 ;  /* 0x0000000432207c20 */ /* 0x004fe20008410000 */
[----:B-----5:R-:W-:Y:S01]  /*a8f0*/  @P0 SHF.R.U32.HI R38, RZ, R40, R37 ;  /* 0x00000028ff260219 */ /* 0x020fe20000011625 */
[----:B------:R-:W-:Y:S01]  /*a900*/  IMAD.U32 R40, RZ, RZ, UR47 ;  /* 0x0000002fff287e24 */ /* 0x000fe2000f8e00ff */
[----:B------:R-:W-:Y:S01]  /*a910*/  PLOP3.LUT P0, PT, PT, PT, UP0, 0x40, 0x0 ;  /* 0x000000000000781c */ /* 0x000fe20003f0e808 */
[----:B------:R-:W-:Y:S01]  /*a920*/  IMAD R37, R176, -0x60, R204 ;  /* 0xffffffa0b0257824 */ /* 0x000fe200078e02cc */
[----:B------:R-:W-:Y:S01]  /*a930*/  ULOP3.LUT UR50, URZ, UR50, URZ, 0x33, !UPT ;  /* 0x000000323f327292 */ /* 0x000fe2000f8e333f */
[----:B------:R-:W2:Y:S01]  /*a940*/  SHFL.IDX PT, R54, R38, RZ, 0x1c1f ;  /* 0x001c1fff26367589 */ /* 0x000ea200000e0000 */
[----:B------:R-:W-:Y:S01]  /*a950*/  PRMT R35, R40, 0x654, R35 ;  /* 0x0000065428237816 */ /* 0x000fe20000000023 */
[----:B------:R5:W0:Y:S01]  /*a960*/  MUFU.TANH R77, R7 ;  /* 0x00000007004d7308 */ /* 0x000a220000002400 */
[----:B-1----:R-:W-:-:S02]  /*a970*/  FMUL.FTZ R33, R51, UR4 ;  /* 0x0000000433217c20 */ /* 0x002fc40008410000 */
[----:B------:R1:W-:Y:S05]  /*a980*/  SYNCS.ARRIVE.TRANS64.RED.A1T0 RZ, [R35+URZ], RZ ;  /* 0x000000ff23ff79a7 */ /* 0x0003ea000810043f */
[----:B------:R3:W0:Y:S01]  /*a990*/  MUFU.TANH R43, R45 ;  /* 0x0000002d002b7308 */ /* 0x0006220000002400 */
[----:B-----5:R-:W-:Y:S01]  /*a9a0*/  FMUL.FTZ R7, R67, UR4 ;  /* 0x0000000443077c20 */ /* 0x020fe20008410000 */
[C---:B-1----:R-:W-:Y:S02]  /*a9b0*/  VIADD R35, R37.reuse, 0x61 ;  /* 0x0000006125237836 */ /* 0x042fe40000000000 */
[----:B------:R-:W-:Y:S02]  /*a9c0*/  VIADD R37, R37, 0x60 ;  /* 0x0000006025257836 */ /* 0x000fe40000000000 */
[----:B------:R-:W-:-:S02]  /*a9d0*/  IMAD R40, R206, -0x2, R35 ;  /* 0xfffffffece287824 */ /* 0x000fc400078e0223 */
[----:B------:R-:W1:Y:S01]  /*a9e0*/  MUFU.TANH R8, R8 ;  /* 0x0000000800087308 */ /* 0x000e620000002400 */
[----:B---3--:R-:W-:Y:S01]  /*a9f0*/  FMUL.FTZ R45, R70, UR4 ;  /* 0x00000004462d7c20 */ /* 0x008fe20008410000 */
[----:B------:R-:W-:Y:S02]  /*aa00*/  IMAD.MOV.U32 R35, RZ, RZ, -0x60 ;  /* 0xffffffa0ff237424 */ /* 0x000fe400078e00ff */
[----:B------:R-:W-:Y:S02]  /*aa10*/  IMAD.IADD R40, R40, 0x1, -R203 ;  /* 0x0000000128287824 */ /* 0x000fe400078e0acb */
[----:B------:R-:W-:Y:S02]  /*aa20*/  IMAD R63, R206, -0x2, R37 ;  /* 0xfffffffece3f7824 */ /* 0x000fe400078e0225 */
[----:B------:R-:W3:Y:S01]  /*aa30*/  MUFU.TANH R6, R6 ;  /* 0x0000000600067308 */ /* 0x000ee20000002400 */
[----:B------:R-:W-:Y:S02]  /*aa40*/  VIADD R66, R40, UR6 ;  /* 0x0000000628427c36 */ /* 0x000fe40008000000 */
[----:B------:R-:W-:-:S02]  /*aa50*/  IMAD R71, R176, R35, 0x60 ;  /* 0x00000060b0477424 */ /* 0x000fc400078e0223 */
[----:B------:R-:W-:Y:S01]  /*aa60*/  VIADD R67, R40, UR50 ;  /* 0x0000003228437c36 */ /* 0x000fe20008000000 */
[----:B--2---:R-:W-:Y:S01]  /*aa70*/  VIADDMNMX R35, R54, R66, R63, PT ;  /* 0x0000004236237246 */ /* 0x004fe2000380013f */
[----:B------:R-:W-:Y:S01]  /*aa80*/  IMAD R70, R206, -0x2, R71 ;  /* 0xfffffffece467824 */ /* 0x000fe200078e0247 */
        /* <DEDUP_REMOVED lines=21> */
[----:B------:R0:W0:Y:S08]  /*abe0*/  MUFU.TANH R46, R56 ;  /* 0x00000038002e7308 */ /* 0x0000300000002400 */
[----:B------:R0:W0:Y:S08]  /*abf0*/  MUFU.TANH R50, R57 ;  /* 0x0000003900327308 */ /* 0x0000300000002400 */
[----:B------:R0:W0:Y:S08]  /*ac00*/  MUFU.TANH R82, R58 ;  /* 0x0000003a00527308 */ /* 0x0000300000002400 */
[----:B------:R0:W0:Y:S08]  /*ac10*/  MUFU.TANH R83, R59 ;  /* 0x0000003b00537308 */ /* 0x0000300000002400 */
[----:B------:R0:W0:Y:S08]  /*ac20*/  MUFU.TANH R51, R60 ;  /* 0x0000003c00337308 */ /* 0x0000300000002400 */
[----:B------:R0:W0:Y:S08]  /*ac30*/  MUFU.TANH R84, R61 ;  /* 0x0000003d00547308 */ /* 0x0000300000002400 */
[----:B------:R0:W0:Y:S08]  /*ac40*/  MUFU.TANH R85, R62 ;  /* 0x0000003e00557308 */ /* 0x0000300000002400 */
        /* <DEDUP_REMOVED lines=9> */
[----:B-1234-:R-:W-:Y:S05]  /*ace0*/  @P0 BRA `(.L_x_2951) ;  /* 0x0000000000540947 */ /* 0x01efea0003800000 */
[----:B------:R-:W-:Y:S01]  /*acf0*/  IADD3 R39, -R203, R204, R54 ;  /* 0x000000cccb277210 */ /* 0x000fe20007ffe136 */
[----:B------:R-:W-:Y:S03]  /*ad00*/  BSSY B0, `(.L_x_2952) ;  /* 0x0000010000007945 */ /* 0x000fe60003800000 */
[----:B------:R-:W-:-:S13]  /*ad10*/  ISETP.GT.AND P0, PT, R39, -0x1, PT ;  /* 0xffffffff2700780c */ /* 0x000fda0003f04270 */
[----:B------:R-:W-:Y:S05]  /*ad20*/  @P0 BRA `(.L_x_2953) ;  /* 0x0000000000200947 */ /* 0x000fea0003800000 */
[----:B------:R-:W-:Y:S01]  /*ad30*/  UISETP.NE.AND UP0, UPT, UR7, 0x1, UPT ;  /* 0x000000010700788c */ /* 0x000fe2000bf05270 */
[----:B------:R-:W-:-:S05]  /*ad40*/  LOP3.LUT R39, RZ, R39, RZ, 0x33, !PT ;  /* 0x00000027ff277212 */ /* 0x000fca00078e33ff */
[----:B------:R-:W-:-:S05]  /*ad50*/  PLOP3.LUT P0, PT, PT, PT, UP0, 0x80, 0x0 ;  /* 0x000000000000781c */ /* 0x000fca0003f0f008 */
[----:B------:R-:W-:-:S08]  /*ad60*/  @UP0 ULDC.64 UR4, c[0x0][0x9e8] ;  /* 0x00027a0000040ab9 */ /* 0x000fd00000000a00 */
[----:B------:R-:W-:-:S05]  /*ad70*/  @P0 IMAD.HI.U32 R40, R39, UR4, RZ ;  /* 0x0000000427280c27 */ /* 0x000fca000f8e00ff */
[----:B------:R-:W-:-:S04]  /*ad80*/  @P0 SHF.R.U32.HI R39, RZ, UR5, R40 ;  /* 0x00000005ff270c19 */ /* 0x000fc80008011628 */
[----:B------:R-:W-:Y:S01]  /*ad90*/  LOP3.LUT R39, RZ, R39, RZ, 0x33, !PT ;  /* 0x00000027ff277212 */ /* 0x000fe200078e33ff */
[----:B------:R-:W-:Y:S06]  /*ada0*/  BRA `(.L_x_2954) ;  /* 0x0000000000147947 */ /* 0x000fec0003800000 */
.L_x_2953:
[----:B------:R-:W-:-:S06]  /*adb0*/  UISETP.NE.AND UP0, UPT, UR7, 0x1, UPT ;  /* 0x000000010700788c */ /* 0x000fcc000bf05270 */
[----:B------:R-:W-:-:S05]  /*adc0*/  PLOP3.LUT P0, PT, PT, PT, UP0, 0x80, 0x0 ;  /* 0x000000000000781c */ /* 0x000fca0003f0f008 */
[----:B------:R-:W-:-:S08]  /*add0*/  @UP0 ULDC.64 UR4, c[0x0][0x9e8] ;  /* 0x00027a0000040ab9 */ /* 0x000fd00000000a00 */
[----:B------:R-:W-:-:S05]  /*ade0*/  @P0 IMAD.HI.U32 R40, R39, UR4, RZ ;  /* 0x0000000427280c27 */ /* 0x000fca000f8e00ff */
[----:B------:R-:W-:-:S07]  /*adf0*/  @P0 SHF.R.U32.HI R39, RZ, UR5, R40 ;  /* 0x00000005ff270c19 */ /* 0x000fce0008011628 */
.L_x_2954:
[----:B------:R-:W-:Y:S05]  /*ae00*/  BSYNC B0 ;  /* 0x0000000000007941 */ /* 0x000fea0003800000 */
.L_x_2952:
[----:B------:R-:W-:-:S05]  /*ae10*/  IMAD R40, R39, UR7, R70 ;  /* 0x0000000727287c24 */ /* 0x000fca000f8e0246 */
[----:B------:R-:W-:Y:S02]  /*ae20*/  VIMNMX R37, R37, R40, !PT ;  /* 0x0000002825257248 */ /* 0x000fe40007fe0100 */
[----:B------:R-:W-:-:S07]  /*ae30*/  VIADDMNMX R35, R40, UR7, R35, PT ;  /* 0x0000000728237c46 */ /* 0x000fce000b800123 */
.L_x_2951:
[C---:B------:R-:W-:Y:S01]  /*ae40*/  ISETP.GE.AND P1, PT, R71.reuse, 0x9, PT ;  /* 0x000000094700780c */ /* 0x040fe20003f26270 */
[----:B------:R-:W-:Y:S01]  /*ae50*/  UISETP.GE.AND UP0, UPT, UR7, 0x1, UPT ;  /* 0x000000010700788c */ /* 0x000fe2000bf06270 */
[----:B------:R-:W-:Y:S02]  /*ae60*/  ISETP.GE.AND P0, PT, R71, 0x2, PT ;  /* 0x000000024700780c */ /* 0x000fe40003f06270 */
[C---:B------:R-:W-:Y:S02]  /*ae70*/  ISETP.GT.AND P2, PT, R37.reuse, 0x8, !P1 ;  /* 0x000000082500780c */ /* 0x040fe40004f44270 */
[----:B------:R-:W-:Y:S02]  /*ae80*/  ISETP.GT.AND P3, PT, R37, 0x1, !P0 ;  /* 0x000000012500780c */ /* 0x000fe40004764270 */
[----:B------:R-:W-:Y:S02]  /*ae90*/  ISETP.LT.OR P2, PT, R35, 0x9, P2 ;  /* 0x000000092300780c */ /* 0x000fe40001741670 */
[----:B------:R-:W-:-:S02]  /*aea0*/  ISETP.GE.AND P4, PT, R71, 0xa, PT ;  /* 0x0000000a4700780c */ /* 0x000fc40003f86270 */
[----:B0-----:R-:W-:Y:S02]  /*aeb0*/  FSEL R154, R73, -INF , !P2 ;  /* 0xff800000499a7808 */ /* 0x001fe40005000000 */
[----:B------:R-:W-:Y:S02]  /*aec0*/  ISETP.LT.OR P3, PT, R35, 0x2, P3 ;  /* 0x000000022300780c */ /* 0x000fe40001f61670 */
        /* <DEDUP_REMOVED lines=90> */
[C---:B------:R-:W-:Y:S02]  /*b470*/  ISETP.GE.AND P2, PT, R71.reuse, 0x52, PT ;  /* 0x000000524700780c */ /* 0x040fe40003f46270 */
[----:B------:R-:W-:Y:S02]  /*b480*/  ISETP.GE.AND P5, PT, R71, 0x1, PT ;  /* 0x000000014700780c */ /* 0x000fe40003fa6270 */
[----:B------:R-:W-:Y:S02]  /*b490*/  ISETP.GT.AND P3, PT, R37, 0x51, !P2 ;  /* 0x000000512500780c */ /* 0x000fe40005764270 */
[----:B------:R-:W-:-:S02]  /*b4a0*/  ISETP.GE.AND P6, PT, R71, 0x5a, PT ;  /* 0x0000005a4700780c */ /* 0x000fc40003fc6270 */
[----:B------:R-:W-:-:S04]  /*b4b0*/  ISETP.LT.OR P3, PT, R35, 0x52, P3 ;  /* 0x000000522300780c */ /* 0x000fc80001f61670 */
[----:B------:R-:W-:Y:S02]  /*b4c0*/  FSEL R48, R65, -INF , !P3 ;  /* 0xff80000041307808 */ /* 0x000fe40005800000 */
[----:B------:R-:W-:-:S04]  /*b4d0*/  ISETP.GE.AND P3, PT, R71, 0x59, PT ;  /* 0x000000594700780c */ /* 0x000fc80003f66270 */
[----:B------:R-:W-:-:S04]  /*b4e0*/  ISETP.GT.AND P4, PT, R37, 0x58, !P3 ;  /* 0x000000582500780c */ /* 0x000fc80005f84270 */
[----:B------:R-:W-:-:S04]  /*b4f0*/  ISETP.LT.OR P4, PT, R35, 0x59, P4 ;  /* 0x000000592300780c */ /* 0x000fc80002781670 */
[----:B------:R-:W-:Y:S02]  /*b500*/  FSEL R44, R68, -INF , !P4 ;  /* 0xff800000442c7808 */ /* 0x000fe40006000000 */
[----:B------:R-:W-:-:S04]  /*b510*/  ISETP.GT.AND P4, PT, R37, RZ, !P5 ;  /* 0x000000ff2500720c */ /* 0x000fc80006f84270 */
[----:B------:R-:W-:-:S04]  /*b520*/  ISETP.LT.OR P4, PT, R35, 0x1, P4 ;  /* 0x000000012300780c */ /* 0x000fc80002781670 */
[----:B------:R-:W-:Y:S02]  /*b530*/  FSEL R152, R8, -INF , !P4 ;  /* 0xff80000008987808 */ /* 0x000fe40006000000 */
[----:B------:R-:W-:Y:S01]  /*b540*/  ISETP.GT.AND P4, PT, R37, 0x59, !P6 ;  /* 0x000000592500780c */ /* 0x000fe20007784270 */
[----:B------:R-:W0:Y:S03]  /*b550*/  SHFL.IDX PT, R8, R38, 0x1, 0x1c1f ;  /* 0x003c1f0026087f89 */ /* 0x000e2600000e0000 */
[----:B------:R-:W-:-:S04]  /*b560*/  ISETP.LT.OR P4, PT, R35, 0x5a, P4 ;  /* 0x0000005a2300780c */ /* 0x000fc80002781670 */
[----:B------:R-:W-:Y:S02]  /*b570*/  FSEL R46, R69, -INF , !P4 ;  /* 0xff800000452e7808 */ /* 0x000fe40006000000 */
[----:B------:R-:W-:Y:S02]  /*b580*/  PLOP3.LUT P4, PT, PT, PT, UP0, 0x40, 0x0 ;  /* 0x000000000000781c */ /* 0x000fe40003f8e808 */
[----:B0-----:R-:W-:Y:S01]  /*b590*/  VIADDMNMX R63, R8, R66, R63, PT ;  /* 0x00000042083f7246 */ /* 0x001fe2000380013f */
[----:B------:R-:W-:-:S10]  /*b5a0*/  IMAD.IADD R64, R67, 0x1, R8 ;  /* 0x0000000143407824 */ /* 0x000fd400078e0208 */
[----:B------:R-:W-:Y:S05]  /*b5b0*/  @P4 BRA `(.L_x_2955) ;  /* 0x00000000005c4947 */ /* 0x000fea0003800000 */
        /* <DEDUP_REMOVED lines=8> */
[----:B------:R-:W-:Y:S01]  /*b640*/  @P4 IMAD.HI.U32 R35, R8, UR4, RZ ;  /* 0x0000000408234c27 */ /* 0x000fe2000f8e00ff */
[----:B------:R-:W-:-:S13]  /*b650*/  PLOP3.LUT P4, PT, PT, PT, UP0, 0x80, 0x0 ;  /* 0x000000000000781c */ /* 0x000fda0003f8f008 */
[----:B------:R-:W-:-:S04]  /*b660*/  @P4 SHF.R.U32.HI R8, RZ, UR5, R35 ;  /* 0x00000005ff084c19 */ /* 0x000fc80008011623 */
[----:B------:R-:W-:Y:S01]  /*b670*/  LOP3.LUT R8, RZ, R8, RZ, 0x33, !PT ;  /* 0x00000008ff087212 */ /* 0x000fe200078e33ff */
[----:B------:R-:W-:Y:S06]  /*b680*/  BRA `(.L_x_2958) ;  /* 0x0000000000187947 */ /* 0x000fec0003800000 */
.L_x_2957:
[----:B------:R-:W-:-:S06]  /*b690*/  UISETP.NE.AND UP0, UPT, UR7, 0x1, UPT ;  /* 0x000000010700788c */ /* 0x000fcc000bf05270 */
[----:B------:R-:W-:-:S05]  /*b6a0*/  PLOP3.LUT P4, PT, PT, PT, UP0, 0x80, 0x0 ;  /* 0x000000000000781c */ /* 0x000fca0003f8f008 */
[----:B------:R-:W-:-:S08]  /*b6b0*/  @UP0 ULDC.64 UR4, c[0x0][0x9e8] ;  /* 0x00027a0000040ab9 */ /* 0x000fd00000000a00 */
[----:B------:R-:W-:Y:S01]  /*b6c0*/  @P4 IMAD.HI.U32 R35, R8, UR4, RZ ;  /* 0x0000000408234c27 */ /* 0x000fe2000f8e00ff */
[----:B------:R-:W-:-:S13]  /*b6d0*/  PLOP3.LUT P4, PT, PT, PT, UP0, 0x80, 0x0 ;  /* 0x000000000000781c */ /* 0x000fda0003f8f008 */
[----:B------:R-:W-:-:S07]  /*b6e0*/  @P4 SHF.R.U32.HI R8, RZ, UR5, R35 ;  /* 0x00000005ff084c19 */ /* 0x000fce0008011623 */
.L_x_2958:
[----:B------:R-:W-:Y:S05]  /*b6f0*/  BSYNC B0 ;  /* 0x0000000000007941 */ /* 0x000fea0003800000 */
.L_x_2956:
[----:B------:R-:W-:-:S05]  /*b700*/  IMAD R8, R8, UR7, R70 ;  /* 0x0000000708087c24 */ /* 0x000fca000f8e0246 */
[----:B------:R-:W-:Y:S02]  /*b710*/  VIMNMX R64, R64, R8, !PT ;  /* 0x0000000840407248 */ /* 0x000fe40007fe0100 */
[----:B------:R-:W-:-:S07]  /*b720*/  VIADDMNMX R63, R8, UR7, R63, PT ;  /* 0x00000007083f7c46 */ /* 0x000fce000b80013f */
.L_x_2955:
        /* <DEDUP_REMOVED lines=15> */
[----:B------:R-:W-:Y:S02]  /*b820*/  ISETP.GT.AND P0, PT, R64, 0x10, !P0 ;  /* 0x000000104000780c */ /* 0x000fe40004704270 */
[C---:B------:R-:W-:Y:S02]  /*b830*/  ISETP.LT.OR P5, PT, R63.reuse, 0x1, P5 ;  /* 0x000000013f00780c */ /* 0x040fe40002fa1670 */
[----:B------:R-:W-:Y:S02]  /*b840*/  ISETP.LT.OR P0, PT, R63, 0x11, P0 ;  /* 0x000000113f00780c */ /* 0x000fe40000701670 */
[----:B------:R-:W-:-:S02]  /*b850*/  FSEL R65, R6, -INF , !P5 ;  /* 0xff80000006417808 */ /* 0x000fc40006800000 */
        /* <DEDUP_REMOVED lines=8> */
[----:B------:R-:W-:Y:S02]  /*b8e0*/  ISETP.GT.AND P0, PT, R64, 0x18, !P1 ;  /* 0x000000184000780c */ /* 0x000fe40004f04270 */
[----:B------:R-:W-:Y:S02]  /*b8f0*/  FMNMX.FTZ R6, R156, R6, !PT ;  /* 0x000000069c067209 */ /* 0x000fe40007810000 */
        /* <DEDUP_REMOVED lines=9> */
[----:B------:R-:W-:Y:S02]  /*b990*/  ISETP.NE.AND P1, PT, R94, RZ, PT ;  /* 0x000000ff5e00720c */ /* 0x000fe40003f25270 */
[----:B------:R-:W-:Y:S02]  /*b9a0*/  ISETP.GT.AND P0, PT, R64, 0x20, !P0 ;  /* 0x000000204000780c */ /* 0x000fe40004704270 */
[----:B------:R-:W-:Y:S02]  /*b9b0*/  FMNMX.FTZ R66, R43, R66, !PT ;  /* 0x000000422b427209 */ /* 0x000fe40007810000 */
[----:B------:R-:W-:Y:S02]  /*b9c0*/  ISETP.LT.OR P0, PT, R63, 0x21, P0 ;  /* 0x000000213f00780c */ /* 0x000fe40000701670 */
[----:B------:R-:W-:-:S02]  /*b9d0*/  ISETP.NE.AND P4, PT, R95, RZ, PT ;  /* 0x000000ff5f00720c */ /* 0x000fc40003f85270 */
[----:B------:R-:W-:Y:S02]  /*b9e0*/  FSEL R8, R28, -INF , !P0 ;  /* 0xff8000001c087808 */ /* 0x000fe40004000000 */
[----:B------:R-:W-:Y:S02]  /*b9f0*/  ISETP.NE.AND P0, PT, R79, RZ, PT ;  /* 0x000000ff4f00720c */ /* 0x000fe40003f05270 */
[C---:B------:R-:W-:Y:S02]  /*ba00*/  ISETP.GT.AND P2, PT, R64.reuse, 0x51, !P2 ;  /* 0x000000514000780c */ /* 0x040fe40005744270 */
[C---:B------:R-:W-:Y:S02]  /*ba10*/  ISETP.GT.AND P0, PT, R64.reuse, 0x21, !P0 ;  /* 0x000000214000780c */ /* 0x040fe40004704270 */
[----:B------:R-:W-:Y:S02]  /*ba20*/  ISETP.GT.AND P3, PT, R64, 0x58, !P3 ;  /* 0x000000584000780c */ /* 0x000fe40005f64270 */
[----:B------:R-:W-:-:S02]  /*ba30*/  ISETP.LT.OR P0, PT, R63, 0x22, P0 ;  /* 0x000000223f00780c */ /* 0x000fc40000701670 */
[----:B------:R-:W-:Y:S02]  /*ba40*/  ISETP.LT.OR P2, PT, R63, 0x52, P2 ;  /* 0x000000523f00780c */ /* 0x000fe40001741670 */
[----:B------:R-:W-:Y:S02]  /*ba50*/  FSEL R20, R29, -INF , !P0 ;  /* 0xff8000001d147808 */ /* 0x000fe40004000000 */
[----:B------:R-:W-:Y:S02]  /*ba60*/  ISETP.NE.AND P0, PT, R87, RZ, PT ;  /* 0x000000ff5700720c */ /* 0x000fe40003f05270 */
[C---:B------:R-:W-:Y:S02]  /*ba70*/  ISETP.GT.AND P6, PT, R64.reuse, 0x59, !P6 ;  /* 0x000000594000780c */ /* 0x040fe400077c4270 */
[----:B------:R-:W-:Y:S02]  /*ba80*/  ISETP.GT.AND P0, PT, R64, 0x28, !P0 ;  /* 0x000000284000780c */ /* 0x000fe40004704270 */
[----:B------:R-:W-:-:S02]  /*ba90*/  ISETP.LT.OR P3, PT, R63, 0x59, P3 ;  /* 0x000000593f00780c */ /* 0x000fc40001f61670 */
[C---:B------:R-:W-:Y:S02]  /*baa0*/  ISETP.LT.OR P0, PT, R63.reuse, 0x29, P0 ;  /* 0x000000293f00780c */ /* 0x040fe40000701670 */
[----:B------:R-:W-:Y:S02]  /*bab0*/  ISETP.LT.OR P6, PT, R63, 0x5a, P6 ;  /* 0x0000005a3f00780c */ /* 0x000fe400037c1670 */
[----:B------:R-:W-:Y:S02]  /*bac0*/  FSEL R24, R30, -INF , !P0 ;  /* 0xff8000001e187808 */ /* 0x000fe40004000000 */
[----:B------:R-:W-:Y:S02]  /*bad0*/  ISETP.NE.AND P0, PT, R88, RZ, PT ;  /* 0x000000ff5800720c */ /* 0x000fe40003f05270 */
[----:B------:R-:W-:Y:S02]  /*bae0*/  FSEL R45, R45, -INF , !P3 ;  /* 0xff8000002d2d7808 */ /* 0x000fe40005800000 */
        /* <DEDUP_REMOVED lines=46> */
[----:B------:R-:W-:Y:S01]  /*bdd0*/  ISETP.NE.AND P4, PT, R96, RZ, PT ;  /* 0x000000ff6000720c */ /* 0x000fe20003f85270 */
[----:B------:R-:W0:Y:S01]  /*bde0*/  SHFL.BFLY PT, R6, R33, 0x2, 0x1f ;  /* 0x0c401f0021067f89 */ /* 0x000e2200000e0000 */
[----:B------:R-:W-:-:S02]  /*bdf0*/  FSEL R31, R85, -INF , !P0 ;  /* 0xff800000551f7808 */ /* 0x000fc40004000000 */
[----:B0-----:R-:W-:Y:S02]  /*be00*/  FMNMX.FTZ R35, R33, R6, !PT ;  /* 0x0000000621237209 */ /* 0x001fe40007810000 */
[----:B------:R-:W-:-:S03]  /*be10*/  FMNMX.FTZ R33, R41, R66, !PT ;  /* 0x0000004229217209 */ /* 0x000fc60007810000 */
[----:B------:R-:W0:Y:S02]  /*be20*/  SHFL.BFLY PT, R6, R35, 0x1, 0x1f ;  /* 0x0c201f0023067f89 */ /* 0x000e2400000e0000 */
        /* <DEDUP_REMOVED lines=13> */
[----:B------:R0:W-:Y:S01]  /*bf00*/  MUFU.EX2 R33, R67 ;  /* 0x0000004300217308 */ /* 0x0001e20000000800 */
[----:B------:R-:W-:Y:S01]  /*bf10*/  FMNMX.FTZ R37, R20, R37, !PT ;  /* 0x0000002514257209 */ /* 0x000fe20007810000 */
[--C-:B------:R-:W-:Y:S01]  /*bf20*/  FFMA.FTZ R53, R53, UR48, -R69.reuse ;  /* 0x0000003035357c23 */ /* 0x100fe20008010845 */
[----:B------:R-:W-:Y:S01]  /*bf30*/  ISETP.NE.AND P4, PT, R84, RZ, PT ;  /* 0x000000ff5400720c */ /* 0x000fe20003f85270 */
[--C-:B------:R-:W-:Y:S01]  /*bf40*/  FFMA.FTZ R152, R152, UR48, -R69.reuse ;  /* 0x0000003098987c23 */ /* 0x100fe20008010845 */
[----:B------:R-:W-:Y:S01]  /*bf50*/  FMNMX.FTZ R66, R24, R37, !PT ;  /* 0x0000002518427209 */ /* 0x000fe20007810000 */
[--C-:B------:R-:W-:Y:S01]  /*bf60*/  FFMA.FTZ R154, R154, UR48, -R69.reuse ;  /* 0x000000309a9a7c23 */ /* 0x100fe20008010845 */
[----:B------:R-:W-:Y:S01]  /*bf70*/  FSEL R34, R34, -INF , !P0 ;  /* 0xff80000022227808 */ /* 0x000fe20004000000 */
[----:B------:R-:W-:Y:S01]  /*bf80*/  MUFU.EX2 R168, R53 ;  /* 0x0000003500a87308 */ /* 0x000fe20000000800 */
[----:B------:R-:W-:Y:S01]  /*bf90*/  FMNMX.FTZ R37, R25, R66, !PT ;  /* 0x0000004219257209 */ /* 0x000fe20007810000 */
[--C-:B------:R-:W-:Y:S01]  /*bfa0*/  FFMA.FTZ R68, R74, UR48, -R69.reuse ;  /* 0x000000304a447c23 */ /* 0x100fe20008010845 */
[----:B------:R-:W-:Y:S01]  /*bfb0*/  ISETP.GT.AND P0, PT, R64, 0x50, !P4 ;  /* 0x000000504000780c */ /* 0x000fe20006704270 */
[--C-:B------:R-:W-:Y:S01]  /*bfc0*/  FFMA.FTZ R156, R156, UR48, -R69.reuse ;  /* 0x000000309c9c7c23 */ /* 0x100fe20008010845 */
[----:B0-----:R-:W-:Y:S01]  /*bfd0*/  FMNMX.FTZ R67, R26, R37, !PT ;  /* 0x000000251a437209 */ /* 0x001fe20007810000 */
        /* <DEDUP_REMOVED lines=9> */
[----:B------:R-:W-:Y:S01]  /*c070*/  FSEL R62, R7, -INF , !P2 ;  /* 0xff800000073e7808 */ /* 0x000fe20005000000 */
        /* <DEDUP_REMOVED lines=20> */
[----:B------:R-:W-:Y:S01]  /*c1c0*/  FFMA.FTZ R46, R46, UR48, -R69 ;  /* 0x000000302e2e7c23 */ /* 0x000fe20008010845 */
[----:B------:R-:W-:-:S02]  /*c1d0*/  FMNMX.FTZ R67, R42, R67, !PT ;  /* 0x000000432a437209 */ /* 0x000fc40007810000 */
[----:B------:R-:W-:Y:S02]  /*c1e0*/  ISETP.NE.AND P4, PT, R97, 0x3, PT ;  /* 0x000000036100780c */ /* 0x000fe40003f85270 */
[----:B------:R-:W-:Y:S01]  /*c1f0*/  FMNMX.FTZ R64, R62, R67, !PT ;  /* 0x000000433e407209 */ /* 0x000fe20007810000 */
[----:B------:R-:W-:Y:S03]  /*c200*/  MUFU.EX2 R37, R70 ;  /* 0x0000004600257308 */ /* 0x000fe60000000800 */
[----:B------:R-:W-:-:S04]  /*c210*/  FMNMX.FTZ R64, R45, R64, !PT ;  /* 0x000000402d407209 */ /* 0x000fc80007810000 */
[----:B------:R-:W-:Y:S01]  /*c220*/  FMNMX.FTZ R64, R47, R64, !PT ;  /* 0x000000402f407209 */ /* 0x000fe20007810000 */
[----:B------:R-:W-:Y:S04]  /*c230*/  MUFU.EX2 R158, R158 ;  /* 0x0000009e009e7308 */ /* 0x000fe80000000800 */
[----:B------:R-:W0:Y:S04]  /*c240*/  SHFL.BFLY PT, R7, R64, 0x2, 0x1f ;  /* 0x0c401f0040077f89 */ /* 0x000e2800000e0000 */
[----:B------:R-:W-:Y:S08]  /*c250*/  MUFU.EX2 R39, R39 ;  /* 0x0000002700277308 */ /* 0x000ff00000000800 */
[----:B------:R-:W-:Y:S08]  /*c260*/  MUFU.EX2 R160, R160 ;  /* 0x000000a000a07308 */ /* 0x000ff00000000800 */
[----:B------:R-:W-:Y:S01]  /*c270*/  MUFU.EX2 R61, R61 ;  /* 0x0000003d003d7308 */ /* 0x000fe20000000800 */
[----:B0-----:R-:W-:-:S07]  /*c280*/  FMNMX.FTZ R54, R64, R7, !PT ;  /* 0x0000000740367209 */ /* 0x001fce0007810000 */
[----:B------:R-:W-:Y:S01]  /*c290*/  MUFU.EX2 R60, R60 ;  /* 0x0000003c003c7308 */ /* 0x000fe20000000800 */
[----:B------:R-:W0:Y:S07]  /*c2a0*/  SHFL.BFLY PT, R7, R54, 0x1, 0x1f ;  /* 0x0c201f0036077f89 */ /* 0x000e2e00000e0000 */
[----:B------:R-:W1:Y:S08]  /*c2b0*/  MUFU.EX2 R59, R59 ;  /* 0x0000003b003b7308 */ /* 0x000e700000000800 */
[----:B------:R-:W-:Y:S08]  /*c2c0*/  MUFU.EX2 R58, R58 ;  /* 0x0000003a003a7308 */ /* 0x000ff00000000800 */
[----:B------:R-:W2:Y:S01]  /*c2d0*/  MUFU.EX2 R57, R57 ;  /* 0x0000003900397308 */ /* 0x000ea20000000800 */
[----:B0-----:R-:W-:-:S02]  /*c2e0*/  FMNMX.FTZ R7, R54, R7, !PT ;  /* 0x0000000736077209 */ /* 0x001fc40007810000 */
[----:B-1----:R-:W-:Y:S02]  /*c2f0*/  F2FP.BF16.F32.PACK_AB R162, R59, R60 ;  /* 0x0000003c3ba2723e */ /* 0x002fe400000010ff */
[C---:B------:R-:W-:Y:S01]  /*c300*/  FSETP.NEU.FTZ.AND P0, PT, R7.reuse, -INF , PT ;  /* 0xff8000000700780b */ /* 0x040fe20003f1d000 */
[----:B------:R-:W-:Y:S02]  /*c310*/  FMUL.FTZ R53, R7, UR48 ;  /* 0x0000003007357c20 */ /* 0x000fe40008410000 */
[----:B------:R-:W-:Y:S03]  /*c320*/  MUFU.EX2 R56, R56 ;  /* 0x0000003800387308 */ /* 0x000fe60000000800 */
[----:B------:R-:W-:-:S05]  /*c330*/  FSEL R67, R53, RZ, P0 ;  /* 0x000000ff35437208 */ /* 0x000fca0000000000 */
        /* <DEDUP_REMOVED lines=25> */
[--C-:B------:R-:W-:Y:S01]  /*c4d0*/  FFMA.FTZ R45, R45, UR48, -R67.reuse ;  /* 0x000000302d2d7c23 */ /* 0x100fe20008010843 */
[----:B------:R-:W-:Y:S01]  /*c4e0*/  FFMA.FTZ R47, R47, UR48, -R67 ;  /* 0x000000302f2f7c23 */ /* 0x000fe20008010843 */
[----:B--2---:R-:W-:-:S03]  /*c4f0*/  F2FP.BF16.F32.PACK_AB R164, R57, R58 ;  /* 0x0000003a39a4723e */ /* 0x004fc600000010ff */
[----:B------:R-:W2:Y:S01]  /*c500*/  MUFU.EX2 R43, R43 ;  /* 0x0000002b002b7308 */ /* 0x000ea20000000800 */
[----:B-1----:R-:W-:Y:S01]  /*c510*/  FADD.FTZ R41, R152, R33 ;  /* 0x0000002198297221 */ /* 0x002fe20000010000 */
[----:B------:R-:W-:Y:S02]  /*c520*/  F2FP.BF16.F32.PACK_AB R152, R33, R152 ;  /* 0x000000982198723e */ /* 0x000fe400000010ff */
[----:B0-----:R-:W-:-:S04]  /*c530*/  F2FP.BF16.F32.PACK_AB R153, R52, R65 ;  /* 0x000000413499723e */ /* 0x001fc800000010ff */
[----:B------:R0:W-:Y:S08]  /*c540*/  MUFU.EX2 R161, R8 ;  /* 0x0000000800a17308 */ /* 0x0001f00000000800 */
[----:B------:R-:W1:Y:S01]  /*c550*/  MUFU.EX2 R40, R40 ;  /* 0x0000002800287308 */ /* 0x000e620000000800 */
[----:B0-----:R-:W-:Y:S01]  /*c560*/  FADD.FTZ R8, R154, R41 ;  /* 0x000000299a087221 */ /* 0x001fe20000010000 */
[----:B------:R-:W-:-:S02]  /*c570*/  F2FP.BF16.F32.PACK_AB R154, R35, R154 ;  /* 0x0000009a239a723e */ /* 0x000fc400000010ff */
[----:B--2---:R-:W-:Y:S01]  /*c580*/  F2FP.BF16.F32.PACK_AB R155, R54, R43 ;  /* 0x0000002b369b723e */ /* 0x004fe200000010ff */
[----:B------:R-:W-:Y:S01]  /*c590*/  FADD.FTZ R41, R35, R8 ;  /* 0x0000000823297221 */ /* 0x000fe20000010000 */
[----:B------:R-:W-:Y:S02]  /*c5a0*/  FADD.FTZ R8, R65, R52 ;  /* 0x0000003441087221 */ /* 0x000fe40000010000 */
[----:B------:R0:W2:Y:S08]  /*c5b0*/  MUFU.EX2 R157, R38 ;  /* 0x00000026009d7308 */ /* 0x0000b00000000800 */
[----:B------:R-:W3:Y:S01]  /*c5c0*/  MUFU.EX2 R36, R36 ;  /* 0x0000002400247308 */ /* 0x000ee20000000800 */
[----:B0-----:R-:W-:Y:S01]  /*c5d0*/  FADD.FTZ R38, R156, R41 ;  /* 0x000000299c267221 */ /* 0x001fe20000010000 */
[----:B------:R-:W-:Y:S01]  /*c5e0*/  FADD.FTZ R41, R43, R8 ;  /* 0x000000082b297221 */ /* 0x000fe20000010000 */
[----:B------:R-:W-:-:S02]  /*c5f0*/  F2FP.BF16.F32.PACK_AB R156, R37, R156 ;  /* 0x0000009c259c723e */ /* 0x000fc400000010ff */
[----:B------:R-:W-:Y:S01]  /*c600*/  FADD.FTZ R69, R37, R38 ;  /* 0x0000002625457221 */ /* 0x000fe20000010000 */
[----:B------:R-:W-:Y:S02]  /*c610*/  FADD.FTZ R41, R54, R41 ;  /* 0x0000002936297221 */ /* 0x000fe40000010000 */
[----:B------:R-:W0:Y:S01]  /*c620*/  MUFU.EX2 R3, R3 ;  /* 0x0000000300037308 */ /* 0x000e220000000800 */
[----:B------:R-:W-:Y:S01]  /*c630*/  FADD.FTZ R8, R158, R69 ;  /* 0x000000459e087221 */ /* 0x000fe20000010000 */
[----:B------:R-:W-:-:S03]  /*c640*/  F2FP.BF16.F32.PACK_AB R158, R39, R158 ;  /* 0x0000009e279e723e */ /* 0x000fc600000010ff */
[----:B------:R-:W-:Y:S01]  /*c650*/  FADD.FTZ R69, R39, R8 ;  /* 0x0000000827457221 */ /* 0x000fe20000010000 */
[----:B-1----:R-:W-:Y:S02]  /*c660*/  FADD.FTZ R8, R40, R41 ;  /* 0x0000002928087221 */ /* 0x002fe40000010000 */
[----:B------:R1:W-:Y:S02]  /*c670*/  MUFU.EX2 R165, R28 ;  /* 0x0000001c00a57308 */ /* 0x0003e40000000800 */
[C---:B--2---:R-:W-:Y:S01]  /*c680*/  FADD.FTZ R41, R157.reuse, R8 ;  /* 0x000000089d297221 */ /* 0x044fe20000010000 */
[----:B------:R-:W-:-:S03]  /*c690*/  F2FP.BF16.F32.PACK_AB R157, R157, R40 ;  /* 0x000000289d9d723e */ /* 0x000fc600000010ff */
[----:B---3--:R-:W-:Y:S02]  /*c6a0*/  FADD.FTZ R8, R36, R41 ;  /* 0x0000002924087221 */ /* 0x008fe40000010000 */
[----:B------:R-:W-:Y:S01]  /*c6b0*/  MUFU.EX2 R20, R20 ;  /* 0x0000001400147308 */ /* 0x000fe20000000800 */
[----:B-1----:R-:W-:Y:S01]  /*c6c0*/  FADD.FTZ R28, R160, R69 ;  /* 0x00000045a01c7221 */ /* 0x002fe20000010000 */
[C---:B0-----:R-:W-:Y:S01]  /*c6d0*/  FADD.FTZ R8, R3.reuse, R8 ;  /* 0x0000000803087221 */ /* 0x041fe20000010000 */
[----:B------:R-:W-:Y:S02]  /*c6e0*/  F2FP.BF16.F32.PACK_AB R159, R3, R36 ;  /* 0x00000024039f723e */ /* 0x000fe400000010ff */
[C---:B------:R-:W-:Y:S01]  /*c6f0*/  FADD.FTZ R69, R61.reuse, R28 ;  /* 0x0000001c3d457221 */ /* 0x040fe20000010000 */
[----:B------:R-:W-:Y:S02]  /*c700*/  F2FP.BF16.F32.PACK_AB R160, R61, R160 ;  /* 0x000000a03da0723e */ /* 0x000fe400000010ff */
[----:B------:R-:W-:Y:S01]  /*c710*/  MUFU.EX2 R24, R24 ;  /* 0x0000001800187308 */ /* 0x000fe20000000800 */
[----:B------:R-:W-:-:S04]  /*c720*/  FADD.FTZ R28, R60, R69 ;  /* 0x000000453c1c7221 */ /* 0x000fc80000010000 */
[----:B------:R-:W-:-:S03]  /*c730*/  FADD.FTZ R41, R59, R28 ;  /* 0x0000001c3b297221 */ /* 0x000fc60000010000 */
[----:B------:R-:W0:Y:S08]  /*c740*/  MUFU.EX2 R25, R25 ;  /* 0x0000001900197308 */ /* 0x000e300000000800 */
[----:B------:R-:W1:Y:S08]  /*c750*/  MUFU.EX2 R55, R55 ;  /* 0x0000003700377308 */ /* 0x000e700000000800 */
[----:B------:R-:W2:Y:S01]  /*c760*/  MUFU.EX2 R26, R26 ;  /* 0x0000001a001a7308 */ /* 0x000ea20000000800 */
[----:B0-----:R-:W-:-:S07]  /*c770*/  F2FP.BF16.F32.PACK_AB R163, R25, R24 ;  /* 0x0000001819a3723e */ /* 0x001fce00000010ff */
[----:B------:R0:W-:Y:S01]  /*c780*/  MUFU.EX2 R38, R29 ;  /* 0x0000001d00267308 */ /* 0x0001e20000000800 */
[----:B-1----:R-:W-:-:S07]  /*c790*/  F2FP.BF16.F32.PACK_AB R166, R55, R56 ;  /* 0x0000003837a6723e */ /* 0x002fce00000010ff */
[----:B------:R-:W1:Y:S01]  /*c7a0*/  MUFU.EX2 R63, R63 ;  /* 0x0000003f003f7308 */ /* 0x000e620000000800 */
[----:B0-----:R-:W-:Y:S01]  /*c7b0*/  FADD.FTZ R29, R161, R8 ;  /* 0x00000008a11d7221 */ /* 0x001fe20000010000 */
[----:B------:R-:W-:Y:S01]  /*c7c0*/  FADD.FTZ R8, R58, R41 ;  /* 0x000000293a087221 */ /* 0x000fe20000010000 */
[C---:B------:R-:W-:Y:S02]  /*c7d0*/  F2FP.BF16.F32.PACK_AB R161, R20.reuse, R161 ;  /* 0x000000a114a1723e */ /* 0x040fe400000010ff */
[----:B------:R-:W-:Y:S01]  /*c7e0*/  FADD.FTZ R29, R20, R29 ;  /* 0x0000001d141d7221 */ /* 0x000fe20000010000 */
[----:B------:R-:W-:Y:S02]  /*c7f0*/  FADD.FTZ R41, R57, R8 ;  /* 0x0000000839297221 */ /* 0x000fe40000010000 */
[----:B------:R-:W0:Y:S01]  /*c800*/  MUFU.EX2 R27, R27 ;  /* 0x0000001b001b7308 */ /* 0x000e220000000800 */
[----:B------:R-:W-:Y:S01]  /*c810*/  FADD.FTZ R8, R24, R29 ;  /* 0x0000001d18087221 */ /* 0x000fe20000010000 */
[----:B------:R-:W-:-:S03]  /*c820*/  FADD.FTZ R28, R56, R41 ;  /* 0x00000029381c7221 */ /* 0x000fc60000010000 */
[----:B------:R-:W-:Y:S01]  /*c830*/  FADD.FTZ R29, R25, R8 ;  /* 0x00000008191d7221 */ /* 0x000fe20000010000 */
[----:B------:R-:W-:Y:S02]  /*c840*/  FADD.FTZ R28, R55, R28 ;  /* 0x0000001c371c7221 */ /* 0x000fe40000010000 */
[----:B------:R-:W3:Y:S01]  /*c850*/  MUFU.EX2 R51, R51 ;  /* 0x0000003300337308 */ /* 0x000ee20000000800 */
[----:B--2---:R-:W-:Y:S01]  /*c860*/  FADD.FTZ R8, R26, R29 ;  /* 0x0000001d1a087221 */ /* 0x004fe20000010000 */
[----:B-1----:R-:W-:-:S03]  /*c870*/  FADD.FTZ R29, R63, R28 ;  /* 0x0000001c3f1d7221 */ /* 0x002fc60000010000 */
[----:B------:R-:W-:Y:S01]  /*c880*/  FADD.FTZ R8, R165, R8 ;  /* 0x00000008a5087221 */ /* 0x000fe20000010000 */
[C---:B------:R-:W-:Y:S01]  /*c890*/  FADD.FTZ R28, R168.reuse, R29 ;  /* 0x0000001da81c7221 */ /* 0x040fe20000010000 */
[----:B------:R-:W-:Y:S01]  /*c8a0*/  F2FP.BF16.F32.PACK_AB R168, R168, R63 ;  /* 0x0000003fa8a8723e */ /* 0x000fe200000010ff */
[----:B------:R-:W1:Y:S01]  /*c8b0*/  MUFU.EX2 R50, R50 ;  /* 0x0000003200327308 */ /* 0x000e620000000800 */
[----:B0-----:R-:W-:Y:S01]  /*c8c0*/  FADD.FTZ R29, R27, R8 ;  /* 0x000000081b1d7221 */ /* 0x001fe20000010000 */
[----:B------:R-:W-:Y:S02]  /*c8d0*/  F2FP.BF16.F32.PACK_AB R165, R165, R26 ;  /* 0x0000001aa5a5723e */ /* 0x000fe400000010ff */
[C---:B------:R-:W-:Y:S01]  /*c8e0*/  F2FP.BF16.F32.PACK_AB R167, R38.reuse, R27 ;  /* 0x0000001b26a7723e */ /* 0x040fe200000010ff */
[----:B------:R-:W-:-:S03]  /*c8f0*/  FADD.FTZ R29, R38, R29 ;  /* 0x0000001d261d7221 */ /* 0x000fc60000010000 */
[----:B------:R-:W0:Y:S01]  /*c900*/  MUFU.EX2 R32, R32 ;  /* 0x0000002000207308 */ /* 0x000e220000000800 */
[----:B---3--:R-:W-:-:S07]  /*c910*/  FADD.FTZ R33, R51, R28 ;  /* 0x0000001c33217221 */ /* 0x008fce0000010000 */
        /* <DEDUP_REMOVED lines=16> */
[C---:B-1----:R-:W-:Y:S01]  /*ca20*/  FADD.FTZ R29, R34.reuse, R29 ;  /* 0x0000001d221d7221 */ /* 0x042fe20000010000 */
[----:B------:R-:W-:-:S06]  /*ca30*/  F2FP.BF16.F32.PACK_AB R171, R34, R31 ;  /* 0x0000001f22ab723e */ /* 0x000fcc00000010ff */
[----:B------:R-:W1:Y:S01]  /*ca40*/  MUFU.EX2 R44, R44 ;  /* 0x0000002c002c7308 */ /* 0x000e620000000800 */
[----:B0-----:R-:W-:-:S07]  /*ca50*/  FADD.FTZ R30, R42, R29 ;  /* 0x0000001d2a1e7221 */ /* 0x001fce0000010000 */
        /* <DEDUP_REMOVED lines=13> */
.L_x_2959:
[----:B------:R0:W1:Y:S01]  /*cb30*/  SYNCS.PHASECHK.TRANS64.TRYWAIT P0, [R0+URZ+0x22850], R21 ;  /* 0x02285015000075a7 */ /* 0x000062000800017f */
[----:B------:R-:W-:Y:S05]  /*cb40*/  @!P4 BRA `(.L_x_2960) ;  /* 0x000000000004c947 */ /* 0x000fea0003800000 */
[----:B------:R-:W-:Y:S01]  /*cb50*/  BPT.TRAP 0x1 ;  /* 0x000000040000795c */ /* 0x000fe20000300000 */
.L_x_2960:
[----:B------:R-:W-:Y:S04]  /*cb60*/  BSSY B0, `(.L_x_2961) ;  /* 0x0000004000007945 */ /* 0x000fe80003800000 */
[----:B-1----:R-:W-:Y:S05]  /*cb70*/  @P0 BRA `(.L_x_2962) ;  /* 0x0000000000080947 */ /* 0x002fea0003800000 */
[----:B------:R-:W1:Y:S02]  /*cb80*/  SYNCS.PHASECHK.TRANS64.TRYWAIT P0, [R0+URZ+0x22850], R21 ;  /* 0x02285015000075a7 */ /* 0x000e64000800017f */
[----:B-1----:R-:W-:Y:S05]  /*cb90*/  @!P0 BRA `(.L_x_2963) ;  /* 0x0000016000188947 */ /* 0x002fea0003800000 */
.L_x_2962:
[----:B------:R-:W-:Y:S05]  /*cba0*/  BSYNC B0 ;  /* 0x0000000000007941 */ /* 0x000fea0003800000 */
.L_x_2961:
[----:B------:R-:W-:Y:S05]  /*cbb0*/  WARPSYNC.ALL ;  /* 0x0000000000007948 */ /* 0x000fea0003800000 */
[----:B------:R-:W-:Y:S01]  /*cbc0*/  R2UR UR4, R23 ;  /* 0x00000000170472ca */ /* 0x000fe200000e0000 */
[----:B------:R2:W-:Y:S01]  /*cbd0*/  BAR.SYNC.DEFER_BLOCKING R177, 0x100 ;  /* 0x000400b10000751d */ /* 0x0005e20000010000 */
[----:B01----:R-:W-:Y:S02]  /*cbe0*/  IMAD.MOV.U32 R21, RZ, RZ, 0xc00 ;  /* 0x00000c00ff157424 */ /* 0x003fe400078e00ff */
[----:B------:R-:W-:-:S05]  /*cbf0*/  IMAD.U32 R178, RZ, RZ, UR51 ;  /* 0x00000033ffb27e24 */ /* 0x000fca000f8e00ff */
[----:B------:R-:W-:-:S04]  /*cc00*/  ISETP.NE.AND P0, PT, R178, 0x3, PT ;  /* 0x00000003b200780c */ /* 0x000fc80003f05270 */
[----:B------:R-:W-:-:S04]  /*cc10*/  UIADD3 UR4, UR4, 0x400, URZ ;  /* 0x0000040004047890 */ /* 0x000fc8000fffe03f */
[----:B------:R-:W-:-:S04]  /*cc20*/  USHF.R.U32.HI UR4, URZ, 0x4, UR4 ;  /* 0x000000043f047899 */ /* 0x000fc80008011604 */
[----:B------:R-:W-:-:S04]  /*cc30*/  ULOP3.LUT UR4, UR4, 0x3fff, URZ, 0xc0, !UPT ;  /* 0x00003fff04047892 */ /* 0x000fc8000f8ec03f */
[----:B------:R-:W-:Y:S01]  /*cc40*/  ULOP3.LUT UR49, UR4, 0x3000000, URZ, 0xfc, !UPT ;  /* 0x0300000004317892 */ /* 0x000fe2000f8efc3f */
[----:B------:R-:W-:-:S05]  /*cc50*/  WARPGROUP.ARRIVE ;  /* 0x00000000000079c5 */ /* 0x000fca0000000000 */
[----:B------:R-:W-:Y:S02]  /*cc60*/  IMAD R20, R2, R21, UR49 ;  /* 0x0000003102147e24 */ /* 0x000fe4000f8e0215 */
[----:B------:R-:W-:-:S03]  /*cc70*/  IMAD.MOV.U32 R21, RZ, RZ, 0x40000040 ;  /* 0x40000040ff157424 */ /* 0x000fc600078e00ff */
[----:B------:R-:W-:Y:S02]  /*cc80*/  R2UR UR10, R20 ;  /* 0x00000000140a72ca */ /* 0x000fe400000e0000 */
[----:B------:R-:W-:Y:S01]  /*cc90*/  R2UR UR11, R21 ;  /* 0x00000000150b72ca */ /* 0x000fe200000e0000 */
[----:B------:R-:W-:-:S12]  /*cca0*/  IMAD.MOV.U32 R21, RZ, RZ, 0x40000040 ;  /* 0x40000040ff157424 */ /* 0x000fd800078e00ff */
[----:B------:R-:W-:Y:S03]  /*ccb0*/  HGMMA.64x256x16.F32.BF16 R24, R152, gdesc[UR8].tnspB, RZ, !UPT, gsb0 ;  /* 0x43e0000898187df0 */ /* 0x000fe6000c0018ff */
[----:B------:R-:W-:Y:S02]  /*ccc0*/  WARPGROUP.DEPBAR.LE gsb0, 0x0 ;  /* 0x00008000000079c5 */ /* 0x000fe40000010000 */
[----:B------:R-:W-:Y:S01]  /*ccd0*/  VIADD R152, R20, 0x80 ;  /* 0x0000008014987836 */ /* 0x000fe20000000000 */
[----:B------:R-:W-:Y:S01]  /*cce0*/  WARPGROUP.ARRIVE ;  /* 0x00000000000079c5 */ /* 0x000fe20000000000 */
[----:B------:R-:W-:-:S03]  /*ccf0*/  IMAD.MOV.U32 R153, RZ, RZ, 0x40000040 ;  /* 0x40000040ff997424 */ /* 0x000fc600078e00ff */
        /* <DEDUP_REMOVED lines=35> */
[----:B--2---:R-:W-:Y:S05]  /*cf30*/  @!P0 BRA `(.L_x_2964) ;  /* 0x0000000000048947 */ /* 0x004fea0003800000 */
[----:B------:R-:W-:Y:S01]  /*cf40*/  BPT.TRAP 0x1 ;  /* 0x000000040000795c */ /* 0x000fe20000300000 */
.L_x_2964:
[----:B------:R-:W-:Y:S01]  /*cf50*/  ISETP.NE.AND P0, PT, R226, 0x1, PT ;  /* 0x00000001e200780c */ /* 0x000fe20003f05270 */
[----:B------:R-:W-:Y:S01]  /*cf60*/  VIADD R0, R0, 0x22860 ;  /* 0x0002286000007836 */ /* 0x000fe20000000000 */
[----:B------:R-:W-:Y:S01]  /*cf70*/  UISETP.GE.AND UP0, UPT, UR7, 0x1, UPT ;  /* 0x000000010700788c */ /* 0x000fe2000bf06270 */
[----:B------:R-:W-:-:S05]  /*cf80*/  IMAD.U32 R153, RZ, RZ, UR47 ;  /* 0x0000002fff997e24 */ /* 0x000fca000f8e00ff */
[----:B------:R-:W-:-:S04]  /*cf90*/  PRMT R0, R153, 0x654, R0 ;  /* 0x0000065499007816 */ /* 0x000fc80000000000 */
[----:B------:R0:W-:Y:S01]  /*cfa0*/  SYNCS.ARRIVE.TRANS64.RED.A1T0 RZ, [R0+URZ], RZ ;  /* 0x000000ff00ff79a7 */ /* 0x0001e2000810043f */
[----:B------:R-:W1:Y:S01]  /*cfb0*/  @P0 LDC R21, c[0x0][0x44c] ;  /* 0x00011300ff150b82 */ /* 0x000e620000000800 */
[----:B0-----:R-:W-:-:S07]  /*cfc0*/  IMAD.MOV.U32 R0, RZ, RZ, R214 ;  /* 0x000000ffff007224 */ /* 0x001fce00078e00d6 */
[----:B------:R-:W0:Y:S01]  /*cfd0*/  @P0 LDC R20, c[0x0][0x450] ;  /* 0x00011400ff140b82 */ /* 0x000e220000000800 */
[----:B-1----:R-:W-:-:S05]  /*cfe0*/  @P0 IMAD.HI.U32 R21, R214, R21, RZ ;  /* 0x00000015d6150227 */ /* 0x002fca00078e00ff */
[----:B0-----:R-:W-:Y:S02]  /*cff0*/  @P0 SHF.R.U32.HI R0, RZ, R20, R21 ;  /* 0x00000014ff000219 */ /* 0x001fe40000011615 */
[----:B------:R-:W-:Y:S02]  /*d000*/  PLOP3.LUT P0, PT, PT, PT, UP0, 0x40, 0x0 ;  /* 0x000000000000781c */ /* 0x000fe40003f0e808 */
[----:B------:R-:W-:Y:S01]  /*d010*/  IADD3 R152, R0, R204, -R203 ;  /* 0x000000cc00987210 */ /* 0x000fe20007ffe8cb */
[----:B------:R-:W-:-:S04]  /*d020*/  VIADD R0, R176, 0xfffffffe ;  /* 0xfffffffeb0007836 */ /* 0x000fc80000000000 */
[----:B------:R-:W-:-:S06]  /*d030*/  VIADD R20, R152, UR6 ;  /* 0x0000000698147c36 */ /* 0x000fcc0008000000 */
[----:B------:R-:W-:Y:S05]  /*d040*/  @P0 BRA `(.L_x_2965) ;  /* 0x0000000000540947 */ /* 0x000fea0003800000 */
[C---:B------:R-:W-:Y:S01]  /*d050*/  ISETP.GT.AND P0, PT, R152.reuse, RZ, PT ;  /* 0x000000ff9800720c */ /* 0x040fe20003f04270 */
[----:B------:R-:W-:Y:S01]  /*d060*/  BSSY B0, `(.L_x_2966) ;  /* 0x0000010000007945 */ /* 0x000fe20003800000 */
[----:B------:R-:W-:-:S11]  /*d070*/  VIADD R21, R152, 0xffffffff ;  /* 0xffffffff98157836 */ /* 0x000fd60000000000 */
[----:B------:R-:W-:Y:S05]  /*d080*/  @P0 BRA `(.L_x_2967) ;  /* 0x0000000000200947 */ /* 0x000fea0003800000 */
[----:B------:R-:W-:Y:S01]  /*d090*/  UISETP.NE.AND UP0, UPT, UR7, 0x1, UPT ;  /* 0x000000010700788c */ /* 0x000fe2000bf05270 */
[----:B------:R-:W-:-:S05]  /*d0a0*/  IMAD.MOV R21, RZ, RZ, -R152 ;  /* 0x000000ffff157224 */ /* 0x000fca00078e0a98 */
[----:B------:R-:W-:-:S05]  /*d0b0*/  PLOP3.LUT P0, PT, PT, PT, UP0, 0x80, 0x0 ;  /* 0x000000000000781c */ /* 0x000fca0003f0f008 */
[----:B------:R-:W-:-:S08]  /*d0c0*/  @UP0 ULDC.64 UR4, c[0x0][0x9e8] ;  /* 0x00027a0000040ab9 */ /* 0x000fd00000000a00 */
[----:B------:R-:W-:-:S05]  /*d0d0*/  @P0 IMAD.HI.U32 R152, R21, UR4, RZ ;  /* 0x0000000415980c27 */ /* 0x000fca000f8e00ff */
[----:B------:R-:W-:-:S04]  /*d0e0*/  @P0 SHF.R.U32.HI R21, RZ, UR5, R152 ;  /* 0x00000005ff150c19 */ /* 0x000fc80008011698 */
[----:B------:R-:W-:Y:S01]  /*d0f0*/  LOP3.LUT R21, RZ, R21, RZ, 0x33, !PT ;  /* 0x00000015ff157212 */ /* 0x000fe200078e33ff */
[----:B------:R-:W-:Y:S06]  /*d100*/  BRA `(.L_x_2968) ;  /* 0x0000000000147947 */ /* 0x000fec0003800000 */
.L_x_2967:
[----:B------:R-:W-:-:S06]  /*d110*/  UISETP.NE.AND UP0, UPT, UR7, 0x1, UPT ;  /* 0x000000010700788c */ /* 0x000fcc000bf05270 */
[----:B------:R-:W-:-:S05]  /*d120*/  PLOP3.LUT P0, PT, PT, PT, UP0, 0x80, 0x0 ;  /* 0x000000000000781c */ /* 0x000fca0003f0f008 */
[----:B------:R-:W-:-:S08]  /*d130*/  @UP0 ULDC.64 UR4, c[0x0][0x9e8] ;  /* 0x00027a0000040ab9 */ /* 0x000fd00000000a00 */
[----:B------:R-:W-:-:S05]  /*d140*/  @P0 IMAD.HI.U32 R152, R21, UR4, RZ ;  /* 0x0000000415980c27 */ /* 0x000fca000f8e00ff */
[----:B------:R-:W-:-:S07]  /*d150*/  @P0 SHF.R.U32.HI R21, RZ, UR5, R152 ;  /* 0x00000005ff150c19 */ /* 0x000fce0008011698 */
.L_x_2968:
[----:B------:R-:W-:Y:S05]  /*d160*/  BSYNC B0 ;  /* 0x0000000000007941 */ /* 0x000fea0003800000 */
.L_x_2966:
[----:B------:R-:W-:-:S04]  /*d170*/  IMAD.U32 R152, RZ, RZ, UR7 ;  /* 0x00000007ff987e24 */ /* 0x000fc8000f8e00ff */
[----:B------:R-:W-:-:S05]  /*d180*/  IMAD R21, R21, R152, UR7 ;  /* 0x0000000715157e24 */ /* 0x000fca000f8e0298 */
[----:B------:R-:W-:-:S07]  /*d190*/  VIMNMX R20, R20, R21, PT ;  /* 0x0000001514147248 */ /* 0x000fce0003fe0100 */
.L_x_2965:
[----:B------:R-:W2:Y:S01]  /*d1a0*/  LDL R152, [R1+0x4] ;  /* 0x0000040001987983 */ /* 0x000ea20000100800 */
[----:B------:R-:W-:Y:S01]  /*d1b0*/  IMAD.HI R20, R20, 0x2aaaaaab, RZ ;  /* 0x2aaaaaab14147827 */ /* 0x000fe200078e02ff */
[----:B------:R-:W-:Y:S01]  /*d1c0*/  ULDC UR37, c[0x0][0x9e4] ;  /* 0x0002790000257ab9 */ /* 0x000fe20000000800 */
[----:B------:R-:W-:Y:S01]  /*d1d0*/  ULDC UR38, c[0x0][0x9e4] ;  /* 0x0002790000267ab9 */ /* 0x000fe20000000800 */
[----:B------:R-:W-:Y:S01]  /*d1e0*/  ULDC UR39, c[0x0][0x9d8] ;  /* 0x0002760000277ab9 */ /* 0x000fe20000000800 */
[----:B------:R-:W-:Y:S01]  /*d1f0*/  ULDC UR46, c[0x0][0x9d8] ;  /* 0x00027600002e7ab9 */ /* 0x000fe20000000800 */
[----:B------:R-:W-:Y:S01]  /*d200*/  SHF.R.U32.HI R21, RZ, 0x1f, R20 ;  /* 0x0000001fff157819 */ /* 0x000fe20000011614 */
[----:B------:R-:W-:Y:S01]  /*d210*/  ULDC UR40, c[0x0][0x9d8] ;  /* 0x0002760000287ab9 */ /* 0x000fe20000000800 */
[----:B------:R-:W-:Y:S01]  /*d220*/  ULDC UR41, c[0x0][0x988] ;  /* 0x0002620000297ab9 */ /* 0x000fe20000000800 */
[----:B------:R-:W-:Y:S01]  /*d230*/  ULDC UR42, c[0x0][0x988] ;  /* 0x00026200002a7ab9 */ /* 0x000fe20000000800 */
[----:B------:R-:W-:Y:S01]  /*d240*/  LEA.HI.SX32 R21, R20, R21, 0x1c ;  /* 0x0000001514157211 */ /* 0x000fe200078fe2ff */
[----:B------:R-:W-:Y:S01]  /*d250*/  ULDC UR43, c[0x0][0x988] ;  /* 0x00026200002b7ab9 */ /* 0x000fe20000000800 */
[----:B------:R-:W-:Y:S01]  /*d260*/  ULDC UR44, c[0x0][0x9e0] ;  /* 0x00027800002c7ab9 */ /* 0x000fe20000000800 */
[----:B------:R-:W-:Y:S01]  /*d270*/  ULDC UR45, c[0x0][0x9e0] ;  /* 0x00027800002d7ab9 */ /* 0x000fe20000000800 */
[----:B--2---:R-:W-:-:S04]  /*d280*/  VIMNMX R223, R152, R21, !PT ;  /* 0x0000001598df7248 */ /* 0x004fc80007fe0100 */
[----:B------:R-:W-:-:S13]  /*d290*/  ISETP.GE.AND P0, PT, R0, R223, PT ;  /* 0x000000df0000720c */ /* 0x000fda0003f06270 */
[----:B------:R-:W-:Y:S05]  /*d2a0*/  @!P0 BRA `(.L_x_2969) ;  /* 0x0000003800148947 */ /* 0x000fea0003800000 */
.L_x_2989:
[----:B0-----:R-:W-:Y:S01]  /*d2b0*/  IMAD.U32 R20, RZ, RZ, UR51 ;  /* 0x00000033ff147e24 */ /* 0x001fe2000f8e00ff */
[----:B------:R-:W-:Y:S05]  /*d2c0*/  YIELD ;  /* 0x0000000000007946 */ /* 0x000fea0003800000 */
[----:B------:R-:W-:Y:S01]  /*d2d0*/  ISETP.NE.AND P1, PT, R20, 0x3, PT ;  /* 0x000000031400780c */ /* 0x000fe20003f25270 */
[----:B------:R-:W-:-:S05]  /*d2e0*/  VIADD R2, R2, 0x1 ;  /* 0x0000000102027836 */ /* 0x000fca0000000000 */
[----:B------:R-:W-:-:S04]  /*d2f0*/  ISETP.NE.AND P0, PT, R2, 0x2, PT ;  /* 0x000000020200780c */ /* 0x000fc80003f05270 */
[----:B------:R-:W-:Y:S02]  /*d300*/  SEL R9, RZ, 0x1, P0 ;  /* 0x00000001ff097807 */ /* 0x000fe40000000000 */
[----:B------:R-:W-:Y:S02]  /*d310*/  SEL R2, R2, RZ, P0 ;  /* 0x000000ff02027207 */ /* 0x000fe40000000000 */
[----:B------:R-:W-:Y:S01]  /*d320*/  LOP3.LUT R202, R202, R9, RZ, 0x3c, !PT ;  /* 0x00000009caca7212 */ /* 0x000fe200078e3cff */
[----:B------:R-:W-:Y:S06]  /*d330*/  @!P1 BRA `(.L_x_2970) ;  /* 0x0000000000049947 */ /* 0x000fec0003800000 */
[----:B------:R-:W-:Y:S01]  /*d340*/  BPT.TRAP 0x1 ;  /* 0x000000040000795c */ /* 0x000fe20000300000 */
.L_x_2970:
[----:B------:R-:W-:Y:S01]  /*d350*/  IMAD R20, R2, 0x8, R23 ;  /* 0x0000000802147824 */ /* 0x000fe200078e0217 */
[----:B------:R-:W-:-:S04]  /*d360*/  SHF.L.U32 R21, R202, 0x1f, RZ ;  /* 0x0000001fca157819 */ /* 0x000fc800000006ff */
[----:B------:R0:W1:Y:S01]  /*d370*/  SYNCS.PHASECHK.TRANS64.TRYWAIT P0, [R20+URZ+0x22830], R21 ;  /* 0x02283015140075a7 */ /* 0x000062000800017f */
[----:B------:R-:W-:Y:S05]  /*d380*/  @!P1 BRA `(.L_x_2971) ;  /* 0x0000000000049947 */ /* 0x000fea0003800000 */
[----:B------:R-:W-:Y:S01]  /*d390*/  BPT.TRAP 0x1 ;  /* 0x000000040000795c */ /* 0x000fe20000300000 */
.L_x_2971:
[----:B------:R-:W-:Y:S02]  /*d3a0*/  IMAD R156, R2, 0x300, R227 ;  /* 0x00000300029c7824 */ /* 0x000fe400078e02e3 */
[----:B------:R-:W-:Y:S01]  /*d3b0*/  IMAD.MOV.U32 R157, RZ, RZ, 0x40000040 ;  /* 0x40000040ff9d7424 */ /* 0x000fe200078e00ff */
[----:B-1----:R-:W-:Y:S06]  /*d3c0*/  @P0 BRA `(.L_x_2972) ;  /* 0x0000000000080947 */ /* 0x002fec0003800000 */
[----:B------:R-:W1:Y:S02]  /*d3d0*/  SYNCS.PHASECHK.TRANS64.TRYWAIT P0, [R20+URZ+0x22830], R21 ;  /* 0x02283015140075a7 */ /* 0x000e64000800017f */
[----:B-1----:R-:W-:Y:S05]  /*d3e0*/  @!P0 BRA `(.L_x_2973) ;  /* 0x0000015800188947 */ /* 0x002fea0003800000 */
.L_x_2972:
        /* <DEDUP_REMOVED lines=15> */
[----:B------:R-:W-:Y:S01]  /*d4e0*/  R2UR UR15, R153 ;  /* 0x00000000990f72ca */ /* 0x000fe200000e0000 */
[----:B------:R-:W-:Y:S01]  /*d4f0*/  IMAD.U32 R215, RZ, RZ, UR51 ;  /* 0x00000033ffd77e24 */ /* 0x000fe2000f8e00ff */
[----:B------:R-:W-:-:S02]  /*d500*/  R2UR UR18, R156 ;  /* 0x000000009c1272ca */ /* 0x000fc400000e0000 */
[----:B------:R-:W-:Y:S02]  /*d510*/  R2UR UR19, R157 ;  /* 0x000000009d1372ca */ /* 0x000fe400000e0000 */
[----:B------:R-:W-:Y:S01]  /*d520*/  WARPGROUP.ARRIVE ;  /* 0x00000000000079c5 */ /* 0x000fe20000000000 */
[----:B------:R-:W-:Y:S02]  /*d530*/  R2UR UR8, R14 ;  /* 0x000000000e0872ca */ /* 0x000fe400000e0000 */
[----:B------:R-:W-:Y:S02]  /*d540*/  R2UR UR9, R15 ;  /* 0x000000000f0972ca */ /* 0x000fe400000e0000 */
[----:B------:R-:W-:Y:S01]  /*d550*/  R2UR UR12, R12 ;  /* 0x000000000c0c72ca */ /* 0x000fe200000e0000 */
[----:B------:R-:W-:Y:S01]  /*d560*/  HGMMA.64x96x16.F32.BF16 R152, gdesc[UR4], RZ, !UPT, gsb0 ;  /* 0x01600000049879f0 */ /* 0x000fe2000c0018ff */
[----:B------:R-:W-:Y:S02]  /*d570*/  R2UR UR13, R13 ;  /* 0x000000000d0d72ca */ /* 0x000fe400000e0000 */
[----:B------:R-:W-:-:S02]  /*d580*/  R2UR UR16, R10 ;  /* 0x000000000a1072ca */ /* 0x000fc400000e0000 */
[----:B------:R-:W-:Y:S02]  /*d590*/  R2UR UR17, R11 ;  /* 0x000000000b1172ca */ /* 0x000fe400000e0000 */
[----:B------:R-:W-:Y:S02]  /*d5a0*/  ISETP.NE.AND P0, PT, R215, 0x3, PT ;  /* 0x00000003d700780c */ /* 0x000fe40003f05270 */
        /* <DEDUP_REMOVED lines=15> */
.L_x_2974:
[----:B------:R-:W-:Y:S01]  /*d6a0*/  ISETP.NE.AND P0, PT, R226, 0x1, PT ;  /* 0x00000001e200780c */ /* 0x000fe20003f05270 */
[----:B------:R-:W-:Y:S02]  /*d6b0*/  IMAD.IADD R215, R229, 0x1, R214 ;  /* 0x00000001e5d77824 */ /* 0x000fe400078e02d6 */
[----:B------:R-:W-:Y:S01]  /*d6c0*/  FMUL.FTZ R218, R184, UR46 ;  /* 0x0000002eb8da7c20 */ /* 0x000fe20008410000 */
[----:B------:R-:W-:Y:S01]  /*d6d0*/  FMUL.FTZ R184, R186, UR46 ;  /* 0x0000002ebab87c20 */ /* 0x000fe20008410000 */
[----:B------:R-:W-:Y:S01]  /*d6e0*/  FMUL.FTZ R186, R190, UR46 ;  /* 0x0000002ebeba7c20 */ /* 0x000fe20008410000 */
[----:B------:R-:W-:Y:S01]  /*d6f0*/  FMUL.FTZ R190, R195, UR46 ;  /* 0x0000002ec3be7c20 */ /* 0x000fe20008410000 */
[----:B------:R-:W-:Y:S01]  /*d700*/  FMUL.FTZ R219, R185, UR46 ;  /* 0x0000002eb9db7c20 */ /* 0x000fe20008410000 */
[----:B------:R-:W-:Y:S01]  /*d710*/  IMAD R195, R0, -0x60, RZ ;  /* 0xffffffa000c37824 */ /* 0x000fe200078e02ff */
[----:B------:R-:W-:Y:S01]  /*d720*/  UISETP.NE.AND UP0, UPT, UR52, URZ, UPT ;  /* 0x0000003f3400728c */ /* 0x000fe2000bf05270 */
[----:B------:R-:W-:Y:S01]  /*d730*/  FMUL.FTZ R185, R187, UR46 ;  /* 0x0000002ebbb97c20 */ /* 0x000fe20008410000 */
[----:B------:R-:W-:Y:S01]  /*d740*/  FMUL.FTZ R220, R189, UR46 ;  /* 0x0000002ebddc7c20 */ /* 0x000fe20008410000 */
[----:B------:R-:W-:Y:S01]  /*d750*/  FMUL.FTZ R187, R191, UR46 ;  /* 0x0000002ebfbb7c20 */ /* 0x000fe20008410000 */
[----:B------:R-:W-:Y:S01]  /*d760*/  FMUL.FTZ R191, R192, UR46 ;  /* 0x0000002ec0bf7c20 */ /* 0x000fe20008410000 */
        /* <DEDUP_REMOVED lines=30> */
[----:B------:R-:W-:Y:S01]  /*d950*/  FMUL.FTZ R180, R180, UR46 ;  /* 0x0000002eb4b47c20 */ /* 0x000fe20008410000 */
[----:B------:R-:W-:Y:S01]  /*d960*/  FMUL.FTZ R181, R181, UR46 ;  /* 0x0000002eb5b57c20 */ /* 0x000fe20008410000 */
[----:B----4-:R-:W-:Y:S01]  /*d970*/  @P0 SHF.R.U32.HI R215, RZ, R216, R217 ;  /* 0x000000d8ffd70219 */ /* 0x010fe200000116d9 */
[----:B------:R-:W-:Y:S01]  /*d980*/  FMUL.FTZ R216, R168, UR46 ;  /* 0x0000002ea8d87c20 */ /* 0x000fe20008410000 */
[----:B------:R-:W-:Y:S01]  /*d990*/  FMUL.FTZ R217, R169, UR46 ;  /* 0x0000002ea9d97c20 */ /* 0x000fe20008410000 */
[----:B------:R-:W-:-:S02]  /*d9a0*/  VIADD R168, R20, 0x22840 ;  /* 0x0002284014a87836 */ /* 0x000fc40000000000 */
[----:B------:R-:W-:Y:S01]  /*d9b0*/  FMUL.FTZ R182, R182, UR46 ;  /* 0x0000002eb6b67c20 */ /* 0x000fe20008410000 */
[----:B------:R-:W-:Y:S01]  /*d9c0*/  IMAD.U32 R169, RZ, RZ, UR47 ;  /* 0x0000002fffa97e24 */ /* 0x000fe2000f8e00ff */
[----:B------:R-:W3:Y:S01]  /*d9d0*/  SHFL.IDX PT, R224, R215, RZ, 0x1c1f ;  /* 0x001c1fffd7e07589 */ /* 0x000ee200000e0000 */
[----:B------:R-:W-:Y:S01]  /*d9e0*/  FMUL.FTZ R183, R183, UR46 ;  /* 0x0000002eb7b77c20 */ /* 0x000fe20008410000 */
[----:B------:R-:W-:Y:S01]  /*d9f0*/  FMUL.FTZ R188, R188, UR46 ;  /* 0x0000002ebcbc7c20 */ /* 0x000fe20008410000 */
[----:B------:R-:W-:Y:S01]  /*da00*/  FMUL.FTZ R193, R193, UR46 ;  /* 0x0000002ec1c17c20 */ /* 0x000fe20008410000 */
[----:B------:R-:W-:Y:S01]  /*da10*/  PRMT R168, R169, 0x654, R168 ;  /* 0x00000654a9a87816 */ /* 0x000fe200000000a8 */
[----:B------:R-:W-:Y:S01]  /*da20*/  FMUL.FTZ R196, R196, UR46 ;  /* 0x0000002ec4c47c20 */ /* 0x000fe20008410000 */
[----:B------:R-:W-:Y:S01]  /*da30*/  FMUL.FTZ R197, R197, UR46 ;  /* 0x0000002ec5c57c20 */ /* 0x000fe20008410000 */
[----:B------:R-:W-:Y:S01]  /*da40*/  FMUL.FTZ R192, R198, UR46 ;  /* 0x0000002ec6c07c20 */ /* 0x000fe20008410000 */
[----:B------:R4:W-:Y:S01]  /*da50*/  SYNCS.ARRIVE.TRANS64.RED.A1T0 RZ, [R168+URZ], RZ ;  /* 0x000000ffa8ff79a7 */ /* 0x0009e2000810043f */
[----:B------:R-:W-:Y:S01]  /*da60*/  FMUL.FTZ R194, R199, UR46 ;  /* 0x0000002ec7c27c20 */ /* 0x000fe20008410000 */
[----:B------:R-:W-:Y:S01]  /*da70*/  PLOP3.LUT P0, PT, PT, PT, UP0, 0x40, 0x0 ;  /* 0x000000000000781c */ /* 0x000fe20003f0e808 */
[----:B------:R-:W0:Y:S01]  /*da80*/  MUFU.TANH R152, R152 ;  /* 0x0000009800987308 */ /* 0x000e220000002400 */
[----:B----4-:R-:W-:-:S07]  /*da90*/  VIADD R168, R195, 0x1 ;  /* 0x00000001c3a87836 */ /* 0x010fce0000000000 */
[----:B------:R-:W4:Y:S01]  /*daa0*/  MUFU.TANH R153, R153 ;  /* 0x0000009900997308 */ /* 0x000f220000002400 */
[----:B------:R-:W-:-:S05]  /*dab0*/  IMAD R168, R206, -0x2, R168 ;  /* 0xfffffffecea87824 */ /* 0x000fca00078e02a8 */
[----:B------:R-:W-:Y:S02]  /*dac0*/  IADD3 R168, -R203, R168, R204 ;  /* 0x000000a8cba87210 */ /* 0x000fe40007ffe1cc */
[----:B------:R-:W0:Y:S03]  /*dad0*/  MUFU.TANH R154, R154 ;  /* 0x0000009a009a7308 */ /* 0x000e260000002400 */
[C---:B------:R-:W-:Y:S02]  /*dae0*/  VIADD R222, R168.reuse, UR44 ;  /* 0x0000002ca8de7c36 */ /* 0x040fe40008000000 */
[----:B------:R-:W-:Y:S02]  /*daf0*/  VIADD R221, R168, UR50 ;  /* 0x00000032a8dd7c36 */ /* 0x000fe40008000000 */
[C---:B---3--:R-:W-:Y:S01]  /*db00*/  IMAD.IADD R199, R224.reuse, 0x1, R222 ;  /* 0x00000001e0c77824 */ /* 0x048fe200078e02de */
[----:B------:R-:W3:Y:S01]  /*db10*/  MUFU.TANH R155, R155 ;  /* 0x0000009b009b7308 */ /* 0x000ee20000002400 */
        /* <DEDUP_REMOVED lines=45> */
[----:B---34-:R-:W-:Y:S05]  /*ddf0*/  @P0 BRA `(.L_x_2975) ;  /* 0x0000000000580947 */ /* 0x018fea0003800000 */
[----:B------:R-:W-:Y:S01]  /*de00*/  IADD3 R224, -R203, R204, R224 ;  /* 0x000000cccbe07210 */ /* 0x000fe20007ffe1e0 */
[----:B------:R-:W-:Y:S03]  /*de10*/  BSSY B0, `(.L_x_2976) ;  /* 0x0000010000007945 */ /* 0x000fe60003800000 */
[----:B------:R-:W-:-:S13]  /*de20*/  ISETP.GT.AND P0, PT, R224, -0x1, PT ;  /* 0xffffffffe000780c */ /* 0x000fda0003f04270 */
[----:B------:R-:W-:Y:S05]  /*de30*/  @P0 BRA `(.L_x_2977) ;  /* 0x0000000000200947 */ /* 0x000fea0003800000 */
[----:B------:R-:W-:Y:S01]  /*de40*/  IMAD.U32 R225, RZ, RZ, UR37 ;  /* 0x00000025ffe17e24 */ /* 0x000fe2000f8e00ff */
[----:B------:R-:W-:-:S04]  /*de50*/  LOP3.LUT R224, RZ, R224, RZ, 0x33, !PT ;  /* 0x000000e0ffe07212 */ /* 0x000fc800078e33ff */
[----:B------:R-:W-:-:S13]  /*de60*/  ISETP.NE.AND P0, PT, R225, 0x1, PT ;  /* 0x00000001e100780c */ /* 0x000fda0003f05270 */
[----:B------:R-:W3:Y:S02]  /*de70*/  @P0 LDC.64 R168, c[0x0][0x9e8] ;  /* 0x00027a00ffa80b82 */ /* 0x000ee40000000a00 */
[----:B---3--:R-:W-:-:S05]  /*de80*/  @P0 IMAD.HI.U32 R168, R224, R168, RZ ;  /* 0x000000a8e0a80227 */ /* 0x008fca00078e00ff */
[----:B------:R-:W-:-:S04]  /*de90*/  @P0 SHF.R.U32.HI R224, RZ, R169, R168 ;  /* 0x000000a9ffe00219 */ /* 0x000fc800000116a8 */
[----:B------:R-:W-:Y:S01]  /*dea0*/  LOP3.LUT R224, RZ, R224, RZ, 0x33, !PT ;  /* 0x000000e0ffe07212 */ /* 0x000fe200078e33ff */
[----:B------:R-:W-:Y:S06]  /*deb0*/  BRA `(.L_x_2978) ;  /* 0x0000000000147947 */ /* 0x000fec0003800000 */
.L_x_2977:
[----:B------:R-:W-:-:S05]  /*dec0*/  IMAD.U32 R225, RZ, RZ, UR37 ;  /* 0x00000025ffe17e24 */ /* 0x000fca000f8e00ff */
[----:B------:R-:W-:-:S13]  /*ded0*/  ISETP.NE.AND P0, PT, R225, 0x1, PT ;  /* 0x00000001e100780c */ /* 0x000fda0003f05270 */
[----:B------:R-:W3:Y:S02]  /*dee0*/  @P0 LDC.64 R168, c[0x0][0x9e8] ;  /* 0x00027a00ffa80b82 */ /* 0x000ee40000000a00 */
[----:B---3--:R-:W-:-:S05]  /*def0*/  @P0 IMAD.HI.U32 R168, R224, R168, RZ ;  /* 0x000000a8e0a80227 */ /* 0x008fca00078e00ff */
[----:B------:R-:W-:-:S07]  /*df00*/  @P0 SHF.R.U32.HI R224, RZ, R169, R168 ;  /* 0x000000a9ffe00219 */ /* 0x000fce00000116a8 */
.L_x_2978:
[----:B------:R-:W-:Y:S05]  /*df10*/  BSYNC B0 ;  /* 0x0000000000007941 */ /* 0x000fea0003800000 */
.L_x_2976:
[----:B------:R-:W-:-:S04]  /*df20*/  IMAD R168, R206, -0x2, R195 ;  /* 0xfffffffecea87824 */ /* 0x000fc800078e02c3 */
[----:B------:R-:W-:-:S05]  /*df30*/  IMAD R168, R224, R225, R168 ;  /* 0x000000e1e0a87224 */ /* 0x000fca00078e02a8 */
[----:B------:R-:W-:Y:S02]  /*df40*/  VIMNMX R198, R198, R168, !PT ;  /* 0x000000a8c6c67248 */ /* 0x000fe40007fe0100 */
[----:B------:R-:W-:-:S07]  /*df50*/  VIADDMNMX R199, R168, R225, R199, PT ;  /* 0x000000e1a8c77246 */ /* 0x000fce00038001c7 */
.L_x_2975:
[C---:B------:R-:W-:Y:S01]  /*df60*/  ISETP.GE.AND P1, PT, R195.reuse, 0x1, PT ;  /* 0x00000001c300780c */ /* 0x040fe20003f26270 */
[----:B------:R-:W-:Y:S01]  /*df70*/  UISETP.NE.AND UP0, UPT, UR52, URZ, UPT ;  /* 0x0000003f3400728c */ /* 0x000fe2000bf05270 */
[----:B------:R-:W-:Y:S02]  /*df80*/  LOP3.LUT R22, R22, 0xfffdffff, RZ, 0xc0, !PT ;  /* 0xfffdffff16167812 */ /* 0x000fe400078ec0ff */
[C---:B------:R-:W-:Y:S02]  /*df90*/  ISETP.GE.AND P0, PT, R195.reuse, 0x2, PT ;  /* 0x00000002c300780c */ /* 0x040fe40003f06270 */
[----:B------:R-:W-:Y:S02]  /*dfa0*/  ISETP.GT.AND P2, PT, R198, RZ, !P1 ;  /* 0x000000ffc600720c */ /* 0x000fe40004f44270 */
[----:B------:R-:W-:Y:S02]  /*dfb0*/  ISETP.GE.AND P3, PT, R195, 0x9, PT ;  /* 0x00000009c300780c */ /* 0x000fe40003f66270 */
[----:B------:R-:W-:-:S03]  /*dfc0*/  ISETP.LT.OR P2, PT, R199, 0x1, P2 ;  /* 0x00000001c700780c */ /* 0x000fc60001741670 */
[----:B------:R-:W-:Y:S02]  /*dfd0*/  @P1 LOP3.LUT R22, R22, 0x20000, RZ, 0xfc, !PT ;  /* 0x0002000016161812 */ /* 0x000fe400078efcff */
[----:B------:R-:W-:Y:S02]  /*dfe0*/  ISETP.GT.AND P1, PT, R198, 0x1, !P0 ;  /* 0x00000001c600780c */ /* 0x000fe40004724270 */
[----:B0-----:R-:W-:Y:S02]  /*dff0*/  FSEL R168, R152, -INF , !P2 ;  /* 0xff80000098a87808 */ /* 0x001fe40005000000 */
[----:B------:R-:W-:Y:S02]  /*e000*/  ISETP.LT.OR P1, PT, R199, 0x2, P1 ;  /* 0x00000002c700780c */ /* 0x000fe40000f21670 */
[----:B------:R-:W-:Y:S02]  /*e010*/  ISETP.GE.AND P2, PT, R195, 0xa, PT ;  /* 0x0000000ac300780c */ /* 0x000fe40003f46270 */
[----:B------:R-:W-:-:S02]  /*e020*/  LOP3.LUT R22, R22, 0xfffffffd, RZ, 0xc0, !PT ;  /* 0xfffffffd16167812 */ /* 0x000fc400078ec0ff */
[----:B------:R-:W-:Y:S02]  /*e030*/  FSEL R169, R153, -INF , !P1 ;  /* 0xff80000099a97808 */ /* 0x000fe40004800000 */
[----:B------:R-:W-:Y:S02]  /*e040*/  ISETP.GT.AND P1, PT, R198, 0x8, !P3 ;  /* 0x00000008c600780c */ /* 0x000fe40005f24270 */
[----:B------:R-:W-:Y:S02]  /*e050*/  @P3 LOP3.LUT R22, R22, 0x2, RZ, 0xfc, !PT ;  /* 0x0000000216163812 */ /* 0x000fe400078efcff */
[----:B------:R-:W-:Y:S02]  /*e060*/  ISETP.LT.OR P1, PT, R199, 0x9, P1 ;  /* 0x00000009c700780c */ /* 0x000fe40000f21670 */
[----:B------:R-:W-:Y:S02]  /*e070*/  LOP3.LUT R22, R22, 0xfffffffb, RZ, 0xc0, !PT ;  /* 0xfffffffb16167812 */ /* 0x000fe400078ec0ff */
[----:B------:R-:W-:-:S02]  /*e080*/  FSEL R156, R156, -INF , !P1 ;  /* 0xff8000009c9c7808 */ /* 0x000fc40004800000 */
        /* <DEDUP_REMOVED lines=111> */
[----:B------:R-:W-:Y:S02]  /*e780*/  ISETP.GT.AND P6, PT, R198, 0x59, !P6 ;  /* 0x00000059c600780c */ /* 0x000fe400077c4270 */
[----:B------:R-:W0:Y:S02]  /*e790*/  SHFL.IDX PT, R198, R215, 0x1, 0x1c1f ;  /* 0x003c1f00d7c67f89 */ /* 0x000e2400000e0000 */
[----:B------:R-:W-:-:S04]  /*e7a0*/  ISETP.LT.OR P6, PT, R199, 0x5a, P6 ;  /* 0x0000005ac700780c */ /* 0x000fc800037c1670 */
[----:B------:R-:W-:Y:S02]  /*e7b0*/  FSEL R197, R197, -INF , !P6 ;  /* 0xff800000c5c57808 */ /* 0x000fe40007000000 */
[----:B------:R-:W-:Y:S01]  /*e7c0*/  PLOP3.LUT P6, PT, PT, PT, UP0, 0x40, 0x0 ;  /* 0x000000000000781c */ /* 0x000fe20003fce808 */
[--C-:B0-----:R-:W-:Y:S02]  /*e7d0*/  IMAD.IADD R222, R222, 0x1, R198.reuse ;  /* 0x00000001dede7824 */ /* 0x101fe400078e02c6 */
[----:B------:R-:W-:-:S10]  /*e7e0*/  IMAD.IADD R221, R221, 0x1, R198 ;  /* 0x00000001dddd7824 */ /* 0x000fd400078e02c6 */
[----:B------:R-:W-:Y:S05]  /*e7f0*/  @P6 BRA `(.L_x_2979) ;  /* 0x0000000000586947 */ /* 0x000fea0003800000 */
        /* <DEDUP_REMOVED lines=12> */
.L_x_2981:
[----:B------:R-:W-:-:S05]  /*e8c0*/  IMAD.U32 R199, RZ, RZ, UR37 ;  /* 0x00000025ffc77e24 */ /* 0x000fca000f8e00ff */
[----:B------:R-:W-:-:S13]  /*e8d0*/  ISETP.NE.AND P6, PT, R199, 0x1, PT ;  /* 0x00000001c700780c */ /* 0x000fda0003fc5270 */
[----:B------:R-:W0:Y:S02]  /*e8e0*/  @P6 LDC.64 R152, c[0x0][0x9e8] ;  /* 0x00027a00ff986b82 */ /* 0x000e240000000a00 */
[----:B0-----:R-:W-:-:S05]  /*e8f0*/  @P6 IMAD.HI.U32 R152, R198, R152, RZ ;  /* 0x00000098c6986227 */ /* 0x001fca00078e00ff */
[----:B------:R-:W-:-:S07]  /*e900*/  @P6 SHF.R.U32.HI R198, RZ, R153, R152 ;  /* 0x00000099ffc66219 */ /* 0x000fce0000011698 */
.L_x_2982:
[----:B------:R-:W-:Y:S05]  /*e910*/  BSYNC B0 ;  /* 0x0000000000007941 */ /* 0x000fea0003800000 */
.L_x_2980:
[----:B------:R-:W-:-:S04]  /*e920*/  IMAD R195, R206, -0x2, R195 ;  /* 0xfffffffecec37824 */ /* 0x000fc800078e02c3 */
[----:B------:R-:W-:-:S05]  /*e930*/  IMAD R195, R198, R199, R195 ;  /* 0x000000c7c6c37224 */ /* 0x000fca00078e02c3 */
[----:B------:R-:W-:Y:S02]  /*e940*/  VIMNMX R221, R221, R195, !PT ;  /* 0x000000c3dddd7248 */ /* 0x000fe40007fe0100 */
[----:B------:R-:W-:-:S07]  /*e950*/  VIADDMNMX R222, R195, R199, R222, PT ;  /* 0x000000c7c3de7246 */ /* 0x000fce00038001de */
.L_x_2979:
[----:B------:R-:W-:Y:S01]  /*e960*/  ISETP.GT.AND P0, PT, R221, 0x1, !P0 ;  /* 0x00000001dd00780c */ /* 0x000fe20004704270 */
[----:B------:R-:W-:Y:S01]  /*e970*/  UMOV UR48, UR42 ;  /* 0x0000002a00307c82 */ /* 0x000fe20008000000 */
[----:B------:R-:W-:Y:S01]  /*e980*/  FMNMX.FTZ R152, R168, R6, !PT ;  /* 0x00000006a8987209 */ /* 0x000fe20007810000 */
[----:B------:R-:W-:Y:S01]  /*e990*/  IMAD.U32 R224, RZ, RZ, UR51 ;  /* 0x00000033ffe07e24 */ /* 0x000fe2000f8e00ff */
[----:B------:R-:W-:Y:S02]  /*e9a0*/  ISETP.LT.OR P0, PT, R222, 0x2, P0 ;  /* 0x00000002de00780c */ /* 0x000fe40000701670 */
[C---:B------:R-:W-:Y:S02]  /*e9b0*/  LOP3.LUT P6, RZ, R22.reuse, 0x20, RZ, 0xc0, !PT ;  /* 0x0000002016ff7812 */ /* 0x040fe400078cc0ff */
        /* <DEDUP_REMOVED lines=55> */
[----:B------:R-:W-:-:S02]  /*ed30*/  LOP3.LUT P0, RZ, R22, 0x2000, RZ, 0xc0, !PT ;  /* 0x0000200016ff7812 */ /* 0x000fc4000780c0ff */
[----:B------:R-:W-:Y:S02]  /*ed40*/  LOP3.LUT P6, RZ, R22, 0x40, RZ, 0xc0, !PT ;  /* 0x0000004016ff7812 */ /* 0x000fe400078cc0ff */
[C---:B------:R-:W-:Y:S02]  /*ed50*/  ISETP.GT.AND P0, PT, R221.reuse, 0x28, !P0 ;  /* 0x00000028dd00780c */ /* 0x040fe40004704270 */
[----:B------:R-:W-:Y:S02]  /*ed60*/  ISETP.GT.AND P1, PT, R221, 0x48, !P1 ;  /* 0x00000048dd00780c */ /* 0x000fe40004f24270 */
[C---:B------:R-:W-:Y:S02]  /*ed70*/  ISETP.LT.OR P0, PT, R222.reuse, 0x29, P0 ;  /* 0x00000029de00780c */ /* 0x040fe40000701670 */
[----:B------:R-:W-:Y:S02]  /*ed80*/  ISETP.LT.OR P1, PT, R222, 0x49, P1 ;  /* 0x00000049de00780c */ /* 0x000fe40000f21670 */
[----:B------:R-:W-:-:S02]  /*ed90*/  FSEL R174, R174, -INF , !P0 ;  /* 0xff800000aeae7808 */ /* 0x000fc40004000000 */
[----:B------:R-:W-:Y:S02]  /*eda0*/  LOP3.LUT P0, RZ, R22, 0x1000, RZ, 0xc0, !PT ;  /* 0x0000100016ff7812 */ /* 0x000fe4000780c0ff */
[----:B------:R-:W-:Y:S02]  /*edb0*/  FSEL R186, R186, -INF , !P1 ;  /* 0xff800000baba7808 */ /* 0x000fe40004800000 */
[C---:B------:R-:W-:Y:S02]  /*edc0*/  ISETP.GT.AND P0, PT, R221.reuse, 0x29, !P0 ;  /* 0x00000029dd00780c */ /* 0x040fe40004704270 */
[----:B------:R-:W-:Y:S02]  /*edd0*/  LOP3.LUT P1, RZ, R22, 0x20000, RZ, 0xc0, !PT ;  /* 0x0002000016ff7812 */ /* 0x000fe4000782c0ff */
[----:B------:R-:W-:Y:S02]  /*ede0*/  ISETP.LT.OR P0, PT, R222, 0x2a, P0 ;  /* 0x0000002ade00780c */ /* 0x000fe40000701670 */
[----:B------:R-:W-:-:S02]  /*edf0*/  ISETP.GT.AND P2, PT, R221, 0x49, !P2 ;  /* 0x00000049dd00780c */ /* 0x000fc40005744270 */
[----:B------:R-:W-:Y:S02]  /*ee00*/  FSEL R175, R175, -INF , !P0 ;  /* 0xff800000afaf7808 */ /* 0x000fe40004000000 */
[----:B------:R-:W-:Y:S02]  /*ee10*/  LOP3.LUT P0, RZ, R22, 0x800, RZ, 0xc0, !PT ;  /* 0x0000080016ff7812 */ /* 0x000fe4000780c0ff */
[C---:B------:R-:W-:Y:S02]  /*ee20*/  ISETP.LT.OR P2, PT, R222.reuse, 0x4a, P2 ;  /* 0x0000004ade00780c */ /* 0x040fe40001741670 */
[C---:B------:R-:W-:Y:S02]  /*ee30*/  ISETP.GT.AND P0, PT, R221.reuse, 0x30, !P0 ;  /* 0x00000030dd00780c */ /* 0x040fe40004704270 */
[----:B------:R-:W-:Y:S02]  /*ee40*/  ISETP.GT.AND P3, PT, R221, 0x50, !P3 ;  /* 0x00000050dd00780c */ /* 0x000fe40005f64270 */
[----:B------:R-:W-:-:S02]  /*ee50*/  ISETP.LT.OR P0, PT, R222, 0x31, P0 ;  /* 0x00000031de00780c */ /* 0x000fc40000701670 */
[----:B------:R-:W-:Y:S02]  /*ee60*/  FSEL R187, R187, -INF , !P2 ;  /* 0xff800000bbbb7808 */ /* 0x000fe40005000000 */
[----:B------:R-:W-:Y:S02]  /*ee70*/  FSEL R153, R178, -INF , !P0 ;  /* 0xff800000b2997808 */ /* 0x000fe40004000000 */
[----:B------:R-:W-:Y:S01]  /*ee80*/  LOP3.LUT P0, RZ, R22, 0x400, RZ, 0xc0, !PT ;  /* 0x0000040016ff7812 */ /* 0x000fe2000780c0ff */
[----:B------:R-:W0:Y:S01]  /*ee90*/  SHFL.BFLY PT, R178, R152, 0x2, 0x1f ;  /* 0x0c401f0098b27f89 */ /* 0x000e2200000e0000 */
[C---:B------:R-:W-:Y:S02]  /*eea0*/  ISETP.GT.AND P4, PT, R221.reuse, 0x51, !P4 ;  /* 0x00000051dd00780c */ /* 0x040fe40006784270 */
[----:B------:R-:W-:Y:S02]  /*eeb0*/  ISETP.GT.AND P0, PT, R221, 0x31, !P0 ;  /* 0x00000031dd00780c */ /* 0x000fe40004704270 */
[----:B------:R-:W-:-:S02]  /*eec0*/  ISETP.LT.OR P3, PT, R222, 0x51, P3 ;  /* 0x00000051de00780c */ /* 0x000fc40001f61670 */
[----:B------:R-:W-:Y:S02]  /*eed0*/  ISETP.LT.OR P0, PT, R222, 0x32, P0 ;  /* 0x00000032de00780c */ /* 0x000fe40000701670 */
[----:B------:R-:W-:Y:S02]  /*eee0*/  ISETP.GT.AND P5, PT, R221, 0x58, !P5 ;  /* 0x00000058dd00780c */ /* 0x000fe40006fa4270 */
[----:B------:R-:W-:Y:S02]  /*eef0*/  FSEL R179, R179, -INF , !P0 ;  /* 0xff800000b3b37808 */ /* 0x000fe40004000000 */
[----:B------:R-:W-:Y:S02]  /*ef00*/  LOP3.LUT P0, RZ, R22, 0x200, RZ, 0xc0, !PT ;  /* 0x0000020016ff7812 */ /* 0x000fe4000780c0ff */
[----:B------:R-:W-:Y:S02]  /*ef10*/  ISETP.LT.OR P4, PT, R222, 0x52, P4 ;  /* 0x00000052de00780c */ /* 0x000fe40002781670 */
[----:B------:R-:W-:-:S02]  /*ef20*/  ISETP.GT.AND P0, PT, R221, 0x38, !P0 ;  /* 0x00000038dd00780c */ /* 0x000fc40004704270 */
[----:B------:R-:W-:Y:S02]  /*ef30*/  FSEL R189, R189, -INF , !P3 ;  /* 0xff800000bdbd7808 */ /* 0x000fe40005800000 */
[C---:B------:R-:W-:Y:S02]  /*ef40*/  ISETP.LT.OR P0, PT, R222.reuse, 0x39, P0 ;  /* 0x00000039de00780c */ /* 0x040fe40000701670 */
[----:B------:R-:W-:Y:S02]  /*ef50*/  ISETP.LT.OR P5, PT, R222, 0x59, P5 ;  /* 0x00000059de00780c */ /* 0x000fe40002fa1670 */
[----:B------:R-:W-:Y:S02]  /*ef60*/  FSEL R182, R182, -INF , !P0 ;  /* 0xff800000b6b67808 */ /* 0x000fe40004000000 */
[----:B------:R-:W-:Y:S02]  /*ef70*/  LOP3.LUT P0, RZ, R22, 0x100, RZ, 0xc0, !PT ;  /* 0x0000010016ff7812 */ /* 0x000fe4000780c0ff */
[----:B0-----:R-:W-:-:S02]  /*ef80*/  FMNMX.FTZ R178, R152, R178, !PT ;  /* 0x000000b298b27209 */ /* 0x001fc40007810000 */
[----:B------:R-:W-:Y:S02]  /*ef90*/  ISETP.GT.AND P0, PT, R221, 0x39, !P0 ;  /* 0x00000039dd00780c */ /* 0x000fe40004704270 */
[----:B------:R-:W-:Y:S01]  /*efa0*/  FSEL R190, R190, -INF , !P4 ;  /* 0xff800000bebe7808 */ /* 0x000fe20006000000 */
[----:B------:R-:W0:Y:S01]  /*efb0*/  SHFL.BFLY PT, R152, R178, 0x1, 0x1f ;  /* 0x0c201f00b2987f89 */ /* 0x000e2200000e0000 */
[----:B------:R-:W-:Y:S02]  /*efc0*/  ISETP.LT.OR P0, PT, R222, 0x3a, P0 ;  /* 0x0000003ade00780c */ /* 0x000fe40000701670 */
[----:B------:R-:W-:Y:S02]  /*efd0*/  FSEL R192, R192, -INF , !P5 ;  /* 0xff800000c0c07808 */ /* 0x000fe40006800000 */
[----:B------:R-:W-:Y:S02]  /*efe0*/  FSEL R183, R183, -INF , !P0 ;  /* 0xff800000b7b77808 */ /* 0x000fe40004000000 */
[----:B------:R-:W-:-:S04]  /*eff0*/  LOP3.LUT P0, RZ, R22, 0x80, RZ, 0xc0, !PT ;  /* 0x0000008016ff7812 */ /* 0x000fc8000780c0ff */
[----:B------:R-:W-:-:S04]  /*f000*/  ISETP.GT.AND P0, PT, R221, 0x40, !P0 ;  /* 0x00000040dd00780c */ /* 0x000fc80004704270 */
[----:B------:R-:W-:-:S04]  /*f010*/  ISETP.LT.OR P0, PT, R222, 0x41, P0 ;  /* 0x00000041de00780c */ /* 0x000fc80000701670 */
[----:B------:R-:W-:Y:S02]  /*f020*/  FSEL R184, R184, -INF , !P0 ;  /* 0xff800000b8b87808 */ /* 0x000fe40004000000 */
[----:B------:R-:W-:Y:S02]  /*f030*/  ISETP.GT.AND P0, PT, R221, 0x41, !P6 ;  /* 0x00000041dd00780c */ /* 0x000fe40007704270 */
[----:B------:R-:W-:Y:S02]  /*f040*/  LOP3.LUT P6, RZ, R22, 0x1, RZ, 0xc0, !PT ;  /* 0x0000000116ff7812 */ /* 0x000fe400078cc0ff */
[----:B------:R-:W-:Y:S02]  /*f050*/  ISETP.LT.OR P0, PT, R222, 0x42, P0 ;  /* 0x00000042de00780c */ /* 0x000fe40000701670 */
[----:B0-----:R-:W-:Y:S02]  /*f060*/  FMNMX.FTZ R178, R178, R152, !PT ;  /* 0x00000098b2b27209 */ /* 0x001fe40007810000 */
[----:B------:R-:W-:-:S02]  /*f070*/  FSEL R185, R185, -INF , !P0 ;  /* 0xff800000b9b97808 */ /* 0x000fc40004000000 */
[----:B------:R-:W-:-:S04]  /*f080*/  FSETP.NEU.FTZ.AND P0, PT, R178, -INF , PT ;  /* 0xff800000b200780b */ /* 0x000fc80003f1d000 */
[----:B------:R-:W-:-:S05]  /*f090*/  FSEL R152, R178, RZ, P0 ;  /* 0x000000ffb2987208 */ /* 0x000fca0000000000 */
[----:B------:R-:W-:Y:S01]  /*f0a0*/  FADD.FTZ R152, -R152, R6 ;  /* 0x0000000698987221 */ /* 0x000fe20000010100 */
[----:B------:R-:W-:-:S05]  /*f0b0*/  FMUL.FTZ R6, R178, UR48 ;  /* 0x00000030b2067c20 */ /* 0x000fca0008410000 */
[----:B------:R-:W-:Y:S02]  /*f0c0*/  FSEL R6, R6, RZ, P0 ;  /* 0x000000ff06067208 */ /* 0x000fe40000000000 */
[----:B------:R-:W-:-:S03]  /*f0d0*/  ISETP.GT.AND P0, PT, R221, RZ, !P1 ;  /* 0x000000ffdd00720c */ /* 0x000fc60004f04270 */
[--C-:B------:R-:W-:Y:S01]  /*f0e0*/  FFMA.FTZ R168, R168, UR48, -R6.reuse ;  /* 0x00000030a8a87c23 */ /* 0x100fe20008010806 */
        /* <DEDUP_REMOVED lines=22> */
[----:B------:R-:W-:Y:S01]  /*f250*/  FFMA.FTZ R197, R197, UR48, -R6 ;  /* 0x00000030c5c57c23 */ /* 0x000fe20008010806 */
[----:B------:R-:W-:Y:S01]  /*f260*/  FMUL.FTZ R6, R152, UR48 ;  /* 0x0000003098067c20 */ /* 0x000fe20008410000 */
[----:B------:R-:W-:Y:S01]  /*f270*/  MUFU.EX2 R168, R168 ;  /* 0x000000a800a87308 */ /* 0x000fe20000000800 */
[----:B------:R-:W-:-:S04]  /*f280*/  ISETP.LT.OR P0, PT, R222, 0x1, P0 ;  /* 0x00000001de00780c */ /* 0x000fc80000701670 */
[----:B------:R-:W-:Y:S02]  /*f290*/  FSEL R154, R154, -INF , !P0 ;  /* 0xff8000009a9a7808 */ /* 0x000fe40004000000 */
[----:B------:R-:W-:Y:S01]  /*f2a0*/  ISETP.GT.AND P0, PT, R221, 0x59, !P6 ;  /* 0x00000059dd00780c */ /* 0x000fe20007704270 */
[----:B------:R-:W0:Y:S01]  /*f2b0*/  MUFU.EX2 R6, R6 ;  /* 0x0000000600067308 */ /* 0x000e220000000800 */
[----:B------:R-:W-:Y:S02]  /*f2c0*/  ISETP.NE.AND P6, PT, R224, 0x3, PT ;  /* 0x00000003e000780c */ /* 0x000fe40003fc5270 */
[----:B------:R-:W-:-:S04]  /*f2d0*/  ISETP.LT.OR P0, PT, R222, 0x5a, P0 ;  /* 0x0000005ade00780c */ /* 0x000fc80000701670 */
[----:B------:R-:W-:Y:S01]  /*f2e0*/  FSEL R194, R194, -INF , !P0 ;  /* 0xff800000c2c27808 */ /* 0x000fe20004000000 */
[----:B------:R-:W3:Y:S08]  /*f2f0*/  MUFU.EX2 R152, R169 ;  /* 0x000000a900987308 */ /* 0x000ef00000000800 */
[----:B------:R-:W4:Y:S01]  /*f300*/  MUFU.EX2 R156, R156 ;  /* 0x0000009c009c7308 */ /* 0x000f220000000800 */
[----:B0-----:R-:W-:Y:S01]  /*f310*/  FFMA.FTZ R8, R6, R8, R168 ;  /* 0x0000000806087223 */ /* 0x001fe200000100a8 */
[-C--:B------:R-:W-:Y:S01]  /*f320*/  FMUL.FTZ R24, R24, R6.reuse ;  /* 0x0000000618187220 */ /* 0x080fe20000410000 */
[-C--:B------:R-:W-:Y:S01]  /*f330*/  FMUL.FTZ R25, R25, R6.reuse ;  /* 0x0000000619197220 */ /* 0x080fe20000410000 */
[-C--:B------:R-:W-:Y:S01]  /*f340*/  FMUL.FTZ R28, R28, R6.reuse ;  /* 0x000000061c1c7220 */ /* 0x080fe20000410000 */
[-C--:B------:R-:W-:Y:S01]  /*f350*/  FMUL.FTZ R29, R29, R6.reuse ;  /* 0x000000061d1d7220 */ /* 0x080fe20000410000 */
[-C--:B------:R-:W-:Y:S01]  /*f360*/  FMUL.FTZ R32, R32, R6.reuse ;  /* 0x0000000620207220 */ /* 0x080fe20000410000 */
[----:B------:R-:W-:Y:S01]  /*f370*/  FMUL.FTZ R33, R33, R6 ;  /* 0x0000000621217220 */ /* 0x000fe20000410000 */
[----:B------:R-:W0:Y:S01]  /*f380*/  MUFU.EX2 R157, R157 ;  /* 0x0000009d009d7308 */ /* 0x000e220000000800 */
[C---:B---3--:R-:W-:Y:S01]  /*f390*/  FADD.FTZ R8, R152.reuse, R8 ;  /* 0x0000000898087221 */ /* 0x048fe20000010000 */
[----:B------:R-:W-:Y:S01]  /*f3a0*/  F2FP.BF16.F32.PACK_AB R152, R152, R168 ;  /* 0x000000a89898723e */ /* 0x000fe200000010ff */
[-C--:B------:R-:W-:Y:S01]  /*f3b0*/  FMUL.FTZ R36, R36, R6.reuse ;  /* 0x0000000624247220 */ /* 0x080fe20000410000 */
[----:B------:R-:W-:Y:S01]  /*f3c0*/  FMNMX.FTZ R168, R154, R7, !PT ;  /* 0x000000079aa87209 */ /* 0x000fe20007810000 */
[-C--:B------:R-:W-:Y:S01]  /*f3d0*/  FMUL.FTZ R37, R37, R6.reuse ;  /* 0x0000000625257220 */ /* 0x080fe20000410000 */
[-C--:B------:R-:W-:Y:S01]  /*f3e0*/  FMUL.FTZ R40, R40, R6.reuse ;  /* 0x0000000628287220 */ /* 0x080fe20000410000 */
[----:B------:R-:W-:Y:S01]  /*f3f0*/  FMUL.FTZ R41, R41, R6 ;  /* 0x0000000629297220 */ /* 0x000fe20000410000 */
[----:B------:R-:W-:Y:S01]  /*f400*/  FMNMX.FTZ R168, R155, R168, !PT ;  /* 0x000000a89ba87209 */ /* 0x000fe20007810000 */
[----:B------:R-:W3:Y:S01]  /*f410*/  MUFU.EX2 R160, R160 ;  /* 0x000000a000a07308 */ /* 0x000ee20000000800 */
[----:B----4-:R-:W-:Y:S01]  /*f420*/  FADD.FTZ R8, R156, R8 ;  /* 0x000000089c087221 */ /* 0x010fe20000010000 */
[----:B------:R-:W-:Y:S01]  /*f430*/  FMUL.FTZ R44, R44, R6 ;  /* 0x000000062c2c7220 */ /* 0x000fe20000410000 */
[----:B------:R-:W-:Y:S01]  /*f440*/  FMNMX.FTZ R168, R158, R168, !PT ;  /* 0x000000a89ea87209 */ /* 0x000fe20007810000 */
[-C--:B------:R-:W-:Y:S01]  /*f450*/  FMUL.FTZ R45, R45, R6.reuse ;  /* 0x000000062d2d7220 */ /* 0x080fe20000410000 */
[-C--:B------:R-:W-:Y:S01]  /*f460*/  FMUL.FTZ R48, R48, R6.reuse ;  /* 0x0000000630307220 */ /* 0x080fe20000410000 */
[----:B------:R-:W-:Y:S01]  /*f470*/  FMUL.FTZ R49, R49, R6 ;  /* 0x0000000631317220 */ /* 0x000fe20000410000 */
[----:B------:R-:W-:Y:S01]  /*f480*/  FMNMX.FTZ R168, R159, R168, !PT ;  /* 0x000000a89fa87209 */ /* 0x000fe20007810000 */
[----:B------:R-:W4:Y:S01]  /*f490*/  MUFU.EX2 R161, R161 ;  /* 0x000000a100a17308 */ /* 0x000f220000000800 */
[----:B0-----:R-:W-:Y:S01]  /*f4a0*/  FADD.FTZ R8, R157, R8 ;  /* 0x000000089d087221 */ /* 0x001fe20000010000 */
[----:B------:R-:W-:Y:S01]  /*f4b0*/  FMUL.FTZ R52, R52, R6 ;  /* 0x0000000634347220 */ /* 0x000fe20000410000 */
[----:B------:R-:W-:Y:S01]  /*f4c0*/  FMNMX.FTZ R168, R162, R168, !PT ;  /* 0x000000a8a2a87209 */ /* 0x000fe20007810000 */
[-C--:B------:R-:W-:Y:S01]  /*f4d0*/  FMUL.FTZ R53, R53, R6.reuse ;  /* 0x0000000635357220 */ /* 0x080fe20000410000 */
[-C--:B------:R-:W-:Y:S01]  /*f4e0*/  FMUL.FTZ R56, R56, R6.reuse ;  /* 0x0000000638387220 */ /* 0x080fe20000410000 */
[----:B------:R-:W-:Y:S01]  /*f4f0*/  FMUL.FTZ R57, R57, R6 ;  /* 0x0000000639397220 */ /* 0x000fe20000410000 */
[----:B------:R-:W-:Y:S01]  /*f500*/  FMNMX.FTZ R168, R163, R168, !PT ;  /* 0x000000a8a3a87209 */ /* 0x000fe20007810000 */
[----:B------:R-:W0:Y:S01]  /*f510*/  MUFU.EX2 R164, R164 ;  /* 0x000000a400a47308 */ /* 0x000e220000000800 */
[----:B---3--:R-:W-:Y:S01]  /*f520*/  FADD.FTZ R8, R160, R8 ;  /* 0x00000008a0087221 */ /* 0x008fe20000010000 */
[----:B------:R-:W-:Y:S01]  /*f530*/  FMUL.FTZ R60, R60, R6 ;  /* 0x000000063c3c7220 */ /* 0x000fe20000410000 */
        /* <DEDUP_REMOVED lines=71> */
[-C--:B------:R-:W-:Y:S01]  /*f9b0*/  FMUL.FTZ R132, R132, R6.reuse ;  /* 0x0000000684847220 */ /* 0x080fe20000410000 */
[-C--:B------:R-:W-:Y:S01]  /*f9c0*/  FMUL.FTZ R133, R133, R6.reuse ;  /* 0x0000000685857220 */ /* 0x080fe20000410000 */
[----:B------:R-:W3:Y:S01]  /*f9d0*/  SHFL.BFLY PT, R169, R168, 0x2, 0x1f ;  /* 0x0c401f00a8a97f89 */ /* 0x000ee200000e0000 */
[-C--:B------:R-:W-:Y:S01]  /*f9e0*/  FMUL.FTZ R136, R136, R6.reuse ;  /* 0x0000000688887220 */ /* 0x080fe20000410000 */
[-C--:B------:R-:W-:Y:S01]  /*f9f0*/  FMUL.FTZ R137, R137, R6.reuse ;  /* 0x0000000689897220 */ /* 0x080fe20000410000 */
[-C--:B------:R-:W-:Y:S01]  /*fa00*/  FMUL.FTZ R140, R140, R6.reuse ;  /* 0x000000068c8c7220 */ /* 0x080fe20000410000 */
[----:B------:R-:W5:Y:S01]  /*fa10*/  MUFU.EX2 R218, R218 ;  /* 0x000000da00da7308 */ /* 0x000f620000000800 */
[----:B----4-:R-:W-:Y:S01]  /*fa20*/  FADD.FTZ R8, R180, R8 ;  /* 0x00000008b4087221 */ /* 0x010fe20000010000 */
[-C--:B------:R-:W-:Y:S01]  /*fa30*/  FMUL.FTZ R141, R141, R6.reuse ;  /* 0x000000068d8d7220 */ /* 0x080fe20000410000 */
[-C--:B------:R-:W-:Y:S01]  /*fa40*/  FMUL.FTZ R144, R144, R6.reuse ;  /* 0x0000000690907220 */ /* 0x080fe20000410000 */
[-C--:B------:R-:W-:Y:S01]  /*fa50*/  FMUL.FTZ R145, R145, R6.reuse ;  /* 0x0000000691917220 */ /* 0x080fe20000410000 */
[-C--:B------:R-:W-:Y:S01]  /*fa60*/  FMUL.FTZ R148, R148, R6.reuse ;  /* 0x0000000694947220 */ /* 0x080fe20000410000 */
[----:B------:R-:W-:-:S02]  /*fa70*/  FMUL.FTZ R149, R149, R6 ;  /* 0x0000000695957220 */ /* 0x000fc40000410000 */
[----:B------:R-:W4:Y:S01]  /*fa80*/  MUFU.EX2 R219, R219 ;  /* 0x000000db00db7308 */ /* 0x000f220000000800 */
[----:B0-----:R-:W-:-:S07]  /*fa90*/  FADD.FTZ R8, R181, R8 ;  /* 0x00000008b5087221 */ /* 0x001fce0000010000 */
[----:B------:R-:W0:Y:S01]  /*faa0*/  MUFU.EX2 R188, R188 ;  /* 0x000000bc00bc7308 */ /* 0x000e220000000800 */
[----:B-----5:R-:W-:Y:S01]  /*fab0*/  FADD.FTZ R8, R218, R8 ;  /* 0x00000008da087221 */ /* 0x020fe20000010000 */
[----:B---3--:R-:W-:-:S06]  /*fac0*/  FMNMX.FTZ R168, R168, R169, !PT ;  /* 0x000000a9a8a87209 */ /* 0x008fcc0007810000 */
[----:B------:R-:W3:Y:S01]  /*fad0*/  MUFU.EX2 R220, R220 ;  /* 0x000000dc00dc7308 */ /* 0x000ee20000000800 */
[----:B------:R-:W5:Y:S01]  /*fae0*/  SHFL.BFLY PT, R169, R168, 0x1, 0x1f ;  /* 0x0c201f00a8a97f89 */ /* 0x000f6200000e0000 */
[----:B----4-:R-:W-:-:S06]  /*faf0*/  FADD.FTZ R8, R219, R8 ;  /* 0x00000008db087221 */ /* 0x010fcc0000010000 */
[----:B------:R-:W4:Y:S08]  /*fb00*/  MUFU.EX2 R191, R191 ;  /* 0x000000bf00bf7308 */ /* 0x000f300000000800 */
[----:B------:R-:W1:Y:S08]  /*fb10*/  MUFU.EX2 R193, R193 ;  /* 0x000000c100c17308 */ /* 0x000e700000000800 */
[----:B------:R-:W2:Y:S01]  /*fb20*/  MUFU.EX2 R196, R196 ;  /* 0x000000c400c47308 */ /* 0x000ea20000000800 */
[----:B-----5:R-:W-:-:S04]  /*fb30*/  FMNMX.FTZ R176, R168, R169, !PT ;  /* 0x000000a9a8b07209 */ /* 0x020fc80007810000 */
[C---:B------:R-:W-:Y:S01]  /*fb40*/  FSETP.NEU.FTZ.AND P0, PT, R176.reuse, -INF , PT ;  /* 0xff800000b000780b */ /* 0x040fe20003f1d000 */
[----:B------:R-:W-:-:S05]  /*fb50*/  FMUL.FTZ R168, R176, UR48 ;  /* 0x00000030b0a87c20 */ /* 0x000fca0008410000 */
[----:B------:R-:W-:-:S05]  /*fb60*/  FSEL R168, R168, RZ, P0 ;  /* 0x000000ffa8a87208 */ /* 0x000fca0000000000 */
[--C-:B------:R-:W-:Y:S01]  /*fb70*/  FFMA.FTZ R199, R166, UR48, -R168.reuse ;  /* 0x00000030a6c77c23 */ /* 0x100fe200080108a8 */
[----:B------:R-:W-:Y:S01]  /*fb80*/  F2FP.BF16.F32.PACK_AB R166, R181, R180 ;  /* 0x000000b4b5a6723e */ /* 0x000fe200000010ff */
[--C-:B------:R-:W-:Y:S01]  /*fb90*/  FFMA.FTZ R222, R154, UR48, -R168.reuse ;  /* 0x000000309ade7c23 */ /* 0x100fe200080108a8 */
[----:B------:R-:W-:Y:S01]  /*fba0*/  FSEL R180, R176, RZ, P0 ;  /* 0x000000ffb0b47208 */ /* 0x000fe20000000000 */
[--C-:B------:R-:W-:Y:S01]  /*fbb0*/  FFMA.FTZ R169, R155, UR48, -R168.reuse ;  /* 0x000000309ba97c23 */ /* 0x100fe200080108a8 */
[--C-:B------:R-:W-:Y:S01]  /*fbc0*/  FFMA.FTZ R221, R158, UR48, -R168.reuse ;  /* 0x000000309edd7c23 */ /* 0x100fe200080108a8 */
[--C-:B------:R-:W-:Y:S01]  /*fbd0*/  FFMA.FTZ R159, R159, UR48, -R168.reuse ;  /* 0x000000309f9f7c23 */ /* 0x100fe200080108a8 */
[--C-:B------:R-:W-:Y:S01]  /*fbe0*/  FFMA.FTZ R215, R162, UR48, -R168.reuse ;  /* 0x00000030a2d77c23 */ /* 0x100fe200080108a8 */
[----:B------:R-:W-:Y:S01]  /*fbf0*/  FADD.FTZ R180, -R180, R7 ;  /* 0x00000007b4b47221 */ /* 0x000fe20000010100 */
[----:B------:R-:W-:Y:S01]  /*fc00*/  MUFU.EX2 R222, R222 ;  /* 0x000000de00de7308 */ /* 0x000fe20000000800 */
[----:B------:R-:W-:Y:S01]  /*fc10*/  FFMA.FTZ R163, R163, UR48, -R168 ;  /* 0x00000030a3a37c23 */ /* 0x000fe200080108a8 */
[----:B------:R-:W-:Y:S01]  /*fc20*/  F2FP.BF16.F32.PACK_AB R154, R157, R156 ;  /* 0x0000009c9d9a723e */ /* 0x000fe200000010ff */
[----:B------:R-:W-:Y:S01]  /*fc30*/  FMUL.FTZ R7, R180, UR48 ;  /* 0x00000030b4077c20 */ /* 0x000fe20008410000 */
[----:B------:R-:W-:Y:S01]  /*fc40*/  F2FP.BF16.F32.PACK_AB R156, R161, R160 ;  /* 0x000000a0a19c723e */ /* 0x000fe200000010ff */
[----:B0-----:R-:W-:Y:S01]  /*fc50*/  FADD.FTZ R161, R188, R8 ;  /* 0x00000008bca17221 */ /* 0x001fe20000010000 */
[--C-:B------:R-:W-:Y:S01]  /*fc60*/  FFMA.FTZ R155, R174, UR48, -R168.reuse ;  /* 0x00000030ae9b7c23 */ /* 0x100fe200080108a8 */
[--C-:B------:R-:W-:Y:S01]  /*fc70*/  FFMA.FTZ R167, R167, UR48, -R168.reuse ;  /* 0x00000030a7a77c23 */ /* 0x100fe200080108a8 */
[----:B------:R-:W-:Y:S01]  /*fc80*/  MUFU.EX2 R169, R169 ;  /* 0x000000a900a97308 */ /* 0x000fe20000000800 */
[----:B---3--:R-:W-:Y:S01]  /*fc90*/  FADD.FTZ R8, R220, R161 ;  /* 0x000000a1dc087221 */ /* 0x008fe20000010000 */
[--C-:B------:R-:W-:Y:S01]  /*fca0*/  FFMA.FTZ R198, R170, UR48, -R168.reuse ;  /* 0x00000030aac67c23 */ /* 0x100fe200080108a8 */
[----:B------:R-:W-:Y:S01]  /*fcb0*/  F2FP.BF16.F32.PACK_AB R158, R165, R164 ;  /* 0x000000a4a59e723e */ /* 0x000fe200000010ff */
[----:B------:R-:W-:Y:S01]  /*fcc0*/  FFMA.FTZ R171, R171, UR48, -R168 ;  /* 0x00000030abab7c23 */ /* 0x000fe200080108a8 */
[----:B----4-:R-:W-:Y:S01]  /*fcd0*/  FADD.FTZ R8, R191, R8 ;  /* 0x00000008bf087221 */ /* 0x010fe20000010000 */
[--C-:B------:R-:W-:Y:S01]  /*fce0*/  FFMA.FTZ R175, R175, UR48, -R168.reuse ;  /* 0x00000030afaf7c23 */ /* 0x100fe200080108a8 */
[----:B------:R-:W-:Y:S01]  /*fcf0*/  FFMA.FTZ R153, R153, UR48, -R168 ;  /* 0x0000003099997c23 */ /* 0x000fe200080108a8 */
[----:B------:R-:W0:Y:S01]  /*fd00*/  MUFU.EX2 R7, R7 ;  /* 0x0000000700077308 */ /* 0x000e220000000800 */
[----:B-1----:R-:W-:Y:S01]  /*fd10*/  FADD.FTZ R165, R193, R8 ;  /* 0x00000008c1a57221 */ /* 0x002fe20000010000 */
[--C-:B------:R-:W-:Y:S01]  /*fd20*/  FFMA.FTZ R179, R179, UR48, -R168.reuse ;  /* 0x00000030b3b37c23 */ /* 0x100fe200080108a8 */
[----:B------:R-:W-:Y:S01]  /*fd30*/  F2FP.BF16.F32.PACK_AB R162, R173, R172 ;  /* 0x000000acada2723e */ /* 0x000fe200000010ff */
[--C-:B------:R-:W-:Y:S01]  /*fd40*/  FFMA.FTZ R182, R182, UR48, -R168.reuse ;  /* 0x00000030b6b67c23 */ /* 0x100fe200080108a8 */
[----:B--2---:R-:W-:Y:S01]  /*fd50*/  FADD.FTZ R165, R196, R165 ;  /* 0x000000a5c4a57221 */ /* 0x004fe20000010000 */
        /* <DEDUP_REMOVED lines=9> */
[----:B------:R-:W-:Y:S01]  /*fdf0*/  FFMA.FTZ R194, R194, UR48, -R168 ;  /* 0x00000030c2c27c23 */ /* 0x000fe200080108a8 */
[----:B------:R-:W2:Y:S01]  /*fe00*/  MUFU.EX2 R159, R159 ;  /* 0x0000009f009f7308 */ /* 0x000ea20000000800 */
[----:B0-----:R-:W-:Y:S01]  /*fe10*/  FFMA.FTZ R180, R7, R3, R222 ;  /* 0x0000000307b47223 */ /* 0x001fe200000100de */
[----:B------:R-:W-:Y:S01]  /*fe20*/  F2FP.BF16.F32.PACK_AB R160, R217, R216 ;  /* 0x000000d8d9a0723e */ /* 0x000fe200000010ff */
[----:B------:R-:W-:Y:S01]  /*fe30*/  FMUL.FTZ R26, R26, R7 ;  /* 0x000000071a1a7220 */ /* 0x000fe20000410000 */
[----:B------:R-:W-:Y:S01]  /*fe40*/  F2FP.BF16.F32.PACK_AB R164, R177, R195 ;  /* 0x000000c3b1a4723e */ /* 0x000fe200000010ff */
[----:B------:R-:W-:Y:S01]  /*fe50*/  FADD.FTZ R180, R169, R180 ;  /* 0x000000b4a9b47221 */ /* 0x000fe20000010000 */
[----:B------:R-:W-:Y:S01]  /*fe60*/  F2FP.BF16.F32.PACK_AB R168, R219, R218 ;  /* 0x000000dadba8723e */ /* 0x000fe200000010ff */
[-C--:B------:R-:W-:Y:S01]  /*fe70*/  FMUL.FTZ R27, R27, R7.reuse ;  /* 0x000000071b1b7220 */ /* 0x080fe20000410000 */
[----:B------:R-:W0:Y:S01]  /*fe80*/  MUFU.EX2 R157, R215 ;  /* 0x000000d7009d7308 */ /* 0x000e220000000800 */
[----:B-1----:R-:W-:Y:S01]  /*fe90*/  FADD.FTZ R180, R221, R180 ;  /* 0x000000b4ddb47221 */ /* 0x002fe20000010000 */
[----:B------:R-:W-:Y:S01]  /*fea0*/  F2FP.BF16.F32.PACK_AB R170, R220, R188 ;  /* 0x000000bcdcaa723e */ /* 0x000fe200000010ff */
[----:B------:R-:W-:Y:S01]  /*feb0*/  FMUL.FTZ R30, R30, R7 ;  /* 0x000000071e1e7220 */ /* 0x000fe20000410000 */
[----:B------:R-:W-:Y:S01]  /*fec0*/  F2FP.BF16.F32.PACK_AB R172, R193, R191 ;  /* 0x000000bfc1ac723e */ /* 0x000fe200000010ff */
        /* <DEDUP_REMOVED lines=60> */
[----:B0-----:R-:W-:Y:S01]  /*10290*/  FADD.FTZ R180, R171, R180 ;  /* 0x000000b4abb47221 */ /* 0x001fe20000010000 */
[----:B-1----:R-:W-:Y:S01]  /*102a0*/  F2FP.BF16.F32.PACK_AB R155, R159, R221 ;  /* 0x000000dd9f9b723e */ /* 0x002fe200000010ff */
[----:B------:R-:W-:Y:S01]  /*102b0*/  FMUL.FTZ R118, R118, R7 ;  /* 0x0000000776767220 */ /* 0x000fe20000410000 */
[----:B------:R-:W-:Y:S01]  /*102c0*/  F2FP.BF16.F32.PACK_AB R159, R167, R199 ;  /* 0x000000c7a79f723e */ /* 0x000fe200000010ff */
[----:B------:R-:W-:Y:S01]  /*102d0*/  FMUL.FTZ R119, R119, R7 ;  /* 0x0000000777777220 */ /* 0x000fe20000410000 */
[----:B------:R-:W-:Y:S01]  /*102e0*/  F2FP.BF16.F32.PACK_AB R161, R171, R161 ;  /* 0x000000a1aba1723e */ /* 0x000fe200000010ff */
[-C--:B------:R-:W-:Y:S01]  /*102f0*/  FMUL.FTZ R122, R122, R7.reuse ;  /* 0x000000077a7a7220 */ /* 0x080fe20000410000 */
[----:B------:R0:W1:Y:S01]  /*10300*/  MUFU.EX2 R173, R153 ;  /* 0x0000009900ad7308 */ /* 0x0000620000000800 */
[----:B---3--:R-:W-:Y:S01]  /*10310*/  FADD.FTZ R180, R165, R180 ;  /* 0x000000b4a5b47221 */ /* 0x008fe20000010000 */
[-C--:B------:R-:W-:Y:S01]  /*10320*/  FMUL.FTZ R123, R123, R7.reuse ;  /* 0x000000077b7b7220 */ /* 0x080fe20000410000 */
[-C--:B------:R-:W-:Y:S01]  /*10330*/  FMUL.FTZ R126, R126, R7.reuse ;  /* 0x000000077e7e7220 */ /* 0x080fe20000410000 */
[-C--:B------:R-:W-:Y:S01]  /*10340*/  FMUL.FTZ R127, R127, R7.reuse ;  /* 0x000000077f7f7220 */ /* 0x080fe20000410000 */
[-C--:B------:R-:W-:Y:S01]  /*10350*/  FMUL.FTZ R130, R130, R7.reuse ;  /* 0x0000000782827220 */ /* 0x080fe20000410000 */
[-C--:B------:R-:W-:Y:S01]  /*10360*/  FMUL.FTZ R131, R131, R7.reuse ;  /* 0x0000000783837220 */ /* 0x080fe20000410000 */
[----:B------:R-:W-:Y:S01]  /*10370*/  FMUL.FTZ R134, R134, R7 ;  /* 0x0000000786867220 */ /* 0x000fe20000410000 */
[----:B------:R-:W3:Y:S01]  /*10380*/  MUFU.EX2 R179, R179 ;  /* 0x000000b300b37308 */ /* 0x000ee20000000800 */
[C---:B--2---:R-:W-:Y:S01]  /*10390*/  FADD.FTZ R180, R175.reuse, R180 ;  /* 0x000000b4afb47221 */ /* 0x044fe20000010000 */
[----:B------:R-:W-:Y:S01]  /*103a0*/  F2FP.BF16.F32.PACK_AB R163, R175, R165 ;  /* 0x000000a5afa3723e */ /* 0x000fe200000010ff */
[-C--:B------:R-:W-:Y:S01]  /*103b0*/  FMUL.FTZ R135, R135, R7.reuse ;  /* 0x0000000787877220 */ /* 0x080fe20000410000 */
[----:B0-----:R-:W-:Y:S01]  /*103c0*/  F2FP.BF16.F32.PACK_AB R153, R169, R222 ;  /* 0x000000dea999723e */ /* 0x001fe200000010ff */
        /* <DEDUP_REMOVED lines=9> */
[----:B------:R-:W-:-:S02]  /*10460*/  FMUL.FTZ R151, R151, R7 ;  /* 0x0000000797977220 */ /* 0x000fc40000410000 */
[----:B------:R-:W1:Y:S01]  /*10470*/  MUFU.EX2 R183, R183 ;  /* 0x000000b700b77308 */ /* 0x000e620000000800 */
[C---:B---3--:R-:W-:Y:S01]  /*10480*/  FADD.FTZ R3, R179.reuse, R180 ;  /* 0x000000b4b3037221 */ /* 0x048fe20000010000 */
        /* <DEDUP_REMOVED lines=9> */
[C---:B0-----:R-:W-:Y:S01]  /*10520*/  FADD.FTZ R3, R185.reuse, R6 ;  /* 0x00000006b9037221 */ /* 0x041fe20000010000 */
[----:B------:R-:W-:-:S06]  /*10530*/  F2FP.BF16.F32.PACK_AB R169, R185, R184 ;  /* 0x000000b8b9a9723e */ /* 0x000fcc00000010ff */
[----:B------:R-:W0:Y:S01]  /*10540*/  MUFU.EX2 R189, R189 ;  /* 0x000000bd00bd7308 */ /* 0x000e220000000800 */
[----:B-1----:R-:W-:-:S07]  /*10550*/  FADD.FTZ R6, R186, R3 ;  /* 0x00000003ba067221 */ /* 0x002fce0000010000 */
        /* <DEDUP_REMOVED lines=13> */
.L_x_2983:
[----:B------:R0:W1:Y:S01]  /*10630*/  SYNCS.PHASECHK.TRANS64.TRYWAIT P0, [R20+URZ+0x22850], R21 ;  /* 0x02285015140075a7 */ /* 0x000062000800017f */
[----:B------:R-:W-:Y:S05]  /*10640*/  @!P6 BRA `(.L_x_2984) ;  /* 0x000000000004e947 */ /* 0x000fea0003800000 */
[----:B------:R-:W-:Y:S01]  /*10650*/  BPT.TRAP 0x1 ;  /* 0x000000040000795c */ /* 0x000fe20000300000 */
.L_x_2984:
[----:B------:R-:W-:Y:S01]  /*10660*/  IMAD.MOV.U32 R177, RZ, RZ, 0xc00 ;  /* 0x00000c00ffb17424 */ /* 0x000fe200078e00ff */
[----:B------:R-:W-:Y:S03]  /*10670*/  BSSY B0, `(.L_x_2985) ;  /* 0x0000005000007945 */ /* 0x000fe60003800000 */
[----:B------:R-:W-:Y:S01]  /*10680*/  IMAD R177, R2, R177, UR49 ;  /* 0x0000003102b17e24 */ /* 0x000fe2000f8e02b1 */
[----:B-1----:R-:W-:Y:S06]  /*10690*/  @P0 BRA `(.L_x_2986) ;  /* 0x0000000000080947 */ /* 0x002fec0003800000 */
[----:B------:R-:W1:Y:S02]  /*106a0*/  SYNCS.PHASECHK.TRANS64.TRYWAIT P0, [R20+URZ+0x22850], R21 ;  /* 0x02285015140075a7 */ /* 0x000e64000800017f */
[----:B-1----:R-:W-:Y:S05]  /*106b0*/  @!P0 BRA `(.L_x_2987) ;  /* 0x0000012400788947 */ /* 0x002fea0003800000 */
.L_x_2986:
[----:B------:R-:W-:Y:S05]  /*106c0*/  BSYNC B0 ;  /* 0x0000000000007941 */ /* 0x000fea0003800000 */
.L_x_2985:
[----:B------:R-:W2:Y:S01]  /*106d0*/  S2R R179, SR_TID.X ;  /* 0x0000000000b37919 */ /* 0x000ea20000002100 */
[----:B------:R-:W-:Y:S05]  /*106e0*/  WARPSYNC.ALL ;  /* 0x0000000000007948 */ /* 0x000fea0003800000 */
[----:B------:R-:W-:Y:S02]  /*106f0*/  IMAD.MOV.U32 R6, RZ, RZ, R177 ;  /* 0x000000ffff067224 */ /* 0x000fe400078e00b1 */
[----:B------:R-:W-:-:S03]  /*10700*/  IMAD.MOV.U32 R7, RZ, RZ, 0x40000040 ;  /* 0x40000040ff077424 */ /* 0x000fc600078e00ff */
[----:B------:R-:W-:Y:S01]  /*10710*/  R2UR UR6, R6 ;  /* 0x00000000060672ca */ /* 0x000fe200000e0000 */
[----:B------:R-:W-:Y:S01]  /*10720*/  VIADD R6, R177, 0x80 ;  /* 0x00000080b1067836 */ /* 0x000fe20000000000 */
[----:B------:R-:W-:Y:S01]  /*10730*/  R2UR UR7, R7 ;  /* 0x00000000070772ca */ /* 0x000fe200000e0000 */
[----:B------:R-:W-:Y:S01]  /*10740*/  IMAD.MOV.U32 R7, RZ, RZ, 0x40000040 ;  /* 0x40000040ff077424 */ /* 0x000fe200078e00ff */
[----:B--2---:R-:W-:-:S05]  /*10750*/  SHF.R.U32.HI R179, RZ, 0x7, R179 ;  /* 0x00000007ffb37819 */ /* 0x004fca00000116b3 */
[----:B01----:R-:W-:Y:S02]  /*10760*/  VIADD R21, R179, 0x8 ;  /* 0x00000008b3157836 */ /* 0x003fe40000000000 */
[----:B------:R-:W-:-:S03]  /*10770*/  IMAD.U32 R179, RZ, RZ, UR51 ;  /* 0x00000033ffb37e24 */ /* 0x000fc6000f8e00ff */
[----:B------:R0:W-:Y:S02]  /*10780*/  BAR.SYNC.DEFER_BLOCKING R21, 0x100 ;  /* 0x000400150000751d */ /* 0x0001e40000010000 */
[----:B------:R-:W-:-:S04]  /*10790*/  ISETP.NE.AND P0, PT, R179, 0x3, PT ;  /* 0x00000003b300780c */ /* 0x000fc80003f05270 */
[----:B------:R-:W-:-:S06]  /*107a0*/  WARPGROUP.ARRIVE ;  /* 0x00000000000079c5 */ /* 0x000fcc0000000000 */
        /* <DEDUP_REMOVED lines=42> */
.L_x_2988:
[----:B------:R-:W-:Y:S01]  /*10a50*/  ISETP.GT.AND P0, PT, R0, R223, PT ;  /* 0x000000df0000720c */ /* 0x000fe20003f04270 */
[----:B------:R-:W-:Y:S02]  /*10a60*/  VIADD R20, R20, 0x22860 ;  /* 0x0002286014147836 */ /* 0x000fe40000000000 */
[----:B------:R-:W-:Y:S02]  /*10a70*/  IMAD.U32 R7, RZ, RZ, UR47 ;  /* 0x0000002fff077e24 */ /* 0x000fe4000f8e00ff */
[----:B------:R-:W-:Y:S02]  /*10a80*/  VIADD R0, R0, 0xffffffff ;  /* 0xffffffff00007836 */ /* 0x000fe40000000000 */
[----:B------:R-:W-:Y:S01]  /*10a90*/  IMAD.MOV.U32 R6, RZ, RZ, R178 ;  /* 0x000000ffff067224 */ /* 0x000fe200078e00b2 */
[----:B------:R-:W-:Y:S01]  /*10aa0*/  PRMT R20, R7, 0x654, R20 ;  /* 0x0000065407147816 */ /* 0x000fe20000000014 */
[----:B------:R-:W-:-:S03]  /*10ab0*/  IMAD.MOV.U32 R7, RZ, RZ, R176 ;  /* 0x000000ffff077224 */ /* 0x000fc600078e00b0 */
[----:B------:R0:W-:Y:S01]  /*10ac0*/  SYNCS.ARRIVE.TRANS64.RED.A1T0 RZ, [R20+URZ], RZ ;  /* 0x000000ff14ff79a7 */ /* 0x0001e2000810043f */
[----:B------:R-:W-:Y:S05]  /*10ad0*/  @P0 BRA `(.L_x_2989) ;  /* 0xffffffc400f40947 */ /* 0x000fea000383ffff */
[----:B------:R-:W-:Y:S02]  /*10ae0*/  IMAD.MOV.U32 R7, RZ, RZ, R176 ;  /* 0x000000ffff077224 */ /* 0x000fe400078e00b0 */
[----:B------:R-:W-:-:S07]  /*10af0*/  IMAD.MOV.U32 R6, RZ, RZ, R178 ;  /* 0x000000ffff067224 */ /* 0x000fce00078e00b2 */
.L_x_2969:
[----:B0-----:R-:W0:Y:S01]  /*10b00*/  LDC R20, c[0x0][0x448] ;  /* 0x00011200ff147b82 */ /* 0x001e220000000800 */
[----:B------:R-:W-:Y:S01]  /*10b10*/  LOP3.LUT R22, R22, 0xfff7ffff, RZ, 0xc0, !PT ;  /* 0xfff7ffff16167812 */ /* 0x000fe200078ec0ff */
[----:B------:R-:W-:Y:S01]  /*10b20*/  ULDC UR4, c[0x0][0x9dc] ;  /* 0x0002770000047ab9 */ /* 0x000fe20000000800 */
[----:B------:R-:W-:-:S05]  /*10b30*/  IADD3 R153, R204, 0x1, -R203 ;  /* 0x00000001cc997810 */ /* 0x000fca0007ffe8cb */
[----:B------:R-:W1:Y:S01]  /*10b40*/  LDC R154, c[0x0][0x9e4] ;  /* 0x00027900ff9a7b82 */ /* 0x000e620000000800 */
[----:B0-----:R-:W-:Y:S01]  /*10b50*/  ISETP.NE.AND P0, PT, R20, 0x1, PT ;  /* 0x000000011400780c */ /* 0x001fe20003f05270 */
[----:B------:R-:W-:-:S12]  /*10b60*/  VIADD R20, R214, 0x7f ;  /* 0x0000007fd6147836 */ /* 0x000fd80000000000 */
[----:B------:R-:W0:Y:S01]  /*10b70*/  @P0 LDC R21, c[0x0][0x44c] ;  /* 0x00011300ff150b82 */ /* 0x000e220000000800 */
[----:B------:R-:W-:-:S04]  /*10b80*/  @P0 LOP3.LUT R22, R22, 0x80000, RZ, 0xfc, !PT ;  /* 0x0008000016160812 */ /* 0x000fc800078efcff */
[----:B------:R-:W-:-:S03]  /*10b90*/  LOP3.LUT R22, R22, 0xffefffff, RZ, 0xc0, !PT ;  /* 0xffefffff16167812 */ /* 0x000fc600078ec0ff */
[----:B------:R-:W2:Y:S01]  /*10ba0*/  @P0 LDC R152, c[0x0][0x450] ;  /* 0x00011400ff980b82 */ /* 0x000ea20000000800 */
[----:B0-----:R-:W-:-:S05]  /*10bb0*/  @P0 IMAD.HI.U32 R21, R20, R21, RZ ;  /* 0x0000001514150227 */ /* 0x001fca00078e00ff */
[----:B--2---:R-:W-:Y:S02]  /*10bc0*/  @P0 SHF.R.U32.HI R20, RZ, R152, R21 ;  /* 0x00000098ff140219 */ /* 0x004fe40000011615 */
[----:B-1----:R-:W-:-:S03]  /*10bd0*/  ISETP.GE.AND P0, PT, R154, 0x1, PT ;  /* 0x000000019a00780c */ /* 0x002fc60003f06270 */
[----:B------:R-:W-:-:S04]  /*10be0*/  IMAD.IADD R20, R153, 0x1, R20 ;  /* 0x0000000199147824 */ /* 0x000fc800078e0214 */
[----:B------:R-:W-:-:S06]  /*10bf0*/  VIADD R152, R20, -UR4 ;  /* 0x8000000414987c36 */ /* 0x000fcc0008000000 */
[----:B------:R-:W-:Y:S01]  /*10c00*/  @P0 LOP3.LUT R22, R22, 0x100000, RZ, 0xfc, !PT ;  /* 0x0010000016160812 */ /* 0x000fe200078efcff */
[----:B------:R-:W-:Y:S06]  /*10c10*/  @!P0 BRA `(.L_x_2990) ;  /* 0x0000000000488947 */ /* 0x000fec0003800000 */
[----:B------:R-:W-:Y:S01]  /*10c20*/  IMAD.MOV.U32 R153, RZ, RZ, R20 ;  /* 0x000000ffff997224 */ /* 0x000fe200078e0014 */
[----:B------:R-:W-:Y:S04]  /*10c30*/  BSSY B0, `(.L_x_2991) ;  /* 0x000000e000007945 */ /* 0x000fe80003800000 */
        /* <DEDUP_REMOVED lines=9> */
.L_x_2992:
[----:B------:R-:W-:-:S13]  /*10cd0*/  ISETP.NE.AND P0, PT, R154, 0x1, PT ;  /* 0x000000019a00780c */ /* 0x000fda0003f05270 */
[----:B------:R-:W0:Y:S02]  /*10ce0*/  @P0 LDC.64 R20, c[0x0][0x9e8] ;  /* 0x00027a00ff140b82 */ /* 0x000e240000000a00 */
[----:B0-----:R-:W-:-:S05]  /*10cf0*/  @P0 IMAD.HI.U32 R20, R153, R20, RZ ;  /* 0x0000001499140227 */ /* 0x001fca00078e00ff */
[----:B------:R-:W-:-:S07]  /*10d00*/  @P0 SHF.R.U32.HI R153, RZ, R21, R20 ;  /* 0x00000015ff990219 */ /* 0x000fce0000011614 */
.L_x_2993:
[----:B------:R-:W-:Y:S05]  /*10d10*/  BSYNC B0 ;  /* 0x0000000000007941 */ /* 0x000fea0003800000 */
.L_x_2991:
[----:B------:R-:W-:-:S05]  /*10d20*/  IMAD R153, R153, R154, RZ ;  /* 0x0000009a99997224 */ /* 0x000fca00078e02ff */
[----:B------:R-:W-:-:S07]  /*10d30*/  VIMNMX R152, R152, R153, !PT ;  /* 0x0000009998987248 */ /* 0x000fce0007fe0100 */
.L_x_2990:
[----:B------:R-:W2:Y:S01]  /*10d40*/  LDL R20, [R1+0x4] ;  /* 0x0000040001147983 */ /* 0x000ea20000100800 */
[----:B------:R-:W-:-:S04]  /*10d50*/  VIADD R152, R152, 0x5f ;  /* 0x0000005f98987836 */ /* 0x000fc80000000000 */
[----:B------:R-:W-:-:S05]  /*10d60*/  IMAD.HI R152, R152, 0x2aaaaaab, RZ ;  /* 0x2aaaaaab98987827 */ /* 0x000fca00078e02ff */
[----:B------:R-:W-:-:S04]  /*10d70*/  SHF.R.U32.HI R21, RZ, 0x1f, R152 ;  /* 0x0000001fff157819 */ /* 0x000fc80000011698 */
[----:B------:R-:W-:-:S04]  /*10d80*/  LEA.HI.SX32 R21, R152, R21, 0x1c ;  /* 0x0000001598157211 */ /* 0x000fc800078fe2ff */
[----:B--2---:R-:W-:-:S04]  /*10d90*/  VIMNMX R228, R20, R21, !PT ;  /* 0x0000001514e47248 */ /* 0x004fc80007fe0100 */
[----:B------:R-:W-:-:S13]  /*10da0*/  ISETP.GE.AND P0, PT, R0, R228, PT ;  /* 0x000000e40000720c */ /* 0x000fda0003f06270 */
[----:B------:R-:W-:Y:S05]  /*10db0*/  @!P0 BRA `(.L_x_2994) ;  /* 0x0000002400708947 */ /* 0x000fea0003800000 */
[----:B------:R-:W-:Y:S02]  /*10dc0*/  IMAD.MOV.U32 R215, RZ, RZ, R7 ;  /* 0x000000ffffd77224 */ /* 0x000fe400078e0007 */
[----:B------:R-:W-:Y:S02]  /*10dd0*/  IMAD.MOV.U32 R216, RZ, RZ, R6 ;  /* 0x000000ffffd87224 */ /* 0x000fe400078e0006 */
[----:B------:R-:W-:-:S07]  /*10de0*/  IMAD.MOV.U32 R21, RZ, RZ, R0 ;  /* 0x000000ffff157224 */ /* 0x000fce00078e0000 */
.L_x_3006:
[----:B0-----:R-:W-:Y:S01]  /*10df0*/  IMAD.U32 R0, RZ, RZ, UR51 ;  /* 0x00000033ff007e24 */ /* 0x001fe2000f8e00ff */
[----:B------:R-:W-:Y:S05]  /*10e00*/  YIELD ;  /* 0x0000000000007946 */ /* 0x000fea0003800000 */
[----:B------:R-:W-:Y:S01]  /*10e10*/  ISETP.NE.AND P2, PT, R0, 0x3, PT ;  /* 0x000000030000780c */ /* 0x000fe20003f45270 */
[----:B------:R-:W-:Y:S02]  /*10e20*/  VIADD R2, R2, 0x1 ;  /* 0x0000000102027836 */ /* 0x000fe40000000000 */
[----:B------:R-:W-:Y:S02]  /*10e30*/  IMAD.MOV.U32 R7, RZ, RZ, R21 ;  /* 0x000000ffff077224 */ /* 0x000fe400078e0015 */
[----:B------:R-:W-:Y:S01]  /*10e40*/  VIADD R21, R21, 0xffffffff ;  /* 0xffffffff15157836 */ /* 0x000fe20000000000 */
[----:B------:R-:W-:-:S02]  /*10e50*/  ISETP.NE.AND P1, PT, R2, 0x2, PT ;  /* 0x000000020200780c */ /* 0x000fc40003f25270 */
[----:B------:R-:W-:Y:S02]  /*10e60*/  ISETP.GT.AND P0, PT, R7, R228, PT ;  /* 0x000000e40700720c */ /* 0x000fe40003f04270 */
[----:B--2---:R-:W-:Y:S02]  /*10e70*/  SEL R9, RZ, 0x1, P1 ;  /* 0x00000001ff097807 */ /* 0x004fe40000800000 */
[----:B------:R-:W-:Y:S02]  /*10e80*/  SEL R2, R2, RZ, P1 ;  /* 0x000000ff02027207 */ /* 0x000fe40000800000 */
[----:B------:R-:W-:Y:S01]  /*10e90*/  LOP3.LUT R202, R202, R9, RZ, 0x3c, !PT ;  /* 0x00000009caca7212 */ /* 0x000fe200078e3cff */
[----:B------:R-:W-:Y:S06]  /*10ea0*/  @!P2 BRA `(.L_x_2995) ;  /* 0x000000000004a947 */ /* 0x000fec0003800000 */
[----:B------:R-:W-:Y:S01]  /*10eb0*/  BPT.TRAP 0x1 ;  /* 0x000000040000795c */ /* 0x000fe20000300000 */
.L_x_2995:
[----:B------:R-:W-:Y:S01]  /*10ec0*/  IMAD R0, R2, 0x8, R23 ;  /* 0x0000000802007824 */ /* 0x000fe200078e0217 */
[----:B------:R-:W-:-:S04]  /*10ed0*/  SHF.L.U32 R20, R202, 0x1f, RZ ;  /* 0x0000001fca147819 */ /* 0x000fc800000006ff */
[----:B------:R0:W1:Y:S01]  /*10ee0*/  SYNCS.PHASECHK.TRANS64.TRYWAIT P1, [R0+URZ+0x22830], R20 ;  /* 0x02283014000075a7 */ /* 0x000062000802017f */
[----:B------:R-:W-:Y:S05]  /*10ef0*/  @!P2 BRA `(.L_x_2996) ;  /* 0x000000000004a947 */ /* 0x000fea0003800000 */
[----:B------:R-:W-:Y:S01]  /*10f00*/  BPT.TRAP 0x1 ;  /* 0x000000040000795c */ /* 0x000fe20000300000 */
.L_x_2996:
[----:B------:R-:W-:Y:S02]  /*10f10*/  IMAD R154, R2, 0x300, R227 ;  /* 0x00000300029a7824 */ /* 0x000fe400078e02e3 */
[----:B------:R-:W-:Y:S01]  /*10f20*/  IMAD.MOV.U32 R155, RZ, RZ, 0x40000040 ;  /* 0x40000040ff9b7424 */ /* 0x000fe200078e00ff */
[----:B-1----:R-:W-:Y:S06]  /*10f30*/  @P1 BRA `(.L_x_2997) ;  /* 0x0000000000081947 */ /* 0x002fec0003800000 */
[----:B------:R-:W1:Y:S02]  /*10f40*/  SYNCS.PHASECHK.TRANS64.TRYWAIT P1, [R0+URZ+0x22830], R20 ;  /* 0x02283014000075a7 */ /* 0x000e64000802017f */
[----:B-1----:R-:W-:Y:S05]  /*10f50*/  @!P1 BRA `(.L_x_2998) ;  /* 0x0000011c00649947 */ /* 0x002fea0003800000 */
.L_x_2997:
        /* <DEDUP_REMOVED lines=17> */
[----:B------:R-:W-:Y:S01]  /*11070*/  WARPGROUP.ARRIVE ;  /* 0x00000000000079c5 */ /* 0x000fe20000000000 */
[----:B------:R-:W-:-:S02]  /*11080*/  R2UR UR8, R14 ;  /* 0x000000000e0872ca */ /* 0x000fc400000e0000 */
[----:B------:R-:W-:Y:S02]  /*11090*/  R2UR UR9, R15 ;  /* 0x000000000f0972ca */ /* 0x000fe400000e0000 */
[----:B------:R-:W-:Y:S01]  /*110a0*/  R2UR UR14, R6 ;  /* 0x00000000060e72ca */ /* 0x000fe200000e0000 */
[----:B------:R-:W-:Y:S01]  /*110b0*/  HGMMA.64x96x16.F32.BF16 R152, gdesc[UR4], RZ, !UPT, gsb0 ;  /* 0x01600000049879f0 */ /* 0x000fe2000c0018ff */
[----:B------:R-:W-:Y:S02]  /*110c0*/  R2UR UR15, R7 ;  /* 0x00000000070f72ca */ /* 0x000fe400000e0000 */
[----:B------:R-:W-:Y:S02]  /*110d0*/  R2UR UR12, R12 ;  /* 0x000000000c0c72ca */ /* 0x000fe400000e0000 */
        /* <DEDUP_REMOVED lines=19> */
.L_x_2999:
        /* <DEDUP_REMOVED lines=35> */
[----:B------:R-:W-:Y:S01]  /*11440*/  UMOV UR48, UR43 ;  /* 0x0000002b00307c82 */ /* 0x000fe20008000000 */
        /* <DEDUP_REMOVED lines=52> */
[----:B-----5:R-:W-:-:S05]  /*11790*/  FMNMX.FTZ R6, R193, R6, !PT ;  /* 0x00000006c1067209 */ /* 0x020fca0007810000 */
[----:B------:R-:W5:Y:S02]  /*117a0*/  SHFL.BFLY PT, R196, R6, 0x2, 0x1f ;  /* 0x0c401f0006c47f89 */ /* 0x000f6400000e0000 */
[----:B------:R-:W0:Y:S01]  /*117b0*/  MUFU.TANH R221, R221 ;  /* 0x000000dd00dd7308 */ /* 0x000e220000002400 */
[----:B---3--:R-:W-:-:S07]  /*117c0*/  FMNMX.FTZ R162, R219, R215, !PT ;  /* 0x000000d7dba27209 */ /* 0x008fce0007810000 */
[----:B------:R-:W3:Y:S01]  /*117d0*/  MUFU.TANH R226, R226 ;  /* 0x000000e200e27308 */ /* 0x000ee20000002400 */
[----:B----4-:R-:W-:-:S07]  /*117e0*/  FMNMX.FTZ R162, R220, R162, !PT ;  /* 0x000000a2dca27209 */ /* 0x010fce0007810000 */
[----:B------:R-:W4:Y:S01]  /*117f0*/  MUFU.TANH R225, R225 ;  /* 0x000000e100e17308 */ /* 0x000f220000002400 */
[----:B0-----:R-:W-:Y:S02]  /*11800*/  FMNMX.FTZ R163, R221, R162, !PT ;  /* 0x000000a2dda37209 */ /* 0x001fe40007810000 */
[----:B-----5:R-:W-:Y:S01]  /*11810*/  FMNMX.FTZ R6, R6, R196, !PT ;  /* 0x000000c406067209 */ /* 0x020fe20007810000 */
[----:B------:R-:W-:-:S04]  /*11820*/  FMUL.FTZ R196, R171, UR40 ;  /* 0x00000028abc47c20 */ /* 0x000fc80008410000 */
[----:B------:R-:W0:Y:S01]  /*11830*/  MUFU.TANH R224, R224 ;  /* 0x000000e000e07308 */ /* 0x000e220000002400 */
[----:B---3--:R-:W-:Y:S01]  /*11840*/  FMNMX.FTZ R163, R226, R163, !PT ;  /* 0x000000a3e2a37209 */ /* 0x008fe20007810000 */
[----:B------:R-:W-:Y:S01]  /*11850*/  FMUL.FTZ R171, R198, UR40 ;  /* 0x00000028c6ab7c20 */ /* 0x000fe20008410000 */
[----:B------:R-:W3:Y:S05]  /*11860*/  SHFL.BFLY PT, R154, R6, 0x1, 0x1f ;  /* 0x0c201f00069a7f89 */ /* 0x000eea00000e0000 */
[----:B------:R-:W5:Y:S01]  /*11870*/  MUFU.TANH R223, R223 ;  /* 0x000000df00df7308 */ /* 0x000f620000002400 */
[----:B----4-:R-:W-:-:S07]  /*11880*/  FMNMX.FTZ R166, R225, R163, !PT ;  /* 0x000000a3e1a67209 */ /* 0x010fce0007810000 */
[----:B------:R-:W4:Y:S01]  /*11890*/  MUFU.TANH R222, R222 ;  /* 0x000000de00de7308 */ /* 0x000f220000002400 */
[----:B0-----:R-:W-:-:S07]  /*118a0*/  FMNMX.FTZ R166, R224, R166, !PT ;  /* 0x000000a6e0a67209 */ /* 0x001fce0007810000 */
[----:B------:R-:W0:Y:S01]  /*118b0*/  MUFU.TANH R218, R218 ;  /* 0x000000da00da7308 */ /* 0x000e220000002400 */
[----:B-----5:R-:W-:Y:S02]  /*118c0*/  FMNMX.FTZ R166, R223, R166, !PT ;  /* 0x000000a6dfa67209 */ /* 0x020fe40007810000 */
[----:B---3--:R-:W-:-:S05]  /*118d0*/  FMNMX.FTZ R6, R6, R154, !PT ;  /* 0x0000009a06067209 */ /* 0x008fca0007810000 */
[C---:B------:R-:W-:Y:S01]  /*118e0*/  FADD.FTZ R159, -R6.reuse, R216 ;  /* 0x000000d8069f7221 */ /* 0x040fe20000010100 */
[----:B------:R-:W-:Y:S01]  /*118f0*/  FMUL.FTZ R154, R6, UR48 ;  /* 0x00000030069a7c20 */ /* 0x000fe20008410000 */
[----:B------:R-:W-:Y:S01]  /*11900*/  MUFU.TANH R196, R196 ;  /* 0x000000c400c47308 */ /* 0x000fe20000002400 */
[----:B----4-:R-:W-:Y:S01]  /*11910*/  FMNMX.FTZ R166, R222, R166, !PT ;  /* 0x000000a6dea67209 */ /* 0x010fe20007810000 */
[----:B------:R-:W-:Y:S01]  /*11920*/  FMUL.FTZ R159, R159, UR48 ;  /* 0x000000309f9f7c20 */ /* 0x000fe20008410000 */
[--C-:B------:R-:W-:Y:S01]  /*11930*/  FFMA.FTZ R217, R217, UR48, -R154.reuse ;  /* 0x00000030d9d97c23 */ /* 0x100fe2000801089a */
[--C-:B------:R-:W-:Y:S01]  /*11940*/  FFMA.FTZ R158, R7, UR48, -R154.reuse ;  /* 0x00000030079e7c23 */ /* 0x100fe2000801089a */
[--C-:B------:R-:W-:Y:S01]  /*11950*/  FFMA.FTZ R155, R152, UR48, -R154.reuse ;  /* 0x00000030989b7c23 */ /* 0x100fe2000801089a */
[--C-:B------:R-:W-:Y:S01]  /*11960*/  FFMA.FTZ R7, R176, UR48, -R154.reuse ;  /* 0x00000030b0077c23 */ /* 0x100fe2000801089a */
[--C-:B------:R-:W-:Y:S01]  /*11970*/  FFMA.FTZ R153, R153, UR48, -R154.reuse ;  /* 0x0000003099997c23 */ /* 0x100fe2000801089a */
[----:B------:R-:W3:Y:S01]  /*11980*/  MUFU.EX2 R176, R159 ;  /* 0x0000009f00b07308 */ /* 0x000ee20000000800 */
[--C-:B------:R-:W-:Y:S01]  /*11990*/  FFMA.FTZ R156, R156, UR48, -R154.reuse ;  /* 0x000000309c9c7c23 */ /* 0x100fe2000801089a */
[--C-:B------:R-:W-:Y:S01]  /*119a0*/  FFMA.FTZ R157, R157, UR48, -R154.reuse ;  /* 0x000000309d9d7c23 */ /* 0x100fe2000801089a */
[--C-:B------:R-:W-:Y:S01]  /*119b0*/  FFMA.FTZ R160, R160, UR48, -R154.reuse ;  /* 0x00000030a0a07c23 */ /* 0x100fe2000801089a */
[--C-:B------:R-:W-:Y:S01]  /*119c0*/  FFMA.FTZ R161, R161, UR48, -R154.reuse ;  /* 0x00000030a1a17c23 */ /* 0x100fe2000801089a */
[--C-:B------:R-:W-:Y:S01]  /*119d0*/  FFMA.FTZ R164, R164, UR48, -R154.reuse ;  /* 0x00000030a4a47c23 */ /* 0x100fe2000801089a */
[--C-:B------:R-:W-:Y:S01]  /*119e0*/  FFMA.FTZ R165, R165, UR48, -R154.reuse ;  /* 0x00000030a5a57c23 */ /* 0x100fe2000801089a */
[--C-:B------:R-:W-:Y:S01]  /*119f0*/  FFMA.FTZ R168, R168, UR48, -R154.reuse ;  /* 0x00000030a8a87c23 */ /* 0x100fe2000801089a */
[----:B------:R-:W4:Y:S01]  /*11a00*/  MUFU.EX2 R152, R217 ;  /* 0x000000d900987308 */ /* 0x000f220000000800 */
[--C-:B------:R-:W-:Y:S01]  /*11a10*/  FFMA.FTZ R169, R169, UR48, -R154.reuse ;  /* 0x00000030a9a97c23 */ /* 0x100fe2000801089a */
[--C-:B------:R-:W-:Y:S01]  /*11a20*/  FFMA.FTZ R172, R172, UR48, -R154.reuse ;  /* 0x00000030acac7c23 */ /* 0x100fe2000801089a */
[--C-:B------:R-:W-:Y:S01]  /*11a30*/  FFMA.FTZ R173, R173, UR48, -R154.reuse ;  /* 0x00000030adad7c23 */ /* 0x100fe2000801089a */
[--C-:B------:R-:W-:Y:S01]  /*11a40*/  FFMA.FTZ R177, R177, UR48, -R154.reuse ;  /* 0x00000030b1b17c23 */ /* 0x100fe2000801089a */
[--C-:B------:R-:W-:Y:S01]  /*11a50*/  FFMA.FTZ R180, R180, UR48, -R154.reuse ;  /* 0x00000030b4b47c23 */ /* 0x100fe2000801089a */
[--C-:B------:R-:W-:Y:S01]  /*11a60*/  FFMA.FTZ R181, R181, UR48, -R154.reuse ;  /* 0x00000030b5b57c23 */ /* 0x100fe2000801089a */
[--C-:B------:R-:W-:Y:S01]  /*11a70*/  FFMA.FTZ R184, R184, UR48, -R154.reuse ;  /* 0x00000030b8b87c23 */ /* 0x100fe2000801089a */
[----:B------:R-:W5:Y:S01]  /*11a80*/  MUFU.EX2 R158, R158 ;  /* 0x0000009e009e7308 */ /* 0x000f620000000800 */
[--C-:B------:R-:W-:Y:S01]  /*11a90*/  FFMA.FTZ R185, R185, UR48, -R154.reuse ;  /* 0x00000030b9b97c23 */ /* 0x100fe2000801089a */
[--C-:B------:R-:W-:Y:S01]  /*11aa0*/  FFMA.FTZ R188, R188, UR48, -R154.reuse ;  /* 0x00000030bcbc7c23 */ /* 0x100fe2000801089a */
[--C-:B------:R-:W-:Y:S01]  /*11ab0*/  FFMA.FTZ R189, R189, UR48, -R154.reuse ;  /* 0x00000030bdbd7c23 */ /* 0x100fe2000801089a */
[--C-:B------:R-:W-:Y:S01]  /*11ac0*/  FFMA.FTZ R192, R192, UR48, -R154.reuse ;  /* 0x00000030c0c07c23 */ /* 0x100fe2000801089a */
[----:B------:R-:W-:Y:S01]  /*11ad0*/  FFMA.FTZ R193, R193, UR48, -R154 ;  /* 0x00000030c1c17c23 */ /* 0x000fe2000801089a */
[----:B0-----:R-:W-:Y:S01]  /*11ae0*/  FMNMX.FTZ R166, R218, R166, !PT ;  /* 0x000000a6daa67209 */ /* 0x001fe20007810000 */
[----:B---3--:R-:W-:Y:S01]  /*11af0*/  FMUL.FTZ R24, R24, R176 ;  /* 0x000000b018187220 */ /* 0x008fe20000410000 */
[----:B------:R0:W3:Y:S01]  /*11b00*/  MUFU.EX2 R154, R155 ;  /* 0x0000009b009a7308 */ /* 0x0000e20000000800 */
[----:B----4-:R-:W-:Y:S01]  /*11b10*/  FFMA.FTZ R8, R176, R8, R152 ;  /* 0x00000008b0087223 */ /* 0x010fe20000010098 */
[----:B------:R-:W-:Y:S01]  /*11b20*/  FMNMX.FTZ R166, R196, R166, !PT ;  /* 0x000000a6c4a67209 */ /* 0x000fe20007810000 */
[-C--:B------:R-:W-:Y:S01]  /*11b30*/  FMUL.FTZ R25, R25, R176.reuse ;  /* 0x000000b019197220 */ /* 0x080fe20000410000 */
[-C--:B------:R-:W-:Y:S01]  /*11b40*/  FMUL.FTZ R28, R28, R176.reuse ;  /* 0x000000b01c1c7220 */ /* 0x080fe20000410000 */
[-C--:B------:R-:W-:Y:S01]  /*11b50*/  FMUL.FTZ R29, R29, R176.reuse ;  /* 0x000000b01d1d7220 */ /* 0x080fe20000410000 */
[-C--:B------:R-:W-:Y:S01]  /*11b60*/  FMUL.FTZ R32, R32, R176.reuse ;  /* 0x000000b020207220 */ /* 0x080fe20000410000 */
[----:B------:R-:W-:Y:S01]  /*11b70*/  FMUL.FTZ R33, R33, R176 ;  /* 0x000000b021217220 */ /* 0x000fe20000410000 */
[----:B------:R4:W1:Y:S01]  /*11b80*/  MUFU.EX2 R159, R153 ;  /* 0x00000099009f7308 */ /* 0x0008620000000800 */
[----:B-----5:R-:W-:Y:S01]  /*11b90*/  FADD.FTZ R8, R158, R8 ;  /* 0x000000089e087221 */ /* 0x020fe20000010000 */
[----:B0-----:R-:W-:Y:S01]  /*11ba0*/  FMUL.FTZ R155, R178, UR40 ;  /* 0x00000028b29b7c20 */ /* 0x001fe20008410000 */
[----:B------:R-:W-:Y:S01]  /*11bb0*/  F2FP.BF16.F32.PACK_AB R152, R158, R152 ;  /* 0x000000989e98723e */ /* 0x000fe200000010ff */
[----:B------:R-:W-:Y:S01]  /*11bc0*/  FMUL.FTZ R158, R179, UR40 ;  /* 0x00000028b39e7c20 */ /* 0x000fe20008410000 */
[-C--:B------:R-:W-:Y:S01]  /*11bd0*/  FMUL.FTZ R36, R36, R176.reuse ;  /* 0x000000b024247220 */ /* 0x080fe20000410000 */
[-C--:B------:R-:W-:Y:S01]  /*11be0*/  FMUL.FTZ R37, R37, R176.reuse ;  /* 0x000000b025257220 */ /* 0x080fe20000410000 */
[-C--:B------:R-:W-:Y:S01]  /*11bf0*/  FMUL.FTZ R40, R40, R176.reuse ;  /* 0x000000b028287220 */ /* 0x080fe20000410000 */
[----:B------:R-:W0:Y:S01]  /*11c00*/  MUFU.TANH R197, R197 ;  /* 0x000000c500c57308 */ /* 0x000e220000002400 */
[----:B----4-:R-:W-:Y:S01]  /*11c10*/  FMUL.FTZ R153, R175, UR40 ;  /* 0x00000028af997c20 */ /* 0x010fe20008410000 */
[----:B---3--:R-:W-:Y:S01]  /*11c20*/  FADD.FTZ R8, R154, R8 ;  /* 0x000000089a087221 */ /* 0x008fe20000010000 */
[----:B------:R-:W-:Y:S01]  /*11c30*/  FMUL.FTZ R175, R194, UR40 ;  /* 0x00000028c2af7c20 */ /* 0x000fe20008410000 */
[-C--:B------:R-:W-:Y:S01]  /*11c40*/  FMUL.FTZ R41, R41, R176.reuse ;  /* 0x000000b029297220 */ /* 0x080fe20000410000 */
[-C--:B------:R-:W-:Y:S01]  /*11c50*/  FMUL.FTZ R44, R44, R176.reuse ;  /* 0x000000b02c2c7220 */ /* 0x080fe20000410000 */
[-C--:B------:R-:W-:Y:S01]  /*11c60*/  FMUL.FTZ R45, R45, R176.reuse ;  /* 0x000000b02d2d7220 */ /* 0x080fe20000410000 */
[----:B------:R-:W-:Y:S01]  /*11c70*/  FMUL.FTZ R48, R48, R176 ;  /* 0x000000b030307220 */ /* 0x000fe20000410000 */
[----:B------:R-:W3:Y:S01]  /*11c80*/  MUFU.TANH R153, R153 ;  /* 0x0000009900997308 */ /* 0x000ee20000002400 */
[C---:B-1----:R-:W-:Y:S01]  /*11c90*/  FADD.FTZ R8, R159.reuse, R8 ;  /* 0x000000089f087221 */ /* 0x042fe20000010000 */
[----:B------:R-:W-:Y:S01]  /*11ca0*/  F2FP.BF16.F32.PACK_AB R154, R159, R154 ;  /* 0x0000009a9f9a723e */ /* 0x000fe200000010ff */
[----:B------:R-:W-:Y:S01]  /*11cb0*/  FMUL.FTZ R159, R182, UR40 ;  /* 0x00000028b69f7c20 */ /* 0x000fe20008410000 */
[----:B------:R-:W-:Y:S01]  /*11cc0*/  FMUL.FTZ R182, R191, UR40 ;  /* 0x00000028bfb67c20 */ /* 0x000fe20008410000 */
[-C--:B------:R-:W-:Y:S01]  /*11cd0*/  FMUL.FTZ R49, R49, R176.reuse ;  /* 0x000000b031317220 */ /* 0x080fe20000410000 */
[-C--:B------:R-:W-:Y:S01]  /*11ce0*/  FMUL.FTZ R52, R52, R176.reuse ;  /* 0x000000b034347220 */ /* 0x080fe20000410000 */
[----:B------:R-:W-:Y:S01]  /*11cf0*/  FMUL.FTZ R53, R53, R176 ;  /* 0x000000b035357220 */ /* 0x000fe20000410000 */
[----:B------:R-:W1:Y:S01]  /*11d00*/  MUFU.TANH R155, R155 ;  /* 0x0000009b009b7308 */ /* 0x000e620000002400 */
        /* <DEDUP_REMOVED lines=8> */
[----:B---3--:R-:W-:Y:S01]  /*11d90*/  FMNMX.FTZ R166, R153, R166, !PT ;  /* 0x000000a699a67209 */ /* 0x008fe20007810000 */
[-C--:B------:R-:W-:Y:S01]  /*11da0*/  FMUL.FTZ R68, R68, R176.reuse ;  /* 0x000000b044447220 */ /* 0x080fe20000410000 */
[-C--:B------:R-:W-:Y:S01]  /*11db0*/  FMUL.FTZ R69, R69, R176.reuse ;  /* 0x000000b045457220 */ /* 0x080fe20000410000 */
[-C--:B------:R-:W-:Y:S01]  /*11dc0*/  FMUL.FTZ R72, R72, R176.reuse ;  /* 0x000000b048487220 */ /* 0x080fe20000410000 */
[-C--:B------:R-:W-:Y:S01]  /*11dd0*/  FMUL.FTZ R73, R73, R176.reuse ;  /* 0x000000b049497220 */ /* 0x080fe20000410000 */
[-C--:B------:R-:W-:Y:S01]  /*11de0*/  FMUL.FTZ R76, R76, R176.reuse ;  /* 0x000000b04c4c7220 */ /* 0x080fe20000410000 */
[----:B------:R-:W-:Y:S01]  /*11df0*/  FMUL.FTZ R77, R77, R176 ;  /* 0x000000b04d4d7220 */ /* 0x000fe20000410000 */
[----:B------:R-:W3:Y:S01]  /*11e00*/  MUFU.TANH R159, R159 ;  /* 0x0000009f009f7308 */ /* 0x000ee20000002400 */
[----:B-1----:R-:W-:Y:S01]  /*11e10*/  FMNMX.FTZ R166, R155, R166, !PT ;  /* 0x000000a69ba67209 */ /* 0x002fe20007810000 */
[-C--:B------:R-:W-:Y:S01]  /*11e20*/  FMUL.FTZ R80, R80, R176.reuse ;  /* 0x000000b050507220 */ /* 0x080fe20000410000 */
[-C--:B------:R-:W-:Y:S01]  /*11e30*/  FMUL.FTZ R81, R81, R176.reuse ;  /* 0x000000b051517220 */ /* 0x080fe20000410000 */
[-C--:B------:R-:W-:Y:S01]  /*11e40*/  FMUL.FTZ R84, R84, R176.reuse ;  /* 0x000000b054547220 */ /* 0x080fe20000410000 */
[-C--:B------:R-:W-:Y:S01]  /*11e50*/  FMUL.FTZ R85, R85, R176.reuse ;  /* 0x000000b055557220 */ /* 0x080fe20000410000 */
[-C--:B------:R-:W-:Y:S01]  /*11e60*/  FMUL.FTZ R88, R88, R176.reuse ;  /* 0x000000b058587220 */ /* 0x080fe20000410000 */
[----:B------:R-:W-:Y:S01]  /*11e70*/  FMUL.FTZ R89, R89, R176 ;  /* 0x000000b059597220 */ /* 0x000fe20000410000 */
[----:B------:R1:W4:Y:S01]  /*11e80*/  MUFU.TANH R162, R183 ;  /* 0x000000b700a27308 */ /* 0x0003220000002400 */
[----:B0-----:R-:W-:Y:S01]  /*11e90*/  FMNMX.FTZ R166, R158, R166, !PT ;  /* 0x000000a69ea67209 */ /* 0x001fe20007810000 */
[-C--:B------:R-:W-:Y:S01]  /*11ea0*/  FMUL.FTZ R92, R92, R176.reuse ;  /* 0x000000b05c5c7220 */ /* 0x080fe20000410000 */
[-C--:B------:R-:W-:Y:S01]  /*11eb0*/  FMUL.FTZ R93, R93, R176.reuse ;  /* 0x000000b05d5d7220 */ /* 0x080fe20000410000 */
[-C--:B------:R-:W-:Y:S01]  /*11ec0*/  FMUL.FTZ R96, R96, R176.reuse ;  /* 0x000000b060607220 */ /* 0x080fe20000410000 */
[-C--:B------:R-:W-:Y:S01]  /*11ed0*/  FMUL.FTZ R97, R97, R176.reuse ;  /* 0x000000b061617220 */ /* 0x080fe20000410000 */
[-C--:B------:R-:W-:Y:S01]  /*11ee0*/  FMUL.FTZ R100, R100, R176.reuse ;  /* 0x000000b064647220 */ /* 0x080fe20000410000 */
[----:B------:R-:W-:Y:S01]  /*11ef0*/  FMUL.FTZ R101, R101, R176 ;  /* 0x000000b065657220 */ /* 0x000fe20000410000 */
[----:B------:R0:W5:Y:S01]  /*11f00*/  MUFU.TANH R163, R186 ;  /* 0x000000ba00a37308 */ /* 0x0001620000002400 */
[----:B-1----:R-:W-:Y:S01]  /*11f10*/  FMUL.FTZ R183, R190, UR40 ;  /* 0x00000028beb77c20 */ /* 0x002fe20008410000 */
[----:B---3--:R-:W-:Y:S01]  /*11f20*/  FMNMX.FTZ R167, R159, R166, !PT ;  /* 0x000000a69fa77209 */ /* 0x008fe20007810000 */
[-C--:B------:R-:W-:Y:S01]  /*11f30*/  FMUL.FTZ R104, R104, R176.reuse ;  /* 0x000000b068687220 */ /* 0x080fe20000410000 */
[-C--:B------:R-:W-:Y:S01]  /*11f40*/  FMUL.FTZ R105, R105, R176.reuse ;  /* 0x000000b069697220 */ /* 0x080fe20000410000 */
[-C--:B------:R-:W-:Y:S01]  /*11f50*/  FMUL.FTZ R108, R108, R176.reuse ;  /* 0x000000b06c6c7220 */ /* 0x080fe20000410000 */
[-C--:B------:R-:W-:Y:S01]  /*11f60*/  FMUL.FTZ R109, R109, R176.reuse ;  /* 0x000000b06d6d7220 */ /* 0x080fe20000410000 */
[-C--:B------:R-:W-:Y:S01]  /*11f70*/  FMUL.FTZ R112, R112, R176.reuse ;  /* 0x000000b070707220 */ /* 0x080fe20000410000 */
[----:B------:R-:W-:Y:S01]  /*11f80*/  MUFU.TANH R183, R183 ;  /* 0x000000b700b77308 */ /* 0x000fe20000002400 */
[----:B0-----:R-:W-:Y:S01]  /*11f90*/  FMUL.FTZ R186, R187, UR40 ;  /* 0x00000028bbba7c20 */ /* 0x001fe20008410000 */
[----:B----4-:R-:W-:Y:S01]  /*11fa0*/  FMNMX.FTZ R167, R162, R167, !PT ;  /* 0x000000a7a2a77209 */ /* 0x010fe20007810000 */
[-C--:B------:R-:W-:Y:S01]  /*11fb0*/  FMUL.FTZ R113, R113, R176.reuse ;  /* 0x000000b071717220 */ /* 0x080fe20000410000 */
[-C--:B------:R-:W-:Y:S01]  /*11fc0*/  FMUL.FTZ R116, R116, R176.reuse ;  /* 0x000000b074747220 */ /* 0x080fe20000410000 */
[-C--:B------:R-:W-:Y:S01]  /*11fd0*/  FMUL.FTZ R117, R117, R176.reuse ;  /* 0x000000b075757220 */ /* 0x080fe20000410000 */
[-C--:B------:R-:W-:Y:S01]  /*11fe0*/  FMUL.FTZ R120, R120, R176.reuse ;  /* 0x000000b078787220 */ /* 0x080fe20000410000 */
[-C--:B------:R-:W-:Y:S01]  /*11ff0*/  FMUL.FTZ R121, R121, R176.reuse ;  /* 0x000000b079797220 */ /* 0x080fe20000410000 */
[----:B------:R-:W0:Y:S01]  /*12000*/  MUFU.TANH R186, R186 ;  /* 0x000000ba00ba7308 */ /* 0x000e220000002400 */
[----:B-----5:R-:W-:Y:S01]  /*12010*/  FMNMX.FTZ R167, R163, R167, !PT ;  /* 0x000000a7a3a77209 */ /* 0x020fe20007810000 */
[-C--:B------:R-:W-:Y:S01]  /*12020*/  FMUL.FTZ R124, R124, R176.reuse ;  /* 0x000000b07c7c7220 */ /* 0x080fe20000410000 */
[-C--:B------:R-:W-:Y:S01]  /*12030*/  FMUL.FTZ R125, R125, R176.reuse ;  /* 0x000000b07d7d7220 */ /* 0x080fe20000410000 */
[-C--:B------:R-:W-:Y:S01]  /*12040*/  FMUL.FTZ R128, R128, R176.reuse ;  /* 0x000000b080807220 */ /* 0x080fe20000410000 */
[-C--:B------:R-:W-:Y:S01]  /*12050*/  FMUL.FTZ R129, R129, R176.reuse ;  /* 0x000000b081817220 */ /* 0x080fe20000410000 */
[-C--:B------:R-:W-:Y:S01]  /*12060*/  FMUL.FTZ R132, R132, R176.reuse ;  /* 0x000000b084847220 */ /* 0x080fe20000410000 */
[-C--:B------:R-:W-:Y:S01]  /*12070*/  FMUL.FTZ R133, R133, R176.reuse ;  /* 0x000000b085857220 */ /* 0x080fe20000410000 */
[----:B------:R-:W1:Y:S01]  /*12080*/  MUFU.TANH R182, R182 ;  /* 0x000000b600b67308 */ /* 0x000e620000002400 */
[-C--:B------:R-:W-:Y:S01]  /*12090*/  FMUL.FTZ R136, R136, R176.reuse ;  /* 0x000000b088887220 */ /* 0x080fe20000410000 */
[-C--:B------:R-:W-:Y:S01]  /*120a0*/  FMUL.FTZ R137, R137, R176.reuse ;  /* 0x000000b089897220 */ /* 0x080fe20000410000 */
[-C--:B------:R-:W-:Y:S01]  /*120b0*/  FMUL.FTZ R140, R140, R176.reuse ;  /* 0x000000b08c8c7220 */ /* 0x080fe20000410000 */
[-C--:B------:R-:W-:Y:S01]  /*120c0*/  FMUL.FTZ R141, R141, R176.reuse ;  /* 0x000000b08d8d7220 */ /* 0x080fe20000410000 */
[-C--:B------:R-:W-:Y:S01]  /*120d0*/  FMUL.FTZ R144, R144, R176.reuse ;  /* 0x000000b090907220 */ /* 0x080fe20000410000 */
[-C--:B------:R-:W-:Y:S01]  /*120e0*/  FMUL.FTZ R145, R145, R176.reuse ;  /* 0x000000b091917220 */ /* 0x080fe20000410000 */
[-C--:B------:R-:W-:Y:S01]  /*120f0*/  FMUL.FTZ R148, R148, R176.reuse ;  /* 0x000000b094947220 */ /* 0x080fe20000410000 */
[----:B------:R-:W3:Y:S01]  /*12100*/  MUFU.TANH R175, R175 ;  /* 0x000000af00af7308 */ /* 0x000ee20000002400 */
[----:B0-----:R-:W-:Y:S01]  /*12110*/  FMNMX.FTZ R167, R186, R167, !PT ;  /* 0x000000a7baa77209 */ /* 0x001fe20007810000 */
[----:B------:R-:W-:-:S03]  /*12120*/  FMUL.FTZ R149, R149, R176 ;  /* 0x000000b095957220 */ /* 0x000fc60000410000 */
[----:B------:R-:W-:-:S03]  /*12130*/  FMNMX.FTZ R167, R183, R167, !PT ;  /* 0x000000a7b7a77209 */ /* 0x000fc60007810000 */
[----:B------:R-:W0:Y:S01]  /*12140*/  MUFU.TANH R166, R195 ;  /* 0x000000c300a67308 */ /* 0x000e220000002400 */
[----:B-1----:R-:W-:-:S07]  /*12150*/  FMNMX.FTZ R167, R182, R167, !PT ;  /* 0x000000a7b6a77209 */ /* 0x002fce0007810000 */
[----:B------:R-:W1:Y:S01]  /*12160*/  MUFU.TANH R171, R171 ;  /* 0x000000ab00ab7308 */ /* 0x000e620000002400 */
[----:B---3--:R-:W-:-:S07]  /*12170*/  FMNMX.FTZ R167, R175, R167, !PT ;  /* 0x000000a7afa77209 */ /* 0x008fce0007810000 */
[----:B------:R-:W3:Y:S01]  /*12180*/  MUFU.TANH R174, R174 ;  /* 0x000000ae00ae7308 */ /* 0x000ee20000002400 */
[----:B0-----:R-:W-:-:S07]  /*12190*/  FMNMX.FTZ R167, R166, R167, !PT ;  /* 0x000000a7a6a77209 */ /* 0x001fce0007810000 */
[----:B------:R-:W-:Y:S01]  /*121a0*/  MUFU.EX2 R170, R160 ;  /* 0x000000a000aa7308 */ /* 0x000fe20000000800 */
[----:B-1----:R-:W-:-:S07]  /*121b0*/  FMNMX.FTZ R167, R171, R167, !PT ;  /* 0x000000a7aba77209 */ /* 0x002fce0007810000 */
[----:B------:R-:W-:Y:S01]  /*121c0*/  MUFU.EX2 R160, R164 ;  /* 0x000000a400a07308 */ /* 0x000fe20000000800 */
[----:B---3--:R-:W-:-:S05]  /*121d0*/  FMNMX.FTZ R178, R174, R167, !PT ;  /* 0x000000a7aeb27209 */ /* 0x008fca0007810000 */
[----:B------:R-:W0:Y:S02]  /*121e0*/  SHFL.BFLY PT, R167, R178, 0x2, 0x1f ;  /* 0x0c401f00b2a77f89 */ /* 0x000e2400000e0000 */
[----:B------:R-:W-:Y:S08]  /*121f0*/  MUFU.EX2 R164, R172 ;  /* 0x000000ac00a47308 */ /* 0x000ff00000000800 */
[----:B------:R-:W-:Y:S08]  /*12200*/  MUFU.EX2 R172, R177 ;  /* 0x000000b100ac7308 */ /* 0x000ff00000000800 */
[----:B------:R-:W1:Y:S01]  /*12210*/  MUFU.EX2 R156, R156 ;  /* 0x0000009c009c7308 */ /* 0x000e620000000800 */
[----:B0-----:R-:W-:-:S07]  /*12220*/  FMNMX.FTZ R178, R178, R167, !PT ;  /* 0x000000a7b2b27209 */ /* 0x001fce0007810000 */
[----:B------:R-:W-:Y:S01]  /*12230*/  MUFU.EX2 R167, R7 ;  /* 0x0000000700a77308 */ /* 0x000fe20000000800 */
[----:B------:R-:W0:Y:S07]  /*12240*/  SHFL.BFLY PT, R179, R178, 0x1, 0x1f ;  /* 0x0c201f00b2b37f89 */ /* 0x000e2e00000e0000 */
[----:B------:R-:W3:Y:S01]  /*12250*/  MUFU.EX2 R157, R157 ;  /* 0x0000009d009d7308 */ /* 0x000ee20000000800 */
[----:B-1----:R-:W-:-:S07]  /*12260*/  FADD.FTZ R8, R156, R8 ;  /* 0x000000089c087221 */ /* 0x002fce0000010000 */
[----:B------:R-:W1:Y:S08]  /*12270*/  MUFU.EX2 R161, R161 ;  /* 0x000000a100a17308 */ /* 0x000e700000000800 */
[----:B------:R-:W4:Y:S01]  /*12280*/  MUFU.EX2 R165, R165 ;  /* 0x000000a500a57308 */ /* 0x000f220000000800 */
[C---:B---3--:R-:W-:Y:S01]  /*12290*/  FADD.FTZ R8, R157.reuse, R8 ;  /* 0x000000089d087221 */ /* 0x048fe20000010000 */
[----:B------:R-:W-:-:S02]  /*122a0*/  F2FP.BF16.F32.PACK_AB R156, R157, R156 ;  /* 0x0000009c9d9c723e */ /* 0x000fc400000010ff */
[----:B0-----:R-:W-:Y:S01]  /*122b0*/  FMNMX.FTZ R7, R178, R179, !PT ;  /* 0x000000b3b2077209 */ /* 0x001fe20007810000 */
[----:B------:R-:W-:-:S03]  /*122c0*/  FADD.FTZ R8, R170, R8 ;  /* 0x00000008aa087221 */ /* 0x000fc60000010000 */
[----:B------:R-:W0:Y:S01]  /*122d0*/  MUFU.EX2 R168, R168 ;  /* 0x000000a800a87308 */ /* 0x000e220000000800 */
[C---:B------:R-:W-:Y:S01]  /*122e0*/  FADD.FTZ R177, -R7.reuse, R215 ;  /* 0x000000d707b17221 */ /* 0x040fe20000010100 */
[----:B------:R-:W-:Y:S01]  /*122f0*/  FMUL.FTZ R179, R7, UR48 ;  /* 0x0000003007b37c20 */ /* 0x000fe20008410000 */
[----:B-1----:R-:W-:Y:S02]  /*12300*/  FADD.FTZ R8, R161, R8 ;  /* 0x00000008a1087221 */ /* 0x002fe40000010000 */
        /* <DEDUP_REMOVED lines=18> */
[----:B------:R-:W-:Y:S01]  /*12430*/  FADD.FTZ R8, R160, R8 ;  /* 0x00000008a0087221 */ /* 0x000fe20000010000 */
[C---:B----4-:R-:W-:Y:S01]  /*12440*/  F2FP.BF16.F32.PACK_AB R160, R165.reuse, R160 ;  /* 0x000000a0a5a0723e */ /* 0x050fe200000010ff */
[--C-:B------:R-:W-:Y:S01]  /*12450*/  FFMA.FTZ R162, R162, UR48, -R179.reuse ;  /* 0x00000030a2a27c23 */ /* 0x100fe200080108b3 */
[----:B------:R-:W3:Y:S01]  /*12460*/  MUFU.EX2 R220, R220 ;  /* 0x000000dc00dc7308 */ /* 0x000ee20000000800 */
[----:B------:R-:W-:Y:S01]  /*12470*/  FADD.FTZ R8, R165, R8 ;  /* 0x00000008a5087221 */ /* 0x000fe20000010000 */
[----:B------:R-:W-:Y:S01]  /*12480*/  FFMA.FTZ R178, R166, UR48, -R179 ;  /* 0x00000030a6b27c23 */ /* 0x000fe200080108b3 */
[----:B------:R-:W-:-:S02]  /*12490*/  VIADD R158, R0, 0x22840 ;  /* 0x00022840009e7836 */ /* 0x000fc40000000000 */
[--C-:B------:R-:W-:Y:S01]  /*124a0*/  FFMA.FTZ R163, R163, UR48, -R179.reuse ;  /* 0x00000030a3a37c23 */ /* 0x100fe200080108b3 */
[----:B0-----:R-:W-:Y:S01]  /*124b0*/  FADD.FTZ R165, R168, R8 ;  /* 0x00000008a8a57221 */ /* 0x001fe20000010000 */
[----:B------:R-:W-:Y:S02]  /*124c0*/  IMAD.U32 R166, RZ, RZ, UR47 ;  /* 0x0000002fffa67e24 */ /* 0x000fe4000f8e00ff */
[----:B------:R-:W-:Y:S01]  /*124d0*/  FFMA.FTZ R186, R186, UR48, -R179 ;  /* 0x00000030baba7c23 */ /* 0x000fe200080108b3 */
[----:B------:R-:W0:Y:S01]  /*124e0*/  MUFU.EX2 R155, R187 ;  /* 0x000000bb009b7308 */ /* 0x000e220000000800 */
[----:B-1----:R-:W-:Y:S01]  /*124f0*/  FFMA.FTZ R3, R177, R3, R153 ;  /* 0x00000003b1037223 */ /* 0x002fe20000010099 */
[--C-:B------:R-:W-:Y:S01]  /*12500*/  FFMA.FTZ R183, R183, UR48, -R179.reuse ;  /* 0x00000030b7b77c23 */ /* 0x100fe200080108b3 */
[----:B------:R-:W-:Y:S01]  /*12510*/  PRMT R158, R166, 0x654, R158 ;  /* 0x00000654a69e7816 */ /* 0x000fe2000000009e */
[--C-:B------:R-:W-:Y:S01]  /*12520*/  FFMA.FTZ R182, R182, UR48, -R179.reuse ;  /* 0x00000030b6b67c23 */ /* 0x100fe200080108b3 */
[--C-:B------:R-:W-:Y:S01]  /*12530*/  FFMA.FTZ R175, R175, UR48, -R179.reuse ;  /* 0x00000030afaf7c23 */ /* 0x100fe200080108b3 */
[----:B------:R-:W-:Y:S01]  /*12540*/  FFMA.FTZ R171, R171, UR48, -R179 ;  /* 0x00000030abab7c23 */ /* 0x000fe200080108b3 */
[----:B------:R1:W-:Y:S01]  /*12550*/  SYNCS.ARRIVE.TRANS64.RED.A1T0 RZ, [R158+URZ], RZ ;  /* 0x000000ff9eff79a7 */ /* 0x0003e2000810043f */
[----:B------:R-:W4:Y:S01]  /*12560*/  MUFU.EX2 R198, R198 ;  /* 0x000000c600c67308 */ /* 0x000f220000000800 */
[----:B---3--:R-:W-:Y:S01]  /*12570*/  FADD.FTZ R3, R220, R3 ;  /* 0x00000003dc037221 */ /* 0x008fe20000010000 */
[----:B------:R-:W-:Y:S01]  /*12580*/  FFMA.FTZ R179, R174, UR48, -R179 ;  /* 0x00000030aeb37c23 */ /* 0x000fe200080108b3 */
[----:B------:R-:W-:Y:S01]  /*12590*/  F2FP.BF16.F32.PACK_AB R153, R220, R153 ;  /* 0x00000099dc99723e */ /* 0x000fe200000010ff */
[-C--:B------:R-:W-:Y:S01]  /*125a0*/  FMUL.FTZ R26, R26, R177.reuse ;  /* 0x000000b11a1a7220 */ /* 0x080fe20000410000 */
[-C--:B------:R-:W-:Y:S01]  /*125b0*/  FMUL.FTZ R27, R27, R177.reuse ;  /* 0x000000b11b1b7220 */ /* 0x080fe20000410000 */
[-C--:B------:R-:W-:Y:S01]  /*125c0*/  FMUL.FTZ R30, R30, R177.reuse ;  /* 0x000000b11e1e7220 */ /* 0x080fe20000410000 */
[----:B-1----:R-:W-:Y:S01]  /*125d0*/  F2FP.BF16.F32.PACK_AB R158, R161, R170 ;  /* 0x000000aaa19e723e */ /* 0x002fe200000010ff */
[----:B------:R-:W1:Y:S01]  /*125e0*/  MUFU.EX2 R199, R199 ;  /* 0x000000c700c77308 */ /* 0x000e620000000800 */
        /* <DEDUP_REMOVED lines=8> */
[C---:B----4-:R-:W-:Y:S01]  /*12670*/  FADD.FTZ R3, R198.reuse, R3 ;  /* 0x00000003c6037221 */ /* 0x050fe20000010000 */
[----:B------:R-:W-:Y:S01]  /*12680*/  F2FP.BF16.F32.PACK_AB R155, R198, R155 ;  /* 0x0000009bc69b723e */ /* 0x000fe200000010ff */
[-C--:B------:R-:W-:Y:S01]  /*12690*/  FMUL.FTZ R43, R43, R177.reuse ;  /* 0x000000b12b2b7220 */ /* 0x080fe20000410000 */
[-C--:B------:R-:W-:Y:S01]  /*126a0*/  FMUL.FTZ R46, R46, R177.reuse ;  /* 0x000000b12e2e7220 */ /* 0x080fe20000410000 */
[-C--:B------:R-:W-:Y:S01]  /*126b0*/  FMUL.FTZ R47, R47, R177.reuse ;  /* 0x000000b12f2f7220 */ /* 0x080fe20000410000 */
[-C--:B------:R-:W-:Y:S01]  /*126c0*/  FMUL.FTZ R50, R50, R177.reuse ;  /* 0x000000b132327220 */ /* 0x080fe20000410000 */
[-C--:B------:R-:W-:Y:S01]  /*126d0*/  FMUL.FTZ R51, R51, R177.reuse ;  /* 0x000000b133337220 */ /* 0x080fe20000410000 */
[----:B------:R-:W3:Y:S01]  /*126e0*/  MUFU.EX2 R159, R216 ;  /* 0x000000d8009f7308 */ /* 0x000ee20000000800 */
[----:B-1----:R-:W-:Y:S01]  /*126f0*/  FADD.FTZ R3, R199, R3 ;  /* 0x00000003c7037221 */ /* 0x002fe20000010000 */
[-C--:B------:R-:W-:Y:S01]  /*12700*/  FMUL.FTZ R54, R54, R177.reuse ;  /* 0x000000b136367220 */ /* 0x080fe20000410000 */
        /* <DEDUP_REMOVED lines=70> */
[----:B-1----:R-:W-:-:S07]  /*12b70*/  FADD.FTZ R3, R195, R3 ;  /* 0x00000003c3037221 */ /* 0x002fce0000010000 */
[----:B------:R-:W1:Y:S01]  /*12b80*/  MUFU.EX2 R197, R197 ;  /* 0x000000c500c57308 */ /* 0x000e620000000800 */
[C---:B0-----:R-:W-:Y:S01]  /*12b90*/  FADD.FTZ R166, R173.reuse, R166 ;  /* 0x000000a6ada67221 */ /* 0x041fe20000010000 */
[----:B------:R-:W-:-:S06]  /*12ba0*/  F2FP.BF16.F32.PACK_AB R164, R173, R164 ;  /* 0x000000a4ada4723e */ /* 0x000fcc00000010ff */
[----:B------:R0:W4:Y:S01]  /*12bb0*/  MUFU.EX2 R8, R162 ;  /* 0x000000a200087308 */ /* 0x0001220000000800 */
[----:B---3--:R-:W-:-:S07]  /*12bc0*/  F2FP.BF16.F32.PACK_AB R165, R196, R195 ;  /* 0x000000c3c4a5723e */ /* 0x008fce00000010ff */
[----:B------:R-:W3:Y:S01]  /*12bd0*/  MUFU.EX2 R180, R180 ;  /* 0x000000b400b47308 */ /* 0x000ee20000000800 */
[----:B0-----:R-:W-:Y:S01]  /*12be0*/  F2FP.BF16.F32.PACK_AB R162, R169, R168 ;  /* 0x000000a8a9a2723e */ /* 0x001fe200000010ff */
[----:B------:R-:W-:Y:S01]  /*12bf0*/  FADD.FTZ R168, R196, R3 ;  /* 0x00000003c4a87221 */ /* 0x000fe20000010000 */
[----:B------:R-:W-:Y:S01]  /*12c00*/  FADD.FTZ R3, R167, R166 ;  /* 0x000000a6a7037221 */ /* 0x000fe20000010000 */
[C---:B------:R-:W-:Y:S02]  /*12c10*/  F2FP.BF16.F32.PACK_AB R166, R172.reuse, R167 ;  /* 0x000000a7aca6723e */ /* 0x040fe400000010ff */
[----:B-1----:R-:W-:Y:S01]  /*12c20*/  FADD.FTZ R167, R197, R168 ;  /* 0x000000a8c5a77221 */ /* 0x002fe20000010000 */
[----:B------:R-:W-:Y:S01]  /*12c30*/  FADD.FTZ R3, R172, R3 ;  /* 0x00000003ac037221 */ /* 0x000fe20000010000 */
[----:B------:R0:W1:Y:S02]  /*12c40*/  MUFU.EX2 R169, R163 ;  /* 0x000000a300a97308 */ /* 0x0000640000000800 */
[C---:B----4-:R-:W-:Y:S01]  /*12c50*/  FADD.FTZ R170, R8.reuse, R167 ;  /* 0x000000a708aa7221 */ /* 0x050fe20000010000 */
[----:B------:R-:W-:-:S05]  /*12c60*/  F2FP.BF16.F32.PACK_AB R167, R8, R197 ;  /* 0x000000c508a7723e */ /* 0x000fca00000010ff */
[----:B------:R-:W4:Y:S01]  /*12c70*/  MUFU.EX2 R181, R181 ;  /* 0x000000b500b57308 */ /* 0x000f220000000800 */
[----:B---3--:R-:W-:Y:S01]  /*12c80*/  FADD.FTZ R8, R180, R3 ;  /* 0x00000003b4087221 */ /* 0x008fe20000010000 */
[----:B0-----:R-:W-:-:S06]  /*12c90*/  F2FP.BF16.F32.PACK_AB R163, R194, R191 ;  /* 0x000000bfc2a3723e */ /* 0x001fcc00000010ff */
[----:B------:R-:W0:Y:S01]  /*12ca0*/  MUFU.EX2 R186, R186 ;  /* 0x000000ba00ba7308 */ /* 0x000e220000000800 */
[----:B-1----:R-:W-:-:S07]  /*12cb0*/  FADD.FTZ R3, R169, R170 ;  /* 0x000000aaa9037221 */ /* 0x002fce0000010000 */
[----:B------:R-:W1:Y:S01]  /*12cc0*/  MUFU.EX2 R183, R183 ;  /* 0x000000b700b77308 */ /* 0x000e620000000800 */
[C---:B----4-:R-:W-:Y:S01]  /*12cd0*/  FADD.FTZ R187, R181.reuse, R8 ;  /* 0x00000008b5bb7221 */ /* 0x050fe20000010000 */
[----:B------:R-:W-:-:S06]  /*12ce0*/  F2FP.BF16.F32.PACK_AB R168, R181, R180 ;  /* 0x000000b4b5a8723e */ /* 0x000fcc00000010ff */
[----:B------:R-:W3:Y:S01]  /*12cf0*/  MUFU.EX2 R184, R184 ;  /* 0x000000b800b87308 */ /* 0x000ee20000000800 */
[C---:B0-----:R-:W-:Y:S01]  /*12d00*/  FADD.FTZ R8, R186.reuse, R3 ;  /* 0x00000003ba087221 */ /* 0x041fe20000010000 */
[----:B------:R-:W-:-:S06]  /*12d10*/  F2FP.BF16.F32.PACK_AB R169, R186, R169 ;  /* 0x000000a9baa9723e */ /* 0x000fcc00000010ff */
[----:B------:R-:W0:Y:S01]  /*12d20*/  MUFU.EX2 R182, R182 ;  /* 0x000000b600b67308 */ /* 0x000e220000000800 */
[----:B-1----:R-:W-:-:S07]  /*12d30*/  FADD.FTZ R3, R183, R8 ;  /* 0x00000008b7037221 */ /* 0x002fce0000010000 */
[----:B------:R-:W1:Y:S01]  /*12d40*/  MUFU.EX2 R185, R185 ;  /* 0x000000b900b97308 */ /* 0x000e620000000800 */
[----:B---3--:R-:W-:-:S07]  /*12d50*/  FADD.FTZ R170, R184, R187 ;  /* 0x000000bbb8aa7221 */ /* 0x008fce0000010000 */
[----:B------:R-:W3:Y:S01]  /*12d60*/  MUFU.EX2 R173, R175 ;  /* 0x000000af00ad7308 */ /* 0x000ee20000000800 */
[----:B0-----:R-:W-:-:S07]  /*12d70*/  FADD.FTZ R8, R182, R3 ;  /* 0x00000003b6087221 */ /* 0x001fce0000010000 */
[----:B------:R-:W0:Y:S01]  /*12d80*/  MUFU.EX2 R188, R188 ;  /* 0x000000bc00bc7308 */ /* 0x000e220000000800 */
[----:B-1----:R-:W-:-:S07]  /*12d90*/  FADD.FTZ R181, R185, R170 ;  /* 0x000000aab9b57221 */ /* 0x002fce0000010000 */
[----:B------:R-:W1:Y:S01]  /*12da0*/  MUFU.EX2 R178, R178 ;  /* 0x000000b200b27308 */ /* 0x000e620000000800 */
[----:B---3--:R-:W-:-:S07]  /*12db0*/  FADD.FTZ R3, R173, R8 ;  /* 0x00000008ad037221 */ /* 0x008fce0000010000 */
[----:B------:R-:W3:Y:S01]  /*12dc0*/  MUFU.EX2 R189, R189 ;  /* 0x000000bd00bd7308 */ /* 0x000ee20000000800 */
[----:B0-----:R-:W-:-:S07]  /*12dd0*/  FADD.FTZ R170, R188, R181 ;  /* 0x000000b5bcaa7221 */ /* 0x001fce0000010000 */
[----:B------:R0:W4:Y:S01]  /*12de0*/  MUFU.EX2 R180, R171 ;  /* 0x000000ab00b47308 */ /* 0x0001220000000800 */
[C---:B-1----:R-:W-:Y:S01]  /*12df0*/  FADD.FTZ R3, R178.reuse, R3 ;  /* 0x00000003b2037221 */ /* 0x042fe20000010000 */
[----:B------:R-:W-:-:S06]  /*12e00*/  F2FP.BF16.F32.PACK_AB R173, R178, R173 ;  /* 0x000000adb2ad723e */ /* 0x000fcc00000010ff */
[----:B------:R-:W1:Y:S01]  /*12e10*/  MUFU.EX2 R174, R192 ;  /* 0x000000c000ae7308 */ /* 0x000e620000000800 */
[----:B---3--:R-:W-:Y:S01]  /*12e20*/  FADD.FTZ R181, R189, R170 ;  /* 0x000000aabdb57221 */ /* 0x008fe20000010000 */
[----:B0-----:R-:W-:Y:S02]  /*12e30*/  F2FP.BF16.F32.PACK_AB R171, R182, R183 ;  /* 0x000000b7b6ab723e */ /* 0x001fe400000010ff */
[----:B------:R-:W-:Y:S02]  /*12e40*/  F2FP.BF16.F32.PACK_AB R170, R185, R184 ;  /* 0x000000b8b9aa723e */ /* 0x000fe400000010ff */
[----:B------:R-:W-:Y:S02]  /*12e50*/  F2FP.BF16.F32.PACK_AB R172, R189, R188 ;  /* 0x000000bcbdac723e */ /* 0x000fe400000010ff */
[----:B------:R-:W0:Y:S01]  /*12e60*/  MUFU.EX2 R175, R179 ;  /* 0x000000b300af7308 */ /* 0x000e220000000800 */
[----:B----4-:R-:W-:-:S07]  /*12e70*/  FADD.FTZ R182, R180, R3 ;  /* 0x00000003b4b67221 */ /* 0x010fce0000010000 */
[----:B------:R-:W3:Y:S01]  /*12e80*/  MUFU.EX2 R193, R193 ;  /* 0x000000c100c17308 */ /* 0x000ee20000000800 */
[----:B-1----:R-:W-:Y:S01]  /*12e90*/  FADD.FTZ R8, R174, R181 ;  /* 0x000000b5ae087221 */ /* 0x002fe20000010000 */
[C---:B0-----:R-:W-:Y:S01]  /*12ea0*/  FADD.FTZ R3, R175.reuse, R182 ;  /* 0x000000b6af037221 */ /* 0x041fe20000010000 */
[----:B------:R-:W-:Y:S02]  /*12eb0*/  F2FP.BF16.F32.PACK_AB R175, R175, R180 ;  /* 0x000000b4afaf723e */ /* 0x000fe400000010ff */
[C---:B---3--:R-:W-:Y:S01]  /*12ec0*/  FADD.FTZ R8, R193.reuse, R8 ;  /* 0x00000008c1087221 */ /* 0x048fe20000010000 */
[----:B------:R-:W-:Y:S01]  /*12ed0*/  F2FP.BF16.F32.PACK_AB R174, R193, R174 ;  /* 0x000000aec1ae723e */ /* 0x000fe200000010ff */
[----:B------:R-:W-:Y:S06]  /*12ee0*/  @!P2 BRA `(.L_x_3000) ;  /* 0x000000000004a947 */ /* 0x000fec0003800000 */
[----:B------:R-:W-:Y:S01]  /*12ef0*/  BPT.TRAP 0x1 ;  /* 0x000000040000795c */ /* 0x000fe20000300000 */
.L_x_3000:
[----:B------:R0:W1:Y:S01]  /*12f00*/  SYNCS.PHASECHK.TRANS64.TRYWAIT P1, [R0+URZ+0x22850], R20 ;  /* 0x02285014000075a7 */ /* 0x000062000802017f */
[----:B------:R-:W-:Y:S05]  /*12f10*/  @!P2 BRA `(.L_x_3001) ;  /* 0x000000000004a947 */ /* 0x000fea0003800000 */
[----:B------:R-:W-:Y:S01]  /*12f20*/  BPT.TRAP 0x1 ;  /* 0x000000040000795c */ /* 0x000fe20000300000 */
.L_x_3001:
[----:B------:R-:W-:Y:S01]  /*12f30*/  IMAD.MOV.U32 R177, RZ, RZ, 0xc00 ;  /* 0x00000c00ffb17424 */ /* 0x000fe200078e00ff */
[----:B------:R-:W-:Y:S03]  /*12f40*/  BSSY B0, `(.L_x_3002) ;  /* 0x0000005000007945 */ /* 0x000fe60003800000 */
[----:B------:R-:W-:Y:S01]  /*12f50*/  IMAD R176, R2, R177, UR49 ;  /* 0x0000003102b07e24 */ /* 0x000fe2000f8e02b1 */
[----:B-1----:R-:W-:Y:S06]  /*12f60*/  @P1 BRA `(.L_x_3003) ;  /* 0x0000000000081947 */ /* 0x002fec0003800000 */
[----:B------:R-:W1:Y:S02]  /*12f70*/  SYNCS.PHASECHK.TRANS64.TRYWAIT P1, [R0+URZ+0x22850], R20 ;  /* 0x02285014000075a7 */ /* 0x000e64000802017f */
[----:B-1----:R-:W-:Y:S05]  /*12f80*/  @!P1 BRA `(.L_x_3004) ;  /* 0x000000fc006c9947 */ /* 0x002fea0003800000 */
.L_x_3003:
[----:B------:R-:W-:Y:S05]  /*12f90*/  BSYNC B0 ;  /* 0x0000000000007941 */ /* 0x000fea0003800000 */
.L_x_3002:
[----:B------:R-:W3:Y:S01]  /*12fa0*/  S2R R178, SR_TID.X ;  /* 0x0000000000b27919 */ /* 0x000ee20000002100 */
[----:B------:R-:W-:Y:S05]  /*12fb0*/  WARPSYNC.ALL ;  /* 0x0000000000007948 */ /* 0x000fea0003800000 */
[----:B------:R-:W-:Y:S01]  /*12fc0*/  IMAD.MOV.U32 R177, RZ, RZ, 0x40000040 ;  /* 0x40000040ffb17424 */ /* 0x000fe200078e00ff */
[----:B------:R-:W-:-:S04]  /*12fd0*/  R2UR UR6, R176 ;  /* 0x00000000b00672ca */ /* 0x000fc800000e0000 */
[----:B------:R-:W-:Y:S02]  /*12fe0*/  R2UR UR7, R177 ;  /* 0x00000000b10772ca */ /* 0x000fe400000e0000 */
[----:B---3--:R-:W-:-:S05]  /*12ff0*/  SHF.R.U32.HI R178, RZ, 0x7, R178 ;  /* 0x00000007ffb27819 */ /* 0x008fca00000116b2 */
[----:B01----:R-:W-:Y:S02]  /*13000*/  VIADD R20, R178, 0x8 ;  /* 0x00000008b2147836 */ /* 0x003fe40000000000 */
[----:B------:R-:W-:-:S03]  /*13010*/  IMAD.U32 R178, RZ, RZ, UR51 ;  /* 0x00000033ffb27e24 */ /* 0x000fc6000f8e00ff */
[----:B------:R0:W-:Y:S02]  /*13020*/  BAR.SYNC.DEFER_BLOCKING R20, 0x100 ;  /* 0x000400140000751d */ /* 0x0001e40000010000 */
[----:B------:R-:W-:-:S04]  /*13030*/  ISETP.NE.AND P1, PT, R178, 0x3, PT ;  /* 0x00000003b200780c */ /* 0x000fc80003f25270 */
[----:B------:R-:W-:-:S06]  /*13040*/  WARPGROUP.ARRIVE ;  /* 0x00000000000079c5 */ /* 0x000fcc0000000000 */
[----:B------:R-:W-:Y:S03]  /*13050*/  HGMMA.64x256x16.F32.BF16 R24, R152, gdesc[UR4].tnspB, R24, gsb0 ;  /* 0x43e0000498187df0 */ /* 0x000fe60008001818 */
        /* <DEDUP_REMOVED lines=42> */
.L_x_3005:
[----:B------:R-:W-:Y:S02]  /*13300*/  VIADD R0, R0, 0x22860 ;  /* 0x0002286000007836 */ /* 0x000fe40000000000 */
[----:B------:R-:W-:Y:S02]  /*13310*/  IMAD.U32 R153, RZ, RZ, UR47 ;  /* 0x0000002fff997e24 */ /* 0x000fe4000f8e00ff */
[----:B------:R-:W-:Y:S02]  /*13320*/  IMAD.MOV.U32 R215, RZ, RZ, R7 ;  /* 0x000000ffffd77224 */ /* 0x000fe400078e0007 */
[----:B------:R-:W-:Y:S01]  /*13330*/  IMAD.MOV.U32 R216, RZ, RZ, R6 ;  /* 0x000000ffffd87224 */ /* 0x000fe200078e0006 */
[----:B------:R-:W-:-:S04]  /*13340*/  PRMT R0, R153, 0x654, R0 ;  /* 0x0000065499007816 */ /* 0x000fc80000000000 */
[----:B------:R0:W-:Y:S01]  /*13350*/  SYNCS.ARRIVE.TRANS64.RED.A1T0 RZ, [R0+URZ], RZ ;  /* 0x000000ff00ff79a7 */ /* 0x0001e2000810043f */
[----:B------:R-:W-:Y:S05]  /*13360*/  @P0 BRA `(.L_x_3006) ;  /* 0xffffffd800a00947 */ /* 0x000fea000383ffff */
[----:B0-----:R-:W-:-:S07]  /*13370*/  IMAD.MOV.U32 R0, RZ, RZ, R21 ;  /* 0x000000ffff007224 */ /* 0x001fce00078e0015 */
.L_x_2994:
[----:B------:R-:W3:Y:S02]  /*13380*/  LDL R20, [R1+0x4] ;  /* 0x0000040001147983 */ /* 0x000ee40000100800 */
[----:B---3--:R-:W-:-:S13]  /*13390*/  ISETP.GE.AND P0, PT, R0, R20, PT ;  /* 0x000000140000720c */ /* 0x008fda0003f06270 */
[----:B------:R-:W-:Y:S05]  /*133a0*/  @!P0 BRA `(.L_x_3007) ;  /* 0x00000038000c8947 */ /* 0x000fea0003800000 */
[----:B------:R-:W-:Y:S02]  /*133b0*/  IMAD.MOV.U32 R215, RZ, RZ, R7 ;  /* 0x000000ffffd77224 */ /* 0x000fe400078e0007 */
[----:B------:R-:W-:-:S07]  /*133c0*/  IMAD.MOV.U32 R216, RZ, RZ, R6 ;  /* 0x000000ffffd87224 */ /* 0x000fce00078e0006 */
.L_x_3027:
[----:B------:R-:W-:Y:S01]  /*133d0*/  IMAD.U32 R6, RZ, RZ, UR51 ;  /* 0x00000033ff067e24 */ /* 0x000fe2000f8e00ff */
        /* <DEDUP_REMOVED lines=9> */
.L_x_3008:
[----:B------:R-:W-:Y:S01]  /*13470*/  IMAD R20, R2, 0x8, R23 ;  /* 0x0000000802147824 */ /* 0x000fe200078e0217 */
[----:B------:R-:W-:-:S04]  /*13480*/  SHF.L.U32 R21, R202, 0x1f, RZ ;  /* 0x0000001fca157819 */ /* 0x000fc800000006ff */
[----:B------:R0:W1:Y:S01]  /*13490*/  SYNCS.PHASECHK.TRANS64.TRYWAIT P0, [R20+URZ+0x22830], R21 ;  /* 0x02283015140075a7 */ /* 0x000062000800017f */
[----:B------:R-:W-:Y:S05]  /*134a0*/  @!P1 BRA `(.L_x_3009) ;  /* 0x0000000000049947 */ /* 0x000fea0003800000 */
[----:B------:R-:W-:Y:S01]  /*134b0*/  BPT.TRAP 0x1 ;  /* 0x000000040000795c */ /* 0x000fe20000300000 */
.L_x_3009:
[----:B------:R-:W-:Y:S02]  /*134c0*/  IMAD R154, R2, 0x300, R227 ;  /* 0x00000300029a7824 */ /* 0x000fe400078e02e3 */
[----:B------:R-:W-:Y:S01]  /*134d0*/  IMAD.MOV.U32 R155, RZ, RZ, 0x40000040 ;  /* 0x40000040ff9b7424 */ /* 0x000fe200078e00ff */
[----:B-1----:R-:W-:Y:S06]  /*134e0*/  @P0 BRA `(.L_x_3010) ;  /* 0x0000000000080947 */ /* 0x002fec0003800000 */
[----:B------:R-:W1:Y:S02]  /*134f0*/  SYNCS.PHASECHK.TRANS64.TRYWAIT P0, [R20+URZ+0x22830], R21 ;  /* 0x02283015140075a7 */ /* 0x000e64000800017f */
[----:B-1----:R-:W-:Y:S05]  /*13500*/  @!P0 BRA `(.L_x_3011) ;  /* 0x000000f800208947 */ /* 0x002fea0003800000 */
.L_x_3010:
        /* <DEDUP_REMOVED lines=14> */
[----:B--2---:R-:W2:Y:S01]  /*135f0*/  S2R R9, SR_TID.X ;  /* 0x0000000000097919 */ /* 0x004ea20000002100 */
        /* <DEDUP_REMOVED lines=28> */
.L_x_3012:
[----:B------:R-:W3:Y:S01]  /*137c0*/  LDC R6, c[0x0][0x448] ;  /* 0x00011200ff067b82 */ /* 0x000ee20000000800 */
[----:B------:R-:W-:Y:S01]  /*137d0*/  FMUL.FTZ R218, R184, UR39 ;  /* 0x00000027b8da7c20 */ /* 0x000fe20008410000 */
[----:B------:R-:W-:Y:S01]  /*137e0*/  FMUL.FTZ R184, R186, UR39 ;  /* 0x00000027bab87c20 */ /* 0x000fe20008410000 */
[----:B------:R-:W-:Y:S01]  /*137f0*/  FMUL.FTZ R186, R190, UR39 ;  /* 0x00000027beba7c20 */ /* 0x000fe20008410000 */
[----:B------:R-:W-:Y:S01]  /*13800*/  FMUL.FTZ R190, R194, UR39 ;  /* 0x00000027c2be7c20 */ /* 0x000fe20008410000 */
[----:B------:R-:W-:Y:S02]  /*13810*/  IMAD R194, R0, -0x60, RZ ;  /* 0xffffffa000c27824 */ /* 0x000fe400078e02ff */
[----:B------:R-:W-:Y:S01]  /*13820*/  FMUL.FTZ R219, R185, UR39 ;  /* 0x00000027b9db7c20 */ /* 0x000fe20008410000 */
[----:B------:R-:W-:Y:S01]  /*13830*/  FMUL.FTZ R220, R189, UR39 ;  /* 0x00000027bddc7c20 */ /* 0x000fe20008410000 */
[----:B------:R-:W4:Y:S01]  /*13840*/  LDC R226, c[0x0][0x9e4] ;  /* 0x00027900ffe27b82 */ /* 0x000f220000000800 */
        /* <DEDUP_REMOVED lines=15> */
[----:B---3--:R-:W-:Y:S01]  /*13940*/  ISETP.NE.AND P0, PT, R6, 0x1, PT ;  /* 0x000000010600780c */ /* 0x008fe20003f05270 */
[----:B------:R-:W-:-:S02]  /*13950*/  IMAD.IADD R6, R229, 0x1, R214 ;  /* 0x00000001e5067824 */ /* 0x000fc400078e02d6 */
        /* <DEDUP_REMOVED lines=10> */
[----:B------:R-:W5:Y:S07]  /*13a00*/  @P0 LDC R217, c[0x0][0x44c] ;  /* 0x00011300ffd90b82 */ /* 0x000f6e0000000800 */
[----:B------:R-:W0:Y:S01]  /*13a10*/  MUFU.TANH R171, R171 ;  /* 0x000000ab00ab7308 */ /* 0x000e220000002400 */
[----:B------:R-:W1:Y:S07]  /*13a20*/  @P0 LDC R7, c[0x0][0x450] ;  /* 0x00011400ff070b82 */ /* 0x000e6e0000000800 */
[----:B------:R-:W0:Y:S08]  /*13a30*/  MUFU.TANH R172, R172 ;  /* 0x000000ac00ac7308 */ /* 0x000e300000002400 */
[----:B------:R-:W0:Y:S01]  /*13a40*/  MUFU.TANH R173, R173 ;  /* 0x000000ad00ad7308 */ /* 0x000e220000002400 */
[----:B-----5:R-:W-:-:S07]  /*13a50*/  @P0 IMAD.HI.U32 R217, R6, R217, RZ ;  /* 0x000000d906d90227 */ /* 0x020fce00078e00ff */
[----:B------:R-:W0:Y:S01]  /*13a60*/  MUFU.TANH R174, R174 ;  /* 0x000000ae00ae7308 */ /* 0x000e220000002400 */
[----:B-1----:R-:W-:Y:S01]  /*13a70*/  @P0 SHF.R.U32.HI R6, RZ, R7, R217 ;  /* 0x00000007ff060219 */ /* 0x002fe200000116d9 */
        /* <DEDUP_REMOVED lines=19> */
[----:B------:R-:W1:Y:S01]  /*13bb0*/  SHFL.IDX PT, R223, R6, RZ, 0x1c1f ;  /* 0x001c1fff06df7589 */ /* 0x000e6200000e0000 */
[----:B------:R-:W-:Y:S01]  /*13bc0*/  IMAD.U32 R169, RZ, RZ, UR47 ;  /* 0x0000002fffa97e24 */ /* 0x000fe2000f8e00ff */
[----:B----4-:R-:W-:Y:S01]  /*13bd0*/  ISETP.GE.AND P0, PT, R226, 0x1, PT ;  /* 0x00000001e200780c */ /* 0x010fe20003f06270 */
[----:B------:R-:W4:Y:S03]  /*13be0*/  MUFU.TANH R7, R7 ;  /* 0x0000000700077308 */ /* 0x000f260000002400 */
[----:B------:R-:W-:-:S04]  /*13bf0*/  PRMT R168, R169, 0x654, R168 ;  /* 0x00000654a9a87816 */ /* 0x000fc800000000a8 */
[----:B------:R5:W-:Y:S01]  /*13c00*/  SYNCS.ARRIVE.TRANS64.RED.A1T0 RZ, [R168+URZ], RZ ;  /* 0x000000ffa8ff79a7 */ /* 0x000be2000810043f */
[----:B------:R-:W0:Y:S01]  /*13c10*/  MUFU.TANH R152, R152 ;  /* 0x0000009800987308 */ /* 0x000e220000002400 */
[----:B-----5:R-:W-:-:S07]  /*13c20*/  VIADD R168, R194, 0x1 ;  /* 0x00000001c2a87836 */ /* 0x020fce0000000000 */
[----:B------:R-:W0:Y:S01]  /*13c30*/  MUFU.TANH R153, R153 ;  /* 0x0000009900997308 */ /* 0x000e220000002400 */
[----:B------:R-:W-:-:S07]  /*13c40*/  IMAD R168, R206, -0x2, R168 ;  /* 0xfffffffecea87824 */ /* 0x000fce00078e02a8 */
[----:B------:R-:W0:Y:S01]  /*13c50*/  MUFU.TANH R154, R154 ;  /* 0x0000009a009a7308 */ /* 0x000e220000002400 */
[----:B------:R-:W-:-:S05]  /*13c60*/  IADD3 R168, -R203, R168, R204 ;  /* 0x000000a8cba87210 */ /* 0x000fca0007ffe1cc */
[C---:B------:R-:W-:Y:S02]  /*13c70*/  VIADD R222, R168.reuse, UR45 ;  /* 0x0000002da8de7c36 */ /* 0x040fe40008000000 */
[----:B------:R-:W0:Y:S01]  /*13c80*/  MUFU.TANH R155, R155 ;  /* 0x0000009b009b7308 */ /* 0x000e220000002400 */
[----:B------:R-:W-:Y:S02]  /*13c90*/  VIADD R199, R168, UR50 ;  /* 0x00000032a8c77c36 */ /* 0x000fe40008000000 */
[C---:B-1----:R-:W-:Y:S02]  /*13ca0*/  IMAD.IADD R198, R223.reuse, 0x1, R222 ;  /* 0x00000001dfc67824 */ /* 0x042fe400078e02de */
[----:B------:R-:W-:-:S03]  /*13cb0*/  IMAD.IADD R197, R223, 0x1, R199 ;  /* 0x00000001dfc57824 */ /* 0x000fc600078e02c7 */
        /* <DEDUP_REMOVED lines=39> */
[----:B------:R-:W-:Y:S01]  /*13f30*/  IADD3 R223, -R203, R204, R223 ;  /* 0x000000cccbdf7210 */ /* 0x000fe20007ffe1df */
        /* <DEDUP_REMOVED lines=11> */
.L_x_3015:
[----:B------:R-:W-:-:S05]  /*13ff0*/  IMAD.U32 R224, RZ, RZ, UR38 ;  /* 0x00000026ffe07e24 */ /* 0x000fca000f8e00ff */
[----:B------:R-:W-:-:S13]  /*14000*/  ISETP.NE.AND P0, PT, R224, 0x1, PT ;  /* 0x00000001e000780c */ /* 0x000fda0003f05270 */
[----:B------:R-:W1:Y:S02]  /*14010*/  @P0 LDC.64 R168, c[0x0][0x9e8] ;  /* 0x00027a00ffa80b82 */ /* 0x000e640000000a00 */
[----:B-1----:R-:W-:-:S05]  /*14020*/  @P0 IMAD.HI.U32 R168, R223, R168, RZ ;  /* 0x000000a8dfa80227 */ /* 0x002fca00078e00ff */
[----:B------:R-:W-:-:S07]  /*14030*/  @P0 SHF.R.U32.HI R223, RZ, R169, R168 ;  /* 0x000000a9ffdf0219 */ /* 0x000fce00000116a8 */
.L_x_3016:
[----:B------:R-:W-:Y:S05]  /*14040*/  BSYNC B0 ;  /* 0x0000000000007941 */ /* 0x000fea0003800000 */
.L_x_3014:
[----:B------:R-:W-:-:S04]  /*14050*/  IMAD R168, R206, -0x2, R194 ;  /* 0xfffffffecea87824 */ /* 0x000fc800078e02c2 */
[----:B------:R-:W-:-:S05]  /*14060*/  IMAD R168, R223, R224, R168 ;  /* 0x000000e0dfa87224 */ /* 0x000fca00078e02a8 */
[----:B------:R-:W-:Y:S02]  /*14070*/  VIMNMX R197, R197, R168, !PT ;  /* 0x000000a8c5c57248 */ /* 0x000fe40007fe0100 */
[----:B------:R-:W-:-:S07]  /*14080*/  VIADDMNMX R198, R168, R224, R198, PT ;  /* 0x000000e0a8c67246 */ /* 0x000fce00038001c6 */
.L_x_3013:
[----:B------:R-:W-:Y:S01]  /*14090*/  ISETP.GE.AND P0, PT, R194, 0x1, PT ;  /* 0x00000001c200780c */ /* 0x000fe20003f06270 */
[----:B------:R-:W1:Y:S01]  /*140a0*/  SHFL.IDX PT, R6, R6, 0x1, 0x1c1f ;  /* 0x003c1f0006067f89 */ /* 0x000e6200000e0000 */
[----:B------:R-:W-:Y:S02]  /*140b0*/  LOP3.LUT R22, R22, 0xfffdffff, RZ, 0xc0, !PT ;  /* 0xfffdffff16167812 */ /* 0x000fe400078ec0ff */
[----:B------:R-:W-:-:S09]  /*140c0*/  ISETP.GE.AND P2, PT, R194, 0x9, PT ;  /* 0x00000009c200780c */ /* 0x000fd20003f46270 */
[----:B------:R-:W-:Y:S02]  /*140d0*/  @P0 LOP3.LUT R22, R22, 0x20000, RZ, 0xfc, !PT ;  /* 0x0002000016160812 */ /* 0x000fe400078efcff */
[----:B------:R-:W-:Y:S02]  /*140e0*/  ISETP.GT.AND P0, PT, R197, RZ, !P0 ;  /* 0x000000ffc500720c */ /* 0x000fe40004704270 */
[----:B------:R-:W-:Y:S02]  /*140f0*/  LOP3.LUT R22, R22, 0xfffffffd, RZ, 0xc0, !PT ;  /* 0xfffffffd16167812 */ /* 0x000fe400078ec0ff */
[----:B------:R-:W-:Y:S02]  /*14100*/  ISETP.LT.OR P1, PT, R198, 0x1, P0 ;  /* 0x00000001c600780c */ /* 0x000fe40000721670 */
[----:B------:R-:W-:Y:S02]  /*14110*/  ISETP.GE.AND P0, PT, R194, 0x2, PT ;  /* 0x00000002c200780c */ /* 0x000fe40003f06270 */
[----:B------:R-:W-:-:S02]  /*14120*/  FSEL R168, R7, -INF , !P1 ;  /* 0xff80000007a87808 */ /* 0x000fc40004800000 */
[----:B------:R-:W-:Y:S01]  /*14130*/  ISETP.GT.AND P1, PT, R197, 0x1, !P0 ;  /* 0x00000001c500780c */ /* 0x000fe20004724270 */
[--C-:B-1----:R-:W-:Y:S01]  /*14140*/  IMAD.IADD R222, R222, 0x1, R6.reuse ;  /* 0x00000001dede7824 */ /* 0x102fe200078e0206 */
[----:B------:R-:W-:Y:S01]  /*14150*/  @P2 LOP3.LUT R22, R22, 0x2, RZ, 0xfc, !PT ;  /* 0x0000000216162812 */ /* 0x000fe200078efcff */
[----:B------:R-:W-:Y:S01]  /*14160*/  IMAD.IADD R199, R199, 0x1, R6 ;  /* 0x00000001c7c77824 */ /* 0x000fe200078e0206 */
[----:B------:R-:W-:Y:S02]  /*14170*/  ISETP.LT.OR P1, PT, R198, 0x2, P1 ;  /* 0x00000002c600780c */ /* 0x000fe40000f21670 */
[----:B------:R-:W-:Y:S02]  /*14180*/  LOP3.LUT R22, R22, 0xfffffffb, RZ, 0xc0, !PT ;  /* 0xfffffffb16167812 */ /* 0x000fe400078ec0ff */
[----:B0-----:R-:W-:Y:S02]  /*14190*/  FSEL R152, R152, -INF , !P1 ;  /* 0xff80000098987808 */ /* 0x001fe40004800000 */
[----:B------:R-:W-:-:S02]  /*141a0*/  ISETP.GT.AND P1, PT, R197, 0x8, !P2 ;  /* 0x00000008c500780c */ /* 0x000fc40005724270 */
[----:B------:R-:W-:Y:S02]  /*141b0*/  ISETP.GE.AND P2, PT, R194, 0xa, PT ;  /* 0x0000000ac200780c */ /* 0x000fe40003f46270 */
[----:B------:R-:W-:-:S04]  /*141c0*/  ISETP.LT.OR P1, PT, R198, 0x9, P1 ;  /* 0x00000009c600780c */ /* 0x000fc80000f21670 */
[----:B------:R-:W-:Y:S02]  /*141d0*/  FSEL R155, R155, -INF , !P1 ;  /* 0xff8000009b9b7808 */ /* 0x000fe40004800000 */
        /* <DEDUP_REMOVED lines=128> */
.L_x_3019:
[----:B------:R-:W-:-:S05]  /*149e0*/  IMAD.U32 R197, RZ, RZ, UR38 ;  /* 0x00000026ffc57e24 */ /* 0x000fca000f8e00ff */
[----:B------:R-:W-:-:S13]  /*149f0*/  ISETP.NE.AND P6, PT, R197, 0x1, PT ;  /* 0x00000001c500780c */ /* 0x000fda0003fc5270 */
[----:B------:R-:W0:Y:S02]  /*14a00*/  @P6 LDC.64 R6, c[0x0][0x9e8] ;  /* 0x00027a00ff066b82 */ /* 0x000e240000000a00 */
[----:B0-----:R-:W-:-:S05]  /*14a10*/  @P6 IMAD.HI.U32 R6, R169, R6, RZ ;  /* 0x00000006a9066227 */ /* 0x001fca00078e00ff */
[----:B------:R-:W-:-:S07]  /*14a20*/  @P6 SHF.R.U32.HI R169, RZ, R7, R6 ;  /* 0x00000007ffa96219 */ /* 0x000fce0000011606 */
.L_x_3020:
[----:B------:R-:W-:Y:S05]  /*14a30*/  BSYNC B0 ;  /* 0x0000000000007941 */ /* 0x000fea0003800000 */
.L_x_3018:
[----:B------:R-:W-:-:S04]  /*14a40*/  IMAD R194, R206, -0x2, R194 ;  /* 0xfffffffecec27824 */ /* 0x000fc800078e02c2 */
[----:B------:R-:W-:-:S05]  /*14a50*/  IMAD R194, R169, R197, R194 ;  /* 0x000000c5a9c27224 */ /* 0x000fca00078e02c2 */
[----:B------:R-:W-:Y:S02]  /*14a60*/  VIMNMX R199, R199, R194, !PT ;  /* 0x000000c2c7c77248 */ /* 0x000fe40007fe0100 */
[----:B------:R-:W-:-:S07]  /*14a70*/  VIADDMNMX R222, R194, R197, R222, PT ;  /* 0x000000c5c2de7246 */ /* 0x000fce00038001de */
.L_x_3017:
[----:B------:R-:W-:Y:S01]  /*14a80*/  ISETP.GT.AND P0, PT, R199, 0x1, !P0 ;  /* 0x00000001c700780c */ /* 0x000fe20004704270 */
[----:B------:R-:W-:Y:S01]  /*14a90*/  UMOV UR48, UR41 ;  /* 0x0000002900307c82 */ /* 0x000fe20008000000 */
[----:B------:R-:W-:Y:S02]  /*14aa0*/  FMNMX.FTZ R6, R168, R216, !PT ;  /* 0x000000d8a8067209 */ /* 0x000fe40007810000 */
[----:B------:R-:W-:Y:S02]  /*14ab0*/  ISETP.LT.OR P0, PT, R222, 0x2, P0 ;  /* 0x00000002de00780c */ /* 0x000fe40000701670 */
[----:B------:R-:W-:Y:S02]  /*14ac0*/  LOP3.LUT P6, RZ, R22, 0x20, RZ, 0xc0, !PT ;  /* 0x0000002016ff7812 */ /* 0x000fe400078cc0ff */
        /* <DEDUP_REMOVED lines=64> */
[----:B------:R-:W-:Y:S02]  /*14ed0*/  FSEL R186, R186, -INF , !P1 ;  /* 0xff800000baba7808 */ /* 0x000fe40004800000 */
[C---:B------:R-:W-:Y:S02]  /*14ee0*/  ISETP.GT.AND P0, PT, R199.reuse, 0x29, !P0 ;  /* 0x00000029c700780c */ /* 0x040fe40004704270 */
[----:B------:R-:W-:Y:S02]  /*14ef0*/  LOP3.LUT P1, RZ, R22, 0x20000, RZ, 0xc0, !PT ;  /* 0x0002000016ff7812 */ /* 0x000fe4000782c0ff */
[----:B------:R-:W-:Y:S02]  /*14f00*/  ISETP.LT.OR P0, PT, R222, 0x2a, P0 ;  /* 0x0000002ade00780c */ /* 0x000fe40000701670 */
[----:B------:R-:W-:Y:S02]  /*14f10*/  ISETP.GT.AND P2, PT, R199, 0x49, !P2 ;  /* 0x00000049c700780c */ /* 0x000fe40005744270 */
[----:B------:R-:W-:-:S02]  /*14f20*/  FSEL R175, R175, -INF , !P0 ;  /* 0xff800000afaf7808 */ /* 0x000fc40004000000 */
[----:B------:R-:W-:Y:S02]  /*14f30*/  LOP3.LUT P0, RZ, R22, 0x800, RZ, 0xc0, !PT ;  /* 0x0000080016ff7812 */ /* 0x000fe4000780c0ff */
[----:B0-----:R-:W-:Y:S02]  /*14f40*/  FMNMX.FTZ R6, R6, R7, !PT ;  /* 0x0000000706067209 */ /* 0x001fe40007810000 */
[C---:B------:R-:W-:Y:S02]  /*14f50*/  ISETP.GT.AND P0, PT, R199.reuse, 0x30, !P0 ;  /* 0x00000030c700780c */ /* 0x040fe40004704270 */
[C---:B------:R-:W-:Y:S01]  /*14f60*/  ISETP.LT.OR P2, PT, R222.reuse, 0x4a, P2 ;  /* 0x0000004ade00780c */ /* 0x040fe20001741670 */
[----:B------:R-:W0:Y:S01]  /*14f70*/  SHFL.BFLY PT, R7, R6, 0x1, 0x1f ;  /* 0x0c201f0006077f89 */ /* 0x000e2200000e0000 */
[----:B------:R-:W-:Y:S02]  /*14f80*/  ISETP.LT.OR P0, PT, R222, 0x31, P0 ;  /* 0x00000031de00780c */ /* 0x000fe40000701670 */
[----:B------:R-:W-:-:S02]  /*14f90*/  ISETP.GT.AND P3, PT, R199, 0x50, !P3 ;  /* 0x00000050c700780c */ /* 0x000fc40005f64270 */
[----:B------:R-:W-:Y:S02]  /*14fa0*/  FSEL R178, R178, -INF , !P0 ;  /* 0xff800000b2b27808 */ /* 0x000fe40004000000 */
[----:B------:R-:W-:Y:S02]  /*14fb0*/  LOP3.LUT P0, RZ, R22, 0x400, RZ, 0xc0, !PT ;  /* 0x0000040016ff7812 */ /* 0x000fe4000780c0ff */
[----:B------:R-:W-:Y:S02]  /*14fc0*/  FSEL R187, R187, -INF , !P2 ;  /* 0xff800000bbbb7808 */ /* 0x000fe40005000000 */
[----:B------:R-:W-:Y:S02]  /*14fd0*/  ISETP.GT.AND P0, PT, R199, 0x31, !P0 ;  /* 0x00000031c700780c */ /* 0x000fe40004704270 */
[C---:B------:R-:W-:Y:S02]  /*14fe0*/  ISETP.LT.OR P3, PT, R222.reuse, 0x51, P3 ;  /* 0x00000051de00780c */ /* 0x040fe40001f61670 */
[----:B------:R-:W-:-:S02]  /*14ff0*/  ISETP.LT.OR P0, PT, R222, 0x32, P0 ;  /* 0x00000032de00780c */ /* 0x000fc40000701670 */
[----:B------:R-:W-:Y:S02]  /*15000*/  ISETP.GT.AND P4, PT, R199, 0x51, !P4 ;  /* 0x00000051c700780c */ /* 0x000fe40006784270 */
[----:B------:R-:W-:Y:S02]  /*15010*/  FSEL R179, R179, -INF , !P0 ;  /* 0xff800000b3b37808 */ /* 0x000fe40004000000 */
[----:B------:R-:W-:Y:S02]  /*15020*/  LOP3.LUT P0, RZ, R22, 0x200, RZ, 0xc0, !PT ;  /* 0x0000020016ff7812 */ /* 0x000fe4000780c0ff */
[----:B------:R-:W-:Y:S02]  /*15030*/  FSEL R190, R190, -INF , !P3 ;  /* 0xff800000bebe7808 */ /* 0x000fe40005800000 */
[----:B------:R-:W-:Y:S02]  /*15040*/  ISETP.GT.AND P0, PT, R199, 0x38, !P0 ;  /* 0x00000038c700780c */ /* 0x000fe40004704270 */
[----:B0-----:R-:W-:-:S02]  /*15050*/  FMNMX.FTZ R6, R6, R7, !PT ;  /* 0x0000000706067209 */ /* 0x001fc40007810000 */
[----:B------:R-:W-:Y:S02]  /*15060*/  ISETP.LT.OR P0, PT, R222, 0x39, P0 ;  /* 0x00000039de00780c */ /* 0x000fe40000701670 */
[C---:B------:R-:W-:Y:S01]  /*15070*/  ISETP.GT.AND P5, PT, R199.reuse, 0x58, !P5 ;  /* 0x00000058c700780c */ /* 0x040fe20006fa4270 */
[----:B------:R-:W-:Y:S01]  /*15080*/  FMUL.FTZ R7, R6, UR48 ;  /* 0x0000003006077c20 */ /* 0x000fe20008410000 */
[----:B------:R-:W-:Y:S02]  /*15090*/  FSEL R182, R182, -INF , !P0 ;  /* 0xff800000b6b67808 */ /* 0x000fe40004000000 */
[----:B------:R-:W-:Y:S02]  /*150a0*/  LOP3.LUT P0, RZ, R22, 0x100, RZ, 0xc0, !PT ;  /* 0x0000010016ff7812 */ /* 0x000fe4000780c0ff */
[----:B------:R-:W-:Y:S02]  /*150b0*/  ISETP.LT.OR P4, PT, R222, 0x52, P4 ;  /* 0x00000052de00780c */ /* 0x000fe40002781670 */
[----:B------:R-:W-:-:S02]  /*150c0*/  ISETP.GT.AND P0, PT, R199, 0x39, !P0 ;  /* 0x00000039c700780c */ /* 0x000fc40004704270 */
[C---:B------:R-:W-:Y:S02]  /*150d0*/  ISETP.LT.OR P5, PT, R222.reuse, 0x59, P5 ;  /* 0x00000059de00780c */ /* 0x040fe40002fa1670 */
[----:B------:R-:W-:Y:S02]  /*150e0*/  ISETP.LT.OR P0, PT, R222, 0x3a, P0 ;  /* 0x0000003ade00780c */ /* 0x000fe40000701670 */
[----:B------:R-:W-:Y:S02]  /*150f0*/  FSEL R189, R189, -INF , !P4 ;  /* 0xff800000bdbd7808 */ /* 0x000fe40006000000 */
[----:B------:R-:W-:Y:S02]  /*15100*/  FSEL R183, R183, -INF , !P0 ;  /* 0xff800000b7b77808 */ /* 0x000fe40004000000 */
[----:B------:R-:W-:Y:S02]  /*15110*/  LOP3.LUT P0, RZ, R22, 0x80, RZ, 0xc0, !PT ;  /* 0x0000008016ff7812 */ /* 0x000fe4000780c0ff */
[----:B------:R-:W-:-:S02]  /*15120*/  FSEL R191, R191, -INF , !P5 ;  /* 0xff800000bfbf7808 */ /* 0x000fc40006800000 */
[----:B------:R-:W-:-:S04]  /*15130*/  ISETP.GT.AND P0, PT, R199, 0x40, !P0 ;  /* 0x00000040c700780c */ /* 0x000fc80004704270 */
[----:B------:R-:W-:-:S04]  /*15140*/  ISETP.LT.OR P0, PT, R222, 0x41, P0 ;  /* 0x00000041de00780c */ /* 0x000fc80000701670 */
[----:B------:R-:W-:Y:S02]  /*15150*/  FSEL R184, R184, -INF , !P0 ;  /* 0xff800000b8b87808 */ /* 0x000fe40004000000 */
[----:B------:R-:W-:Y:S02]  /*15160*/  ISETP.GT.AND P0, PT, R199, 0x41, !P6 ;  /* 0x00000041c700780c */ /* 0x000fe40007704270 */
[----:B------:R-:W-:Y:S02]  /*15170*/  LOP3.LUT P6, RZ, R22, 0x1, RZ, 0xc0, !PT ;  /* 0x0000000116ff7812 */ /* 0x000fe400078cc0ff */
[----:B------:R-:W-:-:S04]  /*15180*/  ISETP.LT.OR P0, PT, R222, 0x42, P0 ;  /* 0x00000042de00780c */ /* 0x000fc80000701670 */
[----:B------:R-:W-:Y:S02]  /*15190*/  FSEL R185, R185, -INF , !P0 ;  /* 0xff800000b9b97808 */ /* 0x000fe40004000000 */
[----:B------:R-:W-:-:S04]  /*151a0*/  FSETP.NEU.FTZ.AND P0, PT, R6, -INF , PT ;  /* 0xff8000000600780b */ /* 0x000fc80003f1d000 */
[----:B------:R-:W-:Y:S02]  /*151b0*/  FSEL R169, R6, RZ, P0 ;  /* 0x000000ff06a97208 */ /* 0x000fe40000000000 */
[----:B------:R-:W-:Y:S02]  /*151c0*/  FSEL R7, R7, RZ, P0 ;  /* 0x000000ff07077208 */ /* 0x000fe40000000000 */
[----:B------:R-:W-:Y:S01]  /*151d0*/  ISETP.GT.AND P0, PT, R199, RZ, !P1 ;  /* 0x000000ffc700720c */ /* 0x000fe20004f04270 */
[----:B------:R-:W-:Y:S02]  /*151e0*/  FADD.FTZ R169, -R169, R216 ;  /* 0x000000d8a9a97221 */ /* 0x000fe40000010100 */
[--C-:B------:R-:W-:Y:S01]  /*151f0*/  FFMA.FTZ R168, R168, UR48, -R7.reuse ;  /* 0x00000030a8a87c23 */ /* 0x100fe20008010807 */
[----:B------:R-:W-:Y:S01]  /*15200*/  ISETP.LT.OR P0, PT, R222, 0x1, P0 ;  /* 0x00000001de00780c */ /* 0x000fe20000701670 */
[--C-:B------:R-:W-:Y:S01]  /*15210*/  FFMA.FTZ R152, R152, UR48, -R7.reuse ;  /* 0x0000003098987c23 */ /* 0x100fe20008010807 */
[--C-:B------:R-:W-:Y:S01]  /*15220*/  FFMA.FTZ R155, R155, UR48, -R7.reuse ;  /* 0x000000309b9b7c23 */ /* 0x100fe20008010807 */
[--C-:B------:R-:W-:Y:S01]  /*15230*/  FFMA.FTZ R156, R156, UR48, -R7.reuse ;  /* 0x000000309c9c7c23 */ /* 0x100fe20008010807 */
[----:B------:R-:W-:Y:S01]  /*15240*/  FSEL R194, R153, -INF , !P0 ;  /* 0xff80000099c27808 */ /* 0x000fe20004000000 */
        /* <DEDUP_REMOVED lines=20> */
[----:B------:R-:W-:Y:S01]  /*15390*/  FMNMX.FTZ R7, R194, R215, !PT ;  /* 0x000000d7c2077209 */ /* 0x000fe20007810000 */
[----:B------:R-:W-:Y:S01]  /*153a0*/  FMUL.FTZ R153, R169, UR48 ;  /* 0x00000030a9997c20 */ /* 0x000fe20008410000 */
[----:B------:R-:W-:Y:S01]  /*153b0*/  MUFU.EX2 R168, R168 ;  /* 0x000000a800a87308 */ /* 0x000fe20000000800 */
[----:B------:R-:W-:-:S02]  /*153c0*/  ISETP.GT.AND P0, PT, R199, 0x59, !P6 ;  /* 0x00000059c700780c */ /* 0x000fc40007704270 */
[----:B------:R-:W-:Y:S02]  /*153d0*/  FMNMX.FTZ R7, R154, R7, !PT ;  /* 0x000000079a077209 */ /* 0x000fe40007810000 */
[----:B------:R-:W-:Y:S02]  /*153e0*/  ISETP.LT.OR P0, PT, R222, 0x5a, P0 ;  /* 0x0000005ade00780c */ /* 0x000fe40000701670 */
[----:B------:R-:W-:Y:S01]  /*153f0*/  FMNMX.FTZ R7, R157, R7, !PT ;  /* 0x000000079d077209 */ /* 0x000fe20007810000 */
[----:B------:R-:W0:Y:S01]  /*15400*/  MUFU.EX2 R153, R153 ;  /* 0x0000009900997308 */ /* 0x000e220000000800 */
[----:B------:R-:W-:Y:S02]  /*15410*/  FSEL R193, R193, -INF , !P0 ;  /* 0xff800000c1c17808 */ /* 0x000fe40004000000 */
[----:B------:R-:W-:Y:S02]  /*15420*/  FMNMX.FTZ R7, R158, R7, !PT ;  /* 0x000000079e077209 */ /* 0x000fe40007810000 */
[----:B------:R-:W-:-:S02]  /*15430*/  ISETP.NE.AND P6, PT, R225, 0x3, PT ;  /* 0x00000003e100780c */ /* 0x000fc40003fc5270 */
[----:B------:R-:W-:Y:S01]  /*15440*/  FMNMX.FTZ R7, R161, R7, !PT ;  /* 0x00000007a1077209 */ /* 0x000fe20007810000 */
[----:B------:R-:W1:Y:S03]  /*15450*/  MUFU.EX2 R152, R152 ;  /* 0x0000009800987308 */ /* 0x000e660000000800 */
[----:B------:R-:W-:-:S04]  /*15460*/  FMNMX.FTZ R7, R162, R7, !PT ;  /* 0x00000007a2077209 */ /* 0x000fc80007810000 */
[----:B------:R-:W-:Y:S01]  /*15470*/  FMNMX.FTZ R7, R165, R7, !PT ;  /* 0x00000007a5077209 */ /* 0x000fe20007810000 */
[----:B------:R-:W3:Y:S01]  /*15480*/  MUFU.EX2 R155, R155 ;  /* 0x0000009b009b7308 */ /* 0x000ee20000000800 */
[----:B0-----:R-:W-:Y:S01]  /*15490*/  FFMA.FTZ R8, R153, R8, R168 ;  /* 0x0000000899087223 */ /* 0x001fe200000100a8 */
[----:B------:R-:W-:Y:S01]  /*154a0*/  FMUL.FTZ R24, R24, R153 ;  /* 0x0000009918187220 */ /* 0x000fe20000410000 */
[----:B------:R-:W-:Y:S01]  /*154b0*/  FMNMX.FTZ R7, R166, R7, !PT ;  /* 0x00000007a6077209 */ /* 0x000fe20007810000 */
[-C--:B------:R-:W-:Y:S01]  /*154c0*/  FMUL.FTZ R25, R25, R153.reuse ;  /* 0x0000009919197220 */ /* 0x080fe20000410000 */
[-C--:B------:R-:W-:Y:S01]  /*154d0*/  FMUL.FTZ R28, R28, R153.reuse ;  /* 0x000000991c1c7220 */ /* 0x080fe20000410000 */
[----:B------:R-:W-:Y:S01]  /*154e0*/  FMUL.FTZ R29, R29, R153 ;  /* 0x000000991d1d7220 */ /* 0x000fe20000410000 */
[----:B------:R-:W-:Y:S01]  /*154f0*/  FMNMX.FTZ R7, R170, R7, !PT ;  /* 0x00000007aa077209 */ /* 0x000fe20007810000 */
[----:B------:R-:W0:Y:S01]  /*15500*/  MUFU.EX2 R156, R156 ;  /* 0x0000009c009c7308 */ /* 0x000e220000000800 */
[C---:B-1----:R-:W-:Y:S01]  /*15510*/  FADD.FTZ R8, R152.reuse, R8 ;  /* 0x0000000898087221 */ /* 0x042fe20000010000 */
[----:B------:R-:W-:Y:S01]  /*15520*/  F2FP.BF16.F32.PACK_AB R152, R152, R168 ;  /* 0x000000a89898723e */ /* 0x000fe200000010ff */
[----:B------:R-:W-:Y:S01]  /*15530*/  FMUL.FTZ R32, R32, R153 ;  /* 0x0000009920207220 */ /* 0x000fe20000410000 */
[----:B------:R-:W-:Y:S01]  /*15540*/  FMNMX.FTZ R7, R171, R7, !PT ;  /* 0x00000007ab077209 */ /* 0x000fe20007810000 */
[-C--:B------:R-:W-:Y:S01]  /*15550*/  FMUL.FTZ R33, R33, R153.reuse ;  /* 0x0000009921217220 */ /* 0x080fe20000410000 */
[-C--:B------:R-:W-:Y:S01]  /*15560*/  FMUL.FTZ R36, R36, R153.reuse ;  /* 0x0000009924247220 */ /* 0x080fe20000410000 */
[----:B------:R-:W-:Y:S01]  /*15570*/  FMUL.FTZ R37, R37, R153 ;  /* 0x0000009925257220 */ /* 0x000fe20000410000 */
[----:B------:R-:W-:Y:S01]  /*15580*/  FMNMX.FTZ R7, R174, R7, !PT ;  /* 0x00000007ae077209 */ /* 0x000fe20007810000 */
[----:B------:R-:W1:Y:S01]  /*15590*/  MUFU.EX2 R159, R159 ;  /* 0x0000009f009f7308 */ /* 0x000e620000000800 */
        /* <DEDUP_REMOVED lines=16> */
[----:B-1----:R-:W-:Y:S01]  /*156a0*/  FADD.FTZ R8, R159, R8 ;  /* 0x000000089f087221 */ /* 0x002fe20000010000 */
        /* <DEDUP_REMOVED lines=36> */
[-C--:B------:R-:W-:Y:S01]  /*158f0*/  FMUL.FTZ R93, R93, R153.reuse ;  /* 0x000000995d5d7220 */ /* 0x080fe20000410000 */
[-C--:B------:R-:W-:Y:S01]  /*15900*/  FMUL.FTZ R96, R96, R153.reuse ;  /* 0x0000009960607220 */ /* 0x080fe20000410000 */
[----:B------:R-:W3:Y:S01]  /*15910*/  SHFL.BFLY PT, R168, R7, 0x2, 0x1f ;  /* 0x0c401f0007a87f89 */ /* 0x000ee200000e0000 */
[----:B------:R-:W4:Y:S01]  /*15920*/  MUFU.EX2 R173, R173 ;  /* 0x000000ad00ad7308 */ /* 0x000f220000000800 */
        /* <DEDUP_REMOVED lines=16> */
[----:B----4-:R-:W-:Y:S01]  /*15a30*/  FADD.FTZ R8, R173, R8 ;  /* 0x00000008ad087221 */ /* 0x010fe20000010000 */
[-C--:B------:R-:W-:Y:S01]  /*15a40*/  FMUL.FTZ R121, R121, R153.reuse ;  /* 0x0000009979797220 */ /* 0x080fe20000410000 */
[-C--:B------:R-:W-:Y:S01]  /*15a50*/  FMUL.FTZ R124, R124, R153.reuse ;  /* 0x000000997c7c7220 */ /* 0x080fe20000410000 */
[-C--:B------:R-:W-:Y:S01]  /*15a60*/  FMUL.FTZ R125, R125, R153.reuse ;  /* 0x000000997d7d7220 */ /* 0x080fe20000410000 */
[-C--:B------:R-:W-:Y:S01]  /*15a70*/  FMUL.FTZ R128, R128, R153.reuse ;  /* 0x0000009980807220 */ /* 0x080fe20000410000 */
[-C--:B------:R-:W-:Y:S01]  /*15a80*/  FMUL.FTZ R129, R129, R153.reuse ;  /* 0x0000009981817220 */ /* 0x080fe20000410000 */
[----:B---3--:R-:W-:Y:S01]  /*15a90*/  FMNMX.FTZ R7, R7, R168, !PT ;  /* 0x000000a807077209 */ /* 0x008fe20007810000 */
[----:B------:R-:W3:Y:S01]  /*15aa0*/  MUFU.EX2 R180, R180 ;  /* 0x000000b400b47308 */ /* 0x000ee20000000800 */
[----:B0-----:R-:W-:Y:S01]  /*15ab0*/  FADD.FTZ R8, R176, R8 ;  /* 0x00000008b0087221 */ /* 0x001fe20000010000 */
[-C--:B------:R-:W-:Y:S01]  /*15ac0*/  FMUL.FTZ R132, R132, R153.reuse ;  /* 0x0000009984847220 */ /* 0x080fe20000410000 */
[-C--:B------:R-:W-:Y:S01]  /*15ad0*/  FMUL.FTZ R133, R133, R153.reuse ;  /* 0x0000009985857220 */ /* 0x080fe20000410000 */
[----:B------:R-:W0:Y:S01]  /*15ae0*/  SHFL.BFLY PT, R168, R7, 0x1, 0x1f ;  /* 0x0c201f0007a87f89 */ /* 0x000e2200000e0000 */
[-C--:B------:R-:W-:Y:S01]  /*15af0*/  FMUL.FTZ R136, R136, R153.reuse ;  /* 0x0000009988887220 */ /* 0x080fe20000410000 */
[-C--:B------:R-:W-:Y:S01]  /*15b00*/  FMUL.FTZ R137, R137, R153.reuse ;  /* 0x0000009989897220 */ /* 0x080fe20000410000 */
[-C--:B------:R-:W-:Y:S01]  /*15b10*/  FMUL.FTZ R140, R140, R153.reuse ;  /* 0x000000998c8c7220 */ /* 0x080fe20000410000 */
[----:B------:R-:W4:Y:S01]  /*15b20*/  MUFU.EX2 R181, R181 ;  /* 0x000000b500b57308 */ /* 0x000f220000000800 */
[----:B-1----:R-:W-:Y:S01]  /*15b30*/  FADD.FTZ R8, R177, R8 ;  /* 0x00000008b1087221 */ /* 0x002fe20000010000 */
[-C--:B------:R-:W-:Y:S01]  /*15b40*/  FMUL.FTZ R141, R141, R153.reuse ;  /* 0x000000998d8d7220 */ /* 0x080fe20000410000 */
[-C--:B------:R-:W-:Y:S01]  /*15b50*/  FMUL.FTZ R144, R144, R153.reuse ;  /* 0x0000009990907220 */ /* 0x080fe20000410000 */
[-C--:B------:R-:W-:Y:S01]  /*15b60*/  FMUL.FTZ R145, R145, R153.reuse ;  /* 0x0000009991917220 */ /* 0x080fe20000410000 */
[-C--:B------:R-:W-:Y:S01]  /*15b70*/  FMUL.FTZ R148, R148, R153.reuse ;  /* 0x0000009994947220 */ /* 0x080fe20000410000 */
[----:B------:R-:W-:-:S02]  /*15b80*/  FMUL.FTZ R149, R149, R153 ;  /* 0x0000009995957220 */ /* 0x000fc40000410000 */
[----:B------:R-:W1:Y:S01]  /*15b90*/  MUFU.EX2 R218, R218 ;  /* 0x000000da00da7308 */ /* 0x000e620000000800 */
[----:B---3--:R-:W-:-:S07]  /*15ba0*/  FADD.FTZ R8, R180, R8 ;  /* 0x00000008b4087221 */ /* 0x008fce0000010000 */
[----:B------:R-:W3:Y:S01]  /*15bb0*/  MUFU.EX2 R219, R219 ;  /* 0x000000db00db7308 */ /* 0x000ee20000000800 */
[----:B----4-:R-:W-:Y:S01]  /*15bc0*/  FADD.FTZ R8, R181, R8 ;  /* 0x00000008b5087221 */ /* 0x010fe20000010000 */
[----:B0-----:R-:W-:-:S04]  /*15bd0*/  FMNMX.FTZ R7, R7, R168, !PT ;  /* 0x000000a807077209 */ /* 0x001fc80007810000 */
[C---:B------:R-:W-:Y:S01]  /*15be0*/  FSETP.NEU.FTZ.AND P0, PT, R7.reuse, -INF , PT ;  /* 0xff8000000700780b */ /* 0x040fe20003f1d000 */
[----:B------:R-:W-:Y:S01]  /*15bf0*/  FMUL.FTZ R168, R7, UR48 ;  /* 0x0000003007a87c20 */ /* 0x000fe20008410000 */
[----:B------:R-:W0:Y:S01]  /*15c00*/  MUFU.EX2 R188, R188 ;  /* 0x000000bc00bc7308 */ /* 0x000e220000000800 */
[----:B-1----:R-:W-:-:S03]  /*15c10*/  FADD.FTZ R8, R218, R8 ;  /* 0x00000008da087221 */ /* 0x002fc60000010000 */
[----:B------:R-:W-:Y:S01]  /*15c20*/  FSEL R168, R168, RZ, P0 ;  /* 0x000000ffa8a87208 */ /* 0x000fe20000000000 */
[----:B---3--:R-:W-:-:S03]  /*15c30*/  FADD.FTZ R8, R219, R8 ;  /* 0x00000008db087221 */ /* 0x008fc60000010000 */
[----:B------:R-:W1:Y:S01]  /*15c40*/  MUFU.EX2 R220, R220 ;  /* 0x000000dc00dc7308 */ /* 0x000e620000000800 */
[--C-:B------:R-:W-:Y:S01]  /*15c50*/  FFMA.FTZ R222, R194, UR48, -R168.reuse ;  /* 0x00000030c2de7c23 */ /* 0x100fe200080108a8 */
[--C-:B------:R-:W-:Y:S01]  /*15c60*/  FFMA.FTZ R194, R158, UR48, -R168.reuse ;  /* 0x000000309ec27c23 */ /* 0x100fe200080108a8 */
[----:B------:R-:W-:Y:S01]  /*15c70*/  F2FP.BF16.F32.PACK_AB R158, R164, R163 ;  /* 0x000000a3a49e723e */ /* 0x000fe200000010ff */
[--C-:B------:R-:W-:Y:S01]  /*15c80*/  FFMA.FTZ R169, R154, UR48, -R168.reuse ;  /* 0x000000309aa97c23 */ /* 0x100fe200080108a8 */
[----:B------:R-:W-:Y:S01]  /*15c90*/  F2FP.BF16.F32.PACK_AB R164, R177, R176 ;  /* 0x000000b0b1a4723e */ /* 0x000fe200000010ff */
[--C-:B------:R-:W-:Y:S01]  /*15ca0*/  FFMA.FTZ R216, R157, UR48, -R168.reuse ;  /* 0x000000309dd87c23 */ /* 0x100fe200080108a8 */
[----:B------:R-:W-:Y:S01]  /*15cb0*/  FSEL R176, R7, RZ, P0 ;  /* 0x000000ff07b07208 */ /* 0x000fe20000000000 */
[----:B------:R-:W-:Y:S01]  /*15cc0*/  MUFU.EX2 R222, R222 ;  /* 0x000000de00de7308 */ /* 0x000fe20000000800 */
[----:B------:R-:W-:Y:S01]  /*15cd0*/  F2FP.BF16.F32.PACK_AB R154, R156, R155 ;  /* 0x0000009b9c9a723e */ /* 0x000fe200000010ff */
[--C-:B------:R-:W-:Y:S01]  /*15ce0*/  FFMA.FTZ R199, R161, UR48, -R168.reuse ;  /* 0x00000030a1c77c23 */ /* 0x100fe200080108a8 */
[--C-:B------:R-:W-:Y:S01]  /*15cf0*/  FFMA.FTZ R161, R162, UR48, -R168.reuse ;  /* 0x00000030a2a17c23 */ /* 0x100fe200080108a8 */
[----:B------:R-:W-:Y:S01]  /*15d00*/  FADD.FTZ R176, -R176, R215 ;  /* 0x000000d7b0b07221 */ /* 0x000fe20000010100 */
[--C-:B------:R-:W-:Y:S01]  /*15d10*/  FFMA.FTZ R198, R165, UR48, -R168.reuse ;  /* 0x00000030a5c67c23 */ /* 0x100fe200080108a8 */
[----:B------:R-:W-:Y:S01]  /*15d20*/  FFMA.FTZ R165, R166, UR48, -R168 ;  /* 0x00000030a6a57c23 */ /* 0x000fe200080108a8 */
[----:B------:R-:W-:Y:S01]  /*15d30*/  F2FP.BF16.F32.PACK_AB R166, R181, R180 ;  /* 0x000000b4b5a6723e */ /* 0x000fe200000010ff */
[----:B------:R-:W-:Y:S01]  /*15d40*/  FMUL.FTZ R176, R176, UR48 ;  /* 0x00000030b0b07c20 */ /* 0x000fe20008410000 */
[----:B------:R-:W-:Y:S01]  /*15d50*/  MUFU.EX2 R169, R169 ;  /* 0x000000a900a97308 */ /* 0x000fe20000000800 */
[----:B0-----:R-:W-:Y:S01]  /*15d60*/  FADD.FTZ R163, R188, R8 ;  /* 0x00000008bca37221 */ /* 0x001fe20000010000 */
[--C-:B------:R-:W-:Y:S01]  /*15d70*/  FFMA.FTZ R157, R174, UR48, -R168.reuse ;  /* 0x00000030ae9d7c23 */ /* 0x100fe200080108a8 */
[----:B------:R-:W-:Y:S01]  /*15d80*/  F2FP.BF16.F32.PACK_AB R156, R160, R159 ;  /* 0x0000009fa09c723e */ /* 0x000fe200000010ff */
[--C-:B------:R-:W-:Y:S01]  /*15d90*/  FFMA.FTZ R197, R170, UR48, -R168.reuse ;  /* 0x00000030aac57c23 */ /* 0x100fe200080108a8 */
[----:B-1----:R-:W-:Y:S01]  /*15da0*/  FADD.FTZ R163, R220, R163 ;  /* 0x000000a3dca37221 */ /* 0x002fe20000010000 */
[--C-:B------:R-:W-:Y:S01]  /*15db0*/  FFMA.FTZ R171, R171, UR48, -R168.reuse ;  /* 0x00000030abab7c23 */ /* 0x100fe200080108a8 */
[--C-:B------:R-:W-:Y:S01]  /*15dc0*/  FFMA.FTZ R175, R175, UR48, -R168.reuse ;  /* 0x00000030afaf7c23 */ /* 0x100fe200080108a8 */
[----:B------:R-:W0:Y:S01]  /*15dd0*/  MUFU.EX2 R176, R176 ;  /* 0x000000b000b07308 */ /* 0x000e220000000800 */
[--C-:B------:R-:W-:Y:S01]  /*15de0*/  FFMA.FTZ R178, R178, UR48, -R168.reuse ;  /* 0x00000030b2b27c23 */ /* 0x100fe200080108a8 */
[--C-:B------:R-:W-:Y:S01]  /*15df0*/  FFMA.FTZ R179, R179, UR48, -R168.reuse ;  /* 0x00000030b3b37c23 */ /* 0x100fe200080108a8 */
[--C-:B------:R-:W-:Y:S01]  /*15e00*/  FFMA.FTZ R182, R182, UR48, -R168.reuse ;  /* 0x00000030b6b67c23 */ /* 0x100fe200080108a8 */
[--C-:B------:R-:W-:Y:S01]  /*15e10*/  FFMA.FTZ R183, R183, UR48, -R168.reuse ;  /* 0x00000030b7b77c23 */ /* 0x100fe200080108a8 */
[----:B------:R-:W-:Y:S01]  /*15e20*/  F2FP.BF16.F32.PACK_AB R160, R217, R167 ;  /* 0x000000a7d9a0723e */ /* 0x000fe200000010ff */
[--C-:B------:R-:W-:Y:S01]  /*15e30*/  FFMA.FTZ R184, R184, UR48, -R168.reuse ;  /* 0x00000030b8b87c23 */ /* 0x100fe200080108a8 */
[--C-:B------:R-:W-:Y:S01]  /*15e40*/  FFMA.FTZ R185, R185, UR48, -R168.reuse ;  /* 0x00000030b9b97c23 */ /* 0x100fe200080108a8 */
[----:B------:R-:W1:Y:S01]  /*15e50*/  MUFU.EX2 R155, R216 ;  /* 0x000000d8009b7308 */ /* 0x000e620000000800 */
[--C-:B------:R-:W-:Y:S01]  /*15e60*/  FFMA.FTZ R186, R186, UR48, -R168.reuse ;  /* 0x00000030baba7c23 */ /* 0x100fe200080108a8 */
[--C-:B------:R-:W-:Y:S01]  /*15e70*/  FFMA.FTZ R187, R187, UR48, -R168.reuse ;  /* 0x00000030bbbb7c23 */ /* 0x100fe200080108a8 */
[--C-:B------:R-:W-:Y:S01]  /*15e80*/  FFMA.FTZ R190, R190, UR48, -R168.reuse ;  /* 0x00000030bebe7c23 */ /* 0x100fe200080108a8 */
[--C-:B------:R-:W-:Y:S01]  /*15e90*/  FFMA.FTZ R189, R189, UR48, -R168.reuse ;  /* 0x00000030bdbd7c23 */ /* 0x100fe200080108a8 */
[----:B------:R-:W-:Y:S01]  /*15ea0*/  F2FP.BF16.F32.PACK_AB R162, R173, R172 ;  /* 0x000000acada2723e */ /* 0x000fe200000010ff */
[--C-:B------:R-:W-:Y:S01]  /*15eb0*/  FFMA.FTZ R191, R191, UR48, -R168.reuse ;  /* 0x00000030bfbf7c23 */ /* 0x100fe200080108a8 */
[----:B------:R-:W-:Y:S01]  /*15ec0*/  FFMA.FTZ R193, R193, UR48, -R168 ;  /* 0x00000030c1c17c23 */ /* 0x000fe200080108a8 */
[----:B------:R-:W3:Y:S01]  /*15ed0*/  MUFU.EX2 R192, R192 ;  /* 0x000000c000c07308 */ /* 0x000ee20000000800 */
        /* <DEDUP_REMOVED lines=16> */
[----:B---3--:R-:W-:Y:S01]  /*15fe0*/  FADD.FTZ R8, R192, R163 ;  /* 0x000000a3c0087221 */ /* 0x008fe20000010000 */
[-C--:B------:R-:W-:Y:S01]  /*15ff0*/  FMUL.FTZ R42, R42, R176.reuse ;  /* 0x000000b02a2a7220 */ /* 0x080fe20000410000 */
[-C--:B------:R-:W-:Y:S01]  /*16000*/  FMUL.FTZ R43, R43, R176.reuse ;  /* 0x000000b02b2b7220 */ /* 0x080fe20000410000 */
[-C--:B------:R-:W-:Y:S01]  /*16010*/  FMUL.FTZ R46, R46, R176.reuse ;  /* 0x000000b02e2e7220 */ /* 0x080fe20000410000 */
[-C--:B------:R-:W-:Y:S01]  /*16020*/  FMUL.FTZ R47, R47, R176.reuse ;  /* 0x000000b02f2f7220 */ /* 0x080fe20000410000 */
[-C--:B------:R-:W-:Y:S01]  /*16030*/  FMUL.FTZ R50, R50, R176.reuse ;  /* 0x000000b032327220 */ /* 0x080fe20000410000 */
[-C--:B------:R-:W-:Y:S01]  /*16040*/  FMUL.FTZ R51, R51, R176.reuse ;  /* 0x000000b033337220 */ /* 0x080fe20000410000 */
[----:B------:R-:W3:Y:S01]  /*16050*/  MUFU.EX2 R199, R199 ;  /* 0x000000c700c77308 */ /* 0x000ee20000000800 */
[C---:B0-----:R-:W-:Y:S01]  /*16060*/  FADD.FTZ R180, R194.reuse, R3 ;  /* 0x00000003c2b47221 */ /* 0x041fe20000010000 */
[----:B------:R-:W-:Y:S01]  /*16070*/  F2FP.BF16.F32.PACK_AB R155, R194, R155 ;  /* 0x0000009bc29b723e */ /* 0x000fe200000010ff */
        /* <DEDUP_REMOVED lines=61> */
[----:B------:R1:W4:Y:S01]  /*16450*/  MUFU.EX2 R163, R157 ;  /* 0x0000009d00a37308 */ /* 0x0003220000000800 */
        /* <DEDUP_REMOVED lines=8> */
[----:B0-----:R-:W-:Y:S01]  /*164e0*/  FADD.FTZ R180, R171, R180 ;  /* 0x000000b4abb47221 */ /* 0x001fe20000010000 */
[----:B-1----:R-:W-:-:S02]  /*164f0*/  F2FP.BF16.F32.PACK_AB R157, R161, R199 ;  /* 0x000000c7a19d723e */ /* 0x002fc400000010ff */
[----:B------:R-:W-:-:S04]  /*16500*/  F2FP.BF16.F32.PACK_AB R161, R171, R197 ;  /* 0x000000c5aba1723e */ /* 0x000fc800000010ff */
[----:B------:R-:W0:Y:S01]  /*16510*/  MUFU.EX2 R178, R178 ;  /* 0x000000b200b27308 */ /* 0x000e220000000800 */
[----:B----4-:R-:W-:-:S07]  /*16520*/  FADD.FTZ R180, R163, R180 ;  /* 0x000000b4a3b47221 */ /* 0x010fce0000010000 */
[----:B------:R-:W1:Y:S01]  /*16530*/  MUFU.EX2 R179, R179 ;  /* 0x000000b300b37308 */ /* 0x000e620000000800 */
[C---:B---3--:R-:W-:Y:S01]  /*16540*/  FADD.FTZ R3, R175.reuse, R180 ;  /* 0x000000b4af037221 */ /* 0x048fe20000010000 */
[----:B------:R-:W-:-:S06]  /*16550*/  F2FP.BF16.F32.PACK_AB R163, R175, R163 ;  /* 0x000000a3afa3723e */ /* 0x000fcc00000010ff */
[----:B------:R-:W3:Y:S01]  /*16560*/  MUFU.EX2 R167, R182 ;  /* 0x000000b600a77308 */ /* 0x000ee20000000800 */
[----:B0-----:R-:W-:-:S07]  /*16570*/  FADD.FTZ R180, R178, R3 ;  /* 0x00000003b2b47221 */ /* 0x001fce0000010000 */
[----:B------:R-:W0:Y:S01]  /*16580*/  MUFU.EX2 R183, R183 ;  /* 0x000000b700b77308 */ /* 0x000e220000000800 */
[C---:B-1----:R-:W-:Y:S01]  /*16590*/  FADD.FTZ R180, R179.reuse, R180 ;  /* 0x000000b4b3b47221 */ /* 0x042fe20000010000 */
[----:B------:R-:W-:-:S06]  /*165a0*/  F2FP.BF16.F32.PACK_AB R165, R179, R178 ;  /* 0x000000b2b3a5723e */ /* 0x000fcc00000010ff */
[----:B------:R-:W1:Y:S01]  /*165b0*/  MUFU.EX2 R184, R184 ;  /* 0x000000b800b87308 */ /* 0x000e620000000800 */
[----:B---3--:R-:W-:-:S07]  /*165c0*/  FADD.FTZ R180, R167, R180 ;  /* 0x000000b4a7b47221 */ /* 0x008fce0000010000 */
[----:B------:R-:W3:Y:S01]  /*165d0*/  MUFU.EX2 R185, R185 ;  /* 0x000000b900b97308 */ /* 0x000ee20000000800 */
[C---:B0-----:R-:W-:Y:S01]  /*165e0*/  FADD.FTZ R3, R183.reuse, R180 ;  /* 0x000000b4b7037221 */ /* 0x041fe20000010000 */
[----:B------:R-:W-:-:S06]  /*165f0*/  F2FP.BF16.F32.PACK_AB R167, R183, R167 ;  /* 0x000000a7b7a7723e */ /* 0x000fcc00000010ff */
[----:B------:R-:W0:Y:S01]  /*16600*/  MUFU.EX2 R186, R186 ;  /* 0x000000ba00ba7308 */ /* 0x000e220000000800 */
[----:B-1----:R-:W-:-:S07]  /*16610*/  FADD.FTZ R180, R184, R3 ;  /* 0x00000003b8b47221 */ /* 0x002fce0000010000 */
        /* <DEDUP_REMOVED lines=12> */
[----:B------:R-:W-:-:S03]  /*166e0*/  F2FP.BF16.F32.PACK_AB R173, R189, R173 ;  /* 0x000000adbdad723e */ /* 0x000fc600000010ff */
[----:B-1----:R-:W-:-:S04]  /*166f0*/  FADD.FTZ R180, R191, R180 ;  /* 0x000000b4bfb47221 */ /* 0x002fc80000010000 */
[C---:B---3--:R-:W-:Y:S01]  /*16700*/  FADD.FTZ R3, R193.reuse, R180 ;  /* 0x000000b4c1037221 */ /* 0x048fe20000010000 */
[----:B------:R-:W-:Y:S01]  /*16710*/  F2FP.BF16.F32.PACK_AB R175, R193, R191 ;  /* 0x000000bfc1af723e */ /* 0x000fe200000010ff */
[----:B------:R-:W-:Y:S06]  /*16720*/  @!P6 BRA `(.L_x_3021) ;  /* 0x000000000004e947 */ /* 0x000fec0003800000 */
[----:B------:R-:W-:Y:S01]  /*16730*/  BPT.TRAP 0x1 ;  /* 0x000000040000795c */ /* 0x000fe20000300000 */
.L_x_3021:
[----:B------:R0:W1:Y:S01]  /*16740*/  SYNCS.PHASECHK.TRANS64.TRYWAIT P0, [R20+URZ+0x22850], R21 ;  /* 0x02285015140075a7 */ /* 0x000062000800017f */
[----:B------:R-:W-:Y:S05]  /*16750*/  @!P6 BRA `(.L_x_3022) ;  /* 0x000000000004e947 */ /* 0x000fea0003800000 */
[----:B------:R-:W-:Y:S01]  /*16760*/  BPT.TRAP 0x1 ;  /* 0x000000040000795c */ /* 0x000fe20000300000 */
.L_x_3022:
[----:B------:R-:W-:Y:S01]  /*16770*/  IMAD.MOV.U32 R177, RZ, RZ, 0xc00 ;  /* 0x00000c00ffb17424 */ /* 0x000fe200078e00ff */
[----:B------:R-:W-:Y:S03]  /*16780*/  BSSY B0, `(.L_x_3023) ;  /* 0x0000005000007945 */ /* 0x000fe60003800000 */
[----:B------:R-:W-:Y:S01]  /*16790*/  IMAD R176, R2, R177, UR49 ;  /* 0x0000003102b07e24 */ /* 0x000fe2000f8e02b1 */
[----:B-1----:R-:W-:Y:S06]  /*167a0*/  @P0 BRA `(.L_x_3024) ;  /* 0x0000000000080947 */ /* 0x002fec0003800000 */
[----:B------:R-:W1:Y:S02]  /*167b0*/  SYNCS.PHASECHK.TRANS64.TRYWAIT P0, [R20+URZ+0x22850], R21 ;  /* 0x02285015140075a7 */ /* 0x000e64000800017f */
[----:B-1----:R-:W-:Y:S05]  /*167c0*/  @!P0 BRA `(.L_x_3025) ;  /* 0x000000c400848947 */ /* 0x002fea0003800000 */
.L_x_3024:
[----:B------:R-:W-:Y:S05]  /*167d0*/  BSYNC B0 ;  /* 0x0000000000007941 */ /* 0x000fea0003800000 */
.L_x_3023:
        /* <DEDUP_REMOVED lines=54> */
.L_x_3026:
[----:B------:R-:W3:Y:S01]  /*16b40*/  LDL R152, [R1+0x4] ;  /* 0x0000040001987983 */ /* 0x000ee20000100800 */
[----:B------:R-:W-:Y:S02]  /*16b50*/  VIADD R20, R20, 0x22860 ;  /* 0x0002286014147836 */ /* 0x000fe40000000000 */
[----:B------:R-:W-:Y:S02]  /*16b60*/  IMAD.U32 R21, RZ, RZ, UR47 ;  /* 0x0000002fff157e24 */ /* 0x000fe4000f8e00ff */
[----:B------:R-:W-:Y:S02]  /*16b70*/  IMAD.MOV.U32 R215, RZ, RZ, R7 ;  /* 0x000000ffffd77224 */ /* 0x000fe400078e0007 */
[----:B------:R-:W-:Y:S01]  /*16b80*/  IMAD.MOV.U32 R216, RZ, RZ, R6 ;  /* 0x000000ffffd87224 */ /* 0x000fe200078e0006 */
[----:B------:R-:W-:-:S04]  /*16b90*/  PRMT R20, R21, 0x654, R20 ;  /* 0x0000065415147816 */ /* 0x000fc80000000014 */
[----:B------:R0:W-:Y:S01]  /*16ba0*/  SYNCS.ARRIVE.TRANS64.RED.A1T0 RZ, [R20+URZ], RZ ;  /* 0x000000ff14ff79a7 */ /* 0x0001e2000810043f */
[C---:B---3--:R-:W-:Y:S01]  /*16bb0*/  ISETP.GT.AND P0, PT, R0.reuse, R152, PT ;  /* 0x000000980000720c */ /* 0x048fe20003f04270 */
[----:B------:R-:W-:-:S12]  /*16bc0*/  VIADD R0, R0, 0xffffffff ;  /* 0xffffffff00007836 */ /* 0x000fd80000000000 */
[----:B0-----:R-:W-:Y:S05]  /*16bd0*/  @P0 BRA `(.L_x_3027) ;  /* 0xffffffc400fc0947 */ /* 0x001fea000383ffff */
.L_x_3007:
[----:B------:R-:W3:Y:S01]  /*16be0*/  LDL.LU R176, [R1+0x18] ;  /* 0x0000180001b07983 */ /* 0x000ee20000300800 */
[----:B------:R-:W-:Y:S05]  /*16bf0*/  WARPSYNC.ALL ;  /* 0x0000000000007948 */ /* 0x000fea0003800000 */
[----:B------:R-:W0:Y:S01]  /*16c00*/  SHFL.BFLY PT, R5, R8, 0x2, 0x1f ;  /* 0x0c401f0008057f89 */ /* 0x000e2200000e0000 */
[----:B------:R-:W-:Y:S01]  /*16c10*/  VIADD R2, R2, 0x1 ;  /* 0x0000000102027836 */ /* 0x000fe20000000000 */
[----:B------:R-:W-:Y:S01]  /*16c20*/  PLOP3.LUT P0, PT, PT, PT, PT, 0x8, 0x0 ;  /* 0x000000000000781c */ /* 0x000fe20003f0e170 */
[----:B------:R-:W-:Y:S01]  /*16c30*/  IMAD.U32 R14, RZ, RZ, UR48 ;  /* 0x00000030ff0e7e24 */ /* 0x000fe2000f8e00ff */
[----:B------:R-:W1:Y:S01]  /*16c40*/  SHFL.BFLY PT, R4, R3, 0x2, 0x1f ;  /* 0x0c401f0003047f89 */ /* 0x000e6200000e0000 */
[----:B------:R-:W-:Y:S01]  /*16c50*/  IMAD.U32 R15, RZ, RZ, UR48 ;  /* 0x00000030ff0f7e24 */ /* 0x000fe2000f8e00ff */
[----:B------:R2:W-:Y:S08]  /*16c60*/  BAR.ARV R9, 0x100 ;  /* 0x000400090000751d */ /* 0x0005f00000002000 */
[----:B------:R-:W-:Y:S06]  /*16c70*/  BAR.ARV 0x8, 0x180 ;  /* 0x0206000000007b1d */ /* 0x000fec0000002000 */
[----:B------:R-:W-:Y:S01]  /*16c80*/  ISETP.NE.AND P1, PT, R2, 0x2, PT ;  /* 0x000000020200780c */ /* 0x000fe20003f25270 */
[----:B------:R-:W-:-:S02]  /*16c90*/  IMAD.MOV.U32 R13, RZ, RZ, -0x800000 ;  /* 0xff800000ff0d7424 */ /* 0x000fc400078e00ff */
[----:B0-----:R-:W-:Y:S01]  /*16ca0*/  FADD.FTZ R0, R5, R8 ;  /* 0x0000000805007221 */ /* 0x001fe20000010000 */
[----:B------:R-:W-:Y:S01]  /*16cb0*/  IMAD.MOV.U32 R8, RZ, RZ, RZ ;  /* 0x000000ffff087224 */ /* 0x000fe200078e00ff */
[----:B------:R-:W-:Y:S01]  /*16cc0*/  SEL R2, R2, RZ, P1 ;  /* 0x000000ff02027207 */ /* 0x000fe20000800000 */
[----:B------:R-:W-:Y:S02]  /*16cd0*/  IMAD.MOV.U32 R12, RZ, RZ, -0x800000 ;  /* 0xff800000ff0c7424 */ /* 0x000fe400078e00ff */
[----:B-1----:R-:W-:Y:S01]  /*16ce0*/  FADD.FTZ R10, R4, R3 ;  /* 0x00000003040a7221 */ /* 0x002fe20000010000 */
[----:B------:R-:W0:Y:S01]  /*16cf0*/  SHFL.BFLY PT, R5, R0, 0x1, 0x1f ;  /* 0x0c201f0000057f89 */ /* 0x000e2200000e0000 */
[----:B------:R-:W-:-:S03]  /*16d00*/  SEL R3, RZ, 0x1, P1 ;  /* 0x00000001ff037807 */ /* 0x000fc60000800000 */
[----:B------:R-:W1:Y:S01]  /*16d10*/  SHFL.BFLY PT, R11, R10, 0x1, 0x1f ;  /* 0x0c201f000a0b7f89 */ /* 0x000e6200000e0000 */
[----:B------:R-:W-:Y:S01]  /*16d20*/  LOP3.LUT R202, R202, R3, RZ, 0x3c, !PT ;  /* 0x00000003caca7212 */ /* 0x000fe200078e3cff */
[----:B0-----:R-:W-:Y:S01]  /*16d30*/  FADD.FTZ R4, R0, R5 ;  /* 0x0000000500047221 */ /* 0x001fe20000010000 */
[----:B------:R-:W-:Y:S02]  /*16d40*/  IMAD.MOV.U32 R0, RZ, RZ, RZ ;  /* 0x000000ffff007224 */ /* 0x000fe400078e00ff */
[----:B-1----:R-:W-:Y:S02]  /*16d50*/  FADD.FTZ R5, R10, R11 ;  /* 0x0000000b0a057221 */ /* 0x002fe40000010000 */
[----:B------:R-:W-:-:S03]  /*16d60*/  FSETP.NE.FTZ.AND P2, PT, R4, RZ, PT ;  /* 0x000000ff0400720b */ /* 0x000fc60003f55000 */
[----:B------:R-:W-:-:S10]  /*16d70*/  FSETP.NE.FTZ.AND P3, PT, R5, RZ, PT ;  /* 0x000000ff0500720b */ /* 0x000fd40003f75000 */
[----:B------:R-:W0:Y:S01]  /*16d80*/  @P2 MUFU.LG2 R20, R4 ;  /* 0x0000000400142308 */ /* 0x000e220000000c00 */
[----:B------:R-:W-:Y:S02]  /*16d90*/  @P2 FMUL.FTZ R14, R14, 0.69314718246459960938 ;  /* 0x3f3172180e0e2820 */ /* 0x000fe40000410000 */
[----:B------:R-:W-:-:S05]  /*16da0*/  @P3 FMUL.FTZ R15, R15, 0.69314718246459960938 ;  /* 0x3f3172180f0f3820 */ /* 0x000fca0000410000 */
[----:B------:R-:W1:Y:S08]  /*16db0*/  @P2 MUFU.RCP R8, R4 ;  /* 0x0000000400082308 */ /* 0x000e700000001000 */
[----:B------:R-:W4:Y:S01]  /*16dc0*/  @P3 MUFU.LG2 R21, R5 ;  /* 0x0000000500153308 */ /* 0x000f220000000c00 */
[----:B0-----:R-:W-:-:S04]  /*16dd0*/  @P2 FMUL.FTZ R23, R20, 0.69314718246459960938 ;  /* 0x3f31721814172820 */ /* 0x001fc80000410000 */
[----:B------:R-:W-:-:S03]  /*16de0*/  @P2 FFMA.FTZ R13, R14, R6, R23 ;  /* 0x000000060e0d2223 */ /* 0x000fc60000010017 */
[----:B------:R-:W0:Y:S01]  /*16df0*/  @P3 MUFU.RCP R0, R5 ;  /* 0x0000000500003308 */ /* 0x000e220000001000 */
        /* <DEDUP_REMOVED lines=64> */
[----:B----4-:R-:W-:Y:S01]  /*17200*/  @P3 FMUL.FTZ R20, R21, 0.69314718246459960938 ;  /* 0x3f31721815143820 */ /* 0x010fe20000410000 */
[-C--:B0-----:R-:W-:Y:S01]  /*17210*/  FMUL.FTZ R4, R31, R0.reuse ;  /* 0x000000001f047220 */ /* 0x081fe20000410000 */
[-C--:B------:R-:W-:Y:S01]  /*17220*/  FMUL.FTZ R8, R35, R0.reuse ;  /* 0x0000000023087220 */ /* 0x080fe20000410000 */
[-C--:B------:R-:W-:Y:S01]  /*17230*/  FMUL.FTZ R10, R27, R0.reuse ;  /* 0x000000001b0a7220 */ /* 0x080fe20000410000 */
        /* <DEDUP_REMOVED lines=62> */
[----:B---3--:R-:W-:-:S05]  /*17620*/  VIADD R176, R176, 0x1 ;  /* 0x00000001b0b07836 */ /* 0x008fca0000000000 */
[----:B------:R0:W-:Y:S02]  /*17630*/  STL [R1+0x18], R176 ;  /* 0x000018b001007387 */ /* 0x0001e40000100800 */
.L_x_2911:
[----:B------:R-:W-:Y:S05]  /*17640*/  WARPSYNC.ALL ;  /* 0x0000000000007948 */ /* 0x000fea0003800000 */
[----:B------:R-:W1:Y:S08]  /*17650*/  S2UR UR47, SR_CgaCtaId ;  /* 0x00000000002f79c3 */ /* 0x000e700000008800 */
[----:B------:R-:W-:Y:S06]  /*17660*/  BAR.SYNC.DEFER_BLOCKING 0x5, 0x180 ;  /* 0x0146000000007b1d */ /* 0x000fec0000010000 */
[----:B------:R-:W-:Y:S01]  /*17670*/  UMOV UR4, 0x400 ;  /* 0x0000040000047882 */ /* 0x000fe20000000000 */
[----:B------:R-:W-:Y:S01]  /*17680*/  BSSY B0, `(.L_x_3028) ;  /* 0x00002f8000007945 */ /* 0x000fe20003800000 */
[----:B-1----:R-:W-:-:S06]  /*17690*/  ULEA UR4, UR47, UR4, 0x18 ;  /* 0x000000042f047291 */ /* 0x002fcc000f8ec03f */
[----:B------:R-:W-:-:S05]  /*176a0*/  IMAD.U32 R23, RZ, RZ, UR4 ;  /* 0x00000004ff177e24 */ /* 0x000fca000f8e00ff */
[----:B------:R1:W2:Y:S01]  /*176b0*/  LDS.128 R120, [R23+0x228d0] ;  /* 0x0228d00017787984 */ /* 0x0002a20000000c00 */
[----:B------:R-:W-:Y:S06]  /*176c0*/  BAR.ARV 0x4, 0x180 ;  /* 0x0106000000007b1d */ /* 0x000fec0000002000 */
[----:B------:R-:W-:Y:S05]  /*176d0*/  @P0 BRA `(.L_x_3029) ;  /* 0x0000002000340947 */ /* 0x000fea0003800000 */
[----:B------:R-:W3:Y:S04]  /*176e0*/  LDL R7, [R1+0x38] ;  /* 0x0000380001077983 */ /* 0x000ee80000100800 */
[----:B------:R-:W4:Y:S01]  /*176f0*/  LDL R180, [R1+0x14] ;  /* 0x0000140001b47983 */ /* 0x000f220000100800 */
[----:B------:R-:W1:Y:S01]  /*17700*/  S2R R6, SR_SWINHI ;  /* 0x0000000000067919 */ /* 0x000e620000002f00 */
[----:B------:R-:W-:Y:S05]  /*17710*/  WARPSYNC.ALL ;  /* 0x0000000000007948 */ /* 0x000fea0003800000 */
[----:B------:R-:W-:Y:S01]  /*17720*/  ULDC.64 UR4, c[0x0][0xc00] ;  /* 0x0003000000047ab9 */ /* 0x000fe20000000a00 */
[----:B0-----:R-:W4:Y:S01]  /*17730*/  LDL R176, [R1+0x10] ;  /* 0x0000100001b07983 */ /* 0x001f220000100800 */
[----:B------:R-:W-:-:S02]  /*17740*/  MOV R14, R23 ;  /* 0x00000017000e7202 */ /* 0x000fc40000000f00 */
[----:B-1----:R-:W-:Y:S02]  /*17750*/  MOV R15, R6 ;  /* 0x00000006000f7202 */ /* 0x002fe40000000f00 */
        /* <DEDUP_REMOVED lines=19> */
[----:B------:R-:W-:Y:S01]  /*17890*/  F2FP.BF16.F32.PACK_AB R137, R112, R108 ;  /* 0x0000006c7089723e */ /* 0x000fe200000010ff */
[----:B------:R-:W-:Y:S01]  /*178a0*/  BAR.SYNC.DEFER_BLOCKING 0x1, 0x100 ;  /* 0x0044000000007b1d */ /* 0x000fe20000010000 */
[----:B---3--:R-:W-:-:S03]  /*178b0*/  IMAD.WIDE R150, R7, 0x2, R14 ;  /* 0x0000000207967825 */ /* 0x008fc600078e020e */
[C---:B------:R-:W-:Y:S02]  /*178c0*/  IADD3 R183, P3, R150.reuse, 0x60, RZ ;  /* 0x0000006096b77810 */ /* 0x040fe40007f7e0ff */
[C---:B------:R-:W-:Y:S02]  /*178d0*/  IADD3 R179, P1, R150.reuse, 0x20, RZ ;  /* 0x0000002096b37810 */ /* 0x040fe40007f3e0ff */
[----:B------:R-:W-:Y:S02]  /*178e0*/  LOP3.LUT R98, R183, 0x380, RZ, 0xc0, !PT ;  /* 0x00000380b7627812 */ /* 0x000fe400078ec0ff */
[----:B------:R-:W-:Y:S02]  /*178f0*/  IADD3 R181, P2, R150, 0x40, RZ ;  /* 0x0000004096b57810 */ /* 0x000fe40007f5e0ff */
[----:B------:R-:W-:Y:S02]  /*17900*/  LOP3.LUT R6, R179, 0x380, RZ, 0xc0, !PT ;  /* 0x00000380b3067812 */ /* 0x000fe400078ec0ff */
[----:B------:R-:W-:-:S02]  /*17910*/  SHF.R.U64 R98, R98, 0x3, RZ ;  /* 0x0000000362627819 */ /* 0x000fc400000012ff */
[C---:B------:R-:W-:Y:S02]  /*17920*/  IADD3 R110, P0, R150.reuse, 0x4040, RZ ;  /* 0x00004040966e7810 */ /* 0x040fe40007f1e0ff */
[----:B------:R-:W-:Y:S01]  /*17930*/  LOP3.LUT R94, R181, 0x380, RZ, 0xc0, !PT ;  /* 0x00000380b55e7812 */ /* 0x000fe200078ec0ff */
[----:B------:R-:W-:Y:S01]  /*17940*/  IMAD.X R7, RZ, RZ, R151, P1 ;  /* 0x000000ffff077224 */ /* 0x000fe200008e0697 */
[----:B------:R-:W-:Y:S02]  /*17950*/  IADD3 R102, P4, R150, 0x4000, RZ ;  /* 0x0000400096667810 */ /* 0x000fe40007f9e0ff */
[----:B------:R-:W-:Y:S02]  /*17960*/  SHF.R.U64 R6, R6, 0x3, RZ ;  /* 0x0000000306067819 */ /* 0x000fe400000012ff */
[----:B------:R-:W-:Y:S02]  /*17970*/  LOP3.LUT R98, R98, R183, RZ, 0x3c, !PT ;  /* 0x000000b762627212 */ /* 0x000fe400078e3cff */
[----:B------:R-:W-:-:S02]  /*17980*/  LOP3.LUT R183, R110, 0x380, RZ, 0xc0, !PT ;  /* 0x000003806eb77812 */ /* 0x000fc400078ec0ff */
[----:B------:R-:W-:Y:S02]  /*17990*/  IADD3 R114, P1, R150, 0x4060, RZ ;  /* 0x0000406096727810 */ /* 0x000fe40007f3e0ff */
[----:B------:R-:W-:Y:S02]  /*179a0*/  SHF.R.U64 R94, R94, 0x3, RZ ;  /* 0x000000035e5e7819 */ /* 0x000fe400000012ff */
[----:B------:R-:W-:Y:S01]  /*179b0*/  IADD3 R106, P5, R150, 0x4020, RZ ;  /* 0x00004020966a7810 */ /* 0x000fe20007fbe0ff */
[----:B------:R-:W-:Y:S01]  /*179c0*/  IMAD.X R103, RZ, RZ, R151, P4 ;  /* 0x000000ffff677224 */ /* 0x000fe200020e0697 */
[----:B------:R-:W-:Y:S02]  /*179d0*/  LOP3.LUT R6, R6, R179, RZ, 0x3c, !PT ;  /* 0x000000b306067212 */ /* 0x000fe400078e3cff */
[----:B------:R-:W-:Y:S02]  /*179e0*/  LOP3.LUT R179, R102, 0x380, RZ, 0xc0, !PT ;  /* 0x0000038066b37812 */ /* 0x000fe400078ec0ff */
[----:B------:R-:W-:-:S02]  /*179f0*/  SHF.R.U64 R183, R183, 0x3, RZ ;  /* 0x00000003b7b77819 */ /* 0x000fc400000012ff */
[----:B------:R-:W-:Y:S02]  /*17a00*/  IADD3 R130, P4, R150, 0x8040, RZ ;  /* 0x0000804096827810 */ /* 0x000fe40007f9e0ff */
[----:B------:R-:W-:Y:S02]  /*17a10*/  LOP3.LUT R94, R94, R181, RZ, 0x3c, !PT ;  /* 0x000000b55e5e7212 */ /* 0x000fe400078e3cff */
[----:B------:R-:W-:Y:S01]  /*17a20*/  LOP3.LUT R185, R114, 0x380, RZ, 0xc0, !PT ;  /* 0x0000038072b97812 */ /* 0x000fe200078ec0ff */
[--C-:B------:R-:W-:Y:S01]  /*17a30*/  IMAD.X R95, RZ, RZ, R151.reuse, P2 ;  /* 0x000000ffff5f7224 */ /* 0x100fe200010e0697 */
[----:B------:R-:W-:Y:S01]  /*17a40*/  LOP3.LUT R181, R106, 0x380, RZ, 0xc0, !PT ;  /* 0x000003806ab57812 */ /* 0x000fe200078ec0ff */
[----:B------:R-:W-:Y:S01]  /*17a50*/  IMAD.X R107, RZ, RZ, R151, P5 ;  /* 0x000000ffff6b7224 */ /* 0x000fe200028e0697 */
[----:B------:R-:W-:Y:S02]  /*17a60*/  IADD3 R118, P2, R150, 0x8000, RZ ;  /* 0x0000800096767810 */ /* 0x000fe40007f5e0ff */
[----:B------:R-:W-:-:S02]  /*17a70*/  SHF.R.U64 R179, R179, 0x3, RZ ;  /* 0x00000003b3b37819 */ /* 0x000fc400000012ff */
[----:B------:R-:W-:Y:S01]  /*17a80*/  LOP3.LUT R110, R183, R110, RZ, 0x3c, !PT ;  /* 0x0000006eb76e7212 */ /* 0x000fe200078e3cff */
[--C-:B------:R-:W-:Y:S01]  /*17a90*/  IMAD.X R99, RZ, RZ, R151.reuse, P3 ;  /* 0x000000ffff637224 */ /* 0x100fe200018e0697 */
[----:B------:R-:W-:Y:S02]  /*17aa0*/  SHF.R.U64 R185, R185, 0x3, RZ ;  /* 0x00000003b9b97819 */ /* 0x000fe400000012ff */
[----:B------:R-:W-:Y:S02]  /*17ab0*/  LOP3.LUT R183, R130, 0x380, RZ, 0xc0, !PT ;  /* 0x0000038082b77812 */ /* 0x000fe400078ec0ff */
[C---:B------:R-:W-:Y:S02]  /*17ac0*/  IADD3 R134, P5, R150.reuse, 0x8060, RZ ;  /* 0x0000806096867810 */ /* 0x040fe40007fbe0ff */
[----:B------:R-:W-:Y:S02]  /*17ad0*/  SHF.R.U64 R181, R181, 0x3, RZ ;  /* 0x00000003b5b57819 */ /* 0x000fe400000012ff */
[----:B------:R-:W-:Y:S01]  /*17ae0*/  IADD3 R126, P3, R150, 0x8020, RZ ;  /* 0x00008020967e7810 */ /* 0x000fe20007f7e0ff */
[----:B------:R-:W-:Y:S01]  /*17af0*/  IMAD.X R119, RZ, RZ, R151, P2 ;  /* 0x000000ffff777224 */ /* 0x000fe200010e0697 */
[----:B------:R-:W-:-:S02]  /*17b00*/  LOP3.LUT R102, R179, R102, RZ, 0x3c, !PT ;  /* 0x00000066b3667212 */ /* 0x000fc400078e3cff */
[----:B------:R-:W-:Y:S02]  /*17b10*/  LOP3.LUT R21, R150, 0x380, RZ, 0xc0, !PT ;  /* 0x0000038096157812 */ /* 0x000fe400078ec0ff */
[----:B------:R-:W-:Y:S02]  /*17b20*/  LOP3.LUT R114, R185, R114, RZ, 0x3c, !PT ;  /* 0x00000072b9727212 */ /* 0x000fe400078e3cff */
[----:B------:R-:W-:Y:S02]  /*17b30*/  LOP3.LUT R179, R118, 0x380, RZ, 0xc0, !PT ;  /* 0x0000038076b37812 */ /* 0x000fe400078ec0ff */
[----:B------:R-:W-:Y:S01]  /*17b40*/  SHF.R.U64 R183, R183, 0x3, RZ ;  /* 0x00000003b7b77819 */ /* 0x000fe200000012ff */
[----:B------:R-:W-:Y:S01]  /*17b50*/  IMAD.X R111, RZ, RZ, R151, P0 ;  /* 0x000000ffff6f7224 */ /* 0x000fe200000e0697 */
[----:B--2---:R-:W-:Y:S02]  /*17b60*/  IADD3 R120, P2, R150, 0xc040, RZ ;  /* 0x0000c04096787810 */ /* 0x004fe40007f5e0ff */
[----:B------:R-:W-:-:S02]  /*17b70*/  LOP3.LUT R106, R181, R106, RZ, 0x3c, !PT ;  /* 0x0000006ab56a7212 */ /* 0x000fc400078e3cff */
[----:B------:R-:W-:Y:S02]  /*17b80*/  LOP3.LUT R185, R134, 0x380, RZ, 0xc0, !PT ;  /* 0x0000038086b97812 */ /* 0x000fe400078ec0ff */
[----:B------:R-:W-:Y:S02]  /*17b90*/  LOP3.LUT R181, R126, 0x380, RZ, 0xc0, !PT ;  /* 0x000003807eb57812 */ /* 0x000fe400078ec0ff */
[----:B------:R-:W-:Y:S01]  /*17ba0*/  IADD3 R20, P0, R150, 0xc000, RZ ;  /* 0x0000c00096147810 */ /* 0x000fe20007f1e0ff */
[--C-:B------:R-:W-:Y:S01]  /*17bb0*/  IMAD.X R127, RZ, RZ, R151.reuse, P3 ;  /* 0x000000ffff7f7224 */ /* 0x100fe200018e0697 */
[----:B------:R-:W-:Y:S02]  /*17bc0*/  SHF.R.U64 R21, R21, 0x3, RZ ;  /* 0x0000000315157819 */ /* 0x000fe400000012ff */
[----:B------:R-:W-:Y:S02]  /*17bd0*/  SHF.R.U64 R179, R179, 0x3, RZ ;  /* 0x00000003b3b37819 */ /* 0x000fe400000012ff */
[----:B------:R-:W-:Y:S01]  /*17be0*/  LOP3.LUT R130, R183, R130, RZ, 0x3c, !PT ;  /* 0x00000082b7827212 */ /* 0x000fe200078e3cff */
[----:B------:R-:W-:Y:S01]  /*17bf0*/  IMAD.X R115, RZ, RZ, R151, P1 ;  /* 0x000000ffff737224 */ /* 0x000fe200008e0697 */
[----:B------:R-:W-:-:S02]  /*17c00*/  SHF.R.U64 R185, R185, 0x3, RZ ;  /* 0x00000003b9b97819 */ /* 0x000fc400000012ff */
[----:B------:R-:W-:Y:S02]  /*17c10*/  LOP3.LUT R183, R120, 0x380, RZ, 0xc0, !PT ;  /* 0x0000038078b77812 */ /* 0x000fe400078ec0ff */
[C---:B-----5:R-:W-:Y:S02]  /*17c20*/  IADD3 R30, P3, R150.reuse, 0xc060, RZ ;  /* 0x0000c060961e7810 */ /* 0x060fe40007f7e0ff */
[----:B------:R-:W-:Y:S01]  /*17c30*/  SHF.R.U64 R181, R181, 0x3, RZ ;  /* 0x00000003b5b57819 */ /* 0x000fe200000012ff */
[----:B------:R-:W-:Y:S01]  /*17c40*/  IMAD.X R139, RZ, RZ, R151, P0 ;  /* 0x000000ffff8b7224 */ /* 0x000fe200000e0697 */
[----:B------:R-:W-:Y:S02]  /*17c50*/  IADD3 R34, P1, R150, 0xc020, RZ ;  /* 0x0000c02096227810 */ /* 0x000fe40007f3e0ff */
[----:B------:R-:W-:Y:S02]  /*17c60*/  LOP3.LUT R150, R21, R150, RZ, 0x3c, !PT ;  /* 0x0000009615967212 */ /* 0x000fe400078e3cff */
[----:B------:R-:W-:-:S02]  /*17c70*/  LOP3.LUT R118, R179, R118, RZ, 0x3c, !PT ;  /* 0x00000076b3767212 */ /* 0x000fc400078e3cff */
[----:B------:R-:W-:Y:S02]  /*17c80*/  LOP3.LUT R134, R185, R134, RZ, 0x3c, !PT ;  /* 0x00000086b9867212 */ /* 0x000fe400078e3cff */
[----:B------:R-:W-:Y:S02]  /*17c90*/  LOP3.LUT R179, R20, 0x380, RZ, 0xc0, !PT ;  /* 0x0000038014b37812 */ /* 0x000fe400078ec0ff */
[----:B------:R-:W-:Y:S02]  /*17ca0*/  SHF.R.U64 R183, R183, 0x3, RZ ;  /* 0x00000003b7b77819 */ /* 0x000fe400000012ff */
[----:B------:R-:W-:Y:S02]  /*17cb0*/  ISETP.NE.U32.AND P0, PT, RZ, UR4, PT ;  /* 0x00000004ff007c0c */ /* 0x000fe4000bf05070 */
[----:B------:R-:W-:Y:S02]  /*17cc0*/  LOP3.LUT R126, R181, R126, RZ, 0x3c, !PT ;  /* 0x0000007eb57e7212 */ /* 0x000fe400078e3cff */
[----:B------:R-:W-:-:S02]  /*17cd0*/  LOP3.LUT R185, R30, 0x380, RZ, 0xc0, !PT ;  /* 0x000003801eb97812 */ /* 0x000fc400078ec0ff */
[----:B------:R-:W-:Y:S02]  /*17ce0*/  LOP3.LUT R181, R34, 0x380, RZ, 0xc0, !PT ;  /* 0x0000038022b57812 */ /* 0x000fe400078ec0ff */
[----:B------:R-:W-:Y:S02]  /*17cf0*/  MOV R150, R150 ;  /* 0x0000009600967202 */ /* 0x000fe40000000f00 */
[----:B------:R-:W-:Y:S02]  /*17d00*/  SHF.R.U64 R179, R179, 0x3, RZ ;  /* 0x00000003b3b37819 */ /* 0x000fe400000012ff */
[----:B------:R-:W-:Y:S02]  /*17d10*/  LOP3.LUT R146, R183, R120, RZ, 0x3c, !PT ;  /* 0x00000078b7927212 */ /* 0x000fe400078e3cff */
[----:B------:R-:W-:Y:S01]  /*17d20*/  ISETP.NE.AND.EX P0, PT, RZ, UR5, PT, P0 ;  /* 0x00000005ff007c0c */ /* 0x000fe2000bf05300 */
[----:B------:R-:W-:Y:S01]  /*17d30*/  ULDC.64 UR4, c[0x0][0xc08] ;  /* 0x0003020000047ab9 */ /* 0x000fe20000000a00 */
[----:B------:R-:W-:Y:S01]  /*17d40*/  SHF.R.U64 R185, R185, 0x3, RZ ;  /* 0x00000003b9b97819 */ /* 0x000fe200000012ff */
[----:B------:R-:W-:Y:S01]  /*17d50*/  IMAD.X R147, RZ, RZ, R151, P2 ;  /* 0x000000ffff937224 */ /* 0x000fe200010e0697 */
[----:B------:R-:W-:-:S02]  /*17d60*/  MOV R120, R6 ;  /* 0x0000000600787202 */ /* 0x000fc40000000f00 */
[----:B------:R-:W-:Y:S02]  /*17d70*/  SHF.R.U64 R181, R181, 0x3, RZ ;  /* 0x00000003b5b57819 */ /* 0x000fe400000012ff */
[----:B------:R-:W-:Y:S02]  /*17d80*/  F2FP.BF16.F32.PACK_AB R6, R37, R154 ;  /* 0x0000009a2506723e */ /* 0x000fe400000010ff */
[----:B------:R-:W-:Y:S01]  /*17d90*/  F2FP.BF16.F32.PACK_AB R7, R39, R38 ;  /* 0x000000262707723e */ /* 0x000fe200000010ff */
[----:B------:R0:W-:Y:S01]  /*17da0*/  STSM.16.M88.4 [R150], R24 ;  /* 0x0000001896007844 */ /* 0x0001e20000000200 */
[----:B------:R-:W-:Y:S02]  /*17db0*/  ISETP.NE.U32.AND P2, PT, RZ, UR4, PT ;  /* 0x00000004ff007c0c */ /* 0x000fe4000bf45070 */
[----:B------:R-:W-:Y:S02]  /*17dc0*/  LOP3.LUT R138, R179, R20, RZ, 0x3c, !PT ;  /* 0x00000014b38a7212 */ /* 0x000fe400078e3cff */
[----:B------:R-:W-:-:S02]  /*17dd0*/  MOV R95, R94 ;  /* 0x0000005e005f7202 */ /* 0x000fc40000000f00 */
[----:B------:R-:W-:Y:S02]  /*17de0*/  LOP3.LUT R20, R185, R30, RZ, 0x3c, !PT ;  /* 0x0000001eb9147212 */ /* 0x000fe400078e3cff */
[----:B------:R-:W-:Y:S01]  /*17df0*/  MOV R98, R98 ;  /* 0x0000006200627202 */ /* 0x000fe20000000f00 */
[----:B------:R1:W-:Y:S01]  /*17e00*/  STSM.16.M88.4 [R120], R4 ;  /* 0x0000000478007844 */ /* 0x0003e20000000200 */
[----:B------:R-:W-:Y:S02]  /*17e10*/  LOP3.LUT R142, R181, R34, RZ, 0x3c, !PT ;  /* 0x00000022b58e7212 */ /* 0x000fe400078e3cff */
[----:B------:R-:W-:Y:S02]  /*17e20*/  MOV R102, R102 ;  /* 0x0000006600667202 */ /* 0x000fe40000000f00 */
[----:B------:R-:W-:Y:S02]  /*17e30*/  F2FP.BF16.F32.PACK_AB R30, R61, R160 ;  /* 0x000000a03d1e723e */ /* 0x000fe400000010ff */
[----:B0-----:R-:W-:-:S02]  /*17e40*/  F2FP.BF16.F32.PACK_AB R24, R49, R157 ;  /* 0x0000009d3118723e */ /* 0x001fc400000010ff */
[----:B------:R-:W-:Y:S02]  /*17e50*/  F2FP.BF16.F32.PACK_AB R25, R51, R50 ;  /* 0x000000323319723e */ /* 0x000fe400000010ff */
[----:B------:R-:W-:Y:S02]  /*17e60*/  F2FP.BF16.F32.PACK_AB R26, R53, R158 ;  /* 0x0000009e351a723e */ /* 0x000fe400000010ff */
[----:B------:R-:W-:Y:S01]  /*17e70*/  F2FP.BF16.F32.PACK_AB R27, R55, R54 ;  /* 0x00000036371b723e */ /* 0x000fe200000010ff */
[--C-:B------:R-:W-:Y:S01]  /*17e80*/  IMAD.X R131, RZ, RZ, R151.reuse, P4 ;  /* 0x000000ffff837224 */ /* 0x100fe200020e0697 */
[----:B------:R-:W-:Y:S02]  /*17e90*/  MOV R106, R106 ;  /* 0x0000006a006a7202 */ /* 0x000fe40000000f00 */
[----:B------:R-:W-:Y:S02]  /*17ea0*/  F2FP.BF16.F32.PACK_AB R34, R69, R162 ;  /* 0x000000a24522723e */ /* 0x000fe400000010ff */
[----:B------:R-:W-:Y:S01]  /*17eb0*/  ISETP.NE.AND.EX P2, PT, RZ, UR5, PT, P2 ;  /* 0x00000005ff007c0c */ /* 0x000fe2000bf45320 */
[----:B------:R-:W-:Y:S01]  /*17ec0*/  IMAD.X R135, RZ, RZ, R151, P5 ;  /* 0x000000ffff877224 */ /* 0x000fe200028e0697 */
[----:B------:R-:W-:Y:S01]  /*17ed0*/  MOV R110, R110 ;  /* 0x0000006e006e7202 */ /* 0x000fe20000000f00 */
[----:B------:R0:W-:Y:S01]  /*17ee0*/  STSM.16.M88.4 [R95], R8 ;  /* 0x000000085f007844 */ /* 0x0001e20000000200 */
[----:B-1----:R-:W-:-:S02]  /*17ef0*/  F2FP.BF16.F32.PACK_AB R4, R73, R163 ;  /* 0x000000a34904723e */ /* 0x002fc400000010ff */
[----:B------:R-:W-:Y:S02]  /*17f00*/  F2FP.BF16.F32.PACK_AB R5, R75, R74 ;  /* 0x0000004a4b05723e */ /* 0x000fe400000010ff */
[----:B------:R-:W-:Y:S02]  /*17f10*/  F2FP.BF16.F32.PACK_AB R6, R77, R164 ;  /* 0x000000a44d06723e */ /* 0x000fe400000010ff */
[----:B------:R-:W-:Y:S01]  /*17f20*/  F2FP.BF16.F32.PACK_AB R7, R79, R78 ;  /* 0x0000004e4f07723e */ /* 0x000fe200000010ff */
[----:B------:R1:W-:Y:S01]  /*17f30*/  STSM.16.M88.4 [R98], R24 ;  /* 0x0000001862007844 */ /* 0x0003e20000000200 */
[----:B------:R-:W-:Y:S01]  /*17f40*/  MOV R114, R114 ;  /* 0x0000007200727202 */ /* 0x000fe20000000f00 */
[----:B------:R-:W-:Y:S01]  /*17f50*/  IMAD.X R143, RZ, RZ, R151, P1 ;  /* 0x000000ffff8f7224 */ /* 0x000fe200008e0697 */
[----:B------:R-:W-:Y:S01]  /*17f60*/  MOV R118, R118 ;  /* 0x0000007600767202 */ /* 0x000fe20000000f00 */
[----:B------:R2:W-:Y:S01]  /*17f70*/  STSM.16.M88.4 [R102], R28 ;  /* 0x0000001c66007844 */ /* 0x0005e20000000200 */
[----:B------:R-:W-:-:S02]  /*17f80*/  MOV R126, R126 ;  /* 0x0000007e007e7202 */ /* 0x000fc40000000f00 */
[----:B0-----:R-:W-:Y:S02]  /*17f90*/  F2FP.BF16.F32.PACK_AB R8, R81, R165 ;  /* 0x000000a55108723e */ /* 0x001fe400000010ff */
[----:B------:R-:W-:Y:S02]  /*17fa0*/  F2FP.BF16.F32.PACK_AB R9, R83, R82 ;  /* 0x000000525309723e */ /* 0x000fe400000010ff */
[----:B------:R-:W-:Y:S02]  /*17fb0*/  F2FP.BF16.F32.PACK_AB R10, R85, R166 ;  /* 0x000000a6550a723e */ /* 0x000fe400000010ff */
[----:B------:R-:W-:Y:S01]  /*17fc0*/  F2FP.BF16.F32.PACK_AB R11, R87, R86 ;  /* 0x00000056570b723e */ /* 0x000fe200000010ff */
[----:B------:R-:W-:Y:S01]  /*17fd0*/  STSM.16.M88.4 [R106], R32 ;  /* 0x000000206a007844 */ /* 0x000fe20000000200 */
[----:B-1----:R-:W-:Y:S02]  /*17fe0*/  F2FP.BF16.F32.PACK_AB R24, R89, R167 ;  /* 0x000000a75918723e */ /* 0x002fe400000010ff */
[----:B------:R-:W-:-:S02]  /*17ff0*/  F2FP.BF16.F32.PACK_AB R25, R91, R90 ;  /* 0x0000005a5b19723e */ /* 0x000fc400000010ff */
[----:B------:R-:W-:Y:S02]  /*18000*/  F2FP.BF16.F32.PACK_AB R26, R93, R168 ;  /* 0x000000a85d1a723e */ /* 0x000fe400000010ff */
[----:B------:R-:W-:Y:S01]  /*18010*/  F2FP.BF16.F32.PACK_AB R27, R40, R36 ;  /* 0x00000024281b723e */ /* 0x000fe200000010ff */
[----:B------:R0:W-:Y:S01]  /*18020*/  STSM.16.M88.4 [R110], R4 ;  /* 0x000000046e007844 */ /* 0x0001e20000000200 */
[----:B------:R-:W-:Y:S01]  /*18030*/  F2FP.BF16.F32.PACK_AB R36, R97, R169 ;  /* 0x000000a96124723e */ /* 0x000fe200000010ff */
[----:B------:R-:W-:Y:S01]  /*18040*/  IMAD.X R21, RZ, RZ, R151, P3 ;  /* 0x000000ffff157224 */ /* 0x000fe200018e0697 */
[----:B------:R-:W-:Y:S01]  /*18050*/  F2FP.BF16.F32.PACK_AB R37, R44, R42 ;  /* 0x0000002a2c25723e */ /* 0x000fe200000010ff */
[----:B--2---:R-:W4:Y:S01]  /*18060*/  LDC.64 R28, c[0x0][0xc00] ;  /* 0x00030000ff1c7b82 */ /* 0x004f220000000a00 */
[----:B------:R-:W-:Y:S02]  /*18070*/  F2FP.BF16.F32.PACK_AB R38, R101, R170 ;  /* 0x000000aa6526723e */ /* 0x000fe400000010ff */
[----:B------:R-:W-:-:S02]  /*18080*/  F2FP.BF16.F32.PACK_AB R39, R48, R46 ;  /* 0x0000002e3027723e */ /* 0x000fc400000010ff */
[----:B------:R-:W-:Y:S02]  /*18090*/  MOV R130, R130 ;  /* 0x0000008200827202 */ /* 0x000fe40000000f00 */
[----:B------:R-:W-:Y:S02]  /*180a0*/  F2FP.BF16.F32.PACK_AB R40, R105, R171 ;  /* 0x000000ab6928723e */ /* 0x000fe400000010ff */
[----:B------:R-:W-:Y:S01]  /*180b0*/  F2FP.BF16.F32.PACK_AB R42, R109, R172 ;  /* 0x000000ac6d2a723e */ /* 0x000fe200000010ff */
[----:B------:R1:W-:Y:S01]  /*180c0*/  STSM.16.M88.4 [R114], R8 ;  /* 0x0000000872007844 */ /* 0x0003e20000000200 */
[----:B------:R-:W-:Y:S02]  /*180d0*/  MOV R134, R134 ;  /* 0x0000008600867202 */ /* 0x000fe40000000f00 */
[----:B0-----:R-:W-:Y:S02]  /*180e0*/  F2FP.BF16.F32.PACK_AB R4, R113, R173 ;  /* 0x000000ad7104723e */ /* 0x001fe400000010ff */
[----:B------:R-:W-:-:S02]  /*180f0*/  F2FP.BF16.F32.PACK_AB R5, R68, R64 ;  /* 0x000000404405723e */ /* 0x000fc400000010ff */
[----:B------:R-:W-:Y:S02]  /*18100*/  F2FP.BF16.F32.PACK_AB R6, R117, R174 ;  /* 0x000000ae7506723e */ /* 0x000fe400000010ff */
[----:B------:R-:W-:Y:S01]  /*18110*/  F2FP.BF16.F32.PACK_AB R7, R72, R71 ;  /* 0x000000474807723e */ /* 0x000fe200000010ff */
[----:B------:R0:W-:Y:S01]  /*18120*/  STSM.16.M88.4 [R118], R24 ;  /* 0x0000001876007844 */ /* 0x0001e20000000200 */
[----:B------:R-:W-:Y:S02]  /*18130*/  MOV R94, R138 ;  /* 0x0000008a005e7202 */ /* 0x000fe40000000f00 */
[----:B------:R-:W-:Y:S01]  /*18140*/  MOV R142, R142 ;  /* 0x0000008e008e7202 */ /* 0x000fe20000000f00 */
[----:B------:R-:W-:Y:S01]  /*18150*/  STSM.16.M88.4 [R126], R36 ;  /* 0x000000247e007844 */ /* 0x000fe20000000200 */
[----:B-1----:R-:W-:Y:S02]  /*18160*/  F2FP.BF16.F32.PACK_AB R8, R3, R175 ;  /* 0x000000af0308723e */ /* 0x002fe400000010ff */
[----:B------:R-:W-:-:S02]  /*18170*/  F2FP.BF16.F32.PACK_AB R9, R80, R76 ;  /* 0x0000004c5009723e */ /* 0x000fc400000010ff */
[----:B------:R-:W-:Y:S02]  /*18180*/  F2FP.BF16.F32.PACK_AB R10, R125, R177 ;  /* 0x000000b17d0a723e */ /* 0x000fe400000010ff */
[----:B------:R-:W-:Y:S01]  /*18190*/  F2FP.BF16.F32.PACK_AB R11, R88, R84 ;  /* 0x00000054580b723e */ /* 0x000fe200000010ff */
[----:B------:R-:W-:Y:S01]  /*181a0*/  STSM.16.M88.4 [R130], R40 ;  /* 0x0000002882007844 */ /* 0x000fe20000000200 */
[----:B------:R-:W-:Y:S02]  /*181b0*/  MOV R146, R146 ;  /* 0x0000009200927202 */ /* 0x000fe40000000f00 */
[----:B------:R-:W-:Y:S02]  /*181c0*/  MOV R21, R20 ;  /* 0x0000001400157202 */ /* 0x000fe40000000f00 */
[----:B0-----:R-:W-:Y:S02]  /*181d0*/  F2FP.BF16.F32.PACK_AB R24, R129, R178 ;  /* 0x000000b28118723e */ /* 0x001fe400000010ff */
[----:B------:R-:W-:-:S02]  /*181e0*/  F2FP.BF16.F32.PACK_AB R25, R96, R92 ;  /* 0x0000005c6019723e */ /* 0x000fc400000010ff */
[----:B------:R-:W-:Y:S02]  /*181f0*/  F2FP.BF16.F32.PACK_AB R26, R133, R132 ;  /* 0x00000084851a723e */ /* 0x000fe400000010ff */
[----:B------:R-:W-:Y:S01]  /*18200*/  F2FP.BF16.F32.PACK_AB R27, R104, R100 ;  /* 0x00000064681b723e */ /* 0x000fe200000010ff */
[----:B------:R0:W-:Y:S01]  /*18210*/  STSM.16.M88.4 [R134], R4 ;  /* 0x0000000486007844 */ /* 0x0001e20000000200 */
[----:B------:R-:W-:Y:S02]  /*18220*/  F2FP.BF16.F32.PACK_AB R138, R141, R140 ;  /* 0x0000008c8d8a723e */ /* 0x000fe400000010ff */
[----:B------:R-:W-:Y:S02]  /*18230*/  F2FP.BF16.F32.PACK_AB R32, R145, R144 ;  /* 0x000000909120723e */ /* 0x000fe400000010ff */
[----:B------:R-:W-:Y:S02]  /*18240*/  F2FP.BF16.F32.PACK_AB R139, R124, R116 ;  /* 0x000000747c8b723e */ /* 0x000fe400000010ff */
[----:B------:R-:W-:-:S02]  /*18250*/  F2FP.BF16.F32.PACK_AB R33, R152, R128 ;  /* 0x000000809821723e */ /* 0x000fc400000010ff */
[----:B------:R-:W-:Y:S02]  /*18260*/  F2FP.BF16.F32.PACK_AB R34, R149, R148 ;  /* 0x000000949522723e */ /* 0x000fe400000010ff */
[----:B------:R-:W-:Y:S01]  /*18270*/  F2FP.BF16.F32.PACK_AB R35, R0, R153 ;  /* 0x000000990023723e */ /* 0x000fe200000010ff */
[----:B------:R1:W-:Y:S01]  /*18280*/  STSM.16.M88.4 [R94], R8 ;  /* 0x000000085e007844 */ /* 0x0003e20000000200 */
[----:B------:R-:W-:Y:S01]  /*18290*/  ULDC UR4, c[0x0][0xa88] ;  /* 0x0002a20000047ab9 */ /* 0x000fe20000000800 */
[----:B----4-:R-:W-:Y:S01]  /*182a0*/  IMAD.WIDE R28, R180, 0x4, R28 ;  /* 0x00000004b41c7825 */ /* 0x010fe200078e021c */
[----:B------:R-:W2:Y:S01]  /*182b0*/  LDC R3, c[0x0][0xbe8] ;  /* 0x0002fa00ff037b82 */ /* 0x000ea20000000800 */
[----:B------:R3:W-:Y:S04]  /*182c0*/  STSM.16.M88.4 [R142], R24 ;  /* 0x000000188e007844 */ /* 0x0007e80000000200 */
[----:B------:R3:W-:Y:S03]  /*182d0*/  STSM.16.M88.4 [R146], R136 ;  /* 0x0000008892007844 */ /* 0x0007e60000000200 */
[----:B0-----:R-:W0:Y:S01]  /*182e0*/  @P2 LDC.64 R4, c[0x0][0xc08] ;  /* 0x00030200ff042b82 */ /* 0x001e220000000a00 */
[----:B------:R3:W-:Y:S01]  /*182f0*/  STSM.16.M88.4 [R21], R32 ;  /* 0x0000002015007844 */ /* 0x0007e20000000200 */
[----:B------:R-:W-:-:S06]  /*18300*/  IMAD.MOV.U32 R20, RZ, RZ, RZ ;  /* 0x000000ffff147224 */ /* 0x000fcc00078e00ff */
[----:B------:R-:W-:Y:S01]  /*18310*/  BAR.SYNC.DEFER_BLOCKING 0x1, 0x100 ;  /* 0x0044000000007b1d */ /* 0x000fe20000010000 */
[----:B------:R-:W-:Y:S02]  /*18320*/  IMAD.U32 R6, RZ, RZ, UR4 ;  /* 0x00000004ff067e24 */ /* 0x000fe4000f8e00ff */
[----:B0-----:R-:W-:-:S03]  /*18330*/  @P2 IMAD.WIDE R4, R180, 0x4, R4 ;  /* 0x00000004b4042825 */ /* 0x001fc600078e0204 */
[----:B------:R3:W5:Y:S04]  /*18340*/  @P0 LDG.E R20, desc[UR54][R28.64] ;  /* 0x000000361c140981 */ /* 0x000768000c1e1900 */
[----:B------:R3:W5:Y:S01]  /*18350*/  @P2 LDG.E R6, desc[UR54][R4.64] ;  /* 0x0000003604062981 */ /* 0x000762000c1e1900 */
[----:B--2---:R-:W-:-:S13]  /*18360*/  ISETP.NE.AND P1, PT, R3, 0x1, PT ;  /* 0x000000010300780c */ /* 0x004fda0003f25270 */
[----:B------:R-:W0:Y:S08]  /*18370*/  @P1 LDC R7, c[0x0][0xbec] ;  /* 0x0002fb00ff071b82 */ /* 0x000e300000000800 */
[----:B-1----:R-:W1:Y:S01]  /*18380*/  @P1 LDC R11, c[0x0][0xbf0] ;  /* 0x0002fc00ff0b1b82 */ /* 0x002e620000000800 */
[----:B------:R-:W-:Y:S01]  /*18390*/  SHF.R.S32.HI R76, RZ, 0x1f, R176 ;  /* 0x0000001fff4c7819 */ /* 0x000fe200000114b0 */
[----:B---3--:R-:W-:Y:S06]  /*183a0*/  @P2 BRA `(.L_x_3030) ;  /* 0x0000000000102947 */ /* 0x008fec0003800000 */
[----:B------:R-:W-:Y:S05]  /*183b0*/  @!P0 BRA `(.L_x_3030) ;  /* 0x00000000000c8947 */ /* 0x000fea0003800000 */
[----:B------:R-:W2:Y:S04]  /*183c0*/  LDG.E R5, desc[UR54][R28.64] ;  /* 0x000000361c057981 */ /* 0x000ea8000c1e1900 */
[----:B-----5:R-:W2:Y:S02]  /*183d0*/  LDG.E R6, desc[UR54][R28.64+0x4] ;  /* 0x000004361c067981 */ /* 0x020ea4000c1e1900 */
[----:B--2---:R-:W-:-:S07]  /*183e0*/  IMAD.IADD R6, R6, 0x1, -R5 ;  /* 0x0000000106067824 */ /* 0x004fce00078e0a05 */
.L_x_3030:
[----:B------:R-:W2:Y:S01]  /*183f0*/  S2R R25, SR_TID.X ;  /* 0x0000000000197919 */ /* 0x000ea20000002100 */
[----:B------:R-:W-:Y:S01]  /*18400*/  ULDC.64 UR4, c[0x0][0xb90] ;  /* 0x0002e40000047ab9 */ /* 0x000fe20000000a00 */
[----:B------:R-:W-:Y:S01]  /*18410*/  IMAD.IADD R8, R229, 0x1, R214 ;  /* 0x00000001e5087824 */ /* 0x000fe200078e02d6 */
[----:B-----5:R-:W-:Y:S01]  /*18420*/  SHF.R.S32.HI R21, RZ, 0x1f, R20 ;  /* 0x0000001fff157819 */ /* 0x020fe20000011414 */
[----:B------:R-:W-:Y:S01]  /*18430*/  IMAD R0, R76, UR4, RZ ;  /* 0x000000044c007c24 */ /* 0x000fe2000f8e02ff */
[----:B------:R-:W-:Y:S01]  /*18440*/  SHF.R.S32.HI R78, RZ, 0x1f, R180 ;  /* 0x0000001fff4e7819 */ /* 0x000fe200000114b4 */
[----:B------:R-:W-:Y:S01]  /*18450*/  IMAD R81, R6, R3, RZ ;  /* 0x0000000306517224 */ /* 0x000fe200078e02ff */
[----:B------:R-:W-:Y:S01]  /*18460*/  SEL R79, R180, RZ, !P0 ;  /* 0x000000ffb44f7207 */ /* 0x000fe20004000000 */
[----:B------:R-:W-:Y:S01]  /*18470*/  IMAD R9, R176, UR5, R0 ;  /* 0x00000005b0097c24 */ /* 0x000fe2000f8e0200 */
[----:B------:R-:W-:Y:S01]  /*18480*/  SEL R78, R78, RZ, !P0 ;  /* 0x000000ff4e4e7207 */ /* 0x000fe20004000000 */
[----:B0-----:R-:W-:Y:S01]  /*18490*/  @P1 IMAD.HI.U32 R0, R8, R7, RZ ;  /* 0x0000000708001227 */ /* 0x001fe200078e00ff */
[----:B------:R-:W0:Y:S03]  /*184a0*/  @P1 LDC R87, c[0x0][0xbec] ;  /* 0x0002fb00ff571b82 */ /* 0x000e260000000800 */
[----:B------:R-:W-:Y:S01]  /*184b0*/  IMAD.MOV.U32 R7, RZ, RZ, R8 ;  /* 0x000000ffff077224 */ /* 0x000fe200078e0008 */
[----:B-1----:R-:W-:Y:S01]  /*184c0*/  @P1 SHF.R.U32.HI R7, RZ, R11, R0 ;  /* 0x0000000bff071219 */ /* 0x002fe20000011600 */
[----:B------:R-:W-:Y:S01]  /*184d0*/  IMAD.WIDE.U32 R4, R176, UR4, R20 ;  /* 0x00000004b0047c25 */ /* 0x000fe2000f8e0014 */
[----:B------:R-:W-:-:S02]  /*184e0*/  ULDC.64 UR4, c[0x0][0xb98] ;  /* 0x0002e60000047ab9 */ /* 0x000fc40000000a00 */
[----:B------:R-:W1:Y:S01]  /*184f0*/  @P1 LDC R89, c[0x0][0xbf0] ;  /* 0x0002fc00ff591b82 */ /* 0x000e620000000800 */
[----:B------:R-:W-:Y:S02]  /*18500*/  IMAD.IADD R5, R5, 0x1, R9 ;  /* 0x0000000105057824 */ /* 0x000fe400078e0209 */
[----:B------:R-:W-:Y:S02]  /*18510*/  IMAD.MOV R0, RZ, RZ, -R7 ;  /* 0x000000ffff007224 */ /* 0x000fe400078e0a07 */
[----:B------:R-:W-:-:S04]  /*18520*/  IMAD.WIDE.U32 R4, R79, UR4, R4 ;  /* 0x000000044f047c25 */ /* 0x000fc8000f8e0004 */
[----:B------:R-:W-:Y:S01]  /*18530*/  IMAD R9, R3, R0, R8 ;  /* 0x0000000003097224 */ /* 0x000fe200078e0208 */
[----:B------:R-:W-:Y:S01]  /*18540*/  IADD3 R4, P2, R7, R4, RZ ;  /* 0x0000000407047210 */ /* 0x000fe20007f5e0ff */
[----:B------:R-:W-:Y:S02]  /*18550*/  IMAD R8, R78, UR4, RZ ;  /* 0x000000044e087c24 */ /* 0x000fe4000f8e02ff */
[----:B--2---:R-:W-:Y:S02]  /*18560*/  VIADD R25, R25, 0xffffff80 ;  /* 0xffffff8019197836 */ /* 0x004fe40000000000 */
[----:B------:R-:W-:Y:S01]  /*18570*/  IMAD R8, R79, UR5, R8 ;  /* 0x000000054f087c24 */ /* 0x000fe2000f8e0208 */
[----:B------:R-:W-:Y:S02]  /*18580*/  ULDC.64 UR4, c[0x0][0xb88] ;  /* 0x0002e20000047ab9 */ /* 0x000fe40000000a00 */
[----:B------:R-:W-:-:S04]  /*18590*/  SHF.R.S32.HI R10, RZ, 0x1f, R25 ;  /* 0x0000001fff0a7819 */ /* 0x000fc80000011419 */
[CC--:B------:R-:W-:Y:S02]  /*185a0*/  LEA.HI R77, R10.reuse, R25.reuse, RZ, 0x3 ;  /* 0x000000190a4d7211 */ /* 0x0c0fe400078f18ff */
[----:B------:R-:W-:Y:S02]  /*185b0*/  LEA.HI R10, R10, R25, RZ, 0x7 ;  /* 0x000000190a0a7211 */ /* 0x000fe400078f38ff */
[----:B------:R-:W-:Y:S02]  /*185c0*/  LOP3.LUT R80, R77, 0xfffffff8, RZ, 0xc0, !PT ;  /* 0xfffffff84d507812 */ /* 0x000fe400078ec0ff */
[----:B------:R-:W-:Y:S02]  /*185d0*/  LOP3.LUT R11, R10, 0xffffff80, RZ, 0xc0, !PT ;  /* 0xffffff800a0b7812 */ /* 0x000fe400078ec0ff */
[----:B------:R-:W-:Y:S01]  /*185e0*/  SHF.R.S32.HI R77, RZ, 0x3, R77 ;  /* 0x00000003ff4d7819 */ /* 0x000fe2000001144d */
[C---:B------:R-:W-:Y:S02]  /*185f0*/  IMAD.IADD R80, R25.reuse, 0x1, -R80 ;  /* 0x0000000119507824 */ /* 0x040fe400078e0a50 */
[----:B------:R-:W-:Y:S01]  /*18600*/  IMAD.IADD R24, R25, 0x1, -R11 ;  /* 0x0000000119187824 */ /* 0x000fe200078e0a0b */
[----:B------:R-:W-:Y:S01]  /*18610*/  SHF.R.S32.HI R25, RZ, 0x1f, R7 ;  /* 0x0000001fff197819 */ /* 0x000fe20000011407 */
[----:B------:R-:W-:Y:S01]  /*18620*/  IMAD.SHL.U32 R0, R80, 0x8, RZ ;  /* 0x0000000850007824 */ /* 0x000fe200078e00ff */
[----:B------:R-:W-:-:S02]  /*18630*/  SHF.R.S32.HI R7, RZ, 0x1f, R9 ;  /* 0x0000001fff077819 */ /* 0x000fc40000011409 */
[----:B------:R-:W-:Y:S01]  /*18640*/  IADD3.X R5, R25, R5, R8, P2, !PT ;  /* 0x0000000519057210 */ /* 0x000fe200017fe408 */
[----:B------:R-:W-:Y:S01]  /*18650*/  IMAD R11, R77, 0x40, R0 ;  /* 0x000000404d0b7824 */ /* 0x000fe200078e0200 */
[----:B------:R-:W-:Y:S01]  /*18660*/  SHF.R.S32.HI R27, RZ, 0x1f, R24 ;  /* 0x0000001fff1b7819 */ /* 0x000fe20000011418 */
[----:B------:R-:W-:Y:S01]  /*18670*/  IMAD R8, R7, UR4, RZ ;  /* 0x0000000407087c24 */ /* 0x000fe2000f8e02ff */
[----:B------:R-:W-:Y:S01]  /*18680*/  LOP3.LUT P0, RZ, R24, 0x3, RZ, 0xc0, !PT ;  /* 0x0000000318ff7812 */ /* 0x000fe2000780c0ff */
[----:B------:R-:W-:Y:S01]  /*18690*/  IMAD.WIDE.U32 R4, R9, UR4, R4 ;  /* 0x0000000409047c25 */ /* 0x000fe2000f8e0004 */
[CC--:B------:R-:W-:Y:S02]  /*186a0*/  LEA.HI R26, R27.reuse, R24.reuse, RZ, 0x2 ;  /* 0x000000181b1a7211 */ /* 0x0c0fe400078f10ff */
[----:B------:R-:W-:Y:S01]  /*186b0*/  LEA.HI R24, R27, R24, RZ, 0x5 ;  /* 0x000000181b187211 */ /* 0x000fe200078f28ff */
[----:B------:R-:W-:Y:S01]  /*186c0*/  IMAD R7, R9, UR5, R8 ;  /* 0x0000000509077c24 */ /* 0x000fe2000f8e0208 */
[----:B------:R-:W-:Y:S01]  /*186d0*/  ULDC.64 UR4, c[0x0][0xb50] ;  /* 0x0002d40000047ab9 */ /* 0x000fe20000000a00 */
[----:B------:R-:W-:Y:S01]  /*186e0*/  IMAD.WIDE R14, R11, 0x2, R14 ;  /* 0x000000020b0e7825 */ /* 0x000fe200078e020e */
[----:B------:R-:W-:-:S02]  /*186f0*/  LEA R8, P2, R4, UR4, 0x2 ;  /* 0x0000000404087c11 */ /* 0x000fc4000f8410ff */
[----:B------:R-:W-:Y:S01]  /*18700*/  SHF.R.S32.HI R28, RZ, 0x2, R26 ;  /* 0x00000002ff1c7819 */ /* 0x000fe2000001141a */
[----:B------:R-:W-:Y:S01]  /*18710*/  IMAD.IADD R5, R5, 0x1, R7 ;  /* 0x0000000105057824 */ /* 0x000fe200078e0207 */
[C---:B------:R-:W-:Y:S02]  /*18720*/  IADD3 R69, P4, R14.reuse, 0x2000, RZ ;  /* 0x000020000e457810 */ /* 0x040fe40007f9e0ff */
[----:B------:R-:W-:Y:S02]  /*18730*/  IADD3 R61, P3, R14, 0x4000, RZ ;  /* 0x000040000e3d7810 */ /* 0x000fe40007f7e0ff */
[----:B------:R-:W-:Y:S01]  /*18740*/  LEA.HI.X R9, R4, UR5, R5, 0x2, P2 ;  /* 0x0000000504097c11 */ /* 0x000fe200090f1405 */
[----:B------:R-:W-:Y:S01]  /*18750*/  ULDC.64 UR4, c[0x0][0xaa0] ;  /* 0x0002a80000047ab9 */ /* 0x000fe20000000a00 */
[C---:B------:R-:W-:Y:S02]  /*18760*/  IADD3 R65, P2, R14.reuse, 0x3000, RZ ;  /* 0x000030000e417810 */ /* 0x040fe40007f5e0ff */
[----:B------:R-:W-:Y:S01]  /*18770*/  IADD3 R73, P5, R14, 0x1000, RZ ;  /* 0x000010000e497810 */ /* 0x000fe20007fbe0ff */
[----:B------:R-:W-:Y:S01]  /*18780*/  SHFL.IDX PT, R27, R9, 0x1, 0x1c1f ;  /* 0x003c1f00091b7f89 */ /* 0x000fe200000e0000 */
[----:B------:R-:W-:-:S02]  /*18790*/  LOP3.LUT R64, R65, 0x380, RZ, 0xc0, !PT ;  /* 0x0000038041407812 */ /* 0x000fc400078ec0ff */
[----:B------:R-:W-:Y:S02]  /*187a0*/  LOP3.LUT R68, R69, 0x380, RZ, 0xc0, !PT ;  /* 0x0000038045447812 */ /* 0x000fe400078ec0ff */
[----:B------:R-:W-:Y:S02]  /*187b0*/  SHF.R.U64 R64, R64, 0x3, RZ ;  /* 0x0000000340407819 */ /* 0x000fe400000012ff */
[----:B------:R-:W-:Y:S02]  /*187c0*/  LOP3.LUT R60, R61, 0x380, RZ, 0xc0, !PT ;  /* 0x000003803d3c7812 */ /* 0x000fe400078ec0ff */
[----:B------:R-:W-:Y:S02]  /*187d0*/  LOP3.LUT R72, R73, 0x380, RZ, 0xc0, !PT ;  /* 0x0000038049487812 */ /* 0x000fe400078ec0ff */
[----:B------:R-:W-:Y:S02]  /*187e0*/  SHF.R.U64 R68, R68, 0x3, RZ ;  /* 0x0000000344447819 */ /* 0x000fe400000012ff */
[----:B------:R-:W-:-:S02]  /*187f0*/  SHF.R.S32.HI R29, RZ, 0x1f, R26 ;  /* 0x0000001fff1d7819 */ /* 0x000fc4000001141a */
[----:B------:R-:W-:Y:S01]  /*18800*/  LOP3.LUT R64, R64, R65, RZ, 0x3c, !PT ;  /* 0x0000004140407212 */ /* 0x000fe200078e3cff */
[--C-:B------:R-:W-:Y:S01]  /*18810*/  IMAD.X R65, RZ, RZ, R15.reuse, P2 ;  /* 0x000000ffff417224 */ /* 0x100fe200010e060f */
[----:B------:R-:W-:Y:S01]  /*18820*/  SHF.R.U64 R60, R60, 0x3, RZ ;  /* 0x000000033c3c7819 */ /* 0x000fe200000012ff */
[----:B------:R-:W-:Y:S01]  /*18830*/  SHFL.IDX PT, R26, R8, 0x1, 0x1c1f ;  /* 0x003c1f00081a7f89 */ /* 0x000fe200000e0000 */
[----:B------:R-:W-:Y:S02]  /*18840*/  IADD3 R49, P2, R14, 0x7000, RZ ;  /* 0x000070000e317810 */ /* 0x000fe40007f5e0ff */
[----:B------:R-:W-:Y:S02]  /*18850*/  SHF.R.U64 R72, R72, 0x3, RZ ;  /* 0x0000000348487819 */ /* 0x000fe400000012ff */
[----:B------:R-:W-:Y:S01]  /*18860*/  LOP3.LUT R68, R68, R69, RZ, 0x3c, !PT ;  /* 0x0000004544447212 */ /* 0x000fe200078e3cff */
[----:B------:R-:W-:Y:S01]  /*18870*/  IMAD.X R69, RZ, RZ, R15, P4 ;  /* 0x000000ffff457224 */ /* 0x000fe200020e060f */
[----:B------:R-:W-:-:S02]  /*18880*/  LEA.HI R29, R29, R28, RZ, 0x3 ;  /* 0x0000001c1d1d7211 */ /* 0x000fc400078f18ff */
[----:B------:R-:W-:Y:S02]  /*18890*/  SHF.R.S32.HI R11, RZ, 0x7, R10 ;  /* 0x00000007ff0b7819 */ /* 0x000fe4000001140a */
[----:B------:R-:W-:Y:S02]  /*188a0*/  IADD3 R53, P4, R14, 0x6000, RZ ;  /* 0x000060000e357810 */ /* 0x000fe40007f9e0ff */
[----:B------:R-:W-:Y:S01]  /*188b0*/  LOP3.LUT R60, R60, R61, RZ, 0x3c, !PT ;  /* 0x0000003d3c3c7212 */ /* 0x000fe200078e3cff */
[--C-:B------:R-:W-:Y:S01]  /*188c0*/  IMAD.X R61, RZ, RZ, R15.reuse, P3 ;  /* 0x000000ffff3d7224 */ /* 0x100fe200018e060f */
[----:B------:R-:W-:Y:S02]  /*188d0*/  LOP3.LUT R48, R49, 0x380, RZ, 0xc0, !PT ;  /* 0x0000038031307812 */ /* 0x000fe400078ec0ff */
[----:B------:R-:W-:Y:S01]  /*188e0*/  LOP3.LUT R72, R72, R73, RZ, 0x3c, !PT ;  /* 0x0000004948487212 */ /* 0x000fe200078e3cff */
[----:B------:R-:W-:Y:S01]  /*188f0*/  IMAD.X R73, RZ, RZ, R15, P5 ;  /* 0x000000ffff497224 */ /* 0x000fe200028e060f */
[----:B------:R-:W-:-:S02]  /*18900*/  LOP3.LUT R29, R29, 0xfffffff8, RZ, 0xc0, !PT ;  /* 0xfffffff81d1d7812 */ /* 0x000fc400078ec0ff */
[----:B------:R-:W-:Y:S02]  /*18910*/  LEA.HI R10, R10, R11, RZ, 0x1 ;  /* 0x0000000b0a0a7211 */ /* 0x000fe400078f08ff */
[----:B------:R-:W-:Y:S01]  /*18920*/  IADD3 R45, P3, R14, 0x8000, RZ ;  /* 0x000080000e2d7810 */ /* 0x000fe20007f7e0ff */
[----:B------:R-:W-:Y:S01]  /*18930*/  IMAD.IADD R29, R28, 0x1, -R29 ;  /* 0x000000011c1d7824 */ /* 0x000fe200078e0a1d */
[----:B------:R-:W-:Y:S02]  /*18940*/  IADD3 R57, P5, R14, 0x5000, RZ ;  /* 0x000050000e397810 */ /* 0x000fe40007fbe0ff */
[----:B------:R-:W-:Y:S02]  /*18950*/  LOP3.LUT R52, R53, 0x380, RZ, 0xc0, !PT ;  /* 0x0000038035347812 */ /* 0x000fe400078ec0ff */
[----:B------:R-:W-:Y:S02]  /*18960*/  SHF.R.U64 R48, R48, 0x3, RZ ;  /* 0x0000000330307819 */ /* 0x000fe400000012ff */
[----:B------:R-:W-:-:S02]  /*18970*/  LOP3.LUT R10, R10, 0x3fffffe, RZ, 0xc0, !PT ;  /* 0x03fffffe0a0a7812 */ /* 0x000fc400078ec0ff */
[----:B------:R-:W-:Y:S02]  /*18980*/  SHF.R.S32.HI R24, RZ, 0x5, R24 ;  /* 0x00000005ff187819 */ /* 0x000fe40000011418 */
[----:B------:R-:W-:Y:S01]  /*18990*/  LOP3.LUT R44, R45, 0x380, RZ, 0xc0, !PT ;  /* 0x000003802d2c7812 */ /* 0x000fe200078ec0ff */
[----:B------:R-:W-:Y:S01]  /*189a0*/  IMAD.IADD R10, R11, 0x1, -R10 ;  /* 0x000000010b0a7824 */ /* 0x000fe200078e0a0a */
[----:B------:R-:W-:Y:S01]  /*189b0*/  LOP3.LUT R56, R57, 0x380, RZ, 0xc0, !PT ;  /* 0x0000038039387812 */ /* 0x000fe200078ec0ff */
[----:B------:R-:W-:Y:S01]  /*189c0*/  IMAD R7, R24, 0x10, R29 ;  /* 0x0000001018077824 */ /* 0x000fe200078e021d */
[----:B------:R-:W-:Y:S01]  /*189d0*/  SHF.R.U64 R52, R52, 0x3, RZ ;  /* 0x0000000334347819 */ /* 0x000fe200000012ff */
[----:B------:R-:W-:Y:S01]  /*189e0*/  SHFL.IDX PT, R11, R9, RZ, 0x1c1f ;  /* 0x001c1fff090b7589 */ /* 0x000fe200000e0000 */
[----:B------:R-:W-:Y:S01]  /*189f0*/  LOP3.LUT R48, R48, R49, RZ, 0x3c, !PT ;  /* 0x0000003130307212 */ /* 0x000fe200078e3cff */
[----:B------:R-:W-:Y:S01]  /*18a00*/  IMAD.X R49, RZ, RZ, R15, P2 ;  /* 0x000000ffff317224 */ /* 0x000fe200010e060f */
[----:B------:R-:W-:Y:S01]  /*18a10*/  SHF.R.U64 R44, R44, 0x3, RZ ;  /* 0x000000032c2c7819 */ /* 0x000fe200000012ff */
[----:B------:R-:W-:Y:S01]  /*18a20*/  IMAD R5, R10, 0x40, R7 ;  /* 0x000000400a057824 */ /* 0x000fe200078e0207 */
[----:B------:R-:W-:Y:S01]  /*18a30*/  IADD3 R33, P2, R14, 0xb000, RZ ;  /* 0x0000b0000e217810 */ /* 0x000fe20007f5e0ff */
[----:B------:R-:W2:Y:S01]  /*18a40*/  SHFL.IDX PT, R10, R8, RZ, 0x1c1f ;  /* 0x001c1fff080a7589 */ /* 0x000ea200000e0000 */
[----:B------:R-:W-:Y:S01]  /*18a50*/  SHF.R.U64 R56, R56, 0x3, RZ ;  /* 0x0000000338387819 */ /* 0x000fe200000012ff */
[----:B------:R-:W-:Y:S01]  /*18a60*/  IMAD.IADD R4, R5, 0x1, R214 ;  /* 0x0000000105047824 */ /* 0x000fe200078e02d6 */
[----:B------:R-:W-:Y:S01]  /*18a70*/  LOP3.LUT R52, R52, R53, RZ, 0x3c, !PT ;  /* 0x0000003534347212 */ /* 0x000fe200078e3cff */
[----:B------:R-:W-:Y:S01]  /*18a80*/  IMAD.X R53, RZ, RZ, R15, P4 ;  /* 0x000000ffff357224 */ /* 0x000fe200020e060f */
[----:B------:R-:W-:-:S02]  /*18a90*/  IADD3 R37, P4, R14, 0xa000, RZ ;  /* 0x0000a0000e257810 */ /* 0x000fc40007f9e0ff */
[----:B------:R-:W-:Y:S01]  /*18aa0*/  LOP3.LUT R44, R44, R45, RZ, 0x3c, !PT ;  /* 0x0000002d2c2c7212 */ /* 0x000fe200078e3cff */
[--C-:B------:R-:W-:Y:S01]  /*18ab0*/  IMAD.X R45, RZ, RZ, R15.reuse, P3 ;  /* 0x000000ffff2d7224 */ /* 0x100fe200018e060f */
[----:B------:R-:W-:Y:S02]  /*18ac0*/  LOP3.LUT R32, R33, 0x380, RZ, 0xc0, !PT ;  /* 0x0000038021207812 */ /* 0x000fe400078ec0ff */
[----:B------:R-:W-:Y:S01]  /*18ad0*/  LOP3.LUT R56, R56, R57, RZ, 0x3c, !PT ;  /* 0x0000003938387212 */ /* 0x000fe200078e3cff */
[----:B------:R-:W-:Y:S01]  /*18ae0*/  IMAD.X R57, RZ, RZ, R15, P5 ;  /* 0x000000ffff397224 */ /* 0x000fe200028e060f */
[C---:B------:R-:W-:Y:S02]  /*18af0*/  IADD3 R29, P3, R14.reuse, 0xc000, RZ ;  /* 0x0000c0000e1d7810 */ /* 0x040fe40007f7e0ff */
[----:B------:R-:W-:Y:S02]  /*18b00*/  IADD3 R41, P5, R14, 0x9000, RZ ;  /* 0x000090000e297810 */ /* 0x000fe40007fbe0ff */
[----:B------:R-:W-:-:S02]  /*18b10*/  LOP3.LUT R36, R37, 0x380, RZ, 0xc0, !PT ;  /* 0x0000038025247812 */ /* 0x000fc400078ec0ff */
[----:B------:R-:W-:Y:S02]  /*18b20*/  SHF.R.U64 R32, R32, 0x3, RZ ;  /* 0x0000000320207819 */ /* 0x000fe400000012ff */
[----:B------:R-:W-:Y:S02]  /*18b30*/  LOP3.LUT R28, R29, 0x380, RZ, 0xc0, !PT ;  /* 0x000003801d1c7812 */ /* 0x000fe400078ec0ff */
[----:B------:R-:W-:Y:S02]  /*18b40*/  LOP3.LUT R40, R41, 0x380, RZ, 0xc0, !PT ;  /* 0x0000038029287812 */ /* 0x000fe400078ec0ff */
[----:B------:R-:W-:Y:S02]  /*18b50*/  SHF.R.U64 R36, R36, 0x3, RZ ;  /* 0x0000000324247819 */ /* 0x000fe400000012ff */
[----:B------:R-:W-:Y:S01]  /*18b60*/  LOP3.LUT R32, R32, R33, RZ, 0x3c, !PT ;  /* 0x0000002120207212 */ /* 0x000fe200078e3cff */
[----:B------:R-:W-:Y:S01]  /*18b70*/  IMAD.X R33, RZ, RZ, R15, P2 ;  /* 0x000000ffff217224 */ /* 0x000fe200010e060f */
[----:B------:R-:W-:-:S02]  /*18b80*/  SHF.R.U64 R28, R28, 0x3, RZ ;  /* 0x000000031c1c7819 */ /* 0x000fc400000012ff */
[C---:B------:R-:W-:Y:S01]  /*18b90*/  ISETP.GE.OR P2, PT, R4.reuse, R81, P0 ;  /* 0x000000510400720c */ /* 0x040fe20000746670 */
[----:B------:R-:W-:Y:S01]  /*18ba0*/  VIADD R4, R4, 0x8 ;  /* 0x0000000804047836 */ /* 0x000fe20000000000 */
[----:B------:R-:W-:Y:S02]  /*18bb0*/  SHF.R.U64 R40, R40, 0x3, RZ ;  /* 0x0000000328287819 */ /* 0x000fe400000012ff */
[----:B------:R-:W-:Y:S01]  /*18bc0*/  LOP3.LUT R36, R36, R37, RZ, 0x3c, !PT ;  /* 0x0000002524247212 */ /* 0x000fe200078e3cff */
[--C-:B------:R-:W-:Y:S01]  /*18bd0*/  IMAD.X R37, RZ, RZ, R15.reuse, P4 ;  /* 0x000000ffff257224 */ /* 0x100fe200020e060f */
[----:B------:R-:W-:Y:S01]  /*18be0*/  IADD3 R83, P4, R14, 0xe000, RZ ;  /* 0x0000e0000e537810 */ /* 0x000fe20007f9e0ff */
[----:B------:R-:W-:Y:S01]  /*18bf0*/  IMAD R21, R21, UR4, RZ ;  /* 0x0000000415157c24 */ /* 0x000fe2000f8e02ff */
[----:B------:R-:W-:Y:S01]  /*18c00*/  LOP3.LUT R28, R28, R29, RZ, 0x3c, !PT ;  /* 0x0000001d1c1c7212 */ /* 0x000fe200078e3cff */
[--C-:B------:R-:W-:Y:S01]  /*18c10*/  IMAD.X R29, RZ, RZ, R15.reuse, P3 ;  /* 0x000000ffff1d7224 */ /* 0x100fe200018e060f */
[----:B------:R-:W-:Y:S01]  /*18c20*/  LOP3.LUT R40, R40, R41, RZ, 0x3c, !PT ;  /* 0x0000002928287212 */ /* 0x000fe200078e3cff */
[----:B------:R-:W-:Y:S01]  /*18c30*/  IMAD.X R41, RZ, RZ, R15, P5 ;  /* 0x000000ffff297224 */ /* 0x000fe200028e060f */
[----:B------:R-:W-:Y:S01]  /*18c40*/  IADD3 R5, P3, R14, 0xf000, RZ ;  /* 0x0000f0000e057810 */ /* 0x000fe20007f7e0ff */
[----:B--2---:R-:W-:Y:S01]  /*18c50*/  @!P2 ST.E desc[UR54][R10.64], R13 ;  /* 0x0000000d0a00a985 */ /* 0x004fe2000c101936 */
[----:B------:R-:W-:-:S02]  /*18c60*/  ISETP.GE.OR P0, PT, R4, R81, P0 ;  /* 0x000000510400720c */ /* 0x000fc40000706670 */
[C---:B------:R-:W-:Y:S02]  /*18c70*/  IADD3 R25, P5, R14.reuse, 0xd000, RZ ;  /* 0x0000d0000e197810 */ /* 0x040fe40007fbe0ff */
[----:B------:R-:W-:Y:S02]  /*18c80*/  LOP3.LUT R7, R14, 0x380, RZ, 0xc0, !PT ;  /* 0x000003800e077812 */ /* 0x000fe400078ec0ff */
[----:B------:R-:W-:Y:S01]  /*18c90*/  LOP3.LUT R82, R83, 0x380, RZ, 0xc0, !PT ;  /* 0x0000038053527812 */ /* 0x000fe200078ec0ff */
[C---:B------:R-:W-:Y:S01]  /*18ca0*/  IMAD R85, R20.reuse, UR5, R21 ;  /* 0x0000000514557c24 */ /* 0x040fe2000f8e0215 */
[----:B------:R-:W-:Y:S01]  /*18cb0*/  LOP3.LUT R4, R5, 0x380, RZ, 0xc0, !PT ;  /* 0x0000038005047812 */ /* 0x000fe200078ec0ff */
[----:B------:R-:W-:Y:S01]  /*18cc0*/  IMAD.WIDE.U32 R20, R20, UR4, RZ ;  /* 0x0000000414147c25 */ /* 0x000fe2000f8e00ff */
[----:B------:R-:W-:Y:S01]  /*18cd0*/  LOP3.LUT R24, R25, 0x380, RZ, 0xc0, !PT ;  /* 0x0000038019187812 */ /* 0x000fe200078ec0ff */
[----:B------:R-:W-:Y:S01]  /*18ce0*/  ULDC.64 UR4, c[0x0][0xae8] ;  /* 0x0002ba0000047ab9 */ /* 0x000fe20000000a00 */
[----:B------:R-:W-:Y:S01]  /*18cf0*/  SHF.R.U64 R82, R82, 0x3, RZ ;  /* 0x0000000352527819 */ /* 0x000fe200000012ff */
[----:B------:R2:W-:Y:S01]  /*18d00*/  @!P0 ST.E desc[UR54][R26.64], R12 ;  /* 0x0000000c1a008985 */ /* 0x0005e2000c101936 */
[----:B------:R-:W-:Y:S01]  /*18d10*/  SHF.R.U64 R7, R7, 0x3, RZ ;  /* 0x0000000307077819 */ /* 0x000fe200000012ff */
[----:B------:R-:W-:Y:S01]  /*18d20*/  IMAD.IADD R21, R21, 0x1, R85 ;  /* 0x0000000115157824 */ /* 0x000fe200078e0255 */
[----:B------:R-:W-:Y:S01]  /*18d30*/  SHF.R.U64 R4, R4, 0x3, RZ ;  /* 0x0000000304047819 */ /* 0x000fe200000012ff */
[----:B------:R-:W-:Y:S01]  /*18d40*/  IMAD R85, R80, 0x20, R77 ;  /* 0x0000002050557824 */ /* 0x000fe200078e024d */
[----:B------:R-:W-:Y:S01]  /*18d50*/  SHF.R.U64 R24, R24, 0x3, RZ ;  /* 0x0000000318187819 */ /* 0x000fe200000012ff */
[----:B------:R-:W-:Y:S01]  /*18d60*/  IMAD R76, R76, UR4, RZ ;  /* 0x000000044c4c7c24 */ /* 0x000fe2000f8e02ff */
[----:B------:R-:W-:Y:S01]  /*18d70*/  LOP3.LUT R82, R82, R83, RZ, 0x3c, !PT ;  /* 0x0000005352527212 */ /* 0x000fe200078e3cff */
[----:B------:R-:W-:Y:S01]  /*18d80*/  IMAD.X R83, RZ, RZ, R15, P4 ;  /* 0x000000ffff537224 */ /* 0x000fe200020e060f */
[----:B------:R-:W-:Y:S01]  /*18d90*/  LOP3.LUT R14, R7, R14, RZ, 0x3c, !PT ;  /* 0x0000000e070e7212 */ /* 0x000fe200078e3cff */
[----:B------:R-:W-:Y:S01]  /*18da0*/  IMAD.IADD R80, R214, 0x1, R85 ;  /* 0x00000001d6507824 */ /* 0x000fe200078e0255 */
[----:B------:R-:W-:Y:S01]  /*18db0*/  LOP3.LUT R24, R24, R25, RZ, 0x3c, !PT ;  /* 0x0000001918187212 */ /* 0x000fe200078e3cff */
[--C-:B------:R-:W-:Y:S01]  /*18dc0*/  IMAD.X R25, RZ, RZ, R15.reuse, P5 ;  /* 0x000000ffff197224 */ /* 0x100fe200028e060f */
[----:B------:R-:W-:Y:S01]  /*18dd0*/  LOP3.LUT R8, R4, R5, RZ, 0x3c, !PT ;  /* 0x0000000504087212 */ /* 0x000fe200078e3cff */
[----:B------:R-:W-:Y:S01]  /*18de0*/  IMAD.X R9, RZ, RZ, R15, P3 ;  /* 0x000000ffff097224 */ /* 0x000fe200018e060f */
[----:B------:R-:W5:Y:S01]  /*18df0*/  LD.E.128 R4, desc[UR54][R14.64] ;  /* 0x000000360e047980 */ /* 0x000f62000c101d00 */
[----:B------:R-:W-:-:S03]  /*18e00*/  IMAD.WIDE.U32 R20, R176, UR4, R20 ;  /* 0x00000004b0147c25 */ /* 0x000fc6000f8e0014 */
[----:B------:R-:W5:Y:S01]  /*18e10*/  LD.E.128 R72, desc[UR54][R72.64] ;  /* 0x0000003648487980 */ /* 0x000f62000c101d00 */
[----:B------:R-:W-:-:S03]  /*18e20*/  IMAD.IADD R214, R77, 0x1, R214 ;  /* 0x000000014dd67824 */ /* 0x000fc600078e02d6 */
[----:B------:R-:W5:Y:S04]  /*18e30*/  LD.E.128 R68, desc[UR54][R68.64] ;  /* 0x0000003644447980 */ /* 0x000f68000c101d00 */
[----:B--2---:R2:W5:Y:S04]  /*18e40*/  LD.E.128 R12, desc[UR54][R82.64] ;  /* 0x00000036520c7980 */ /* 0x004568000c101d00 */
[----:B------:R-:W5:Y:S04]  /*18e50*/  LD.E.128 R64, desc[UR54][R64.64] ;  /* 0x0000003640407980 */ /* 0x000f68000c101d00 */
[----:B------:R-:W5:Y:S01]  /*18e60*/  LD.E.128 R60, desc[UR54][R60.64] ;  /* 0x000000363c3c7980 */ /* 0x000f62000c101d00 */
[----:B--2---:R-:W-:Y:S01]  /*18e70*/  IMAD R83, R176, UR5, R76 ;  /* 0x00000005b0537c24 */ /* 0x004fe2000f8e024c */
[----:B------:R-:W-:Y:S01]  /*18e80*/  ULDC.64 UR4, c[0x0][0xaf0] ;  /* 0x0002bc0000047ab9 */ /* 0x000fe20000000a00 */
[----:B0-----:R-:W-:Y:S01]  /*18e90*/  @P1 IMAD.HI.U32 R76, R80, R87, RZ ;  /* 0x00000057504c1227 */ /* 0x001fe200078e00ff */
[----:B------:R-:W5:Y:S03]  /*18ea0*/  LD.E.128 R56, desc[UR54][R56.64] ;  /* 0x0000003638387980 */ /* 0x000f66000c101d00 */
[----:B------:R-:W-:Y:S01]  /*18eb0*/  IMAD.IADD R21, R21, 0x1, R83 ;  /* 0x0000000115157824 */ /* 0x000fe200078e0253 */
[----:B------:R-:W5:Y:S01]  /*18ec0*/  LD.E.128 R52, desc[UR54][R52.64] ;  /* 0x0000003634347980 */ /* 0x000f62000c101d00 */
[----:B------:R-:W-:Y:S01]  /*18ed0*/  IMAD.MOV.U32 R83, RZ, RZ, R80 ;  /* 0x000000ffff537224 */ /* 0x000fe200078e0050 */
[----:B-1----:R-:W-:Y:S01]  /*18ee0*/  @P1 SHF.R.U32.HI R83, RZ, R89, R76 ;  /* 0x00000059ff531219 */ /* 0x002fe2000001164c */
[----:B------:R-:W-:Y:S01]  /*18ef0*/  IMAD R78, R78, UR4, RZ ;  /* 0x000000044e4e7c24 */ /* 0x000fe2000f8e02ff */
[----:B------:R-:W5:Y:S02]  /*18f00*/  LD.E.128 R48, desc[UR54][R48.64] ;  /* 0x0000003630307980 */ /* 0x000f64000c101d00 */
[--C-:B------:R-:W-:Y:S01]  /*18f10*/  SHF.R.S32.HI R76, RZ, 0x1f, R83.reuse ;  /* 0x0000001fff4c7819 */ /* 0x100fe20000011453 */
[----:B------:R-:W-:Y:S01]  /*18f20*/  IMAD R85, R79, UR5, R78 ;  /* 0x000000054f557c24 */ /* 0x000fe2000f8e024e */
[----:B------:R-:W5:Y:S01]  /*18f30*/  LD.E.128 R44, desc[UR54][R44.64] ;  /* 0x000000362c2c7980 */ /* 0x000f62000c101d00 */
[----:B------:R-:W-:-:S02]  /*18f40*/  IMAD.MOV R78, RZ, RZ, -R83 ;  /* 0x000000ffff4e7224 */ /* 0x000fc400078e0a53 */
[----:B------:R-:W-:Y:S01]  /*18f50*/  IMAD.WIDE.U32 R20, R79, UR4, R20 ;  /* 0x000000044f147c25 */ /* 0x000fe2000f8e0014 */
[----:B------:R-:W-:Y:S01]  /*18f60*/  ULDC.64 UR4, c[0x0][0xae0] ;  /* 0x0002b80000047ab9 */ /* 0x000fe20000000a00 */
[----:B------:R-:W5:Y:S02]  /*18f70*/  LD.E.128 R40, desc[UR54][R40.64] ;  /* 0x0000003628287980 */ /* 0x000f64000c101d00 */
[----:B------:R-:W-:Y:S02]  /*18f80*/  IMAD R76, R76, UR4, RZ ;  /* 0x000000044c4c7c24 */ /* 0x000fe4000f8e02ff */
[----:B------:R-:W-:Y:S01]  /*18f90*/  IMAD R3, R3, R78, R80 ;  /* 0x0000004e03037224 */ /* 0x000fe200078e0250 */
[----:B------:R-:W5:Y:S01]  /*18fa0*/  LD.E.128 R36, desc[UR54][R36.64] ;  /* 0x0000003624247980 */ /* 0x000f62000c101d00 */
[----:B------:R-:W-:Y:S02]  /*18fb0*/  IMAD.IADD R21, R21, 0x1, R85 ;  /* 0x0000000115157824 */ /* 0x000fe400078e0255 */
[C---:B------:R-:W-:Y:S01]  /*18fc0*/  IMAD R79, R83.reuse, UR5, R76 ;  /* 0x00000005534f7c24 */ /* 0x040fe2000f8e024c */
[----:B------:R-:W-:Y:S01]  /*18fd0*/  SHF.R.S32.HI R76, RZ, 0x1f, R3 ;  /* 0x0000001fff4c7819 */ /* 0x000fe20000011403 */
[----:B------:R-:W-:Y:S01]  /*18fe0*/  IMAD.WIDE.U32 R20, R83, UR4, R20 ;  /* 0x0000000453147c25 */ /* 0x000fe2000f8e0014 */
[----:B------:R-:W-:Y:S01]  /*18ff0*/  ULDC.64 UR4, c[0x0][0xad8] ;  /* 0x0002b60000047ab9 */ /* 0x000fe20000000a00 */
[----:B------:R-:W5:Y:S02]  /*19000*/  LD.E.128 R32, desc[UR54][R32.64] ;  /* 0x0000003620207980 */ /* 0x000f64000c101d00 */
[----:B------:R-:W-:-:S02]  /*19010*/  IMAD.IADD R21, R21, 0x1, R79 ;  /* 0x0000000115157824 */ /* 0x000fc400078e024f */
[----:B------:R-:W5:Y:S01]  /*19020*/  LD.E.128 R28, desc[UR54][R28.64] ;  /* 0x000000361c1c7980 */ /* 0x000f62000c101d00 */
[----:B------:R-:W-:-:S03]  /*19030*/  IMAD R76, R76, UR4, RZ ;  /* 0x000000044c4c7c24 */ /* 0x000fc6000f8e02ff */
        /* <DEDUP_REMOVED lines=11> */
[----:B------:R-:W-:Y:S01]  /*190f0*/  IMAD.IADD R21, R21, 0x1, R77 ;  /* 0x0000000115157824 */ /* 0x000fe200078e024d */
[----:B------:R-:W-:Y:S01]  /*19100*/  LEA R80, P2, R20, UR4, 0x1 ;  /* 0x0000000414507c11 */ /* 0x000fe2000f8408ff */
[----:B------:R-:W-:-:S03]  /*19110*/  VIADD R3, R23, 0x22820 ;  /* 0x0002282017037836 */ /* 0x000fc60000000000 */
[----:B------:R-:W-:Y:S02]  /*19120*/  LEA.HI.X R84, R20, UR5, R21, 0x1, P2 ;  /* 0x0000000514547c11 */ /* 0x000fe400090f0c15 */
[C---:B------:R-:W-:Y:S02]  /*19130*/  ISETP.GE.AND P2, PT, R214.reuse, R81, PT ;  /* 0x00000051d600720c */ /* 0x040fe40003f46270 */
[----:B------:R-:W-:Y:S01]  /*19140*/  PRMT R3, RZ, 0x654, R3 ;  /* 0x00000654ff037816 */ /* 0x000fe20000000003 */
[C---:B------:R-:W-:Y:S02]  /*19150*/  VIADD R76, R214.reuse, 0x20 ;  /* 0x00000020d64c7836 */ /* 0x040fe40000000000 */
[----:B------:R-:W-:Y:S02]  /*19160*/  VIADD R78, R214, 0x40 ;  /* 0x00000040d64e7836 */ /* 0x000fe40000000000 */
[C---:B------:R-:W-:Y:S02]  /*19170*/  VIADD R86, R0.reuse, 0xc0 ;  /* 0x000000c000567836 */ /* 0x040fe40000000000 */
[----:B------:R-:W-:-:S02]  /*19180*/  VIADD R88, R0, 0x40 ;  /* 0x0000004000587836 */ /* 0x000fc40000000000 */
[----:B------:R-:W-:Y:S01]  /*19190*/  VIADD R90, R0, 0x80 ;  /* 0x00000080005a7836 */ /* 0x000fe20000000000 */
[----:B0-----:R0:W-:Y:S01]  /*191a0*/  SYNCS.ARRIVE.TRANS64.RED.A1T0 RZ, [R3+URZ], RZ ;  /* 0x000000ff03ff79a7 */ /* 0x0011e2000810043f */
[----:B------:R1:W2:Y:S01]  /*191b0*/  SHFL.IDX PT, R83, R80, RZ, 0x181f ;  /* 0x00181fff50537589 */ /* 0x0002a200000e0000 */
[----:B------:R-:W-:Y:S01]  /*191c0*/  BSSY B1, `(.L_x_3031) ;  /* 0x000001a000017945 */ /* 0x000fe20003800000 */
[-C--:B------:R-:W-:Y:S02]  /*191d0*/  ISETP.GE.AND P1, PT, R76, R81.reuse, PT ;  /* 0x000000514c00720c */ /* 0x080fe40003f26270 */
[----:B------:R-:W-:Y:S01]  /*191e0*/  ISETP.GE.AND P0, PT, R78, R81, PT ;  /* 0x000000514e00720c */ /* 0x000fe20003f06270 */
[----:B0-----:R1:W0:Y:S01]  /*191f0*/  SHFL.IDX PT, R3, R84, RZ, 0x181f ;  /* 0x00181fff54037589 */ /* 0x00122200000e0000 */
[----:B------:R-:W-:Y:S02]  /*19200*/  SHF.R.S32.HI R87, RZ, 0x1f, R0 ;  /* 0x0000001fff577819 */ /* 0x000fe40000011400 */
[----:B------:R-:W-:-:S02]  /*19210*/  SHF.R.S32.HI R85, RZ, 0x1f, R86 ;  /* 0x0000001fff557819 */ /* 0x000fc40000011456 */
[----:B------:R-:W-:Y:S02]  /*19220*/  SHF.R.S32.HI R89, RZ, 0x1f, R88 ;  /* 0x0000001fff597819 */ /* 0x000fe40000011458 */
[----:B------:R-:W-:Y:S01]  /*19230*/  SHF.R.S32.HI R91, RZ, 0x1f, R90 ;  /* 0x0000001fff5b7819 */ /* 0x000fe2000001145a */
[----:B-1----:R-:W-:Y:S06]  /*19240*/  @P2 BRA `(.L_x_3032) ;  /* 0x0000000000442947 */ /* 0x002fec0003800000 */
[----:B------:R-:W-:Y:S02]  /*19250*/  ULDC UR4, c[0x0][0xac8] ;  /* 0x0002b20000047ab9 */ /* 0x000fe40000000800 */
[----:B------:R-:W-:Y:S02]  /*19260*/  ISETP.GE.AND P2, PT, R0, UR4, PT ;  /* 0x0000000400007c0c */ /* 0x000fe4000bf46270 */
[----:B------:R-:W-:Y:S02]  /*19270*/  ISETP.GE.AND P3, PT, R88, UR4, PT ;  /* 0x0000000458007c0c */ /* 0x000fe4000bf66270 */
[----:B------:R-:W-:-:S09]  /*19280*/  ISETP.GE.AND P4, PT, R90, UR4, PT ;  /* 0x000000045a007c0c */ /* 0x000fd2000bf86270 */
[----:B--2---:R-:W-:-:S04]  /*19290*/  @!P2 LEA R20, P5, R0, R83, 0x1 ;  /* 0x000000530014a211 */ /* 0x004fc800078a08ff */
[----:B0-----:R-:W-:Y:S02]  /*192a0*/  @!P2 LEA.HI.X R21, R0, R3, R87, 0x1, P5 ;  /* 0x000000030015a211 */ /* 0x001fe400028f0c57 */
        /* <DEDUP_REMOVED lines=11> */
.L_x_3032:
[----:B------:R-:W-:Y:S05]  /*19360*/  BSYNC B1 ;  /* 0x0000000000017941 */ /* 0x000fea0003800000 */
.L_x_3031:
[----:B0-----:R0:W3:Y:S01]  /*19370*/  SHFL.IDX PT, R3, R84, 0x1, 0x181f ;  /* 0x00381f0054037f89 */ /* 0x0010e200000e0000 */
[----:B------:R-:W-:Y:S03]  /*19380*/  BSSY B1, `(.L_x_3033) ;  /* 0x0000014000017945 */ /* 0x000fe60003800000 */
[----:B-1---5:R0:W1:Y:S01]  /*19390*/  SHFL.IDX PT, R29, R80, 0x1, 0x181f ;  /* 0x00381f00501d7f89 */ /* 0x02206200000e0000 */
[----:B------:R-:W-:Y:S05]  /*193a0*/  @P1 BRA `(.L_x_3034) ;  /* 0x0000000000441947 */ /* 0x000fea0003800000 */
[----:B------:R-:W-:Y:S02]  /*193b0*/  ULDC UR4, c[0x0][0xac8] ;  /* 0x0002b20000047ab9 */ /* 0x000fe40000000800 */
[----:B------:R-:W-:Y:S02]  /*193c0*/  ISETP.GE.AND P4, PT, R0, UR4, PT ;  /* 0x0000000400007c0c */ /* 0x000fe4000bf86270 */
[----:B------:R-:W-:Y:S02]  /*193d0*/  ISETP.GE.AND P3, PT, R88, UR4, PT ;  /* 0x0000000458007c0c */ /* 0x000fe4000bf66270 */
[----:B------:R-:W-:Y:S02]  /*193e0*/  ISETP.GE.AND P2, PT, R90, UR4, PT ;  /* 0x000000045a007c0c */ /* 0x000fe4000bf46270 */
[----:B------:R-:W-:-:S07]  /*193f0*/  ISETP.GE.AND P1, PT, R86, UR4, PT ;  /* 0x0000000456007c0c */ /* 0x000fce000bf26270 */
[----:B-1----:R-:W-:-:S04]  /*19400*/  @!P4 LEA R4, P5, R0, R29, 0x1 ;  /* 0x0000001d0004c211 */ /* 0x002fc800078a08ff */
[----:B---3--:R-:W-:Y:S02]  /*19410*/  @!P4 LEA.HI.X R5, R0, R3, R87, 0x1, P5 ;  /* 0x000000030005c211 */ /* 0x008fe400028f0c57 */
        /* <DEDUP_REMOVED lines=10> */
.L_x_3034:
[----:B------:R-:W-:Y:S05]  /*194c0*/  BSYNC B1 ;  /* 0x0000000000017941 */ /* 0x000fea0003800000 */
.L_x_3033:
[----:B---3--:R3:W0:Y:S01]  /*194d0*/  SHFL.IDX PT, R3, R84, 0x2, 0x181f ;  /* 0x00581f0054037f89 */ /* 0x00862200000e0000 */
[----:B------:R-:W-:Y:S03]  /*194e0*/  BSSY B1, `(.L_x_3035) ;  /* 0x0000014000017945 */ /* 0x000fe60003800000 */
[----:B----4-:R3:W4:Y:S01]  /*194f0*/  SHFL.IDX PT, R25, R80, 0x2, 0x181f ;  /* 0x00581f0050197f89 */ /* 0x01072200000e0000 */
[----:B------:R-:W-:Y:S05]  /*19500*/  @P0 BRA `(.L_x_3036) ;  /* 0x0000000000440947 */ /* 0x000fea0003800000 */
[----:B------:R-:W-:Y:S02]  /*19510*/  ULDC UR4, c[0x0][0xac8] ;  /* 0x0002b20000047ab9 */ /* 0x000fe40000000800 */
[----:B------:R-:W-:Y:S02]  /*19520*/  ISETP.GE.AND P3, PT, R0, UR4, PT ;  /* 0x0000000400007c0c */ /* 0x000fe4000bf66270 */
[----:B------:R-:W-:Y:S02]  /*19530*/  ISETP.GE.AND P2, PT, R88, UR4, PT ;  /* 0x0000000458007c0c */ /* 0x000fe4000bf46270 */
[----:B------:R-:W-:Y:S02]  /*19540*/  ISETP.GE.AND P1, PT, R90, UR4, PT ;  /* 0x000000045a007c0c */ /* 0x000fe4000bf26270 */
[----:B------:R-:W-:-:S07]  /*19550*/  ISETP.GE.AND P0, PT, R86, UR4, PT ;  /* 0x0000000456007c0c */ /* 0x000fce000bf06270 */
[-C--:B----4-:R-:W-:Y:S02]  /*19560*/  @!P3 LEA R4, P5, R0, R25.reuse, 0x1 ;  /* 0x000000190004b211 */ /* 0x090fe400078a08ff */
[----:B------:R-:W-:Y:S02]  /*19570*/  @!P2 LEA R6, P4, R88, R25, 0x1 ;  /* 0x000000195806a211 */ /* 0x000fe400078808ff */
[----:B0-----:R-:W-:Y:S02]  /*19580*/  @!P3 LEA.HI.X R5, R0, R3, R87, 0x1, P5 ;  /* 0x000000030005b211 */ /* 0x001fe400028f0c57 */
        /* <DEDUP_REMOVED lines=9> */
.L_x_3036:
[----:B------:R-:W-:Y:S05]  /*19620*/  BSYNC B1 ;  /* 0x0000000000017941 */ /* 0x000fea0003800000 */
.L_x_3035:
[----:B0-----:R-:W-:Y:S01]  /*19630*/  VIADD R4, R214, 0x60 ;  /* 0x00000060d6047836 */ /* 0x001fe20000000000 */
[----:B------:R0:W0:Y:S04]  /*19640*/  SHFL.IDX PT, R3, R84, 0x3, 0x181f ;  /* 0x00781f0054037f89 */ /* 0x00002800000e0000 */
        /* <DEDUP_REMOVED lines=22> */
.L_x_3029:
[----:B------:R-:W3:Y:S01]  /*197b0*/  LDL R9, [R1+0x14] ;  /* 0x0000140001097983 */ /* 0x000ee20000100800 */
[----:B------:R-:W-:Y:S01]  /*197c0*/  ULDC.64 UR4, c[0x0][0xc00] ;  /* 0x0003000000047ab9 */ /* 0x000fe20000000a00 */
[----:B------:R-:W3:Y:S01]  /*197d0*/  LDC.64 R4, c[0x0][0xc00] ;  /* 0x00030000ff047b82 */ /* 0x000ee20000000a00 */
[----:B------:R-:W-:Y:S01]  /*197e0*/  ISETP.NE.U32.AND P0, PT, RZ, UR4, PT ;  /* 0x00000004ff007c0c */ /* 0x000fe2000bf05070 */
[----:B------:R-:W-:-:S03]  /*197f0*/  IMAD.MOV.U32 R0, RZ, RZ, RZ ;  /* 0x000000ffff007224 */ /* 0x000fc600078e00ff */
[----:B------:R-:W-:Y:S01]  /*19800*/  ISETP.NE.AND.EX P0, PT, RZ, UR5, PT, P0 ;  /* 0x00000005ff007c0c */ /* 0x000fe2000bf05300 */
[----:B------:R-:W-:Y:S02]  /*19810*/  ULDC.64 UR4, c[0x0][0xc08] ;  /* 0x0003020000047ab9 */ /* 0x000fe40000000a00 */
[----:B------:R-:W-:Y:S01]  /*19820*/  ISETP.NE.U32.AND P1, PT, RZ, UR4, PT ;  /* 0x00000004ff007c0c */ /* 0x000fe2000bf25070 */
[----:B------:R-:W4:Y:S03]  /*19830*/  LDC R25, c[0x0][0xbe8] ;  /* 0x0002fa00ff197b82 */ /* 0x000f260000000800 */
[----:B------:R-:W-:-:S13]  /*19840*/  ISETP.NE.AND.EX P1, PT, RZ, UR5, PT, P1 ;  /* 0x00000005ff007c0c */ /* 0x000fda000bf25310 */
[----:B------:R-:W0:Y:S01]  /*19850*/  @P1 LDC.64 R6, c[0x0][0xc08] ;  /* 0x00030200ff061b82 */ /* 0x000e220000000a00 */
[----:B------:R-:W-:Y:S02]  /*19860*/  ULDC UR4, c[0x0][0xa88] ;  /* 0x0002a20000047ab9 */ /* 0x000fe40000000800 */
[----:B------:R-:W-:Y:S01]  /*19870*/  IMAD.U32 R8, RZ, RZ, UR4 ;  /* 0x00000004ff087e24 */ /* 0x000fe2000f8e00ff */
[----:B------:R-:W1:Y:S01]  /*19880*/  S2R R28, SR_TID.X ;  /* 0x00000000001c7919 */ /* 0x000e620000002100 */
[----:B---3--:R-:W-:-:S04]  /*19890*/  IMAD.WIDE R4, R9, 0x4, R4 ;  /* 0x0000000409047825 */ /* 0x008fc800078e0204 */
[----:B0-----:R-:W-:Y:S01]  /*198a0*/  @P1 IMAD.WIDE R6, R9, 0x4, R6 ;  /* 0x0000000409061825 */ /* 0x001fe200078e0206 */
[----:B------:R0:W5:Y:S04]  /*198b0*/  @P0 LDG.E R0, desc[UR54][R4.64] ;  /* 0x0000003604000981 */ /* 0x000168000c1e1900 */
[----:B------:R0:W5:Y:S01]  /*198c0*/  @P1 LDG.E R8, desc[UR54][R6.64] ;  /* 0x0000003606081981 */ /* 0x000162000c1e1900 */
[----:B----4-:R-:W-:Y:S01]  /*198d0*/  ISETP.NE.AND P2, PT, R25, 0x1, PT ;  /* 0x000000011900780c */ /* 0x010fe20003f45270 */
[----:B-1----:R-:W-:-:S05]  /*198e0*/  VIADD R28, R28, 0xffffff80 ;  /* 0xffffff801c1c7836 */ /* 0x002fca0000000000 */
[----:B------:R-:W-:Y:S02]  /*198f0*/  SHF.R.S32.HI R3, RZ, 0x1f, R28 ;  /* 0x0000001fff037819 */ /* 0x000fe4000001141c */
[----:B------:R-:W-:Y:S02]  /*19900*/  ISETP.GE.AND P3, PT, R28, 0x80, PT ;  /* 0x000000801c00780c */ /* 0x000fe40003f66270 */
[----:B------:R-:W-:-:S03]  /*19910*/  LEA.HI R20, R3, R28, RZ, 0x3 ;  /* 0x0000001c03147211 */ /* 0x000fc600078f18ff */
[----:B------:R-:W1:Y:S01]  /*19920*/  @P2 LDC R27, c[0x0][0xbec] ;  /* 0x0002fb00ff1b2b82 */ /* 0x000e620000000800 */
[----:B0-----:R-:W-:Y:S07]  /*19930*/  @P1 BRA `(.L_x_3038) ;  /* 0x0000000000101947 */ /* 0x001fee0003800000 */
[----:B------:R-:W-:Y:S05]  /*19940*/  @!P0 BRA `(.L_x_3038) ;  /* 0x00000000000c8947 */ /* 0x000fea0003800000 */
[----:B------:R-:W3:Y:S04]  /*19950*/  LDG.E R3, desc[UR54][R4.64] ;  /* 0x0000003604037981 */ /* 0x000ee8000c1e1900 */
[----:B-----5:R-:W3:Y:S02]  /*19960*/  LDG.E R8, desc[UR54][R4.64+0x4] ;  /* 0x0000043604087981 */ /* 0x020ee4000c1e1900 */
[----:B---3--:R-:W-:-:S07]  /*19970*/  IMAD.IADD R8, R8, 0x1, -R3 ;  /* 0x0000000108087824 */ /* 0x008fce00078e0a03 */
.L_x_3038:
[----:B------:R-:W3:Y:S01]  /*19980*/  LDL R26, [R1+0x10] ;  /* 0x00001000011a7983 */ /* 0x000ee20000100800 */
[----:B------:R-:W-:Y:S01]  /*19990*/  SHF.R.S32.HI R3, RZ, 0x1f, R9 ;  /* 0x0000001fff037819 */ /* 0x000fe20000011409 */
[----:B------:R-:W-:Y:S01]  /*199a0*/  BSSY B1, `(.L_x_3039) ;  /* 0x000002e000017945 */ /* 0x000fe20003800000 */
[----:B------:R-:W-:Y:S02]  /*199b0*/  LOP3.LUT R24, R20, 0xfffffff8, RZ, 0xc0, !PT ;  /* 0xfffffff814187812 */ /* 0x000fe400078ec0ff */
[----:B------:R-:W-:Y:S02]  /*199c0*/  SEL R13, R9, RZ, !P0 ;  /* 0x000000ff090d7207 */ /* 0x000fe40004000000 */
[----:B------:R-:W-:Y:S02]  /*199d0*/  SEL R14, R3, RZ, !P0 ;  /* 0x000000ff030e7207 */ /* 0x000fe40004000000 */
[----:B-----5:R-:W-:Y:S02]  /*199e0*/  SHF.R.S32.HI R11, RZ, 0x1f, R0 ;  /* 0x0000001fff0b7819 */ /* 0x020fe40000011400 */
[----:B---3--:R-:W-:Y:S01]  /*199f0*/  SHF.R.S32.HI R12, RZ, 0x1f, R26 ;  /* 0x0000001fff0c7819 */ /* 0x008fe2000001141a */
[----:B------:R-:W-:Y:S06]  /*19a00*/  @P3 BRA `(.L_x_3040) ;  /* 0x00000000009c3947 */ /* 0x000fec0003800000 */
[----:B------:R-:W0:Y:S01]  /*19a10*/  S2R R5, SR_TID.X ;  /* 0x0000000000057919 */ /* 0x000e220000002100 */
[----:B------:R-:W3:Y:S02]  /*19a20*/  LDC R9, c[0x0][0xbe8] ;  /* 0x0002fa00ff097b82 */ /* 0x000ee40000000800 */
[----:B---3--:R-:W-:Y:S01]  /*19a30*/  IMAD R3, R8, R9, RZ ;  /* 0x0000000908037224 */ /* 0x008fe200078e02ff */
[----:B0-----:R-:W-:-:S04]  /*19a40*/  IADD3 R10, R214, -0x80, R5 ;  /* 0xffffff80d60a7810 */ /* 0x001fc80007ffe005 */
        /* <DEDUP_REMOVED lines=13> */
[----:B------:R-:W3:Y:S01]  /*19b20*/  @P0 LDC R21, c[0x0][0xbf0] ;  /* 0x0002fc00ff150b82 */ /* 0x000ee20000000800 */
[----:B------:R-:W-:-:S04]  /*19b30*/  IMAD.WIDE.U32 R4, R13, UR4, R4 ;  /* 0x000000040d047c25 */ /* 0x000fc8000f8e0004 */
[----:B0-----:R-:W-:-:S05]  /*19b40*/  @P0 IMAD.HI.U32 R6, R10, R15, RZ ;  /* 0x0000000f0a060227 */ /* 0x001fca00078e00ff */
[----:B---3--:R-:W-:Y:S01]  /*19b50*/  @P0 SHF.R.U32.HI R3, RZ, R21, R6 ;  /* 0x00000015ff030219 */ /* 0x008fe20000011606 */
[----:B------:R-:W-:-:S03]  /*19b60*/  IMAD R6, R14, UR4, RZ ;  /* 0x000000040e067c24 */ /* 0x000fc6000f8e02ff */
[----:B------:R-:W-:Y:S01]  /*19b70*/  IADD3 R4, P0, R3, R4, RZ ;  /* 0x0000000403047210 */ /* 0x000fe20007f1e0ff */
[--C-:B------:R-:W-:Y:S02]  /*19b80*/  IMAD.MOV R7, RZ, RZ, -R3.reuse ;  /* 0x000000ffff077224 */ /* 0x100fe400078e0a03 */
        /* <DEDUP_REMOVED lines=15> */
.L_x_3040:
[----:B------:R-:W-:Y:S05]  /*19c80*/  BSYNC B1 ;  /* 0x0000000000017941 */ /* 0x000fea0003800000 */
.L_x_3039:
[----:B------:R-:W3:Y:S01]  /*19c90*/  @P2 LDC R9, c[0x0][0xbf0] ;  /* 0x0002fc00ff092b82 */ /* 0x000ee20000000800 */
[----:B------:R-:W-:Y:S01]  /*19ca0*/  ULDC.64 UR4, c[0x0][0xaa0] ;  /* 0x0002a80000047ab9 */ /* 0x000fe20000000a00 */
[----:B------:R-:W-:Y:S01]  /*19cb0*/  SHF.R.S32.HI R29, RZ, 0x3, R20 ;  /* 0x00000003ff1d7819 */ /* 0x000fe20000011414 */
[----:B0-----:R-:W-:Y:S02]  /*19cc0*/  IMAD R3, R11, UR4, RZ ;  /* 0x000000040b037c24 */ /* 0x001fe4000f8e02ff */
[----:B------:R-:W-:Y:S02]  /*19cd0*/  IMAD.IADD R24, R28, 0x1, -R24 ;  /* 0x000000011c187824 */ /* 0x000fe400078e0a18 */
[C---:B------:R-:W-:Y:S02]  /*19ce0*/  IMAD R3, R0.reuse, UR5, R3 ;  /* 0x0000000500037c24 */ /* 0x040fe4000f8e0203 */
[----:B------:R-:W-:Y:S01]  /*19cf0*/  IMAD.WIDE.U32 R4, R0, UR4, RZ ;  /* 0x0000000400047c25 */ /* 0x000fe2000f8e00ff */
[----:B------:R-:W-:-:S03]  /*19d00*/  ULDC.64 UR4, c[0x0][0xae8] ;  /* 0x0002ba0000047ab9 */ /* 0x000fc60000000a00 */
[----:B------:R-:W-:Y:S02]  /*19d10*/  IMAD R7, R24, 0x20, R29 ;  /* 0x0000002018077824 */ /* 0x000fe400078e021d */
[----:B------:R-:W-:Y:S02]  /*19d20*/  IMAD R0, R12, UR4, RZ ;  /* 0x000000040c007c24 */ /* 0x000fe4000f8e02ff */
[----:B------:R-:W-:Y:S02]  /*19d30*/  IMAD.IADD R10, R214, 0x1, R7 ;  /* 0x00000001d60a7824 */ /* 0x000fe400078e0207 */
[----:B------:R-:W-:Y:S02]  /*19d40*/  IMAD R7, R26, UR5, R0 ;  /* 0x000000051a077c24 */ /* 0x000fe4000f8e0200 */
[----:B------:R-:W-:Y:S02]  /*19d50*/  IMAD.IADD R5, R5, 0x1, R3 ;  /* 0x0000000105057824 */ /* 0x000fe400078e0203 */
[----:B-1----:R-:W-:-:S04]  /*19d60*/  @P2 IMAD.HI.U32 R0, R10, R27, RZ ;  /* 0x0000001b0a002227 */ /* 0x002fc800078e00ff */
        /* <DEDUP_REMOVED lines=36> */
[----:B------:R0:W1:Y:S04]  /*19fb0*/  SHFL.IDX PT, R0, R4, RZ, 0x181f ;  /* 0x00181fff04007589 */ /* 0x00006800000e0000 */
[----:B------:R0:W3:Y:S02]  /*19fc0*/  SHFL.IDX PT, R14, R3, RZ, 0x181f ;  /* 0x00181fff030e7589 */ /* 0x0000e400000e0000 */
.L_x_3245:
[----:B------:R-:W-:Y:S01]  /*19fd0*/  IMAD R8, R8, R25, RZ ;  /* 0x0000001908087224 */ /* 0x000fe200078e02ff */
[----:B------:R-:W-:Y:S01]  /*19fe0*/  BSSY B1, `(.L_x_3042) ;  /* 0x0000015000017945 */ /* 0x000fe20003800000 */
[----:B------:R-:W-:-:S05]  /*19ff0*/  IMAD.IADD R7, R29, 0x1, R214 ;  /* 0x000000011d077824 */ /* 0x000fca00078e02d6 */
        /* <DEDUP_REMOVED lines=9> */
[----:B-1----:R-:W-:Y:S02]  /*1a090*/  @!P3 LEA.HI.X R13, R9, R0, R20, 0x1, P5 ;  /* 0x00000000090db211 */ /* 0x002fe400028f0c14 */
        /* <DEDUP_REMOVED lines=9> */
.L_x_3043:
[----:B------:R-:W-:Y:S05]  /*1a130*/  BSYNC B1 ;  /* 0x0000000000017941 */ /* 0x000fea0003800000 */
.L_x_3042:
[----:B------:R-:W-:-:S03]  /*1a140*/  UMOV UR4, 0xffffffff ;  /* 0xffffffff00047882 */ /* 0x000fc60000000000 */
[----:B------:R-:W-:Y:S05]  /*1a150*/  BRA.DIV UR4, `(.L_x_3044) ;  /* 0x0000008e04687947 */ /* 0x000fea000b800000 */
[----:B-1----:R1:W0:Y:S04]  /*1a160*/  SHFL.IDX PT, R0, R4, 0x1, 0x181f ;  /* 0x00381f0004007f89 */ /* 0x00222800000e0000 */
[----:B---34-:R1:W3:Y:S02]  /*1a170*/  SHFL.IDX PT, R14, R3, 0x1, 0x181f ;  /* 0x00381f00030e7f89 */ /* 0x0182e400000e0000 */
.L_x_3249:
        /* <DEDUP_REMOVED lines=21> */
.L_x_3046:
[----:B------:R-:W-:Y:S05]  /*1a2d0*/  BSYNC B1 ;  /* 0x0000000000017941 */ /* 0x000fea0003800000 */
.L_x_3045:
[----:B------:R-:W-:-:S03]  /*1a2e0*/  UMOV UR4, 0xffffffff ;  /* 0xffffffff00047882 */ /* 0x000fc60000000000 */
[----:B------:R-:W-:Y:S05]  /*1a2f0*/  BRA.DIV UR4, `(.L_x_3047) ;  /* 0x0000008e04487947 */ /* 0x000fea000b800000 */
[----:B0-----:R0:W0:Y:S04]  /*1a300*/  SHFL.IDX PT, R0, R4, 0x2, 0x181f ;  /* 0x00581f0004007f89 */ /* 0x00102800000e0000 */
[----:B---34-:R3:W4:Y:S02]  /*1a310*/  SHFL.IDX PT, R14, R3, 0x2, 0x181f ;  /* 0x00581f00030e7f89 */ /* 0x01872400000e0000 */
.L_x_3253:
        /* <DEDUP_REMOVED lines=21> */
.L_x_3049:
[----:B------:R-:W-:Y:S05]  /*1a470*/  BSYNC B1 ;  /* 0x0000000000017941 */ /* 0x000fea0003800000 */
.L_x_3048:
[----:B------:R-:W-:-:S03]  /*1a480*/  UMOV UR4, 0xffffffff ;  /* 0xffffffff00047882 */ /* 0x000fc60000000000 */
[----:B------:R-:W-:Y:S05]  /*1a490*/  BRA.DIV UR4, `(.L_x_3050) ;  /* 0x0000008e04287947 */ /* 0x000fea000b800000 */
[----:B0-----:R0:W0:Y:S04]  /*1a4a0*/  SHFL.IDX PT, R0, R4, 0x3, 0x181f ;  /* 0x00781f0004007f89 */ /* 0x00102800000e0000 */
[----:B----4-:R4:W0:Y:S02]  /*1a4b0*/  SHFL.IDX PT, R14, R3, 0x3, 0x181f ;  /* 0x00781f00030e7f89 */ /* 0x01082400000e0000 */
.L_x_3257:
[----:B-1-34-:R-:W-:-:S05]  /*1a4c0*/  VIADD R3, R7, 0x60 ;  /* 0x0000006007037836 */ /* 0x01afca0000000000 */
        /* <DEDUP_REMOVED lines=19> */
.L_x_3037:
[----:B------:R-:W-:Y:S05]  /*1a600*/  BSYNC B0 ;  /* 0x0000000000007941 */ /* 0x000fea0003800000 */
.L_x_3028:
[----:B------:R-:W-:Y:S02]  /*1a610*/  ULDC UR4, c[0x0][0xc3c] ;  /* 0x00030f0000047ab9 */ /* 0x000fe40000000800 */
[----:B--2---:R-:W-:-:S13]  /*1a620*/  ISETP.GE.AND P0, PT, R123, UR4, PT ;  /* 0x000000047b007c0c */ /* 0x004fda000bf06270 */
[----:B------:R-:W-:Y:S05]  /*1a630*/  @!P0 BRA `(.L_x_3051) ;  /* 0xfffffe6800548947 */ /* 0x000fea000383ffff */
[----:B------:R-:W-:Y:S05]  /*1a640*/  BRA `(.L_x_2831) ;  /* 0x0000007000b07947 */ /* 0x000fea0003800000 */
.L_x_2829:
        /* <DEDUP_REMOVED lines=16> */
.L_x_3052:
        /* <DEDUP_REMOVED lines=41> */
.L_x_3058:
        /* <DEDUP_REMOVED lines=12> */
.L_x_3057:
[----:B------:R-:W-:Y:S05]  /*1aaa0*/  BSYNC B0 ;  /* 0x0000000000007941 */ /* 0x000fea0003800000 */
.L_x_3056:
        /* <DEDUP_REMOVED lines=20> */
.L_x_3054:
        /* <DEDUP_REMOVED lines=20> */
.L_x_3059:
[----:B---3--:R-:W-:Y:S01]  /*1ad30*/  IMAD R16, R16, UR5, R13 ;  /* 0x0000000510107c24 */ /* 0x008fe2000f8e020d */
[----:B------:R-:W-:Y:S01]  /*1ad40*/  IABS R2, R6 ;  /* 0x0000000600027213 */ /* 0x000fe20000000000 */
[----:B01----:R-:W-:-:S03]  /*1ad50*/  IMAD.MOV R11, RZ, RZ, -R3 ;  /* 0x000000ffff0b7224 */ /* 0x003fc600078e0a03 */
[----:B--2---:R-:W-:Y:S01]  /*1ad60*/  IADD3 R9, -R16, UR6, RZ ;  /* 0x0000000610097c10 */ /* 0x004fe2000fffe1ff */
        /* <DEDUP_REMOVED lines=22> */
[----:B------:R-:W-:Y:S02]  /*1aed0*/  IMAD R6, R6, R2, R9 ;  /* 0x0000000206067224 */ /* 0x000fe400078e0209 */
[----:B------:R-:W-:Y:S01]  /*1aee0*/  IMAD.MOV.U32 R2, RZ, RZ, RZ ;  /* 0x000000ffff027224 */ /* 0x000fe200078e00ff */
[----:B------:R-:W-:Y:S02]  /*1aef0*/  VIADDMNMX R15, R8, UR5, R7, PT ;  /* 0x00000005080f7c46 */ /* 0x000fe4000b800107 */
[----:B------:R-:W-:-:S02]  /*1af00*/  IABS R11, R6 ;  /* 0x00000006000b7213 */ /* 0x000fc40000000000 */
[----:B------:R-:W-:Y:S01]  /*1af10*/  IABS R8, R15 ;  /* 0x0000000f00087213 */ /* 0x000fe20000000000 */
[----:B------:R-:W-:-:S03]  /*1af20*/  IMAD.MOV R18, RZ, RZ, -R15 ;  /* 0x000000ffff127224 */ /* 0x000fc600078e0a0f */
[----:B------:R-:W0:Y:S08]  /*1af30*/  I2F.RP R7, R8 ;  /* 0x0000000800077306 */ /* 0x000e300000209400 */
[----:B0-----:R-:W0:Y:S02]  /*1af40*/  MUFU.RCP R7, R7 ;  /* 0x0000000700077308 */ /* 0x001e240000001000 */
[----:B0-----:R-:W-:-:S06]  /*1af50*/  VIADD R3, R7, 0xffffffe ;  /* 0x0ffffffe07037836 */ /* 0x001fcc0000000000 */
[----:B------:R-:W0:Y:S02]  /*1af60*/  F2I.FTZ.U32.TRUNC.NTZ R3, R3 ;  /* 0x0000000300037305 */ /* 0x000e24000021f000 */
[----:B0-----:R-:W-:-:S04]  /*1af70*/  IMAD.MOV R10, RZ, RZ, -R3 ;  /* 0x000000ffff0a7224 */ /* 0x001fc800078e0a03 */
[----:B------:R-:W-:Y:S01]  /*1af80*/  IMAD.MOV.U32 R9, RZ, RZ, R10 ;  /* 0x000000ffff097224 */ /* 0x000fe200078e000a */
[----:B------:R-:W-:-:S03]  /*1af90*/  IABS R10, R15 ;  /* 0x0000000f000a7213 */ /* 0x000fc60000000000 */
        /* <DEDUP_REMOVED lines=20> */
.L_x_3055:
[----:B------:R-:W-:Y:S02]  /*1b0e0*/  IMAD.MOV.U32 R17, RZ, RZ, RZ ;  /* 0x000000ffff117224 */ /* 0x000fe400078e00ff */
[----:B------:R-:W-:Y:S02]  /*1b0f0*/  IMAD.U32 R16, RZ, RZ, UR6 ;  /* 0x00000006ff107e24 */ /* 0x000fe4000f8e00ff */
[----:B------:R-:W-:-:S07]  /*1b100*/  IMAD.MOV.U32 R18, RZ, RZ, RZ ;  /* 0x000000ffff127224 */ /* 0x000fce00078e00ff */
.L_x_3060:
[----:B------:R-:W-:-:S13]  /*1b110*/  ISETP.NE.AND P0, PT, R5, RZ, PT ;  /* 0x000000ff0500720c */ /* 0x000fda0003f05270 */
[----:B------:R-:W0:Y:S01]  /*1b120*/  @!P0 S2R R3, SR_CgaCtaId ;  /* 0x0000000000038919 */ /* 0x000e220000008800 */
[----:B------:R-:W-:-:S04]  /*1b130*/  @!P0 MOV R2, 0x400 ;  /* 0x0000040000028802 */ /* 0x000fc80000000f00 */
[----:B0-----:R-:W-:-:S05]  /*1b140*/  @!P0 LEA R2, R3, R2, 0x18 ;  /* 0x0000000203028211 */ /* 0x001fca00078ec0ff */
[----:B------:R0:W-:Y:S01]  /*1b150*/  @!P0 STS.128 [R2+0x228d0], R16 ;  /* 0x0228d01002008388 */ /* 0x0001e20000000c00 */
[----:B------:R-:W-:Y:S06]  /*1b160*/  BAR.ARV 0x5, 0x180 ;  /* 0x0146000000007b1d */ /* 0x000fec0000002000 */
.L_x_3053:
[----:B------:R2:W-:Y:S01]  /*1b170*/  STL [R1+0x24], RZ ;  /* 0x000024ff01007387 */ /* 0x0005e20000100800 */
[----:B------:R-:W-:Y:S01]  /*1b180*/  ULDC UR4, c[0x0][0xc3c] ;  /* 0x00030f0000047ab9 */ /* 0x000fe20000000800 */
[----:B------:R-:W-:Y:S01]  /*1b190*/  IMAD.MOV.U32 R26, RZ, RZ, 0x1 ;  /* 0x00000001ff1a7424 */ /* 0x000fe200078e00ff */
[----:B-1----:R-:W-:Y:S01]  /*1b1a0*/  ISETP.GE.AND P0, PT, R19, UR4, PT ;  /* 0x0000000413007c0c */ /* 0x002fe2000bf06270 */
[----:B------:R-:W-:-:S12]  /*1b1b0*/  IMAD.MOV.U32 R25, RZ, RZ, RZ ;  /* 0x000000ffff197224 */ /* 0x000fd800078e00ff */
[----:B--2---:R-:W-:Y:S05]  /*1b1c0*/  @P0 BRA `(.L_x_3061) ;  /* 0x0000006000f40947 */ /* 0x004fea0003800000 */
[----:B------:R-:W1:Y:S01]  /*1b1d0*/  S2UR UR5, SR_CgaCtaId ;  /* 0x00000000000579c3 */ /* 0x000e620000008800 */
[C---:B0-----:R-:W-:Y:S01]  /*1b1e0*/  IMAD.SHL.U32 R2, R0.reuse, 0x8, RZ ;  /* 0x0000000800027824 */ /* 0x041fe200078e00ff */
[----:B------:R-:W-:Y:S01]  /*1b1f0*/  LOP3.LUT R4, R0, 0x7f, RZ, 0xc0, !PT ;  /* 0x0000007f00047812 */ /* 0x000fe200078ec0ff */
[----:B------:R-:W-:Y:S01]  /*1b200*/  UMOV UR4, 0x400 ;  /* 0x0000040000047882 */ /* 0x000fe20000000000 */
[----:B------:R0:W-:Y:S01]  /*1b210*/  STL [R1+0x24], RZ ;  /* 0x000024ff01007387 */ /* 0x0001e20000100800 */
[----:B------:R-:W-:Y:S01]  /*1b220*/  BSSY B8, `(.L_x_3061) ;  /* 0x0000637000087945 */ /* 0x000fe20003800000 */
[----:B------:R-:W-:Y:S01]  /*1b230*/  LOP3.LUT R3, R2, 0x1f8, RZ, 0xc0, !PT ;  /* 0x000001f802037812 */ /* 0x000fe200078ec0ff */
[----:B------:R-:W-:Y:S01]  /*1b240*/  IMAD.SHL.U32 R30, R4, 0x8, RZ ;  /* 0x00000008041e7824 */ /* 0x000fe200078e00ff */
[----:B------:R-:W-:Y:S01]  /*1b250*/  LOP3.LUT R2, R2, 0x38, RZ, 0xc0, !PT ;  /* 0x0000003802027812 */ /* 0x000fe200078ec0ff */
[----:B------:R-:W-:Y:S01]  /*1b260*/  IMAD.MOV.U32 R27, RZ, RZ, 0x1 ;  /* 0x00000001ff1b7424 */ /* 0x000fe200078e00ff */
[----:B------:R-:W-:Y:S01]  /*1b270*/  LOP3.LUT R3, R3, 0x38, R0, 0x78, !PT ;  /* 0x0000003803037812 */ /* 0x000fe200078e7800 */
[----:B------:R-:W-:Y:S01]  /*1b280*/  IMAD.SHL.U32 R0, R0, 0x10, RZ ;  /* 0x0000001000007824 */ /* 0x000fe200078e00ff */
[----:B------:R-:W-:Y:S01]  /*1b290*/  CS2R R24, SRZ ;  /* 0x0000000000187805 */ /* 0x000fe2000001ff00 */
[----:B------:R-:W-:Y:S01]  /*1b2a0*/  IMAD.MOV.U32 R26, RZ, RZ, 0x1 ;  /* 0x00000001ff1a7424 */ /* 0x000fe200078e00ff */
[----:B------:R-:W-:Y:S01]  /*1b2b0*/  LOP3.LUT R30, R3, 0x200, R30, 0xf8, !PT ;  /* 0x00000200031e7812 */ /* 0x000fe200078ef81e */
[----:B------:R-:W-:Y:S01]  /*1b2c0*/  ULDC.64 UR40, c[0x0][0x198] ;  /* 0x0000660000287ab9 */ /* 0x000fe20000000a00 */
[----:B------:R-:W-:Y:S01]  /*1b2d0*/  SHF.R.U32.HI R3, RZ, 0x3, R4 ;  /* 0x00000003ff037819 */ /* 0x000fe20000011604 */
[----:B------:R-:W-:Y:S01]  /*1b2e0*/  ULOP3.LUT UR38, UR36, 0x2, URZ, 0xfc, !UPT ;  /* 0x0000000224267892 */ /* 0x000fe2000f8efc3f */
[----:B------:R-:W-:-:S02]  /*1b2f0*/  ULDC UR37, c[0x0][0xc] ;  /* 0x0000030000257ab9 */ /* 0x000fc40000000800 */
[----:B------:R-:W-:Y:S02]  /*1b300*/  LOP3.LUT R3, R3, 0x70, R0, 0xf8, !PT ;  /* 0x0000007003037812 */ /* 0x000fe400078ef800 */
[C---:B------:R-:W-:Y:S01]  /*1b310*/  LOP3.LUT R0, R2.reuse, 0x40, RZ, 0xfc, !PT ;  /* 0x0000004002007812 */ /* 0x040fe200078efcff */
[----:B-1----:R-:W-:Y:S01]  /*1b320*/  ULEA UR4, UR5, UR4, 0x18 ;  /* 0x0000000405047291 */ /* 0x002fe2000f8ec03f */
[C---:B------:R-:W-:Y:S02]  /*1b330*/  LOP3.LUT R3, R2.reuse, 0x80, RZ, 0xfc, !PT ;  /* 0x0000008002037812 */ /* 0x040fe400078efcff */
[----:B------:R-:W-:-:S03]  /*1b340*/  LOP3.LUT R2, R2, 0xc0, RZ, 0xfc, !PT ;  /* 0x000000c002027812 */ /* 0x000fc600078efcff */
[----:B------:R-:W-:-:S04]  /*1b350*/  IMAD.U32 R23, RZ, RZ, UR4 ;  /* 0x00000004ff177e24 */ /* 0x000fc8000f8e00ff */
[----:B------:R-:W-:-:S05]  /*1b360*/  IMAD R0, R30, 0x2, R23 ;  /* 0x000000021e007824 */ /* 0x000fca00078e0217 */
[----:B------:R0:W-:Y:S02]  /*1b370*/  STL [R1+0x8], R0 ;  /* 0x0000080001007387 */ /* 0x0001e40000100800 */
.L_x_3176:
[----:B------:R-:W-:Y:S05]  /*1b380*/  YIELD ;  /* 0x0000000000007946 */ /* 0x000fea0003800000 */
[----:B------:R-:W-:Y:S01]  /*1b390*/  ULDC.64 UR4, c[0x0][0xa28] ;  /* 0x00028a0000047ab9 */ /* 0x000fe20000000a00 */
[----:B------:R-:W-:Y:S01]  /*1b3a0*/  IMAD.MOV.U32 R31, RZ, RZ, RZ ;  /* 0x000000ffff1f7224 */ /* 0x000fe200078e00ff */
[----:B------:R-:W-:Y:S01]  /*1b3b0*/  ISETP.NE.U32.AND P0, PT, RZ, UR4, PT ;  /* 0x00000004ff007c0c */ /* 0x000fe2000bf05070 */
[----:B0123--:R-:W1:Y:S01]  /*1b3c0*/  LDC.64 R4, c[0x0][0xa00] ;  /* 0x00028000ff047b82 */ /* 0x00fe620000000a00 */
[----:B------:R-:W-:Y:S01]  /*1b3d0*/  IMAD.MOV.U32 R8, RZ, RZ, RZ ;  /* 0x000000ffff087224 */ /* 0x000fe200078e00ff */
[----:B------:R-:W-:Y:S01]  /*1b3e0*/  ULDC.64 UR6, c[0x0][0xa10] ;  /* 0x0002840000067ab9 */ /* 0x000fe20000000a00 */
[----:B------:R-:W-:Y:S01]  /*1b3f0*/  ISETP.NE.AND.EX P0, PT, RZ, UR5, PT, P0 ;  /* 0x00000005ff007c0c */ /* 0x000fe2000bf05300 */
[----:B------:R-:W-:-:S12]  /*1b400*/  ULDC.64 UR4, c[0x0][0xa18] ;  /* 0x0002860000047ab9 */ /* 0x000fd80000000a00 */
[----:B------:R-:W2:Y:S02]  /*1b410*/  @P0 LDC.64 R2, c[0x0][0xa28] ;  /* 0x00028a00ff020b82 */ /* 0x000ea40000000a00 */
[----:B--2---:R-:W-:-:S05]  /*1b420*/  @P0 IMAD.WIDE R2, R19, 0x4, R2 ;  /* 0x0000000413020825 */ /* 0x004fca00078e0202 */
[----:B------:R2:W5:Y:S01]  /*1b430*/  @P0 LDG.E R31, desc[UR54][R2.64] ;  /* 0x00000036021f0981 */ /* 0x000562000c1e1900 */
[----:B------:R-:W-:Y:S01]  /*1b440*/  ISETP.NE.U32.AND P0, PT, RZ, UR4, PT ;  /* 0x00000004ff007c0c */ /* 0x000fe2000bf05070 */
[----:B-1----:R-:W-:Y:S01]  /*1b450*/  IMAD.WIDE R4, R19, 0x4, R4 ;  /* 0x0000000413047825 */ /* 0x002fe200078e0204 */
[----:B------:R-:W-:Y:S02]  /*1b460*/  ISETP.NE.U32.AND P1, PT, RZ, UR6, PT ;  /* 0x00000006ff007c0c */ /* 0x000fe4000bf25070 */
[----:B------:R-:W-:Y:S01]  /*1b470*/  ISETP.NE.AND.EX P2, PT, RZ, UR5, PT, P0 ;  /* 0x00000005ff007c0c */ /* 0x000fe2000bf45300 */
[----:B------:R-:W-:Y:S01]  /*1b480*/  ULDC.64 UR4, c[0x0][0xa00] ;  /* 0x0002800000047ab9 */ /* 0x000fe20000000a00 */
[----:B------:R-:W-:Y:S01]  /*1b490*/  ISETP.NE.AND.EX P1, PT, RZ, UR7, PT, P1 ;  /* 0x00000007ff007c0c */ /* 0x000fe2000bf25310 */
[----:B0-----:R-:W-:Y:S01]  /*1b4a0*/  IMAD.MOV.U32 R0, RZ, RZ, RZ ;  /* 0x000000ffff007224 */ /* 0x001fe200078e00ff */
[----:B------:R-:W-:Y:S01]  /*1b4b0*/  ISETP.NE.U32.AND P0, PT, RZ, UR4, PT ;  /* 0x00000004ff007c0c */ /* 0x000fe2000bf05070 */
[----:B--2---:R-:W0:Y:S03]  /*1b4c0*/  LDC.64 R2, c[0x0][0xa10] ;  /* 0x00028400ff027b82 */ /* 0x004e260000000a00 */
[----:B------:R-:W-:-:S05]  /*1b4d0*/  ISETP.NE.AND.EX P0, PT, RZ, UR5, PT, P0 ;  /* 0x00000005ff007c0c */ /* 0x000fca000bf05300 */
[----:B------:R-:W1:Y:S08]  /*1b4e0*/  @P2 LDC.64 R6, c[0x0][0xa18] ;  /* 0x00028600ff062b82 */ /* 0x000e700000000a00 */
[----:B------:R-:W2:Y:S01]  /*1b4f0*/  @P0 LDG.E R8, desc[UR54][R4.64] ;  /* 0x0000003604080981 */ /* 0x000ea2000c1e1900 */
[----:B------:R-:W-:Y:S01]  /*1b500*/  ULDC UR4, c[0x0][0x288] ;  /* 0x0000a20000047ab9 */ /* 0x000fe20000000800 */
[----:B0-----:R-:W-:-:S05]  /*1b510*/  IMAD.WIDE R2, R19, 0x4, R2 ;  /* 0x0000000413027825 */ /* 0x001fca00078e0202 */
[----:B------:R-:W5:Y:S01]  /*1b520*/  @P1 LDG.E R0, desc[UR54][R2.64] ;  /* 0x0000003602001981 */ /* 0x000f62000c1e1900 */
[----:B-1----:R-:W-:-:S03]  /*1b530*/  @P2 IMAD.WIDE R6, R19, 0x4, R6 ;  /* 0x0000000413062825 */ /* 0x002fc600078e0206 */
[----:B--2---:R0:W-:Y:S02]  /*1b540*/  STL [R1+0xc], R8 ;  /* 0x00000c0801007387 */ /* 0x0041e40000100800 */
[----:B0-----:R-:W-:Y:S01]  /*1b550*/  IMAD.U32 R8, RZ, RZ, UR4 ;  /* 0x00000004ff087e24 */ /* 0x001fe2000f8e00ff */
[----:B------:R-:W-:-:S05]  /*1b560*/  ULDC.64 UR4, c[0x0][0x418] ;  /* 0x0001060000047ab9 */ /* 0x000fca0000000a00 */
        /* <DEDUP_REMOVED lines=11> */
[----:B------:R-:W-:Y:S01]  /*1b620*/  IMAD.MOV.U32 R12, RZ, RZ, R8 ;  /* 0x000000ffff0c7224 */ /* 0x000fe200078e0008 */
[----:B------:R-:W-:Y:S06]  /*1b630*/  @P2 BRA `(.L_x_3062) ;  /* 0x0000000000142947 */ /* 0x000fec0003800000 */
[----:B------:R-:W-:Y:S05]  /*1b640*/  @!P0 BRA `(.L_x_3062) ;  /* 0x0000000000108947 */ /* 0x000fea0003800000 */
[----:B0-----:R-:W2:Y:S04]  /*1b650*/  LDG.E R8, desc[UR54][R4.64] ;  /* 0x0000003604087981 */ /* 0x001ea8000c1e1900 */
[----:B------:R-:W2:Y:S02]  /*1b660*/  LDG.E R7, desc[UR54][R4.64+0x4] ;  /* 0x0000043604077981 */ /* 0x000ea4000c1e1900 */
[----:B--2---:R-:W-:-:S05]  /*1b670*/  IMAD.IADD R12, R7, 0x1, -R8 ;  /* 0x00000001070c7824 */ /* 0x004fca00078e0a08 */
[----:B------:R1:W-:Y:S02]  /*1b680*/  STL [R1+0x4], R12 ;  /* 0x0000040c01007387 */ /* 0x0003e40000100800 */
.L_x_3062:
[----:B------:R-:W-:Y:S02]  /*1b690*/  ULDC.64 UR4, c[0x0][0xa20] ;  /* 0x0002880000047ab9 */ /* 0x000fe40000000a00 */
[----:B------:R-:W-:-:S04]  /*1b6a0*/  ISETP.NE.U32.AND P0, PT, RZ, UR4, PT ;  /* 0x00000004ff007c0c */ /* 0x000fc8000bf05070 */
[----:B------:R-:W-:-:S13]  /*1b6b0*/  ISETP.NE.AND.EX P0, PT, RZ, UR5, PT, P0 ;  /* 0x00000005ff007c0c */ /* 0x000fda000bf05300 */
[----:B------:R-:W-:Y:S05]  /*1b6c0*/  @!P0 BRA `(.L_x_3063) ;  /* 0x0000000000108947 */ /* 0x000fea0003800000 */
[----:B------:R-:W2:Y:S02]  /*1b6d0*/  LDC.64 R4, c[0x0][0xa20] ;  /* 0x00028800ff047b82 */ /* 0x000ea40000000a00 */
[----:B--2---:R-:W-:-:S05]  /*1b6e0*/  IMAD.WIDE R4, R19, 0x4, R4 ;  /* 0x0000000413047825 */ /* 0x004fca00078e0204 */
[----:B------:R2:W5:Y:S01]  /*1b6f0*/  LDG.E R10, desc[UR54][R4.64] ;  /* 0x00000036040a7981 */ /* 0x000562000c1e1900 */
[----:B------:R-:W-:Y:S05]  /*1b700*/  BRA `(.L_x_3064) ;  /* 0x0000000000247947 */ /* 0x000fea0003800000 */
.L_x_3063:
[----:B------:R-:W-:Y:S02]  /*1b710*/  ULDC.64 UR4, c[0x0][0xa08] ;  /* 0x0002820000047ab9 */ /* 0x000fe40000000a00 */
[----:B------:R-:W-:-:S04]  /*1b720*/  ISETP.NE.U32.AND P0, PT, RZ, UR4, PT ;  /* 0x00000004ff007c0c */ /* 0x000fc8000bf05070 */
[----:B------:R-:W-:-:S13]  /*1b730*/  ISETP.NE.AND.EX P0, PT, RZ, UR5, PT, P0 ;  /* 0x00000005ff007c0c */ /* 0x000fda000bf05300 */
[----:B------:R-:W-:Y:S05]  /*1b740*/  @!P0 BRA `(.L_x_3064) ;  /* 0x0000000000148947 */ /* 0x000fea0003800000 */
[----:B------:R-:W2:Y:S02]  /*1b750*/  LDC.64 R4, c[0x0][0xa08] ;  /* 0x00028200ff047b82 */ /* 0x000ea40000000a00 */
[----:B--2---:R-:W-:-:S05]  /*1b760*/  IMAD.WIDE R4, R19, 0x4, R4 ;  /* 0x0000000413047825 */ /* 0x004fca00078e0204 */
[----:B------:R-:W2:Y:S04]  /*1b770*/  LDG.E R10, desc[UR54][R4.64] ;  /* 0x00000036040a7981 */ /* 0x000ea8000c1e1900 */
[----:B------:R-:W2:Y:S02]  /*1b780*/  LDG.E R7, desc[UR54][R4.64+0x4] ;  /* 0x0000043604077981 */ /* 0x000ea4000c1e1900 */
[----:B--2---:R-:W-:-:S07]  /*1b790*/  IMAD.IADD R10, R7, 0x1, -R10 ;  /* 0x00000001070a7824 */ /* 0x004fce00078e0a0a */
.L_x_3064:
[----:B--2---:R-:W2:Y:S01]  /*1b7a0*/  @P1 LDG.E R5, desc[UR54][R2.64] ;  /* 0x0000003602051981 */ /* 0x004ea2000c1e1900 */
[----:B------:R-:W3:Y:S03]  /*1b7b0*/  LDC R7, c[0x0][0x448] ;  /* 0x00011200ff077b82 */ /* 0x000ee60000000800 */
[----:B------:R4:W2:Y:S01]  /*1b7c0*/  @P1 LDG.E R4, desc[UR54][R2.64+0x4] ;  /* 0x0000043602041981 */ /* 0x0008a2000c1e1900 */
[----:B------:R-:W-:Y:S02]  /*1b7d0*/  IMAD.SHL.U32 R35, R17, 0x80, RZ ;  /* 0x0000008011237824 */ /* 0x000fe400078e00ff */
[----:B-----5:R-:W-:Y:S02]  /*1b7e0*/  IMAD.IADD R10, R10, 0x1, -R31 ;  /* 0x000000010a0a7824 */ /* 0x020fe400078e0a1f */
[----:B----4-:R-:W4:Y:S01]  /*1b7f0*/  LDC.64 R2, c[0x0][0x9e0] ;  /* 0x00027800ff027b82 */ /* 0x010f220000000a00 */
[----:B---3--:R-:W-:-:S13]  /*1b800*/  ISETP.NE.AND P2, PT, R7, 0x1, PT ;  /* 0x000000010700780c */ /* 0x008fda0003f45270 */
[----:B------:R-:W3:Y:S01]  /*1b810*/  @P2 LDC R7, c[0x0][0x44c] ;  /* 0x00011300ff072b82 */ /* 0x000ee20000000800 */
[----:B----4-:R-:W-:-:S07]  /*1b820*/  ISETP.GE.AND P3, PT, R3, 0x1, PT ;  /* 0x000000010300780c */ /* 0x010fce0003f66270 */
[----:B0-----:R-:W0:Y:S01]  /*1b830*/  @P2 LDC R8, c[0x0][0x450] ;  /* 0x00011400ff082b82 */ /* 0x001e220000000800 */
[----:B--2---:R-:W-:Y:S02]  /*1b840*/  @P1 IMAD.IADD R6, R4, 0x1, -R5 ;  /* 0x0000000104061824 */ /* 0x004fe400078e0a05 */
[----:B------:R-:W-:Y:S02]  /*1b850*/  VIADD R4, R35, 0x7f ;  /* 0x0000007f23047836 */ /* 0x000fe40000000000 */
[----:B------:R-:W-:Y:S02]  /*1b860*/  IMAD.IADD R17, R10, 0x1, R6 ;  /* 0x000000010a117824 */ /* 0x000fe400078e0206 */
[----:B---3--:R-:W-:-:S03]  /*1b870*/  @P2 IMAD.HI.U32 R5, R4, R7, RZ ;  /* 0x0000000704052227 */ /* 0x008fc600078e00ff */
[C---:B------:R-:W-:Y:S02]  /*1b880*/  IADD3 R7, R17.reuse, 0x1, -R12 ;  /* 0x0000000111077810 */ /* 0x040fe40007ffe80c */
[----:B0-----:R-:W-:Y:S01]  /*1b890*/  @P2 SHF.R.U32.HI R4, RZ, R8, R5 ;  /* 0x00000008ff042219 */ /* 0x001fe20000011605 */
[----:B------:R-:W-:-:S04]  /*1b8a0*/  VIADD R5, R17, 0x5f ;  /* 0x0000005f11057836 */ /* 0x000fc80000000000 */
[----:B------:R-:W-:-:S04]  /*1b8b0*/  IMAD.HI R5, R5, 0x2aaaaaab, RZ ;  /* 0x2aaaaaab05057827 */ /* 0x000fc800078e02ff */
[----:B------:R-:W-:Y:S01]  /*1b8c0*/  IMAD.IADD R11, R7, 0x1, R4 ;  /* 0x00000001070b7824 */ /* 0x000fe200078e0204 */
[----:B------:R-:W-:-:S03]  /*1b8d0*/  SHF.R.U32.HI R4, RZ, 0x1f, R5 ;  /* 0x0000001fff047819 */ /* 0x000fc60000011605 */
[----:B------:R-:W-:Y:S01]  /*1b8e0*/  IMAD.IADD R2, R11, 0x1, R2 ;  /* 0x000000010b027824 */ /* 0x000fe200078e0202 */
[----:B------:R-:W-:Y:S01]  /*1b8f0*/  LEA.HI.SX32 R9, R5, R4, 0x1c ;  /* 0x0000000405097211 */ /* 0x000fe200078fe2ff */
        /* <DEDUP_REMOVED lines=12> */
.L_x_3067:
[----:B------:R-:W-:-:S13]  /*1b9c0*/  ISETP.NE.AND P0, PT, R3, 0x1, PT ;  /* 0x000000010300780c */ /* 0x000fda0003f05270 */
[----:B------:R-:W0:Y:S02]  /*1b9d0*/  @P0 LDC.64 R4, c[0x0][0x9e8] ;  /* 0x00027a00ff040b82 */ /* 0x000e240000000a00 */
[----:B0-----:R-:W-:-:S05]  /*1b9e0*/  @P0 IMAD.HI.U32 R4, R8, R4, RZ ;  /* 0x0000000408040227 */ /* 0x001fca00078e00ff */
[----:B------:R-:W-:-:S07]  /*1b9f0*/  @P0 SHF.R.U32.HI R8, RZ, R5, R4 ;  /* 0x00000005ff080219 */ /* 0x000fce0000011604 */
.L_x_3068:
[----:B------:R-:W-:Y:S05]  /*1ba00*/  BSYNC B0 ;  /* 0x0000000000007941 */ /* 0x000fea0003800000 */
.L_x_3066:
[----:B------:R-:W-:-:S05]  /*1ba10*/  IMAD R5, R8, R3, R3 ;  /* 0x0000000308057224 */ /* 0x000fca00078e0203 */
[----:B------:R-:W-:-:S07]  /*1ba20*/  VIMNMX R2, R2, R5, PT ;  /* 0x0000000502027248 */ /* 0x000fce0003fe0100 */
.L_x_3065:
[----:B------:R-:W0:Y:S01]  /*1ba30*/  @P2 LDC R4, c[0x0][0x44c] ;  /* 0x00011300ff042b82 */ /* 0x000e220000000800 */
[----:B------:R-:W-:Y:S01]  /*1ba40*/  IMAD.MOV.U32 R5, RZ, RZ, R35 ;  /* 0x000000ffff057224 */ /* 0x000fe200078e0023 */
[----:B------:R-:W-:Y:S01]  /*1ba50*/  ULDC UR4, c[0x0][0x9dc] ;  /* 0x0002770000047ab9 */ /* 0x000fe20000000800 */
[----:B------:R-:W-:-:S05]  /*1ba60*/  IMAD.IADD R8, R17, 0x1, -R12 ;  /* 0x0000000111087824 */ /* 0x000fca00078e0a0c */
[----:B------:R-:W2:Y:S01]  /*1ba70*/  @P2 LDC R11, c[0x0][0x450] ;  /* 0x00011400ff0b2b82 */ /* 0x000ea20000000800 */
[----:B0-----:R-:W-:-:S05]  /*1ba80*/  @P2 IMAD.HI.U32 R4, R35, R4, RZ ;  /* 0x0000000423042227 */ /* 0x001fca00078e00ff */
[----:B--2---:R-:W-:-:S05]  /*1ba90*/  @P2 SHF.R.U32.HI R5, RZ, R11, R4 ;  /* 0x0000000bff052219 */ /* 0x004fca0000011604 */
[----:B-1----:R-:W-:-:S04]  /*1baa0*/  IMAD.IADD R12, R8, 0x1, R5 ;  /* 0x00000001080c7824 */ /* 0x002fc800078e0205 */
        /* <DEDUP_REMOVED lines=12> */
.L_x_3071:
[----:B------:R-:W-:-:S13]  /*1bb70*/  ISETP.NE.AND P0, PT, R3, 0x1, PT ;  /* 0x000000010300780c */ /* 0x000fda0003f05270 */
[----:B------:R-:W0:Y:S02]  /*1bb80*/  @P0 LDC.64 R4, c[0x0][0x9e8] ;  /* 0x00027a00ff040b82 */ /* 0x000e240000000a00 */
[----:B0-----:R-:W-:-:S05]  /*1bb90*/  @P0 IMAD.HI.U32 R4, R12, R4, RZ ;  /* 0x000000040c040227 */ /* 0x001fca00078e00ff */
[----:B------:R-:W-:-:S07]  /*1bba0*/  @P0 SHF.R.U32.HI R12, RZ, R5, R4 ;  /* 0x00000005ff0c0219 */ /* 0x000fce0000011604 */
.L_x_3072:
[----:B------:R-:W-:Y:S05]  /*1bbb0*/  BSYNC B0 ;  /* 0x0000000000007941 */ /* 0x000fea0003800000 */
.L_x_3070:
[----:B------:R-:W-:-:S05]  /*1bbc0*/  IMAD R12, R12, R3, RZ ;  /* 0x000000030c0c7224 */ /* 0x000fca00078e02ff */
[----:B------:R-:W-:-:S07]  /*1bbd0*/  VIMNMX R11, R11, R12, !PT ;  /* 0x0000000c0b0b7248 */ /* 0x000fce0007fe0100 */
.L_x_3069:
[----:B------:R-:W-:Y:S01]  /*1bbe0*/  VIADD R2, R2, 0x5f ;  /* 0x0000005f02027836 */ /* 0x000fe20000000000 */
[----:B------:R-:W-:Y:S01]  /*1bbf0*/  BSSY B0, `(.L_x_3073) ;  /* 0x0000138000007945 */ /* 0x000fe20003800000 */
        /* <DEDUP_REMOVED lines=14> */
[----:B------:R-:W-:-:S07]  /*1bce0*/  SHF.R.U32.HI R4, RZ, 0x6, R3 ;  /* 0x00000006ff047819 */ /* 0x000fce0000011603 */
[----:B------:R-:W-:Y:S02]  /*1bcf0*/  @P0 VIADD R5, R6, 0x5f ;  /* 0x0000005f06050836 */ /* 0x000fe40000000000 */
[----:B------:R-:W-:Y:S02]  /*1bd00*/  IMAD.MOV.U32 R6, RZ, RZ, R4 ;  /* 0x000000ffff067224 */ /* 0x000fe400078e0004 */
[----:B------:R-:W-:-:S05]  /*1bd10*/  @P0 IMAD.HI R5, R5, 0x2aaaaaab, RZ ;  /* 0x2aaaaaab05050827 */ /* 0x000fca00078e02ff */
[----:B------:R-:W-:-:S04]  /*1bd20*/  @P0 SHF.R.U32.HI R2, RZ, 0x1f, R5 ;  /* 0x0000001fff020819 */ /* 0x000fc80000011605 */
        /* <DEDUP_REMOVED lines=11> */
.L_x_3260:
[----:B-1----:R-:W-:Y:S02]  /*1bde0*/  ISETP.NE.AND P0, PT, R14, RZ, PT ;  /* 0x000000ff0e00720c */ /* 0x002fe40003f05270 */
[----:B------:R-:W-:-:S11]  /*1bdf0*/  PLOP3.LUT P6, PT, PT, PT, PT, 0x8, 0x0 ;  /* 0x000000000000781c */ /* 0x000fd60003fce170 */
[----:B------:R-:W-:Y:S05]  /*1be00*/  @P0 BRA `(.L_x_3076) ;  /* 0x00000000000c0947 */ /* 0x000fea0003800000 */
[----:B------:R-:W-:-:S03]  /*1be10*/  UMOV UR4, 0xffffffff ;  /* 0xffffffff00047882 */ /* 0x000fc60000000000 */
[----:B------:R-:W-:Y:S05]  /*1be20*/  BRA.DIV UR4, `(.L_x_3077) ;  /* 0x0000007604407947 */ /* 0x000fea000b800000 */
[----:B------:R-:W-:-:S13]  /*1be30*/  ELECT P6, URZ, PT ;  /* 0x00000000003f782f */ /* 0x000fda00038c0000 */
.L_x_3076:
        /* <DEDUP_REMOVED lines=9> */
.L_x_3263:
[----:B------:R-:W-:Y:S05]  /*1bed0*/  BSYNC B1 ;  /* 0x0000000000017941 */ /* 0x000fea0003800000 */
.L_x_3078:
[----:B------:R-:W-:Y:S04]  /*1bee0*/  BSSY B1, `(.L_x_3080) ;  /* 0x000007b000017945 */ /* 0x000fe80003800000 */
[----:B------:R-:W-:Y:S05]  /*1bef0*/  @!P6 BRA `(.L_x_3081) ;  /* 0x0000000400e4e947 */ /* 0x000fea0003800000 */
[----:B------:R-:W-:Y:S01]  /*1bf00*/  IMAD R12, R24, 0x8, R23 ;  /* 0x00000008180c7824 */ /* 0x000fe200078e0217 */
[----:B0-----:R-:W-:Y:S01]  /*1bf10*/  SHF.L.U32 R2, R27, 0x1f, RZ ;  /* 0x0000001f1b027819 */ /* 0x001fe200000006ff */
[----:B------:R-:W0:Y:S01]  /*1bf20*/  S2R R3, SR_TID.X ;  /* 0x0000000000037919 */ /* 0x000e220000002100 */
[----:B------:R-:W-:Y:S02]  /*1bf30*/  BSSY B2, `(.L_x_3082) ;  /* 0x0000005000027945 */ /* 0x000fe40003800000 */
[----:B------:R-:W1:Y:S01]  /*1bf40*/  SYNCS.PHASECHK.TRANS64.TRYWAIT P0, [R12+URZ+0x228a0], R2 ;  /* 0x0228a0020c0075a7 */ /* 0x000e62000800017f */
[----:B0-----:R-:W-:-:S04]  /*1bf50*/  LOP3.LUT R3, R3, 0x7f, RZ, 0xc0, !PT ;  /* 0x0000007f03037812 */ /* 0x001fc800078ec0ff */
[----:B------:R-:W-:Y:S01]  /*1bf60*/  ISETP.NE.AND P1, PT, R3, RZ, PT ;  /* 0x000000ff0300720c */ /* 0x000fe20003f25270 */
[----:B-1----:R-:W-:-:S12]  /*1bf70*/  @!P0 BRA `(.L_x_3083) ;  /* 0x0000007400208947 */ /* 0x002fd80003800000 */
.L_x_3264:
[----:B------:R-:W-:Y:S05]  /*1bf80*/  BSYNC B2 ;  /* 0x0000000000027941 */ /* 0x000fea0003800000 */
.L_x_3082:
        /* <DEDUP_REMOVED lines=9> */
.L_x_3085:
[----:B------:R-:W-:Y:S05]  /*1c020*/  BSYNC B2 ;  /* 0x0000000000027941 */ /* 0x000fea0003800000 */
.L_x_3084:
        /* <DEDUP_REMOVED lines=12> */
.L_x_3086:
        /* <DEDUP_REMOVED lines=13> */
.L_x_3265:
[----:B------:R-:W-:Y:S05]  /*1c1c0*/  BSYNC B2 ;  /* 0x0000000000027941 */ /* 0x000fea0003800000 */
.L_x_3087:
        /* <DEDUP_REMOVED lines=11> */
.L_x_3090:
[----:B------:R-:W-:Y:S05]  /*1c280*/  BSYNC B2 ;  /* 0x0000000000027941 */ /* 0x000fea0003800000 */
.L_x_3089:
[----:B------:R-:W-:Y:S01]  /*1c290*/  R2UR UR6, R2 ;  /* 0x00000000020672ca */ /* 0x000fe200000e0000 */
[----:B------:R-:W-:Y:S01]  /*1c2a0*/  UIADD3 UR4, UP0, UR40, 0x670, URZ ;  /* 0x0000067028047890 */ /* 0x000fe2000ff1e03f */
[----:B------:R-:W-:Y:S01]  /*1c2b0*/  R2UR UR7, R3 ;  /* 0x00000000030772ca */ /* 0x000fe200000e0000 */
[----:B------:R-:W-:Y:S01]  /*1c2c0*/  VIADD R12, R12, 0x228b0 ;  /* 0x000228b00c0c7836 */ /* 0x000fe20000000000 */
[----:B------:R-:W-:Y:S01]  /*1c2d0*/  R2UR UR10, R11 ;  /* 0x000000000b0a72ca */ /* 0x000fe200000e0000 */
[----:B------:R-:W-:Y:S01]  /*1c2e0*/  IMAD R11, R24, 0xc000, R23 ;  /* 0x0000c000180b7824 */ /* 0x000fe200078e0217 */
[----:B------:R-:W-:Y:S01]  /*1c2f0*/  PLOP3.LUT P0, PT, PT, PT, PT, 0x80, 0x0 ;  /* 0x000000000000781c */ /* 0x000fe20003f0f070 */
[----:B------:R-:W-:Y:S02]  /*1c300*/  UIADD3.X UR5, URZ, UR41, URZ, UP0, !UPT ;  /* 0x000000293f057290 */ /* 0x000fe400087fe43f */
[----:B------:R-:W-:-:S10]  /*1c310*/  VIADD R13, R11, 0x400 ;  /* 0x000004000b0d7836 */ /* 0x000fd40000000000 */
.L_x_3091:
        /* <DEDUP_REMOVED lines=15> */
.L_x_3092:
        /* <DEDUP_REMOVED lines=15> */
.L_x_3093:
        /* <DEDUP_REMOVED lines=15> */
.L_x_3094:
        /* <DEDUP_REMOVED lines=10> */
.L_x_3081:
[----:B------:R-:W-:Y:S05]  /*1c690*/  BSYNC B1 ;  /* 0x0000000000017941 */ /* 0x000fea0003800000 */
.L_x_3080:
[----:B------:R-:W-:Y:S01]  /*1c6a0*/  VIADD R11, R6, 0xfffffffe ;  /* 0xfffffffe060b7836 */ /* 0x000fe20000000000 */
[----:B------:R-:W-:Y:S01]  /*1c6b0*/  PLOP3.LUT P0, PT, PT, PT, PT, 0x8, 0x0 ;  /* 0x000000000000781c */ /* 0x000fe20003f0e170 */
[----:B------:R-:W-:-:S03]  /*1c6c0*/  VIADD R24, R24, 0x1 ;  /* 0x0000000118187836 */ /* 0x000fc60000000000 */
[----:B------:R-:W-:Y:S02]  /*1c6d0*/  ISETP.GE.AND P2, PT, R11, R4, PT ;  /* 0x000000040b00720c */ /* 0x000fe40003f46270 */
[----:B------:R-:W-:-:S04]  /*1c6e0*/  ISETP.NE.AND P1, PT, R24, 0x2, PT ;  /* 0x000000021800780c */ /* 0x000fc80003f25270 */
[----:B0-----:R-:W-:Y:S02]  /*1c6f0*/  SEL R2, RZ, 0x1, P1 ;  /* 0x00000001ff027807 */ /* 0x001fe40000800000 */
[----:B------:R-:W-:Y:S02]  /*1c700*/  SEL R24, R24, RZ, P1 ;  /* 0x000000ff18187207 */ /* 0x000fe40000800000 */
[----:B------:R-:W-:-:S03]  /*1c710*/  LOP3.LUT R27, R27, R2, RZ, 0x3c, !PT ;  /* 0x000000021b1b7212 */ /* 0x000fc600078e3cff */
[----:B------:R-:W-:Y:S05]  /*1c720*/  @!P2 BRA `(.L_x_3074) ;  /* 0x000000080010a947 */ /* 0x000fea0003800000 */
.L_x_3110:
[----:B------:R-:W-:Y:S05]  /*1c730*/  YIELD ;  /* 0x0000000000007946 */ /* 0x000fea0003800000 */
[----:B------:R-:W-:Y:S04]  /*1c740*/  BSSY B1, `(.L_x_3095) ;  /* 0x000007a000017945 */ /* 0x000fe80003800000 */
[----:B------:R-:W-:Y:S05]  /*1c750*/  @!P6 BRA `(.L_x_3096) ;  /* 0x0000000400e0e947 */ /* 0x000fea0003800000 */
[----:B------:R-:W-:Y:S01]  /*1c760*/  IMAD R10, R24, 0x8, R23 ;  /* 0x00000008180a7824 */ /* 0x000fe200078e0217 */
[----:B------:R-:W-:Y:S01]  /*1c770*/  SHF.L.U32 R2, R27, 0x1f, RZ ;  /* 0x0000001f1b027819 */ /* 0x000fe200000006ff */
[----:B------:R-:W0:Y:S01]  /*1c780*/  S2R R3, SR_TID.X ;  /* 0x0000000000037919 */ /* 0x000e220000002100 */
[----:B------:R-:W-:Y:S02]  /*1c790*/  BSSY B2, `(.L_x_3097) ;  /* 0x0000005000027945 */ /* 0x000fe40003800000 */
[----:B------:R-:W1:Y:S01]  /*1c7a0*/  SYNCS.PHASECHK.TRANS64.TRYWAIT P1, [R10+URZ+0x228a0], R2 ;  /* 0x0228a0020a0075a7 */ /* 0x000e62000802017f */
[----:B0-----:R-:W-:-:S04]  /*1c7b0*/  LOP3.LUT R3, R3, 0x7f, RZ, 0xc0, !PT ;  /* 0x0000007f03037812 */ /* 0x001fc800078ec0ff */
[----:B------:R-:W-:Y:S01]  /*1c7c0*/  ISETP.NE.AND P2, PT, R3, RZ, PT ;  /* 0x000000ff0300720c */ /* 0x000fe20003f45270 */
[----:B-1----:R-:W-:-:S12]  /*1c7d0*/  @!P1 BRA `(.L_x_3098) ;  /* 0x0000006c00309947 */ /* 0x002fd80003800000 */
.L_x_3266:
[----:B------:R-:W-:Y:S05]  /*1c7e0*/  BSYNC B2 ;  /* 0x0000000000027941 */ /* 0x000fea0003800000 */
.L_x_3097:
        /* <DEDUP_REMOVED lines=9> */
.L_x_3100:
[----:B------:R-:W-:Y:S05]  /*1c880*/  BSYNC B2 ;  /* 0x0000000000027941 */ /* 0x000fea0003800000 */
.L_x_3099:
        /* <DEDUP_REMOVED lines=11> */
.L_x_3101:
        /* <DEDUP_REMOVED lines=13> */
.L_x_3267:
[----:B------:R-:W-:Y:S05]  /*1ca10*/  BSYNC B2 ;  /* 0x0000000000027941 */ /* 0x000fea0003800000 */
.L_x_3102:
        /* <DEDUP_REMOVED lines=11> */
.L_x_3105:
[----:B------:R-:W-:Y:S05]  /*1cad0*/  BSYNC B2 ;  /* 0x0000000000027941 */ /* 0x000fea0003800000 */
.L_x_3104:
        /* <DEDUP_REMOVED lines=9> */
.L_x_3106:
        /* <DEDUP_REMOVED lines=15> */
.L_x_3107:
        /* <DEDUP_REMOVED lines=15> */
.L_x_3108:
        /* <DEDUP_REMOVED lines=15> */
.L_x_3109:
        /* <DEDUP_REMOVED lines=10> */
.L_x_3096:
[----:B------:R-:W-:Y:S05]  /*1cee0*/  BSYNC B1 ;  /* 0x0000000000017941 */ /* 0x000fea0003800000 */
.L_x_3095:
        /* <DEDUP_REMOVED lines=8> */
.L_x_3074:
[----:B------:R-:W-:Y:S05]  /*1cf70*/  BSYNC B0 ;  /* 0x0000000000007941 */ /* 0x000fea0003800000 */
.L_x_3073:
[----:B------:R-:W0:Y:S01]  /*1cf80*/  LDC R0, c[0x0][0x448] ;  /* 0x00011200ff007b82 */ /* 0x000e220000000800 */
[----:B------:R-:W-:Y:S07]  /*1cf90*/  @!P0 WARPSYNC.ALL ;  /* 0x0000000000008948 */ /* 0x000fee0003800000 */
[----:B------:R-:W1:Y:S08]  /*1cfa0*/  LDC.64 R2, c[0x0][0x9e0] ;  /* 0x00027800ff027b82 */ /* 0x000e700000000a00 */
[----:B------:R-:W-:Y:S01]  /*1cfb0*/  @!P0 BAR.SYNC.DEFER_BLOCKING 0xc, 0x180 ;  /* 0x0306000000008b1d */ /* 0x000fe20000010000 */
[----:B0-----:R-:W-:Y:S01]  /*1cfc0*/  ISETP.NE.AND P1, PT, R0, 0x1, PT ;  /* 0x000000010000780c */ /* 0x001fe20003f25270 */
[----:B------:R-:W-:Y:S01]  /*1cfd0*/  VIADD R0, R35, 0x7f ;  /* 0x0000007f23007836 */ /* 0x000fe20000000000 */
[----:B-1----:R-:W-:-:S11]  /*1cfe0*/  ISETP.GE.AND P2, PT, R3, 0x1, PT ;  /* 0x000000010300780c */ /* 0x002fd60003f46270 */
[----:B------:R-:W0:Y:S08]  /*1cff0*/  @P1 LDC R5, c[0x0][0x44c] ;  /* 0x00011300ff051b82 */ /* 0x000e300000000800 */
[----:B------:R-:W1:Y:S01]  /*1d000*/  @P1 LDC R4, c[0x0][0x450] ;  /* 0x00011400ff041b82 */ /* 0x000e620000000800 */
[----:B0-----:R-:W-:-:S05]  /*1d010*/  @P1 IMAD.HI.U32 R5, R0, R5, RZ ;  /* 0x0000000500051227 */ /* 0x001fca00078e00ff */
[----:B-1----:R-:W-:-:S05]  /*1d020*/  @P1 SHF.R.U32.HI R0, RZ, R4, R5 ;  /* 0x00000004ff001219 */ /* 0x002fca0000011605 */
        /* <DEDUP_REMOVED lines=14> */
.L_x_3113:
[----:B------:R-:W-:-:S13]  /*1d110*/  ISETP.NE.AND P0, PT, R3, 0x1, PT ;  /* 0x000000010300780c */ /* 0x000fda0003f05270 */
[----:B------:R-:W0:Y:S02]  /*1d120*/  @P0 LDC.64 R4, c[0x0][0x9e8] ;  /* 0x00027a00ff040b82 */ /* 0x000e240000000a00 */
[----:B0-----:R-:W-:-:S05]  /*1d130*/  @P0 IMAD.HI.U32 R4, R0, R4, RZ ;  /* 0x0000000400040227 */ /* 0x001fca00078e00ff */
[----:B------:R-:W-:-:S07]  /*1d140*/  @P0 SHF.R.U32.HI R0, RZ, R5, R4 ;  /* 0x00000005ff000219 */ /* 0x000fce0000011604 */
.L_x_3114:
[----:B------:R-:W-:Y:S05]  /*1d150*/  BSYNC B0 ;  /* 0x0000000000007941 */ /* 0x000fea0003800000 */
.L_x_3112:
[----:B------:R-:W-:-:S05]  /*1d160*/  IMAD R5, R0, R3, R3 ;  /* 0x0000000300057224 */ /* 0x000fca00078e0203 */
[----:B------:R-:W-:-:S07]  /*1d170*/  VIMNMX R2, R2, R5, PT ;  /* 0x0000000502027248 */ /* 0x000fce0003fe0100 */
.L_x_3111:
[----:B------:R-:W0:Y:S01]  /*1d180*/  @P1 LDC R0, c[0x0][0x44c] ;  /* 0x00011300ff001b82 */ /* 0x000e220000000800 */
[----:B------:R-:W-:Y:S01]  /*1d190*/  VIADD R2, R2, 0x5f ;  /* 0x0000005f02027836 */ /* 0x000fe20000000000 */
[----:B------:R-:W-:Y:S01]  /*1d1a0*/  ULDC UR4, c[0x0][0x9dc] ;  /* 0x0002770000047ab9 */ /* 0x000fe20000000800 */
[----:B------:R-:W-:Y:S02]  /*1d1b0*/  IMAD.MOV.U32 R7, RZ, RZ, R35 ;  /* 0x000000ffff077224 */ /* 0x000fe400078e0023 */
[----:B------:R-:W-:-:S03]  /*1d1c0*/  IMAD.HI R2, R2, 0x2aaaaaab, RZ ;  /* 0x2aaaaaab02027827 */ /* 0x000fc600078e02ff */
[----:B------:R-:W1:Y:S01]  /*1d1d0*/  @P1 LDC R5, c[0x0][0x450] ;  /* 0x00011400ff051b82 */ /* 0x000e620000000800 */
[----:B0-----:R-:W-:-:S05]  /*1d1e0*/  @P1 IMAD.HI.U32 R0, R35, R0, RZ ;  /* 0x0000000023001227 */ /* 0x001fca00078e00ff */
[----:B-1----:R-:W-:Y:S02]  /*1d1f0*/  @P1 SHF.R.U32.HI R7, RZ, R5, R0 ;  /* 0x00000005ff071219 */ /* 0x002fe40000011600 */
[----:B------:R-:W-:-:S03]  /*1d200*/  SHF.R.U32.HI R5, RZ, 0x1f, R2 ;  /* 0x0000001fff057819 */ /* 0x000fc60000011602 */
[----:B------:R-:W-:Y:S01]  /*1d210*/  IMAD.IADD R8, R8, 0x1, R7 ;  /* 0x0000000108087824 */ /* 0x000fe200078e0207 */
[----:B------:R-:W-:-:S03]  /*1d220*/  LEA.HI.SX32 R2, R2, R5, 0x1c ;  /* 0x0000000502027211 */ /* 0x000fc600078fe2ff */
[----:B------:R-:W-:Y:S01]  /*1d230*/  VIADD R0, R8, -UR4 ;  /* 0x8000000408007c36 */ /* 0x000fe20008000000 */
[----:B------:R-:W-:-:S05]  /*1d240*/  VIMNMX R33, R9, R2, PT ;  /* 0x0000000209217248 */ /* 0x000fca0003fe0100 */
        /* <DEDUP_REMOVED lines=12> */
.L_x_3117:
[----:B------:R-:W-:-:S13]  /*1d310*/  ISETP.NE.AND P0, PT, R3, 0x1, PT ;  /* 0x000000010300780c */ /* 0x000fda0003f05270 */
[----:B------:R-:W1:Y:S02]  /*1d320*/  @P0 LDC.64 R4, c[0x0][0x9e8] ;  /* 0x00027a00ff040b82 */ /* 0x000e640000000a00 */
[----:B-1----:R-:W-:-:S05]  /*1d330*/  @P0 IMAD.HI.U32 R4, R8, R4, RZ ;  /* 0x0000000408040227 */ /* 0x002fca00078e00ff */
[----:B------:R-:W-:-:S07]  /*1d340*/  @P0 SHF.R.U32.HI R8, RZ, R5, R4 ;  /* 0x00000005ff080219 */ /* 0x000fce0000011604 */
.L_x_3118:
[----:B------:R-:W-:Y:S05]  /*1d350*/  BSYNC B0 ;  /* 0x0000000000007941 */ /* 0x000fea0003800000 */
.L_x_3116:
[----:B------:R-:W-:-:S05]  /*1d360*/  IMAD R3, R8, R3, RZ ;  /* 0x0000000308037224 */ /* 0x000fca00078e02ff */
[----:B------:R-:W-:-:S07]  /*1d370*/  VIMNMX R0, R0, R3, !PT ;  /* 0x0000000300007248 */ /* 0x000fce0007fe0100 */
.L_x_3115:
        /* <DEDUP_REMOVED lines=24> */
.L_x_3120:
        /* <DEDUP_REMOVED lines=20> */
.L_x_3123:
[----:B------:R-:W-:Y:S05]  /*1d640*/  BSYNC B6 ;  /* 0x0000000000067941 */ /* 0x000fea0003800000 */
.L_x_3122:
        /* <DEDUP_REMOVED lines=20> */
.L_x_3126:
        /* <DEDUP_REMOVED lines=15> */
.L_x_3125:
[----:B------:R-:W-:Y:S05]  /*1d880*/  BSYNC B6 ;  /* 0x0000000000067941 */ /* 0x000fea0003800000 */
.L_x_3124:
[----:B------:R-:W-:Y:S01]  /*1d890*/  ULDC.64 UR4, c[0x0][0x9f8] ;  /* 0x00027e0000047ab9 */ /* 0x000fe20000000a00 */
[----:B------:R-:W-:Y:S01]  /*1d8a0*/  IMAD.MOV.U32 R29, RZ, RZ, R19 ;  /* 0x000000ffff1d7224 */ /* 0x000fe200078e0013 */
[----:B------:R-:W-:Y:S01]  /*1d8b0*/  ISETP.NE.U32.AND P0, PT, RZ, UR4, PT ;  /* 0x00000004ff007c0c */ /* 0x000fe2000bf05070 */
[----:B------:R-:W1:Y:S01]  /*1d8c0*/  S2R R20, SR_TID.X ;  /* 0x0000000000147919 */ /* 0x000e620000002100 */
[----:B------:R-:W2:Y:S01]  /*1d8d0*/  LDC R10, c[0x0][0x430] ;  /* 0x00010c00ff0a7b82 */ /* 0x000ea20000000800 */
[----:B------:R-:W-:Y:S01]  /*1d8e0*/  VIADD R0, R33, 0xffffffff ;  /* 0xffffffff21007836 */ /* 0x000fe20000000000 */
[----:B------:R-:W-:Y:S01]  /*1d8f0*/  ISETP.NE.AND.EX P0, PT, RZ, UR5, PT, P0 ;  /* 0x00000005ff007c0c */ /* 0x000fe2000bf05300 */
[----:B------:R-:W-:Y:S01]  /*1d900*/  IMAD.MOV.U32 R37, RZ, RZ, RZ ;  /* 0x000000ffff257224 */ /* 0x000fe200078e00ff */
[----:B------:R-:W-:Y:S01]  /*1d910*/  LOP3.LUT R22, R22, 0xffffffdf, RZ, 0xc0, !PT ;  /* 0xffffffdf16167812 */ /* 0x000fe200078ec0ff */
[----:B------:R-:W-:-:S10]  /*1d920*/  ULDC UR4, c[0x0][0x320] ;  /* 0x0000c80000047ab9 */ /* 0x000fd40000000800 */
[----:B------:R-:W3:Y:S01]  /*1d930*/  @P0 LDC.64 R2, c[0x0][0x9f8] ;  /* 0x00027e00ff020b82 */ /* 0x000ee20000000a00 */
[----:B-1----:R-:W-:Y:S01]  /*1d940*/  LOP3.LUT R20, R20, 0x7f, RZ, 0xc0, !PT ;  /* 0x0000007f14147812 */ /* 0x002fe200078ec0ff */
[----:B---3--:R-:W-:-:S05]  /*1d950*/  @P0 IMAD.WIDE R2, R19, 0x4, R2 ;  /* 0x0000000413020825 */ /* 0x008fca00078e0202 */
[----:B------:R1:W3:Y:S01]  /*1d960*/  @P0 LDG.E R29, desc[UR54][R2.64] ;  /* 0x00000036021d0981 */ /* 0x0002e2000c1e1900 */
[----:B------:R-:W-:Y:S02]  /*1d970*/  SHF.R.U32.HI R21, RZ, 0x3, R20 ;  /* 0x00000003ff157819 */ /* 0x000fe40000011614 */
[----:B--2---:R-:W-:Y:S01]  /*1d980*/  ISETP.NE.AND P1, PT, R10, 0x1, PT ;  /* 0x000000010a00780c */ /* 0x004fe20003f25270 */
[----:B------:R-:W2:-:S12]  /*1d990*/  S2R R20, SR_TID.X ;  /* 0x0000000000147919 */ /* 0x000e980000002100 */
[----:B------:R-:W4:Y:S08]  /*1d9a0*/  @P1 LDC R5, c[0x0][0x434] ;  /* 0x00010d00ff051b82 */ /* 0x000f300000000800 */
[----:B------:R-:W0:Y:S01]  /*1d9b0*/  @P1 LDC R7, c[0x0][0x438] ;  /* 0x00010e00ff071b82 */ /* 0x000e220000000800 */
[----:B--2---:R-:W-:-:S05]  /*1d9c0*/  IMAD.SHL.U32 R20, R20, 0x10, RZ ;  /* 0x0000001014147824 */ /* 0x004fca00078e00ff */
[----:B------:R-:W-:-:S05]  /*1d9d0*/  LOP3.LUT R20, R21, 0x70, R20, 0xf8, !PT ;  /* 0x0000007015147812 */ /* 0x000fca00078ef814 */
[----:B------:R-:W-:-:S05]  /*1d9e0*/  IMAD R8, R0, 0x60, R20 ;  /* 0x0000006000087824 */ /* 0x000fca00078e0214 */
[C---:B------:R-:W-:Y:S01]  /*1d9f0*/  ISETP.GE.AND P0, PT, R8.reuse, R17, PT ;  /* 0x000000110800720c */ /* 0x040fe20003f06270 */
[----:B------:R-:W-:-:S03]  /*1da00*/  IMAD.IADD R8, R8, 0x1, R31 ;  /* 0x0000000108087824 */ /* 0x000fc600078e021f */
[----:B------:R-:W-:Y:S01]  /*1da10*/  ISETP.GT.U32.OR P0, PT, R20, 0x5f, P0 ;  /* 0x0000005f1400780c */ /* 0x000fe20000704470 */
[----:B----4-:R-:W-:-:S04]  /*1da20*/  @P1 IMAD.HI.U32 R4, R8, R5, RZ ;  /* 0x0000000508041227 */ /* 0x010fc800078e00ff */
[----:B------:R-:W-:Y:S01]  /*1da30*/  IMAD.MOV.U32 R9, RZ, RZ, R8 ;  /* 0x000000ffff097224 */ /* 0x000fe200078e0008 */
[----:B0-----:R-:W-:-:S07]  /*1da40*/  @P1 SHF.R.U32.HI R9, RZ, R7, R4 ;  /* 0x00000007ff091219 */ /* 0x001fce0000011604 */
[----:B-1----:R-:W0:Y:S01]  /*1da50*/  @!P0 LDC.64 R2, c[0x0][0x428] ;  /* 0x00010a00ff028b82 */ /* 0x002e220000000a00 */
[--C-:B------:R-:W-:Y:S01]  /*1da60*/  @!P0 SHF.R.S32.HI R7, RZ, 0x1f, R9.reuse ;  /* 0x0000001fff078819 */ /* 0x100fe20000011409 */
[----:B------:R-:W-:-:S06]  /*1da70*/  @!P0 IMAD.MOV.U32 R6, RZ, RZ, R9 ;  /* 0x000000ffff068224 */ /* 0x000fcc00078e0009 */
[----:B------:R-:W1:Y:S01]  /*1da80*/  @!P0 LDC.64 R4, c[0x0][0x418] ;  /* 0x00010600ff048b82 */ /* 0x000e620000000a00 */
[----:B------:R-:W-:Y:S01]  /*1da90*/  UMOV UR5, 0xffffffff ;  /* 0xffffffff00057882 */ /* 0x000fe20000000000 */
[----:B---3--:R-:W-:Y:S01]  /*1daa0*/  SHF.R.S32.HI R34, RZ, 0x1f, R29 ;  /* 0x0000001fff227819 */ /* 0x008fe2000001141d */
[----:B0-----:R-:W-:-:S04]  /*1dab0*/  @!P0 IMAD.WIDE.U32 R6, R29, R2, R6 ;  /* 0x000000021d068225 */ /* 0x001fc800078e0006 */
[----:B------:R-:W-:Y:S01]  /*1dac0*/  @!P0 IMAD R2, R34, R2, RZ ;  /* 0x0000000222028224 */ /* 0x000fe200078e02ff */
[----:B-1----:R-:W-:-:S03]  /*1dad0*/  @!P0 LEA R4, P1, R6, R4, 0x2 ;  /* 0x0000000406048211 */ /* 0x002fc600078210ff */
[----:B------:R-:W-:-:S04]  /*1dae0*/  @!P0 IMAD R3, R29, R3, R2 ;  /* 0x000000031d038224 */ /* 0x000fc800078e0202 */
[----:B------:R-:W-:-:S05]  /*1daf0*/  @!P0 IMAD.IADD R3, R7, 0x1, R3 ;  /* 0x0000000107038824 */ /* 0x000fca00078e0203 */
[----:B------:R-:W-:-:S05]  /*1db00*/  @!P0 LEA.HI.X R5, R6, R5, R3, 0x2, P1 ;  /* 0x0000000506058211 */ /* 0x000fca00008f1403 */
[----:B------:R0:W5:Y:S01]  /*1db10*/  @!P0 LDG.E R37, desc[UR54][R4.64] ;  /* 0x0000003604258981 */ /* 0x000162000c1e1900 */
[----:B------:R-:W-:Y:S01]  /*1db20*/  ISETP.GT.U32.AND P0, PT, R20, 0x5f, PT ;  /* 0x0000005f1400780c */ /* 0x000fe20003f04070 */
[----:B------:R-:W-:Y:S01]  /*1db30*/  IMAD.U32 R2, RZ, RZ, UR38 ;  /* 0x00000026ff027e24 */ /* 0x000fe2000f8e00ff */
[----:B------:R-:W1:Y:S01]  /*1db40*/  S2R R20, SR_TID.X ;  /* 0x0000000000147919 */ /* 0x000e620000002100 */
[----:B------:R-:W-:-:S03]  /*1db50*/  IMAD.MOV R3, RZ, RZ, -R9 ;  /* 0x000000ffff037224 */ /* 0x000fc600078e0a09 */
[----:B------:R-:W-:Y:S01]  /*1db60*/  ISETP.NE.AND P2, PT, R2, 0x3, PT ;  /* 0x000000030200780c */ /* 0x000fe20003f45270 */
[----:B------:R-:W-:-:S06]  /*1db70*/  IMAD R3, R10, R3, R8 ;  /* 0x000000030a037224 */ /* 0x000fcc00078e0208 */
[----:B------:R-:W-:Y:S01]  /*1db80*/  @P0 LOP3.LUT R22, R22, 0x20, RZ, 0xfc, !PT ;  /* 0x0000002016160812 */ /* 0x000fe200078efcff */
[----:B------:R0:W-:Y:S03]  /*1db90*/  STL [R1], R3 ;  /* 0x0000000301007387 */ /* 0x0001e60000100800 */
[----:B------:R-:W-:-:S04]  /*1dba0*/  LOP3.LUT R22, R22, 0xffffffbf, RZ, 0xc0, !PT ;  /* 0xffffffbf16167812 */ /* 0x000fc800078ec0ff */
[----:B------:R-:W-:-:S04]  /*1dbb0*/  @P2 LOP3.LUT R22, R22, 0x40, RZ, 0xfc, !PT ;  /* 0x0000004016162812 */ /* 0x000fc800078efcff */
[----:B------:R-:W-:Y:S01]  /*1dbc0*/  LOP3.LUT R22, R22, 0xfffffff7, RZ, 0xc0, !PT ;  /* 0xfffffff716167812 */ /* 0x000fe200078ec0ff */
[----:B-1----:R-:W-:-:S05]  /*1dbd0*/  IMAD.SHL.U32 R20, R20, 0x8, RZ ;  /* 0x0000000814147824 */ /* 0x002fca00078e00ff */
[----:B------:R-:W-:-:S04]  /*1dbe0*/  LOP3.LUT R20, R20, 0x38, RZ, 0xc0, !PT ;  /* 0x0000003814147812 */ /* 0x000fc800078ec0ff */
[C---:B------:R-:W-:Y:S02]  /*1dbf0*/  LOP3.LUT R13, R20.reuse, 0x40, RZ, 0xfc, !PT ;  /* 0x00000040140d7812 */ /* 0x040fe400078efcff */
[----:B------:R-:W-:Y:S02]  /*1dc00*/  LOP3.LUT R12, R20, 0x80, RZ, 0xfc, !PT ;  /* 0x00000080140c7812 */ /* 0x000fe400078efcff */
[----:B------:R-:W-:Y:S02]  /*1dc10*/  ISETP.GE.AND P4, PT, R13, UR4, PT ;  /* 0x000000040d007c0c */ /* 0x000fe4000bf86270 */
[----:B------:R-:W-:Y:S02]  /*1dc20*/  ISETP.GE.AND P3, PT, R12, UR4, PT ;  /* 0x000000040c007c0c */ /* 0x000fe4000bf66270 */
[C---:B------:R-:W-:Y:S02]  /*1dc30*/  ISETP.GE.AND P0, PT, R20.reuse, UR4, PT ;  /* 0x0000000414007c0c */ /* 0x040fe4000bf06270 */
[----:B------:R-:W-:-:S04]  /*1dc40*/  LOP3.LUT R11, R20, 0xc0, RZ, 0xfc, !PT ;  /* 0x000000c0140b7812 */ /* 0x000fc800078efcff */
[----:B------:R-:W-:-:S03]  /*1dc50*/  ISETP.GE.AND P1, PT, R11, UR4, PT ;  /* 0x000000040b007c0c */ /* 0x000fc6000bf26270 */
[----:B------:R-:W-:-:S04]  /*1dc60*/  @P4 LOP3.LUT R22, R22, 0x8, RZ, 0xfc, !PT ;  /* 0x0000000816164812 */ /* 0x000fc800078efcff */
[----:B------:R-:W-:-:S04]  /*1dc70*/  LOP3.LUT R22, R22, 0xffffffef, RZ, 0xc0, !PT ;  /* 0xffffffef16167812 */ /* 0x000fc800078ec0ff */
[----:B------:R-:W-:-:S04]  /*1dc80*/  LOP3.LUT R22, R22, 0xfffffffb, RZ, 0xc0, !PT ;  /* 0xfffffffb16167812 */ /* 0x000fc800078ec0ff */
[----:B------:R-:W-:-:S04]  /*1dc90*/  @P3 LOP3.LUT R22, R22, 0x4, RZ, 0xfc, !PT ;  /* 0x0000000416163812 */ /* 0x000fc800078efcff */
[----:B------:R-:W-:-:S04]  /*1dca0*/  @P0 LOP3.LUT R22, R22, 0x10, RZ, 0xfc, !PT ;  /* 0x0000001016160812 */ /* 0x000fc800078efcff */
[----:B------:R-:W-:-:S04]  /*1dcb0*/  LOP3.LUT R22, R22, 0xfffffffd, RZ, 0xc0, !PT ;  /* 0xfffffffd16167812 */ /* 0x000fc800078ec0ff */
[----:B------:R-:W-:Y:S01]  /*1dcc0*/  @P1 LOP3.LUT R22, R22, 0x2, RZ, 0xfc, !PT ;  /* 0x0000000216161812 */ /* 0x000fe200078efcff */
[----:B0-----:R-:W-:Y:S06]  /*1dcd0*/  BRA.DIV UR5, `(.L_x_3127) ;  /* 0x0000005a05187947 */ /* 0x001fec000b800000 */
.L_x_3270:
[----:B------:R-:W-:Y:S02]  /*1dce0*/  SHF.R.S32.HI R28, RZ, 0x1f, R18 ;  /* 0x0000001fff1c7819 */ /* 0x000fe40000011412 */
[----:B------:R-:W-:Y:S01]  /*1dcf0*/  SEL R6, RZ, 0x1, P0 ;  /* 0x00000001ff067807 */ /* 0x000fe20000000000 */
[----:B------:R-:W-:Y:S06]  /*1dd00*/  @!P2 BRA `(.L_x_3128) ;  /* 0x000000000004a947 */ /* 0x000fec0003800000 */
[----:B------:R-:W-:Y:S01]  /*1dd10*/  BPT.TRAP 0x1 ;  /* 0x000000040000795c */ /* 0x000fe20000300000 */
.L_x_3128:
[----:B------:R-:W-:Y:S01]  /*1dd20*/  IMAD R33, R0, -0x60, R17 ;  /* 0xffffffa000217824 */ /* 0x000fe200078e0211 */
[----:B------:R-:W-:Y:S01]  /*1dd30*/  SHF.L.U32 R0, R26, 0x1f, RZ ;  /* 0x0000001f1a007819 */ /* 0x000fe200000006ff */
[----:B------:R-:W-:Y:S01]  /*1dd40*/  IMAD R17, R25, 0x8, R23 ;  /* 0x0000000819117824 */ /* 0x000fe200078e0217 */
[----:B------:R-:W-:Y:S03]  /*1dd50*/  BSSY B0, `(.L_x_3129) ;  /* 0x0000003000007945 */ /* 0x000fe60003800000 */
[----:B------:R-:W0:Y:S02]  /*1dd60*/  SYNCS.PHASECHK.TRANS64.TRYWAIT P0, [R17+URZ+0x22840], R0 ;  /* 0x02284000110075a7 */ /* 0x000e24000800017f */
[----:B0-----:R-:W-:Y:S05]  /*1dd70*/  @!P0 BRA `(.L_x_3130) ;  /* 0x0000005800248947 */ /* 0x001fea0003800000 */
.L_x_3271:
[----:B------:R-:W-:Y:S05]  /*1dd80*/  BSYNC B0 ;  /* 0x0000000000007941 */ /* 0x000fea0003800000 */
.L_x_3129:
[----:B------:R-:W0:Y:S01]  /*1dd90*/  LDL R2, [R1] ;  /* 0x0000000001027983 */ /* 0x000e220000100800 */
[----:B------:R-:W-:Y:S01]  /*1dda0*/  ULDC.64 UR4, c[0x0][0x300] ;  /* 0x0000c00000047ab9 */ /* 0x000fe20000000a00 */
[----:B-----5:R-:W-:Y:S01]  /*1ddb0*/  SHF.R.S32.HI R4, RZ, 0x1f, R37 ;  /* 0x0000001fff047819 */ /* 0x020fe20000011425 */
[----:B------:R-:W1:Y:S01]  /*1ddc0*/  S2R R8, SR_TID.X ;  /* 0x0000000000087919 */ /* 0x000e620000002100 */
[----:B------:R-:W-:Y:S01]  /*1ddd0*/  LOP3.LUT R22, R22, 0xfffffffe, RZ, 0xc0, !PT ;  /* 0xfffffffe16167812 */ /* 0x000fe200078ec0ff */
[----:B-1----:R-:W-:-:S05]  /*1dde0*/  IMAD.SHL.U32 R8, R8, 0x8, RZ ;  /* 0x0000000808087824 */ /* 0x002fca00078e00ff */
[----:B------:R-:W-:Y:S02]  /*1ddf0*/  LOP3.LUT R8, R8, 0x38, RZ, 0xc0, !PT ;  /* 0x0000003808087812 */ /* 0x000fe400078ec0ff */
[----:B0-----:R-:W-:-:S05]  /*1de00*/  SHF.R.S32.HI R0, RZ, 0x1f, R2 ;  /* 0x0000001fff007819 */ /* 0x001fca0000011402 */
[----:B------:R0:W-:Y:S04]  /*1de10*/  STL [R1+0x28], R0 ;  /* 0x0000280001007387 */ /* 0x0001e80000100800 */
[----:B------:R1:W-:Y:S01]  /*1de20*/  STL [R1+0x2c], R4 ;  /* 0x00002c0401007387 */ /* 0x0003e20000100800 */
[----:B0-----:R-:W-:-:S04]  /*1de30*/  IMAD R0, R0, UR4, RZ ;  /* 0x0000000400007c24 */ /* 0x001fc8000f8e02ff */
[C---:B------:R-:W-:Y:S02]  /*1de40*/  IMAD R0, R2.reuse, UR5, R0 ;  /* 0x0000000502007c24 */ /* 0x040fe4000f8e0200 */
[----:B------:R-:W-:Y:S01]  /*1de50*/  IMAD.WIDE.U32 R2, R2, UR4, RZ ;  /* 0x0000000402027c25 */ /* 0x000fe2000f8e00ff */
        /* <DEDUP_REMOVED lines=12> */
[----:B0-----:R-:W-:-:S04]  /*1df20*/  LOP3.LUT R4, R4, 0x7f, RZ, 0xc0, !PT ;  /* 0x0000007f04047812 */ /* 0x001fc800078ec0ff */
        /* <DEDUP_REMOVED lines=64> */
.L_x_3285:
        /* <DEDUP_REMOVED lines=10> */
.L_x_3132:
        /* <DEDUP_REMOVED lines=11> */
.L_x_3133:
[----:B0-----:R0:W5:Y:S01]  /*1e480*/  LDL.LU R3, [R1+0xc] ;  /* 0x00000c0001037983 */ /* 0x0011620000300800 */
[C---:B------:R-:W-:Y:S01]  /*1e490*/  LOP3.LUT P2, RZ, R22.reuse, 0x8, RZ, 0xc0, !PT ;  /* 0x0000000816ff7812 */ /* 0x040fe2000784c0ff */
[----:B------:R0:W-:Y:S01]  /*1e4a0*/  SYNCS.ARRIVE.TRANS64.A1T0 RZ, [R17+URZ+0x22830], RZ ;  /* 0x022830ff11ff79a7 */ /* 0x0001e2000810003f */
[----:B------:R-:W-:-:S13]  /*1e4b0*/  LOP3.LUT P1, RZ, R22, 0x4, RZ, 0xc0, !PT ;  /* 0x0000000416ff7812 */ /* 0x000fda000782c0ff */
[----:B------:R-:W-:Y:S05]  /*1e4c0*/  WARPSYNC.ALL ;  /* 0x0000000000007948 */ /* 0x000fea0003800000 */
[----:B------:R-:W-:Y:S01]  /*1e4d0*/  BAR.SYNC.DEFER_BLOCKING 0x8, 0x180 ;  /* 0x0206000000007b1d */ /* 0x000fe20000010000 */
[----:B------:R-:W-:Y:S02]  /*1e4e0*/  LOP3.LUT P0, RZ, R22, 0x2, RZ, 0xc0, !PT ;  /* 0x0000000216ff7812 */ /* 0x000fe4000780c0ff */
[----:B------:R-:W-:Y:S02]  /*1e4f0*/  SEL R0, RZ, 0x2, P2 ;  /* 0x00000002ff007807 */ /* 0x000fe40001000000 */
[----:B------:R-:W-:Y:S01]  /*1e500*/  SEL R2, RZ, 0x4, P1 ;  /* 0x00000004ff027807 */ /* 0x000fe20000800000 */
[----:B------:R-:W-:Y:S01]  /*1e510*/  ULDC.64 UR4, c[0x0][0xa00] ;  /* 0x0002800000047ab9 */ /* 0x000fe20000000a00 */
[----:B------:R-:W-:Y:S01]  /*1e520*/  SEL R36, RZ, 0x8, P0 ;  /* 0x00000008ff247807 */ /* 0x000fe20000000000 */
[----:B------:R-:W-:Y:S01]  /*1e530*/  BSSY B6, `(.L_x_3134) ;  /* 0x0000025000067945 */ /* 0x000fe20003800000 */
[----:B------:R-:W-:-:S02]  /*1e540*/  IADD3 R0, R2, R0, R6 ;  /* 0x0000000002007210 */ /* 0x000fc40007ffe006 */
[----:B------:R-:W-:-:S03]  /*1e550*/  ISETP.NE.U32.AND P0, PT, RZ, UR4, PT ;  /* 0x00000004ff007c0c */ /* 0x000fc6000bf05070 */
[----:B------:R-:W-:Y:S01]  /*1e560*/  IMAD.IADD R36, R0, 0x1, R36 ;  /* 0x0000000100247824 */ /* 0x000fe200078e0224 */
[----:B------:R-:W-:Y:S01]  /*1e570*/  ISETP.NE.AND.EX P0, PT, RZ, UR5, PT, P0 ;  /* 0x00000005ff007c0c */ /* 0x000fe2000bf05300 */
[----:B------:R-:W-:Y:S01]  /*1e580*/  VIADD R0, R23, 0x18400 ;  /* 0x0001840017007836 */ /* 0x000fe20000000000 */
[----:B------:R-:W-:Y:S02]  /*1e590*/  ULDC.64 UR4, c[0x0][0x298] ;  /* 0x0000a60000047ab9 */ /* 0x000fe40000000a00 */
[----:B------:R-:W-:Y:S02]  /*1e5a0*/  SEL R2, R19, RZ, !P0 ;  /* 0x000000ff13027207 */ /* 0x000fe40004000000 */
[----:B------:R-:W-:Y:S02]  /*1e5b0*/  LOP3.LUT P1, RZ, R0, 0x3ff, RZ, 0xc0, !PT ;  /* 0x000003ff00ff7812 */ /* 0x000fe4000782c0ff */
[----:B------:R-:W-:-:S04]  /*1e5c0*/  SHF.R.S32.HI R0, RZ, 0x1f, R19 ;  /* 0x0000001fff007819 */ /* 0x000fc80000011413 */
[----:B------:R-:W-:-:S05]  /*1e5d0*/  SEL R0, R0, RZ, !P0 ;  /* 0x000000ff00007207 */ /* 0x000fca0004000000 */
[----:B------:R1:W-:Y:S04]  /*1e5e0*/  STL [R1+0x34], R0 ;  /* 0x0000340001007387 */ /* 0x0003e80000100800 */
[----:B------:R2:W-:Y:S01]  /*1e5f0*/  STL [R1+0x14], R2 ;  /* 0x0000140201007387 */ /* 0x0005e20000100800 */
[----:B-1---5:R-:W-:-:S05]  /*1e600*/  SHF.R.S32.HI R0, RZ, 0x1f, R3 ;  /* 0x0000001fff007819 */ /* 0x022fca0000011403 */
[----:B------:R-:W-:-:S04]  /*1e610*/  IMAD R0, R0, UR4, RZ ;  /* 0x0000000400007c24 */ /* 0x000fc8000f8e02ff */
[C---:B------:R-:W-:Y:S02]  /*1e620*/  IMAD R0, R3.reuse, UR5, R0 ;  /* 0x0000000503007c24 */ /* 0x040fe4000f8e0200 */
[----:B--2---:R-:W-:-:S04]  /*1e630*/  IMAD.WIDE.U32 R2, R3, UR4, RZ ;  /* 0x0000000403027c25 */ /* 0x004fc8000f8e00ff */
[----:B------:R-:W-:Y:S01]  /*1e640*/  IMAD.IADD R0, R3, 0x1, R0 ;  /* 0x0000000103007824 */ /* 0x000fe200078e0200 */
[----:B------:R1:W-:Y:S04]  /*1e650*/  STL.64 [R1+0x18], R2 ;  /* 0x0000180201007387 */ /* 0x0003e80000100a00 */
[----:B------:R1:W-:Y:S01]  /*1e660*/  STL [R1+0xc], R0 ;  /* 0x00000c0001007387 */ /* 0x0003e20000100800 */
[----:B------:R-:W-:Y:S05]  /*1e670*/  @!P1 BRA `(.L_x_3135) ;  /* 0x0000000000409947 */ /* 0x000fea0003800000 */
[----:B-1----:R-:W-:Y:S01]  /*1e680*/  MOV R2, 0x0 ;  /* 0x0000000000027802 */ /* 0x002fe20000000f00 */
        /* <DEDUP_REMOVED lines=15> */
.L_x_3135:
[----:B------:R-:W-:Y:S05]  /*1e780*/  BSYNC B6 ;  /* 0x0000000000067941 */ /* 0x000fea0003800000 */
.L_x_3134:
[----:B-1----:R-:W2:Y:S01]  /*1e790*/  LDL.LU R0, [R1+0xc] ;  /* 0x00000c0001007983 */ /* 0x002ea20000300800 */
[----:B------:R-:W-:Y:S01]  /*1e7a0*/  ULDC.64 UR4, c[0x0][0x2d8] ;  /* 0x0000b60000047ab9 */ /* 0x000fe20000000a00 */
[----:B------:R-:W1:Y:S02]  /*1e7b0*/  LDC R7, c[0x0][0x448] ;  /* 0x00011200ff077b82 */ /* 0x000e640000000800 */
[----:B------:R-:W2:Y:S04]  /*1e7c0*/  LDL.LU.64 R2, [R1+0x18] ;  /* 0x0000180001027983 */ /* 0x000ea80000300a00 */
[----:B------:R-:W3:Y:S04]  /*1e7d0*/  LDL.LU R20, [R1+0x34] ;  /* 0x0000340001147983 */ /* 0x000ee80000300800 */
[----:B------:R-:W4:Y:S04]  /*1e7e0*/  LDL.LU R21, [R1+0x14] ;  /* 0x0000140001157983 */ /* 0x000f280000300800 */
[----:B------:R0:W5:Y:S01]  /*1e7f0*/  LDL R8, [R1+0x8] ;  /* 0x0000080001087983 */ /* 0x0001620000100800 */
[----:B-1----:R-:W-:-:S13]  /*1e800*/  ISETP.NE.AND P0, PT, R7, 0x1, PT ;  /* 0x000000010700780c */ /* 0x002fda0003f05270 */
[----:B------:R-:W1:Y:S01]  /*1e810*/  @P0 LDC R6, c[0x0][0x44c] ;  /* 0x00011300ff060b82 */ /* 0x000e620000000800 */
[----:B--2---:R-:W-:Y:S02]  /*1e820*/  IMAD.MOV.U32 R3, RZ, RZ, R0 ;  /* 0x000000ffff037224 */ /* 0x004fe400078e0000 */
[----:B------:R-:W-:Y:S02]  /*1e830*/  IMAD R0, R28, UR4, RZ ;  /* 0x000000041c007c24 */ /* 0x000fe4000f8e02ff */
[----:B------:R-:W-:-:S04]  /*1e840*/  IMAD.WIDE.U32 R2, R18, UR4, R2 ;  /* 0x0000000412027c25 */ /* 0x000fc8000f8e0002 */
[----:B------:R-:W-:Y:S01]  /*1e850*/  IMAD R0, R18, UR5, R0 ;  /* 0x0000000512007c24 */ /* 0x000fe2000f8e0200 */
[----:B------:R-:W-:-:S03]  /*1e860*/  ULDC.64 UR4, c[0x0][0x2e0] ;  /* 0x0000b80000047ab9 */ /* 0x000fc60000000a00 */
[----:B------:R-:W-:Y:S02]  /*1e870*/  IMAD.IADD R3, R3, 0x1, R0 ;  /* 0x0000000103037824 */ /* 0x000fe400078e0200 */
[----:B---3--:R-:W-:Y:S02]  /*1e880*/  IMAD R0, R20, UR4, RZ ;  /* 0x0000000414007c24 */ /* 0x008fe4000f8e02ff */
[----:B------:R-:W2:Y:S01]  /*1e890*/  S2R R20, SR_TID.X ;  /* 0x0000000000147919 */ /* 0x000ea20000002100 */
[----:B----4-:R-:W-:-:S04]  /*1e8a0*/  IMAD.WIDE.U32 R2, R21, UR4, R2 ;  /* 0x0000000415027c25 */ /* 0x010fc8000f8e0002 */
[----:B------:R-:W-:Y:S01]  /*1e8b0*/  IMAD R0, R21, UR5, R0 ;  /* 0x0000000515007c24 */ /* 0x000fe2000f8e0200 */
[----:B------:R-:W3:Y:S01]  /*1e8c0*/  S2R R9, SR_TID.X ;  /* 0x0000000000097919 */ /* 0x000ee20000002100 */
[----:B------:R-:W-:Y:S02]  /*1e8d0*/  ULDC.64 UR4, c[0x0][0x2d0] ;  /* 0x0000b40000047ab9 */ /* 0x000fe40000000a00 */
[----:B------:R-:W-:Y:S02]  /*1e8e0*/  IMAD.IADD R3, R3, 0x1, R0 ;  /* 0x0000000103037824 */ /* 0x000fe400078e0200 */
[----:B------:R-:W4:Y:S01]  /*1e8f0*/  @P0 LDC R0, c[0x0][0x450] ;  /* 0x00011400ff000b82 */ /* 0x000f220000000800 */
[----:B--2---:R-:W-:-:S04]  /*1e900*/  LOP3.LUT R20, R20, 0x7f, RZ, 0xc0, !PT ;  /* 0x0000007f14147812 */ /* 0x004fc800078ec0ff */
[----:B------:R-:W-:Y:S02]  /*1e910*/  SHF.R.U32.HI R21, RZ, 0x3, R20 ;  /* 0x00000003ff157819 */ /* 0x000fe40000011614 */
[----:B------:R-:W2:Y:S02]  /*1e920*/  S2R R20, SR_TID.X ;  /* 0x0000000000147919 */ /* 0x000ea40000002100 */
[----:B--2---:R-:W-:-:S05]  /*1e930*/  IMAD.SHL.U32 R20, R20, 0x10, RZ ;  /* 0x0000001014147824 */ /* 0x004fca00078e00ff */
[----:B------:R-:W-:-:S05]  /*1e940*/  LOP3.LUT R20, R21, 0x70, R20, 0xf8, !PT ;  /* 0x0000007015147812 */ /* 0x000fca00078ef814 */
[----:B------:R-:W-:Y:S02]  /*1e950*/  IMAD.IADD R5, R20, 0x1, R35 ;  /* 0x0000000114057824 */ /* 0x000fe400078e0223 */
[----:B------:R0:W5:Y:S02]  /*1e960*/  LDL R20, [R1+0x4] ;  /* 0x0000040001147983 */ /* 0x0001640000100800 */
[----:B-1----:R-:W-:-:S04]  /*1e970*/  @P0 IMAD.HI.U32 R6, R5, R6, RZ ;  /* 0x0000000605060227 */ /* 0x002fc800078e00ff */
[----:B------:R-:W-:Y:S01]  /*1e980*/  IMAD.MOV.U32 R4, RZ, RZ, R5 ;  /* 0x000000ffff047224 */ /* 0x000fe200078e0005 */
[----:B----4-:R-:W-:Y:S01]  /*1e990*/  @P0 SHF.R.U32.HI R4, RZ, R0, R6 ;  /* 0x00000000ff040219 */ /* 0x010fe20000011606 */
[----:B------:R-:W1:Y:S04]  /*1e9a0*/  S2R R21, SR_TID.X ;  /* 0x0000000000157919 */ /* 0x000e680000002100 */
        /* <DEDUP_REMOVED lines=13> */
[----:B---3--:R-:W-:Y:S01]  /*1ea80*/  IMAD.SHL.U32 R9, R9, 0x8, RZ ;  /* 0x0000000809097824 */ /* 0x008fe200078e00ff */
[C---:B------:R-:W-:Y:S01]  /*1ea90*/  LEA R0, P0, R2.reuse, UR4, 0x1 ;  /* 0x0000000402007c11 */ /* 0x040fe2000f8008ff */
[----:B------:R-:W-:Y:S01]  /*1eaa0*/  IMAD.IADD R4, R3, 0x1, R4 ;  /* 0x0000000103047824 */ /* 0x000fe200078e0204 */
[----:B------:R-:W-:Y:S02]  /*1eab0*/  ULDC UR4, c[0x0][0x2b8] ;  /* 0x0000ae0000047ab9 */ /* 0x000fe40000000800 */
[----:B------:R-:W-:Y:S02]  /*1eac0*/  LOP3.LUT R9, R9, 0x38, RZ, 0xc0, !PT ;  /* 0x0000003809097812 */ /* 0x000fe400078ec0ff */
[----:B------:R-:W-:Y:S01]  /*1ead0*/  LEA.HI.X R4, R2, UR5, R4, 0x1, P0 ;  /* 0x0000000502047c11 */ /* 0x000fe200080f0c04 */
[----:B------:R-:W-:Y:S01]  /*1eae0*/  UMOV UR5, 0xffffffff ;  /* 0xffffffff00057882 */ /* 0x000fe20000000000 */
[----:B-1----:R-:W-:-:S02]  /*1eaf0*/  LOP3.LUT R21, R21, 0x7f, RZ, 0xc0, !PT ;  /* 0x0000007f15157812 */ /* 0x002fc400078ec0ff */
[----:B------:R-:W-:Y:S02]  /*1eb00*/  ISETP.GE.AND P1, PT, R9, UR4, PT ;  /* 0x0000000409007c0c */ /* 0x000fe4000bf26270 */
[----:B------:R-:W-:Y:S01]  /*1eb10*/  SHF.R.U32.HI R10, RZ, 0x3, R21 ;  /* 0x00000003ff0a7819 */ /* 0x000fe20000011615 */
[----:B0-----:R-:W-:Y:S10]  /*1eb20*/  BRA.DIV UR5, `(.L_x_3136) ;  /* 0x0000005205cc7947 */ /* 0x001ff4000b800000 */
[----:B------:R-:W0:Y:S01]  /*1eb30*/  SHFL.IDX PT, R3, R0, RZ, 0x181f ;  /* 0x00181fff00037589 */ /* 0x000e2200000e0000 */
[----:B-----5:R-:W-:Y:S02]  /*1eb40*/  IMAD R5, R20, R7, RZ ;  /* 0x0000000714057224 */ /* 0x020fe400078e02ff */
[----:B------:R-:W-:Y:S01]  /*1eb50*/  IMAD.IADD R35, R10, 0x1, R35 ;  /* 0x000000010a237824 */ /* 0x000fe200078e0223 */
[----:B------:R-:W1:Y:S03]  /*1eb60*/  SHFL.IDX PT, R2, R4, RZ, 0x181f ;  /* 0x00181fff04027589 */ /* 0x000e6600000e0000 */
[C---:B------:R-:W-:Y:S01]  /*1eb70*/  VIADD R6, R35.reuse, 0x10 ;  /* 0x0000001023067836 */ /* 0x040fe20000000000 */
[----:B------:R-:W-:-:S13]  /*1eb80*/  ISETP.GE.AND P0, PT, R35, R5, PT ;  /* 0x000000052300720c */ /* 0x000fda0003f06270 */
        /* <DEDUP_REMOVED lines=60> */
[----:B------:R-:W2:Y:S04]  /*1ef50*/  SHFL.IDX PT, R4, R4, 0x7, 0x181f ;  /* 0x00f81f0004047f89 */ /* 0x000ea800000e0000 */
[----:B------:R-:W3:Y:S01]  /*1ef60*/  SHFL.IDX PT, R0, R0, 0x7, 0x181f ;  /* 0x00f81f0000007f89 */ /* 0x000ee200000e0000 */
[----:B0-----:R-:W-:-:S05]  /*1ef70*/  @!P0 LEA R3, P2, R9, R3, 0x1 ;  /* 0x0000000309038211 */ /* 0x001fca00078408ff */
[----:B-1----:R-:W-:-:S05]  /*1ef80*/  @!P0 IMAD.X R2, RZ, RZ, R2, P2 ;  /* 0x000000ffff028224 */ /* 0x002fca00010e0602 */
[----:B------:R-:W-:-:S04]  /*1ef90*/  @!P0 LOP3.LUT R3, R3, R2, RZ, 0x3c, !PT ;  /* 0x0000000203038212 */ /* 0x000fc800078e3cff */
[----:B------:R-:W-:-:S04]  /*1efa0*/  @!P0 LOP3.LUT R2, R3, R2, RZ, 0x3c, !PT ;  /* 0x0000000203028212 */ /* 0x000fc800078e3cff */
[----:B------:R-:W-:-:S05]  /*1efb0*/  @!P0 LOP3.LUT R3, R3, R2, RZ, 0x3c, !PT ;  /* 0x0000000203038212 */ /* 0x000fca00078e3cff */
[----:B--23--:R1:W-:Y:S02]  /*1efc0*/  @!P0 LDGSTS.E.BYPASS.LTC128B.128 [R8+0x1b400], desc[UR54][R2.64], !P1 ;  /* 0x1b40000002088fae */ /* 0x00c3e4000c901d76 */
.L_x_3302:
[----:B------:R-:W-:-:S05]  /*1efd0*/  VIADD R35, R35, 0x70 ;  /* 0x0000007023237836 */ /* 0x000fca0000000000 */
[----:B------:R-:W-:-:S13]  /*1efe0*/  ISETP.GE.AND P0, PT, R35, R5, PT ;  /* 0x000000052300720c */ /* 0x000fda0003f06270 */
[----:B01----:R-:W-:-:S05]  /*1eff0*/  @!P0 LEA R2, P2, R9, R0, 0x1 ;  /* 0x0000000009028211 */ /* 0x003fca00078408ff */
[----:B------:R-:W-:-:S05]  /*1f000*/  @!P0 IMAD.X R3, RZ, RZ, R4, P2 ;  /* 0x000000ffff038224 */ /* 0x000fca00010e0604 */
[----:B------:R-:W-:Y:S01]  /*1f010*/  @!PT LDS RZ, [RZ] ;  /* 0x00000000fffff984 */ /* 0x000fe20000000800 */
[----:B------:R-:W-:Y:S01]  /*1f020*/  @!PT LDS RZ, [RZ] ;  /* 0x00000000fffff984 */ /* 0x000fe20000000800 */
[----:B------:R-:W-:Y:S01]  /*1f030*/  @!PT LDS RZ, [RZ] ;  /* 0x00000000fffff984 */ /* 0x000fe20000000800 */
[----:B------:R0:W-:Y:S01]  /*1f040*/  @!P0 LDGSTS.E.BYPASS.LTC128B.128 [R8+0x1bc00], desc[UR54][R2.64], !P1 ;  /* 0x1bc0000002088fae */ /* 0x0001e2000c901d76 */
[----:B------:R-:W-:Y:S01]  /*1f050*/  PLOP3.LUT P0, PT, PT, PT, PT, 0x80, 0x0 ;  /* 0x000000000000781c */ /* 0x000fe20003f0f070 */
[----:B------:R-:W-:-:S12]  /*1f060*/  NOP ;  /* 0x0000000000007918 */ /* 0x000fd80000000000 */
.L_x_3137:
        /* <DEDUP_REMOVED lines=18> */
.L_x_3303:
[----:B------:R-:W-:Y:S05]  /*1f190*/  BSYNC B0 ;  /* 0x0000000000007941 */ /* 0x000fea0003800000 */
.L_x_3138:
[----:B------:R-:W-:-:S05]  /*1f1a0*/  IMAD.U32 R2, RZ, RZ, UR38 ;  /* 0x00000026ff027e24 */ /* 0x000fca000f8e00ff */
[----:B------:R-:W-:-:S13]  /*1f1b0*/  ISETP.NE.AND P0, PT, R2, 0x3, PT ;  /* 0x000000030200780c */ /* 0x000fda0003f05270 */
[----:B------:R-:W-:Y:S05]  /*1f1c0*/  @!P0 BRA `(.L_x_3140) ;  /* 0x0000000000048947 */ /* 0x000fea0003800000 */
[----:B------:R-:W-:Y:S01]  /*1f1d0*/  BPT.TRAP 0x1 ;  /* 0x000000040000795c */ /* 0x000fe20000300000 */
.L_x_3140:
[----:B0-----:R-:W-:Y:S01]  /*1f1e0*/  SHF.L.U32 R0, R26, 0x1f, RZ ;  /* 0x0000001f1a007819 */ /* 0x001fe200000006ff */
[----:B------:R-:W-:Y:S03]  /*1f1f0*/  BSSY B0, `(.L_x_3141) ;  /* 0x0000003000007945 */ /* 0x000fe60003800000 */
[----:B------:R-:W0:Y:S02]  /*1f200*/  SYNCS.PHASECHK.TRANS64.TRYWAIT P0, [R17+URZ+0x22860], R0 ;  /* 0x02286000110075a7 */ /* 0x000e24000800017f */
[----:B0-----:R-:W-:Y:S05]  /*1f210*/  @!P0 BRA `(.L_x_3142) ;  /* 0x0000005400c88947 */ /* 0x001fea0003800000 */
.L_x_3304:
[----:B------:R-:W-:Y:S05]  /*1f220*/  BSYNC B0 ;  /* 0x0000000000007941 */ /* 0x000fea0003800000 */
.L_x_3141:
[----:B------:R-:W0:Y:S01]  /*1f230*/  LDL.LU R3, [R1+0x28] ;  /* 0x0000280001037983 */ /* 0x000e220000300800 */
[----:B------:R-:W-:-:S03]  /*1f240*/  ULDC.64 UR4, c[0x0][0x328] ;  /* 0x0000ca0000047ab9 */ /* 0x000fc60000000a00 */
[----:B------:R-:W2:Y:S04]  /*1f250*/  LDL.LU R2, [R1] ;  /* 0x0000000001027983 */ /* 0x000ea80000300800 */
[----:B------:R-:W3:Y:S01]  /*1f260*/  LDL.LU R4, [R1+0x2c] ;  /* 0x00002c0001047983 */ /* 0x000ee20000300800 */
[----:B0-----:R-:W-:-:S04]  /*1f270*/  IMAD R0, R3, UR4, RZ ;  /* 0x0000000403007c24 */ /* 0x001fc8000f8e02ff */
[C---:B--2---:R-:W-:Y:S02]  /*1f280*/  IMAD R5, R2.reuse, UR5, R0 ;  /* 0x0000000502057c24 */ /* 0x044fe4000f8e0200 */
[----:B------:R-:W-:Y:S01]  /*1f290*/  IMAD.WIDE.U32 R2, R2, UR4, RZ ;  /* 0x0000000402027c25 */ /* 0x000fe2000f8e00ff */
        /* <DEDUP_REMOVED lines=18> */
[----:B------:R-:W-:Y:S01]  /*1f3c0*/  LOP3.LUT R7, R36, 0x1, RZ, 0xc0, !PT ;  /* 0x0000000124077812 */ /* 0x000fe200078ec0ff */
[----:B------:R-:W-:Y:S01]  /*1f3d0*/  IMAD R4, R4, 0x2, R23 ;  /* 0x0000000204047824 */ /* 0x000fe200078e0217 */
[C---:B------:R-:W-:Y:S01]  /*1f3e0*/  LOP3.LUT P2, RZ, R36.reuse, 0x2, RZ, 0xc0, !PT ;  /* 0x0000000224ff7812 */ /* 0x040fe2000784c0ff */
[----:B------:R-:W1:Y:S01]  /*1f3f0*/  SHFL.IDX PT, R14, R5, RZ, 0x181f ;  /* 0x00181fff050e7589 */ /* 0x000e6200000e0000 */
[----:B------:R-:W-:Y:S02]  /*1f400*/  ISETP.NE.U32.AND P3, PT, R7, 0x1, PT ;  /* 0x000000010700780c */ /* 0x000fe40003f65070 */
[----:B------:R-:W-:Y:S01]  /*1f410*/  LOP3.LUT P1, RZ, R36, 0x4, RZ, 0xc0, !PT ;  /* 0x0000000424ff7812 */ /* 0x000fe2000782c0ff */
[----:B------:R-:W2:Y:S03]  /*1f420*/  SHFL.IDX PT, R3, R6, RZ, 0x181f ;  /* 0x00181fff06037589 */ /* 0x000ea600000e0000 */
[----:B------:R-:W-:Y:S01]  /*1f430*/  ISETP.LT.OR P4, PT, R33, 0x1, !P1 ;  /* 0x000000012100780c */ /* 0x000fe20004f81670 */
        /* <DEDUP_REMOVED lines=63> */
.L_x_3318:
        /* <DEDUP_REMOVED lines=15> */
.L_x_3144:
        /* <DEDUP_REMOVED lines=11> */
.L_x_3145:
[----:B------:R-:W2:Y:S01]  /*1f9d0*/  LDL.LU R2, [R1+0x20] ;  /* 0x0000200001027983 */ /* 0x000ea20000300800 */
[----:B------:R0:W-:Y:S01]  /*1f9e0*/  SYNCS.ARRIVE.TRANS64.A1T0 RZ, [R17+URZ+0x22850], RZ ;  /* 0x022850ff11ff79a7 */ /* 0x0001e2000810003f */
[----:B------:R-:W-:Y:S01]  /*1f9f0*/  BSSY B0, `(.L_x_3146) ;  /* 0x00000e0000007945 */ /* 0x000fe20003800000 */
[----:B--2---:R-:W-:-:S05]  /*1fa00*/  VIADD R10, R2, 0xfffffffe ;  /* 0xfffffffe020a7836 */ /* 0x004fca0000000000 */
[----:B------:R-:W-:-:S13]  /*1fa10*/  ISETP.GE.AND P0, PT, R10, R32, PT ;  /* 0x000000200a00720c */ /* 0x000fda0003f06270 */
[----:B0-----:R-:W-:Y:S05]  /*1fa20*/  @!P0 BRA `(.L_x_3147) ;  /* 0x0000000c00708947 */ /* 0x001fea0003800000 */
.L_x_3160:
[----:B0-----:R-:W0:Y:S01]  /*1fa30*/  S2R R2, SR_TID.X ;  /* 0x0000000000027919 */ /* 0x001e220000002100 */
[----:B------:R-:W1:Y:S01]  /*1fa40*/  LDC R6, c[0x0][0x430] ;  /* 0x00010c00ff067b82 */ /* 0x000e620000000800 */
[----:B------:R-:W-:Y:S01]  /*1fa50*/  IMAD R7, R10, 0x60, R31 ;  /* 0x000000600a077824 */ /* 0x000fe200078e021f */
[----:B--23--:R-:W2:Y:S01]  /*1fa60*/  S2R R4, SR_TID.X ;  /* 0x0000000000047919 */ /* 0x00cea20000002100 */
[----:B------:R-:W-:Y:S02]  /*1fa70*/  IMAD.U32 R12, RZ, RZ, UR38 ;  /* 0x00000026ff0c7e24 */ /* 0x000fe4000f8e00ff */
[----:B------:R-:W-:Y:S01]  /*1fa80*/  VIADD R25, R25, 0x1 ;  /* 0x0000000119197836 */ /* 0x000fe20000000000 */
[----:B-1----:R-:W-:Y:S02]  /*1fa90*/  ISETP.NE.AND P0, PT, R6, 0x1, PT ;  /* 0x000000010600780c */ /* 0x002fe40003f05270 */
[----:B0-----:R-:W-:Y:S01]  /*1faa0*/  LOP3.LUT R2, R2, 0x7f, RZ, 0xc0, !PT ;  /* 0x0000007f02027812 */ /* 0x001fe200078ec0ff */
[----:B--2---:R-:W-:-:S03]  /*1fab0*/  IMAD.SHL.U32 R4, R4, 0x10, RZ ;  /* 0x0000001004047824 */ /* 0x004fc600078e00ff */
[----:B------:R-:W-:-:S07]  /*1fac0*/  SHF.R.U32.HI R2, RZ, 0x3, R2 ;  /* 0x00000003ff027819 */ /* 0x000fce0000011602 */
[----:B------:R-:W0:Y:S01]  /*1fad0*/  @P0 LDC R3, c[0x0][0x438] ;  /* 0x00010e00ff030b82 */ /* 0x000e220000000800 */
[----:B------:R-:W-:-:S04]  /*1fae0*/  LOP3.LUT R4, R2, 0x70, R4, 0xf8, !PT ;  /* 0x0000007002047812 */ /* 0x000fc800078ef804 */
[----:B------:R-:W-:-:S03]  /*1faf0*/  ISETP.GT.U32.AND P1, PT, R4, 0x5f, PT ;  /* 0x0000005f0400780c */ /* 0x000fc60003f24070 */
[----:B------:R-:W1:Y:S01]  /*1fb00*/  @P0 LDC R2, c[0x0][0x434] ;  /* 0x00010d00ff020b82 */ /* 0x000e620000000800 */
[----:B------:R-:W-:-:S04]  /*1fb10*/  IMAD.IADD R7, R4, 0x1, R7 ;  /* 0x0000000104077824 */ /* 0x000fc800078e0207 */
[----:B------:R-:W-:-:S05]  /*1fb20*/  IMAD.MOV.U32 R11, RZ, RZ, R7 ;  /* 0x000000ffff0b7224 */ /* 0x000fca00078e0007 */
[----:B------:R-:W2:Y:S08]  /*1fb30*/  @!P1 LDC.64 R4, c[0x0][0x428] ;  /* 0x00010a00ff049b82 */ /* 0x000eb00000000a00 */
[----:B------:R-:W3:Y:S01]  /*1fb40*/  @!P1 LDC.64 R8, c[0x0][0x418] ;  /* 0x00010600ff089b82 */ /* 0x000ee20000000a00 */
[----:B-1----:R-:W-:-:S05]  /*1fb50*/  @P0 IMAD.HI.U32 R2, R7, R2, RZ ;  /* 0x0000000207020227 */ /* 0x002fca00078e00ff */
[----:B0-----:R-:W-:-:S04]  /*1fb60*/  @P0 SHF.R.U32.HI R11, RZ, R3, R2 ;  /* 0x00000003ff0b0219 */ /* 0x001fc80000011602 */
[--C-:B------:R-:W-:Y:S01]  /*1fb70*/  @!P1 SHF.R.S32.HI R3, RZ, 0x1f, R11.reuse ;  /* 0x0000001fff039819 */ /* 0x100fe2000001140b */
[----:B------:R-:W-:-:S04]  /*1fb80*/  @!P1 IMAD.MOV.U32 R2, RZ, RZ, R11 ;  /* 0x000000ffff029224 */ /* 0x000fc800078e000b */
[----:B--2---:R-:W-:-:S04]  /*1fb90*/  @!P1 IMAD.WIDE.U32 R2, R29, R4, R2 ;  /* 0x000000041d029225 */ /* 0x004fc800078e0002 */
[----:B------:R-:W-:Y:S01]  /*1fba0*/  @!P1 IMAD R4, R34, R4, RZ ;  /* 0x0000000422049224 */ /* 0x000fe200078e02ff */
[----:B---3--:R-:W-:-:S03]  /*1fbb0*/  @!P1 LEA R8, P0, R2, R8, 0x2 ;  /* 0x0000000802089211 */ /* 0x008fc600078010ff */
[----:B------:R-:W-:-:S04]  /*1fbc0*/  @!P1 IMAD R5, R29, R5, R4 ;  /* 0x000000051d059224 */ /* 0x000fc800078e0204 */
[----:B------:R-:W-:Y:S02]  /*1fbd0*/  @!P1 IMAD.IADD R3, R5, 0x1, R3 ;  /* 0x0000000105039824 */ /* 0x000fe400078e0203 */
[----:B------:R-:W-:-:S03]  /*1fbe0*/  IMAD.MOV.U32 R5, RZ, RZ, RZ ;  /* 0x000000ffff057224 */ /* 0x000fc600078e00ff */
[----:B------:R-:W-:Y:S01]  /*1fbf0*/  @!P1 LEA.HI.X R9, R2, R9, R3, 0x2, P0 ;  /* 0x0000000902099211 */ /* 0x000fe200000f1403 */
[----:B------:R-:W-:Y:S01]  /*1fc00*/  IMAD.MOV R2, RZ, RZ, -R11 ;  /* 0x000000ffff027224 */ /* 0x000fe200078e0a0b */
[----:B------:R-:W-:-:S03]  /*1fc10*/  ISETP.NE.AND P0, PT, R25, 0x2, PT ;  /* 0x000000021900780c */ /* 0x000fc60003f05270 */
[----:B------:R0:W5:Y:S01]  /*1fc20*/  @!P1 LDG.E R5, desc[UR54][R8.64] ;  /* 0x0000003608059981 */ /* 0x000162000c1e1900 */
[----:B------:R-:W-:Y:S01]  /*1fc30*/  ISETP.NE.AND P1, PT, R12, 0x3, PT ;  /* 0x000000030c00780c */ /* 0x000fe20003f25270 */
[----:B------:R-:W-:Y:S05]  /*1fc40*/  YIELD ;  /* 0x0000000000007946 */ /* 0x000fea0003800000 */
[----:B------:R-:W-:Y:S01]  /*1fc50*/  SEL R3, RZ, 0x1, P0 ;  /* 0x00000001ff037807 */ /* 0x000fe20000000000 */
[----:B------:R-:W-:Y:S01]  /*1fc60*/  IMAD R6, R6, R2, R7 ;  /* 0x0000000206067224 */ /* 0x000fe200078e0207 */
[----:B------:R-:W-:Y:S02]  /*1fc70*/  SEL R25, R25, RZ, P0 ;  /* 0x000000ff19197207 */ /* 0x000fe40000000000 */
[----:B------:R-:W-:Y:S01]  /*1fc80*/  LOP3.LUT R26, R26, R3, RZ, 0x3c, !PT ;  /* 0x000000031a1a7212 */ /* 0x000fe200078e3cff */
[----:B------:R-:W-:-:S02]  /*1fc90*/  IMAD.MOV.U32 R3, RZ, RZ, R10 ;  /* 0x000000ffff037224 */ /* 0x000fc400078e000a */
[----:B------:R-:W-:-:S03]  /*1fca0*/  VIADD R10, R10, 0xffffffff ;  /* 0xffffffff0a0a7836 */ /* 0x000fc60000000000 */
[----:B------:R-:W-:Y:S01]  /*1fcb0*/  ISETP.GT.AND P2, PT, R3, R32, PT ;  /* 0x000000200300720c */ /* 0x000fe20003f44270 */
[----:B0-----:R-:W-:-:S12]  /*1fcc0*/  @!P1 BRA `(.L_x_3148) ;  /* 0x0000000000049947 */ /* 0x001fd80003800000 */
[----:B------:R-:W-:Y:S01]  /*1fcd0*/  BPT.TRAP 0x1 ;  /* 0x000000040000795c */ /* 0x000fe20000300000 */
.L_x_3148:
[----:B------:R-:W-:Y:S01]  /*1fce0*/  IMAD R4, R25, 0x8, R23 ;  /* 0x0000000819047824 */ /* 0x000fe200078e0217 */
[----:B------:R-:W-:Y:S01]  /*1fcf0*/  SHF.L.U32 R21, R26, 0x1f, RZ ;  /* 0x0000001f1a157819 */ /* 0x000fe200000006ff */
[----:B------:R-:W-:Y:S01]  /*1fd00*/  BSSY B1, `(.L_x_3149) ;  /* 0x0000004000017945 */ /* 0x000fe20003800000 */
[----:B------:R-:W-:Y:S02]  /*1fd10*/  SHF.R.S32.HI R17, RZ, 0x1f, R6 ;  /* 0x0000001fff117819 */ /* 0x000fe40000011406 */
[----:B------:R-:W0:Y:S02]  /*1fd20*/  SYNCS.PHASECHK.TRANS64.TRYWAIT P0, [R4+URZ+0x22840], R21 ;  /* 0x02284015040075a7 */ /* 0x000e24000800017f */
[----:B0-----:R-:W-:Y:S05]  /*1fd30*/  @!P0 BRA `(.L_x_3150) ;  /* 0x00000054005c8947 */ /* 0x001fea0003800000 */
.L_x_3319:
[----:B------:R-:W-:Y:S05]  /*1fd40*/  BSYNC B1 ;  /* 0x0000000000017941 */ /* 0x000fea0003800000 */
.L_x_3149:
        /* <DEDUP_REMOVED lines=52> */
.L_x_3333:
        /* <DEDUP_REMOVED lines=8> */
.L_x_3152:
        /* <DEDUP_REMOVED lines=11> */
.L_x_3153:
[----:B------:R2:W-:Y:S01]  /*201c0*/  SYNCS.ARRIVE.TRANS64.A1T0 RZ, [R4+URZ+0x22830], RZ ;  /* 0x022830ff04ff79a7 */ /* 0x0005e2000810003f */
[----:B------:R-:W-:Y:S05]  /*201d0*/  @!P3 BRA `(.L_x_3154) ;  /* 0x000000000004b947 */ /* 0x000fea0003800000 */
[----:B------:R-:W-:Y:S01]  /*201e0*/  BPT.TRAP 0x1 ;  /* 0x000000040000795c */ /* 0x000fe20000300000 */
.L_x_3154:
[----:B------:R-:W3:Y:S01]  /*201f0*/  SYNCS.PHASECHK.TRANS64.TRYWAIT P0, [R4+URZ+0x22860], R21 ;  /* 0x02286015040075a7 */ /* 0x000ee2000800017f */
[----:B------:R-:W-:Y:S04]  /*20200*/  BSSY B1, `(.L_x_3155) ;  /* 0x0000002000017945 */ /* 0x000fe80003800000 */
[----:B---3--:R-:W-:Y:S05]  /*20210*/  @!P0 BRA `(.L_x_3156) ;  /* 0x0000005400dc8947 */ /* 0x008fea0003800000 */
.L_x_3334:
[----:B------:R-:W-:Y:S05]  /*20220*/  BSYNC B1 ;  /* 0x0000000000017941 */ /* 0x000fea0003800000 */
.L_x_3155:
        /* <DEDUP_REMOVED lines=21> */
[----:B------:R-:W-:Y:S01]  /*20380*/  UMOV UR4, 0xffffffff ;  /* 0xffffffff00047882 */ /* 0x000fe20000000000 */
        /* <DEDUP_REMOVED lines=46> */
.L_x_3348:
        /* <DEDUP_REMOVED lines=11> */
.L_x_3158:
        /* <DEDUP_REMOVED lines=11> */
.L_x_3159:
[----:B------:R0:W-:Y:S01]  /*207d0*/  SYNCS.ARRIVE.TRANS64.A1T0 RZ, [R4+URZ+0x22850], RZ ;  /* 0x022850ff04ff79a7 */ /* 0x0001e2000810003f */
[----:B------:R-:W-:Y:S05]  /*207e0*/  @P2 BRA `(.L_x_3160) ;  /* 0xfffffff000902947 */ /* 0x000fea000383ffff */
.L_x_3147:
[----:B------:R-:W-:Y:S05]  /*207f0*/  BSYNC B0 ;  /* 0x0000000000007941 */ /* 0x000fea0003800000 */
.L_x_3146:
[----:B------:R-:W1:Y:S01]  /*20800*/  S2R R2, SR_TID.X ;  /* 0x0000000000027919 */ /* 0x000e620000002100 */
[----:B------:R-:W-:Y:S01]  /*20810*/  VIADD R25, R25, 0x1 ;  /* 0x0000000119197836 */ /* 0x000fe20000000000 */
[----:B------:R-:W-:Y:S04]  /*20820*/  BSSY B0, `(.L_x_3161) ;  /* 0x0000012000007945 */ /* 0x000fe80003800000 */
[----:B------:R-:W-:-:S04]  /*20830*/  ISETP.NE.AND P0, PT, R25, 0x2, PT ;  /* 0x000000021900780c */ /* 0x000fc80003f05270 */
[----:B------:R-:W-:Y:S02]  /*20840*/  SEL R5, RZ, 0x1, P0 ;  /* 0x00000001ff057807 */ /* 0x000fe40000000000 */
        /* <DEDUP_REMOVED lines=15> */
.L_x_3162:
[----:B------:R-:W-:Y:S05]  /*20940*/  BSYNC B0 ;  /* 0x0000000000007941 */ /* 0x000fea0003800000 */
.L_x_3161:
[----:B------:R-:W-:Y:S02]  /*20950*/  LOP3.LUT R26, R26, R5, RZ, 0x3c, !PT ;  /* 0x000000051a1a7212 */ /* 0x000fe400078e3cff */
[----:B------:R-:W-:-:S07]  /*20960*/  SEL R25, R25, RZ, P0 ;  /* 0x000000ff19197207 */ /* 0x000fce0000000000 */
.L_x_3121:
[----:B------:R-:W-:Y:S05]  /*20970*/  BSYNC B7 ;  /* 0x0000000000077941 */ /* 0x000fea0003800000 */
.L_x_3119:
[----:B------:R-:W-:-:S13]  /*20980*/  LOP3.LUT P0, RZ, R22, 0x80, RZ, 0xc0, !PT ;  /* 0x0000008016ff7812 */ /* 0x000fda000780c0ff */
[----:B------:R-:W-:Y:S05]  /*20990*/  @!P0 BRA `(.L_x_3163) ;  /* 0x0000000000248947 */ /* 0x000fea0003800000 */
[----:B------:R-:W-:Y:S05]  /*209a0*/  WARPSYNC.ALL ;  /* 0x0000000000007948 */ /* 0x000fea0003800000 */
[----:B------:R-:W1:Y:S08]  /*209b0*/  S2UR UR5, SR_CgaCtaId ;  /* 0x00000000000579c3 */ /* 0x000e700000008800 */
[----:B------:R-:W-:Y:S06]  /*209c0*/  BAR.SYNC.DEFER_BLOCKING 0x5, 0x180 ;  /* 0x0146000000007b1d */ /* 0x000fec0000010000 */
[----:B------:R-:W-:-:S02]  /*209d0*/  UMOV UR4, 0x400 ;  /* 0x0000040000047882 */ /* 0x000fc40000000000 */
[----:B-1----:R-:W-:-:S06]  /*209e0*/  ULEA UR4, UR5, UR4, 0x18 ;  /* 0x0000000405047291 */ /* 0x002fcc000f8ec03f */
[----:B------:R-:W-:-:S05]  /*209f0*/  IMAD.U32 R23, RZ, RZ, UR4 ;  /* 0x00000004ff177e24 */ /* 0x000fca000f8e00ff */
[----:B------:R1:W4:Y:S01]  /*20a00*/  LDS.128 R16, [R23+0x228d0] ;  /* 0x0228d00017107984 */ /* 0x0003220000000c00 */
[----:B------:R-:W-:Y:S06]  /*20a10*/  BAR.ARV 0x4, 0x180 ;  /* 0x0106000000007b1d */ /* 0x000fec0000002000 */
[----:B------:R-:W-:Y:S05]  /*20a20*/  BRA `(.L_x_3164) ;  /* 0x0000000800cc7947 */ /* 0x000fea0003800000 */
.L_x_3163:
        /* <DEDUP_REMOVED lines=8> */
[----:B------:R-:W1:Y:S02]  /*20ab0*/  @!P1 LDC.64 R2, c[0x0][0xc80] ;  /* 0x00032000ff029b82 */ /* 0x000e640000000a00 */
[----:B-1----:R-:W-:-:S06]  /*20ac0*/  @!P1 IMAD.WIDE R2, R5, 0x4, R2 ;  /* 0x0000000405029825 */ /* 0x002fcc00078e0202 */
[----:B------:R-:W4:Y:S01]  /*20ad0*/  @!P1 LDG.E R2, desc[UR54][R2.64] ;  /* 0x0000003602029981 */ /* 0x000f22000c1e1900 */
[----:B------:R-:W-:Y:S01]  /*20ae0*/  IMAD.MOV.U32 R5, RZ, RZ, RZ ;  /* 0x000000ffff057224 */ /* 0x000fe200078e00ff */
[C---:B------:R-:W-:Y:S02]  /*20af0*/  ISETP.GE.U32.AND P2, PT, R8.reuse, 0x2, PT ;  /* 0x000000020800780c */ /* 0x040fe40003f46070 */
[C---:B------:R-:W-:Y:S01]  /*20b00*/  ISETP.GE.U32.AND P3, PT, R8.reuse, 0x4, PT ;  /* 0x000000040800780c */ /* 0x040fe20003f66070 */
[----:B------:R-:W-:Y:S01]  /*20b10*/  SHFL.IDX PT, R0, R16, RZ, 0x1f ;  /* 0x00001fff10007589 */ /* 0x000fe200000e0000 */
[C---:B------:R-:W-:Y:S02]  /*20b20*/  ISETP.GE.U32.AND P4, PT, R8.reuse, 0x8, PT ;  /* 0x000000080800780c */ /* 0x040fe40003f86070 */
[C---:B------:R-:W-:Y:S01]  /*20b30*/  ISETP.GE.U32.AND P5, PT, R8.reuse, 0x10, PT ;  /* 0x000000100800780c */ /* 0x040fe20003fa6070 */
[----:B0-23--:R-:W-:Y:S01]  /*20b40*/  SHFL.IDX PT, R4, R16, 0x1, 0x1f ;  /* 0x00201f0010047f89 */ /* 0x00dfe200000e0000 */
        /* <DEDUP_REMOVED lines=18> */
.L_x_3358:
[----:B------:R-:W-:Y:S02]  /*20c70*/  ULDC UR4, c[0x0][0xc38] ;  /* 0x00030e0000047ab9 */ /* 0x000fe40000000800 */
[----:B------:R-:W-:-:S04]  /*20c80*/  IMAD.U32 R7, RZ, RZ, UR4 ;  /* 0x00000004ff077e24 */ /* 0x000fc8000f8e00ff */
[----:B-1----:R-:W-:-:S04]  /*20c90*/  IMAD R14, R14, R7, RZ ;  /* 0x000000070e0e7224 */ /* 0x002fc800078e02ff */
[----:B------:R-:W-:-:S05]  /*20ca0*/  IMAD.IADD R9, R4, 0x1, R14 ;  /* 0x0000000104097824 */ /* 0x000fca00078e020e */
[----:B------:R-:W-:-:S13]  /*20cb0*/  ISETP.GT.AND P6, PT, R9, R0, PT ;  /* 0x000000000900720c */ /* 0x000fda0003fc4270 */
[----:B------:R-:W-:Y:S05]  /*20cc0*/  @P6 BRA `(.L_x_3166) ;  /* 0x00000000009c6947 */ /* 0x000fea0003800000 */
.L_x_3171:
        /* <DEDUP_REMOVED lines=14> */
.L_x_3169:
[----:B------:R-:W-:Y:S05]  /*20db0*/  BSYNC B0 ;  /* 0x0000000000007941 */ /* 0x000fea0003800000 */
.L_x_3168:
        /* <DEDUP_REMOVED lines=18> */
.L_x_3366:
[----:B------:R-:W-:Y:S02]  /*20ee0*/  ULDC UR4, c[0x0][0xc38] ;  /* 0x00030e0000047ab9 */ /* 0x000fe40000000800 */
[----:B------:R-:W-:-:S04]  /*20ef0*/  IMAD.U32 R7, RZ, RZ, UR4 ;  /* 0x00000004ff077e24 */ /* 0x000fc8000f8e00ff */
[----:B-1----:R-:W-:-:S04]  /*20f00*/  IMAD R14, R14, R7, RZ ;  /* 0x000000070e0e7224 */ /* 0x002fc800078e02ff */
[----:B------:R-:W-:-:S05]  /*20f10*/  IMAD.IADD R9, R14, 0x1, R9 ;  /* 0x000000010e097824 */ /* 0x000fca00078e0209 */
[----:B------:R-:W-:-:S13]  /*20f20*/  ISETP.GT.AND P6, PT, R9, R0, PT ;  /* 0x000000000900720c */ /* 0x000fda0003fc4270 */
[----:B------:R-:W-:Y:S05]  /*20f30*/  @!P6 BRA `(.L_x_3171) ;  /* 0xfffffffc0064e947 */ /* 0x000fea000383ffff */
.L_x_3166:
        /* <DEDUP_REMOVED lines=8> */
.L_x_3370:
[----:B------:R-:W-:Y:S01]  /*20fc0*/  ISETP.NE.AND P0, PT, R3, RZ, PT ;  /* 0x000000ff0300720c */ /* 0x000fe20003f05270 */
[----:B------:R-:W-:-:S12]  /*20fd0*/  IMAD.MOV.U32 R14, RZ, RZ, RZ ;  /* 0x000000ffff0e7224 */ /* 0x000fd800078e00ff */
[----:B------:R-:W-:Y:S05]  /*20fe0*/  @!P0 BRA `(.L_x_3173) ;  /* 0x0000000000108947 */ /* 0x000fea0003800000 */
[----:B------:R-:W-:Y:S01]  /*20ff0*/  UMOV UR4, 0xffffffff ;  /* 0xffffffff00047882 */ /* 0x000fe20000000000 */
[----:B------:R-:W-:Y:S02]  /*21000*/  VIADD R12, R4, 0xffffffff ;  /* 0xffffffff040c7836 */ /* 0x000fe40000000000 */
[----:B------:R-:W-:Y:S05]  /*21010*/  BRA.DIV UR4, `(.L_x_3174) ;  /* 0x0000005a04607947 */ /* 0x000fea000b800000 */
[----:B------:R3:W4:Y:S02]  /*21020*/  SHFL.IDX PT, R14, R2, R12, 0x1f ;  /* 0x00001f0c020e7589 */ /* 0x00072400000e0000 */
.L_x_3173:
[----:B0--3--:R-:W0:Y:S01]  /*21030*/  LDC.64 R2, c[0x0][0xc90] ;  /* 0x00032400ff027b82 */ /* 0x009e220000000a00 */
[----:B------:R-:W-:-:S04]  /*21040*/  IMAD.IADD R19, R4, 0x1, R19 ;  /* 0x0000000104137824 */ /* 0x000fc800078e0213 */
[----:B0-----:R-:W-:-:S05]  /*21050*/  IMAD.WIDE R2, R19, 0x4, R2 ;  /* 0x0000000413027825 */ /* 0x001fca00078e0202 */
[----:B------:R0:W1:Y:S01]  /*21060*/  LDG.E R6, desc[UR54][R2.64] ;  /* 0x0000003602067981 */ /* 0x000062000c1e1900 */
[----:B----4-:R-:W-:Y:S02]  /*21070*/  IMAD R16, R14, R7, R16 ;  /* 0x000000070e107224 */ /* 0x010fe400078e0210 */
[----:B0-----:R-:W-:Y:S02]  /*21080*/  IMAD.MOV.U32 R2, RZ, RZ, RZ ;  /* 0x000000ffff027224 */ /* 0x001fe400078e00ff */
[----:B-12---:R-:W-:-:S05]  /*21090*/  IMAD R4, R5, R6, RZ ;  /* 0x0000000605047224 */ /* 0x006fca00078e02ff */
        /* <DEDUP_REMOVED lines=59> */
.L_x_3167:
[----:B------:R-:W-:Y:S01]  /*21450*/  UMOV UR4, URZ ;  /* 0x0000003f00047c82 */ /* 0x000fe20008000000 */
[----:B------:R-:W-:Y:S01]  /*21460*/  UMOV UR5, URZ ;  /* 0x0000003f00057c82 */ /* 0x000fe20008000000 */
[----:B------:R-:W-:Y:S01]  /*21470*/  ULDC UR6, c[0x0][0xc3c] ;  /* 0x00030f0000067ab9 */ /* 0x000fe20000000800 */
[----:B------:R-:W-:Y:S02]  /*21480*/  IMAD.MOV.U32 R16, RZ, RZ, R0 ;  /* 0x000000ffff107224 */ /* 0x000fe400078e0000 */
[----:B------:R-:W-:Y:S02]  /*21490*/  IMAD.U32 R17, RZ, RZ, UR4 ;  /* 0x00000004ff117e24 */ /* 0x000fe4000f8e00ff */
[----:B------:R-:W-:Y:S02]  /*214a0*/  IMAD.U32 R18, RZ, RZ, UR5 ;  /* 0x00000005ff127e24 */ /* 0x000fe4000f8e00ff */
[----:B------:R-:W-:-:S07]  /*214b0*/  IMAD.U32 R19, RZ, RZ, UR6 ;  /* 0x00000006ff137e24 */ /* 0x000fce000f8e00ff */
.L_x_3175:
        /* <DEDUP_REMOVED lines=10> */
.L_x_3164:
[----:B------:R-:W-:Y:S02]  /*21560*/  ULDC UR4, c[0x0][0xc3c] ;  /* 0x00030f0000047ab9 */ /* 0x000fe40000000800 */
[----:B----4-:R-:W-:-:S13]  /*21570*/  ISETP.GE.AND P0, PT, R19, UR4, PT ;  /* 0x0000000413007c0c */ /* 0x010fda000bf06270 */
[----:B------:R-:W-:Y:S05]  /*21580*/  @!P0 BRA `(.L_x_3176) ;  /* 0xffffff9c007c8947 */ /* 0x000fea000383ffff */
[----:B------:R-:W-:Y:S05]  /*21590*/  BSYNC B8 ;  /* 0x0000000000087941 */ /* 0x000fea0003800000 */
.L_x_3061:
[----:B------:R-:W4:Y:S01]  /*215a0*/  LDL.LU R0, [R1+0x24] ;  /* 0x0000240001007983 */ /* 0x000f220000300800 */
[----:B------:R-:W-:Y:S01]  /*215b0*/  BSSY B0, `(.L_x_3177) ;  /* 0x000000b000007945 */ /* 0x000fe20003800000 */
[----:B------:R-:W2:Y:S01]  /*215c0*/  S2R R5, SR_CgaCtaId ;  /* 0x0000000000057919 */ /* 0x000ea20000008800 */
[----:B----4-:R-:W-:-:S05]  /*215d0*/  VIADD R0, R0, 0x1 ;  /* 0x0000000100007836 */ /* 0x010fca0000000000 */
[----:B0-----:R-:W-:-:S04]  /*215e0*/  LEA.HI R2, R0, R0, RZ, 0x1 ;  /* 0x0000000000027211 */ /* 0x001fc800078f08ff */
[----:B------:R-:W-:Y:S02]  /*215f0*/  LOP3.LUT R3, R2, 0xfffffffe, RZ, 0xc0, !PT ;  /* 0xfffffffe02037812 */ /* 0x000fe400078ec0ff */
[----:B------:R-:W-:-:S03]  /*21600*/  MOV R2, 0x400 ;  /* 0x0000040000027802 */ /* 0x000fc60000000f00 */
[----:B------:R-:W-:Y:S01]  /*21610*/  IMAD.IADD R0, R0, 0x1, -R3 ;  /* 0x0000000100007824 */ /* 0x000fe200078e0a03 */
[----:B--23--:R-:W-:-:S04]  /*21620*/  LEA R4, R5, R2, 0x18 ;  /* 0x0000000205047211 */ /* 0x00cfc800078ec0ff */
[----:B------:R-:W-:-:S04]  /*21630*/  SHF.L.U32 R0, R0, 0x1f, RZ ;  /* 0x0000001f00007819 */ /* 0x000fc800000006ff */
[----:B------:R-:W0:Y:S02]  /*21640*/  SYNCS.PHASECHK.TRANS64.TRYWAIT P0, [R4+URZ+0x22820], R0 ;  /* 0x02282000040075a7 */ /* 0x000e24000800017f */
[----:B0-----:R-:W-:Y:S05]  /*21650*/  @!P0 BRA `(.L_x_3178) ;  /* 0x0000005000f48947 */ /* 0x001fea0003800000 */
.L_x_3373:
[----:B------:R-:W-:Y:S05]  /*21660*/  BSYNC B0 ;  /* 0x0000000000007941 */ /* 0x000fea0003800000 */
.L_x_3177:
[----:B------:R-:W-:-:S03]  /*21670*/  UMOV UR4, 0xffffffff ;  /* 0xffffffff00047882 */ /* 0x000fc60000000000 */
[----:B------:R-:W-:Y:S05]  /*21680*/  BRA.DIV UR4, `(.L_x_3179) ;  /* 0x0000005204fc7947 */ /* 0x000fea000b800000 */
[----:B0-----:R-:W0:Y:S02]  /*21690*/  S2R R0, SR_TID.X ;  /* 0x0000000000007919 */ /* 0x001e240000002100 */
[----:B0-----:R-:W-:-:S04]  /*216a0*/  SHF.R.U32.HI R0, RZ, 0x5, R0 ;  /* 0x00000005ff007819 */ /* 0x001fc80000011600 */
[----:B------:R-:W-:-:S05]  /*216b0*/  LOP3.LUT R0, R0, 0x3, RZ, 0xc0, !PT ;  /* 0x0000000300007812 */ /* 0x000fca00078ec0ff */
[----:B------:R0:W2:Y:S02]  /*216c0*/  SHFL.IDX PT, R14, R0, RZ, 0x1f ;  /* 0x00001fff000e7589 */ /* 0x0000a400000e0000 */
.L_x_3376:
[----:B--2---:R-:W-:-:S13]  /*216d0*/  ISETP.NE.AND P0, PT, R14, RZ, PT ;  /* 0x000000ff0e00720c */ /* 0x004fda0003f05270 */
[----:B------:R-:W-:Y:S05]  /*216e0*/  @P0 BRA `(.L_x_2831) ;  /* 0x0000000000880947 */ /* 0x000fea0003800000 */
[----:B------:R-:W-:-:S03]  /*216f0*/  UMOV UR4, 0xffffffff ;  /* 0xffffffff00047882 */ /* 0x000fc60000000000 */
[----:B------:R-:W-:Y:S05]  /*21700*/  BRA.DIV UR4, `(.L_x_3180) ;  /* 0x0000005604107947 */ /* 0x000fea000b800000 */
[----:B------:R-:W-:-:S13]  /*21710*/  ELECT P6, URZ, PT ;  /* 0x00000000003f782f */ /* 0x000fda00038c0000 */
.L_x_3379:
[----:B------:R-:W-:Y:S05]  /*21720*/  @!P6 BRA `(.L_x_2831) ;  /* 0x000000000078e947 */ /* 0x000fea0003800000 */
[----:B------:R-:W-:-:S06]  /*21730*/  ULOP3.LUT UR4, UR36, 0x2, URZ, 0xfc, !UPT ;  /* 0x0000000224047892 */ /* 0x000fcc000f8efc3f */
[----:B0-----:R-:W-:-:S05]  /*21740*/  IMAD.U32 R0, RZ, RZ, UR4 ;  /* 0x00000004ff007e24 */ /* 0x001fca000f8e00ff */
[----:B------:R-:W-:-:S13]  /*21750*/  ISETP.NE.AND P0, PT, R0, 0x3, PT ;  /* 0x000000030000780c */ /* 0x000fda0003f05270 */
[----:B------:R-:W-:Y:S05]  /*21760*/  @!P0 BRA `(.L_x_3181) ;  /* 0x0000000000048947 */ /* 0x000fea0003800000 */
[----:B------:R-:W-:Y:S01]  /*21770*/  BPT.TRAP 0x1 ;  /* 0x000000040000795c */ /* 0x000fe20000300000 */
.L_x_3181:
[C---:B------:R-:W-:Y:S01]  /*21780*/  IMAD R5, R25.reuse, 0x8, R4 ;  /* 0x0000000819057824 */ /* 0x040fe200078e0204 */
[----:B------:R-:W-:Y:S01]  /*21790*/  SHF.L.U32 R0, R26, 0x1f, RZ ;  /* 0x0000001f1a007819 */ /* 0x000fe200000006ff */
[----:B------:R-:W-:-:S03]  /*217a0*/  VIADD R25, R25, 0x1 ;  /* 0x0000000119197836 */ /* 0x000fc60000000000 */
[----:B------:R-:W0:Y:S02]  /*217b0*/  SYNCS.PHASECHK.TRANS64.TRYWAIT P1, [R5+URZ+0x22840], R0 ;  /* 0x02284000050075a7 */ /* 0x000e24000802017f */
[----:B------:R-:W-:-:S04]  /*217c0*/  ISETP.NE.AND P2, PT, R25, 0x2, PT ;  /* 0x000000021900780c */ /* 0x000fc80003f45270 */
[----:B------:R-:W-:Y:S01]  /*217d0*/  SEL R3, RZ, 0x1, P2 ;  /* 0x00000001ff037807 */ /* 0x000fe20001000000 */
[----:B0-----:R-:W-:Y:S08]  /*217e0*/  @!P1 BRA `(.L_x_3182) ;  /* 0x0000005000f89947 */ /* 0x001ff00003800000 */
.L_x_3380:
[----:B------:R-:W-:Y:S02]  /*217f0*/  SEL R25, R25, RZ, P2 ;  /* 0x000000ff19197207 */ /* 0x000fe40001000000 */
[----:B------:R-:W-:Y:S01]  /*21800*/  LOP3.LUT R2, R26, R3, RZ, 0x3c, !PT ;  /* 0x000000031a027212 */ /* 0x000fe200078e3cff */
[----:B------:R-:W-:Y:S06]  /*21810*/  @!P0 BRA `(.L_x_3183) ;  /* 0x0000000000048947 */ /* 0x000fec0003800000 */
[----:B------:R-:W-:Y:S01]  /*21820*/  BPT.TRAP 0x1 ;  /* 0x000000040000795c */ /* 0x000fe20000300000 */
.L_x_3183:
[----:B------:R-:W-:Y:S01]  /*21830*/  IMAD R25, R25, 0x8, R4 ;  /* 0x0000000819197824 */ /* 0x000fe200078e0204 */
[----:B------:R-:W-:-:S04]  /*21840*/  SHF.L.U32 R2, R2, 0x1f, RZ ;  /* 0x0000001f02027819 */ /* 0x000fc800000006ff */
[----:B------:R-:W2:Y:S02]  /*21850*/  SYNCS.PHASECHK.TRANS64.TRYWAIT P1, [R25+URZ+0x22840], R2 ;  /* 0x02284002190075a7 */ /* 0x000ea4000802017f */
[----:B--2---:R-:W-:Y:S05]  /*21860*/  @!P1 BRA `(.L_x_3184) ;  /* 0x0000005000ec9947 */ /* 0x004fea0003800000 */
.L_x_3381:
[----:B------:R-:W-:Y:S05]  /*21870*/  @!P0 BRA `(.L_x_3185) ;  /* 0x0000000000048947 */ /* 0x000fea0003800000 */
[----:B------:R-:W-:Y:S01]  /*21880*/  BPT.TRAP 0x1 ;  /* 0x000000040000795c */ /* 0x000fe20000300000 */
.L_x_3185:
[----:B------:R-:W3:Y:S02]  /*21890*/  SYNCS.PHASECHK.TRANS64.TRYWAIT P1, [R5+URZ+0x22860], R0 ;  /* 0x02286000050075a7 */ /* 0x000ee4000802017f */
[----:B---3--:R-:W-:Y:S05]  /*218a0*/  @!P1 BRA `(.L_x_3186) ;  /* 0x0000005000f09947 */ /* 0x008fea0003800000 */
.L_x_3382:
[----:B------:R-:W-:Y:S05]  /*218b0*/  @!P0 BRA `(.L_x_3187) ;  /* 0x0000000000048947 */ /* 0x000fea0003800000 */
[----:B------:R-:W-:Y:S01]  /*218c0*/  BPT.TRAP 0x1 ;  /* 0x000000040000795c */ /* 0x000fe20000300000 */
.L_x_3187:
[----:B----4-:R4:W0:Y:S02]  /*218d0*/  SYNCS.PHASECHK.TRANS64.TRYWAIT P0, [R25+URZ+0x22860], R2 ;  /* 0x02286002190075a7 */ /* 0x010824000800017f */
[----:B0-----:R-:W-:Y:S05]  /*218e0*/  @!P0 NANOSLEEP.SYNCS 0x989680 ;  /* 0x009896800000895d */ /* 0x001fea0003900000 */
[----:B------:R-:W0:Y:S02]  /*218f0*/  @!P0 SYNCS.PHASECHK.TRANS64 P0, [R25+URZ+0x22860], R2 ;  /* 0x02286002190085a7 */ /* 0x000e24000800007f */
[----:B0-----:R-:W-:Y:S05]  /*21900*/  @!P0 BRA `(.L_x_3187) ;  /* 0xfffffffc00f08947 */ /* 0x001fea000383ffff */
.L_x_2831:
[----:B------:R-:W-:Y:S05]  /*21910*/  BSYNC B9 ;  /* 0x0000000000097941 */ /* 0x000fea0003800000 */
.L_x_2828:
[----:B------:R-:W-:Y:S05]  /*21920*/  EXIT ;  /* 0x000000000000794d */ /* 0x000fea0003800000 */
.L_x_2857:
[----:B0-----:R0:W1:Y:S02]  /*21930*/  SYNCS.PHASECHK.TRANS64.TRYWAIT P4, [R89+URZ+0x22890], R102 ;  /* 0x02289066590075a7 */ /* 0x001064000808017f */
[----:B-1----:R-:W-:Y:S05]  /*21940*/  @!P4 NANOSLEEP.SYNCS 0x989680 ;  /* 0x009896800000c95d */ /* 0x002fea0003900000 */
[----:B------:R-:W1:Y:S02]  /*21950*/  @!P4 SYNCS.PHASECHK.TRANS64 P4, [R89+URZ+0x22890], R102 ;  /* 0x022890665900c5a7 */ /* 0x000e64000808007f */
[----:B-1----:R-:W-:Y:S05]  /*21960*/  @!P4 BRA `(.L_x_2857) ;  /* 0xfffffffc00f0c947 */ /* 0x002fea000383ffff */
[----:B------:R-:W-:Y:S05]  /*21970*/  BRA `(.L_x_3188) ;  /* 0xfffffe1400947947 */ /* 0x000fea000383ffff */
.L_x_2858:
        /* <DEDUP_REMOVED lines=8> */
.L_x_3190:
[----:B------:R-:W-:Y:S05]  /*21a00*/  BSYNC B1 ;  /* 0x0000000000017941 */ /* 0x000fea0003800000 */
.L_x_3189:
        /* <DEDUP_REMOVED lines=8> */
.L_x_3191:
[----:B------:R-:W-:Y:S01]  /*21a90*/  IMAD.MOV.U32 R35, RZ, RZ, R14 ;  /* 0x000000ffff237224 */ /* 0x000fe200078e000e */
[----:B------:R-:W-:Y:S06]  /*21aa0*/  BRA `(.L_x_3192) ;  /* 0xfffffe14005c7947 */ /* 0x000fec000383ffff */
.L_x_2867:
        /* <DEDUP_REMOVED lines=8> */
.L_x_3194:
[----:B------:R-:W-:Y:S05]  /*21b30*/  BSYNC B1 ;  /* 0x0000000000017941 */ /* 0x000fea0003800000 */
.L_x_3193:
        /* <DEDUP_REMOVED lines=8> */
.L_x_3195:
[----:B------:R-:W-:Y:S01]  /*21bc0*/  IMAD.MOV.U32 R93, RZ, RZ, R14 ;  /* 0x000000ffff5d7224 */ /* 0x000fe200078e000e */
[----:B------:R-:W-:Y:S06]  /*21bd0*/  BRA `(.L_x_3196) ;  /* 0xfffffe1800ec7947 */ /* 0x000fec000383ffff */
.L_x_2877:
[----:B-1----:R1:W2:Y:S02]  /*21be0*/  SYNCS.PHASECHK.TRANS64.TRYWAIT P3, [R89+URZ+0x22890], R102 ;  /* 0x02289066590075a7 */ /* 0x0022a4000806017f */
[----:B--2---:R-:W-:Y:S05]  /*21bf0*/  @!P3 NANOSLEEP.SYNCS 0x989680 ;  /* 0x009896800000b95d */ /* 0x004fea0003900000 */
[----:B------:R-:W2:Y:S02]  /*21c00*/  @!P3 SYNCS.PHASECHK.TRANS64 P3, [R89+URZ+0x22890], R102 ;  /* 0x022890665900b5a7 */ /* 0x000ea4000806007f */
[----:B--2---:R-:W-:Y:S05]  /*21c10*/  @!P3 BRA `(.L_x_2877) ;  /* 0xfffffffc00f0b947 */ /* 0x004fea000383ffff */
[----:B------:R-:W-:Y:S05]  /*21c20*/  BRA `(.L_x_3197) ;  /* 0xfffffe2400e07947 */ /* 0x000fea000383ffff */
.L_x_2878:
        /* <DEDUP_REMOVED lines=8> */
.L_x_3199:
[----:B------:R-:W-:Y:S05]  /*21cb0*/  BSYNC B1 ;  /* 0x0000000000017941 */ /* 0x000fea0003800000 */
.L_x_3198:
        /* <DEDUP_REMOVED lines=8> */
.L_x_3200:
[----:B------:R-:W-:Y:S05]  /*21d40*/  BRA `(.L_x_3201) ;  /* 0xfffffe2400b07947 */ /* 0x000fea000383ffff */
.L_x_2883:
        /* <DEDUP_REMOVED lines=8> */
.L_x_3203:
[----:B------:R-:W-:Y:S05]  /*21dd0*/  BSYNC B1 ;  /* 0x0000000000017941 */ /* 0x000fea0003800000 */
.L_x_3202:
        /* <DEDUP_REMOVED lines=8> */
.L_x_3204:
[----:B------:R-:W-:Y:S01]  /*21e60*/  IMAD.MOV.U32 R36, RZ, RZ, R14 ;  /* 0x000000ffff247224 */ /* 0x000fe200078e000e */
[----:B------:R-:W-:Y:S06]  /*21e70*/  BRA `(.L_x_3205) ;  /* 0xfffffe2c00687947 */ /* 0x000fec000383ffff */
.L_x_2888:
[----:B0-----:R0:W1:Y:S02]  /*21e80*/  SYNCS.PHASECHK.TRANS64.TRYWAIT P1, [R89+URZ+0x22890], R102 ;  /* 0x02289066590075a7 */ /* 0x001064000802017f */
[----:B-1----:R-:W-:Y:S05]  /*21e90*/  @!P1 NANOSLEEP.SYNCS 0x989680 ;  /* 0x009896800000995d */ /* 0x002fea0003900000 */
[----:B------:R-:W1:Y:S02]  /*21ea0*/  @!P1 SYNCS.PHASECHK.TRANS64 P1, [R89+URZ+0x22890], R102 ;  /* 0x02289066590095a7 */ /* 0x000e64000802007f */
[----:B-1----:R-:W-:Y:S05]  /*21eb0*/  @!P1 BRA `(.L_x_2888) ;  /* 0xfffffffc00f09947 */ /* 0x002fea000383ffff */
[----:B------:R-:W-:Y:S05]  /*21ec0*/  BRA `(.L_x_3206) ;  /* 0xfffffe3400807947 */ /* 0x000fea000383ffff */
.L_x_2889:
        /* <DEDUP_REMOVED lines=8> */
.L_x_3208:
[----:B------:R-:W-:Y:S05]  /*21f50*/  BSYNC B1 ;  /* 0x0000000000017941 */ /* 0x000fea0003800000 */
.L_x_3207:
        /* <DEDUP_REMOVED lines=8> */
.L_x_3209:
[----:B------:R-:W-:Y:S05]  /*21fe0*/  BRA `(.L_x_3210) ;  /* 0xfffffe3400a87947 */ /* 0x000fea000383ffff */
.L_x_2892:
        /* <DEDUP_REMOVED lines=8> */
.L_x_3212:
[----:B------:R-:W-:Y:S05]  /*22070*/  BSYNC B1 ;  /* 0x0000000000017941 */ /* 0x000fea0003800000 */
.L_x_3211:
        /* <DEDUP_REMOVED lines=8> */
.L_x_3213:
[----:B------:R-:W-:Y:S05]  /*22100*/  BRA `(.L_x_3214) ;  /* 0xfffffe3400a87947 */ /* 0x000fea000383ffff */
.L_x_2896:
[----:B------:R0:W0:Y:S02]  /*22110*/  SYNCS.PHASECHK.TRANS64.TRYWAIT P2, [R89+URZ+0x228b0], R102 ;  /* 0x0228b066590075a7 */ /* 0x000024000804017f */
[----:B0-----:R-:W-:Y:S05]  /*22120*/  @!P2 NANOSLEEP.SYNCS 0x989680 ;  /* 0x009896800000a95d */ /* 0x001fea0003900000 */
[----:B------:R-:W0:Y:S02]  /*22130*/  @!P2 SYNCS.PHASECHK.TRANS64 P2, [R89+URZ+0x228b0], R102 ;  /* 0x0228b0665900a5a7 */ /* 0x000e24000804007f */
[----:B0-----:R-:W-:Y:S05]  /*22140*/  @!P2 BRA `(.L_x_2896) ;  /* 0xfffffffc00f0a947 */ /* 0x001fea000383ffff */
[----:B------:R-:W-:Y:S05]  /*22150*/  BRA `(.L_x_3215) ;  /* 0xfffffe3800207947 */ /* 0x000fea000383ffff */
.L_x_2912:
[----:B------:R-:W-:Y:S01]  /*22160*/  BSSY B0, `(.L_x_3216) ;  /* 0x0000007000007945 */ /* 0x000fe20003800000 */
[----:B------:R-:W-:Y:S02]  /*22170*/  IMAD.MOV.U32 R12, RZ, RZ, RZ ;  /* 0x000000ffff0c7224 */ /* 0x000fe400078e00ff */
[----:B------:R-:W-:Y:S02]  /*22180*/  IMAD.MOV.U32 R11, RZ, RZ, 0x1f ;  /* 0x0000001fff0b7424 */ /* 0x000fe400078e00ff */
[----:B------:R-:W-:-:S07]  /*22190*/  IMAD.MOV.U32 R15, RZ, RZ, -0x1 ;  /* 0xffffffffff0f7424 */ /* 0x000fce00078e00ff */
[----:B-----5:R-:W-:Y:S05]  /*221a0*/  WARPSYNC.COLLECTIVE R15, `(.L_x_3217) ;  /* 0x000000000f087348 */ /* 0x020fea0003c00000 */
[----:B------:R0:W1:Y:S02]  /*221b0*/  SHFL.IDX P6, R14, R13, R12, R11 ;  /* 0x0000000c0d0e7389 */ /* 0x00006400000c000b */
[----:B01---5:R-:W-:Y:S01]  /*221c0*/  ENDCOLLECTIVE ;  /* 0x000000000000791b */ /* 0x023fe20003800000 */
.L_x_3217:
[----:B------:R-:W-:Y:S05]  /*221d0*/  BSYNC B0 ;  /* 0x0000000000007941 */ /* 0x000fea0003800000 */
.L_x_3216:
[----:B------:R-:W-:Y:S05]  /*221e0*/  BRA `(.L_x_3218) ;  /* 0xfffffe4800bc7947 */ /* 0x000fea000383ffff */
.L_x_2924:
[----:B------:R-:W-:Y:S01]  /*221f0*/  BSSY B1, `(.L_x_3219) ;  /* 0x0000008000017945 */ /* 0x000fe20003800000 */
[----:B0-----:R-:W-:Y:S02]  /*22200*/  IMAD.MOV.U32 R13, RZ, RZ, R6 ;  /* 0x000000ffff0d7224 */ /* 0x001fe400078e0006 */
[----:B------:R-:W-:Y:S02]  /*22210*/  IMAD.MOV.U32 R12, RZ, RZ, RZ ;  /* 0x000000ffff0c7224 */ /* 0x000fe400078e00ff */
[----:B------:R-:W-:Y:S02]  /*22220*/  IMAD.MOV.U32 R11, RZ, RZ, 0x1c1f ;  /* 0x00001c1fff0b7424 */ /* 0x000fe400078e00ff */
[----:B------:R-:W-:-:S07]  /*22230*/  IMAD.MOV.U32 R15, RZ, RZ, -0x1 ;  /* 0xffffffffff0f7424 */ /* 0x000fce00078e00ff */
[----:B------:R-:W-:Y:S05]  /*22240*/  WARPSYNC.COLLECTIVE R15, `(.L_x_3220) ;  /* 0x000000000f087348 */ /* 0x000fea0003c00000 */
[----:B------:R0:W1:Y:S02]  /*22250*/  SHFL.IDX P6, R14, R13, R12, R11 ;  /* 0x0000000c0d0e7389 */ /* 0x00006400000c000b */
[----:B01----:R-:W-:Y:S01]  /*22260*/  ENDCOLLECTIVE ;  /* 0x000000000000791b */ /* 0x003fe20003800000 */
.L_x_3220:
[----:B------:R-:W-:Y:S05]  /*22270*/  BSYNC B1 ;  /* 0x0000000000017941 */ /* 0x000fea0003800000 */
.L_x_3219:
        /* <DEDUP_REMOVED lines=8> */
.L_x_3221:
[----:B------:R-:W-:Y:S02]  /*22300*/  IMAD.MOV.U32 R13, RZ, RZ, R8 ;  /* 0x000000ffff0d7224 */ /* 0x000fe400078e0008 */
[----:B------:R-:W-:-:S07]  /*22310*/  IMAD.MOV.U32 R0, RZ, RZ, R14 ;  /* 0x000000ffff007224 */ /* 0x000fce00078e000e */
[----:B------:R-:W-:Y:S05]  /*22320*/  WARPSYNC.COLLECTIVE R15, `(.L_x_3222) ;  /* 0x000000000f087348 */ /* 0x000fea0003c00000 */
[----:B------:R0:W1:Y:S02]  /*22330*/  SHFL.IDX P6, R14, R13, R12, R11 ;  /* 0x0000000c0d0e7389 */ /* 0x00006400000c000b */
[----:B01----:R-:W-:Y:S01]  /*22340*/  ENDCOLLECTIVE ;  /* 0x000000000000791b */ /* 0x003fe20003800000 */
.L_x_3222:
[----:B------:R-:W-:Y:S02]  /*22350*/  IMAD.MOV.U32 R13, RZ, RZ, R7 ;  /* 0x000000ffff0d7224 */ /* 0x000fe400078e0007 */
[----:B------:R-:W-:-:S07]  /*22360*/  IMAD.MOV.U32 R5, RZ, RZ, R14 ;  /* 0x000000ffff057224 */ /* 0x000fce00078e000e */
[----:B------:R-:W-:Y:S05]  /*22370*/  WARPSYNC.COLLECTIVE R15, `(.L_x_3223) ;  /* 0x000000000f087348 */ /* 0x000fea0003c00000 */
[----:B------:R0:W1:Y:S02]  /*22380*/  SHFL.IDX P6, R14, R13, R12, R11 ;  /* 0x0000000c0d0e7389 */ /* 0x00006400000c000b */
[----:B01----:R-:W-:Y:S01]  /*22390*/  ENDCOLLECTIVE ;  /* 0x000000000000791b */ /* 0x003fe20003800000 */
.L_x_3223:
[----:B------:R-:W-:Y:S05]  /*223a0*/  BRA `(.L_x_3224) ;  /* 0xfffffe5000387947 */ /* 0x000fea000383ffff */
.L_x_2927:
[----:B------:R-:W-:Y:S01]  /*223b0*/  BSSY B1, `(.L_x_3225) ;  /* 0x0000008000017945 */ /* 0x000fe20003800000 */
[----:B------:R-:W-:Y:S02]  /*223c0*/  IMAD.MOV.U32 R13, RZ, RZ, R6 ;  /* 0x000000ffff0d7224 */ /* 0x000fe400078e0006 */
[----:B------:R-:W-:Y:S02]  /*223d0*/  IMAD.MOV.U32 R12, RZ, RZ, 0x1 ;  /* 0x00000001ff0c7424 */ /* 0x000fe400078e00ff */
[----:B------:R-:W-:Y:S02]  /*223e0*/  IMAD.MOV.U32 R11, RZ, RZ, 0x1c1f ;  /* 0x00001c1fff0b7424 */ /* 0x000fe400078e00ff */
[----:B------:R-:W-:-:S07]  /*223f0*/  IMAD.MOV.U32 R15, RZ, RZ, -0x1 ;  /* 0xffffffffff0f7424 */ /* 0x000fce00078e00ff */
[----:B-1----:R-:W-:Y:S05]  /*22400*/  WARPSYNC.COLLECTIVE R15, `(.L_x_3226) ;  /* 0x000000000f087348 */ /* 0x002fea0003c00000 */
[----:B------:R0:W2:Y:S02]  /*22410*/  SHFL.IDX P6, R14, R13, R12, R11 ;  /* 0x0000000c0d0e7389 */ /* 0x0000a400000c000b */
[----:B012---:R-:W-:Y:S01]  /*22420*/  ENDCOLLECTIVE ;  /* 0x000000000000791b */ /* 0x007fe20003800000 */
.L_x_3226:
[----:B------:R-:W-:Y:S05]  /*22430*/  BSYNC B1 ;  /* 0x0000000000017941 */ /* 0x000fea0003800000 */
.L_x_3225:
        /* <DEDUP_REMOVED lines=8> */
.L_x_3227:
[----:B------:R-:W-:Y:S02]  /*224c0*/  IMAD.MOV.U32 R13, RZ, RZ, R8 ;  /* 0x000000ffff0d7224 */ /* 0x000fe400078e0008 */
[----:B------:R-:W-:-:S07]  /*224d0*/  IMAD.MOV.U32 R0, RZ, RZ, R14 ;  /* 0x000000ffff007224 */ /* 0x000fce00078e000e */
[----:B------:R-:W-:Y:S05]  /*224e0*/  WARPSYNC.COLLECTIVE R15, `(.L_x_3228) ;  /* 0x000000000f087348 */ /* 0x000fea0003c00000 */
[----:B------:R0:W1:Y:S02]  /*224f0*/  SHFL.IDX P6, R14, R13, R12, R11 ;  /* 0x0000000c0d0e7389 */ /* 0x00006400000c000b */
[----:B01----:R-:W-:Y:S01]  /*22500*/  ENDCOLLECTIVE ;  /* 0x000000000000791b */ /* 0x003fe20003800000 */
.L_x_3228:
[----:B------:R-:W-:Y:S02]  /*22510*/  IMAD.MOV.U32 R13, RZ, RZ, R7 ;  /* 0x000000ffff0d7224 */ /* 0x000fe400078e0007 */
[----:B------:R-:W-:-:S07]  /*22520*/  IMAD.MOV.U32 R5, RZ, RZ, R14 ;  /* 0x000000ffff057224 */ /* 0x000fce00078e000e */
[----:B------:R-:W-:Y:S05]  /*22530*/  WARPSYNC.COLLECTIVE R15, `(.L_x_3229) ;  /* 0x000000000f087348 */ /* 0x000fea0003c00000 */
[----:B------:R0:W1:Y:S02]  /*22540*/  SHFL.IDX P6, R14, R13, R12, R11 ;  /* 0x0000000c0d0e7389 */ /* 0x00006400000c000b */
[----:B01----:R-:W-:Y:S01]  /*22550*/  ENDCOLLECTIVE ;  /* 0x000000000000791b */ /* 0x003fe20003800000 */
.L_x_3229:
[----:B------:R-:W-:Y:S05]  /*22560*/  BRA `(.L_x_3230) ;  /* 0xfffffe5000a07947 */ /* 0x000fea000383ffff */
.L_x_2931:
[----:B0-----:R0:W1:Y:S02]  /*22570*/  SYNCS.PHASECHK.TRANS64.TRYWAIT P0, [R23+URZ+0x22800], R36 ;  /* 0x02280024170075a7 */ /* 0x001064000800017f */
[----:B-1----:R-:W-:Y:S05]  /*22580*/  @!P0 NANOSLEEP.SYNCS 0x989680 ;  /* 0x009896800000895d */ /* 0x002fea0003900000 */
[----:B------:R-:W1:Y:S02]  /*22590*/  @!P0 SYNCS.PHASECHK.TRANS64 P0, [R23+URZ+0x22800], R36 ;  /* 0x02280024170085a7 */ /* 0x000e64000800007f */
[----:B-1----:R-:W-:Y:S05]  /*225a0*/  @!P0 BRA `(.L_x_2931) ;  /* 0xfffffffc00f08947 */ /* 0x002fea000383ffff */
[----:B------:R-:W-:Y:S05]  /*225b0*/  BRA `(.L_x_3231) ;  /* 0xfffffe5400a87947 */ /* 0x000fea000383ffff */
.L_x_2939:
[----:B------:R-:W1:Y:S01]  /*225c0*/  LDC R41, c[0x0][0x3f4] ;  /* 0x0000fd00ff297b82 */ /* 0x000e620000000800 */
[----:B------:R-:W-:Y:S01]  /*225d0*/  BSSY B1, `(.L_x_3232) ;  /* 0x0000008000017945 */ /* 0x000fe20003800000 */
[----:B0-----:R-:W-:Y:S02]  /*225e0*/  IMAD.MOV.U32 R13, RZ, RZ, R20 ;  /* 0x000000ffff0d7224 */ /* 0x001fe400078e0014 */
[----:B------:R-:W-:Y:S02]  /*225f0*/  IMAD.MOV.U32 R12, RZ, RZ, RZ ;  /* 0x000000ffff0c7224 */ /* 0x000fe400078e00ff */
[----:B------:R-:W-:Y:S02]  /*22600*/  IMAD.MOV.U32 R11, RZ, RZ, 0x1c1f ;  /* 0x00001c1fff0b7424 */ /* 0x000fe400078e00ff */
[----:B------:R-:W-:-:S07]  /*22610*/  IMAD.MOV.U32 R15, RZ, RZ, -0x1 ;  /* 0xffffffffff0f7424 */ /* 0x000fce00078e00ff */
[----:B-1----:R-:W-:Y:S05]  /*22620*/  WARPSYNC.COLLECTIVE R15, `(.L_x_3233) ;  /* 0x000000000f087348 */ /* 0x002fea0003c00000 */
[----:B------:R0:W2:Y:S02]  /*22630*/  SHFL.IDX P6, R14, R13, R12, R11 ;  /* 0x0000000c0d0e7389 */ /* 0x0000a400000c000b */
[----:B012---:R-:W-:Y:S01]  /*22640*/  ENDCOLLECTIVE ;  /* 0x000000000000791b */ /* 0x007fe20003800000 */
.L_x_3233:
[----:B------:R-:W-:Y:S05]  /*22650*/  BSYNC B1 ;  /* 0x0000000000017941 */ /* 0x000fea0003800000 */
.L_x_3232:
[----:B------:R-:W-:Y:S01]  /*22660*/  IMAD.MOV.U32 R13, RZ, RZ, R10 ;  /* 0x000000ffff0d7224 */ /* 0x000fe200078e000a */
[----:B------:R-:W-:Y:S01]  /*22670*/  ISETP.GE.AND P0, PT, R16, R41, PT ;  /* 0x000000291000720c */ /* 0x000fe20003f06270 */
[----:B------:R-:W-:Y:S02]  /*22680*/  IMAD.MOV.U32 R12, RZ, RZ, RZ ;  /* 0x000000ffff0c7224 */ /* 0x000fe400078e00ff */
[----:B------:R-:W-:Y:S02]  /*22690*/  IMAD.MOV.U32 R11, RZ, RZ, 0x1c1f ;  /* 0x00001c1fff0b7424 */ /* 0x000fe400078e00ff */
[----:B------:R-:W-:Y:S02]  /*226a0*/  IMAD.MOV.U32 R15, RZ, RZ, -0x1 ;  /* 0xffffffffff0f7424 */ /* 0x000fe400078e00ff */
[----:B------:R-:W-:Y:S02]  /*226b0*/  IMAD.MOV.U32 R0, RZ, RZ, R14 ;  /* 0x000000ffff007224 */ /* 0x000fe400078e000e */
[----:B------:R-:W-:-:S07]  /*226c0*/  IMAD R27, R203, R8, RZ ;  /* 0x00000008cb1b7224 */ /* 0x000fce00078e02ff */
[----:B------:R-:W-:Y:S05]  /*226d0*/  WARPSYNC.COLLECTIVE R15, `(.L_x_3234) ;  /* 0x000000000f087348 */ /* 0x000fea0003c00000 */
[----:B------:R0:W1:Y:S02]  /*226e0*/  SHFL.IDX P6, R14, R13, R12, R11 ;  /* 0x0000000c0d0e7389 */ /* 0x00006400000c000b */
[----:B01----:R-:W-:Y:S01]  /*226f0*/  ENDCOLLECTIVE ;  /* 0x000000000000791b */ /* 0x003fe20003800000 */
.L_x_3234:
[----:B------:R-:W-:Y:S01]  /*22700*/  ISETP.GE.OR P1, PT, R36, R27, P0 ;  /* 0x0000001b2400720c */ /* 0x000fe20000726670 */
[----:B------:R-:W-:-:S12]  /*22710*/  IMAD.MOV.U32 R13, RZ, RZ, R25 ;  /* 0x000000ffff0d7224 */ /* 0x000fd800078e0019 */
[C---:B------:R-:W-:Y:S01]  /*22720*/  @!P1 IMAD.SHL.U32 R9, R16.reuse, 0x2, RZ ;  /* 0x0000000210099824 */ /* 0x040fe200078e00ff */
[----:B------:R-:W-:Y:S01]  /*22730*/  @!P1 SHF.L.U64.HI R21, R16, 0x1, R17 ;  /* 0x0000000110159819 */ /* 0x000fe20000010211 */
[----:B------:R-:W-:-:S07]  /*22740*/  IMAD.MOV.U32 R3, RZ, RZ, R14 ;  /* 0x000000ffff037224 */ /* 0x000fce00078e000e */
[----:B------:R-:W-:Y:S05]  /*22750*/  WARPSYNC.COLLECTIVE R15, `(.L_x_3235) ;  /* 0x000000000f087348 */ /* 0x000fea0003c00000 */
[----:B------:R0:W1:Y:S02]  /*22760*/  SHFL.IDX P6, R14, R13, R12, R11 ;  /* 0x0000000c0d0e7389 */ /* 0x00006400000c000b */
[----:B01----:R-:W-:Y:S01]  /*22770*/  ENDCOLLECTIVE ;  /* 0x000000000000791b */ /* 0x003fe20003800000 */
.L_x_3235:
[----:B------:R-:W-:-:S05]  /*22780*/  @!P1 IADD3 R4, P2, R3, R9, RZ ;  /* 0x0000000903049210 */ /* 0x000fca0007f5e0ff */
[----:B------:R-:W-:-:S06]  /*22790*/  @!P1 IMAD.X R5, R0, 0x1, R21, P2 ;  /* 0x0000000100059824 */ /* 0x000fcc00010e0615 */
[----:B------:R-:W5:Y:S01]  /*227a0*/  @!P1 LD.E.128 R4, desc[UR54][R4.64] ;  /* 0x0000003604049980 */ /* 0x000f62000c101d00 */
[----:B------:R-:W-:Y:S02]  /*227b0*/  IMAD.MOV.U32 R13, RZ, RZ, R24 ;  /* 0x000000ffff0d7224 */ /* 0x000fe400078e0018 */
[----:B------:R-:W-:-:S07]  /*227c0*/  IMAD.MOV.U32 R8, RZ, RZ, R14 ;  /* 0x000000ffff087224 */ /* 0x000fce00078e000e */
[----:B-----5:R-:W-:Y:S05]  /*227d0*/  WARPSYNC.COLLECTIVE R15, `(.L_x_3236) ;  /* 0x000000000f087348 */ /* 0x020fea0003c00000 */
[----:B------:R0:W1:Y:S02]  /*227e0*/  SHFL.IDX P6, R14, R13, R12, R11 ;  /* 0x0000000c0d0e7389 */ /* 0x00006400000c000b */
[----:B01---5:R-:W-:Y:S01]  /*227f0*/  ENDCOLLECTIVE ;  /* 0x000000000000791b */ /* 0x023fe20003800000 */
.L_x_3236:
[----:B------:R-:W-:-:S05]  /*22800*/  @!P1 IADD3 R14, P2, R14, R9, RZ ;  /* 0x000000090e0e9210 */ /* 0x000fca0007f5e0ff */
[----:B------:R-:W-:-:S04]  /*22810*/  @!P1 IMAD.X R3, R8, 0x1, R21, P2 ;  /* 0x0000000108039824 */ /* 0x000fc800010e0615 */
[----:B------:R-:W-:-:S05]  /*22820*/  @!P1 IMAD.MOV.U32 R15, RZ, RZ, R3 ;  /* 0x000000ffff0f9224 */ /* 0x000fca00078e0003 */
[----:B------:R0:W5:Y:S01]  /*22830*/  @!P1 LD.E.128 R28, desc[UR54][R14.64] ;  /* 0x000000360e1c9980 */ /* 0x000162000c101d00 */
[----:B------:R-:W-:Y:S02]  /*22840*/  IMAD.MOV.U32 R13, RZ, RZ, R20 ;  /* 0x000000ffff0d7224 */ /* 0x000fe400078e0014 */
[----:B------:R-:W-:Y:S02]  /*22850*/  IMAD.MOV.U32 R12, RZ, RZ, 0x1 ;  /* 0x00000001ff0c7424 */ /* 0x000fe400078e00ff */
[----:B0-----:R-:W-:-:S07]  /*22860*/  IMAD.MOV.U32 R15, RZ, RZ, -0x1 ;  /* 0xffffffffff0f7424 */ /* 0x001fce00078e00ff */
[----:B-----5:R-:W-:Y:S05]  /*22870*/  WARPSYNC.COLLECTIVE R15, `(.L_x_3237) ;  /* 0x000000000f087348 */ /* 0x020fea0003c00000 */
[----:B------:R0:W1:Y:S02]  /*22880*/  SHFL.IDX P6, R14, R13, R12, R11 ;  /* 0x0000000c0d0e7389 */ /* 0x00006400000c000b */
[----:B01---5:R-:W-:Y:S01]  /*22890*/  ENDCOLLECTIVE ;  /* 0x000000000000791b */ /* 0x023fe20003800000 */
.L_x_3237:
[----:B------:R-:W-:Y:S01]  /*228a0*/  CS2R R44, SRZ ;  /* 0x00000000002c7805 */ /* 0x000fe2000001ff00 */
[----:B------:R-:W-:Y:S01]  /*228b0*/  IMAD.MOV.U32 R13, RZ, RZ, R10 ;  /* 0x000000ffff0d7224 */ /* 0x000fe200078e000a */
[----:B------:R-:W-:Y:S01]  /*228c0*/  CS2R R42, SRZ ;  /* 0x00000000002a7805 */ /* 0x000fe2000001ff00 */
[----:B------:R-:W-:-:S04]  /*228d0*/  @!P1 IMAD.MOV.U32 R44, RZ, RZ, R4 ;  /* 0x000000ffff2c9224 */ /* 0x000fc800078e0004 */
[----:B------:R-:W-:-:S05]  /*228e0*/  IMAD.MOV.U32 R0, RZ, RZ, R44 ;  /* 0x000000ffff007224 */ /* 0x000fca00078e002c */
[----:B------:R-:W-:Y:S01]  /*228f0*/  PRMT R47, R47, 0x5410, R0 ;  /* 0x000054102f2f7816 */ /* 0x000fe20000000000 */
[----:B------:R-:W-:-:S07]  /*22900*/  IMAD.MOV.U32 R0, RZ, RZ, R14 ;  /* 0x000000ffff007224 */ /* 0x000fce00078e000e */
[----:B------:R-:W-:Y:S05]  /*22910*/  WARPSYNC.COLLECTIVE R15, `(.L_x_3238) ;  /* 0x000000000f087348 */ /* 0x000fea0003c00000 */
[----:B------:R0:W1:Y:S02]  /*22920*/  SHFL.IDX P6, R14, R13, R12, R11 ;  /* 0x0000000c0d0e7389 */ /* 0x00006400000c000b */
[----:B01----:R-:W-:Y:S01]  /*22930*/  ENDCOLLECTIVE ;  /* 0x000000000000791b */ /* 0x003fe20003800000 */
.L_x_3238:
[----:B------:R-:W-:-:S04]  /*22940*/  @!P1 IMAD.MOV.U32 R45, RZ, RZ, R5 ;  /* 0x000000ffff2d9224 */ /* 0x000fc800078e0005 */
[----:B------:R-:W-:-:S05]  /*22950*/  IMAD.MOV.U32 R3, RZ, RZ, R45 ;  /* 0x000000ffff037224 */ /* 0x000fca00078e002d */
[----:B------:R-:W-:Y:S01]  /*22960*/  PRMT R49, R49, 0x5410, R3 ;  /* 0x0000541031317816 */ /* 0x000fe20000000003 */
[----:B------:R-:W-:Y:S02]  /*22970*/  IMAD.MOV.U32 R13, RZ, RZ, R25 ;  /* 0x000000ffff0d7224 */ /* 0x000fe400078e0019 */
[----:B------:R-:W-:-:S07]  /*22980*/  IMAD.MOV.U32 R3, RZ, RZ, R14 ;  /* 0x000000ffff037224 */ /* 0x000fce00078e000e */
[----:B------:R-:W-:Y:S05]  /*22990*/  WARPSYNC.COLLECTIVE R15, `(.L_x_3239) ;  /* 0x000000000f087348 */ /* 0x000fea0003c00000 */
[----:B------:R0:W1:Y:S02]  /*229a0*/  SHFL.IDX P6, R14, R13, R12, R11 ;  /* 0x0000000c0d0e7389 */ /* 0x00006400000c000b */
[----:B01----:R-:W-:Y:S01]  /*229b0*/  ENDCOLLECTIVE ;  /* 0x000000000000791b */ /* 0x003fe20003800000 */
.L_x_3239:
[----:B------:R-:W-:Y:S02]  /*229c0*/  @!P1 IMAD.MOV.U32 R42, RZ, RZ, R6 ;  /* 0x000000ffff2a9224 */ /* 0x000fe400078e0006 */
[----:B------:R-:W-:Y:S01]  /*229d0*/  @!P1 IMAD.MOV.U32 R43, RZ, RZ, R7 ;  /* 0x000000ffff2b9224 */ /* 0x000fe200078e0007 */
[----:B------:R-:W-:Y:S02]  /*229e0*/  CS2R R6, SRZ ;  /* 0x0000000000067805 */ /* 0x000fe4000001ff00 */
[----:B------:R-:W-:Y:S01]  /*229f0*/  CS2R R4, SRZ ;  /* 0x0000000000047805 */ /* 0x000fe2000001ff00 */
[----:B------:R-:W-:Y:S02]  /*22a00*/  IMAD.MOV.U32 R10, RZ, RZ, R42 ;  /* 0x000000ffff0a7224 */ /* 0x000fe400078e002a */
[----:B------:R-:W-:Y:S02]  /*22a10*/  IMAD.MOV.U32 R21, RZ, RZ, R43 ;  /* 0x000000ffff157224 */ /* 0x000fe400078e002b */
[----:B------:R-:W-:-:S02]  /*22a20*/  @!P1 IMAD.MOV.U32 R6, RZ, RZ, R28 ;  /* 0x000000ffff069224 */ /* 0x000fc400078e001c */
[----:B------:R-:W-:Y:S02]  /*22a30*/  IMAD.MOV.U32 R13, RZ, RZ, R24 ;  /* 0x000000ffff0d7224 */ /* 0x000fe400078e0018 */
[----:B------:R-:W-:Y:S02]  /*22a40*/  @!P1 IMAD.MOV.U32 R7, RZ, RZ, R29 ;  /* 0x000000ffff079224 */ /* 0x000fe400078e001d */
[----:B------:R-:W-:Y:S02]  /*22a50*/  @!P1 IMAD.MOV.U32 R4, RZ, RZ, R30 ;  /* 0x000000ffff049224 */ /* 0x000fe400078e001e */
[----:B------:R-:W-:Y:S01]  /*22a60*/  @!P1 IMAD.MOV.U32 R5, RZ, RZ, R31 ;  /* 0x000000ffff059224 */ /* 0x000fe200078e001f */
[----:B------:R-:W-:Y:S01]  /*22a70*/  PRMT R9, R10, 0x7610, R9 ;  /* 0x000076100a097816 */ /* 0x000fe20000000009 */
[----:B------:R-:W-:Y:S02]  /*22a80*/  IMAD.MOV.U32 R20, RZ, RZ, R6 ;  /* 0x000000ffff147224 */ /* 0x000fe400078e0006 */
[----:B------:R-:W-:-:S07]  /*22a90*/  IMAD.MOV.U32 R8, RZ, RZ, R14 ;  /* 0x000000ffff087224 */ /* 0x000fce00078e000e */
[----:B------:R-:W-:Y:S05]  /*22aa0*/  WARPSYNC.COLLECTIVE R15, `(.L_x_3240) ;  /* 0x000000000f087348 */ /* 0x000fea0003c00000 */
[----:B------:R0:W1:Y:S02]  /*22ab0*/  SHFL.IDX P6, R14, R13, R12, R11 ;  /* 0x0000000c0d0e7389 */ /* 0x00006400000c000b */
[----:B01----:R-:W-:Y:S01]  /*22ac0*/  ENDCOLLECTIVE ;  /* 0x000000000000791b */ /* 0x003fe20003800000 */
.L_x_3240:
[----:B------:R-:W-:Y:S02]  /*22ad0*/  PRMT R10, R21, 0x7610, R10 ;  /* 0x00007610150a7816 */ /* 0x000fe4000000000a */
[----:B------:R-:W-:Y:S02]  /*22ae0*/  CS2R R28, SRZ ;  /* 0x00000000001c7805 */ /* 0x000fe4000001ff00 */
[----:B------:R-:W-:Y:S01]  /*22af0*/  PRMT R9, R9, 0x5410, R20 ;  /* 0x0000541009097816 */ /* 0x000fe20000000014 */
[----:B------:R-:W-:Y:S02]  /*22b00*/  IMAD.MOV.U32 R11, RZ, RZ, R7 ;  /* 0x000000ffff0b7224 */ /* 0x000fe400078e0007 */
[----:B------:R-:W-:Y:S02]  /*22b10*/  IMAD.MOV.U32 R12, RZ, RZ, R4 ;  /* 0x000000ffff0c7224 */ /* 0x000fe400078e0004 */
[----:B------:R-:W-:Y:S01]  /*22b20*/  IMAD.MOV.U32 R13, RZ, RZ, R5 ;  /* 0x000000ffff0d7224 */ /* 0x000fe200078e0005 */
[----:B------:R-:W-:-:S04]  /*22b30*/  PRMT R10, R10, 0x5410, R11 ;  /* 0x000054100a0a7816 */ /* 0x000fc8000000000b */
[----:B------:R-:W-:Y:S01]  /*22b40*/  PRMT R21, R12, 0x5410, R13 ;  /* 0x000054100c157816 */ /* 0x000fe2000000000d */
[----:B------:R-:W-:Y:S06]  /*22b50*/  BRA `(.L_x_3241) ;  /* 0xfffffe6000d07947 */ /* 0x000fec000383ffff */
.L_x_2943:
[----:B-1----:R1:W2:Y:S02]  /*22b60*/  SYNCS.PHASECHK.TRANS64.TRYWAIT P1, [R23+URZ+0x22800], R12 ;  /* 0x0228000c170075a7 */ /* 0x0022a4000802017f */
[----:B--2---:R-:W-:Y:S05]  /*22b70*/  @!P1 NANOSLEEP.SYNCS 0x989680 ;  /* 0x009896800000995d */ /* 0x004fea0003900000 */
[----:B------:R-:W2:Y:S02]  /*22b80*/  @!P1 SYNCS.PHASECHK.TRANS64 P1, [R23+URZ+0x22800], R12 ;  /* 0x0228000c170095a7 */ /* 0x000ea4000802007f */
[----:B--2---:R-:W-:Y:S05]  /*22b90*/  @!P1 BRA `(.L_x_2943) ;  /* 0xfffffffc00f09947 */ /* 0x004fea000383ffff */
[----:B------:R-:W-:Y:S05]  /*22ba0*/  BRA `(.L_x_3242) ;  /* 0xfffffe6400747947 */ /* 0x000fea000383ffff */
.L_x_2949:
[----:B--2---:R2:W3:Y:S02]  /*22bb0*/  SYNCS.PHASECHK.TRANS64.TRYWAIT P0, [R0+URZ+0x22830], R21 ;  /* 0x02283015000075a7 */ /* 0x0044e4000800017f */
[----:B---3--:R-:W-:Y:S05]  /*22bc0*/  @!P0 NANOSLEEP.SYNCS 0x989680 ;  /* 0x009896800000895d */ /* 0x008fea0003900000 */
[----:B------:R-:W3:Y:S02]  /*22bd0*/  @!P0 SYNCS.PHASECHK.TRANS64 P0, [R0+URZ+0x22830], R21 ;  /* 0x02283015000085a7 */ /* 0x000ee4000800007f */
[----:B---3--:R-:W-:Y:S05]  /*22be0*/  @!P0 BRA `(.L_x_2949) ;  /* 0xfffffffc00f08947 */ /* 0x008fea000383ffff */
[----:B------:R-:W-:Y:S05]  /*22bf0*/  BRA `(.L_x_2948) ;  /* 0xfffffe7400607947 */ /* 0x000fea000383ffff */
.L_x_2963:
[----:B-1----:R1:W2:Y:S02]  /*22c00*/  SYNCS.PHASECHK.TRANS64.TRYWAIT P0, [R0+URZ+0x22850], R21 ;  /* 0x02285015000075a7 */ /* 0x0022a4000800017f */
[----:B--2---:R-:W-:Y:S05]  /*22c10*/  @!P0 NANOSLEEP.SYNCS 0x989680 ;  /* 0x009896800000895d */ /* 0x004fea0003900000 */
[----:B------:R-:W2:Y:S02]  /*22c20*/  @!P0 SYNCS.PHASECHK.TRANS64 P0, [R0+URZ+0x22850], R21 ;  /* 0x02285015000085a7 */ /* 0x000ea4000800007f */
[----:B--2---:R-:W-:Y:S05]  /*22c30*/  @!P0 BRA `(.L_x_2963) ;  /* 0xfffffffc00f08947 */ /* 0x004fea000383ffff */
[----:B------:R-:W-:Y:S05]  /*22c40*/  BRA `(.L_x_2962) ;  /* 0xfffffe9c00d47947 */ /* 0x000fea000383ffff */
.L_x_2973:
[----:B-1----:R1:W2:Y:S02]  /*22c50*/  SYNCS.PHASECHK.TRANS64.TRYWAIT P0, [R20+URZ+0x22830], R21 ;  /* 0x02283015140075a7 */ /* 0x0022a4000800017f */
[----:B--2---:R-:W-:Y:S05]  /*22c60*/  @!P0 NANOSLEEP.SYNCS 0x989680 ;  /* 0x009896800000895d */ /* 0x004fea0003900000 */
[----:B------:R-:W2:Y:S02]  /*22c70*/  @!P0 SYNCS.PHASECHK.TRANS64 P0, [R20+URZ+0x22830], R21 ;  /* 0x02283015140085a7 */ /* 0x000ea4000800007f */
[----:B--2---:R-:W-:Y:S05]  /*22c80*/  @!P0 BRA `(.L_x_2973) ;  /* 0xfffffffc00f08947 */ /* 0x004fea000383ffff */
[----:B------:R-:W-:Y:S05]  /*22c90*/  BRA `(.L_x_2972) ;  /* 0xfffffea400d47947 */ /* 0x000fea000383ffff */
.L_x_2987:
[----:B-1----:R1:W2:Y:S02]  /*22ca0*/  SYNCS.PHASECHK.TRANS64.TRYWAIT P0, [R20+URZ+0x22850], R21 ;  /* 0x02285015140075a7 */ /* 0x0022a4000800017f */
[----:B--2---:R-:W-:Y:S05]  /*22cb0*/  @!P0 NANOSLEEP.SYNCS 0x989680 ;  /* 0x009896800000895d */ /* 0x004fea0003900000 */
[----:B------:R-:W2:Y:S02]  /*22cc0*/  @!P0 SYNCS.PHASECHK.TRANS64 P0, [R20+URZ+0x22850], R21 ;  /* 0x02285015140085a7 */ /* 0x000ea4000800007f */
[----:B--2---:R-:W-:Y:S05]  /*22cd0*/  @!P0 BRA `(.L_x_2987) ;  /* 0xfffffffc00f08947 */ /* 0x004fea000383ffff */
[----:B------:R-:W-:Y:S05]  /*22ce0*/  BRA `(.L_x_2986) ;  /* 0xfffffed800747947 */ /* 0x000fea000383ffff */
.L_x_2998:
[----:B-1----:R1:W2:Y:S02]  /*22cf0*/  SYNCS.PHASECHK.TRANS64.TRYWAIT P1, [R0+URZ+0x22830], R20 ;  /* 0x02283014000075a7 */ /* 0x0022a4000802017f */
[----:B--2---:R-:W-:Y:S05]  /*22d00*/  @!P1 NANOSLEEP.SYNCS 0x989680 ;  /* 0x009896800000995d */ /* 0x004fea0003900000 */
[----:B------:R-:W2:Y:S02]  /*22d10*/  @!P1 SYNCS.PHASECHK.TRANS64 P1, [R0+URZ+0x22830], R20 ;  /* 0x02283014000095a7 */ /* 0x000ea4000802007f */
[----:B--2---:R-:W-:Y:S05]  /*22d20*/  @!P1 BRA `(.L_x_2998) ;  /* 0xfffffffc00f09947 */ /* 0x004fea000383ffff */
[----:B------:R-:W-:Y:S05]  /*22d30*/  BRA `(.L_x_2997) ;  /* 0xfffffee000887947 */ /* 0x000fea000383ffff */
.L_x_3004:
[----:B-1----:R1:W3:Y:S02]  /*22d40*/  SYNCS.PHASECHK.TRANS64.TRYWAIT P1, [R0+URZ+0x22850], R20 ;  /* 0x02285014000075a7 */ /* 0x0022e4000802017f */
[----:B---3--:R-:W-:Y:S05]  /*22d50*/  @!P1 NANOSLEEP.SYNCS 0x989680 ;  /* 0x009896800000995d */ /* 0x008fea0003900000 */
[----:B------:R-:W3:Y:S02]  /*22d60*/  @!P1 SYNCS.PHASECHK.TRANS64 P1, [R0+URZ+0x22850], R20 ;  /* 0x02285014000095a7 */ /* 0x000ee4000802007f */
[----:B---3--:R-:W-:Y:S05]  /*22d70*/  @!P1 BRA `(.L_x_3004) ;  /* 0xfffffffc00f09947 */ /* 0x008fea000383ffff */
[----:B------:R-:W-:Y:S05]  /*22d80*/  BRA `(.L_x_3003) ;  /* 0xffffff0000807947 */ /* 0x000fea000383ffff */
.L_x_3011:
[----:B-1----:R1:W3:Y:S02]  /*22d90*/  SYNCS.PHASECHK.TRANS64.TRYWAIT P0, [R20+URZ+0x22830], R21 ;  /* 0x02283015140075a7 */ /* 0x0022e4000800017f */
[----:B---3--:R-:W-:Y:S05]  /*22da0*/  @!P0 NANOSLEEP.SYNCS 0x989680 ;  /* 0x009896800000895d */ /* 0x008fea0003900000 */
[----:B------:R-:W3:Y:S02]  /*22db0*/  @!P0 SYNCS.PHASECHK.TRANS64 P0, [R20+URZ+0x22830], R21 ;  /* 0x02283015140085a7 */ /* 0x000ee4000800007f */
[----:B---3--:R-:W-:Y:S05]  /*22dc0*/  @!P0 BRA `(.L_x_3011) ;  /* 0xfffffffc00f08947 */ /* 0x008fea000383ffff */
[----:B------:R-:W-:Y:S05]  /*22dd0*/  BRA `(.L_x_3010) ;  /* 0xffffff0400cc7947 */ /* 0x000fea000383ffff */
.L_x_3025:
[----:B-1----:R1:W3:Y:S02]  /*22de0*/  SYNCS.PHASECHK.TRANS64.TRYWAIT P0, [R20+URZ+0x22850], R21 ;  /* 0x02285015140075a7 */ /* 0x0022e4000800017f */
[----:B---3--:R-:W-:Y:S05]  /*22df0*/  @!P0 NANOSLEEP.SYNCS 0x989680 ;  /* 0x009896800000895d */ /* 0x008fea0003900000 */
[----:B------:R-:W3:Y:S02]  /*22e00*/  @!P0 SYNCS.PHASECHK.TRANS64 P0, [R20+URZ+0x22850], R21 ;  /* 0x02285015140085a7 */ /* 0x000ee4000800007f */
[----:B---3--:R-:W-:Y:S05]  /*22e10*/  @!P0 BRA `(.L_x_3025) ;  /* 0xfffffffc00f08947 */ /* 0x008fea000383ffff */
[----:B------:R-:W-:Y:S05]  /*22e20*/  BRA `(.L_x_3024) ;  /* 0xffffff3800687947 */ /* 0x000fea000383ffff */
.L_x_3041:
[----:B------:R-:W-:Y:S02]  /*22e30*/  IMAD.MOV.U32 R13, RZ, RZ, R4 ;  /* 0x000000ffff0d7224 */ /* 0x000fe400078e0004 */
[----:B------:R-:W-:Y:S02]  /*22e40*/  IMAD.MOV.U32 R12, RZ, RZ, RZ ;  /* 0x000000ffff0c7224 */ /* 0x000fe400078e00ff */
[----:B------:R-:W-:Y:S02]  /*22e50*/  IMAD.MOV.U32 R11, RZ, RZ, 0x181f ;  /* 0x0000181fff0b7424 */ /* 0x000fe400078e00ff */
[----:B------:R-:W-:-:S07]  /*22e60*/  IMAD.MOV.U32 R15, RZ, RZ, -0x1 ;  /* 0xffffffffff0f7424 */ /* 0x000fce00078e00ff */
[----:B--2---:R-:W-:Y:S05]  /*22e70*/  WARPSYNC.COLLECTIVE R15, `(.L_x_3243) ;  /* 0x000000000f087348 */ /* 0x004fea0003c00000 */
[----:B------:R0:W1:Y:S02]  /*22e80*/  SHFL.IDX P6, R14, R13, R12, R11 ;  /* 0x0000000c0d0e7389 */ /* 0x00006400000c000b */
[----:B012---:R-:W-:Y:S01]  /*22e90*/  ENDCOLLECTIVE ;  /* 0x000000000000791b */ /* 0x007fe20003800000 */
.L_x_3243:
[----:B------:R-:W-:Y:S02]  /*22ea0*/  IMAD.MOV.U32 R13, RZ, RZ, R3 ;  /* 0x000000ffff0d7224 */ /* 0x000fe400078e0003 */
[----:B------:R-:W-:-:S07]  /*22eb0*/  IMAD.MOV.U32 R0, RZ, RZ, R14 ;  /* 0x000000ffff007224 */ /* 0x000fce00078e000e */
[----:B------:R-:W-:Y:S05]  /*22ec0*/  WARPSYNC.COLLECTIVE R15, `(.L_x_3244) ;  /* 0x000000000f087348 */ /* 0x000fea0003c00000 */
[----:B------:R0:W1:Y:S02]  /*22ed0*/  SHFL.IDX P6, R14, R13, R12, R11 ;  /* 0x0000000c0d0e7389 */ /* 0x00006400000c000b */
[----:B01----:R-:W-:Y:S01]  /*22ee0*/  ENDCOLLECTIVE ;  /* 0x000000000000791b */ /* 0x003fe20003800000 */
.L_x_3244:
[----:B------:R-:W-:Y:S05]  /*22ef0*/  BRA `(.L_x_3245) ;  /* 0xffffff7000347947 */ /* 0x000fea000383ffff */
.L_x_3044:
        /* <DEDUP_REMOVED lines=8> */
.L_x_3247:
[----:B------:R-:W-:Y:S05]  /*22f80*/  BSYNC B1 ;  /* 0x0000000000017941 */ /* 0x000fea0003800000 */
.L_x_3246:
        /* <DEDUP_REMOVED lines=8> */
.L_x_3248:
[----:B------:R-:W-:Y:S05]  /*23010*/  BRA `(.L_x_3249) ;  /* 0xffffff7000587947 */ /* 0x000fea000383ffff */
.L_x_3047:
        /* <DEDUP_REMOVED lines=8> */
.L_x_3251:
[----:B------:R-:W-:Y:S05]  /*230a0*/  BSYNC B1 ;  /* 0x0000000000017941 */ /* 0x000fea0003800000 */
.L_x_3250:
        /* <DEDUP_REMOVED lines=8> */
.L_x_3252:
[----:B------:R-:W-:Y:S05]  /*23130*/  BRA `(.L_x_3253) ;  /* 0xffffff7000787947 */ /* 0x000fea000383ffff */
.L_x_3050:
        /* <DEDUP_REMOVED lines=8> */
.L_x_3255:
[----:B------:R-:W-:Y:S05]  /*231c0*/  BSYNC B1 ;  /* 0x0000000000017941 */ /* 0x000fea0003800000 */
.L_x_3254:
        /* <DEDUP_REMOVED lines=8> */
.L_x_3256:
[----:B------:R-:W-:Y:S05]  /*23250*/  BRA `(.L_x_3257) ;  /* 0xffffff7000987947 */ /* 0x000fea000383ffff */
.L_x_3075:
[----:B------:R-:W0:Y:S01]  /*23260*/  S2R R12, SR_TID.X ;  /* 0x00000000000c7919 */ /* 0x000e220000002100 */
[----:B------:R-:W-:Y:S01]  /*23270*/  BSSY B1, `(.L_x_3258) ;  /* 0x000000a000017945 */ /* 0x000fe20003800000 */
[----:B------:R-:W-:Y:S02]  /*23280*/  IMAD.MOV.U32 R11, RZ, RZ, 0x1f ;  /* 0x0000001fff0b7424 */ /* 0x000fe400078e00ff */
[----:B------:R-:W-:Y:S01]  /*23290*/  IMAD.MOV.U32 R15, RZ, RZ, -0x1 ;  /* 0xffffffffff0f7424 */ /* 0x000fe200078e00ff */
[----:B0-----:R-:W-:-:S04]  /*232a0*/  SHF.R.U32.HI R12, RZ, 0x5, R12 ;  /* 0x00000005ff0c7819 */ /* 0x001fc8000001160c */
[----:B------:R-:W-:-:S05]  /*232b0*/  LOP3.LUT R12, R12, 0x3, RZ, 0xc0, !PT ;  /* 0x000000030c0c7812 */ /* 0x000fca00078ec0ff */
[----:B------:R-:W-:Y:S02]  /*232c0*/  IMAD.MOV.U32 R13, RZ, RZ, R12 ;  /* 0x000000ffff0d7224 */ /* 0x000fe400078e000c */
[----:B------:R-:W-:-:S07]  /*232d0*/  IMAD.MOV.U32 R12, RZ, RZ, RZ ;  /* 0x000000ffff0c7224 */ /* 0x000fce00078e00ff */
[----:B------:R-:W-:Y:S05]  /*232e0*/  WARPSYNC.COLLECTIVE R15, `(.L_x_3259) ;  /* 0x000000000f087348 */ /* 0x000fea0003c00000 */
[----:B------:R0:W1:Y:S02]  /*232f0*/  SHFL.IDX P6, R14, R13, R12, R11 ;  /* 0x0000000c0d0e7389 */ /* 0x00006400000c000b */
[----:B01----:R-:W-:Y:S01]  /*23300*/  ENDCOLLECTIVE ;  /* 0x000000000000791b */ /* 0x003fe20003800000 */
.L_x_3259:
[----:B------:R-:W-:Y:S05]  /*23310*/  BSYNC B1 ;  /* 0x0000000000017941 */ /* 0x000fea0003800000 */
.L_x_3258:
[----:B------:R-:W-:Y:S05]  /*23320*/  BRA `(.L_x_3260) ;  /* 0xffffff8800ac7947 */ /* 0x000fea000383ffff */
.L_x_3077:
[----:B------:R-:W-:Y:S01]  /*23330*/  BSSY B1, `(.L_x_3261) ;  /* 0x0000006000017945 */ /* 0x000fe20003800000 */
[----:B------:R-:W-:-:S07]  /*23340*/  IMAD.MOV.U32 R15, RZ, RZ, -0x1 ;  /* 0xffffffffff0f7424 */ /* 0x000fce00078e00ff */
[----:B0-----:R-:W-:Y:S05]  /*23350*/  WARPSYNC.COLLECTIVE R15, `(.L_x_3262) ;  /* 0x000000000f0c7348 */ /* 0x001fea0003c00000 */
[----:B------:R-:W-:Y:S02]  /*23360*/  ELECT P6, UR62, PT ;  /* 0x00000000003e782f */ /* 0x000fe400038c0000 */
[----:B------:R-:W-:Y:S01]  /*23370*/  MOV R14, UR62 ;  /* 0x0000003e000e7c02 */ /* 0x000fe20008000f00 */
[----:B0-----:R-:W-:Y:S10]  /*23380*/  ENDCOLLECTIVE ;  /* 0x000000000000791b */ /* 0x001ff40003800000 */
.L_x_3262:
[----:B------:R-:W-:Y:S05]  /*23390*/  BSYNC B1 ;  /* 0x0000000000017941 */ /* 0x000fea0003800000 */
.L_x_3261:
[----:B------:R-:W-:Y:S05]  /*233a0*/  BRA `(.L_x_3076) ;  /* 0xffffff8800a47947 */ /* 0x000fea000383ffff */
.L_x_3079:
[----:B0-----:R0:W1:Y:S02]  /*233b0*/  SYNCS.PHASECHK.TRANS64.TRYWAIT P0, [R23+URZ+0x22820], R2 ;  /* 0x02282002170075a7 */ /* 0x001064000800017f */
[----:B-1----:R-:W-:Y:S05]  /*233c0*/  @!P0 NANOSLEEP.SYNCS 0x989680 ;  /* 0x009896800000895d */ /* 0x002fea0003900000 */
[----:B------:R-:W1:Y:S02]  /*233d0*/  @!P0 SYNCS.PHASECHK.TRANS64 P0, [R23+URZ+0x22820], R2 ;  /* 0x02282002170085a7 */ /* 0x000e64000800007f */
[----:B-1----:R-:W-:Y:S05]  /*233e0*/  @!P0 BRA `(.L_x_3079) ;  /* 0xfffffffc00f08947 */ /* 0x002fea000383ffff */
[----:B------:R-:W-:Y:S05]  /*233f0*/  BRA `(.L_x_3263) ;  /* 0xffffff8800b47947 */ /* 0x000fea000383ffff */
.L_x_3083:
[----:B0-----:R0:W1:Y:S02]  /*23400*/  SYNCS.PHASECHK.TRANS64.TRYWAIT P0, [R12+URZ+0x228a0], R2 ;  /* 0x0228a0020c0075a7 */ /* 0x001064000800017f */
[----:B-1----:R-:W-:Y:S05]  /*23410*/  @!P0 NANOSLEEP.SYNCS 0x989680 ;  /* 0x009896800000895d */ /* 0x002fea0003900000 */
[----:B------:R-:W1:Y:S02]  /*23420*/  @!P0 SYNCS.PHASECHK.TRANS64 P0, [R12+URZ+0x228a0], R2 ;  /* 0x0228a0020c0085a7 */ /* 0x000e64000800007f */
[----:B-1----:R-:W-:Y:S05]  /*23430*/  @!P0 BRA `(.L_x_3083) ;  /* 0xfffffffc00f08947 */ /* 0x002fea000383ffff */
[----:B------:R-:W-:Y:S05]  /*23440*/  BRA `(.L_x_3264) ;  /* 0xffffff8800cc7947 */ /* 0x000fea000383ffff */
.L_x_3088:
[----:B-1----:R1:W2:Y:S02]  /*23450*/  SYNCS.PHASECHK.TRANS64.TRYWAIT P0, [R12+URZ+0x228c0], R2 ;  /* 0x0228c0020c0075a7 */ /* 0x0022a4000800017f */
[----:B--2---:R-:W-:Y:S05]  /*23460*/  @!P0 NANOSLEEP.SYNCS 0x989680 ;  /* 0x009896800000895d */ /* 0x004fea0003900000 */
[----:B------:R-:W2:Y:S02]  /*23470*/  @!P0 SYNCS.PHASECHK.TRANS64 P0, [R12+URZ+0x228c0], R2 ;  /* 0x0228c0020c0085a7 */ /* 0x000ea4000800007f */
[----:B--2---:R-:W-:Y:S05]  /*23480*/  @!P0 BRA `(.L_x_3088) ;  /* 0xfffffffc00f08947 */ /* 0x004fea000383ffff */
[----:B------:R-:W-:Y:S05]  /*23490*/  BRA `(.L_x_3265) ;  /* 0xffffff8c00487947 */ /* 0x000fea000383ffff */
.L_x_3098:
[----:B0-----:R0:W1:Y:S02]  /*234a0*/  SYNCS.PHASECHK.TRANS64.TRYWAIT P1, [R10+URZ+0x228a0], R2 ;  /* 0x0228a0020a0075a7 */ /* 0x001064000802017f */
[----:B-1----:R-:W-:Y:S05]  /*234b0*/  @!P1 NANOSLEEP.SYNCS 0x989680 ;  /* 0x009896800000995d */ /* 0x002fea0003900000 */
[----:B------:R-:W1:Y:S02]  /*234c0*/  @!P1 SYNCS.PHASECHK.TRANS64 P1, [R10+URZ+0x228a0], R2 ;  /* 0x0228a0020a0095a7 */ /* 0x000e64000802007f */
[----:B-1----:R-:W-:Y:S05]  /*234d0*/  @!P1 BRA `(.L_x_3098) ;  /* 0xfffffffc00f09947 */ /* 0x002fea000383ffff */
[----:B------:R-:W-:Y:S05]  /*234e0*/  BRA `(.L_x_3266) ;  /* 0xffffff9000bc7947 */ /* 0x000fea000383ffff */
.L_x_3103:
[----:B-1----:R1:W2:Y:S02]  /*234f0*/  SYNCS.PHASECHK.TRANS64.TRYWAIT P1, [R10+URZ+0x228c0], R2 ;  /* 0x0228c0020a0075a7 */ /* 0x0022a4000802017f */
[----:B--2---:R-:W-:Y:S05]  /*23500*/  @!P1 NANOSLEEP.SYNCS 0x989680 ;  /* 0x009896800000995d */ /* 0x004fea0003900000 */
[----:B------:R-:W2:Y:S02]  /*23510*/  @!P1 SYNCS.PHASECHK.TRANS64 P1, [R10+URZ+0x228c0], R2 ;  /* 0x0228c0020a0095a7 */ /* 0x000ea4000802007f */
[----:B--2---:R-:W-:Y:S05]  /*23520*/  @!P1 BRA `(.L_x_3103) ;  /* 0xfffffffc00f09947 */ /* 0x004fea000383ffff */
[----:B------:R-:W-:Y:S05]  /*23530*/  BRA `(.L_x_3267) ;  /* 0xffffff9400347947 */ /* 0x000fea000383ffff */
.L_x_3127:
        /* <DEDUP_REMOVED lines=8> */
[----:B-----5:R-:W-:Y:S05]  /*235c0*/  WARPSYNC.COLLECTIVE R15, `(.L_x_3269) ;  /* 0x000000000f087348 */ /* 0x020fea0003c00000 */
[----:B------:R0:W1:Y:S02]  /*235d0*/  SHFL.IDX P6, R14, R13, R12, R11 ;  /* 0x0000000c0d0e7389 */ /* 0x00006400000c000b */
[----:B01---5:R-:W-:Y:S01]  /*235e0*/  ENDCOLLECTIVE ;  /* 0x000000000000791b */ /* 0x023fe20003800000 */
.L_x_3269:
[----:B------:R-:W-:Y:S05]  /*235f0*/  BSYNC B0 ;  /* 0x0000000000007941 */ /* 0x000fea0003800000 */
.L_x_3268:
[----:B------:R-:W-:Y:S05]  /*23600*/  BRA `(.L_x_3270) ;  /* 0xffffffa400b47947 */ /* 0x000fea000383ffff */
.L_x_3130:
[----:B0-----:R0:W1:Y:S02]  /*23610*/  SYNCS.PHASECHK.TRANS64.TRYWAIT P0, [R17+URZ+0x22840], R0 ;  /* 0x02284000110075a7 */ /* 0x001064000800017f */
[----:B-1----:R-:W-:Y:S05]  /*23620*/  @!P0 NANOSLEEP.SYNCS 0x989680 ;  /* 0x009896800000895d */ /* 0x002fea0003900000 */
[----:B------:R-:W1:Y:S02]  /*23630*/  @!P0 SYNCS.PHASECHK.TRANS64 P0, [R17+URZ+0x22840], R0 ;  /* 0x02284000110085a7 */ /* 0x000e64000800007f */
[----:B-1----:R-:W-:Y:S05]  /*23640*/  @!P0 BRA `(.L_x_3130) ;  /* 0xfffffffc00f08947 */ /* 0x002fea000383ffff */
[----:B------:R-:W-:Y:S05]  /*23650*/  BRA `(.L_x_3271) ;  /* 0xffffffa400c87947 */ /* 0x000fea000383ffff */
.L_x_3131:
        /* <DEDUP_REMOVED lines=8> */
.L_x_3273:
[----:B------:R-:W-:Y:S05]  /*236e0*/  BSYNC B0 ;  /* 0x0000000000007941 */ /* 0x000fea0003800000 */
.L_x_3272:
        /* <DEDUP_REMOVED lines=9> */
.L_x_3274:
[----:B------:R-:W-:Y:S02]  /*23780*/  IMAD.MOV.U32 R13, RZ, RZ, R4 ;  /* 0x000000ffff0d7224 */ /* 0x000fe400078e0004 */
[----:B------:R-:W-:Y:S02]  /*23790*/  IMAD.MOV.U32 R12, RZ, RZ, 0x1 ;  /* 0x00000001ff0c7424 */ /* 0x000fe400078e00ff */
[----:B------:R-:W-:-:S07]  /*237a0*/  IMAD.MOV.U32 R3, RZ, RZ, R14 ;  /* 0x000000ffff037224 */ /* 0x000fce00078e000e */
[----:B------:R-:W-:Y:S05]  /*237b0*/  WARPSYNC.COLLECTIVE R15, `(.L_x_3275) ;  /* 0x000000000f087348 */ /* 0x000fea0003c00000 */
[----:B------:R0:W1:Y:S02]  /*237c0*/  SHFL.IDX P6, R14, R13, R12, R11 ;  /* 0x0000000c0d0e7389 */ /* 0x00006400000c000b */
[----:B01----:R-:W-:Y:S01]  /*237d0*/  ENDCOLLECTIVE ;  /* 0x000000000000791b */ /* 0x003fe20003800000 */
.L_x_3275:
        /* <DEDUP_REMOVED lines=15> */
.L_x_3276:
[----:B------:R-:W-:Y:S02]  /*238d0*/  @P0 IMAD R7, R5, 0x2, R23 ;  /* 0x0000000205070824 */ /* 0x000fe400078e0217 */
[----:B------:R-:W-:Y:S02]  /*238e0*/  IMAD.MOV.U32 R13, RZ, RZ, R4 ;  /* 0x000000ffff0d7224 */ /* 0x000fe400078e0004 */
[----:B------:R-:W-:Y:S02]  /*238f0*/  IMAD.MOV.U32 R12, RZ, RZ, 0x2 ;  /* 0x00000002ff0c7424 */ /* 0x000fe400078e00ff */
[----:B------:R-:W-:-:S07]  /*23900*/  IMAD.MOV.U32 R3, RZ, RZ, R14 ;  /* 0x000000ffff037224 */ /* 0x000fce00078e000e */
[----:B------:R-:W-:Y:S05]  /*23910*/  WARPSYNC.COLLECTIVE R15, `(.L_x_3277) ;  /* 0x000000000f087348 */ /* 0x000fea0003c00000 */
[----:B------:R0:W1:Y:S02]  /*23920*/  SHFL.IDX P6, R14, R13, R12, R11 ;  /* 0x0000000c0d0e7389 */ /* 0x00006400000c000b */
[----:B01----:R-:W-:Y:S01]  /*23930*/  ENDCOLLECTIVE ;  /* 0x000000000000791b */ /* 0x003fe20003800000 */
.L_x_3277:
        /* <DEDUP_REMOVED lines=15> */
.L_x_3278:
[----:B------:R-:W-:Y:S02]  /*23a30*/  @P0 IMAD R7, R5, 0x2, R23 ;  /* 0x0000000205070824 */ /* 0x000fe400078e0217 */
[----:B------:R-:W-:Y:S02]  /*23a40*/  IMAD.MOV.U32 R13, RZ, RZ, R4 ;  /* 0x000000ffff0d7224 */ /* 0x000fe400078e0004 */
[----:B------:R-:W-:Y:S02]  /*23a50*/  IMAD.MOV.U32 R12, RZ, RZ, 0x3 ;  /* 0x00000003ff0c7424 */ /* 0x000fe400078e00ff */
[----:B------:R-:W-:-:S07]  /*23a60*/  IMAD.MOV.U32 R3, RZ, RZ, R14 ;  /* 0x000000ffff037224 */ /* 0x000fce00078e000e */
[----:B------:R-:W-:Y:S05]  /*23a70*/  WARPSYNC.COLLECTIVE R15, `(.L_x_3279) ;  /* 0x000000000f087348 */ /* 0x000fea0003c00000 */
[----:B------:R0:W1:Y:S02]  /*23a80*/  SHFL.IDX P6, R14, R13, R12, R11 ;  /* 0x0000000c0d0e7389 */ /* 0x00006400000c000b */
[----:B01----:R-:W-:Y:S01]  /*23a90*/  ENDCOLLECTIVE ;  /* 0x000000000000791b */ /* 0x003fe20003800000 */
.L_x_3279:
        /* <DEDUP_REMOVED lines=15> */
.L_x_3280:
[----:B------:R-:W-:Y:S02]  /*23b90*/  @P0 IMAD R7, R5, 0x2, R23 ;  /* 0x0000000205070824 */ /* 0x000fe400078e0217 */
[----:B------:R-:W-:Y:S02]  /*23ba0*/  IMAD.MOV.U32 R13, RZ, RZ, R4 ;  /* 0x000000ffff0d7224 */ /* 0x000fe400078e0004 */
[----:B------:R-:W-:Y:S02]  /*23bb0*/  IMAD.MOV.U32 R12, RZ, RZ, 0x4 ;  /* 0x00000004ff0c7424 */ /* 0x000fe400078e00ff */
[----:B------:R-:W-:-:S07]  /*23bc0*/  IMAD.MOV.U32 R3, RZ, RZ, R14 ;  /* 0x000000ffff037224 */ /* 0x000fce00078e000e */
[----:B------:R-:W-:Y:S05]  /*23bd0*/  WARPSYNC.COLLECTIVE R15, `(.L_x_3281) ;  /* 0x000000000f087348 */ /* 0x000fea0003c00000 */
[----:B------:R0:W1:Y:S02]  /*23be0*/  SHFL.IDX P6, R14, R13, R12, R11 ;  /* 0x0000000c0d0e7389 */ /* 0x00006400000c000b */
[----:B01----:R-:W-:Y:S01]  /*23bf0*/  ENDCOLLECTIVE ;  /* 0x000000000000791b */ /* 0x003fe20003800000 */
.L_x_3281:
        /* <DEDUP_REMOVED lines=15> */
.L_x_3282:
[----:B------:R-:W-:Y:S02]  /*23cf0*/  @P0 IMAD R7, R5, 0x2, R23 ;  /* 0x0000000205070824 */ /* 0x000fe400078e0217 */
[----:B------:R-:W-:Y:S02]  /*23d00*/  IMAD.MOV.U32 R13, RZ, RZ, R4 ;  /* 0x000000ffff0d7224 */ /* 0x000fe400078e0004 */
[----:B------:R-:W-:Y:S02]  /*23d10*/  IMAD.MOV.U32 R12, RZ, RZ, 0x5 ;  /* 0x00000005ff0c7424 */ /* 0x000fe400078e00ff */
[----:B------:R-:W-:-:S07]  /*23d20*/  IMAD.MOV.U32 R3, RZ, RZ, R14 ;  /* 0x000000ffff037224 */ /* 0x000fce00078e000e */
[----:B------:R-:W-:Y:S05]  /*23d30*/  WARPSYNC.COLLECTIVE R15, `(.L_x_3283) ;  /* 0x000000000f087348 */ /* 0x000fea0003c00000 */
[----:B------:R0:W1:Y:S02]  /*23d40*/  SHFL.IDX P6, R14, R13, R12, R11 ;  /* 0x0000000c0d0e7389 */ /* 0x00006400000c000b */
[----:B01----:R-:W-:Y:S01]  /*23d50*/  ENDCOLLECTIVE ;  /* 0x000000000000791b */ /* 0x003fe20003800000 */
.L_x_3283:
        /* <DEDUP_REMOVED lines=10> */
.L_x_3284:
[----:B------:R-:W-:Y:S01]  /*23e00*/  @!PT LDS RZ, [RZ] ;  /* 0x00000000fffff984 */ /* 0x000fe20000000800 */
[----:B------:R-:W-:Y:S01]  /*23e10*/  @!PT LDS RZ, [RZ] ;  /* 0x00000000fffff984 */ /* 0x000fe20000000800 */
[----:B------:R-:W-:Y:S01]  /*23e20*/  @!PT LDS RZ, [RZ] ;  /* 0x00000000fffff984 */ /* 0x000fe20000000800 */
[----:B------:R1:W-:Y:S01]  /*23e30*/  @P0 LDGSTS.E.BYPASS.LTC128B.128 [R7+0x1e400], desc[UR54][R2.64], !P2 ;  /* 0x1e40000002070fae */ /* 0x0003e2000d101d76 */
[----:B------:R-:W-:Y:S01]  /*23e40*/  IMAD.MOV.U32 R0, RZ, RZ, R14 ;  /* 0x000000ffff007224 */ /* 0x000fe200078e000e */
[----:B------:R-:W-:Y:S06]  /*23e50*/  BRA `(.L_x_3285) ;  /* 0xffffffa400347947 */ /* 0x000fec000383ffff */
.L_x_3136:
        /* <DEDUP_REMOVED lines=9> */
.L_x_3286:
[C---:B------:R-:W-:Y:S01]  /*23ef0*/  VIADD R6, R35.reuse, 0x10 ;  /* 0x0000001023067836 */ /* 0x040fe20000000000 */
[----:B------:R-:W-:Y:S01]  /*23f00*/  ISETP.GE.AND P0, PT, R35, R5, PT ;  /* 0x000000052300720c */ /* 0x000fe20003f06270 */
[----:B------:R-:W-:Y:S02]  /*23f10*/  IMAD.MOV.U32 R13, RZ, RZ, R0 ;  /* 0x000000ffff0d7224 */ /* 0x000fe400078e0000 */
[----:B------:R-:W-:-:S10]  /*23f20*/  IMAD.MOV.U32 R2, RZ, RZ, R14 ;  /* 0x000000ffff027224 */ /* 0x000fd400078e000e */
[----:B------:R-:W-:Y:S05]  /*23f30*/  WARPSYNC.COLLECTIVE R15, `(.L_x_3287) ;  /* 0x000000000f087348 */ /* 0x000fea0003c00000 */
[----:B------:R0:W1:Y:S02]  /*23f40*/  SHFL.IDX P6, R14, R13, R12, R11 ;  /* 0x0000000c0d0e7389 */ /* 0x00006400000c000b */
[----:B01----:R-:W-:Y:S01]  /*23f50*/  ENDCOLLECTIVE ;  /* 0x000000000000791b */ /* 0x003fe20003800000 */
.L_x_3287:
[----:B------:R-:W-:Y:S02]  /*23f60*/  IMAD.MOV.U32 R13, RZ, RZ, R4 ;  /* 0x000000ffff0d7224 */ /* 0x000fe400078e0004 */
[----:B------:R-:W-:Y:S02]  /*23f70*/  IMAD.MOV.U32 R12, RZ, RZ, 0x1 ;  /* 0x00000001ff0c7424 */ /* 0x000fe400078e00ff */
[----:B------:R-:W-:-:S07]  /*23f80*/  IMAD.MOV.U32 R3, RZ, RZ, R14 ;  /* 0x000000ffff037224 */ /* 0x000fce00078e000e */
[----:B------:R-:W-:Y:S05]  /*23f90*/  WARPSYNC.COLLECTIVE R15, `(.L_x_3288) ;  /* 0x000000000f087348 */ /* 0x000fea0003c00000 */
[----:B------:R0:W1:Y:S02]  /*23fa0*/  SHFL.IDX P6, R14, R13, R12, R11 ;  /* 0x0000000c0d0e7389 */ /* 0x00006400000c000b */
[----:B01----:R-:W-:Y:S01]  /*23fb0*/  ENDCOLLECTIVE ;  /* 0x000000000000791b */ /* 0x003fe20003800000 */
.L_x_3288:
        /* <DEDUP_REMOVED lines=15> */
.L_x_3289:
[----:B------:R-:W-:Y:S02]  /*240b0*/  IMAD.MOV.U32 R13, RZ, RZ, R4 ;  /* 0x000000ffff0d7224 */ /* 0x000fe400078e0004 */
[----:B------:R-:W-:Y:S02]  /*240c0*/  IMAD.MOV.U32 R12, RZ, RZ, 0x2 ;  /* 0x00000002ff0c7424 */ /* 0x000fe400078e00ff */
[----:B------:R-:W-:-:S07]  /*240d0*/  IMAD.MOV.U32 R3, RZ, RZ, R14 ;  /* 0x000000ffff037224 */ /* 0x000fce00078e000e */
[----:B------:R-:W-:Y:S05]  /*240e0*/  WARPSYNC.COLLECTIVE R15, `(.L_x_3290) ;  /* 0x000000000f087348 */ /* 0x000fea0003c00000 */
[----:B------:R0:W1:Y:S02]  /*240f0*/  SHFL.IDX P6, R14, R13, R12, R11 ;  /* 0x0000000c0d0e7389 */ /* 0x00006400000c000b */
[----:B01----:R-:W-:Y:S01]  /*24100*/  ENDCOLLECTIVE ;  /* 0x000000000000791b */ /* 0x003fe20003800000 */
.L_x_3290:
        /* <DEDUP_REMOVED lines=16> */
.L_x_3291:
[----:B------:R-:W-:Y:S02]  /*24210*/  IMAD.MOV.U32 R13, RZ, RZ, R4 ;  /* 0x000000ffff0d7224 */ /* 0x000fe400078e0004 */
[----:B------:R-:W-:Y:S02]  /*24220*/  IMAD.MOV.U32 R12, RZ, RZ, 0x3 ;  /* 0x00000003ff0c7424 */ /* 0x000fe400078e00ff */
[----:B------:R-:W-:-:S07]  /*24230*/  IMAD.MOV.U32 R3, RZ, RZ, R14 ;  /* 0x000000ffff037224 */ /* 0x000fce00078e000e */
[----:B------:R-:W-:Y:S05]  /*24240*/  WARPSYNC.COLLECTIVE R15, `(.L_x_3292) ;  /* 0x000000000f087348 */ /* 0x000fea0003c00000 */
[----:B------:R0:W1:Y:S02]  /*24250*/  SHFL.IDX P6, R14, R13, R12, R11 ;  /* 0x0000000c0d0e7389 */ /* 0x00006400000c000b */
[----:B01----:R-:W-:Y:S01]  /*24260*/  ENDCOLLECTIVE ;  /* 0x000000000000791b */ /* 0x003fe20003800000 */
.L_x_3292:
        /* <DEDUP_REMOVED lines=16> */
.L_x_3293:
[----:B------:R-:W-:Y:S02]  /*24370*/  IMAD.MOV.U32 R13, RZ, RZ, R4 ;  /* 0x000000ffff0d7224 */ /* 0x000fe400078e0004 */
[----:B------:R-:W-:Y:S02]  /*24380*/  IMAD.MOV.U32 R12, RZ, RZ, 0x4 ;  /* 0x00000004ff0c7424 */ /* 0x000fe400078e00ff */
[----:B------:R-:W-:-:S07]  /*24390*/  IMAD.MOV.U32 R3, RZ, RZ, R14 ;  /* 0x000000ffff037224 */ /* 0x000fce00078e000e */
[----:B------:R-:W-:Y:S05]  /*243a0*/  WARPSYNC.COLLECTIVE R15, `(.L_x_3294) ;  /* 0x000000000f087348 */ /* 0x000fea0003c00000 */
[----:B------:R0:W1:Y:S02]  /*243b0*/  SHFL.IDX P6, R14, R13, R12, R11 ;  /* 0x0000000c0d0e7389 */ /* 0x00006400000c000b */
[----:B01----:R-:W-:Y:S01]  /*243c0*/  ENDCOLLECTIVE ;  /* 0x000000000000791b */ /* 0x003fe20003800000 */
.L_x_3294:
        /* <DEDUP_REMOVED lines=16> */
.L_x_3295:
[----:B------:R-:W-:Y:S02]  /*244d0*/  IMAD.MOV.U32 R13, RZ, RZ, R4 ;  /* 0x000000ffff0d7224 */ /* 0x000fe400078e0004 */
[----:B------:R-:W-:Y:S02]  /*244e0*/  IMAD.MOV.U32 R12, RZ, RZ, 0x5 ;  /* 0x00000005ff0c7424 */ /* 0x000fe400078e00ff */
[----:B------:R-:W-:-:S07]  /*244f0*/  IMAD.MOV.U32 R3, RZ, RZ, R14 ;  /* 0x000000ffff037224 */ /* 0x000fce00078e000e */
[----:B------:R-:W-:Y:S05]  /*24500*/  WARPSYNC.COLLECTIVE R15, `(.L_x_3296) ;  /* 0x000000000f087348 */ /* 0x000fea0003c00000 */
[----:B------:R0:W1:Y:S02]  /*24510*/  SHFL.IDX P6, R14, R13, R12, R11 ;  /* 0x0000000c0d0e7389 */ /* 0x00006400000c000b */
[----:B01----:R-:W-:Y:S01]  /*24520*/  ENDCOLLECTIVE ;  /* 0x000000000000791b */ /* 0x003fe20003800000 */
.L_x_3296:
        /* <DEDUP_REMOVED lines=16> */
.L_x_3297:
[----:B------:R-:W-:Y:S02]  /*24630*/  IMAD.MOV.U32 R13, RZ, RZ, R4 ;  /* 0x000000ffff0d7224 */ /* 0x000fe400078e0004 */
[----:B------:R-:W-:Y:S02]  /*24640*/  IMAD.MOV.U32 R12, RZ, RZ, 0x6 ;  /* 0x00000006ff0c7424 */ /* 0x000fe400078e00ff */
[----:B------:R-:W-:-:S07]  /*24650*/  IMAD.MOV.U32 R3, RZ, RZ, R14 ;  /* 0x000000ffff037224 */ /* 0x000fce00078e000e */
[----:B------:R-:W-:Y:S05]  /*24660*/  WARPSYNC.COLLECTIVE R15, `(.L_x_3298) ;  /* 0x000000000f087348 */ /* 0x000fea0003c00000 */
[----:B------:R0:W1:Y:S02]  /*24670*/  SHFL.IDX P6, R14, R13, R12, R11 ;  /* 0x0000000c0d0e7389 */ /* 0x00006400000c000b */
[----:B01----:R-:W-:Y:S01]  /*24680*/  ENDCOLLECTIVE ;  /* 0x000000000000791b */ /* 0x003fe20003800000 */
.L_x_3298:
        /* <DEDUP_REMOVED lines=16> */
.L_x_3299:
[----:B------:R-:W-:Y:S02]  /*24790*/  IMAD.MOV.U32 R13, RZ, RZ, R4 ;  /* 0x000000ffff0d7224 */ /* 0x000fe400078e0004 */
[----:B------:R-:W-:Y:S02]  /*247a0*/  IMAD.MOV.U32 R12, RZ, RZ, 0x7 ;  /* 0x00000007ff0c7424 */ /* 0x000fe400078e00ff */
[----:B------:R-:W-:-:S07]  /*247b0*/  IMAD.MOV.U32 R3, RZ, RZ, R14 ;  /* 0x000000ffff037224 */ /* 0x000fce00078e000e */
[----:B------:R-:W-:Y:S05]  /*247c0*/  WARPSYNC.COLLECTIVE R15, `(.L_x_3300) ;  /* 0x000000000f087348 */ /* 0x000fea0003c00000 */
[----:B------:R0:W1:Y:S02]  /*247d0*/  SHFL.IDX P6, R14, R13, R12, R11 ;  /* 0x0000000c0d0e7389 */ /* 0x00006400000c000b */
[----:B01----:R-:W-:Y:S01]  /*247e0*/  ENDCOLLECTIVE ;  /* 0x000000000000791b */ /* 0x003fe20003800000 */
.L_x_3300:
        /* <DEDUP_REMOVED lines=10> */
.L_x_3301:
[----:B------:R-:W-:Y:S01]  /*24890*/  @!PT LDS RZ, [RZ] ;  /* 0x00000000fffff984 */ /* 0x000fe20000000800 */
[----:B------:R-:W-:Y:S01]  /*248a0*/  @!PT LDS RZ, [RZ] ;  /* 0x00000000fffff984 */ /* 0x000fe20000000800 */
[----:B------:R-:W-:Y:S01]  /*248b0*/  @!PT LDS RZ, [RZ] ;  /* 0x00000000fffff984 */ /* 0x000fe20000000800 */
[----:B------:R0:W-:Y:S01]  /*248c0*/  @!P0 LDGSTS.E.BYPASS.LTC128B.128 [R8+0x1b400], desc[UR54][R2.64], !P1 ;  /* 0x1b40000002088fae */ /* 0x0001e2000c901d76 */
[----:B------:R-:W-:Y:S01]  /*248d0*/  IMAD.MOV.U32 R0, RZ, RZ, R14 ;  /* 0x000000ffff007224 */ /* 0x000fe200078e000e */
[----:B------:R-:W-:Y:S06]  /*248e0*/  BRA `(.L_x_3302) ;  /* 0xffffffa400b87947 */ /* 0x000fec000383ffff */
.L_x_3139:
[----:B0-----:R0:W1:Y:S02]  /*248f0*/  SYNCS.PHASECHK.TRANS64.TRYWAIT P0, [R23+URZ+0x22820], R0 ;  /* 0x02282000170075a7 */ /* 0x001064000800017f */
[----:B-1----:R-:W-:Y:S05]  /*24900*/  @!P0 NANOSLEEP.SYNCS 0x989680 ;  /* 0x009896800000895d */ /* 0x002fea0003900000 */
[----:B------:R-:W1:Y:S02]  /*24910*/  @!P0 SYNCS.PHASECHK.TRANS64 P0, [R23+URZ+0x22820], R0 ;  /* 0x02282000170085a7 */ /* 0x000e64000800007f */
[----:B-1----:R-:W-:Y:S05]  /*24920*/  @!P0 BRA `(.L_x_3139) ;  /* 0xfffffffc00f08947 */ /* 0x002fea000383ffff */
[----:B------:R-:W-:Y:S05]  /*24930*/  BRA `(.L_x_3303) ;  /* 0xffffffa800147947 */ /* 0x000fea000383ffff */
.L_x_3142:
[----:B0-----:R0:W1:Y:S02]  /*24940*/  SYNCS.PHASECHK.TRANS64.TRYWAIT P0, [R17+URZ+0x22860], R0 ;  /* 0x02286000110075a7 */ /* 0x001064000800017f */
[----:B-1----:R-:W-:Y:S05]  /*24950*/  @!P0 NANOSLEEP.SYNCS 0x989680 ;  /* 0x009896800000895d */ /* 0x002fea0003900000 */
[----:B------:R-:W1:Y:S02]  /*24960*/  @!P0 SYNCS.PHASECHK.TRANS64 P0, [R17+URZ+0x22860], R0 ;  /* 0x02286000110085a7 */ /* 0x000e64000800007f */
[----:B-1----:R-:W-:Y:S05]  /*24970*/  @!P0 BRA `(.L_x_3142) ;  /* 0xfffffffc00f08947 */ /* 0x002fea000383ffff */
[----:B------:R-:W-:Y:S05]  /*24980*/  BRA `(.L_x_3304) ;  /* 0xffffffa800247947 */ /* 0x000fea000383ffff */
.L_x_3143:
        /* <DEDUP_REMOVED lines=8> */
.L_x_3306:
[----:B------:R-:W-:Y:S05]  /*24a10*/  BSYNC B0 ;  /* 0x0000000000007941 */ /* 0x000fea0003800000 */
.L_x_3305:
        /* <DEDUP_REMOVED lines=13> */
.L_x_3307:
[----:B------:R-:W-:Y:S02]  /*24af0*/  IMAD.MOV.U32 R13, RZ, RZ, R6 ;  /* 0x000000ffff0d7224 */ /* 0x000fe400078e0006 */
[----:B------:R-:W-:Y:S02]  /*24b00*/  IMAD.MOV.U32 R12, RZ, RZ, 0x1 ;  /* 0x00000001ff0c7424 */ /* 0x000fe400078e00ff */
[----:B------:R-:W-:-:S05]  /*24b10*/  IMAD.SHL.U32 R7, R7, 0x8, RZ ;  /* 0x0000000807077824 */ /* 0x000fca00078e00ff */
[----:B------:R-:W-:-:S05]  /*24b20*/  LOP3.LUT R7, R7, 0x38, RZ, 0xc0, !PT ;  /* 0x0000003807077812 */ /* 0x000fca00078ec0ff */
[----:B------:R-:W-:Y:S01]  /*24b30*/  IMAD.SHL.U32 R0, R7, 0x2, RZ ;  /* 0x0000000207007824 */ /* 0x000fe200078e00ff */
[----:B------:R-:W-:-:S04]  /*24b40*/  LOP3.LUT R7, R36, 0x1, RZ, 0xc0, !PT ;  /* 0x0000000124077812 */ /* 0x000fc800078ec0ff */
[----:B------:R-:W-:Y:S02]  /*24b50*/  IADD3 R2, P0, R14, R0, RZ ;  /* 0x000000000e027210 */ /* 0x000fe40007f1e0ff */
[----:B------:R-:W-:-:S13]  /*24b60*/  ISETP.NE.U32.AND P3, PT, R7, 0x1, PT ;  /* 0x000000010700780c */ /* 0x000fda0003f65070 */
[----:B------:R-:W-:Y:S05]  /*24b70*/  WARPSYNC.COLLECTIVE R15, `(.L_x_3308) ;  /* 0x000000000f087348 */ /* 0x000fea0003c00000 */
[----:B------:R0:W1:Y:S02]  /*24b80*/  SHFL.IDX P6, R14, R13, R12, R11 ;  /* 0x0000000c0d0e7389 */ /* 0x00006400000c000b */
[----:B01----:R-:W-:Y:S01]  /*24b90*/  ENDCOLLECTIVE ;  /* 0x000000000000791b */ /* 0x003fe20003800000 */
.L_x_3308:
        /* <DEDUP_REMOVED lines=17> */
.L_x_3309:
[----:B------:R-:W-:Y:S02]  /*24cb0*/  IMAD.MOV.U32 R13, RZ, RZ, R6 ;  /* 0x000000ffff0d7224 */ /* 0x000fe400078e0006 */
[----:B------:R-:W-:Y:S01]  /*24cc0*/  IMAD.MOV.U32 R12, RZ, RZ, 0x2 ;  /* 0x00000002ff0c7424 */ /* 0x000fe200078e00ff */
[----:B------:R-:W-:-:S13]  /*24cd0*/  IADD3 R2, P4, R14, R0, RZ ;  /* 0x000000000e027210 */ /* 0x000fda0007f9e0ff */
[----:B------:R-:W-:Y:S05]  /*24ce0*/  WARPSYNC.COLLECTIVE R15, `(.L_x_3310) ;  /* 0x000000000f087348 */ /* 0x000fea0003c00000 */
[----:B------:R0:W1:Y:S02]  /*24cf0*/  SHFL.IDX P6, R14, R13, R12, R11 ;  /* 0x0000000c0d0e7389 */ /* 0x00006400000c000b */
[----:B01----:R-:W-:Y:S01]  /*24d00*/  ENDCOLLECTIVE ;  /* 0x000000000000791b */ /* 0x003fe20003800000 */
.L_x_3310:
        /* <DEDUP_REMOVED lines=17> */
.L_x_3311:
[----:B------:R-:W-:Y:S02]  /*24e20*/  IMAD.MOV.U32 R13, RZ, RZ, R6 ;  /* 0x000000ffff0d7224 */ /* 0x000fe400078e0006 */
[----:B------:R-:W-:Y:S01]  /*24e30*/  IMAD.MOV.U32 R12, RZ, RZ, 0x3 ;  /* 0x00000003ff0c7424 */ /* 0x000fe200078e00ff */
[----:B------:R-:W-:-:S13]  /*24e40*/  IADD3 R2, P4, R14, R0, RZ ;  /* 0x000000000e027210 */ /* 0x000fda0007f9e0ff */
[----:B------:R-:W-:Y:S05]  /*24e50*/  WARPSYNC.COLLECTIVE R15, `(.L_x_3312) ;  /* 0x000000000f087348 */ /* 0x000fea0003c00000 */
[----:B------:R0:W1:Y:S02]  /*24e60*/  SHFL.IDX P6, R14, R13, R12, R11 ;  /* 0x0000000c0d0e7389 */ /* 0x00006400000c000b */
[----:B01----:R-:W-:Y:S01]  /*24e70*/  ENDCOLLECTIVE ;  /* 0x000000000000791b */ /* 0x003fe20003800000 */
.L_x_3312:
        /* <DEDUP_REMOVED lines=17> */
.L_x_3313:
[----:B------:R-:W-:Y:S02]  /*24f90*/  IMAD.MOV.U32 R13, RZ, RZ, R6 ;  /* 0x000000ffff0d7224 */ /* 0x000fe400078e0006 */
[----:B------:R-:W-:Y:S01]  /*24fa0*/  IMAD.MOV.U32 R12, RZ, RZ, 0x4 ;  /* 0x00000004ff0c7424 */ /* 0x000fe200078e00ff */
[----:B------:R-:W-:-:S13]  /*24fb0*/  IADD3 R2, P4, R14, R0, RZ ;  /* 0x000000000e027210 */ /* 0x000fda0007f9e0ff */
[----:B------:R-:W-:Y:S05]  /*24fc0*/  WARPSYNC.COLLECTIVE R15, `(.L_x_3314) ;  /* 0x000000000f087348 */ /* 0x000fea0003c00000 */
[----:B------:R0:W1:Y:S02]  /*24fd0*/  SHFL.IDX P6, R14, R13, R12, R11 ;  /* 0x0000000c0d0e7389 */ /* 0x00006400000c000b */
[----:B01----:R-:W-:Y:S01]  /*24fe0*/  ENDCOLLECTIVE ;  /* 0x000000000000791b */ /* 0x003fe20003800000 */
.L_x_3314:
        /* <DEDUP_REMOVED lines=17> */
.L_x_3315:
[----:B------:R-:W-:Y:S02]  /*25100*/  IMAD.MOV.U32 R13, RZ, RZ, R6 ;  /* 0x000000ffff0d7224 */ /* 0x000fe400078e0006 */
[----:B------:R-:W-:Y:S01]  /*25110*/  IMAD.MOV.U32 R12, RZ, RZ, 0x5 ;  /* 0x00000005ff0c7424 */ /* 0x000fe200078e00ff */
[----:B------:R-:W-:-:S13]  /*25120*/  IADD3 R2, P4, R14, R0, RZ ;  /* 0x000000000e027210 */ /* 0x000fda0007f9e0ff */
[----:B------:R-:W-:Y:S05]  /*25130*/  WARPSYNC.COLLECTIVE R15, `(.L_x_3316) ;  /* 0x000000000f087348 */ /* 0x000fea0003c00000 */
[----:B------:R0:W1:Y:S02]  /*25140*/  SHFL.IDX P6, R14, R13, R12, R11 ;  /* 0x0000000c0d0e7389 */ /* 0x00006400000c000b */
[----:B01----:R-:W-:Y:S01]  /*25150*/  ENDCOLLECTIVE ;  /* 0x000000000000791b */ /* 0x003fe20003800000 */
.L_x_3316:
        /* <DEDUP_REMOVED lines=12> */
.L_x_3317:
        /* <DEDUP_REMOVED lines=9> */
.L_x_3150:
[----:B0-----:R0:W1:Y:S02]  /*252b0*/  SYNCS.PHASECHK.TRANS64.TRYWAIT P0, [R4+URZ+0x22840], R21 ;  /* 0x02284015040075a7 */ /* 0x001064000800017f */
[----:B-1----:R-:W-:Y:S05]  /*252c0*/  @!P0 NANOSLEEP.SYNCS 0x989680 ;  /* 0x009896800000895d */ /* 0x002fea0003900000 */
[----:B------:R-:W1:Y:S02]  /*252d0*/  @!P0 SYNCS.PHASECHK.TRANS64 P0, [R4+URZ+0x22840], R21 ;  /* 0x02284015040085a7 */ /* 0x000e64000800007f */
[----:B-1----:R-:W-:Y:S05]  /*252e0*/  @!P0 BRA `(.L_x_3150) ;  /* 0xfffffffc00f08947 */ /* 0x002fea000383ffff */
[----:B------:R-:W-:Y:S05]  /*252f0*/  BRA `(.L_x_3319) ;  /* 0xffffffa800907947 */ /* 0x000fea000383ffff */
.L_x_3151:
        /* <DEDUP_REMOVED lines=8> */
.L_x_3321:
[----:B------:R-:W-:Y:S05]  /*25380*/  BSYNC B1 ;  /* 0x0000000000017941 */ /* 0x000fea0003800000 */
.L_x_3320:
        /* <DEDUP_REMOVED lines=9> */
.L_x_3322:
[----:B------:R-:W-:Y:S02]  /*25420*/  IMAD.MOV.U32 R13, RZ, RZ, R9 ;  /* 0x000000ffff0d7224 */ /* 0x000fe400078e0009 */
[----:B------:R-:W-:Y:S02]  /*25430*/  IMAD.MOV.U32 R12, RZ, RZ, 0x1 ;  /* 0x00000001ff0c7424 */ /* 0x000fe400078e00ff */
[----:B------:R-:W-:-:S07]  /*25440*/  IMAD.MOV.U32 R2, RZ, RZ, R14 ;  /* 0x000000ffff027224 */ /* 0x000fce00078e000e */
[----:B------:R-:W-:Y:S05]  /*25450*/  WARPSYNC.COLLECTIVE R15, `(.L_x_3323) ;  /* 0x000000000f087348 */ /* 0x000fea0003c00000 */
[----:B------:R0:W1:Y:S02]  /*25460*/  SHFL.IDX P6, R14, R13, R12, R11 ;  /* 0x0000000c0d0e7389 */ /* 0x00006400000c000b */
[----:B01----:R-:W-:Y:S01]  /*25470*/  ENDCOLLECTIVE ;  /* 0x000000000000791b */ /* 0x003fe20003800000 */
.L_x_3323:
        /* <DEDUP_REMOVED lines=11> */
.L_x_3324:
[----:B------:R-:W-:Y:S02]  /*25530*/  IMAD.MOV.U32 R13, RZ, RZ, R9 ;  /* 0x000000ffff0d7224 */ /* 0x000fe400078e0009 */
[----:B------:R-:W-:Y:S02]  /*25540*/  IMAD.MOV.U32 R12, RZ, RZ, 0x2 ;  /* 0x00000002ff0c7424 */ /* 0x000fe400078e00ff */
[----:B------:R-:W-:-:S07]  /*25550*/  IMAD.MOV.U32 R2, RZ, RZ, R14 ;  /* 0x000000ffff027224 */ /* 0x000fce00078e000e */
[----:B------:R-:W-:Y:S05]  /*25560*/  WARPSYNC.COLLECTIVE R15, `(.L_x_3325) ;  /* 0x000000000f087348 */ /* 0x000fea0003c00000 */
[----:B------:R0:W1:Y:S02]  /*25570*/  SHFL.IDX P6, R14, R13, R12, R11 ;  /* 0x0000000c0d0e7389 */ /* 0x00006400000c000b */
[----:B01----:R-:W-:Y:S01]  /*25580*/  ENDCOLLECTIVE ;  /* 0x000000000000791b */ /* 0x003fe20003800000 */
.L_x_3325:
        /* <DEDUP_REMOVED lines=11> */
.L_x_3326:
[----:B------:R-:W-:Y:S02]  /*25640*/  IMAD.MOV.U32 R13, RZ, RZ, R9 ;  /* 0x000000ffff0d7224 */ /* 0x000fe400078e0009 */
[----:B------:R-:W-:Y:S02]  /*25650*/  IMAD.MOV.U32 R12, RZ, RZ, 0x3 ;  /* 0x00000003ff0c7424 */ /* 0x000fe400078e00ff */
[----:B------:R-:W-:-:S07]  /*25660*/  IMAD.MOV.U32 R2, RZ, RZ, R14 ;  /* 0x000000ffff027224 */ /* 0x000fce00078e000e */
[----:B------:R-:W-:Y:S05]  /*25670*/  WARPSYNC.COLLECTIVE R15, `(.L_x_3327) ;  /* 0x000000000f087348 */ /* 0x000fea0003c00000 */
[----:B------:R0:W1:Y:S02]  /*25680*/  SHFL.IDX P6, R14, R13, R12, R11 ;  /* 0x0000000c0d0e7389 */ /* 0x00006400000c000b */
[----:B01----:R-:W-:Y:S01]  /*25690*/  ENDCOLLECTIVE ;  /* 0x000000000000791b */ /* 0x003fe20003800000 */
.L_x_3327:
        /* <DEDUP_REMOVED lines=11> */
.L_x_3328:
[----:B------:R-:W-:Y:S02]  /*25750*/  IMAD.MOV.U32 R13, RZ, RZ, R9 ;  /* 0x000000ffff0d7224 */ /* 0x000fe400078e0009 */
[----:B------:R-:W-:Y:S02]  /*25760*/  IMAD.MOV.U32 R12, RZ, RZ, 0x4 ;  /* 0x00000004ff0c7424 */ /* 0x000fe400078e00ff */
[----:B------:R-:W-:-:S07]  /*25770*/  IMAD.MOV.U32 R2, RZ, RZ, R14 ;  /* 0x000000ffff027224 */ /* 0x000fce00078e000e */
[----:B------:R-:W-:Y:S05]  /*25780*/  WARPSYNC.COLLECTIVE R15, `(.L_x_3329) ;  /* 0x000000000f087348 */ /* 0x000fea0003c00000 */
[----:B------:R0:W1:Y:S02]  /*25790*/  SHFL.IDX P6, R14, R13, R12, R11 ;  /* 0x0000000c0d0e7389 */ /* 0x00006400000c000b */
[----:B01----:R-:W-:Y:S01]  /*257a0*/  ENDCOLLECTIVE ;  /* 0x000000000000791b */ /* 0x003fe20003800000 */
.L_x_3329:
        /* <DEDUP_REMOVED lines=11> */
.L_x_3330:
[----:B------:R-:W-:Y:S02]  /*25860*/  IMAD.MOV.U32 R13, RZ, RZ, R9 ;  /* 0x000000ffff0d7224 */ /* 0x000fe400078e0009 */
[----:B------:R-:W-:Y:S02]  /*25870*/  IMAD.MOV.U32 R12, RZ, RZ, 0x5 ;  /* 0x00000005ff0c7424 */ /* 0x000fe400078e00ff */
[----:B------:R-:W-:-:S07]  /*25880*/  IMAD.MOV.U32 R2, RZ, RZ, R14 ;  /* 0x000000ffff027224 */ /* 0x000fce00078e000e */
[----:B------:R-:W-:Y:S05]  /*25890*/  WARPSYNC.COLLECTIVE R15, `(.L_x_3331) ;  /* 0x000000000f087348 */ /* 0x000fea0003c00000 */
[----:B------:R0:W1:Y:S02]  /*258a0*/  SHFL.IDX P6, R14, R13, R12, R11 ;  /* 0x0000000c0d0e7389 */ /* 0x00006400000c000b */
[----:B01----:R-:W-:Y:S01]  /*258b0*/  ENDCOLLECTIVE ;  /* 0x000000000000791b */ /* 0x003fe20003800000 */
.L_x_3331:
        /* <DEDUP_REMOVED lines=11> */
.L_x_3332:
[----:B------:R-:W-:Y:S01]  /*25970*/  IMAD.MOV.U32 R2, RZ, RZ, R14 ;  /* 0x000000ffff027224 */ /* 0x000fe200078e000e */
[----:B------:R-:W-:Y:S06]  /*25980*/  BRA `(.L_x_3333) ;  /* 0xffffffa400c07947 */ /* 0x000fec000383ffff */
.L_x_3156:
[----:B---3--:R3:W4:Y:S02]  /*25990*/  SYNCS.PHASECHK.TRANS64.TRYWAIT P0, [R4+URZ+0x22860], R21 ;  /* 0x02286015040075a7 */ /* 0x008724000800017f */
[----:B----4-:R-:W-:Y:S05]  /*259a0*/  @!P0 NANOSLEEP.SYNCS 0x989680 ;  /* 0x009896800000895d */ /* 0x010fea0003900000 */
[----:B------:R-:W4:Y:S02]  /*259b0*/  @!P0 SYNCS.PHASECHK.TRANS64 P0, [R4+URZ+0x22860], R21 ;  /* 0x02286015040085a7 */ /* 0x000f24000800007f */
[----:B----4-:R-:W-:Y:S05]  /*259c0*/  @!P0 BRA `(.L_x_3156) ;  /* 0xfffffffc00f08947 */ /* 0x010fea000383ffff */
[----:B------:R-:W-:Y:S05]  /*259d0*/  BRA `(.L_x_3334) ;  /* 0xffffffa800107947 */ /* 0x000fea000383ffff */
.L_x_3157:
        /* <DEDUP_REMOVED lines=8> */
.L_x_3336:
[----:B------:R-:W-:Y:S05]  /*25a60*/  BSYNC B1 ;  /* 0x0000000000017941 */ /* 0x000fea0003800000 */
.L_x_3335:
        /* <DEDUP_REMOVED lines=9> */
.L_x_3337:
[----:B------:R-:W-:Y:S02]  /*25b00*/  IMAD.MOV.U32 R13, RZ, RZ, R7 ;  /* 0x000000ffff0d7224 */ /* 0x000fe400078e0007 */
[----:B------:R-:W-:Y:S01]  /*25b10*/  IMAD.MOV.U32 R12, RZ, RZ, 0x1 ;  /* 0x00000001ff0c7424 */ /* 0x000fe200078e00ff */
[----:B------:R-:W-:-:S13]  /*25b20*/  IADD3 R2, P0, R14, R0, RZ ;  /* 0x000000000e027210 */ /* 0x000fda0007f1e0ff */
[----:B------:R-:W-:Y:S05]  /*25b30*/  WARPSYNC.COLLECTIVE R15, `(.L_x_3338) ;  /* 0x000000000f087348 */ /* 0x000fea0003c00000 */
[----:B------:R0:W1:Y:S02]  /*25b40*/  SHFL.IDX P6, R14, R13, R12, R11 ;  /* 0x0000000c0d0e7389 */ /* 0x00006400000c000b */
[----:B01----:R-:W-:Y:S01]  /*25b50*/  ENDCOLLECTIVE ;  /* 0x000000000000791b */ /* 0x003fe20003800000 */
.L_x_3338:
        /* <DEDUP_REMOVED lines=13> */
.L_x_3339:
[----:B------:R-:W-:Y:S02]  /*25c30*/  IMAD.MOV.U32 R13, RZ, RZ, R7 ;  /* 0x000000ffff0d7224 */ /* 0x000fe400078e0007 */
[----:B------:R-:W-:Y:S01]  /*25c40*/  IMAD.MOV.U32 R12, RZ, RZ, 0x2 ;  /* 0x00000002ff0c7424 */ /* 0x000fe200078e00ff */
[----:B------:R-:W-:-:S13]  /*25c50*/  IADD3 R2, P0, R14, R0, RZ ;  /* 0x000000000e027210 */ /* 0x000fda0007f1e0ff */
[----:B------:R-:W-:Y:S05]  /*25c60*/  WARPSYNC.COLLECTIVE R15, `(.L_x_3340) ;  /* 0x000000000f087348 */ /* 0x000fea0003c00000 */
[----:B------:R0:W1:Y:S02]  /*25c70*/  SHFL.IDX P6, R14, R13, R12, R11 ;  /* 0x0000000c0d0e7389 */ /* 0x00006400000c000b */
[----:B01----:R-:W-:Y:S01]  /*25c80*/  ENDCOLLECTIVE ;  /* 0x000000000000791b */ /* 0x003fe20003800000 */
.L_x_3340:
        /* <DEDUP_REMOVED lines=13> */
.L_x_3341:
[----:B------:R-:W-:Y:S02]  /*25d60*/  IMAD.MOV.U32 R13, RZ, RZ, R7 ;  /* 0x000000ffff0d7224 */ /* 0x000fe400078e0007 */
[----:B------:R-:W-:Y:S01]  /*25d70*/  IMAD.MOV.U32 R12, RZ, RZ, 0x3 ;  /* 0x00000003ff0c7424 */ /* 0x000fe200078e00ff */
[----:B------:R-:W-:-:S13]  /*25d80*/  IADD3 R2, P0, R14, R0, RZ ;  /* 0x000000000e027210 */ /* 0x000fda0007f1e0ff */
[----:B------:R-:W-:Y:S05]  /*25d90*/  WARPSYNC.COLLECTIVE R15, `(.L_x_3342) ;  /* 0x000000000f087348 */ /* 0x000fea0003c00000 */
[----:B------:R0:W1:Y:S02]  /*25da0*/  SHFL.IDX P6, R14, R13, R12, R11 ;  /* 0x0000000c0d0e7389 */ /* 0x00006400000c000b */
[----:B01----:R-:W-:Y:S01]  /*25db0*/  ENDCOLLECTIVE ;  /* 0x000000000000791b */ /* 0x003fe20003800000 */
.L_x_3342:
        /* <DEDUP_REMOVED lines=13> */
.L_x_3343:
[----:B------:R-:W-:Y:S02]  /*25e90*/  IMAD.MOV.U32 R13, RZ, RZ, R7 ;  /* 0x000000ffff0d7224 */ /* 0x000fe400078e0007 */
[----:B------:R-:W-:Y:S01]  /*25ea0*/  IMAD.MOV.U32 R12, RZ, RZ, 0x4 ;  /* 0x00000004ff0c7424 */ /* 0x000fe200078e00ff */
[----:B------:R-:W-:-:S13]  /*25eb0*/  IADD3 R2, P0, R14, R0, RZ ;  /* 0x000000000e027210 */ /* 0x000fda0007f1e0ff */
[----:B------:R-:W-:Y:S05]  /*25ec0*/  WARPSYNC.COLLECTIVE R15, `(.L_x_3344) ;  /* 0x000000000f087348 */ /* 0x000fea0003c00000 */
[----:B------:R0:W1:Y:S02]  /*25ed0*/  SHFL.IDX P6, R14, R13, R12, R11 ;  /* 0x0000000c0d0e7389 */ /* 0x00006400000c000b */
[----:B01----:R-:W-:Y:S01]  /*25ee0*/  ENDCOLLECTIVE ;  /* 0x000000000000791b */ /* 0x003fe20003800000 */
.L_x_3344:
        /* <DEDUP_REMOVED lines=13> */
.L_x_3345:
[----:B------:R-:W-:Y:S02]  /*25fc0*/  IMAD.MOV.U32 R13, RZ, RZ, R7 ;  /* 0x000000ffff0d7224 */ /* 0x000fe400078e0007 */
[----:B------:R-:W-:Y:S01]  /*25fd0*/  IMAD.MOV.U32 R12, RZ, RZ, 0x5 ;  /* 0x00000005ff0c7424 */ /* 0x000fe200078e00ff */
[----:B------:R-:W-:-:S13]  /*25fe0*/  IADD3 R2, P0, R14, R0, RZ ;  /* 0x000000000e027210 */ /* 0x000fda0007f1e0ff */
[----:B------:R-:W-:Y:S05]  /*25ff0*/  WARPSYNC.COLLECTIVE R15, `(.L_x_3346) ;  /* 0x000000000f087348 */ /* 0x000fea0003c00000 */
[----:B------:R0:W1:Y:S02]  /*26000*/  SHFL.IDX P6, R14, R13, R12, R11 ;  /* 0x0000000c0d0e7389 */ /* 0x00006400000c000b */
[----:B01----:R-:W-:Y:S01]  /*26010*/  ENDCOLLECTIVE ;  /* 0x000000000000791b */ /* 0x003fe20003800000 */
.L_x_3346:
        /* <DEDUP_REMOVED lines=13> */
.L_x_3347:
[----:B------:R-:W-:Y:S05]  /*260f0*/  BRA `(.L_x_3348) ;  /* 0xffffffa4005c7947 */ /* 0x000fea000383ffff */
.L_x_3165:
        /* <DEDUP_REMOVED lines=8> */
.L_x_3350:
[----:B------:R-:W-:Y:S05]  /*26180*/  BSYNC B0 ;  /* 0x0000000000007941 */ /* 0x000fea0003800000 */
.L_x_3349:
        /* <DEDUP_REMOVED lines=9> */
.L_x_3351:
        /* <DEDUP_REMOVED lines=18> */
.L_x_3352:
[----:B------:R-:W-:Y:S01]  /*26340*/  IMAD.MOV.U32 R12, RZ, RZ, 0x2 ;  /* 0x00000002ff0c7424 */ /* 0x000fe200078e00ff */
[----:B------:R-:W-:-:S05]  /*26350*/  SEL R6, R14, RZ, P1 ;  /* 0x000000ff0e067207 */ /* 0x000fca0000800000 */
[----:B------:R-:W-:-:S04]  /*26360*/  IMAD.IADD R6, R5, 0x1, R6 ;  /* 0x0000000105067824 */ /* 0x000fc800078e0206 */
[----:B------:R-:W-:-:S07]  /*26370*/  IMAD.MOV.U32 R13, RZ, RZ, R6 ;  /* 0x000000ffff0d7224 */ /* 0x000fce00078e0006 */
[----:B------:R-:W-:Y:S05]  /*26380*/  WARPSYNC.COLLECTIVE R15, `(.L_x_3353) ;  /* 0x000000000f087348 */ /* 0x000fea0003c00000 */
[----:B------:R0:W1:Y:S02]  /*26390*/  SHFL.UP P6, R14, R13, R12, R11 ;  /* 0x0400000c0d0e7389 */ /* 0x00006400000c000b */
[----:B01----:R-:W-:Y:S01]  /*263a0*/  ENDCOLLECTIVE ;  /* 0x000000000000791b */ /* 0x003fe20003800000 */
.L_x_3353:
[----:B------:R-:W-:Y:S01]  /*263b0*/  IMAD.MOV.U32 R12, RZ, RZ, 0x4 ;  /* 0x00000004ff0c7424 */ /* 0x000fe200078e00ff */
[----:B------:R-:W-:-:S05]  /*263c0*/  SEL R7, R14, RZ, P2 ;  /* 0x000000ff0e077207 */ /* 0x000fca0001000000 */
[----:B------:R-:W-:-:S04]  /*263d0*/  IMAD.IADD R7, R6, 0x1, R7 ;  /* 0x0000000106077824 */ /* 0x000fc800078e0207 */
[----:B------:R-:W-:-:S07]  /*263e0*/  IMAD.MOV.U32 R13, RZ, RZ, R7 ;  /* 0x000000ffff0d7224 */ /* 0x000fce00078e0007 */
[----:B------:R-:W-:Y:S05]  /*263f0*/  WARPSYNC.COLLECTIVE R15, `(.L_x_3354) ;  /* 0x000000000f087348 */ /* 0x000fea0003c00000 */
[----:B------:R0:W1:Y:S02]  /*26400*/  SHFL.UP P6, R14, R13, R12, R11 ;  /* 0x0400000c0d0e7389 */ /* 0x00006400000c000b */
[----:B01----:R-:W-:Y:S01]  /*26410*/  ENDCOLLECTIVE ;  /* 0x000000000000791b */ /* 0x003fe20003800000 */
.L_x_3354:
[----:B------:R-:W-:Y:S01]  /*26420*/  IMAD.MOV.U32 R12, RZ, RZ, 0x8 ;  /* 0x00000008ff0c7424 */ /* 0x000fe200078e00ff */
[----:B------:R-:W-:-:S05]  /*26430*/  SEL R2, R14, RZ, P3 ;  /* 0x000000ff0e027207 */ /* 0x000fca0001800000 */
[----:B------:R-:W-:-:S04]  /*26440*/  IMAD.IADD R2, R7, 0x1, R2 ;  /* 0x0000000107027824 */ /* 0x000fc800078e0202 */
[----:B------:R-:W-:-:S07]  /*26450*/  IMAD.MOV.U32 R13, RZ, RZ, R2 ;  /* 0x000000ffff0d7224 */ /* 0x000fce00078e0002 */
[----:B------:R-:W-:Y:S05]  /*26460*/  WARPSYNC.COLLECTIVE R15, `(.L_x_3355) ;  /* 0x000000000f087348 */ /* 0x000fea0003c00000 */
[----:B------:R0:W1:Y:S02]  /*26470*/  SHFL.UP P6, R14, R13, R12, R11 ;  /* 0x0400000c0d0e7389 */ /* 0x00006400000c000b */
[----:B01----:R-:W-:Y:S01]  /*26480*/  ENDCOLLECTIVE ;  /* 0x000000000000791b */ /* 0x003fe20003800000 */
.L_x_3355:
[----:B------:R-:W-:Y:S01]  /*26490*/  IMAD.MOV.U32 R12, RZ, RZ, 0x10 ;  /* 0x00000010ff0c7424 */ /* 0x000fe200078e00ff */
[----:B------:R-:W-:-:S05]  /*264a0*/  SEL R3, R14, RZ, P4 ;  /* 0x000000ff0e037207 */ /* 0x000fca0002000000 */
[----:B------:R-:W-:-:S04]  /*264b0*/  IMAD.IADD R3, R2, 0x1, R3 ;  /* 0x0000000102037824 */ /* 0x000fc800078e0203 */
[----:B------:R-:W-:-:S07]  /*264c0*/  IMAD.MOV.U32 R13, RZ, RZ, R3 ;  /* 0x000000ffff0d7224 */ /* 0x000fce00078e0003 */
[----:B------:R-:W-:Y:S05]  /*264d0*/  WARPSYNC.COLLECTIVE R15, `(.L_x_3356) ;  /* 0x000000000f087348 */ /* 0x000fea0003c00000 */
[----:B------:R0:W1:Y:S02]  /*264e0*/  SHFL.UP P6, R14, R13, R12, R11 ;  /* 0x0400000c0d0e7389 */ /* 0x00006400000c000b */
[----:B01----:R-:W-:Y:S01]  /*264f0*/  ENDCOLLECTIVE ;  /* 0x000000000000791b */ /* 0x003fe20003800000 */
.L_x_3356:
        /* <DEDUP_REMOVED lines=8> */
.L_x_3357:
[----:B------:R-:W-:Y:S05]  /*26580*/  BRA `(.L_x_3358) ;  /* 0xffffffa400b87947 */ /* 0x000fea000383ffff */
.L_x_3170:
        /* <DEDUP_REMOVED lines=8> */
.L_x_3360:
[----:B------:R-:W-:Y:S05]  /*26610*/  BSYNC B0 ;  /* 0x0000000000007941 */ /* 0x000fea0003800000 */
.L_x_3359:
        /* <DEDUP_REMOVED lines=8> */
.L_x_3361:
[----:B------:R-:W-:Y:S01]  /*266a0*/  IMAD.MOV.U32 R12, RZ, RZ, 0x4 ;  /* 0x00000004ff0c7424 */ /* 0x000fe200078e00ff */
[----:B------:R-:W-:-:S05]  /*266b0*/  SEL R2, R14, RZ, P2 ;  /* 0x000000ff0e027207 */ /* 0x000fca0001000000 */
[----:B------:R-:W-:-:S04]  /*266c0*/  IMAD.IADD R2, R13, 0x1, R2 ;  /* 0x000000010d027824 */ /* 0x000fc800078e0202 */
[----:B------:R-:W-:-:S07]  /*266d0*/  IMAD.MOV.U32 R13, RZ, RZ, R2 ;  /* 0x000000ffff0d7224 */ /* 0x000fce00078e0002 */
[----:B------:R-:W-:Y:S05]  /*266e0*/  WARPSYNC.COLLECTIVE R15, `(.L_x_3362) ;  /* 0x000000000f087348 */ /* 0x000fea0003c00000 */
[----:B------:R0:W1:Y:S02]  /*266f0*/  SHFL.UP P6, R14, R13, R12, R11 ;  /* 0x0400000c0d0e7389 */ /* 0x00006400000c000b */
[----:B01----:R-:W-:Y:S01]  /*26700*/  ENDCOLLECTIVE ;  /* 0x000000000000791b */ /* 0x003fe20003800000 */
.L_x_3362:
[----:B------:R-:W-:Y:S01]  /*26710*/  IMAD.MOV.U32 R12, RZ, RZ, 0x8 ;  /* 0x00000008ff0c7424 */ /* 0x000fe200078e00ff */
[----:B------:R-:W-:-:S05]  /*26720*/  SEL R3, R14, RZ, P3 ;  /* 0x000000ff0e037207 */ /* 0x000fca0001800000 */
[----:B------:R-:W-:-:S04]  /*26730*/  IMAD.IADD R3, R2, 0x1, R3 ;  /* 0x0000000102037824 */ /* 0x000fc800078e0203 */
[----:B------:R-:W-:-:S07]  /*26740*/  IMAD.MOV.U32 R13, RZ, RZ, R3 ;  /* 0x000000ffff0d7224 */ /* 0x000fce00078e0003 */
[----:B------:R-:W-:Y:S05]  /*26750*/  WARPSYNC.COLLECTIVE R15, `(.L_x_3363) ;  /* 0x000000000f087348 */ /* 0x000fea0003c00000 */
[----:B------:R0:W1:Y:S02]  /*26760*/  SHFL.UP P6, R14, R13, R12, R11 ;  /* 0x0400000c0d0e7389 */ /* 0x00006400000c000b */
[----:B01----:R-:W-:Y:S01]  /*26770*/  ENDCOLLECTIVE ;  /* 0x000000000000791b */ /* 0x003fe20003800000 */
.L_x_3363:
[----:B------:R-:W-:Y:S01]  /*26780*/  IMAD.MOV.U32 R12, RZ, RZ, 0x10 ;  /* 0x00000010ff0c7424 */ /* 0x000fe200078e00ff */
[----:B------:R-:W-:-:S05]  /*26790*/  SEL R4, R14, RZ, P4 ;  /* 0x000000ff0e047207 */ /* 0x000fca0002000000 */
[----:B------:R-:W-:-:S04]  /*267a0*/  IMAD.IADD R4, R3, 0x1, R4 ;  /* 0x0000000103047824 */ /* 0x000fc800078e0204 */
[----:B------:R-:W-:-:S07]  /*267b0*/  IMAD.MOV.U32 R13, RZ, RZ, R4 ;  /* 0x000000ffff0d7224 */ /* 0x000fce00078e0004 */
[----:B------:R-:W-:Y:S05]  /*267c0*/  WARPSYNC.COLLECTIVE R15, `(.L_x_3364) ;  /* 0x000000000f087348 */ /* 0x000fea0003c00000 */
[----:B------:R0:W1:Y:S02]  /*267d0*/  SHFL.UP P6, R14, R13, R12, R11 ;  /* 0x0400000c0d0e7389 */ /* 0x00006400000c000b */
[----:B01----:R-:W-:Y:S01]  /*267e0*/  ENDCOLLECTIVE ;  /* 0x000000000000791b */ /* 0x003fe20003800000 */
.L_x_3364:
        /* <DEDUP_REMOVED lines=8> */
.L_x_3365:
[----:B------:R-:W-:Y:S05]  /*26870*/  BRA `(.L_x_3366) ;  /* 0xffffffa400987947 */ /* 0x000fea000383ffff */
.L_x_3172:
[----:B------:R-:W-:Y:S01]  /*26880*/  BSSY B0, `(.L_x_3367) ;  /* 0x0000006000007945 */ /* 0x000fe20003800000 */
[----:B------:R-:W-:Y:S01]  /*26890*/  PLOP3.LUT P6, PT, P6, PT, PT, 0x8, 0x0 ;  /* 0x000000000000781c */ /* 0x000fe200037ce170 */
[----:B------:R-:W-:-:S12]  /*268a0*/  IMAD.MOV.U32 R15, RZ, RZ, -0x1 ;  /* 0xffffffffff0f7424 */ /* 0x000fd800078e00ff */
[----:B0-----:R-:W-:Y:S05]  /*268b0*/  WARPSYNC.COLLECTIVE R15, `(.L_x_3368) ;  /* 0x000000000f087348 */ /* 0x001fea0003c00000 */
[----:B------:R-:W-:Y:S01]  /*268c0*/  VOTE.ANY R14, PT, P6 ;  /* 0x00000000000e7806 */ /* 0x000fe200030e0100 */
[----:B0-----:R-:W-:Y:S06]  /*268d0*/  ENDCOLLECTIVE ;  /* 0x000000000000791b */ /* 0x001fec0003800000 */
.L_x_3368:
[----:B------:R-:W-:Y:S05]  /*268e0*/  BSYNC B0 ;  /* 0x0000000000007941 */ /* 0x000fea0003800000 */
.L_x_3367:
        /* <DEDUP_REMOVED lines=9> */
.L_x_3369:
[----:B------:R-:W-:Y:S01]  /*26980*/  IMAD.MOV.U32 R5, RZ, RZ, R14 ;  /* 0x000000ffff057224 */ /* 0x000fe200078e000e */
[----:B------:R-:W-:Y:S06]  /*26990*/  BRA `(.L_x_3370) ;  /* 0xffffffa400887947 */ /* 0x000fec000383ffff */
.L_x_3174:
[----:B------:R-:W-:Y:S01]  /*269a0*/  BSSY B0, `(.L_x_3371) ;  /* 0x0000007000007945 */ /* 0x000fe20003800000 */
[----:B------:R-:W-:Y:S02]  /*269b0*/  IMAD.MOV.U32 R13, RZ, RZ, R2 ;  /* 0x000000ffff0d7224 */ /* 0x000fe400078e0002 */
[----:B------:R-:W-:Y:S02]  /*269c0*/  IMAD.MOV.U32 R11, RZ, RZ, 0x1f ;  /* 0x0000001fff0b7424 */ /* 0x000fe400078e00ff */
[----:B------:R-:W-:-:S07]  /*269d0*/  IMAD.MOV.U32 R15, RZ, RZ, -0x1 ;  /* 0xffffffffff0f7424 */ /* 0x000fce00078e00ff */
[----:B012---:R-:W-:Y:S05]  /*269e0*/  WARPSYNC.COLLECTIVE R15, `(.L_x_3372) ;  /* 0x000000000f087348 */ /* 0x007fea0003c00000 */
[----:B------:R3:W4:Y:S02]  /*269f0*/  SHFL.IDX P6, R14, R13, R12, R11 ;  /* 0x0000000c0d0e7389 */ /* 0x00072400000c000b */
[----:B01234-:R-:W-:Y:S01]  /*26a00*/  ENDCOLLECTIVE ;  /* 0x000000000000791b */ /* 0x01ffe20003800000 */
.L_x_3372:
[----:B------:R-:W-:Y:S05]  /*26a10*/  BSYNC B0 ;  /* 0x0000000000007941 */ /* 0x000fea0003800000 */
.L_x_3371:
[----:B------:R-:W-:Y:S05]  /*26a20*/  BRA `(.L_x_3173) ;  /* 0xffffffa400807947 */ /* 0x000fea000383ffff */
.L_x_3178:
[----:B0-----:R0:W2:Y:S02]  /*26a30*/  SYNCS.PHASECHK.TRANS64.TRYWAIT P0, [R4+URZ+0x22820], R0 ;  /* 0x02282000040075a7 */ /* 0x0010a4000800017f */
[----:B--2---:R-:W-:Y:S05]  /*26a40*/  @!P0 NANOSLEEP.SYNCS 0x989680 ;  /* 0x009896800000895d */ /* 0x004fea0003900000 */
[----:B------:R-:W2:Y:S02]  /*26a50*/  @!P0 SYNCS.PHASECHK.TRANS64 P0, [R4+URZ+0x22820], R0 ;  /* 0x02282000040085a7 */ /* 0x000ea4000800007f */
[----:B--2---:R-:W-:Y:S05]  /*26a60*/  @!P0 BRA `(.L_x_3178) ;  /* 0xfffffffc00f08947 */ /* 0x004fea000383ffff */
[----:B------:R-:W-:Y:S05]  /*26a70*/  BRA `(.L_x_3373) ;  /* 0xffffffa800f87947 */ /* 0x000fea000383ffff */
.L_x_3179:
[----:B------:R-:W2:Y:S01]  /*26a80*/  S2R R2, SR_TID.X ;  /* 0x0000000000027919 */ /* 0x000ea20000002100 */
[----:B------:R-:W-:Y:S01]  /*26a90*/  BSSY B0, `(.L_x_3374) ;  /* 0x000000a000007945 */ /* 0x000fe20003800000 */
[----:B------:R-:W-:Y:S02]  /*26aa0*/  IMAD.MOV.U32 R12, RZ, RZ, RZ ;  /* 0x000000ffff0c7224 */ /* 0x000fe400078e00ff */
[----:B------:R-:W-:Y:S02]  /*26ab0*/  IMAD.MOV.U32 R11, RZ, RZ, 0x1f ;  /* 0x0000001fff0b7424 */ /* 0x000fe400078e00ff */
[----:B------:R-:W-:Y:S01]  /*26ac0*/  IMAD.MOV.U32 R15, RZ, RZ, -0x1 ;  /* 0xffffffffff0f7424 */ /* 0x000fe200078e00ff */
[----:B--2---:R-:W-:-:S04]  /*26ad0*/  SHF.R.U32.HI R2, RZ, 0x5, R2 ;  /* 0x00000005ff027819 */ /* 0x004fc80000011602 */
[----:B------:R-:W-:-:S05]  /*26ae0*/  LOP3.LUT R2, R2, 0x3, RZ, 0xc0, !PT ;  /* 0x0000000302027812 */ /* 0x000fca00078ec0ff */
[----:B------:R-:W-:-:S07]  /*26af0*/  IMAD.MOV.U32 R13, RZ, RZ, R2 ;  /* 0x000000ffff0d7224 */ /* 0x000fce00078e0002 */
[----:B01----:R-:W-:Y:S05]  /*26b00*/  WARPSYNC.COLLECTIVE R15, `(.L_x_3375) ;  /* 0x000000000f087348 */ /* 0x003fea0003c00000 */
[----:B------:R2:W3:Y:S02]  /*26b10*/  SHFL.IDX P6, R14, R13, R12, R11 ;  /* 0x0000000c0d0e7389 */ /* 0x0004e400000c000b */
[----:B0123--:R-:W-:Y:S01]  /*26b20*/  ENDCOLLECTIVE ;  /* 0x000000000000791b */ /* 0x00ffe20003800000 */
.L_x_3375:
[----:B------:R-:W-:Y:S05]  /*26b30*/  BSYNC B0 ;  /* 0x0000000000007941 */ /* 0x000fea0003800000 */
.L_x_3374:
[----:B------:R-:W-:Y:S05]  /*26b40*/  BRA `(.L_x_3376) ;  /* 0xffffffa800e07947 */ /* 0x000fea000383ffff */
.L_x_3180:
[----:B------:R-:W-:Y:S01]  /*26b50*/  BSSY B0, `(.L_x_3377) ;  /* 0x0000006000007945 */ /* 0x000fe20003800000 */
[----:B------:R-:W-:-:S07]  /*26b60*/  IMAD.MOV.U32 R15, RZ, RZ, -0x1 ;  /* 0xffffffffff0f7424 */ /* 0x000fce00078e00ff */
[----:B01----:R-:W-:Y:S05]  /*26b70*/  WARPSYNC.COLLECTIVE R15, `(.L_x_3378) ;  /* 0x000000000f0c7348 */ /* 0x003fea0003c00000 */
[----:B------:R-:W-:Y:S02]  /*26b80*/  ELECT P6, UR62, PT ;  /* 0x00000000003e782f */ /* 0x000fe400038c0000 */
[----:B------:R-:W-:Y:S01]  /*26b90*/  MOV R14, UR62 ;  /* 0x0000003e000e7c02 */ /* 0x000fe20008000f00 */
[----:B01----:R-:W-:Y:S10]  /*26ba0*/  ENDCOLLECTIVE ;  /* 0x000000000000791b */ /* 0x003ff40003800000 */
.L_x_3378:
[----:B------:R-:W-:Y:S05]  /*26bb0*/  BSYNC B0 ;  /* 0x0000000000007941 */ /* 0x000fea0003800000 */
.L_x_3377:
[----:B------:R-:W-:Y:S05]  /*26bc0*/  BRA `(.L_x_3379) ;  /* 0xffffffa800d47947 */ /* 0x000fea000383ffff */
.L_x_3182:
[----:B0-----:R0:W2:Y:S02]  /*26bd0*/  SYNCS.PHASECHK.TRANS64.TRYWAIT P1, [R5+URZ+0x22840], R0 ;  /* 0x02284000050075a7 */ /* 0x0010a4000802017f */
[----:B--2---:R-:W-:Y:S05]  /*26be0*/  @!P1 NANOSLEEP.SYNCS 0x989680 ;  /* 0x009896800000995d */ /* 0x004fea0003900000 */
[----:B------:R-:W2:Y:S02]  /*26bf0*/  @!P1 SYNCS.PHASECHK.TRANS64 P1, [R5+URZ+0x22840], R0 ;  /* 0x02284000050095a7 */ /* 0x000ea4000802007f */
[----:B--2---:R-:W-:Y:S05]  /*26c00*/  @!P1 BRA `(.L_x_3182) ;  /* 0xfffffffc00f09947 */ /* 0x004fea000383ffff */
[----:B------:R-:W-:Y:S05]  /*26c10*/  BRA `(.L_x_3380) ;  /* 0xffffffa800f47947 */ /* 0x000fea000383ffff */
.L_x_3184:
[----:B--2---:R2:W3:Y:S02]  /*26c20*/  SYNCS.PHASECHK.TRANS64.TRYWAIT P1, [R25+URZ+0x22840], R2 ;  /* 0x02284002190075a7 */ /* 0x0044e4000802017f */
[----:B---3--:R-:W-:Y:S05]  /*26c30*/  @!P1 NANOSLEEP.SYNCS 0x989680 ;  /* 0x009896800000995d */ /* 0x008fea0003900000 */
[----:B------:R-:W3:Y:S02]  /*26c40*/  @!P1 SYNCS.PHASECHK.TRANS64 P1, [R25+URZ+0x22840], R2 ;  /* 0x02284002190095a7 */ /* 0x000ee4000802007f */
[----:B---3--:R-:W-:Y:S05]  /*26c50*/  @!P1 BRA `(.L_x_3184) ;  /* 0xfffffffc00f09947 */ /* 0x008fea000383ffff */
[----:B------:R-:W-:Y:S05]  /*26c60*/  BRA `(.L_x_3381) ;  /* 0xffffffac00007947 */ /* 0x000fea000383ffff */
.L_x_3186:
[----:B---3--:R3:W4:Y:S02]  /*26c70*/  SYNCS.PHASECHK.TRANS64.TRYWAIT P1, [R5+URZ+0x22860], R0 ;  /* 0x02286000050075a7 */ /* 0x008724000802017f */
[----:B----4-:R-:W-:Y:S05]  /*26c80*/  @!P1 NANOSLEEP.SYNCS 0x989680 ;  /* 0x009896800000995d */ /* 0x010fea0003900000 */
[----:B------:R-:W4:Y:S02]  /*26c90*/  @!P1 SYNCS.PHASECHK.TRANS64 P1, [R5+URZ+0x22860], R0 ;  /* 0x02286000050095a7 */ /* 0x000f24000802007f */
[----:B----4-:R-:W-:Y:S05]  /*26ca0*/  @!P1 BRA `(.L_x_3186) ;  /* 0xfffffffc00f09947 */ /* 0x010fea000383ffff */
[----:B------:R-:W-:Y:S05]  /*26cb0*/  BRA `(.L_x_3382) ;  /* 0xffffffa800fc7947 */ /* 0x000fea000383ffff */
.L_x_3383:
        /* <DEDUP_REMOVED lines=12> */
.L_x_6458:


//--------------------- .text._ZN7cutlass13device_kernelIN5flash11enable_sm90INS1_16FlashAttnFwdSm90INS1_25CollectiveMainloopFwdSm90ILi2EN4cute5tupleIJNS5_1CILi1EEES8_S8_EEENS6_IJNS7_ILi128EEENS7_ILi96EEENS7_ILi64EEEEEELi256ENS_10bfloat16_tEfNS_4arch4Sm90ELb0ELb1ELb1ELb1ELb1ELb0ELb1ELb1ELb0ELb1ELb0ELb0EEENS1_21CollectiveEpilogueFwdINS6_IJSA_NS7_ILi256EEESB_EEES9_SE_SG_Li256ELb1ELb1ELb0ELb0EEENS1_36VarlenDynamicPersistentTileSchedulerILi128ELi96ELi256ELi128ELb0ELb1ELb1ELb1ELb0ELb1EEEEEEEEEvNT_6ParamsE --------------------------
	.section	.text._ZN7cutlass13device_kernelIN5flash11enable_sm90INS1_16FlashAttnFwdSm90INS1_25CollectiveMainloopFwdSm90ILi2EN4cute5tupleIJNS5_1CILi1EEES8_S8_EEENS6_IJNS7_ILi128EEENS7_ILi96EEENS7_ILi64EEEEEELi256ENS_10bfloat16_tEfNS_4arch4Sm90ELb0ELb1ELb1ELb1ELb1ELb0ELb1ELb1ELb0ELb1ELb0ELb0EEENS1_21CollectiveEpilogueFwdINS6_IJSA_NS7_ILi256EEESB_EEES9_SE_SG_Li256ELb1ELb1ELb0ELb0EEENS1_36VarlenDynamicPersistentTileSchedulerILi128ELi96ELi256ELi128ELb0ELb1ELb1ELb1ELb0ELb1EEEEEEEEEvNT_6ParamsE,"ax",@progbits
	.align	128
.text._ZN7cutlass13device_kernelIN5flash11enable_sm90INS1_16FlashAttnFwdSm90INS1_25CollectiveMainloopFwdSm90ILi2EN4cute5tupleIJNS5_1CILi1EEES8_S8_EEENS6_IJNS7_ILi128EEENS7_ILi96EEENS7_ILi64EEEEEELi256ENS_10bfloat16_tEfNS_4arch4Sm90ELb0ELb1ELb1ELb1ELb1ELb0ELb1ELb1ELb0ELb1ELb0ELb0EEENS1_21CollectiveEpilogueFwdINS6_IJSA_NS7_ILi256EEESB_EEES9_SE_SG_Li256ELb1ELb1ELb0ELb0EEENS1_36VarlenDynamicPersistentTileSchedulerILi128ELi96ELi256ELi128ELb0ELb1ELb1ELb1ELb0ELb1EEEEEEEEEvNT_6ParamsE:
        .type           _ZN7cutlass13device_kernelIN5flash11enable_sm90INS1_16FlashAttnFwdSm90INS1_25CollectiveMainloopFwdSm90ILi2EN4cute5tupleIJNS5_1CILi1EEES8_S8_EEENS6_IJNS7_ILi128EEENS7_ILi96EEENS7_ILi64EEEEEELi256ENS_10bfloat16_tEfNS_4arch4Sm90ELb0ELb1ELb1ELb1ELb1ELb0ELb1ELb1ELb0ELb1ELb0ELb0EEENS1_21CollectiveEpilogueFwdINS6_IJSA_NS7_ILi256EEESB_EEES9_SE_SG_Li256ELb1ELb1ELb0ELb0EEENS1_36VarlenDynamicPersistentTileSchedulerILi128ELi96ELi256ELi128ELb0ELb1ELb1ELb1ELb0ELb1EEEEEEEEEvNT_6ParamsE,@function
        .size           _ZN7cutlass13device_kernelIN5flash11enable_sm90INS1_16FlashAttnFwdSm90INS1_25CollectiveMainloopFwdSm90ILi2EN4cute5tupleIJNS5_1CILi1EEES8_S8_EEENS6_IJNS7_ILi128EEENS7_ILi96EEENS7_ILi64EEEEEELi256ENS_10bfloat16_tEfNS_4arch4Sm90ELb0ELb1ELb1ELb1ELb1ELb0ELb1ELb1ELb0ELb1ELb0ELb0EEENS1_21CollectiveEpilogueFwdINS6_IJSA_NS7_ILi256EEESB_EEES9_SE_SG_Li256ELb1ELb1ELb0ELb0EEENS1_36VarlenDynamicPersistentTileSchedulerILi128ELi96ELi256ELi128ELb0ELb1ELb1ELb1ELb0ELb1EEEEEEEEEvNT_6ParamsE,(.L_x_6459 - _ZN7cutlass13device_kernelIN5flash11enable_sm90INS1_16FlashAttnFwdSm90INS1_25CollectiveMainloopFwdSm90ILi2EN4cute5tupleIJNS5_1CILi1EEES8_S8_EEENS6_IJNS7_ILi128EEENS7_ILi96EEENS7_ILi64EEEEEELi256ENS_10bfloat16_tEfNS_4arch4Sm90ELb0ELb1ELb1ELb1ELb1ELb0ELb1ELb1ELb0ELb1ELb0ELb0EEENS1_21CollectiveEpilogueFwdINS6_IJSA_NS7_ILi256EEESB_EEES9_SE_SG_Li256ELb1ELb1ELb0ELb0EEENS1_36VarlenDynamicPersistentTileSchedulerILi128ELi96ELi256ELi128ELb0ELb1ELb1ELb1ELb0ELb1EEEEEEEEEvNT_6ParamsE)
        .other          _ZN7cutlass13device_kernelIN5flash11enable_sm90INS1_16FlashAttnFwdSm90INS1_25CollectiveMainloopFwdSm90ILi2EN4cute5tupleIJNS5_1CILi1EEES8_S8_EEENS6_IJNS7_ILi128EEENS7_ILi96EEENS7_ILi64EEEEEELi256ENS_10bfloat16_tEfNS_4arch4Sm90ELb0ELb1ELb1ELb1ELb1ELb0ELb1ELb1ELb0ELb1ELb0ELb0EEENS1_21CollectiveEpilogueFwdINS6_IJSA_NS7_ILi256EEESB_EEES9_SE_SG_Li256ELb1ELb1ELb0ELb0EEENS1_36VarlenDynamicPersistentTileSchedulerILi128ELi96ELi256ELi128ELb0ELb1ELb1ELb1ELb0ELb1EEEEEEEEEvNT_6ParamsE,@"STO_CUDA_ENTRY STV_DEFAULT"
_ZN7cutlass13device_kernelIN5flash11enable_sm90INS1_16FlashAttnFwdSm90INS1_25CollectiveMainloopFwdSm90ILi2EN4cute5tupleIJNS5_1CILi1EEES8_S8_EEENS6_IJNS7_ILi128EEENS7_ILi96EEENS7_ILi64EEEEEELi256ENS_10bfloat16_tEfNS_4arch4Sm90ELb0ELb1ELb1ELb1ELb1ELb0ELb1ELb1ELb0ELb1ELb0ELb0EEENS1_21CollectiveEpilogueFwdINS6_IJSA_NS7_ILi256EEESB_EEES9_SE_SG_Li256ELb1ELb1ELb0ELb0EEENS1_36VarlenDynamicPersistentTileSchedulerILi128ELi96ELi256ELi128ELb0ELb1ELb1ELb1ELb0ELb1EEEEEEEEEvNT_6ParamsE:
        /* <DEDUP_REMOVED lines=47> */
.L_x_3384:
        /* <DEDUP_REMOVED lines=22> */
.L_x_3385:
        /* <DEDUP_REMOVED lines=18> */
.L_x_3386:
        /* <DEDUP_REMOVED lines=22> */
.L_x_3387:
        /* <DEDUP_REMOVED lines=23> */
.L_x_3388:
        /* <DEDUP_REMOVED lines=18> */
.L_x_3390:
[----:B------:R-:W-:-:S08]  /*0960*/  NOP ;  /* 0x0000000000007918 */ /* 0x000fd00000000000 */
[----:B------:R-:W0:Y:S02]  /*0970*/  USETMAXREG.TRY_ALLOC.CTAPOOL UP0, 0xe8 ;  /* 0x000000e8000079c8 */ /* 0x000e240008000600 */
[----:B0-----:R-:W-:-:S13]  /*0980*/  PLOP3.LUT P0, PT, PT, PT, UP0, 0x80, 0x0 ;  /* 0x000000000000781c */ /* 0x001fda0003f0f008 */
[----:B------:R-:W-:Y:S05]  /*0990*/  @!P0 BRA `(.L_x_3390) ;  /* 0xfffffffc00f08947 */ /* 0x000fea000383ffff */
[----:B------:R-:W-:Y:S01]  /*09a0*/  ISETP.NE.AND P0, PT, R20, 0x1, PT ;  /* 0x000000011400780c */ /* 0x000fe20003f05270 */
[----:B------:R-:W0:Y:S08]  /*09b0*/  S2UR UR12, SR_CgaCtaId ;  /* 0x00000000000c79c3 */ /* 0x000e300000008800 */
[----:B------:R-:W-:Y:S06]  /*09c0*/  BAR.ARV 0x8, 0x180 ;  /* 0x0206000000007b1d */ /* 0x000fec0000002000 */
[----:B------:R-:W-:Y:S01]  /*09d0*/  UMOV UR42, 0x400 ;  /* 0x00000400002a7882 */ /* 0x000fe20000000000 */
[----:B------:R-:W-:Y:S01]  /*09e0*/  ULDC UR4, c[0x0][0xd3c] ;  /* 0x00034f0000047ab9 */ /* 0x000fe20000000800 */
[----:B------:R-:W-:Y:S08]  /*09f0*/  @!P0 BAR.ARV 0x9, 0x100 ;  /* 0x0244000000008b1d */ /* 0x000ff00000002000 */
[----:B------:R-:W-:Y:S01]  /*0a00*/  BAR.SYNC.DEFER_BLOCKING 0x5, 0x180 ;  /* 0x0146000000007b1d */ /* 0x000fe20000010000 */
[----:B------:R-:W-:-:S02]  /*0a10*/  IADD3 R212, P1, R16, 0x1f8, RZ ;  /* 0x000001f810d47810 */ /* 0x000fc40007f3e0ff */
[----:B------:R-:W-:Y:S01]  /*0a20*/  IADD3 R215, P2, R16, 0x204, RZ ;  /* 0x0000020410d77810 */ /* 0x000fe20007f5e0ff */
[----:B0-----:R-:W-:Y:S02]  /*0a30*/  ULEA UR42, UR12, UR42, 0x18 ;  /* 0x0000002a0c2a7291 */ /* 0x001fe4000f8ec03f */
[--C-:B------:R-:W-:Y:S01]  /*0a40*/  IMAD.X R213, RZ, RZ, R17.reuse, P1 ;  /* 0x000000ffffd57224 */ /* 0x100fe200008e0611 */
[----:B------:R-:W-:Y:S01]  /*0a50*/  STL.64 [R1+0x1f8], RZ ;  /* 0x0001f8ff01007387 */ /* 0x000fe20000100a00 */
[----:B------:R-:W-:-:S03]  /*0a60*/  IMAD.X R214, RZ, RZ, R17, P2 ;  /* 0x000000ffffd67224 */ /* 0x000fc600010e0611 */
[----:B------:R-:W-:Y:S04]  /*0a70*/  STL [R1+0x200], RZ ;  /* 0x000200ff01007387 */ /* 0x000fe80000100800 */
[----:B------:R-:W-:Y:S04]  /*0a80*/  STL [R1+0x204], RZ ;  /* 0x000204ff01007387 */ /* 0x000fe80000100800 */
[----:B------:R-:W0:Y:S01]  /*0a90*/  LDS.128 R24, [UR42+0x324d0] ;  /* 0x0324d02aff187984 */ /* 0x000e220008000c00 */
[----:B------:R-:W-:Y:S06]  /*0aa0*/  BAR.ARV 0x4, 0x180 ;  /* 0x0106000000007b1d */ /* 0x000fec0000002000 */
[----:B0-----:R-:W-:-:S13]  /*0ab0*/  ISETP.GE.AND P0, PT, R27, UR4, PT ;  /* 0x000000041b007c0c */ /* 0x001fda000bf06270 */
[----:B------:R-:W-:Y:S05]  /*0ac0*/  @P0 EXIT ;  /* 0x000000000000094d */ /* 0x000fea0003800000 */
[----:B------:R-:W0:Y:S01]  /*0ad0*/  S2R R0, SR_TID.X ;  /* 0x0000000000007919 */ /* 0x000e220000002100 */
[----:B------:R-:W2:Y:S01]  /*0ae0*/  S2UR UR4, SR_SWINHI ;  /* 0x00000000000479c3 */ /* 0x000ea20000002f00 */
[----:B------:R-:W-:Y:S01]  /*0af0*/  IMAD.MOV.U32 R184, RZ, RZ, 0x2 ;  /* 0x00000002ffb87424 */ /* 0x000fe200078e00ff */
[----:B------:R-:W-:Y:S01]  /*0b00*/  R2UR UR5, R25 ;  /* 0x00000000190572ca */ /* 0x000fe200000e0000 */
[----:B------:R-:W-:Y:S01]  /*0b10*/  VIADD R209, R20, 0x8 ;  /* 0x0000000814d17836 */ /* 0x000fe20000000000 */
[----:B------:R-:W-:Y:S02]  /*0b20*/  R2UR UR7, R26 ;  /* 0x000000001a0772ca */ /* 0x000fe400000e0000 */
[----:B------:R-:W-:Y:S02]  /*0b30*/  R2UR UR6, R27 ;  /* 0x000000001b0672ca */ /* 0x000fe400000e0000 */
[----:B------:R-:W-:Y:S01]  /*0b40*/  IADD3 R208, -R20, 0xb, RZ ;  /* 0x0000000b14d07810 */ /* 0x000fe20007ffe1ff */
[----:B------:R-:W-:Y:S01]  /*0b50*/  UMOV UR58, UR42 ;  /* 0x0000002a003a7c82 */ /* 0x000fe20008000000 */
[----:B--2---:R-:W-:Y:S01]  /*0b60*/  UMOV UR59, UR4 ;  /* 0x00000004003b7c82 */ /* 0x004fe20008000000 */
[----:B0-----:R-:W-:-:S05]  /*0b70*/  VIADD R205, R0, 0xffffff80 ;  /* 0xffffff8000cd7836 */ /* 0x001fca0000000000 */
[----:B------:R-:W-:-:S04]  /*0b80*/  SHF.R.S32.HI R0, RZ, 0x1f, R205 ;  /* 0x0000001fff007819 */ /* 0x000fc800000114cd */
[CC--:B------:R-:W-:Y:S02]  /*0b90*/  LEA.HI R15, R0.reuse, R205.reuse, RZ, 0x7 ;  /* 0x000000cd000f7211 */ /* 0x0c0fe400078f38ff */
[CC--:B------:R-:W-:Y:S02]  /*0ba0*/  LEA.HI R3, R0.reuse, R205.reuse, RZ, 0x4 ;  /* 0x000000cd00037211 */ /* 0x0c0fe400078f20ff */
[----:B-1----:R-:W-:Y:S02]  /*0bb0*/  LOP3.LUT R2, R15, 0xffffff80, RZ, 0xc0, !PT ;  /* 0xffffff800f027812 */ /* 0x002fe400078ec0ff */
[CC--:B------:R-:W-:Y:S02]  /*0bc0*/  LEA.HI R4, R0.reuse, R205.reuse, RZ, 0x5 ;  /* 0x000000cd00047211 */ /* 0x0c0fe400078f28ff */
[----:B------:R-:W-:Y:S01]  /*0bd0*/  SHF.R.S32.HI R6, RZ, 0x4, R3 ;  /* 0x00000004ff067819 */ /* 0x000fe20000011403 */
[----:B------:R-:W-:Y:S01]  /*0be0*/  IMAD.IADD R211, R205, 0x1, -R2 ;  /* 0x00000001cdd37824 */ /* 0x000fe200078e0a02 */
[----:B------:R-:W-:Y:S01]  /*0bf0*/  LEA.HI R9, R0, R205, RZ, 0x2 ;  /* 0x000000cd00097211 */ /* 0x000fe200078f10ff */
[----:B------:R-:W-:Y:S01]  /*0c00*/  IMAD.SHL.U32 R5, R4, 0x20, RZ ;  /* 0x0000002004057824 */ /* 0x000fe200078e00ff */
[----:B------:R-:W-:-:S02]  /*0c10*/  LOP3.LUT R4, R3, 0x3fffff0, RZ, 0xc0, !PT ;  /* 0x03fffff003047812 */ /* 0x000fc400078ec0ff */
[----:B------:R-:W-:Y:S02]  /*0c20*/  SHF.R.S32.HI R2, RZ, 0x1f, R211 ;  /* 0x0000001fff027819 */ /* 0x000fe400000114d3 */
[----:B------:R-:W-:Y:S02]  /*0c30*/  LEA.HI R3, R3, R6, RZ, 0x1 ;  /* 0x0000000603037211 */ /* 0x000fe400078f08ff */
[----:B------:R-:W-:Y:S02]  /*0c40*/  LEA.HI R21, R2, R211, RZ, 0x2 ;  /* 0x000000d302157211 */ /* 0x000fe400078f10ff */
[----:B------:R-:W-:Y:S01]  /*0c50*/  LOP3.LUT R8, R5, 0xfffffc00, RZ, 0xc0, !PT ;  /* 0xfffffc0005087812 */ /* 0x000fe200078ec0ff */
[----:B------:R-:W-:Y:S01]  /*0c60*/  IMAD.IADD R5, R205, 0x1, -R4 ;  /* 0x00000001cd057824 */ /* 0x000fe200078e0a04 */
[----:B------:R-:W-:Y:S02]  /*0c70*/  LOP3.LUT R7, R3, 0x1ffffffe, RZ, 0xc0, !PT ;  /* 0x1ffffffe03077812 */ /* 0x000fe400078ec0ff */
[--C-:B------:R-:W-:Y:S01]  /*0c80*/  SHF.R.S32.HI R3, RZ, 0x2, R21.reuse ;  /* 0x00000002ff037819 */ /* 0x100fe20000011415 */
[----:B------:R-:W-:Y:S01]  /*0c90*/  IMAD R8, R5, 0x40, R8 ;  /* 0x0000004005087824 */ /* 0x000fe200078e0208 */
[----:B------:R-:W-:Y:S01]  /*0ca0*/  SHF.R.S32.HI R4, RZ, 0x1f, R21 ;  /* 0x0000001fff047819 */ /* 0x000fe20000011415 */
[----:B------:R-:W-:Y:S01]  /*0cb0*/  IMAD.IADD R7, R6, 0x1, -R7 ;  /* 0x0000000106077824 */ /* 0x000fe200078e0a07 */
[----:B------:R-:W-:-:S02]  /*0cc0*/  LOP3.LUT R10, R9, 0xfffffffc, RZ, 0xc0, !PT ;  /* 0xfffffffc090a7812 */ /* 0x000fc400078ec0ff */
[----:B------:R-:W-:Y:S01]  /*0cd0*/  LEA.HI R4, R4, R3, RZ, 0x3 ;  /* 0x0000000304047211 */ /* 0x000fe200078f18ff */
[----:B------:R-:W-:Y:S01]  /*0ce0*/  IMAD R7, R7, 0x8, R8 ;  /* 0x0000000807077824 */ /* 0x000fe200078e0208 */
[----:B------:R-:W-:Y:S01]  /*0cf0*/  LEA.HI R2, R2, R211, RZ, 0x5 ;  /* 0x000000d302027211 */ /* 0x000fe200078f28ff */
[----:B------:R-:W-:Y:S01]  /*0d00*/  IMAD.IADD R10, R205, 0x1, -R10 ;  /* 0x00000001cd0a7824 */ /* 0x000fe200078e0a0a */
[----:B------:R-:W-:Y:S01]  /*0d10*/  LOP3.LUT R4, R4, 0xfffffff8, RZ, 0xc0, !PT ;  /* 0xfffffff804047812 */ /* 0x000fe200078ec0ff */
[----:B------:R-:W-:Y:S01]  /*0d20*/  IMAD.WIDE R184, R7, R184, UR58 ;  /* 0x0000003a07b87e25 */ /* 0x000fe2000f8e02b8 */
[----:B------:R-:W-:Y:S02]  /*0d30*/  SHF.R.S32.HI R2, RZ, 0x5, R2 ;  /* 0x00000005ff027819 */ /* 0x000fe40000011402 */
[----:B------:R-:W-:Y:S01]  /*0d40*/  LEA.HI R5, R10, R10, RZ, 0x1 ;  /* 0x0000000a0a057211 */ /* 0x000fe200078f08ff */
[----:B------:R-:W-:Y:S01]  /*0d50*/  IMAD.IADD R3, R3, 0x1, -R4 ;  /* 0x0000000103037824 */ /* 0x000fe200078e0a04 */
[----:B------:R-:W-:-:S02]  /*0d60*/  LEA.HI R0, R0, R205, RZ, 0x3 ;  /* 0x000000cd00007211 */ /* 0x000fc400078f18ff */
[----:B------:R-:W-:Y:S01]  /*0d70*/  LOP3.LUT R5, R5, 0x1ffffffe, RZ, 0xc0, !PT ;  /* 0x1ffffffe05057812 */ /* 0x000fe200078ec0ff */
[----:B------:R-:W-:Y:S01]  /*0d80*/  IMAD R206, R2, 0x10, R3 ;  /* 0x0000001002ce7824 */ /* 0x000fe200078e0203 */
[----:B------:R-:W-:Y:S02]  /*0d90*/  IADD3 R3, P6, R184, 0x20, RZ ;  /* 0x00000020b8037810 */ /* 0x000fe40007fde0ff */
[----:B------:R-:W-:Y:S01]  /*0da0*/  SHF.R.S32.HI R218, RZ, 0x7, R15 ;  /* 0x00000007ffda7819 */ /* 0x000fe2000001140f */
[----:B------:R-:W-:Y:S01]  /*0db0*/  IMAD.IADD R25, R10, 0x1, -R5 ;  /* 0x000000010a197824 */ /* 0x000fe200078e0a05 */
[----:B------:R-:W-:Y:S02]  /*0dc0*/  LOP3.LUT R2, R3, 0x380, RZ, 0xc0, !PT ;  /* 0x0000038003027812 */ /* 0x000fe400078ec0ff */
[----:B------:R-:W-:Y:S02]  /*0dd0*/  IADD3 R5, P5, R184, 0x40, RZ ;  /* 0x00000040b8057810 */ /* 0x000fe40007fbe0ff */
[----:B------:R-:W-:-:S02]  /*0de0*/  SHF.R.U64 R2, R2, 0x3, RZ ;  /* 0x0000000302027819 */ /* 0x000fc400000012ff */
[----:B------:R-:W-:Y:S02]  /*0df0*/  LOP3.LUT R4, R5, 0x380, RZ, 0xc0, !PT ;  /* 0x0000038005047812 */ /* 0x000fe400078ec0ff */
[----:B------:R-:W-:Y:S01]  /*0e00*/  LOP3.LUT R2, R2, R3, RZ, 0x3c, !PT ;  /* 0x0000000302027212 */ /* 0x000fe200078e3cff */
[----:B------:R-:W-:Y:S01]  /*0e10*/  IMAD.X R3, RZ, RZ, R185, P6 ;  /* 0x000000ffff037224 */ /* 0x000fe200030e06b9 */
[----:B------:R-:W-:Y:S02]  /*0e20*/  SHF.R.U64 R4, R4, 0x3, RZ ;  /* 0x0000000304047819 */ /* 0x000fe400000012ff */
[----:B------:R-:W-:Y:S02]  /*0e30*/  IADD3 R13, P1, R184, 0x4040, RZ ;  /* 0x00004040b80d7810 */ /* 0x000fe40007f3e0ff */
[----:B------:R-:W-:Y:S02]  /*0e40*/  LOP3.LUT R4, R4, R5, RZ, 0x3c, !PT ;  /* 0x0000000504047212 */ /* 0x000fe400078e3cff */
[----:B------:R-:W-:-:S02]  /*0e50*/  IADD3 R7, P4, R184, 0x60, RZ ;  /* 0x00000060b8077810 */ /* 0x000fc40007f9e0ff */
[C---:B------:R-:W-:Y:S02]  /*0e60*/  IADD3 R9, P3, R184.reuse, 0x4000, RZ ;  /* 0x00004000b8097810 */ /* 0x040fe40007f7e0ff */
[C---:B------:R-:W-:Y:S02]  /*0e70*/  IADD3 R11, P2, R184.reuse, 0x4020, RZ ;  /* 0x00004020b80b7810 */ /* 0x040fe40007f5e0ff */
[C---:B------:R-:W-:Y:S02]  /*0e80*/  IADD3 R5, P0, R184.reuse, 0x4060, RZ ;  /* 0x00004060b8057810 */ /* 0x040fe40007f1e0ff */
[----:B------:R-:W-:Y:S02]  /*0e90*/  IADD3 R19, P6, R184, 0x8000, RZ ;  /* 0x00008000b8137810 */ /* 0x000fe40007fde0ff */
[----:B------:R-:W-:Y:S02]  /*0ea0*/  MOV R227, R2 ;  /* 0x0000000200e37202 */ /* 0x000fe40000000f00 */
[----:B------:R-:W-:-:S02]  /*0eb0*/  LOP3.LUT R210, R0, 0xfffffff8, RZ, 0xc0, !PT ;  /* 0xfffffff800d27812 */ /* 0x000fc400078ec0ff */
[----:B------:R-:W-:Y:S01]  /*0ec0*/  LEA.HI R2, R15, R218, RZ, 0x1 ;  /* 0x000000da0f027211 */ /* 0x000fe200078f08ff */
[----:B------:R-:W-:Y:S01]  /*0ed0*/  IMAD.X R15, RZ, RZ, R185, P0 ;  /* 0x000000ffff0f7224 */ /* 0x000fe200000e06b9 */
[----:B------:R-:W-:Y:S01]  /*0ee0*/  LOP3.LUT R12, R13, 0x380, RZ, 0xc0, !PT ;  /* 0x000003800d0c7812 */ /* 0x000fe200078ec0ff */
[----:B------:R-:W-:Y:S01]  /*0ef0*/  IMAD.IADD R210, R205, 0x1, -R210 ;  /* 0x00000001cdd27824 */ /* 0x000fe200078e0ad2 */
[----:B------:R-:W-:Y:S02]  /*0f00*/  LOP3.LUT R6, R7, 0x380, RZ, 0xc0, !PT ;  /* 0x0000038007067812 */ /* 0x000fe400078ec0ff */
[----:B------:R-:W-:Y:S01]  /*0f10*/  LOP3.LUT R8, R9, 0x380, RZ, 0xc0, !PT ;  /* 0x0000038009087812 */ /* 0x000fe200078ec0ff */
[----:B------:R-:W-:Y:S01]  /*0f20*/  IMAD.SHL.U32 R193, R210, 0x8, RZ ;  /* 0x00000008d2c17824 */ /* 0x000fe200078e00ff */
[----:B------:R-:W-:Y:S02]  /*0f30*/  LOP3.LUT R10, R11, 0x380, RZ, 0xc0, !PT ;  /* 0x000003800b0a7812 */ /* 0x000fe400078ec0ff */
[----:B------:R-:W-:Y:S01]  /*0f40*/  LOP3.LUT R14, R5, 0x380, RZ, 0xc0, !PT ;  /* 0x00000380050e7812 */ /* 0x000fe200078ec0ff */
[----:B------:R-:W-:Y:S01]  /*0f50*/  VIADD R195, R193, 0x40 ;  /* 0x00000040c1c37836 */ /* 0x000fe20000000000 */
[----:B------:R-:W-:Y:S01]  /*0f60*/  LOP3.LUT R18, R19, 0x380, RZ, 0xc0, !PT ;  /* 0x0000038013127812 */ /* 0x000fe200078ec0ff */
[C---:B------:R-:W-:Y:S01]  /*0f70*/  VIADD R194, R193.reuse, 0x80 ;  /* 0x00000080c1c27836 */ /* 0x040fe20000000000 */
[----:B------:R-:W-:Y:S01]  /*0f80*/  LOP3.LUT R3, R2, 0x3fffffe, RZ, 0xc0, !PT ;  /* 0x03fffffe02037812 */ /* 0x000fe200078ec0ff */
[----:B------:R-:W-:Y:S01]  /*0f90*/  VIADD R196, R193, 0xc0 ;  /* 0x000000c0c1c47836 */ /* 0x000fe20000000000 */
[----:B------:R-:W-:-:S02]  /*0fa0*/  SHF.R.U64 R12, R12, 0x3, RZ ;  /* 0x000000030c0c7819 */ /* 0x000fc400000012ff */
[----:B------:R-:W-:Y:S01]  /*0fb0*/  SHF.R.U64 R6, R6, 0x3, RZ ;  /* 0x0000000306067819 */ /* 0x000fe200000012ff */
[----:B------:R-:W-:Y:S01]  /*0fc0*/  IMAD.IADD R3, R218, 0x1, -R3 ;  /* 0x00000001da037824 */ /* 0x000fe200078e0a03 */
[----:B------:R-:W-:Y:S02]  /*0fd0*/  SHF.R.U64 R8, R8, 0x3, RZ ;  /* 0x0000000308087819 */ /* 0x000fe400000012ff */
[----:B------:R-:W-:Y:S01]  /*0fe0*/  SHF.R.U64 R10, R10, 0x3, RZ ;  /* 0x000000030a0a7819 */ /* 0x000fe200000012ff */
[----:B------:R-:W-:Y:S01]  /*0ff0*/  IMAD R206, R3, 0x40, R206 ;  /* 0x0000004003ce7824 */ /* 0x000fe200078e02ce */
[----:B------:R-:W-:Y:S02]  /*1000*/  SHF.R.U64 R14, R14, 0x3, RZ ;  /* 0x000000030e0e7819 */ /* 0x000fe400000012ff */
[----:B------:R-:W-:Y:S01]  /*1010*/  SHF.R.U64 R18, R18, 0x3, RZ ;  /* 0x0000000312127819 */ /* 0x000fe200000012ff */
[----:B------:R-:W-:Y:S01]  /*1020*/  IMAD R228, R25, 0x8, R206 ;  /* 0x0000000819e47824 */ /* 0x000fe200078e02ce */
[----:B------:R-:W-:-:S02]  /*1030*/  SHF.R.S32.HI R203, RZ, 0x3, R0 ;  /* 0x00000003ffcb7819 */ /* 0x000fc40000011400 */
[----:B------:R-:W-:Y:S02]  /*1040*/  LOP3.LUT R0, R21, 0x7ffffffc, RZ, 0xc0, !PT ;  /* 0x7ffffffc15007812 */ /* 0x000fe400078ec0ff */
        /* <DEDUP_REMOVED lines=12> */
[C---:B------:R-:W-:Y:S01]  /*1110*/  IADD3 R22, P0, R16.reuse, 0x11c, RZ ;  /* 0x0000011c10167810 */ /* 0x040fe20007f1e0ff */
[----:B------:R-:W-:Y:S01]  /*1120*/  IMAD.IADD R0, R211, 0x1, -R0 ;  /* 0x00000001d3007824 */ /* 0x000fe200078e0a00 */
[----:B------:R-:W-:-:S02]  /*1130*/  IADD3 R217, P1, R16, 0x210, RZ ;  /* 0x0000021010d97810 */ /* 0x000fc40007f3e0ff */
[----:B------:R-:W-:Y:S01]  /*1140*/  MOV R226, R4 ;  /* 0x0000000400e27202 */ /* 0x000fe20000000f00 */
        /* <DEDUP_REMOVED lines=8> */
[----:B------:R-:W-:Y:S02]  /*11d0*/  MOV R219, R18 ;  /* 0x0000001200db7202 */ /* 0x000fe40000000f00 */
[----:B------:R-:W-:Y:S02]  /*11e0*/  SHF.R.S32.HI R202, RZ, 0x1f, R193 ;  /* 0x0000001fffca7819 */ /* 0x000fe400000114c1 */
[----:B------:R-:W-:Y:S02]  /*11f0*/  SHF.R.S32.HI R201, RZ, 0x1f, R195 ;  /* 0x0000001fffc97819 */ /* 0x000fe400000114c3 */
[----:B------:R-:W-:Y:S02]  /*1200*/  SHF.R.S32.HI R200, RZ, 0x1f, R194 ;  /* 0x0000001fffc87819 */ /* 0x000fe400000114c2 */
[----:B------:R-:W-:-:S07]  /*1210*/  SHF.R.S32.HI R199, RZ, 0x1f, R196 ;  /* 0x0000001fffc77819 */ /* 0x000fce00000114c4 */
.L_x_3523:
[----:B------:R-:W-:Y:S01]  /*1220*/  ULDC.64 UR8, c[0x0][0xb20] ;  /* 0x0002c80000087ab9 */ /* 0x000fe20000000a00 */
[----:B------:R-:W-:Y:S01]  /*1230*/  ULDC UR44, c[0x0][0x2f0] ;  /* 0x0000bc00002c7ab9 */ /* 0x000fe20000000800 */
[----:B------:R-:W-:-:S04]  /*1240*/  UISETP.NE.U32.AND UP0, UPT, UR8, URZ, UPT ;  /* 0x0000003f0800728c */ /* 0x000fc8000bf05070 */
        /* <DEDUP_REMOVED lines=9> */
[----:B012---:R-:W-:Y:S02]  /*12e0*/  IMAD.U32 R2, RZ, RZ, UR8 ;  /* 0x00000008ff027e24 */ /* 0x007fe4000f8e00ff */
[----:B------:R-:W-:Y:S01]  /*12f0*/  IMAD.U32 R3, RZ, RZ, UR9 ;  /* 0x00000009ff037e24 */ /* 0x000fe2000f8e00ff */
[----:B------:R-:W-:-:S03]  /*1300*/  @UP1 UIMAD.WIDE UR8, UR6, 0x4, UR10 ;  /* 0x00000004060818a5 */ /* 0x000fc6000f8e020a */
[----:B------:R-:W-:Y:S01]  /*1310*/  ULDC.64 UR10, c[0x0][0xb18] ;  /* 0x0002c600000a7ab9 */ /* 0x000fe20000000a00 */
[----:B------:R-:W2:Y:S02]  /*1320*/  @P0 LDG.E R2, desc[UR36][R2.64] ;  /* 0x0000002402020981 */ /* 0x000ea4000c1e1900 */
[----:B------:R-:W-:Y:S02]  /*1330*/  IMAD.U32 R4, RZ, RZ, UR8 ;  /* 0x00000008ff047e24 */ /* 0x000fe4000f8e00ff */
[----:B------:R-:W-:Y:S01]  /*1340*/  IMAD.U32 R5, RZ, RZ, UR9 ;  /* 0x00000009ff057e24 */ /* 0x000fe2000f8e00ff */
[----:B------:R-:W-:-:S04]  /*1350*/  ULDC.64 UR8, c[0x0][0x418] ;  /* 0x0001060000087ab9 */ /* 0x000fc80000000a00 */
[----:B---3--:R-:W3:Y:S01]  /*1360*/  @P2 LDG.E R4, desc[UR36][R4.64] ;  /* 0x0000002404042981 */ /* 0x008ee2000c1e1900 */
[----:B------:R-:W-:Y:S01]  /*1370*/  UISETP.NE.U32.AND UP0, UPT, UR8, URZ, UPT ;  /* 0x0000003f0800728c */ /* 0x000fe2000bf05070 */
[----:B------:R-:W-:Y:S01]  /*1380*/  ISETP.NE.U32.AND P1, PT, RZ, UR10, PT ;  /* 0x0000000aff007c0c */ /* 0x000fe2000bf25070 */
[----:B------:R-:W-:Y:S01]  /*1390*/  UMOV UR4, URZ ;  /* 0x0000003f00047c82 */ /* 0x000fe20008000000 */
[----:B------:R-:W-:Y:S01]  /*13a0*/  ULDC UR8, c[0x0][0x424] ;  /* 0x0001090000087ab9 */ /* 0x000fe20000000800 */
[----:B------:R-:W-:Y:S01]  /*13b0*/  UISETP.NE.AND.EX UP0, UPT, UR9, URZ, UPT, UP0 ;  /* 0x0000003f0900728c */ /* 0x000fe2000bf05300 */
[----:B------:R-:W-:Y:S01]  /*13c0*/  ISETP.NE.AND.EX P1, PT, RZ, UR11, PT, P1 ;  /* 0x0000000bff007c0c */ /* 0x000fe2000bf25310 */
[----:B------:R-:W-:Y:S01]  /*13d0*/  ULDC UR43, c[0x0][0x288] ;  /* 0x0000a200002b7ab9 */ /* 0x000fe20000000800 */
[----:B------:R-:W-:Y:S01]  /*13e0*/  UMOV UR61, UR7 ;  /* 0x00000007003d7c82 */ /* 0x000fe20008000000 */
[----:B------:R-:W-:-:S04]  /*13f0*/  USEL UR8, UR8, 0x1, UP0 ;  /* 0x0000000108087887 */ /* 0x000fc80008000000 */
[----:B------:R-:W-:Y:S01]  /*1400*/  UIMAD UR44, UR8, UR44, URZ ;  /* 0x0000002c082c72a4 */ /* 0x000fe2000f8e023f */
[----:B--2---:R-:W-:Y:S02]  /*1410*/  @P0 R2UR UR4, R2 ;  /* 0x00000000020402ca */ /* 0x004fe400000e0000 */
[----:B---3--:R-:W-:Y:S01]  /*1420*/  @P2 R2UR UR43, R4 ;  /* 0x00000000042b22ca */ /* 0x008fe200000e0000 */
[----:B----4-:R-:W-:-:S14]  /*1430*/  @P2 BRA `(.L_x_3391) ;  /* 0x0000000000342947 */ /* 0x010fdc0003800000 */
        /* <DEDUP_REMOVED lines=9> */
[----:B------:R-:W3:Y:S01]  /*14d0*/  LDG.E R0, desc[UR36][R2.64+0x4] ;  /* 0x0000042402007981 */ /* 0x000ee2000c1e1900 */
[----:B--2---:R-:W-:Y:S02]  /*14e0*/  R2UR UR43, R4 ;  /* 0x00000000042b72ca */ /* 0x004fe400000e0000 */
[----:B---3--:R-:W-:-:S13]  /*14f0*/  R2UR UR7, R0 ;  /* 0x00000000000772ca */ /* 0x008fda00000e0000 */
[----:B------:R-:W-:-:S12]  /*1500*/  UIADD3 UR43, -UR43, UR7, URZ ;  /* 0x000000072b2b7290 */ /* 0x000fd8000fffe13f */
.L_x_3391:
[----:B------:R-:W-:Y:S01]  /*1510*/  IMAD.U32 R204, RZ, RZ, UR6 ;  /* 0x00000006ffcc7e24 */ /* 0x000fe2000f8e00ff */
[----:B------:R-:W-:Y:S06]  /*1520*/  @!P1 BRA `(.L_x_3392) ;  /* 0x00000000001c9947 */ /* 0x000fec0003800000 */
[----:B------:R-:W-:Y:S02]  /*1530*/  ULDC.64 UR8, c[0x0][0xb18] ;  /* 0x0002c60000087ab9 */ /* 0x000fe40000000a00 */
[----:B------:R-:W-:-:S06]  /*1540*/  UIMAD.WIDE UR6, UR6, 0x4, UR8 ;  /* 0x00000004060678a5 */ /* 0x000fcc000f8e0208 */
[----:B------:R-:W-:Y:S02]  /*1550*/  IMAD.U32 R2, RZ, RZ, UR6 ;  /* 0x00000006ff027e24 */ /* 0x000fe4000f8e00ff */
[----:B------:R-:W-:-:S05]  /*1560*/  IMAD.U32 R3, RZ, RZ, UR7 ;  /* 0x00000007ff037e24 */ /* 0x000fca000f8e00ff */
[----:B------:R-:W2:Y:S02]  /*1570*/  LDG.E R2, desc[UR36][R2.64] ;  /* 0x0000002402027981 */ /* 0x000ea4000c1e1900 */
[----:B--2---:R-:W-:Y:S01]  /*1580*/  R2UR UR44, R2 ;  /* 0x00000000022c72ca */ /* 0x004fe200000e0000 */
[----:B------:R-:W-:-:S14]  /*1590*/  BRA `(.L_x_3393) ;  /* 0x0000000000347947 */ /* 0x000fdc0003800000 */
.L_x_3392:
        /* <DEDUP_REMOVED lines=13> */
.L_x_3393:
[----:B------:R-:W2:Y:S01]  /*1670*/  LDL R0, [R1+0x478] ;  /* 0x0004780001007983 */ /* 0x000ea20000100800 */
[----:B------:R-:W-:Y:S01]  /*1680*/  UIADD3 UR13, UP0, UR58, 0x32430, URZ ;  /* 0x000324303a0d7890 */ /* 0x000fe2000ff1e03f */
[----:B------:R-:W-:Y:S01]  /*1690*/  IMAD.U32 R15, RZ, RZ, UR12 ;  /* 0x0000000cff0f7e24 */ /* 0x000fe2000f8e00ff */
[----:B------:R-:W-:Y:S01]  /*16a0*/  UIADD3 UR10, UP1, UR58, 0x32440, URZ ;  /* 0x000324403a0a7890 */ /* 0x000fe2000ff3e03f */
[----:B------:R-:W-:Y:S01]  /*16b0*/  IMAD.U32 R4, RZ, RZ, UR5 ;  /* 0x00000005ff047e24 */ /* 0x000fe2000f8e00ff */
[----:B------:R-:W-:Y:S01]  /*16c0*/  UIADD3 UR8, UP2, UR58, 0x32450, URZ ;  /* 0x000324503a087890 */ /* 0x000fe2000ff5e03f */
[----:B------:R-:W-:Y:S01]  /*16d0*/  IMAD.MOV.U32 R7, RZ, RZ, 0x80 ;  /* 0x00000080ff077424 */ /* 0x000fe200078e00ff */
[----:B------:R-:W-:Y:S01]  /*16e0*/  UIADD3 UR6, UP3, UR58, 0x32460, URZ ;  /* 0x000324603a067890 */ /* 0x000fe2000ff7e03f */
[----:B------:R-:W-:Y:S01]  /*16f0*/  IMAD.MOV.U32 R13, RZ, RZ, 0x80 ;  /* 0x00000080ff0d7424 */ /* 0x000fe200078e00ff */
[----:B------:R-:W-:Y:S01]  /*1700*/  UIADD3.X UR12, URZ, UR59, URZ, UP0, !UPT ;  /* 0x0000003b3f0c7290 */ /* 0x000fe200087fe43f */
[----:B------:R0:W-:Y:S01]  /*1710*/  STL [R1+0x50], R4 ;  /* 0x0000500401007387 */ /* 0x0001e20000100800 */
[----:B------:R-:W-:Y:S01]  /*1720*/  UIADD3.X UR9, URZ, UR59, URZ, UP2, !UPT ;  /* 0x0000003b3f097290 */ /* 0x000fe200097fe43f */
[----:B------:R-:W-:Y:S01]  /*1730*/  IMAD.MOV.U32 R14, RZ, RZ, 0x100 ;  /* 0x00000100ff0e7424 */ /* 0x000fe200078e00ff */
[----:B------:R-:W-:Y:S01]  /*1740*/  UIADD3.X UR11, URZ, UR59, URZ, UP1, !UPT ;  /* 0x0000003b3f0b7290 */ /* 0x000fe20008ffe43f */
[----:B------:R-:W-:Y:S01]  /*1750*/  IMAD.U32 R8, RZ, RZ, UR8 ;  /* 0x00000008ff087e24 */ /* 0x000fe2000f8e00ff */
[----:B------:R-:W-:Y:S01]  /*1760*/  UIADD3 UR44, -UR4, UR44, URZ ;  /* 0x0000002c042c7290 */ /* 0x000fe2000fffe13f */
[----:B------:R-:W-:Y:S01]  /*1770*/  IMAD.U32 R10, RZ, RZ, UR6 ;  /* 0x00000006ff0a7e24 */ /* 0x000fe2000f8e00ff */
[----:B------:R-:W-:Y:S01]  /*1780*/  USHF.L.U32 UR60, UR5, 0x7, URZ ;  /* 0x00000007053c7899 */ /* 0x000fe2000800063f */
[----:B------:R-:W-:Y:S01]  /*1790*/  IMAD.U32 R9, RZ, RZ, UR9 ;  /* 0x00000009ff097e24 */ /* 0x000fe2000f8e00ff */
[----:B------:R-:W-:Y:S01]  /*17a0*/  ULDC UR4, c[0x0][0x448] ;  /* 0x0001120000047ab9 */ /* 0x000fe20000000800 */
[----:B0-----:R-:W-:Y:S01]  /*17b0*/  IMAD.U32 R4, RZ, RZ, UR10 ;  /* 0x0000000aff047e24 */ /* 0x001fe2000f8e00ff */
[----:B------:R-:W-:Y:S01]  /*17c0*/  UISETP.NE.AND UP4, UPT, UR4, 0x1, UPT ;  /* 0x000000010400788c */ /* 0x000fe2000bf85270 */
[----:B------:R-:W-:Y:S01]  /*17d0*/  IMAD.U32 R3, RZ, RZ, UR12 ;  /* 0x0000000cff037e24 */ /* 0x000fe2000f8e00ff */
[----:B------:R0:W-:Y:S01]  /*17e0*/  STL.64 [R1+0x30], R14 ;  /* 0x0000300e01007387 */ /* 0x0001e20000100a00 */
[----:B------:R-:W-:Y:S01]  /*17f0*/  IMAD.U32 R5, RZ, RZ, UR11 ;  /* 0x0000000bff057e24 */ /* 0x000fe2000f8e00ff */
[----:B------:R-:W-:Y:S01]  /*1800*/  ULDC.64 UR4, c[0x0][0xad8] ;  /* 0x0002b60000047ab9 */ /* 0x000fe20000000a00 */
[----:B------:R-:W-:Y:S01]  /*1810*/  UIADD3 UR8, UR60, 0x7f, URZ ;  /* 0x0000007f3c087890 */ /* 0x000fe2000fffe03f */
[----:B------:R0:W-:Y:S01]  /*1820*/  STL.128 [R1+0x420], RZ ;  /* 0x000420ff01007387 */ /* 0x0001e20000100c00 */
[----:B------:R-:W-:Y:S01]  /*1830*/  UISETP.GE.AND UP0, UPT, UR5, 0x1, UPT ;  /* 0x000000010500788c */ /* 0x000fe2000bf06270 */
[C---:B------:R-:W-:Y:S01]  /*1840*/  IADD3 R33, P0, R16.reuse, 0x420, RZ ;  /* 0x0000042010217810 */ /* 0x040fe20007f1e0ff */
[----:B------:R-:W-:Y:S01]  /*1850*/  UIADD3 UR38, UR44, 0x1, -UR43 ;  /* 0x000000012c267890 */ /* 0x000fe2000fffe82b */
[----:B------:R0:W-:Y:S01]  /*1860*/  STL.64 [R1+0x20], R4 ;  /* 0x0000200401007387 */ /* 0x0001e20000100a00 */
[----:B------:R-:W-:Y:S01]  /*1870*/  @UP4 ULDC UR6, c[0x0][0x44c] ;  /* 0x0001130000064ab9 */ /* 0x000fe20000000800 */
[----:B------:R-:W-:Y:S01]  /*1880*/  @UP4 ULDC UR9, c[0x0][0x450] ;  /* 0x0001140000094ab9 */ /* 0x000fe20000000800 */
[----:B------:R-:W-:Y:S01]  /*1890*/  PLOP3.LUT P2, PT, PT, PT, UP0, 0x40, 0x0 ;  /* 0x000000000000781c */ /* 0x000fe20003f4e808 */
[----:B------:R0:W-:Y:S01]  /*18a0*/  STL.128 [R1+0x430], RZ ;  /* 0x000430ff01007387 */ /* 0x0001e20000100c00 */
[----:B------:R-:W-:Y:S01]  /*18b0*/  IADD3 R32, P1, R16, 0x28, RZ ;  /* 0x0000002810207810 */ /* 0x000fe20007f3e0ff */
[----:B------:R-:W-:Y:S01]  /*18c0*/  UP2UR UR39, UPR, URZ, 0x10 ;  /* 0x000000103f277883 */ /* 0x000fe20008000000 */
[--C-:B------:R-:W-:Y:S01]  /*18d0*/  IMAD.X R44, RZ, RZ, R17.reuse, P0 ;  /* 0x000000ffff2c7224 */ /* 0x100fe200000e0611 */
[----:B------:R0:W-:Y:S01]  /*18e0*/  STL.128 [R1+0x210], RZ ;  /* 0x000210ff01007387 */ /* 0x0001e20000100c00 */
[----:B------:R-:W-:Y:S01]  /*18f0*/  UP2UR UR41, UPR, URZ, 0x1 ;  /* 0x000000013f297883 */ /* 0x000fe20008000000 */
[----:B------:R-:W-:-:S02]  /*1900*/  IMAD.X R45, RZ, RZ, R17, P1 ;  /* 0x000000ffff2d7224 */ /* 0x000fc400008e0611 */
[----:B------:R0:W-:Y:S04]  /*1910*/  STL.128 [R1+0x220], RZ ;  /* 0x000220ff01007387 */ /* 0x0001e80000100c00 */
        /* <DEDUP_REMOVED lines=30> */
[----:B------:R0:W-:Y:S04]  /*1b00*/  STL [R1+0x10], RZ ;  /* 0x000010ff01007387 */ /* 0x0001e80000100800 */
[----:B------:R0:W-:Y:S01]  /*1b10*/  STL [R1+0x38], RZ ;  /* 0x000038ff01007387 */ /* 0x0001e20000100800 */
[----:B--2---:R-:W-:-:S02]  /*1b20*/  R2UR UR7, R0 ;  /* 0x00000000000772ca */ /* 0x004fc400000e0000 */
[----:B------:R-:W1:Y:S11]  /*1b30*/  LDC R0, c[0x0][0xa80] ;  /* 0x0002a000ff007b82 */ /* 0x000e760000000800 */
[----:B------:R-:W-:-:S02]  /*1b40*/  IMAD.U32 R6, RZ, RZ, UR7 ;  /* 0x00000007ff067e24 */ /* 0x000fc4000f8e00ff */
[----:B------:R-:W-:Y:S01]  /*1b50*/  IMAD.U32 R2, RZ, RZ, UR7 ;  /* 0x00000007ff027e24 */ /* 0x000fe2000f8e00ff */
[----:B------:R-:W-:Y:S02]  /*1b60*/  UIADD3.X UR7, URZ, UR59, URZ, UP3, !UPT ;  /* 0x0000003b3f077290 */ /* 0x000fe40009ffe43f */
[----:B------:R0:W-:Y:S01]  /*1b70*/  STL.64 [R1+0x28], R6 ;  /* 0x0000280601007387 */ /* 0x0001e20000100a00 */
[----:B------:R-:W-:Y:S02]  /*1b80*/  IMAD.MOV.U32 R12, RZ, RZ, R2 ;  /* 0x000000ffff0c7224 */ /* 0x000fe400078e0002 */
[----:B------:R-:W-:Y:S02]  /*1b90*/  IMAD.U32 R2, RZ, RZ, UR13 ;  /* 0x0000000dff027e24 */ /* 0x000fe4000f8e00ff */
[----:B------:R-:W-:Y:S01]  /*1ba0*/  IMAD.U32 R11, RZ, RZ, UR7 ;  /* 0x00000007ff0b7e24 */ /* 0x000fe2000f8e00ff */
[----:B------:R0:W-:Y:S01]  /*1bb0*/  STL.128 [R1], R12 ;  /* 0x0000000c01007387 */ /* 0x0001e20000100c00 */
[----:B------:R-:W-:-:S03]  /*1bc0*/  UIMAD.WIDE.U32 UR6, UR8, UR6, URZ ;  /* 0x00000006080672a5 */ /* 0x000fc6000f8e003f */
[----:B------:R0:W-:Y:S01]  /*1bd0*/  STL.128 [R1+0x40], R8 ;  /* 0x0000400801007387 */ /* 0x0001e20000100c00 */
[----:B------:R-:W-:-:S03]  /*1be0*/  @UP4 USHF.R.U32.HI UR8, URZ, UR9, UR7 ;  /* 0x000000093f084299 */ /* 0x000fc60008011607 */
[----:B------:R0:W-:Y:S01]  /*1bf0*/  STL.64 [R1+0x18], R2 ;  /* 0x0000180201007387 */ /* 0x0001e20000100a00 */
[----:B------:R-:W-:-:S03]  /*1c00*/  UIADD3 UR6, UR38, UR8, URZ ;  /* 0x0000000826067290 */ /* 0x000fc6000fffe03f */
[----:B-1----:R0:W-:Y:S01]  /*1c10*/  STL [R1+0x440], R0 ;  /* 0x0004400001007387 */ /* 0x0021e20000100800 */
[----:B------:R-:W-:Y:S01]  /*1c20*/  UIADD3 UR4, UR6, UR4, URZ ;  /* 0x0000000406047290 */ /* 0x000fe2000fffe03f */
[----:B------:R-:W-:Y:S11]  /*1c30*/  @P2 BRA `(.L_x_3394) ;  /* 0x0000000000442947 */ /* 0x000ff60003800000 */
        /* <DEDUP_REMOVED lines=10> */
.L_x_3395:
[----:B------:R-:W-:-:S11]  /*1ce0*/  UISETP.NE.AND UP0, UPT, UR5, 0x1, UPT ;  /* 0x000000010500788c */ /* 0x000fd6000bf05270 */
[----:B------:R-:W-:Y:S02]  /*1cf0*/  @UP0 ULDC.64 UR10, c[0x0][0xae0] ;  /* 0x0002b800000a0ab9 */ /* 0x000fe40000000a00 */
[----:B------:R-:W-:-:S04]  /*1d00*/  UIMAD.WIDE.U32 UR6, UR8, UR10, URZ ;  /* 0x0000000a080672a5 */ /* 0x000fc8000f8e003f */
[----:B------:R-:W-:-:S12]  /*1d10*/  @UP0 USHF.R.U32.HI UR8, URZ, UR11, UR7 ;  /* 0x0000000b3f080299 */ /* 0x000fd80008011607 */
.L_x_3396:
[----:B------:R-:W-:-:S04]  /*1d20*/  UIMAD UR8, UR8, UR5, UR5 ;  /* 0x00000005080872a4 */ /* 0x000fc8000f8e0205 */
[----:B------:R-:W-:-:S04]  /*1d30*/  UISETP.LT.AND UP0, UPT, UR4, UR8, UPT ;  /* 0x000000080400728c */ /* 0x000fc8000bf01270 */
[----:B------:R-:W-:-:S12]  /*1d40*/  USEL UR4, UR4, UR8, UP0 ;  /* 0x0000000804047287 */ /* 0x000fd80008000000 */
.L_x_3394:
        /* <DEDUP_REMOVED lines=34> */
.L_x_3398:
[----:B------:R-:W-:-:S11]  /*1f70*/  UISETP.NE.AND UP0, UPT, UR5, 0x1, UPT ;  /* 0x000000010500788c */ /* 0x000fd6000bf05270 */
[----:B------:R-:W-:Y:S02]  /*1f80*/  @UP0 ULDC.64 UR10, c[0x0][0xae0] ;  /* 0x0002b800000a0ab9 */ /* 0x000fe40000000a00 */
[----:B------:R-:W-:-:S04]  /*1f90*/  UIMAD.WIDE.U32 UR6, UR4, UR10, URZ ;  /* 0x0000000a040672a5 */ /* 0x000fc8000f8e003f */
[----:B------:R-:W-:-:S12]  /*1fa0*/  @UP0 USHF.R.U32.HI UR4, URZ, UR11, UR7 ;  /* 0x0000000b3f040299 */ /* 0x000fd80008011607 */
.L_x_3399:
[----:B------:R-:W-:-:S04]  /*1fb0*/  UIMAD UR4, UR4, UR5, URZ ;  /* 0x00000005040472a4 */ /* 0x000fc8000f8e023f */
[----:B------:R-:W-:-:S04]  /*1fc0*/  UISETP.LT.AND UP0, UPT, UR8, UR4, UPT ;  /* 0x000000040800728c */ /* 0x000fc8000bf01270 */
[----:B------:R-:W-:-:S12]  /*1fd0*/  USEL UR8, UR8, UR4, !UP0 ;  /* 0x0000000408087287 */ /* 0x000fd8000c000000 */
.L_x_3397:
        /* <DEDUP_REMOVED lines=9> */
[----:B0-----:R-:W0:Y:S01]  /*2070*/  SHFL.IDX PT, R0, R218, RZ, 0x1f ;  /* 0x00001fffda007589 */ /* 0x001e2200000e0000 */
        /* <DEDUP_REMOVED lines=87> */
.L_x_3401:
[----:B------:R-:W1:Y:S01]  /*25f0*/  S2R R20, SR_TID.X ;  /* 0x0000000000147919 */ /* 0x000e620000002100 */
[----:B0-----:R-:W0:Y:S01]  /*2600*/  LDC.64 R10, c[0x0][0xad0] ;  /* 0x0002b400ff0a7b82 */ /* 0x001e220000000a00 */
[----:B------:R-:W-:Y:S01]  /*2610*/  IADD3 R8, P0, R16, 0x100, RZ ;  /* 0x0000010010087810 */ /* 0x000fe20007f1e0ff */
[----:B------:R-:W-:Y:S01]  /*2620*/  ULDC UR4, c[0x0][0x20] ;  /* 0x0000080000047ab9 */ /* 0x000fe20000000800 */
[----:B------:R-:W-:Y:S01]  /*2630*/  IMAD.U32 R0, RZ, RZ, UR43 ;  /* 0x0000002bff007e24 */ /* 0x000fe2000f8e00ff */
[----:B------:R-:W-:Y:S01]  /*2640*/  STL.64 [R1+0x110], R34 ;  /* 0x0001102201007387 */ /* 0x000fe20000100a00 */
[----:B------:R-:W-:Y:S02]  /*2650*/  VIADD R197, R22, -UR4 ;  /* 0x8000000416c57c36 */ /* 0x000fe40008000000 */
[--C-:B------:R-:W-:Y:S01]  /*2660*/  IMAD.X R9, RZ, RZ, R17.reuse, P0 ;  /* 0x000000ffff097224 */ /* 0x100fe200000e0611 */
[----:B------:R-:W2:Y:S01]  /*2670*/  LDC.64 R6, c[0x0][0x448] ;  /* 0x00011200ff067b82 */ /* 0x000ea20000000a00 */
[----:B------:R-:W-:Y:S01]  /*2680*/  IMAD.U32 R12, RZ, RZ, UR44 ;  /* 0x0000002cff0c7e24 */ /* 0x000fe2000f8e00ff */
[----:B------:R-:W-:Y:S04]  /*2690*/  STL.64 [R1+0x100], R206 ;  /* 0x000100ce01007387 */ /* 0x000fe80000100a00 */
[----:B------:R3:W-:Y:S02]  /*26a0*/  STL.64 [R1+0x108], R8 ;  /* 0x0001080801007387 */ /* 0x0007e40000100a00 */
[----:B------:R-:W4:Y:S02]  /*26b0*/  LDC.64 R2, c[0x0][0xad8] ;  /* 0x0002b600ff027b82 */ /* 0x000f240000000a00 */
[----:B------:R-:W-:Y:S04]  /*26c0*/  STL.U8 [R1+0x118], RZ ;  /* 0x000118ff01007387 */ /* 0x000fe80000100000 */
[----:B------:R5:W-:Y:S02]  /*26d0*/  STL [R197+0x4], R0 ;  /* 0x00000400c5007387 */ /* 0x000be40000100800 */
[----:B------:R-:W3:Y:S02]  /*26e0*/  LDC.64 R4, c[0x0][0xae0] ;  /* 0x0002b800ff047b82 */ /* 0x000ee40000000a00 */
[----:B------:R0:W-:Y:S04]  /*26f0*/  STL [R197+0x8], R12 ;  /* 0x0000080cc5007387 */ /* 0x0001e80000100800 */
[----:B0-----:R0:W-:Y:S01]  /*2700*/  STL [R197+0xc], R11 ;  /* 0x00000c0bc5007387 */ /* 0x0011e20000100800 */
[----:B-1----:R-:W-:Y:S01]  /*2710*/  VIADD R205, R20, 0xffffff80 ;  /* 0xffffff8014cd7836 */ /* 0x002fe20000000000 */
[----:B------:R-:W1:Y:S02]  /*2720*/  LDC R229, c[0x0][0x450] ;  /* 0x00011400ffe57b82 */ /* 0x000e640000000800 */
[----:B--2---:R0:W-:Y:S04]  /*2730*/  STL [R197+0x24], R6 ;  /* 0x00002406c5007387 */ /* 0x0041e80000100800 */
[----:B------:R0:W-:Y:S04]  /*2740*/  STL [R197+0x14], RZ ;  /* 0x000014ffc5007387 */ /* 0x0001e80000100800 */
[----:B------:R0:W-:Y:S04]  /*2750*/  STL [R197], R205 ;  /* 0x000000cdc5007387 */ /* 0x0001e80000100800 */
[----:B------:R0:W-:Y:S04]  /*2760*/  STL [R197+0x28], R7 ;  /* 0x00002807c5007387 */ /* 0x0001e80000100800 */
[----:B----4-:R0:W-:Y:S04]  /*2770*/  STL [R197+0x10], R2 ;  /* 0x00001002c5007387 */ /* 0x0101e80000100800 */
[----:B------:R0:W-:Y:S04]  /*2780*/  STL [R197+0x18], R3 ;  /* 0x00001803c5007387 */ /* 0x0001e80000100800 */
[----:B---3--:R0:W-:Y:S04]  /*2790*/  STL [R197+0x1c], R4 ;  /* 0x00001c04c5007387 */ /* 0x0081e80000100800 */
[----:B------:R0:W-:Y:S04]  /*27a0*/  STL [R197+0x20], R5 ;  /* 0x00002005c5007387 */ /* 0x0001e80000100800 */
[----:B-1----:R0:W-:Y:S04]  /*27b0*/  STL [R197+0x2c], R229 ;  /* 0x00002ce5c5007387 */ /* 0x0021e80000100800 */
[----:B------:R-:W5:Y:S01]  /*27c0*/  LDL R13, [R1+0x204] ;  /* 0x00020400010d7983 */ /* 0x000f620000100800 */
[----:B------:R-:W-:Y:S01]  /*27d0*/  IADD3 R8, P0, R16, 0x14c, RZ ;  /* 0x0000014c10087810 */ /* 0x000fe20007f1e0ff */
[----:B------:R-:W-:Y:S02]  /*27e0*/  BSSY B0, `(.L_x_3402) ;  /* 0x000000a000007945 */ /* 0x000fe40003800000 */
[----:B------:R0:W-:Y:S02]  /*27f0*/  STL [R1+0x14c], R10 ;  /* 0x00014c0a01007387 */ /* 0x0001e40000100800 */
[----:B------:R-:W-:-:S05]  /*2800*/  IMAD.X R9, RZ, RZ, R17, P0 ;  /* 0x000000ffff097224 */ /* 0x000fca00000e0611 */
[----:B------:R0:W-:Y:S01]  /*2810*/  STL.64 [R1+0x150], R8 ;  /* 0x0001500801007387 */ /* 0x0001e20000100a00 */
[----:B-----5:R-:W-:-:S04]  /*2820*/  LEA.HI R0, R13, R13, RZ, 0x1 ;  /* 0x0000000d0d007211 */ /* 0x020fc800078f08ff */
[----:B------:R-:W-:-:S05]  /*2830*/  LOP3.LUT R0, R0, 0xfffffffe, RZ, 0xc0, !PT ;  /* 0xfffffffe00007812 */ /* 0x000fca00078ec0ff */
[----:B------:R-:W-:-:S05]  /*2840*/  IMAD.IADD R0, R13, 0x1, -R0 ;  /* 0x000000010d007824 */ /* 0x000fca00078e0a00 */
[----:B------:R-:W-:-:S04]  /*2850*/  SHF.L.U32 R0, R0, 0x1f, RZ ;  /* 0x0000001f00007819 */ /* 0x000fc800000006ff */
[----:B------:R-:W1:Y:S02]  /*2860*/  SYNCS.PHASECHK.TRANS64.TRYWAIT P0, [UR42+0x32400], R0 ;  /* 0x03240000ff0075a7 */ /* 0x000e64000800016a */
[----:B01----:R-:W-:Y:S05]  /*2870*/  @!P0 BRA `(.L_x_3403) ;  /* 0x0000026c004c8947 */ /* 0x003fea0003800000 */
.L_x_3622:
[----:B------:R-:W-:Y:S05]  /*2880*/  BSYNC B0 ;  /* 0x0000000000007941 */ /* 0x000fea0003800000 */
.L_x_3402:
        /* <DEDUP_REMOVED lines=25> */
[----:B0-----:R-:W-:Y:S02]  /*2a20*/  IMAD.MOV.U32 R8, RZ, RZ, R19 ;  /* 0x000000ffff087224 */ /* 0x001fe400078e0013 */
[----:B------:R-:W-:Y:S02]  /*2a30*/  IMAD.MOV.U32 R9, RZ, RZ, R38 ;  /* 0x000000ffff097224 */ /* 0x000fe400078e0026 */
[----:B------:R-:W-:Y:S02]  /*2a40*/  IMAD.MOV.U32 R10, RZ, RZ, R29 ;  /* 0x000000ffff0a7224 */ /* 0x000fe400078e001d */
[----:B------:R-:W-:Y:S02]  /*2a50*/  IMAD.MOV.U32 R11, RZ, RZ, R42 ;  /* 0x000000ffff0b7224 */ /* 0x000fe400078e002a */
[----:B------:R-:W-:Y:S01]  /*2a60*/  IMAD.X R19, RZ, RZ, R17, P1 ;  /* 0x000000ffff137224 */ /* 0x000fe200008e0611 */
[----:B------:R-:W-:-:S02]  /*2a70*/  IADD3 R6, P1, R16, 0x108, RZ ;  /* 0x0000010810067810 */ /* 0x000fc40007f3e0ff */
[----:B------:R0:W-:Y:S03]  /*2a80*/  STL.128 [R1+0x1a0], R8 ;  /* 0x0001a00801007387 */ /* 0x0001e60000100c00 */
[----:B------:R-:W-:Y:S02]  /*2a90*/  IMAD.X R13, RZ, RZ, R17, P1 ;  /* 0x000000ffff0d7224 */ /* 0x000fe400008e0611 */
[----:B0-----:R-:W-:Y:S02]  /*2aa0*/  IMAD.MOV.U32 R8, RZ, RZ, R30 ;  /* 0x000000ffff087224 */ /* 0x001fe400078e001e */
[----:B------:R-:W-:Y:S02]  /*2ab0*/  IMAD.MOV.U32 R9, RZ, RZ, R31 ;  /* 0x000000ffff097224 */ /* 0x000fe400078e001f */
[----:B------:R-:W-:Y:S02]  /*2ac0*/  IMAD.MOV.U32 R10, RZ, RZ, R0 ;  /* 0x000000ffff0a7224 */ /* 0x000fe400078e0000 */
[----:B------:R-:W-:-:S02]  /*2ad0*/  IMAD.MOV.U32 R11, RZ, RZ, R19 ;  /* 0x000000ffff0b7224 */ /* 0x000fc400078e0013 */
[----:B------:R-:W-:-:S03]  /*2ae0*/  IMAD.MOV.U32 R19, RZ, RZ, R40 ;  /* 0x000000ffff137224 */ /* 0x000fc600078e0028 */
[----:B------:R0:W-:Y:S02]  /*2af0*/  STL.128 [R1+0x1b0], R8 ;  /* 0x0001b00801007387 */ /* 0x0001e40000100c00 */
[----:B0-----:R-:W-:Y:S02]  /*2b00*/  IMAD.MOV.U32 R10, RZ, RZ, R33 ;  /* 0x000000ffff0a7224 */ /* 0x001fe400078e0021 */
[----:B------:R-:W-:Y:S02]  /*2b10*/  IMAD.MOV.U32 R11, RZ, RZ, R44 ;  /* 0x000000ffff0b7224 */ /* 0x000fe400078e002c */
[----:B------:R-:W-:Y:S02]  /*2b20*/  IMAD.MOV.U32 R8, RZ, RZ, R18 ;  /* 0x000000ffff087224 */ /* 0x000fe400078e0012 */
[----:B------:R-:W-:Y:S02]  /*2b30*/  IMAD.MOV.U32 R9, RZ, RZ, R15 ;  /* 0x000000ffff097224 */ /* 0x000fe400078e000f */
[----:B------:R-:W-:-:S03]  /*2b40*/  IMAD.MOV.U32 R18, RZ, RZ, R27 ;  /* 0x000000ffff127224 */ /* 0x000fc600078e001b */
[----:B------:R0:W-:Y:S04]  /*2b50*/  STL.128 [R1+0x1c0], R8 ;  /* 0x0001c00801007387 */ /* 0x0001e80000100c00 */
[----:B------:R-:W-:Y:S01]  /*2b60*/  STL.128 [R1+0x170], R16 ;  /* 0x0001701001007387 */ /* 0x000fe20000100c00 */
[----:B0-----:R-:W-:Y:S02]  /*2b70*/  IMAD.MOV.U32 R10, RZ, RZ, R217 ;  /* 0x000000ffff0a7224 */ /* 0x001fe400078e00d9 */
[----:B------:R-:W-:Y:S02]  /*2b80*/  IMAD.MOV.U32 R11, RZ, RZ, R216 ;  /* 0x000000ffff0b7224 */ /* 0x000fe400078e00d8 */
[----:B------:R-:W-:Y:S02]  /*2b90*/  IMAD.MOV.U32 R8, RZ, RZ, R6 ;  /* 0x000000ffff087224 */ /* 0x000fe400078e0006 */
[----:B------:R-:W-:-:S05]  /*2ba0*/  IMAD.MOV.U32 R9, RZ, RZ, R13 ;  /* 0x000000ffff097224 */ /* 0x000fca00078e000d */
[----:B------:R0:W-:Y:S02]  /*2bb0*/  STL.128 [R1+0x1d0], R8 ;  /* 0x0001d00801007387 */ /* 0x0001e40000100c00 */
[----:B0-----:R-:W-:Y:S02]  /*2bc0*/  IMAD.MOV.U32 R8, RZ, RZ, R26 ;  /* 0x000000ffff087224 */ /* 0x001fe400078e001a */
        /* <DEDUP_REMOVED lines=8> */
.L_x_3405:
[----:B------:R-:W-:Y:S05]  /*2c50*/  BSYNC B0 ;  /* 0x0000000000007941 */ /* 0x000fea0003800000 */
.L_x_3404:
        /* <DEDUP_REMOVED lines=8> */
.L_x_3407:
[----:B------:R-:W-:Y:S05]  /*2ce0*/  BSYNC B0 ;  /* 0x0000000000007941 */ /* 0x000fea0003800000 */
.L_x_3406:
[----:B------:R-:W-:Y:S04]  /*2cf0*/  BSSY B0, `(.L_x_3408) ;  /* 0x0000004000007945 */ /* 0x000fe80003800000 */
[----:B-1----:R-:W-:Y:S05]  /*2d00*/  @P0 BRA `(.L_x_3409) ;  /* 0x0000000000080947 */ /* 0x002fea0003800000 */
[----:B------:R-:W1:Y:S02]  /*2d10*/  SYNCS.PHASECHK.TRANS64.TRYWAIT P0, [R20+URZ], R21 ;  /* 0x00000015140075a7 */ /* 0x000e64000800017f */
[----:B-1----:R-:W-:Y:S05]  /*2d20*/  @!P0 BRA `(.L_x_3410) ;  /* 0x0000026800388947 */ /* 0x002fea0003800000 */
.L_x_3409:
[----:B------:R-:W-:Y:S05]  /*2d30*/  BSYNC B0 ;  /* 0x0000000000007941 */ /* 0x000fea0003800000 */
.L_x_3408:
        /* <DEDUP_REMOVED lines=58> */
.L_x_3623:
[----:B------:R-:W-:Y:S05]  /*30e0*/  BSYNC B0 ;  /* 0x0000000000007941 */ /* 0x000fea0003800000 */
.L_x_3411:
[----:B0-----:R-:W2:Y:S04]  /*30f0*/  LDL R6, [R1+0x28] ;  /* 0x0000280001067983 */ /* 0x001ea80000100800 */
[----:B------:R0:W5:Y:S01]  /*3100*/  LDL.64 R8, [R1+0x1f8] ;  /* 0x0001f80001087983 */ /* 0x0001620000100a00 */
[----:B------:R-:W-:Y:S01]  /*3110*/  BSSY B0, `(.L_x_3413) ;  /* 0x0000005000007945 */ /* 0x000fe20003800000 */
[----:B--2---:R-:W-:-:S04]  /*3120*/  LOP3.LUT R6, R6, 0x1, RZ, 0xfc, !PT ;  /* 0x0000000106067812 */ /* 0x004fc800078efcff */
[----:B------:R-:W-:-:S13]  /*3130*/  ISETP.NE.AND P1, PT, R6, 0x3, PT ;  /* 0x000000030600780c */ /* 0x000fda0003f25270 */
[----:B0-----:R-:W-:Y:S05]  /*3140*/  @!P1 BRA `(.L_x_3414) ;  /* 0x0000000000049947 */ /* 0x001fea0003800000 */
[----:B------:R-:W-:Y:S01]  /*3150*/  BPT.TRAP 0x1 ;  /* 0x000000040000795c */ /* 0x000fe20000300000 */
.L_x_3414:
[----:B------:R-:W-:Y:S05]  /*3160*/  BSYNC B0 ;  /* 0x0000000000007941 */ /* 0x000fea0003800000 */
.L_x_3413:
        /* <DEDUP_REMOVED lines=8> */
.L_x_3416:
[----:B------:R-:W-:Y:S05]  /*31f0*/  BSYNC B0 ;  /* 0x0000000000007941 */ /* 0x000fea0003800000 */
.L_x_3415:
[----:B------:R-:W-:Y:S04]  /*3200*/  BSSY B0, `(.L_x_3417) ;  /* 0x0000004000007945 */ /* 0x000fe80003800000 */
[----:B-1----:R-:W-:Y:S05]  /*3210*/  @P0 BRA `(.L_x_3418) ;  /* 0x0000000000080947 */ /* 0x002fea0003800000 */
[----:B------:R-:W1:Y:S02]  /*3220*/  SYNCS.PHASECHK.TRANS64.TRYWAIT P0, [R8+URZ], R9 ;  /* 0x00000009080075a7 */ /* 0x000e64000800017f */
[----:B-1----:R-:W-:Y:S05]  /*3230*/  @!P0 BRA `(.L_x_3419) ;  /* 0x0000026400208947 */ /* 0x002fea0003800000 */
.L_x_3418:
[----:B------:R-:W-:Y:S05]  /*3240*/  BSYNC B0 ;  /* 0x0000000000007941 */ /* 0x000fea0003800000 */
.L_x_3417:
        /* <DEDUP_REMOVED lines=204> */
.L_x_3421:
[----:B------:R-:W-:Y:S05]  /*3f10*/  BSYNC B0 ;  /* 0x0000000000007941 */ /* 0x000fea0003800000 */
.L_x_3420:
        /* <DEDUP_REMOVED lines=13> */
[----:B--2---:R-:W2:Y:S01]  /*3ff0*/  LD.E R13, desc[UR36][R12.64] ;  /* 0x000000240c0d7980 */ /* 0x004ea2000c101900 */
[----:B----4-:R-:W-:-:S03]  /*4000*/  ISETP.NE.AND P0, PT, R6, 0x1, PT ;  /* 0x000000010600780c */ /* 0x010fc60003f05270 */
[----:B------:R-:W4:Y:S04]  /*4010*/  LDL R6, [R197+0x8] ;  /* 0x00000800c5067983 */ /* 0x000f280000100800 */
[----:B------:R-:W4:Y:S06]  /*4020*/  LDL R12, [R197+0x14] ;  /* 0x00001400c50c7983 */ /* 0x000f2c0000100800 */
[----:B------:R-:W4:Y:S04]  /*4030*/  @P0 LDL R19, [R197+0x28] ;  /* 0x00002800c5130983 */ /* 0x000f280000100800 */
[----:B------:R-:W4:Y:S01]  /*4040*/  @P0 LDL R14, [R197+0x2c] ;  /* 0x00002c00c50e0983 */ /* 0x000f220000100800 */
[----:B---3--:R-:W-:Y:S01]  /*4050*/  ISETP.GE.AND P1, PT, R8, 0x1, PT ;  /* 0x000000010800780c */ /* 0x008fe20003f26270 */
[----:B------:R-:W-:-:S02]  /*4060*/  UMOV UR4, 0xffffffa0 ;  /* 0xffffffa000047882 */ /* 0x000fc40000000000 */
[----:B------:R-:W-:Y:S01]  /*4070*/  UIMAD UR4, UR45, UR4, 0x60 ;  /* 0x000000602d0474a4 */ /* 0x000fe2000f8e0204 */
        /* <DEDUP_REMOVED lines=10> */
[----:B------:R-:W-:Y:S02]  /*4120*/  SHF.R.S32.HI R27, RZ, 0x1f, R28 ;  /* 0x0000001fff1b7819 */ /* 0x000fe4000001141c */
[----:B------:R-:W-:Y:S02]  /*4130*/  LEA.HI R26, R26, R15, RZ, 0x2 ;  /* 0x0000000f1a1a7211 */ /* 0x000fe400078f10ff */
[----:B------:R-:W-:Y:S01]  /*4140*/  LEA.HI R29, R27, R28, RZ, 0x2 ;  /* 0x0000001c1b1d7211 */ /* 0x000fe200078f10ff */
[-C--:B------:R-:W-:Y:S01]  /*4150*/  FMUL.FTZ R147, R30, R13.reuse ;  /* 0x0000000d1e937220 */ /* 0x080fe20000410000 */
[----:B------:R-:W-:Y:S01]  /*4160*/  FMUL.FTZ R146, R31, R13 ;  /* 0x0000000d1f927220 */ /* 0x000fe20000410000 */
[----:B------:R-:W-:Y:S02]  /*4170*/  LOP3.LUT R26, R26, 0xfffffffc, RZ, 0xc0, !PT ;  /* 0xfffffffc1a1a7812 */ /* 0x000fe400078ec0ff */
[--C-:B------:R-:W-:Y:S02]  /*4180*/  SHF.R.S32.HI R30, RZ, 0x2, R29.reuse ;  /* 0x00000002ff1e7819 */ /* 0x100fe4000001141d */
[----:B------:R-:W-:Y:S01]  /*4190*/  SHF.R.S32.HI R31, RZ, 0x1f, R29 ;  /* 0x0000001fff1f7819 */ /* 0x000fe2000001141d */
[----:B------:R-:W-:Y:S01]  /*41a0*/  IMAD.IADD R15, R15, 0x1, -R26 ;  /* 0x000000010f0f7824 */ /* 0x000fe200078e0a1a */
[----:B------:R-:W-:-:S02]  /*41b0*/  SHF.R.S32.HI R26, RZ, 0x7, R25 ;  /* 0x00000007ff1a7819 */ /* 0x000fc40000011419 */
[----:B------:R-:W-:Y:S02]  /*41c0*/  LEA.HI R31, R31, R30, RZ, 0x3 ;  /* 0x0000001e1f1f7211 */ /* 0x000fe400078f18ff */
[----:B------:R-:W-:Y:S02]  /*41d0*/  LEA.HI R27, R27, R28, RZ, 0x5 ;  /* 0x0000001c1b1b7211 */ /* 0x000fe400078f28ff */
[----:B------:R-:W-:Y:S02]  /*41e0*/  LOP3.LUT R31, R31, 0xfffffff8, RZ, 0xc0, !PT ;  /* 0xfffffff81f1f7812 */ /* 0x000fe400078ec0ff */
[----:B------:R-:W-:Y:S02]  /*41f0*/  LEA.HI R25, R25, R26, RZ, 0x1 ;  /* 0x0000001a19197211 */ /* 0x000fe400078f08ff */
[----:B------:R-:W-:Y:S01]  /*4200*/  SHF.R.S32.HI R27, RZ, 0x5, R27 ;  /* 0x00000005ff1b7819 */ /* 0x000fe2000001141b */
[----:B------:R-:W-:Y:S01]  /*4210*/  IMAD.IADD R31, R30, 0x1, -R31 ;  /* 0x000000011e1f7824 */ /* 0x000fe200078e0a1f */
[----:B------:R-:W-:-:S02]  /*4220*/  LOP3.LUT R25, R25, 0x3fffffe, RZ, 0xc0, !PT ;  /* 0x03fffffe19197812 */ /* 0x000fc400078ec0ff */
        /* <DEDUP_REMOVED lines=58> */
[----:B------:R-:W-:Y:S01]  /*45d0*/  IMAD R18, R29, -0x2, R18 ;  /* 0xfffffffe1d127824 */ /* 0x000fe200078e0212 */
[----:B------:R-:W-:Y:S01]  /*45e0*/  LOP3.LUT R13, RZ, R10, RZ, 0x33, !PT ;  /* 0x0000000aff0d7212 */ /* 0x000fe200078e33ff */
[----:B------:R-:W-:-:S03]  /*45f0*/  VIADD R14, R14, 0x60 ;  /* 0x000000600e0e7836 */ /* 0x000fc60000000000 */
[----:B------:R-:W2:Y:S01]  /*4600*/  MUFU.TANH R121, R121 ;  /* 0x0000007900797308 */ /* 0x000ea20000002400 */
[----:B------:R-:W-:-:S07]  /*4610*/  IMAD.IADD R18, R18, 0x1, -R9 ;  /* 0x0000000112127824 */ /* 0x000fce00078e0a09 */
        /* <DEDUP_REMOVED lines=48> */
[----:B------:R-:W-:-:S02]  /*4920*/  IMAD.U32 R26, RZ, RZ, UR4 ;  /* 0x00000004ff1a7e24 */ /* 0x000fc4000f8e00ff */
[----:B------:R-:W-:Y:S02]  /*4930*/  IMAD.IADD R18, R18, 0x1, R13 ;  /* 0x0000000112127824 */ /* 0x000fe400078e020d */
[----:B------:R-:W-:Y:S01]  /*4940*/  VIADD R25, R12, UR4 ;  /* 0x000000040c197c36 */ /* 0x000fe20008000000 */
[----:B0-----:R-:W-:Y:S01]  /*4950*/  VIADDMNMX R11, R15, R19, R14, PT ;  /* 0x000000130f0b7246 */ /* 0x001fe2000380010e */
[----:B------:R-:W-:Y:S02]  /*4960*/  IMAD R29, R29, -0x2, R26 ;  /* 0xfffffffe1d1d7824 */ /* 0x000fe400078e021a */
        /* <DEDUP_REMOVED lines=14> */
.L_x_3427:
[----:B------:R-:W-:Y:S05]  /*4a50*/  BSYNC B2 ;  /* 0x0000000000027941 */ /* 0x000fea0003800000 */
.L_x_3426:
[----:B------:R-:W-:Y:S01]  /*4a60*/  LOP3.LUT R13, RZ, R13, RZ, 0x33, !PT ;  /* 0x0000000dff0d7212 */ /* 0x000fe200078e33ff */
[----:B------:R-:W-:Y:S06]  /*4a70*/  BRA `(.L_x_3428) ;  /* 0x0000000000187947 */ /* 0x000fec0003800000 */
.L_x_3425:
[----:B------:R-:W-:-:S13]  /*4a80*/  ISETP.NE.AND P0, PT, R8, 0x1, PT ;  /* 0x000000010800780c */ /* 0x000fda0003f05270 */
[----:B------:R-:W-:Y:S05]  /*4a90*/  @!P0 BRA `(.L_x_3428) ;  /* 0x0000000000108947 */ /* 0x000fea0003800000 */
[----:B------:R-:W2:Y:S04]  /*4aa0*/  LDL R12, [R197+0x1c] ;  /* 0x00001c00c50c7983 */ /* 0x000ea80000100800 */
[----:B------:R-:W3:Y:S01]  /*4ab0*/  LDL R26, [R197+0x20] ;  /* 0x00002000c51a7983 */ /* 0x000ee20000100800 */
[----:B--2---:R-:W-:-:S05]  /*4ac0*/  IMAD.HI.U32 R13, R13, R12, RZ ;  /* 0x0000000c0d0d7227 */ /* 0x004fca00078e00ff */
[----:B---3--:R-:W-:-:S07]  /*4ad0*/  SHF.R.U32.HI R13, RZ, R26, R13 ;  /* 0x0000001aff0d7219 */ /* 0x008fce000001160d */
.L_x_3428:
[----:B------:R-:W-:Y:S05]  /*4ae0*/  BSYNC B1 ;  /* 0x0000000000017941 */ /* 0x000fea0003800000 */
.L_x_3424:
[----:B------:R-:W-:-:S05]  /*4af0*/  IMAD R13, R8, R13, R29 ;  /* 0x0000000d080d7224 */ /* 0x000fca00078e021d */
[----:B------:R-:W-:Y:S02]  /*4b00*/  VIMNMX R10, R10, R13, !PT ;  /* 0x0000000d0a0a7248 */ /* 0x000fe40007fe0100 */
[----:B------:R-:W-:-:S07]  /*4b10*/  VIADDMNMX R11, R13, R8, R11, PT ;  /* 0x000000080d0b7246 */ /* 0x000fce000380010b */
.L_x_3423:
[----:B------:R-:W-:Y:S05]  /*4b20*/  BSYNC B0 ;  /* 0x0000000000007941 */ /* 0x000fea0003800000 */
.L_x_3422:
        /* <DEDUP_REMOVED lines=132> */
.L_x_3434:
[----:B------:R-:W-:Y:S05]  /*5370*/  BSYNC B2 ;  /* 0x0000000000027941 */ /* 0x000fea0003800000 */
.L_x_3433:
[----:B------:R-:W-:Y:S01]  /*5380*/  LOP3.LUT R9, RZ, R9, RZ, 0x33, !PT ;  /* 0x00000009ff097212 */ /* 0x000fe200078e33ff */
[----:B------:R-:W-:Y:S06]  /*5390*/  BRA `(.L_x_3435) ;  /* 0x0000000000187947 */ /* 0x000fec0003800000 */
.L_x_3432:
[----:B------:R-:W-:-:S13]  /*53a0*/  ISETP.NE.AND P6, PT, R8, 0x1, PT ;  /* 0x000000010800780c */ /* 0x000fda0003fc5270 */
[----:B------:R-:W-:Y:S05]  /*53b0*/  @!P6 BRA `(.L_x_3435) ;  /* 0x000000000010e947 */ /* 0x000fea0003800000 */
[----:B------:R-:W2:Y:S04]  /*53c0*/  LDL R6, [R197+0x1c] ;  /* 0x00001c00c5067983 */ /* 0x000ea80000100800 */
[----:B------:R-:W3:Y:S01]  /*53d0*/  LDL R12, [R197+0x20] ;  /* 0x00002000c50c7983 */ /* 0x000ee20000100800 */
[----:B--2---:R-:W-:-:S05]  /*53e0*/  IMAD.HI.U32 R9, R9, R6, RZ ;  /* 0x0000000609097227 */ /* 0x004fca00078e00ff */
[----:B---3--:R-:W-:-:S07]  /*53f0*/  SHF.R.U32.HI R9, RZ, R12, R9 ;  /* 0x0000000cff097219 */ /* 0x008fce0000011609 */
.L_x_3435:
[----:B------:R-:W-:Y:S05]  /*5400*/  BSYNC B1 ;  /* 0x0000000000017941 */ /* 0x000fea0003800000 */
.L_x_3431:
[----:B------:R-:W-:-:S05]  /*5410*/  IMAD R9, R8, R9, R29 ;  /* 0x0000000908097224 */ /* 0x000fca00078e021d */
[----:B------:R-:W-:Y:S02]  /*5420*/  VIADDMNMX R11, R9, R8, R11, PT ;  /* 0x00000008090b7246 */ /* 0x000fe4000380010b */
[----:B------:R-:W-:-:S07]  /*5430*/  VIMNMX R10, R10, R9, !PT ;  /* 0x000000090a0a7248 */ /* 0x000fce0007fe0100 */
.L_x_3430:
[----:B------:R-:W-:Y:S05]  /*5440*/  BSYNC B0 ;  /* 0x0000000000007941 */ /* 0x000fea0003800000 */
.L_x_3429:
        /* <DEDUP_REMOVED lines=10> */
[----:B------:R-:W2:Y:S01]  /*54f0*/  LDL R138, [R1+0x218] ;  /* 0x00021800018a7983 */ /* 0x000ea20000100800 */
[----:B------:R-:W-:Y:S02]  /*5500*/  ISETP.GT.AND P0, PT, R10, 0x9, !P0 ;  /* 0x000000090a00780c */ /* 0x000fe40004704270 */
[----:B------:R-:W-:Y:S01]  /*5510*/  ISETP.NE.AND P1, PT, R28, RZ, PT ;  /* 0x000000ff1c00720c */ /* 0x000fe20003f25270 */
[----:B------:R-:W2:Y:S01]  /*5520*/  LDL R25, [R1+0x22c] ;  /* 0x00022c0001197983 */ /* 0x000ea20000100800 */
[----:B------:R-:W-:Y:S02]  /*5530*/  ISETP.LT.OR P0, PT, R11, 0xa, P0 ;  /* 0x0000000a0b00780c */ /* 0x000fe40000701670 */
[----:B------:R-:W-:Y:S01]  /*5540*/  ISETP.NE.AND P6, PT, R32, RZ, PT ;  /* 0x000000ff2000720c */ /* 0x000fe20003fc5270 */
[----:B------:R-:W2:Y:S01]  /*5550*/  LDL R28, [R1+0x238] ;  /* 0x00023800011c7983 */ /* 0x000ea20000100800 */
[----:B------:R-:W-:-:S02]  /*5560*/  FSEL R146, R146, -INF , !P0 ;  /* 0xff80000092927808 */ /* 0x000fc40004000000 */
[----:B------:R-:W-:Y:S01]  /*5570*/  ISETP.NE.AND P0, PT, R27, RZ, PT ;  /* 0x000000ff1b00720c */ /* 0x000fe20003f05270 */
[----:B------:R-:W2:Y:S01]  /*5580*/  LDL R26, [R1+0x230] ;  /* 0x00023000011a7983 */ /* 0x000ea20000100800 */
[----:B------:R-:W-:Y:S02]  /*5590*/  FMNMX.FTZ R9, R120, R121, !PT ;  /* 0x0000007978097209 */ /* 0x000fe40007810000 */
[----:B------:R-:W-:Y:S01]  /*55a0*/  ISETP.GT.AND P0, PT, R10, 0x10, !P0 ;  /* 0x000000100a00780c */ /* 0x000fe20004704270 */
[----:B------:R-:W2:Y:S01]  /*55b0*/  LDL R27, [R1+0x234] ;  /* 0x00023400011b7983 */ /* 0x000ea20000100800 */
[----:B------:R-:W-:Y:S02]  /*55c0*/  FMNMX.FTZ R8, R122, R9, !PT ;  /* 0x000000097a087209 */ /* 0x000fe40007810000 */
[----:B------:R-:W-:Y:S01]  /*55d0*/  ISETP.LT.OR P0, PT, R11, 0x11, P0 ;  /* 0x000000110b00780c */ /* 0x000fe20000701670 */
[----:B------:R-:W2:Y:S01]  /*55e0*/  LDL R29, [R1+0x23c] ;  /* 0x00023c00011d7983 */ /* 0x000ea20000100800 */
[----:B------:R-:W-:-:S02]  /*55f0*/  FMNMX.FTZ R13, R21, R8, !PT ;  /* 0x00000008150d7209 */ /* 0x000fc40007810000 */
[----:B------:R-:W-:Y:S01]  /*5600*/  FSEL R162, R162, -INF , !P0 ;  /* 0xff800000a2a27808 */ /* 0x000fe20004000000 */
[----:B------:R-:W2:Y:S01]  /*5610*/  LDL R30, [R1+0x240] ;  /* 0x00024000011e7983 */ /* 0x000ea20000100800 */
[----:B------:R-:W-:Y:S02]  /*5620*/  ISETP.GT.AND P0, PT, R10, 0x11, !P1 ;  /* 0x000000110a00780c */ /* 0x000fe40004f04270 */
[----:B------:R-:W-:Y:S01]  /*5630*/  ISETP.NE.AND P1, PT, R40, RZ, PT ;  /* 0x000000ff2800720c */ /* 0x000fe20003f25270 */
[----:B------:R-:W2:Y:S01]  /*5640*/  LDL R152, [R1+0x220] ;  /* 0x0002200001987983 */ /* 0x000ea20000100800 */
[----:B------:R-:W-:Y:S02]  /*5650*/  ISETP.LT.OR P0, PT, R11, 0x12, P0 ;  /* 0x000000120b00780c */ /* 0x000fe40000701670 */
[----:B------:R-:W-:Y:S01]  /*5660*/  ISETP.GT.AND P2, PT, R10, 0x49, !P2 ;  /* 0x000000490a00780c */ /* 0x000fe20005744270 */
[----:B------:R-:W2:Y:S01]  /*5670*/  LDL R151, [R1+0x21c] ;  /* 0x00021c0001977983 */ /* 0x000ea20000100800 */
[----:B------:R-:W-:-:S02]  /*5680*/  FSEL R163, R163, -INF , !P0 ;  /* 0xff800000a3a37808 */ /* 0x000fc40004000000 */
[----:B------:R-:W-:Y:S01]  /*5690*/  ISETP.NE.AND P0, PT, R31, RZ, PT ;  /* 0x000000ff1f00720c */ /* 0x000fe20003f05270 */
[----:B------:R-:W2:Y:S01]  /*56a0*/  LDL R32, [R1+0x248] ;  /* 0x0002480001207983 */ /* 0x000ea20000100800 */
[C---:B------:R-:W-:Y:S02]  /*56b0*/  ISETP.GT.AND P3, PT, R10.reuse, 0x50, !P3 ;  /* 0x000000500a00780c */ /* 0x040fe40005f64270 */
[C---:B------:R-:W-:Y:S01]  /*56c0*/  ISETP.GT.AND P0, PT, R10.reuse, 0x18, !P0 ;  /* 0x000000180a00780c */ /* 0x040fe20004704270 */
[----:B------:R-:W2:Y:S01]  /*56d0*/  LDL R31, [R1+0x244] ;  /* 0x00024400011f7983 */ /* 0x000ea20000100800 */
[C---:B------:R-:W-:Y:S02]  /*56e0*/  ISETP.LT.OR P2, PT, R11.reuse, 0x4a, P2 ;  /* 0x0000004a0b00780c */ /* 0x040fe40001741670 */
[----:B------:R-:W-:Y:S01]  /*56f0*/  ISETP.LT.OR P0, PT, R11, 0x19, P0 ;  /* 0x000000190b00780c */ /* 0x000fe20000701670 */
[----:B------:R-:W2:Y:S01]  /*5700*/  LDL R40, [R1+0x268] ;  /* 0x0002680001287983 */ /* 0x000ea20000100800 */
[----:B------:R-:W-:-:S02]  /*5710*/  ISETP.GT.AND P4, PT, R10, 0x51, !P4 ;  /* 0x000000510a00780c */ /* 0x000fc40006784270 */
[----:B------:R-:W-:Y:S01]  /*5720*/  FSEL R158, R158, -INF , !P0 ;  /* 0xff8000009e9e7808 */ /* 0x000fe20004000000 */
[----:B------:R-:W2:Y:S01]  /*5730*/  LDL R44, [R1+0x278] ;  /* 0x00027800012c7983 */ /* 0x000ea20000100800 */
[----:B------:R-:W-:Y:S02]  /*5740*/  ISETP.GT.AND P0, PT, R10, 0x19, !P6 ;  /* 0x000000190a00780c */ /* 0x000fe40007704270 */
[----:B------:R-:W-:Y:S01]  /*5750*/  ISETP.NE.AND P6, PT, R41, RZ, PT ;  /* 0x000000ff2900720c */ /* 0x000fe20003fc5270 */
[----:B------:R-:W2:Y:S01]  /*5760*/  LDL R45, [R1+0x27c] ;  /* 0x00027c00012d7983 */ /* 0x000ea20000100800 */
[C---:B------:R-:W-:Y:S02]  /*5770*/  ISETP.LT.OR P0, PT, R11.reuse, 0x1a, P0 ;  /* 0x0000001a0b00780c */ /* 0x040fe40000701670 */
[----:B------:R-:W-:Y:S01]  /*5780*/  ISETP.LT.OR P3, PT, R11, 0x51, P3 ;  /* 0x000000510b00780c */ /* 0x000fe20001f61670 */
[----:B------:R-:W2:Y:S01]  /*5790*/  LDL R41, [R1+0x26c] ;  /* 0x00026c0001297983 */ /* 0x000ea20000100800 */
[----:B------:R-:W-:-:S02]  /*57a0*/  FSEL R190, R190, -INF , !P0 ;  /* 0xff800000bebe7808 */ /* 0x000fc40004000000 */
[----:B------:R-:W-:Y:S01]  /*57b0*/  ISETP.NE.AND P0, PT, R33, RZ, PT ;  /* 0x000000ff2100720c */ /* 0x000fe20003f05270 */
[----:B------:R-:W2:Y:S01]  /*57c0*/  LDL R46, [R1+0x280] ;  /* 0x00028000012e7983 */ /* 0x000ea20000100800 */
[----:B------:R-:W-:Y:S02]  /*57d0*/  FSEL R171, R171, -INF , !P2 ;  /* 0xff800000abab7808 */ /* 0x000fe40005000000 */
[C---:B------:R-:W-:Y:S01]  /*57e0*/  ISETP.GT.AND P0, PT, R10.reuse, 0x20, !P0 ;  /* 0x000000200a00780c */ /* 0x040fe20004704270 */
[----:B------:R-:W2:Y:S01]  /*57f0*/  LDL R33, [R1+0x24c] ;  /* 0x00024c0001217983 */ /* 0x000ea20000100800 */
[----:B------:R-:W-:Y:S02]  /*5800*/  ISETP.GT.AND P5, PT, R10, 0x58, !P5 ;  /* 0x000000580a00780c */ /* 0x000fe40006fa4270 */
[C---:B------:R-:W-:Y:S01]  /*5810*/  ISETP.LT.OR P0, PT, R11.reuse, 0x21, P0 ;  /* 0x000000210b00780c */ /* 0x040fe20000701670 */
[----:B------:R-:W2:Y:S01]  /*5820*/  LDL R47, [R1+0x284] ;  /* 0x00028400012f7983 */ /* 0x000ea20000100800 */
[----:B------:R-:W-:-:S02]  /*5830*/  ISETP.LT.OR P4, PT, R11, 0x52, P4 ;  /* 0x000000520b00780c */ /* 0x000fc40002781670 */
[----:B------:R-:W-:Y:S01]  /*5840*/  FSEL R160, R160, -INF , !P0 ;  /* 0xff800000a0a07808 */ /* 0x000fe20004000000 */
[----:B------:R-:W2:Y:S01]  /*5850*/  LDL R48, [R1+0x288] ;  /* 0x0002880001307983 */ /* 0x000ea20000100800 */
[----:B------:R-:W-:Y:S02]  /*5860*/  ISETP.NE.AND P0, PT, R34, RZ, PT ;  /* 0x000000ff2200720c */ /* 0x000fe40003f05270 */
[----:B------:R-:W-:Y:S01]  /*5870*/  FSEL R172, R172, -INF , !P3 ;  /* 0xff800000acac7808 */ /* 0x000fe20005800000 */
[----:B------:R-:W2:Y:S01]  /*5880*/  LDL R34, [R1+0x250] ;  /* 0x0002500001227983 */ /* 0x000ea20000100800 */
[----:B------:R-:W-:Y:S02]  /*5890*/  ISETP.GT.AND P0, PT, R10, 0x21, !P0 ;  /* 0x000000210a00780c */ /* 0x000fe40004704270 */
[C---:B------:R-:W-:Y:S01]  /*58a0*/  ISETP.LT.OR P5, PT, R11.reuse, 0x59, P5 ;  /* 0x000000590b00780c */ /* 0x040fe20002fa1670 */
[----:B------:R-:W2:Y:S01]  /*58b0*/  LDL R49, [R1+0x28c] ;  /* 0x00028c0001317983 */ /* 0x000ea20000100800 */
[----:B------:R-:W-:-:S02]  /*58c0*/  ISETP.LT.OR P0, PT, R11, 0x22, P0 ;  /* 0x000000220b00780c */ /* 0x000fc40000701670 */
[----:B------:R-:W-:Y:S01]  /*58d0*/  FSEL R173, R173, -INF , !P4 ;  /* 0xff800000adad7808 */ /* 0x000fe20006000000 */
[----:B------:R-:W2:Y:S01]  /*58e0*/  LDL R50, [R1+0x290] ;  /* 0x0002900001327983 */ /* 0x000ea20000100800 */
[----:B------:R-:W-:Y:S02]  /*58f0*/  FSEL R180, R180, -INF , !P0 ;  /* 0xff800000b4b47808 */ /* 0x000fe40004000000 */
[----:B------:R-:W-:Y:S01]  /*5900*/  ISETP.NE.AND P0, PT, R35, RZ, PT ;  /* 0x000000ff2300720c */ /* 0x000fe20003f05270 */
[----:B------:R-:W2:Y:S01]  /*5910*/  LDL R51, [R1+0x294] ;  /* 0x0002940001337983 */ /* 0x000ea20000100800 */
[----:B------:R-:W-:Y:S02]  /*5920*/  FSEL R174, R174, -INF , !P5 ;  /* 0xff800000aeae7808 */ /* 0x000fe40006800000 */
[----:B------:R-:W-:Y:S01]  /*5930*/  ISETP.GT.AND P0, PT, R10, 0x28, !P0 ;  /* 0x000000280a00780c */ /* 0x000fe20004704270 */
[----:B------:R-:W2:Y:S03]  /*5940*/  LDL R35, [R1+0x254] ;  /* 0x0002540001237983 */ /* 0x000ea60000100800 */
[----:B------:R-:W-:Y:S01]  /*5950*/  ISETP.LT.OR P0, PT, R11, 0x29, P0 ;  /* 0x000000290b00780c */ /* 0x000fe20000701670 */
[----:B------:R-:W2:Y:S03]  /*5960*/  LDL R52, [R1+0x298] ;  /* 0x0002980001347983 */ /* 0x000ea60000100800 */
[----:B------:R-:W-:Y:S01]  /*5970*/  FSEL R181, R181, -INF , !P0 ;  /* 0xff800000b5b57808 */ /* 0x000fe20004000000 */
[----:B------:R-:W2:Y:S01]  /*5980*/  LDL R53, [R1+0x29c] ;  /* 0x00029c0001357983 */ /* 0x000ea20000100800 */
[----:B------:R-:W-:-:S03]  /*5990*/  ISETP.NE.AND P0, PT, R36, RZ, PT ;  /* 0x000000ff2400720c */ /* 0x000fc60003f05270 */
[----:B------:R-:W2:Y:S01]  /*59a0*/  LDL R36, [R1+0x258] ;  /* 0x0002580001247983 */ /* 0x000ea20000100800 */
[----:B------:R-:W-:-:S03]  /*59b0*/  ISETP.GT.AND P0, PT, R10, 0x29, !P0 ;  /* 0x000000290a00780c */ /* 0x000fc60004704270 */
[----:B------:R-:W2:Y:S01]  /*59c0*/  LDL R54, [R1+0x2a0] ;  /* 0x0002a00001367983 */ /* 0x000ea20000100800 */
[----:B------:R-:W-:-:S03]  /*59d0*/  ISETP.LT.OR P0, PT, R11, 0x2a, P0 ;  /* 0x0000002a0b00780c */ /* 0x000fc60000701670 */
[----:B------:R-:W2:Y:S01]  /*59e0*/  LDL R55, [R1+0x2a4] ;  /* 0x0002a40001377983 */ /* 0x000ea20000100800 */
[----:B------:R-:W-:Y:S02]  /*59f0*/  FSEL R182, R182, -INF , !P0 ;  /* 0xff800000b6b67808 */ /* 0x000fe40004000000 */
[----:B------:R-:W-:Y:S01]  /*5a00*/  ISETP.NE.AND P0, PT, R37, RZ, PT ;  /* 0x000000ff2500720c */ /* 0x000fe20003f05270 */
[----:B------:R-:W2:Y:S03]  /*5a10*/  LDL R56, [R1+0x2a8] ;  /* 0x0002a80001387983 */ /* 0x000ea60000100800 */
        /* <DEDUP_REMOVED lines=15> */
[C---:B------:R-:W-:Y:S01]  /*5b10*/  ISETP.GT.AND P0, PT, R10.reuse, 0x38, !P0 ;  /* 0x000000380a00780c */ /* 0x040fe20004704270 */
[----:B------:R-:W2:Y:S03]  /*5b20*/  LDL R39, [R1+0x264] ;  /* 0x0002640001277983 */ /* 0x000ea60000100800 */
[----:B------:R-:W-:Y:S01]  /*5b30*/  ISETP.LT.OR P0, PT, R11, 0x39, P0 ;  /* 0x000000390b00780c */ /* 0x000fe20000701670 */
[----:B------:R-:W2:Y:S03]  /*5b40*/  LDL R62, [R1+0x2c0] ;  /* 0x0002c000013e7983 */ /* 0x000ea60000100800 */
[----:B------:R-:W-:Y:S01]  /*5b50*/  FSEL R187, R187, -INF , !P0 ;  /* 0xff800000bbbb7808 */ /* 0x000fe20004000000 */
[----:B------:R-:W2:Y:S01]  /*5b60*/  LDL R63, [R1+0x2c4] ;  /* 0x0002c400013f7983 */ /* 0x000ea20000100800 */
[----:B------:R-:W-:-:S02]  /*5b70*/  ISETP.GT.AND P0, PT, R10, 0x39, !P1 ;  /* 0x000000390a00780c */ /* 0x000fc40004f04270 */
[----:B------:R-:W-:Y:S01]  /*5b80*/  ISETP.NE.AND P1, PT, R43, RZ, PT ;  /* 0x000000ff2b00720c */ /* 0x000fe20003f25270 */
[----:B------:R-:W2:Y:S01]  /*5b90*/  LDL R64, [R1+0x2c8] ;  /* 0x0002c80001407983 */ /* 0x000ea20000100800 */
[----:B------:R-:W-:Y:S02]  /*5ba0*/  ISETP.LT.OR P0, PT, R11, 0x3a, P0 ;  /* 0x0000003a0b00780c */ /* 0x000fe40000701670 */
[----:B------:R-:W-:Y:S01]  /*5bb0*/  ISETP.GT.AND P1, PT, R10, 0x48, !P1 ;  /* 0x000000480a00780c */ /* 0x000fe20004f24270 */
[----:B------:R-:W2:Y:S01]  /*5bc0*/  LDL R43, [R1+0x274] ;  /* 0x00027400012b7983 */ /* 0x000ea20000100800 */
[----:B------:R-:W-:Y:S02]  /*5bd0*/  FSEL R188, R188, -INF , !P0 ;  /* 0xff800000bcbc7808 */ /* 0x000fe40004000000 */
[----:B------:R-:W-:Y:S01]  /*5be0*/  ISETP.NE.AND P0, PT, R15, RZ, PT ;  /* 0x000000ff0f00720c */ /* 0x000fe20003f05270 */
[----:B------:R-:W2:Y:S01]  /*5bf0*/  LDL R65, [R1+0x2cc] ;  /* 0x0002cc0001417983 */ /* 0x000ea20000100800 */
[----:B------:R-:W-:-:S02]  /*5c00*/  ISETP.LT.OR P1, PT, R11, 0x49, P1 ;  /* 0x000000490b00780c */ /* 0x000fc40000f21670 */
[----:B------:R-:W-:Y:S01]  /*5c10*/  ISETP.GT.AND P0, PT, R10, RZ, !P0 ;  /* 0x000000ff0a00720c */ /* 0x000fe20004704270 */
[----:B------:R-:W2:Y:S01]  /*5c20*/  LDL R66, [R1+0x2d0] ;  /* 0x0002d00001427983 */ /* 0x000ea20000100800 */
[----:B------:R-:W-:Y:S02]  /*5c30*/  FSEL R170, R170, -INF , !P1 ;  /* 0xff800000aaaa7808 */ /* 0x000fe40004800000 */
[----:B------:R-:W-:Y:S01]  /*5c40*/  ISETP.LT.OR P0, PT, R11, 0x1, P0 ;  /* 0x000000010b00780c */ /* 0x000fe20000701670 */
[----:B------:R-:W2:Y:S03]  /*5c50*/  LDL R67, [R1+0x2d4] ;  /* 0x0002d40001437983 */ /* 0x000ea60000100800 */
[----:B------:R-:W-:Y:S01]  /*5c60*/  FSEL R149, R149, -INF , !P0 ;  /* 0xff80000095957808 */ /* 0x000fe20004000000 */
[----:B------:R-:W2:Y:S01]  /*5c70*/  LDL R68, [R1+0x2d8] ;  /* 0x0002d80001447983 */ /* 0x000ea20000100800 */
[----:B------:R-:W-:-:S02]  /*5c80*/  ISETP.GT.AND P0, PT, R10, 0x40, !P6 ;  /* 0x000000400a00780c */ /* 0x000fc40007704270 */
[----:B------:R-:W-:Y:S01]  /*5c90*/  FMNMX.FTZ R6, R149, R148, !PT ;  /* 0x0000009495067209 */ /* 0x000fe20007810000 */
[----:B------:R-:W2:Y:S01]  /*5ca0*/  LDL R69, [R1+0x2dc] ;  /* 0x0002dc0001457983 */ /* 0x000ea20000100800 */
[----:B------:R-:W-:Y:S02]  /*5cb0*/  ISETP.LT.OR P0, PT, R11, 0x41, P0 ;  /* 0x000000410b00780c */ /* 0x000fe40000701670 */
[----:B------:R-:W-:Y:S01]  /*5cc0*/  FMNMX.FTZ R9, R147, R6, !PT ;  /* 0x0000000693097209 */ /* 0x000fe20007810000 */
[----:B------:R-:W2:Y:S01]  /*5cd0*/  LDL R70, [R1+0x2e0] ;  /* 0x0002e00001467983 */ /* 0x000ea20000100800 */
[----:B------:R-:W-:Y:S02]  /*5ce0*/  FMNMX.FTZ R6, R192, R13, !PT ;  /* 0x0000000dc0067209 */ /* 0x000fe40007810000 */
[----:B------:R-:W-:Y:S01]  /*5cf0*/  FMNMX.FTZ R9, R146, R9, !PT ;  /* 0x0000000992097209 */ /* 0x000fe20007810000 */
[----:B------:R-:W2:Y:S01]  /*5d00*/  LDL R71, [R1+0x2e4] ;  /* 0x0002e40001477983 */ /* 0x000ea20000100800 */
[----:B------:R-:W-:-:S02]  /*5d10*/  FSEL R168, R168, -INF , !P0 ;  /* 0xff800000a8a87808 */ /* 0x000fc40004000000 */
[----:B------:R-:W-:Y:S01]  /*5d20*/  FMNMX.FTZ R8, R162, R9, !PT ;  /* 0x00000009a2087209 */ /* 0x000fe20007810000 */
[----:B------:R-:W2:Y:S01]  /*5d30*/  LDL R72, [R1+0x2e8] ;  /* 0x0002e80001487983 */ /* 0x000ea20000100800 */
[----:B------:R-:W-:Y:S02]  /*5d40*/  FMNMX.FTZ R9, R161, R6, !PT ;  /* 0x00000006a1097209 */ /* 0x000fe40007810000 */
[----:B------:R-:W-:Y:S01]  /*5d50*/  FMNMX.FTZ R13, R163, R8, !PT ;  /* 0x00000008a30d7209 */ /* 0x000fe20007810000 */
[----:B------:R-:W2:Y:S01]  /*5d60*/  LDL R73, [R1+0x2ec] ;  /* 0x0002ec0001497983 */ /* 0x000ea20000100800 */
[----:B------:R-:W-:Y:S02]  /*5d70*/  FMNMX.FTZ R9, R156, R9, !PT ;  /* 0x000000099c097209 */ /* 0x000fe40007810000 */
[----:B------:R-:W-:Y:S01]  /*5d80*/  FMNMX.FTZ R13, R158, R13, !PT ;  /* 0x0000000d9e0d7209 */ /* 0x000fe20007810000 */
[----:B------:R-:W2:Y:S01]  /*5d90*/  LDL R74, [R1+0x2f0] ;  /* 0x0002f000014a7983 */ /* 0x000ea20000100800 */
[----:B------:R-:W-:-:S02]  /*5da0*/  FMNMX.FTZ R9, R224, R9, !PT ;  /* 0x00000009e0097209 */ /* 0x000fc40007810000 */
        /* <DEDUP_REMOVED lines=18> */
[----:B------:R-:W-:Y:S01]  /*5ed0*/  ISETP.NE.AND P0, PT, R42, RZ, PT ;  /* 0x000000ff2a00720c */ /* 0x000fe20003f05270 */
[----:B------:R-:W2:Y:S01]  /*5ee0*/  LDL R81, [R1+0x30c] ;  /* 0x00030c0001517983 */ /* 0x000ea20000100800 */
[----:B------:R-:W-:Y:S02]  /*5ef0*/  FMNMX.FTZ R9, R136, R9, !PT ;  /* 0x0000000988097209 */ /* 0x000fe40007810000 */
[----:B------:R-:W-:Y:S01]  /*5f00*/  FMNMX.FTZ R6, R186, R13, !PT ;  /* 0x0000000dba067209 */ /* 0x000fe20007810000 */
[----:B------:R-:W2:Y:S01]  /*5f10*/  LDL R42, [R1+0x270] ;  /* 0x00027000012a7983 */ /* 0x000ea20000100800 */
[----:B------:R-:W-:Y:S02]  /*5f20*/  FMNMX.FTZ R9, R20, R9, !PT ;  /* 0x0000000914097209 */ /* 0x000fe40007810000 */
[----:B------:R-:W-:Y:S01]  /*5f30*/  ISETP.GT.AND P0, PT, R10, 0x41, !P0 ;  /* 0x000000410a00780c */ /* 0x000fe20004704270 */
[----:B------:R-:W2:Y:S01]  /*5f40*/  LDL R82, [R1+0x310] ;  /* 0x0003100001527983 */ /* 0x000ea20000100800 */
[----:B------:R-:W-:-:S02]  /*5f50*/  FMNMX.FTZ R13, R187, R6, !PT ;  /* 0x00000006bb0d7209 */ /* 0x000fc40007810000 */
[----:B------:R-:W-:Y:S01]  /*5f60*/  FMNMX.FTZ R9, R176, R9, !PT ;  /* 0x00000009b0097209 */ /* 0x000fe20007810000 */
[----:B------:R-:W2:Y:S01]  /*5f70*/  LDL R83, [R1+0x314] ;  /* 0x0003140001537983 */ /* 0x000ea20000100800 */
[----:B------:R-:W-:Y:S02]  /*5f80*/  ISETP.LT.OR P0, PT, R11, 0x42, P0 ;  /* 0x000000420b00780c */ /* 0x000fe40000701670 */
[----:B------:R-:W-:Y:S01]  /*5f90*/  FMNMX.FTZ R13, R188, R13, !PT ;  /* 0x0000000dbc0d7209 */ /* 0x000fe20007810000 */
[----:B------:R-:W2:Y:S01]  /*5fa0*/  LDL R84, [R1+0x318] ;  /* 0x0003180001547983 */ /* 0x000ea20000100800 */
[----:B------:R-:W-:Y:S02]  /*5fb0*/  FMNMX.FTZ R9, R130, R9, !PT ;  /* 0x0000000982097209 */ /* 0x000fe40007810000 */
[----:B------:R-:W-:Y:S01]  /*5fc0*/  FSEL R169, R169, -INF , !P0 ;  /* 0xff800000a9a97808 */ /* 0x000fe20004000000 */
        /* <DEDUP_REMOVED lines=10> */
[----:B------:R-:W-:-:S02]  /*6070*/  ISETP.NE.AND P6, PT, R24, RZ, PT ;  /* 0x000000ff1800720c */ /* 0x000fc40003fc5270 */
[----:B------:R-:W-:Y:S01]  /*6080*/  FMNMX.FTZ R13, R171, R6, !PT ;  /* 0x00000006ab0d7209 */ /* 0x000fe20007810000 */
[----:B------:R-:W2:Y:S01]  /*6090*/  LDL R24, [R1+0x228] ;  /* 0x0002280001187983 */ /* 0x000ea20000100800 */
[----:B------:R-:W-:Y:S02]  /*60a0*/  FMNMX.FTZ R9, R164, R9, !PT ;  /* 0x00000009a4097209 */ /* 0x000fe40007810000 */
[----:B------:R-:W-:Y:S01]  /*60b0*/  ISETP.GT.AND P6, PT, R10, 0x59, !P6 ;  /* 0x000000590a00780c */ /* 0x000fe200077c4270 */
[----:B------:R-:W2:Y:S01]  /*60c0*/  LDL R89, [R1+0x32c] ;  /* 0x00032c0001597983 */ /* 0x000ea20000100800 */
[----:B------:R-:W-:Y:S02]  /*60d0*/  FMNMX.FTZ R6, R172, R13, !PT ;  /* 0x0000000dac067209 */ /* 0x000fe40007810000 */
[----:B------:R-:W-:Y:S01]  /*60e0*/  FMNMX.FTZ R9, R124, R9, !PT ;  /* 0x000000097c097209 */ /* 0x000fe20007810000 */
[----:B------:R-:W2:Y:S01]  /*60f0*/  LDL R10, [R1+0x440] ;  /* 0x00044000010a7983 */ /* 0x000ea20000100800 */
[----:B------:R-:W-:-:S02]  /*6100*/  ISETP.LT.OR P6, PT, R11, 0x5a, P6 ;  /* 0x0000005a0b00780c */ /* 0x000fc400037c1670 */
[----:B------:R-:W-:Y:S01]  /*6110*/  FMNMX.FTZ R11, R173, R6, !PT ;  /* 0x00000006ad0b7209 */ /* 0x000fe20007810000 */
[----:B------:R-:W2:Y:S01]  /*6120*/  LDL R90, [R1+0x330] ;  /* 0x00033000015a7983 */ /* 0x000ea20000100800 */
[----:B------:R-:W-:Y:S02]  /*6130*/  FMNMX.FTZ R12, R166, R9, !PT ;  /* 0x00000009a60c7209 */ /* 0x000fe40007810000 */
[----:B------:R-:W-:Y:S01]  /*6140*/  FSEL R175, R175, -INF , !P6 ;  /* 0xff800000afaf7808 */ /* 0x000fe20007000000 */
[----:B------:R-:W2:Y:S01]  /*6150*/  LDL R91, [R1+0x334] ;  /* 0x00033400015b7983 */ /* 0x000ea20000100800 */
[----:B------:R-:W-:-:S03]  /*6160*/  FMNMX.FTZ R6, R174, R11, !PT ;  /* 0x0000000bae067209 */ /* 0x000fc60007810000 */
[----:B------:R-:W0:Y:S01]  /*6170*/  SHFL.BFLY PT, R9, R12, 0x2, 0x1f ;  /* 0x0c401f000c097f89 */ /* 0x000e2200000e0000 */
[----:B------:R-:W-:-:S03]  /*6180*/  FMNMX.FTZ R13, R175, R6, !PT ;  /* 0x00000006af0d7209 */ /* 0x000fc60007810000 */
[----:B------:R-:W2:Y:S04]  /*6190*/  LDL R92, [R1+0x338] ;  /* 0x00033800015c7983 */ /* 0x000ea80000100800 */
[----:B------:R-:W-:Y:S04]  /*61a0*/  STL.64 [R1+0x420], R12 ;  /* 0x0004200c01007387 */ /* 0x000fe80000100a00 */
[----:B------:R-:W2:Y:S04]  /*61b0*/  LDL R18, [R1+0x424] ;  /* 0x0004240001127983 */ /* 0x000ea80000100800 */
[----:B------:R-:W2:Y:S04]  /*61c0*/  LDL R93, [R1+0x33c] ;  /* 0x00033c00015d7983 */ /* 0x000ea80000100800 */
[----:B------:R-:W2:Y:S01]  /*61d0*/  LDL R94, [R1+0x340] ;  /* 0x00034000015e7983 */ /* 0x000ea20000100800 */
[----:B0-----:R-:W-:-:S03]  /*61e0*/  FMNMX.FTZ R6, R12, R9, !PT ;  /* 0x000000090c067209 */ /* 0x001fc60007810000 */
[----:B------:R-:W2:Y:S04]  /*61f0*/  LDL R95, [R1+0x344] ;  /* 0x00034400015f7983 */ /* 0x000ea80000100800 */
[----:B------:R-:W0:Y:S04]  /*6200*/  SHFL.BFLY PT, R9, R6, 0x1, 0x1f ;  /* 0x0c201f0006097f89 */ /* 0x000e2800000e0000 */
[----:B------:R-:W2:Y:S04]  /*6210*/  LDL R96, [R1+0x348] ;  /* 0x0003480001607983 */ /* 0x000ea80000100800 */
[----:B------:R-:W2:Y:S04]  /*6220*/  LDL R97, [R1+0x34c] ;  /* 0x00034c0001617983 */ /* 0x000ea80000100800 */
[----:B------:R-:W2:Y:S04]  /*6230*/  LDL R98, [R1+0x350] ;  /* 0x0003500001627983 */ /* 0x000ea80000100800 */
[----:B------:R-:W2:Y:S04]  /*6240*/  LDL R99, [R1+0x354] ;  /* 0x0003540001637983 */ /* 0x000ea80000100800 */
[----:B------:R-:W2:Y:S01]  /*6250*/  LDL R100, [R1+0x358] ;  /* 0x0003580001647983 */ /* 0x000ea20000100800 */
[----:B0-----:R-:W-:-:S03]  /*6260*/  FMNMX.FTZ R14, R6, R9, !PT ;  /* 0x00000009060e7209 */ /* 0x001fc60007810000 */
[----:B------:R-:W2:Y:S04]  /*6270*/  LDL R101, [R1+0x35c] ;  /* 0x00035c0001657983 */ /* 0x000ea80000100800 */
[----:B------:R-:W-:Y:S04]  /*6280*/  STL [R1+0x420], R14 ;  /* 0x0004200e01007387 */ /* 0x000fe80000100800 */
[----:B------:R-:W2:Y:S04]  /*6290*/  LDL R123, [R1+0x420] ;  /* 0x00042000017b7983 */ /* 0x000ea80000100800 */
[----:B------:R-:W2:Y:S04]  /*62a0*/  LDL.64 R8, [R1+0x88] ;  /* 0x0000880001087983 */ /* 0x000ea80000100a00 */
[----:B---3--:R0:W-:Y:S04]  /*62b0*/  STL [R1+0x210], R132 ;  /* 0x0002108401007387 */ /* 0x0081e80000100800 */
[----:B----4-:R1:W-:Y:S04]  /*62c0*/  STL [R1+0x214], R134 ;  /* 0x0002148601007387 */ /* 0x0103e80000100800 */
[----:B--2---:R2:W-:Y:S04]  /*62d0*/  STL [R1+0x218], R138 ;  /* 0x0002188a01007387 */ /* 0x0045e80000100800 */
        /* <DEDUP_REMOVED lines=21> */
[----:B0-----:R-:W4:Y:S04]  /*6430*/  LDL R132, [R1+0x3d8] ;  /* 0x0003d80001847983 */ /* 0x001f280000100800 */
[----:B------:R-:W4:Y:S04]  /*6440*/  LDL R133, [R1+0x3dc] ;  /* 0x0003dc0001857983 */ /* 0x000f280000100800 */
[----:B-1----:R-:W4:Y:S04]  /*6450*/  LDL R134, [R1+0x3e0] ;  /* 0x0003e00001867983 */ /* 0x002f280000100800 */
[----:B------:R-:W4:Y:S04]  /*6460*/  LDL R135, [R1+0x3e4] ;  /* 0x0003e40001877983 */ /* 0x000f280000100800 */
[----:B------:R-:W4:Y:S04]  /*6470*/  LDL R137, [R1+0x3ec] ;  /* 0x0003ec0001897983 */ /* 0x000f280000100800 */
[----:B--2---:R-:W2:Y:S04]  /*6480*/  LDL R138, [R1+0x3f0] ;  /* 0x0003f000018a7983 */ /* 0x004ea80000100800 */
[----:B------:R-:W2:Y:S04]  /*6490*/  LDL R139, [R1+0x3f4] ;  /* 0x0003f400018b7983 */ /* 0x000ea80000100800 */
[----:B------:R-:W2:Y:S04]  /*64a0*/  LDL R141, [R1+0x3fc] ;  /* 0x0003fc00018d7983 */ /* 0x000ea80000100800 */
[----:B------:R-:W2:Y:S04]  /*64b0*/  LDL R143, [R1+0x404] ;  /* 0x00040400018f7983 */ /* 0x000ea80000100800 */
[----:B------:R-:W0:Y:S02]  /*64c0*/  SHFL.BFLY PT, R11, R18, 0x2, 0x1f ;  /* 0x0c401f00120b7f89 */ /* 0x000e2400000e0000 */
[----:B0-----:R-:W-:-:S02]  /*64d0*/  FMNMX.FTZ R6, R11, R18, !PT ;  /* 0x000000120b067209 */ /* 0x001fc40007810000 */
[----:B------:R-:W3:Y:S04]  /*64e0*/  LDL R11, [R1+0x224] ;  /* 0x00022400010b7983 */ /* 0x000ee80000100800 */
[----:B------:R-:W0:Y:S01]  /*64f0*/  SHFL.BFLY PT, R127, R6, 0x1, 0x1f ;  /* 0x0c201f00067f7f89 */ /* 0x000e2200000e0000 */
[----:B------:R-:W-:Y:S01]  /*6500*/  FSETP.NEU.FTZ.AND P0, PT, R123, -INF , PT ;  /* 0xff8000007b00780b */ /* 0x000fe20003f1d000 */
[----:B------:R-:W-:-:S05]  /*6510*/  FMUL.FTZ R123, R10, R123 ;  /* 0x0000007b0a7b7220 */ /* 0x000fca0000410000 */
[----:B------:R-:W-:Y:S01]  /*6520*/  FSEL R123, R123, RZ, P0 ;  /* 0x000000ff7b7b7208 */ /* 0x000fe20000000000 */
[----:B------:R-:W-:Y:S01]  /*6530*/  IMAD R8, R125, 0xc00, R8 ;  /* 0x00000c007d087824 */ /* 0x000fe200078e0208 */
[----:B0-----:R-:W-:Y:S01]  /*6540*/  FMNMX.FTZ R6, R6, R127, !PT ;  /* 0x0000007f06067209 */ /* 0x001fe20007810000 */
[----:B------:R-:W2:Y:S02]  /*6550*/  LDL R125, [R1+0x3bc] ;  /* 0x0003bc00017d7983 */ /* 0x000ea40000100800 */
        /* <DEDUP_REMOVED lines=24> */
[----:B------:R-:W2:Y:S04]  /*66e0*/  LDL R144, [R1+0x3ac] ;  /* 0x0003ac0001907983 */ /* 0x000ea80000100800 */
        /* <DEDUP_REMOVED lines=11> */
[----:B------:R-:W2:Y:S01]  /*67a0*/  LDL R224, [R1+0x40c] ;  /* 0x00040c0001e07983 */ /* 0x000ea20000100800 */
[----:B------:R-:W-:Y:S01]  /*67b0*/  FSETP.NEU.FTZ.AND P0, PT, R6, -INF , PT ;  /* 0xff8000000600780b */ /* 0x000fe20003f1d000 */
[----:B------:R-:W-:Y:S02]  /*67c0*/  MUFU.EX2 R120, R120 ;  /* 0x0000007800787308 */ /* 0x000fe40000000800 */
[----:B------:R0:W-:Y:S06]  /*67d0*/  STL [R1+0x22c], R25 ;  /* 0x00022c1901007387 */ /* 0x0001ec0000100800 */
[----:B------:R-:W1:Y:S01]  /*67e0*/  MUFU.EX2 R121, R121 ;  /* 0x0000007900797308 */ /* 0x000e620000000800 */
[----:B------:R-:W-:Y:S07]  /*67f0*/  STL [R1+0x228], R24 ;  /* 0x0002281801007387 */ /* 0x000fee0000100800 */
[----:B0-----:R-:W-:Y:S08]  /*6800*/  MUFU.EX2 R25, R21 ;  /* 0x0000001500197308 */ /* 0x001ff00000000800 */
[----:B------:R-:W0:Y:S01]  /*6810*/  MUFU.EX2 R122, R122 ;  /* 0x0000007a007a7308 */ /* 0x000e220000000800 */
[----:B------:R1:W-:Y:S04]  /*6820*/  STL [R1+0x238], R28 ;  /* 0x0002381c01007387 */ /* 0x0003e80000100800 */
[----:B------:R4:W-:Y:S01]  /*6830*/  STL [R1+0x234], R27 ;  /* 0x0002341b01007387 */ /* 0x0009e20000100800 */
[----:B-1----:R-:W-:-:S02]  /*6840*/  VIADD R28, R8, 0x80 ;  /* 0x00000080081c7836 */ /* 0x002fc40000000000 */
[----:B----4-:R-:W-:-:S03]  /*6850*/  FADD.FTZ R27, R120, R121 ;  /* 0x00000079781b7221 */ /* 0x010fc60000010000 */
[----:B------:R-:W-:Y:S01]  /*6860*/  R2UR UR10, R28 ;  /* 0x000000001c0a72ca */ /* 0x000fe200000e0000 */
[----:B------:R1:W-:Y:S01]  /*6870*/  STL [R1+0x230], R26 ;  /* 0x0002301a01007387 */ /* 0x0003e20000100800 */
[----:B------:R-:W-:Y:S01]  /*6880*/  R2UR UR6, R8 ;  /* 0x00000000080672ca */ /* 0x000fe200000e0000 */
[----:B0-----:R-:W-:Y:S01]  /*6890*/  FADD.FTZ R28, R122, R27 ;  /* 0x0000001b7a1c7221 */ /* 0x001fe20000010000 */
[----:B------:R-:W-:Y:S01]  /*68a0*/  R2UR UR7, R9 ;  /* 0x00000000090772ca */ /* 0x000fe200000e0000 */
[----:B------:R0:W-:Y:S01]  /*68b0*/  STL [R1+0x23c], R29 ;  /* 0x00023c1d01007387 */ /* 0x0001e20000100800 */
[----:B------:R-:W-:-:S03]  /*68c0*/  IMAD.MOV.U32 R27, RZ, RZ, R9 ;  /* 0x000000ffff1b7224 */ /* 0x000fc600078e0009 */
[----:B------:R4:W-:Y:S01]  /*68d0*/  STL [R1+0x240], R30 ;  /* 0x0002401e01007387 */ /* 0x0009e20000100800 */
[----:B-1----:R-:W-:-:S03]  /*68e0*/  VIADD R26, R8, 0x180 ;  /* 0x00000180081a7836 */ /* 0x002fc60000000000 */
[----:B------:R1:W-:Y:S01]  /*68f0*/  STL [R1+0x244], R31 ;  /* 0x0002441f01007387 */ /* 0x0003e20000100800 */
[--C-:B0-----:R-:W-:Y:S01]  /*6900*/  IMAD.MOV.U32 R29, RZ, RZ, R9.reuse ;  /* 0x000000ffff1d7224 */ /* 0x101fe200078e0009 */
[----:B------:R-:W-:Y:S02]  /*6910*/  F2FP.BF16.F32.PACK_AB R154, R25, R122 ;  /* 0x0000007a199a723e */ /* 0x000fe400000010ff */
[----:B------:R0:W-:Y:S01]  /*6920*/  STL [R1+0x220], R152 ;  /* 0x0002209801007387 */ /* 0x0001e20000100800 */
[----:B----4-:R-:W-:Y:S02]  /*6930*/  VIADD R30, R8, 0x100 ;  /* 0x00000100081e7836 */ /* 0x010fe40000000000 */
[----:B-1----:R-:W-:Y:S01]  /*6940*/  IMAD.MOV.U32 R31, RZ, RZ, R9 ;  /* 0x000000ffff1f7224 */ /* 0x002fe200078e0009 */
[----:B------:R-:W-:Y:S01]  /*6950*/  STL [R1+0x21c], R151 ;  /* 0x00021c9701007387 */ /* 0x000fe20000100800 */
[----:B0-----:R-:W-:-:S03]  /*6960*/  F2FP.BF16.F32.PACK_AB R152, R121, R120 ;  /* 0x000000787998723e */ /* 0x001fc600000010ff */
[----:B------:R-:W-:Y:S01]  /*6970*/  STL [R1+0x248], R32 ;  /* 0x0002482001007387 */ /* 0x000fe20000100800 */
[----:B------:R-:W-:Y:S01]  /*6980*/  R2UR UR11, R29 ;  /* 0x000000001d0b72ca */ /* 0x000fe200000e0000 */
[----:B------:R-:W-:Y:S01]  /*6990*/  FADD.FTZ R191, R25, R28 ;  /* 0x0000001c19bf7221 */ /* 0x000fe20000010000 */
[----:B------:R-:W-:Y:S01]  /*69a0*/  R2UR UR14, R30 ;  /* 0x000000001e0e72ca */ /* 0x000fe200000e0000 */
        /* <DEDUP_REMOVED lines=24> */
[----:B---3--:R0:W-:Y:S02]  /*6b30*/  STL [R1+0x224], R11 ;  /* 0x0002240b01007387 */ /* 0x0081e40000100800 */
[----:B0-----:R-:W-:-:S05]  /*6b40*/  FMUL.FTZ R11, R6, R10 ;  /* 0x0000000a060b7220 */ /* 0x001fca0000410000 */
[----:B------:R-:W-:-:S05]  /*6b50*/  FSEL R11, R11, RZ, P0 ;  /* 0x000000ff0b0b7208 */ /* 0x000fca0000000000 */
[-CC-:B------:R-:W-:Y:S01]  /*6b60*/  FFMA.FTZ R149, R149, R10.reuse, -R11.reuse ;  /* 0x0000000a95957223 */ /* 0x180fe2000001080b */
[-CC-:B------:R-:W-:Y:S01]  /*6b70*/  FFMA.FTZ R148, R148, R10.reuse, -R11.reuse ;  /* 0x0000000a94947223 */ /* 0x180fe2000001080b */
[-CC-:B------:R-:W-:Y:S01]  /*6b80*/  FFMA.FTZ R21, R146, R10.reuse, -R11.reuse ;  /* 0x0000000a92157223 */ /* 0x180fe2000001080b */
[----:B------:R-:W-:-:S03]  /*6b90*/  FFMA.FTZ R147, R147, R10, -R11 ;  /* 0x0000000a93937223 */ /* 0x000fc6000001080b */
[----:B------:R-:W-:Y:S08]  /*6ba0*/  MUFU.EX2 R149, R149 ;  /* 0x0000009500957308 */ /* 0x000ff00000000800 */
[----:B------:R-:W0:Y:S08]  /*6bb0*/  MUFU.EX2 R148, R148 ;  /* 0x0000009400947308 */ /* 0x000e300000000800 */
[----:B------:R-:W1:Y:S08]  /*6bc0*/  MUFU.EX2 R24, R147 ;  /* 0x0000009300187308 */ /* 0x000e700000000800 */
[----:B------:R-:W3:Y:S01]  /*6bd0*/  MUFU.EX2 R21, R21 ;  /* 0x0000001500157308 */ /* 0x000ee20000000800 */
[----:B0-----:R-:W-:Y:S01]  /*6be0*/  FADD.FTZ R189, R149, R148 ;  /* 0x0000009495bd7221 */ /* 0x001fe20000010000 */
[----:B------:R-:W-:Y:S01]  /*6bf0*/  F2FP.BF16.F32.PACK_AB R153, R148, R149 ;  /* 0x000000959499723e */ /* 0x000fe200000010ff */
[----:B------:R-:W-:Y:S04]  /*6c00*/  STL [R1+0x2a0], R54 ;  /* 0x0002a03601007387 */ /* 0x000fe80000100800 */
[----:B------:R-:W-:Y:S01]  /*6c10*/  STL [R1+0x2a4], R55 ;  /* 0x0002a43701007387 */ /* 0x000fe20000100800 */
[----:B-1----:R-:W-:-:S03]  /*6c20*/  FADD.FTZ R189, R24, R189 ;  /* 0x000000bd18bd7221 */ /* 0x002fc60000010000 */
[----:B------:R-:W-:Y:S01]  /*6c30*/  STL [R1+0x2a8], R56 ;  /* 0x0002a83801007387 */ /* 0x000fe20000100800 */
[----:B---3--:R-:W-:-:S03]  /*6c40*/  F2FP.BF16.F32.PACK_AB R155, R21, R24 ;  /* 0x00000018159b723e */ /* 0x008fc600000010ff */
        /* <DEDUP_REMOVED lines=63> */
[----:B--2---:R-:W-:Y:S04]  /*7040*/  STL [R1+0x3a8], R123 ;  /* 0x0003a87b01007387 */ /* 0x004fe80000100800 */
        /* <DEDUP_REMOVED lines=31> */
[----:B------:R-:W-:Y:S08]  /*7240*/  MUFU.EX2 R156, R156 ;  /* 0x0000009c009c7308 */ /* 0x000ff00000000800 */
[----:B------:R-:W0:Y:S08]  /*7250*/  MUFU.EX2 R157, R157 ;  /* 0x0000009d009d7308 */ /* 0x000e300000000800 */
[----:B------:R-:W-:Y:S08]  /*7260*/  MUFU.EX2 R162, R162 ;  /* 0x000000a200a27308 */ /* 0x000ff00000000800 */
[----:B------:R-:W2:Y:S08]  /*7270*/  MUFU.EX2 R163, R163 ;  /* 0x000000a300a37308 */ /* 0x000eb00000000800 */
[----:B------:R-:W-:Y:S08]  /*7280*/  MUFU.EX2 R158, R158 ;  /* 0x0000009e009e7308 */ /* 0x000ff00000000800 */
[----:B------:R-:W3:Y:S01]  /*7290*/  MUFU.EX2 R190, R190 ;  /* 0x000000be00be7308 */ /* 0x000ee20000000800 */
[----:B------:R-:W-:Y:S04]  /*72a0*/  STL [R1+0x408], R198 ;  /* 0x000408c601007387 */ /* 0x000fe80000100800 */
[----:B------:R-:W-:Y:S01]  /*72b0*/  STL [R1+0x40c], R224 ;  /* 0x00040ce001007387 */ /* 0x000fe20000100800 */
[-CC-:B------:R-:W-:Y:S01]  /*72c0*/  FFMA.FTZ R160, R160, R10.reuse, -R11.reuse ;  /* 0x0000000aa0a07223 */ /* 0x180fe2000001080b */
[-CC-:B------:R-:W-:Y:S01]  /*72d0*/  FFMA.FTZ R180, R180, R10.reuse, -R11.reuse ;  /* 0x0000000ab4b47223 */ /* 0x180fe2000001080b */
[-CC-:B------:R-:W-:Y:S01]  /*72e0*/  FFMA.FTZ R181, R181, R10.reuse, -R11.reuse ;  /* 0x0000000ab5b57223 */ /* 0x180fe2000001080b */
[----:B------:R-:W-:Y:S01]  /*72f0*/  FFMA.FTZ R182, R182, R10, -R11 ;  /* 0x0000000ab6b67223 */ /* 0x000fe2000001080b */
[----:B------:R-:W-:Y:S08]  /*7300*/  MUFU.EX2 R159, R159 ;  /* 0x0000009f009f7308 */ /* 0x000ff00000000800 */
[----:B------:R-:W-:Y:S08]  /*7310*/  MUFU.EX2 R12, R12 ;  /* 0x0000000c000c7308 */ /* 0x000ff00000000800 */
[----:B------:R-:W-:Y:S08]  /*7320*/  MUFU.EX2 R13, R13 ;  /* 0x0000000d000d7308 */ /* 0x000ff00000000800 */
[----:B------:R-:W-:Y:S08]  /*7330*/  MUFU.EX2 R14, R14 ;  /* 0x0000000e000e7308 */ /* 0x000ff00000000800 */
[----:B------:R-:W-:Y:S01]  /*7340*/  MUFU.EX2 R160, R160 ;  /* 0x000000a000a07308 */ /* 0x000fe20000000800 */
[----:B------:R-:W-:-:S07]  /*7350*/  WARPGROUP.DEPBAR.LE gsb0, 0x0 ;  /* 0x00008000000079c5 */ /* 0x000fce0000010000 */
[----:B------:R-:W4:Y:S01]  /*7360*/  MUFU.EX2 R152, R192 ;  /* 0x000000c000987308 */ /* 0x000f220000000800 */
[----:B0-----:R-:W-:Y:S02]  /*7370*/  F2FP.BF16.F32.PACK_AB R154, R157, R156 ;  /* 0x0000009c9d9a723e */ /* 0x001fe400000010ff */
[----:B--2---:R-:W-:Y:S02]  /*7380*/  F2FP.BF16.F32.PACK_AB R153, R163, R162 ;  /* 0x000000a2a399723e */ /* 0x004fe400000010ff */
[----:B---3--:R-:W-:Y:S01]  /*7390*/  F2FP.BF16.F32.PACK_AB R155, R190, R158 ;  /* 0x0000009ebe9b723e */ /* 0x008fe200000010ff */
[----:B------:R-:W-:Y:S04]  /*73a0*/  STL.128 [R1+0x210], R24 ;  /* 0x0002101801007387 */ /* 0x000fe80000100c00 */
[----:B------:R-:W-:Y:S01]  /*73b0*/  STL.128 [R1+0x220], R28 ;  /* 0x0002201c01007387 */ /* 0x000fe20000100c00 */
[----:B----4-:R-:W-:Y:S01]  /*73c0*/  FADD.FTZ R191, R152, R191 ;  /* 0x000000bf98bf7221 */ /* 0x010fe20000010000 */
[----:B------:R-:W-:-:S02]  /*73d0*/  F2FP.BF16.F32.PACK_AB R152, R161, R152 ;  /* 0x00000098a198723e */ /* 0x000fc400000010ff */
        /* <DEDUP_REMOVED lines=36> */
[----:B------:R-:W-:Y:S01]  /*7620*/  FADD.FTZ R191, R161, R191 ;  /* 0x000000bfa1bf7221 */ /* 0x000fe20000010000 */
[-CC-:B------:R-:W-:Y:S01]  /*7630*/  FFMA.FTZ R183, R183, R10.reuse, -R11.reuse ;  /* 0x0000000ab7b77223 */ /* 0x180fe2000001080b */
[-CC-:B------:R-:W-:Y:S01]  /*7640*/  FFMA.FTZ R186, R186, R10.reuse, -R11.reuse ;  /* 0x0000000ababa7223 */ /* 0x180fe2000001080b */
[-CC-:B------:R-:W-:Y:S01]  /*7650*/  FFMA.FTZ R21, R187, R10.reuse, -R11.reuse ;  /* 0x0000000abb157223 */ /* 0x180fe2000001080b */
[----:B------:R-:W-:-:S02]  /*7660*/  FFMA.FTZ R161, R188, R10, -R11 ;  /* 0x0000000abca17223 */ /* 0x000fc4000001080b */
[----:B------:R-:W-:Y:S08]  /*7670*/  MUFU.EX2 R15, R15 ;  /* 0x0000000f000f7308 */ /* 0x000ff00000000800 */
[----:B------:R-:W3:Y:S08]  /*7680*/  MUFU.EX2 R18, R18 ;  /* 0x0000001200127308 */ /* 0x000ef00000000800 */
[----:B------:R-:W-:Y:S08]  /*7690*/  MUFU.EX2 R19, R19 ;  /* 0x0000001300137308 */ /* 0x000ff00000000800 */
[----:B------:R-:W4:Y:S08]  /*76a0*/  MUFU.EX2 R20, R20 ;  /* 0x0000001400147308 */ /* 0x000f300000000800 */
[----:B------:R-:W-:Y:S08]  /*76b0*/  MUFU.EX2 R183, R183 ;  /* 0x000000b700b77308 */ /* 0x000ff00000000800 */
[----:B------:R-:W1:Y:S08]  /*76c0*/  MUFU.EX2 R186, R186 ;  /* 0x000000ba00ba7308 */ /* 0x000e700000000800 */
[----:B------:R-:W-:Y:S08]  /*76d0*/  MUFU.EX2 R21, R21 ;  /* 0x0000001500157308 */ /* 0x000ff00000000800 */
[----:B------:R-:W1:Y:S01]  /*76e0*/  MUFU.EX2 R161, R161 ;  /* 0x000000a100a17308 */ /* 0x000e620000000800 */
[----:B------:R-:W-:-:S02]  /*76f0*/  WARPGROUP.DEPBAR.LE gsb0, 0x0 ;  /* 0x00008000000079c5 */ /* 0x000fc40000010000 */
[----:B------:R-:W-:Y:S02]  /*7700*/  F2FP.BF16.F32.PACK_AB R152, R12, R159 ;  /* 0x0000009f0c98723e */ /* 0x000fe400000010ff */
        /* <DEDUP_REMOVED lines=37> */
[----:B------:R-:W-:-:S04]  /*7960*/  FADD.FTZ R162, R162, R189 ;  /* 0x000000bda2a27221 */ /* 0x000fc80000010000 */
[----:B------:R-:W-:Y:S01]  /*7970*/  FADD.FTZ R163, R163, R162 ;  /* 0x000000a2a3a37221 */ /* 0x000fe20000010000 */
[-CC-:B------:R-:W-:Y:S01]  /*7980*/  FFMA.FTZ R168, R168, R10.reuse, -R11.reuse ;  /* 0x0000000aa8a87223 */ /* 0x180fe2000001080b */
[-CC-:B------:R-:W-:Y:S01]  /*7990*/  FFMA.FTZ R170, R170, R10.reuse, -R11.reuse ;  /* 0x0000000aaaaa7223 */ /* 0x180fe2000001080b */
[-C--:B------:R-:W-:Y:S01]  /*79a0*/  FFMA.FTZ R171, R171, R10.reuse, -R11 ;  /* 0x0000000aabab7223 */ /* 0x080fe2000001080b */
[----:B------:R-:W-:Y:S01]  /*79b0*/  FADD.FTZ R163, R158, R163 ;  /* 0x000000a39ea37221 */ /* 0x000fe20000010000 */
[-CC-:B------:R-:W-:Y:S01]  /*79c0*/  FFMA.FTZ R158, R169, R10.reuse, -R11.reuse ;  /* 0x0000000aa99e7223 */ /* 0x180fe2000001080b */
[-CC-:B------:R-:W-:Y:S01]  /*79d0*/  FFMA.FTZ R172, R172, R10.reuse, -R11.reuse ;  /* 0x0000000aacac7223 */ /* 0x180fe2000001080b */
[-CC-:B------:R-:W-:Y:S01]  /*79e0*/  FFMA.FTZ R173, R173, R10.reuse, -R11.reuse ;  /* 0x0000000aadad7223 */ /* 0x180fe2000001080b */
[-CC-:B------:R-:W-:Y:S01]  /*79f0*/  FFMA.FTZ R174, R174, R10.reuse, -R11.reuse ;  /* 0x0000000aaeae7223 */ /* 0x180fe2000001080b */
[----:B------:R-:W-:Y:S01]  /*7a00*/  FFMA.FTZ R175, R175, R10, -R11 ;  /* 0x0000000aafaf7223 */ /* 0x000fe2000001080b */
[----:B------:R-:W-:Y:S01]  /*7a10*/  VIADD R10, R8, 0x200 ;  /* 0x00000200080a7836 */ /* 0x000fe20000000000 */
[----:B------:R-:W-:Y:S04]  /*7a20*/  MUFU.EX2 R176, R176 ;  /* 0x000000b000b07308 */ /* 0x000fe80000000800 */
[----:B------:R-:W-:-:S04]  /*7a30*/  R2UR UR6, R10 ;  /* 0x000000000a0672ca */ /* 0x000fc800000e0000 */
[----:B------:R-:W0:Y:S08]  /*7a40*/  MUFU.EX2 R177, R177 ;  /* 0x000000b100b17308 */ /* 0x000e300000000800 */
[----:B------:R-:W-:Y:S08]  /*7a50*/  MUFU.EX2 R178, R178 ;  /* 0x000000b200b27308 */ /* 0x000ff00000000800 */
[----:B------:R-:W2:Y:S08]  /*7a60*/  MUFU.EX2 R179, R179 ;  /* 0x000000b300b37308 */ /* 0x000eb00000000800 */
[----:B------:R-:W-:Y:S08]  /*7a70*/  MUFU.EX2 R158, R158 ;  /* 0x0000009e009e7308 */ /* 0x000ff00000000800 */
[----:B------:R-:W-:Y:S01]  /*7a80*/  MUFU.EX2 R10, R171 ;  /* 0x000000ab000a7308 */ /* 0x000fe20000000800 */
[----:B------:R-:W-:-:S05]  /*7a90*/  IMAD.MOV.U32 R11, RZ, RZ, R9 ;  /* 0x000000ffff0b7224 */ /* 0x000fca00078e0009 */
[----:B------:R-:W-:Y:S01]  /*7aa0*/  R2UR UR7, R11 ;  /* 0x000000000b0772ca */ /* 0x000fe200000e0000 */
[----:B------:R-:W-:Y:S02]  /*7ab0*/  WARPGROUP.DEPBAR.LE gsb0, 0x0 ;  /* 0x00008000000079c5 */ /* 0x000fe40000010000 */
[----:B---3--:R-:W-:Y:S02]  /*7ac0*/  F2FP.BF16.F32.PACK_AB R152, R18, R15 ;  /* 0x0000000f1298723e */ /* 0x008fe400000010ff */
[----:B----4-:R-:W-:Y:S02]  /*7ad0*/  F2FP.BF16.F32.PACK_AB R154, R20, R19 ;  /* 0x00000013149a723e */ /* 0x010fe400000010ff */
[----:B-1----:R-:W-:Y:S02]  /*7ae0*/  F2FP.BF16.F32.PACK_AB R153, R186, R183 ;  /* 0x000000b7ba99723e */ /* 0x002fe400000010ff */
        /* <DEDUP_REMOVED lines=43> */
[----:B------:R-:W-:Y:S01]  /*7da0*/  VIADD R8, R8, 0x280 ;  /* 0x0000028008087836 */ /* 0x000fe20000000000 */
[----:B------:R-:W-:-:S02]  /*7db0*/  WARPGROUP.DEPBAR.LE gsb0, 0x0 ;  /* 0x00008000000079c5 */ /* 0x000fc40000010000 */
[----:B------:R-:W-:-:S04]  /*7dc0*/  FADD.FTZ R152, R156, R191 ;  /* 0x000000bf9c987221 */ /* 0x000fc80000010000 */
[----:B------:R-:W1:Y:S01]  /*7dd0*/  MUFU.EX2 R156, R168 ;  /* 0x000000a8009c7308 */ /* 0x000e620000000800 */
[----:B------:R-:W-:-:S07]  /*7de0*/  FADD.FTZ R152, R157, R152 ;  /* 0x000000989d987221 */ /* 0x000fce0000010000 */
[----:B------:R-:W3:Y:S01]  /*7df0*/  MUFU.EX2 R157, R170 ;  /* 0x000000aa009d7308 */ /* 0x000ee20000000800 */
[----:B------:R-:W-:Y:S01]  /*7e00*/  FADD.FTZ R159, R159, R152 ;  /* 0x000000989f9f7221 */ /* 0x000fe20000010000 */
[----:B0-----:R-:W-:Y:S02]  /*7e10*/  F2FP.BF16.F32.PACK_AB R152, R177, R176 ;  /* 0x000000b0b198723e */ /* 0x001fe400000010ff */
[----:B--2---:R-:W-:Y:S01]  /*7e20*/  F2FP.BF16.F32.PACK_AB R154, R179, R178 ;  /* 0x000000b2b39a723e */ /* 0x004fe200000010ff */
[----:B------:R-:W-:Y:S01]  /*7e30*/  STL.128 [R1+0x210], R24 ;  /* 0x0002101801007387 */ /* 0x000fe20000100c00 */
[----:B-1----:R-:W-:-:S03]  /*7e40*/  F2FP.BF16.F32.PACK_AB R153, R158, R156 ;  /* 0x0000009c9e99723e */ /* 0x002fc600000010ff */
[----:B------:R-:W-:Y:S04]  /*7e50*/  STL.128 [R1+0x220], R28 ;  /* 0x0002201c01007387 */ /* 0x000fe80000100c00 */
[----:B------:R-:W-:Y:S01]  /*7e60*/  STL.128 [R1+0x230], R32 ;  /* 0x0002302001007387 */ /* 0x000fe20000100c00 */
[----:B---3--:R-:W-:-:S03]  /*7e70*/  F2FP.BF16.F32.PACK_AB R155, R10, R157 ;  /* 0x0000009d0a9b723e */ /* 0x008fc600000010ff */
        /* <DEDUP_REMOVED lines=31> */
[----:B------:R-:W-:Y:S02]  /*8070*/  R2UR UR6, R8 ;  /* 0x00000000080672ca */ /* 0x000fe400000e0000 */
[----:B------:R-:W-:Y:S01]  /*8080*/  R2UR UR7, R9 ;  /* 0x00000000090772ca */ /* 0x000fe200000e0000 */
[----:B------:R-:W-:Y:S01]  /*8090*/  FADD.FTZ R163, R190, R163 ;  /* 0x000000a3bea37221 */ /* 0x000fe20000010000 */
[----:B------:R-:W-:Y:S01]  /*80a0*/  FADD.FTZ R12, R12, R159 ;  /* 0x0000009f0c0c7221 */ /* 0x000fe20000010000 */
[----:B------:R-:W2:Y:S02]  /*80b0*/  LDL R9, [R1+0x28] ;  /* 0x0000280001097983 */ /* 0x000ea40000100800 */
[----:B------:R-:W-:Y:S01]  /*80c0*/  FADD.FTZ R11, R160, R163 ;  /* 0x000000a3a00b7221 */ /* 0x000fe20000010000 */
[----:B------:R-:W-:Y:S01]  /*80d0*/  FADD.FTZ R13, R13, R12 ;  /* 0x0000000c0d0d7221 */ /* 0x000fe20000010000 */
[----:B------:R0:W5:Y:S02]  /*80e0*/  LDL R8, [R1+0x1f8] ;  /* 0x0001f80001087983 */ /* 0x0001640000100800 */
[----:B------:R-:W-:Y:S01]  /*80f0*/  FADD.FTZ R180, R180, R11 ;  /* 0x0000000bb4b47221 */ /* 0x000fe20000010000 */
[----:B------:R-:W-:-:S03]  /*8100*/  FADD.FTZ R160, R14, R13 ;  /* 0x0000000d0ea07221 */ /* 0x000fc60000010000 */
[----:B------:R-:W-:Y:S01]  /*8110*/  FADD.FTZ R181, R181, R180 ;  /* 0x000000b4b5b57221 */ /* 0x000fe20000010000 */
[----:B------:R-:W-:Y:S02]  /*8120*/  WARPGROUP.DEPBAR.LE gsb0, 0x0 ;  /* 0x00008000000079c5 */ /* 0x000fe40000010000 */
[----:B------:R-:W-:Y:S02]  /*8130*/  F2FP.BF16.F32.PACK_AB R152, R164, R167 ;  /* 0x000000a7a498723e */ /* 0x000fe400000010ff */
[----:B------:R-:W-:Y:S02]  /*8140*/  F2FP.BF16.F32.PACK_AB R154, R166, R165 ;  /* 0x000000a5a69a723e */ /* 0x000fe400000010ff */
        /* <DEDUP_REMOVED lines=364> */
.L_x_3437:
[----:B------:R-:W-:Y:S05]  /*9810*/  BSYNC B0 ;  /* 0x0000000000007941 */ /* 0x000fea0003800000 */
.L_x_3436:
        /* <DEDUP_REMOVED lines=31> */
.L_x_3440:
[----:B------:R-:W-:-:S13]  /*9a10*/  ISETP.NE.AND P0, PT, R3, 0x1, PT ;  /* 0x000000010300780c */ /* 0x000fda0003f05270 */
[----:B------:R-:W-:-:S05]  /*9a20*/  @P0 IMAD.HI.U32 R4, R6, R4, RZ ;  /* 0x0000000406040227 */ /* 0x000fca00078e00ff */
[----:B------:R-:W-:-:S07]  /*9a30*/  @P0 SHF.R.U32.HI R6, RZ, R5, R4 ;  /* 0x00000005ff060219 */ /* 0x000fce0000011604 */
.L_x_3441:
[----:B------:R-:W-:Y:S05]  /*9a40*/  BSYNC B0 ;  /* 0x0000000000007941 */ /* 0x000fea0003800000 */
.L_x_3439:
[----:B------:R-:W-:-:S05]  /*9a50*/  IMAD R3, R6, R3, R3 ;  /* 0x0000000306037224 */ /* 0x000fca00078e0203 */
[----:B------:R-:W-:-:S07]  /*9a60*/  VIMNMX R2, R2, R3, PT ;  /* 0x0000000302027248 */ /* 0x000fce0003fe0100 */
.L_x_3438:
        /* <DEDUP_REMOVED lines=8> */
.L_x_3445:
[----:B------:R-:W-:Y:S01]  /*9af0*/  VIADD R0, R16, 0x158 ;  /* 0x0000015810007836 */ /* 0x000fe20000000000 */
[----:B------:R-:W-:-:S07]  /*9b00*/  MOV R224, 0x9b20 ;  /* 0x00009b2000e07802 */ /* 0x000fce0000000f00 */
[----:B------:R-:W-:Y:S05]  /*9b10*/  CALL.REL.NOINC `($_ZN7cutlass13device_kernelIN5flash11enable_sm90INS1_16FlashAttnFwdSm90INS1_25CollectiveMainloopFwdSm90ILi2EN4cute5tupleIJNS5_1CILi1EEES8_S8_EEENS6_IJNS7_ILi128EEENS7_ILi96EEENS7_ILi64EEEEEELi256ENS_10bfloat16_tEfNS_4arch4Sm90ELb0ELb1ELb1ELb1ELb1ELb0ELb1ELb1ELb0ELb1ELb0ELb0EEENS1_21CollectiveEpilogueFwdINS6_IJSA_NS7_ILi256EEESB_EEES9_SE_SG_Li256ELb1ELb1ELb0ELb0EEENS1_36VarlenDynamicPersistentTileSchedulerILi128ELi96ELi256ELi128ELb0ELb1ELb1ELb1ELb0ELb1EEEEEEEEEvNT_6ParamsE$_ZZN5flash25CollectiveMainloopFwdSm90ILi2EN4cute5tupleIJNS1_1CILi1EEES4_S4_EEENS2_IJNS3_ILi128EEENS3_ILi96EEENS3_ILi64EEEEEELi256EN7cutlass10bfloat16_tEfNSA_4arch4Sm90ELb0ELb1ELb1ELb1ELb1ELb0ELb1ELb1ELb0ELb1ELb0ELb0EE3mmaINS_16FlashAttnFwdSm90ISE_NS_21CollectiveEpilogueFwdINS2_IJS6_NS3_ILi256EEES7_EEES5_SB_SD_Li256ELb1ELb1ELb0ELb0EEENS_36VarlenDynamicPersistentTileSchedulerILi128ELi96ELi256ELi128ELb0ELb1ELb1ELb1ELb0ELb1EEEE13SharedStorageENS1_6TensorINS1_11ArrayEngineIfLm128EEENS1_6LayoutINS2_IJNS2_IJNS3_ILi2EEEST_NS3_ILi32EEEEEES4_S4_EEENS2_IJNS2_IJS4_ST_NS3_ILi4EEEEEENS3_ILi0EEESZ_EEEEEEENS_7SoftmaxILi2ELi0EEEEEbRKNSE_6ParamsENSA_13PipelineAsyncILi2EEES19_RNSA_13PipelineStateILj2EEERT0_RT1_iRiRKNS_16SeqlenInfoQKNewKILb1ELb0EEENS2_IJiiiiEEERT_ENKUliT_T0_T1_E_clIZSF_ISO_S12_S14_EbS17_S19_S19_S1C_S1E_S1G_iS1H_S1L_S1M_S1O_EUlRS1P_iE1_NS3_ILb0EEENS3_ILb1EEEEEDaiS1P_S1Q_S1R_) ;  /* 0x0000023c00e07944 */ /* 0x000fea0003c00000 */
[C---:B------:R-:W-:Y:S01]  /*9b20*/  ISETP.GT.AND P0, PT, R10.reuse, R192, PT ;  /* 0x000000c00a00720c */ /* 0x040fe20003f04270 */
[----:B------:R-:W-:-:S12]  /*9b30*/  VIADD R10, R10, 0xffffffff ;  /* 0xffffffff0a0a7836 */ /* 0x000fd80000000000 */
[----:B------:R-:W-:Y:S05]  /*9b40*/  @P0 BRA `(.L_x_3445) ;  /* 0xfffffffc00e80947 */ /* 0x000fea000383ffff */
[----:B------:R-:W-:Y:S05]  /*9b50*/  BSYNC B0 ;  /* 0x0000000000007941 */ /* 0x000fea0003800000 */
.L_x_3444:
[----:B------:R-:W2:Y:S02]  /*9b60*/  LDL R0, [R1+0x50] ;  /* 0x0000500001007983 */ /* 0x000ea40000100800 */
[----:B--2---:R-:W-:-:S07]  /*9b70*/  IMAD.SHL.U32 R0, R0, 0x80, RZ ;  /* 0x0000008000007824 */ /* 0x004fce00078e00ff */
.L_x_3443:
[----:B------:R-:W-:Y:S05]  /*9b80*/  BSYNC B1 ;  /* 0x0000000000017941 */ /* 0x000fea0003800000 */
.L_x_3442:
        /* <DEDUP_REMOVED lines=26> */
.L_x_3448:
[----:B------:R-:W-:Y:S02]  /*9d30*/  ULDC UR4, c[0x0][0xadc] ;  /* 0x0002b70000047ab9 */ /* 0x000fe40000000800 */
[----:B------:R-:W-:-:S05]  /*9d40*/  IMAD.U32 R5, RZ, RZ, UR4 ;  /* 0x00000004ff057e24 */ /* 0x000fca000f8e00ff */
[----:B------:R-:W-:-:S13]  /*9d50*/  ISETP.NE.AND P0, PT, R5, 0x1, PT ;  /* 0x000000010500780c */ /* 0x000fda0003f05270 */
[----:B------:R-:W0:Y:S02]  /*9d60*/  @P0 LDC.64 R6, c[0x0][0xae0] ;  /* 0x0002b800ff060b82 */ /* 0x000e240000000a00 */
[----:B0-----:R-:W-:-:S05]  /*9d70*/  @P0 IMAD.HI.U32 R4, R0, R6, RZ ;  /* 0x0000000600040227 */ /* 0x001fca00078e00ff */
[----:B------:R-:W-:-:S07]  /*9d80*/  @P0 SHF.R.U32.HI R0, RZ, R7, R4 ;  /* 0x00000007ff000219 */ /* 0x000fce0000011604 */
.L_x_3449:
[----:B------:R-:W-:Y:S05]  /*9d90*/  BSYNC B0 ;  /* 0x0000000000007941 */ /* 0x000fea0003800000 */
.L_x_3447:
[----:B------:R-:W-:-:S05]  /*9da0*/  IMAD R3, R0, R5, RZ ;  /* 0x0000000500037224 */ /* 0x000fca00078e02ff */
[----:B------:R-:W-:-:S07]  /*9db0*/  VIMNMX R2, R2, R3, !PT ;  /* 0x0000000302027248 */ /* 0x000fce0007fe0100 */
.L_x_3446:
[----:B------:R-:W-:-:S04]  /*9dc0*/  VIADD R2, R2, 0x5f ;  /* 0x0000005f02027836 */ /* 0x000fc80000000000 */
[----:B------:R-:W-:-:S05]  /*9dd0*/  IMAD.HI R2, R2, 0x2aaaaaab, RZ ;  /* 0x2aaaaaab02027827 */ /* 0x000fca00078e02ff */
[----:B------:R-:W-:-:S04]  /*9de0*/  SHF.R.U32.HI R3, RZ, 0x1f, R2 ;  /* 0x0000001fff037819 */ /* 0x000fc80000011602 */
[----:B------:R-:W-:-:S04]  /*9df0*/  LEA.HI.SX32 R2, R2, R3, 0x1c ;  /* 0x0000000302027211 */ /* 0x000fc800078fe2ff */
[----:B------:R-:W-:-:S04]  /*9e00*/  VIMNMX R2, R2, UR40, !PT ;  /* 0x0000002802027c48 */ /* 0x000fc8000ffe0100 */
[----:B------:R-:W-:-:S13]  /*9e10*/  ISETP.GE.AND P0, PT, R10, R2, PT ;  /* 0x000000020a00720c */ /* 0x000fda0003f06270 */
[----:B------:R-:W-:Y:S05]  /*9e20*/  @!P0 BRA `(.L_x_3450) ;  /* 0x0000009c00788947 */ /* 0x000fea0003800000 */
.L_x_3469:
        /* <DEDUP_REMOVED lines=20> */
.L_x_3452:
[----:B------:R-:W-:Y:S05]  /*9f70*/  BSYNC B0 ;  /* 0x0000000000007941 */ /* 0x000fea0003800000 */
.L_x_3451:
        /* <DEDUP_REMOVED lines=9> */
.L_x_3454:
[----:B------:R-:W-:Y:S05]  /*a010*/  BSYNC B0 ;  /* 0x0000000000007941 */ /* 0x000fea0003800000 */
.L_x_3453:
[----:B------:R-:W-:Y:S04]  /*a020*/  BSSY B0, `(.L_x_3455) ;  /* 0x0000006000007945 */ /* 0x000fe80003800000 */
[----:B--2---:R-:W-:Y:S05]  /*a030*/  @P0 BRA `(.L_x_3456) ;  /* 0x0000000000100947 */ /* 0x004fea0003800000 */
[----:B-----5:R-:W-:Y:S01]  /*a040*/  IMAD R6, R6, 0x8, R3 ;  /* 0x0000000806067824 */ /* 0x020fe200078e0203 */
[----:B------:R-:W-:-:S04]  /*a050*/  SHF.L.U32 R7, R7, 0x1f, RZ ;  /* 0x0000001f07077819 */ /* 0x000fc800000006ff */
[----:B------:R-:W0:Y:S02]  /*a060*/  SYNCS.PHASECHK.TRANS64.TRYWAIT P0, [R6+URZ], R7 ;  /* 0x00000007060075a7 */ /* 0x000e24000800017f */
[----:B0-----:R-:W-:Y:S05]  /*a070*/  @!P0 BRA `(.L_x_3457) ;  /* 0x000001f400a48947 */ /* 0x001fea0003800000 */
.L_x_3456:
[----:B------:R-:W-:Y:S05]  /*a080*/  BSYNC B0 ;  /* 0x0000000000007941 */ /* 0x000fea0003800000 */
.L_x_3455:
        /* <DEDUP_REMOVED lines=57> */
.L_x_3459:
[----:B------:R-:W-:Y:S05]  /*a420*/  BSYNC B0 ;  /* 0x0000000000007941 */ /* 0x000fea0003800000 */
.L_x_3458:
        /* <DEDUP_REMOVED lines=11> */
.L_x_3461:
[----:B------:R-:W-:Y:S05]  /*a4e0*/  BSYNC B0 ;  /* 0x0000000000007941 */ /* 0x000fea0003800000 */
.L_x_3460:
[----:B------:R-:W-:Y:S04]  /*a4f0*/  BSSY B0, `(.L_x_3462) ;  /* 0x0000007000007945 */ /* 0x000fe80003800000 */
[----:B------:R-:W-:Y:S05]  /*a500*/  @P0 BRA `(.L_x_3463) ;  /* 0x0000000000140947 */ /* 0x000fea0003800000 */
[----:B------:R-:W2:Y:S02]  /*a510*/  LD.E.64 R4, desc[UR36][R16.64+0x40] ;  /* 0x0000402410047980 */ /* 0x000ea4000c101b00 */
[----:B--2---:R-:W-:-:S05]  /*a520*/  MOV R5, R4 ;  /* 0x0000000400057202 */ /* 0x004fca0000000f00 */
[----:B------:R-:W-:-:S04]  /*a530*/  IMAD R18, R18, 0x8, R5 ;  /* 0x0000000812127824 */ /* 0x000fc800078e0205 */
[----:B------:R-:W0:Y:S02]  /*a540*/  SYNCS.PHASECHK.TRANS64.TRYWAIT P0, [R18+URZ], R19 ;  /* 0x00000013120075a7 */ /* 0x000e24000800017f */
[----:B0-----:R-:W-:Y:S05]  /*a550*/  @!P0 BRA `(.L_x_3464) ;  /* 0x000001f000808947 */ /* 0x001fea0003800000 */
.L_x_3463:
[----:B------:R-:W-:Y:S05]  /*a560*/  BSYNC B0 ;  /* 0x0000000000007941 */ /* 0x000fea0003800000 */
.L_x_3462:
        /* <DEDUP_REMOVED lines=204> */
.L_x_3466:
[----:B------:R-:W-:Y:S05]  /*b230*/  BSYNC B0 ;  /* 0x0000000000007941 */ /* 0x000fea0003800000 */
.L_x_3465:
        /* <DEDUP_REMOVED lines=10> */
[-C--:B------:R-:W-:Y:S01]  /*b2e0*/  FMUL.FTZ R11, R28, R8.reuse ;  /* 0x000000081c0b7220 */ /* 0x080fe20000410000 */
[-C--:B------:R-:W-:Y:S01]  /*b2f0*/  FMUL.FTZ R20, R29, R8.reuse ;  /* 0x000000081d147220 */ /* 0x080fe20000410000 */
[-C--:B------:R-:W-:Y:S01]  /*b300*/  FMUL.FTZ R6, R26, R8.reuse ;  /* 0x000000081a067220 */ /* 0x080fe20000410000 */
[-C--:B------:R-:W-:Y:S01]  /*b310*/  FMUL.FTZ R52, R52, R8.reuse ;  /* 0x0000000834347220 */ /* 0x080fe20000410000 */
[----:B------:R-:W3:Y:S01]  /*b320*/  MUFU.TANH R3, R3 ;  /* 0x0000000300037308 */ /* 0x000ee20000002400 */
[-C--:B------:R-:W-:Y:S01]  /*b330*/  FMUL.FTZ R26, R32, R8.reuse ;  /* 0x00000008201a7220 */ /* 0x080fe20000410000 */
[-C--:B------:R-:W-:Y:S01]  /*b340*/  FMUL.FTZ R13, R27, R8.reuse ;  /* 0x000000081b0d7220 */ /* 0x080fe20000410000 */
[-C--:B------:R-:W-:Y:S01]  /*b350*/  FMUL.FTZ R9, R53, R8.reuse ;  /* 0x0000000835097220 */ /* 0x080fe20000410000 */
[-C--:B------:R-:W-:Y:S01]  /*b360*/  FMUL.FTZ R56, R56, R8.reuse ;  /* 0x0000000838387220 */ /* 0x080fe20000410000 */
[-C--:B------:R-:W-:Y:S01]  /*b370*/  FMUL.FTZ R57, R57, R8.reuse ;  /* 0x0000000839397220 */ /* 0x080fe20000410000 */
[-C--:B------:R-:W-:Y:S01]  /*b380*/  FMUL.FTZ R60, R60, R8.reuse ;  /* 0x000000083c3c7220 */ /* 0x080fe20000410000 */
[-C--:B------:R-:W-:Y:S01]  /*b390*/  FMUL.FTZ R61, R61, R8.reuse ;  /* 0x000000083d3d7220 */ /* 0x080fe20000410000 */
[----:B------:R-:W0:Y:S01]  /*b3a0*/  MUFU.TANH R7, R7 ;  /* 0x0000000700077308 */ /* 0x000e220000002400 */
[-C--:B------:R-:W-:Y:S01]  /*b3b0*/  FMUL.FTZ R28, R33, R8.reuse ;  /* 0x00000008211c7220 */ /* 0x080fe20000410000 */
[-C--:B------:R-:W-:Y:S01]  /*b3c0*/  FMUL.FTZ R64, R64, R8.reuse ;  /* 0x0000000840407220 */ /* 0x080fe20000410000 */
[-C--:B------:R-:W-:Y:S01]  /*b3d0*/  FMUL.FTZ R65, R65, R8.reuse ;  /* 0x0000000841417220 */ /* 0x080fe20000410000 */
[-C--:B------:R-:W-:Y:S01]  /*b3e0*/  FMUL.FTZ R68, R68, R8.reuse ;  /* 0x0000000844447220 */ /* 0x080fe20000410000 */
[-C--:B------:R-:W-:Y:S01]  /*b3f0*/  FMUL.FTZ R69, R69, R8.reuse ;  /* 0x0000000845457220 */ /* 0x080fe20000410000 */
[----:B------:R-:W2:Y:S02]  /*b400*/  LDL R24, [R1+0x440] ;  /* 0x0004400001187983 */ /* 0x000ea40000100800 */
[----:B------:R-:W1:Y:S01]  /*b410*/  MUFU.TANH R11, R11 ;  /* 0x0000000b000b7308 */ /* 0x000e620000002400 */
[----:B------:R-:W-:Y:S01]  /*b420*/  FMUL.FTZ R25, R30, R8 ;  /* 0x000000081e197220 */ /* 0x000fe20000410000 */
[----:B---3--:R-:W-:-:S06]  /*b430*/  FMNMX.FTZ R12, R3, R4, !PT ;  /* 0x00000004030c7209 */ /* 0x008fcc0007810000 */
[----:B------:R-:W3:Y:S01]  /*b440*/  MUFU.TANH R20, R20 ;  /* 0x0000001400147308 */ /* 0x000ee20000002400 */
[----:B------:R-:W-:Y:S01]  /*b450*/  FMUL.FTZ R30, R36, R8 ;  /* 0x00000008241e7220 */ /* 0x000fe20000410000 */
[----:B0-----:R-:W-:-:S06]  /*b460*/  FMNMX.FTZ R12, R7, R12, !PT ;  /* 0x0000000c070c7209 */ /* 0x001fcc0007810000 */
[----:B------:R-:W0:Y:S01]  /*b470*/  MUFU.TANH R26, R26 ;  /* 0x0000001a001a7308 */ /* 0x000e220000002400 */
[-C--:B------:R-:W-:Y:S01]  /*b480*/  FMUL.FTZ R32, R37, R8.reuse ;  /* 0x0000000825207220 */ /* 0x080fe20000410000 */
[----:B------:R-:W-:Y:S01]  /*b490*/  FMUL.FTZ R29, R34, R8 ;  /* 0x00000008221d7220 */ /* 0x000fe20000410000 */
[----:B-1----:R-:W-:-:S05]  /*b4a0*/  FMNMX.FTZ R15, R11, R12, !PT ;  /* 0x0000000c0b0f7209 */ /* 0x002fca0007810000 */
[----:B------:R-:W1:Y:S01]  /*b4b0*/  MUFU.TANH R28, R28 ;  /* 0x0000001c001c7308 */ /* 0x000e620000002400 */
[----:B------:R-:W-:Y:S01]  /*b4c0*/  FMUL.FTZ R34, R40, R8 ;  /* 0x0000000828227220 */ /* 0x000fe20000410000 */
[----:B---3--:R-:W-:-:S06]  /*b4d0*/  FMNMX.FTZ R15, R20, R15, !PT ;  /* 0x0000000f140f7209 */ /* 0x008fcc0007810000 */
[----:B------:R-:W3:Y:S01]  /*b4e0*/  MUFU.TANH R30, R30 ;  /* 0x0000001e001e7308 */ /* 0x000ee20000002400 */
[-C--:B------:R-:W-:Y:S01]  /*b4f0*/  FMUL.FTZ R36, R41, R8.reuse ;  /* 0x0000000829247220 */ /* 0x080fe20000410000 */
[----:B------:R-:W-:Y:S01]  /*b500*/  FMUL.FTZ R33, R38, R8 ;  /* 0x0000000826217220 */ /* 0x000fe20000410000 */
[----:B0-----:R-:W-:-:S05]  /*b510*/  FMNMX.FTZ R15, R26, R15, !PT ;  /* 0x0000000f1a0f7209 */ /* 0x001fca0007810000 */
[----:B------:R-:W0:Y:S01]  /*b520*/  MUFU.TANH R32, R32 ;  /* 0x0000002000207308 */ /* 0x000e220000002400 */
[----:B------:R-:W-:Y:S01]  /*b530*/  FMUL.FTZ R38, R44, R8 ;  /* 0x000000082c267220 */ /* 0x000fe20000410000 */
[----:B-1----:R-:W-:-:S06]  /*b540*/  FMNMX.FTZ R15, R28, R15, !PT ;  /* 0x0000000f1c0f7209 */ /* 0x002fcc0007810000 */
        /* <DEDUP_REMOVED lines=11> */
[----:B---3--:R-:W-:-:S07]  /*b600*/  FMNMX.FTZ R15, R36, R15, !PT ;  /* 0x0000000f240f7209 */ /* 0x008fce0007810000 */
[----:B------:R-:W3:Y:S01]  /*b610*/  MUFU.TANH R44, R44 ;  /* 0x0000002c002c7308 */ /* 0x000ee20000002400 */
[----:B0-----:R-:W-:-:S07]  /*b620*/  FMNMX.FTZ R15, R38, R15, !PT ;  /* 0x0000000f260f7209 */ /* 0x001fce0007810000 */
[----:B------:R-:W0:Y:S01]  /*b630*/  MUFU.TANH R42, R42 ;  /* 0x0000002a002a7308 */ /* 0x000e220000002400 */
[----:B------:R-:W-:Y:S01]  /*b640*/  FMUL.FTZ R41, R46, R8 ;  /* 0x000000082e297220 */ /* 0x000fe20000410000 */
[----:B-1----:R-:W-:-:S06]  /*b650*/  FMNMX.FTZ R15, R40, R15, !PT ;  /* 0x0000000f280f7209 */ /* 0x002fcc0007810000 */
[----:B------:R-:W1:Y:S01]  /*b660*/  MUFU.TANH R52, R52 ;  /* 0x0000003400347308 */ /* 0x000e620000002400 */
[----:B------:R-:W-:-:S07]  /*b670*/  FMUL.FTZ R27, R31, R8 ;  /* 0x000000081f1b7220 */ /* 0x000fce0000410000 */
[----:B------:R-:W4:Y:S01]  /*b680*/  MUFU.TANH R6, R6 ;  /* 0x0000000600067308 */ /* 0x000f220000002400 */
[----:B---3--:R-:W-:-:S07]  /*b690*/  FMNMX.FTZ R15, R44, R15, !PT ;  /* 0x0000000f2c0f7209 */ /* 0x008fce0007810000 */
[----:B------:R-:W3:Y:S08]  /*b6a0*/  MUFU.TANH R46, R9 ;  /* 0x00000009002e7308 */ /* 0x000ef00000002400 */
[----:B------:R-:W3:Y:S01]  /*b6b0*/  MUFU.TANH R13, R13 ;  /* 0x0000000d000d7308 */ /* 0x000ee20000002400 */
[----:B0-----:R-:W-:-:S07]  /*b6c0*/  FMNMX.FTZ R15, R42, R15, !PT ;  /* 0x0000000f2a0f7209 */ /* 0x001fce0007810000 */
[----:B------:R-:W0:Y:S01]  /*b6d0*/  MUFU.TANH R56, R56 ;  /* 0x0000003800387308 */ /* 0x000e220000002400 */
[----:B------:R-:W-:-:S07]  /*b6e0*/  FMUL.FTZ R31, R35, R8 ;  /* 0x00000008231f7220 */ /* 0x000fce0000410000 */
[----:B------:R-:W0:Y:S01]  /*b6f0*/  MUFU.TANH R25, R25 ;  /* 0x0000001900197308 */ /* 0x000e220000002400 */
[----:B-1----:R-:W-:Y:S01]  /*b700*/  FMNMX.FTZ R15, R52, R15, !PT ;  /* 0x0000000f340f7209 */ /* 0x002fe20007810000 */
[----:B------:R-:W-:-:S06]  /*b710*/  FMUL.FTZ R45, R47, R8 ;  /* 0x000000082f2d7220 */ /* 0x000fcc0000410000 */
[----:B------:R-:W1:Y:S01]  /*b720*/  MUFU.TANH R48, R57 ;  /* 0x0000003900307308 */ /* 0x000e620000002400 */
[----:B----4-:R-:W-:Y:S01]  /*b730*/  FMNMX.FTZ R12, R6, R5, !PT ;  /* 0x00000005060c7209 */ /* 0x010fe20007810000 */
[----:B------:R-:W-:-:S06]  /*b740*/  FMUL.FTZ R47, R50, R8 ;  /* 0x00000008322f7220 */ /* 0x000fcc0000410000 */
[----:B------:R-:W4:Y:S01]  /*b750*/  MUFU.TANH R27, R27 ;  /* 0x0000001b001b7308 */ /* 0x000f220000002400 */
[----:B---3--:R-:W-:-:S07]  /*b760*/  FMNMX.FTZ R15, R46, R15, !PT ;  /* 0x0000000f2e0f7209 */ /* 0x008fce0007810000 */
[----:B------:R-:W3:Y:S01]  /*b770*/  MUFU.TANH R60, R60 ;  /* 0x0000003c003c7308 */ /* 0x000ee20000002400 */
[----:B------:R-:W-:Y:S01]  /*b780*/  FMNMX.FTZ R12, R13, R12, !PT ;  /* 0x0000000c0d0c7209 */ /* 0x000fe20007810000 */
[----:B------:R-:W-:-:S06]  /*b790*/  FMUL.FTZ R35, R39, R8 ;  /* 0x0000000827237220 */ /* 0x000fcc0000410000 */
[----:B------:R-:W3:Y:S01]  /*b7a0*/  MUFU.TANH R29, R29 ;  /* 0x0000001d001d7308 */ /* 0x000ee20000002400 */
[----:B0-----:R-:W-:Y:S01]  /*b7b0*/  FMNMX.FTZ R15, R56, R15, !PT ;  /* 0x0000000f380f7209 */ /* 0x001fe20007810000 */
[----:B------:R-:W-:-:S06]  /*b7c0*/  FMUL.FTZ R49, R51, R8 ;  /* 0x0000000833317220 */ /* 0x000fcc0000410000 */
[----:B------:R-:W0:Y:S01]  /*b7d0*/  MUFU.TANH R50, R61 ;  /* 0x0000003d00327308 */ /* 0x000e220000002400 */
[----:B------:R-:W-:Y:S01]  /*b7e0*/  FMNMX.FTZ R12, R25, R12, !PT ;  /* 0x0000000c190c7209 */ /* 0x000fe20007810000 */
[----:B------:R-:W-:-:S06]  /*b7f0*/  FMUL.FTZ R51, R54, R8 ;  /* 0x0000000836337220 */ /* 0x000fcc0000410000 */
[----:B------:R-:W0:Y:S01]  /*b800*/  MUFU.TANH R31, R31 ;  /* 0x0000001f001f7308 */ /* 0x000e220000002400 */
[----:B-1----:R-:W-:-:S07]  /*b810*/  FMNMX.FTZ R15, R48, R15, !PT ;  /* 0x0000000f300f7209 */ /* 0x002fce0007810000 */
[----:B------:R-:W1:Y:S01]  /*b820*/  MUFU.TANH R64, R64 ;  /* 0x0000004000407308 */ /* 0x000e620000002400 */
[----:B----4-:R-:W-:Y:S01]  /*b830*/  FMNMX.FTZ R12, R27, R12, !PT ;  /* 0x0000000c1b0c7209 */ /* 0x010fe20007810000 */
[----:B------:R-:W-:-:S06]  /*b840*/  FMUL.FTZ R39, R43, R8 ;  /* 0x000000082b277220 */ /* 0x000fcc0000410000 */
[----:B------:R-:W4:Y:S01]  /*b850*/  MUFU.TANH R33, R33 ;  /* 0x0000002100217308 */ /* 0x000f220000002400 */
[----:B---3--:R-:W-:Y:S01]  /*b860*/  FMNMX.FTZ R15, R60, R15, !PT ;  /* 0x0000000f3c0f7209 */ /* 0x008fe20007810000 */
[----:B------:R-:W-:-:S06]  /*b870*/  FMUL.FTZ R53, R55, R8 ;  /* 0x0000000837357220 */ /* 0x000fcc0000410000 */
[----:B------:R-:W3:Y:S01]  /*b880*/  MUFU.TANH R54, R65 ;  /* 0x0000004100367308 */ /* 0x000ee20000002400 */
[----:B------:R-:W-:Y:S01]  /*b890*/  FMNMX.FTZ R12, R29, R12, !PT ;  /* 0x0000000c1d0c7209 */ /* 0x000fe20007810000 */
[----:B------:R-:W-:-:S06]  /*b8a0*/  FMUL.FTZ R55, R58, R8 ;  /* 0x000000083a377220 */ /* 0x000fcc0000410000 */
[----:B------:R-:W3:Y:S01]  /*b8b0*/  MUFU.TANH R35, R35 ;  /* 0x0000002300237308 */ /* 0x000ee20000002400 */
[----:B0-----:R-:W-:-:S07]  /*b8c0*/  FMNMX.FTZ R15, R50, R15, !PT ;  /* 0x0000000f320f7209 */ /* 0x001fce0007810000 */
[----:B------:R-:W0:Y:S01]  /*b8d0*/  MUFU.TANH R68, R68 ;  /* 0x0000004400447308 */ /* 0x000e220000002400 */
[----:B------:R-:W-:-:S07]  /*b8e0*/  FMNMX.FTZ R12, R31, R12, !PT ;  /* 0x0000000c1f0c7209 */ /* 0x000fce0007810000 */
[----:B------:R-:W0:Y:S01]  /*b8f0*/  MUFU.TANH R37, R37 ;  /* 0x0000002500257308 */ /* 0x000e220000002400 */
[----:B-1----:R-:W-:-:S07]  /*b900*/  FMNMX.FTZ R15, R64, R15, !PT ;  /* 0x0000000f400f7209 */ /* 0x002fce0007810000 */
[----:B------:R-:W1:Y:S01]  /*b910*/  MUFU.TANH R58, R69 ;  /* 0x00000045003a7308 */ /* 0x000e620000002400 */
[----:B----4-:R-:W-:-:S07]  /*b920*/  FMNMX.FTZ R12, R33, R12, !PT ;  /* 0x0000000c210c7209 */ /* 0x010fce0007810000 */
[----:B------:R-:W4:Y:S01]  /*b930*/  MUFU.TANH R39, R39 ;  /* 0x0000002700277308 */ /* 0x000f220000002400 */
[----:B---3--:R-:W-:Y:S02]  /*b940*/  FMNMX.FTZ R15, R54, R15, !PT ;  /* 0x0000000f360f7209 */ /* 0x008fe40007810000 */
[----:B------:R-:W-:-:S05]  /*b950*/  FMNMX.FTZ R12, R35, R12, !PT ;  /* 0x0000000c230c7209 */ /* 0x000fca0007810000 */
[----:B------:R-:W3:Y:S01]  /*b960*/  MUFU.TANH R41, R41 ;  /* 0x0000002900297308 */ /* 0x000ee20000002400 */
[----:B0-----:R-:W-:Y:S02]  /*b970*/  FMNMX.FTZ R15, R68, R15, !PT ;  /* 0x0000000f440f7209 */ /* 0x001fe40007810000 */
[----:B------:R-:W-:-:S05]  /*b980*/  FMNMX.FTZ R12, R37, R12, !PT ;  /* 0x0000000c250c7209 */ /* 0x000fca0007810000 */
[----:B------:R-:W0:Y:S01]  /*b990*/  MUFU.TANH R45, R45 ;  /* 0x0000002d002d7308 */ /* 0x000e220000002400 */
[----:B-1----:R-:W-:Y:S02]  /*b9a0*/  FMNMX.FTZ R14, R58, R15, !PT ;  /* 0x0000000f3a0e7209 */ /* 0x002fe40007810000 */
[----:B----4-:R-:W-:-:S05]  /*b9b0*/  FMNMX.FTZ R12, R39, R12, !PT ;  /* 0x0000000c270c7209 */ /* 0x010fca0007810000 */
[----:B------:R-:W1:Y:S01]  /*b9c0*/  MUFU.TANH R47, R47 ;  /* 0x0000002f002f7308 */ /* 0x000e620000002400 */
[----:B---3--:R-:W-:Y:S01]  /*b9d0*/  FMNMX.FTZ R12, R41, R12, !PT ;  /* 0x0000000c290c7209 */ /* 0x008fe20007810000 */
[----:B------:R-:W3:Y:S06]  /*b9e0*/  SHFL.BFLY PT, R9, R14, 0x2, 0x1f ;  /* 0x0c401f000e097f89 */ /* 0x000eec00000e0000 */
[----:B------:R-:W4:Y:S01]  /*b9f0*/  MUFU.TANH R49, R49 ;  /* 0x0000003100317308 */ /* 0x000f220000002400 */
[----:B0-----:R-:W-:Y:S01]  /*ba00*/  FMNMX.FTZ R12, R45, R12, !PT ;  /* 0x0000000c2d0c7209 */ /* 0x001fe20007810000 */
[----:B------:R-:W-:-:S06]  /*ba10*/  FMUL.FTZ R57, R59, R8 ;  /* 0x000000083b397220 */ /* 0x000fcc0000410000 */
[----:B------:R-:W0:Y:S01]  /*ba20*/  MUFU.TANH R51, R51 ;  /* 0x0000003300337308 */ /* 0x000e220000002400 */
[----:B-1----:R-:W-:Y:S01]  /*ba30*/  FMNMX.FTZ R12, R47, R12, !PT ;  /* 0x0000000c2f0c7209 */ /* 0x002fe20007810000 */
[----:B------:R-:W-:-:S06]  /*ba40*/  FMUL.FTZ R59, R62, R8 ;  /* 0x000000083e3b7220 */ /* 0x000fcc0000410000 */
[----:B------:R-:W1:Y:S01]  /*ba50*/  MUFU.TANH R53, R53 ;  /* 0x0000003500357308 */ /* 0x000e620000002400 */
[----:B----4-:R-:W-:Y:S01]  /*ba60*/  FMNMX.FTZ R12, R49, R12, !PT ;  /* 0x0000000c310c7209 */ /* 0x010fe20007810000 */
[----:B------:R-:W-:-:S06]  /*ba70*/  FMUL.FTZ R61, R63, R8 ;  /* 0x000000083f3d7220 */ /* 0x000fcc0000410000 */
        /* <DEDUP_REMOVED lines=8> */
[----:B------:R-:W-:Y:S01]  /*bb00*/  FMUL.FTZ R67, R70, R8 ;  /* 0x0000000846437220 */ /* 0x000fe20000410000 */
[----:B---3--:R-:W-:-:S05]  /*bb10*/  FMNMX.FTZ R9, R14, R9, !PT ;  /* 0x000000090e097209 */ /* 0x008fca0007810000 */
[----:B------:R-:W3:Y:S01]  /*bb20*/  MUFU.TANH R61, R61 ;  /* 0x0000003d003d7308 */ /* 0x000ee20000002400 */
[----:B0-----:R-:W-:Y:S01]  /*bb30*/  FMNMX.FTZ R12, R57, R12, !PT ;  /* 0x0000000c390c7209 */ /* 0x001fe20007810000 */
[----:B------:R-:W0:Y:S06]  /*bb40*/  SHFL.BFLY PT, R18, R9, 0x1, 0x1f ;  /* 0x0c201f0009127f89 */ /* 0x000e2c00000e0000 */
[----:B------:R-:W4:Y:S01]  /*bb50*/  MUFU.TANH R63, R63 ;  /* 0x0000003f003f7308 */ /* 0x000f220000002400 */
[----:B------:R-:W-:Y:S01]  /*bb60*/  FMUL.FTZ R69, R71, R8 ;  /* 0x0000000847457220 */ /* 0x000fe20000410000 */
[----:B-1----:R-:W-:-:S06]  /*bb70*/  FMNMX.FTZ R12, R59, R12, !PT ;  /* 0x0000000c3b0c7209 */ /* 0x002fcc0007810000 */
[----:B------:R-:W1:Y:S01]  /*bb80*/  MUFU.TANH R65, R65 ;  /* 0x0000004100417308 */ /* 0x000e620000002400 */
[----:B---3--:R-:W-:-:S07]  /*bb90*/  FMNMX.FTZ R12, R61, R12, !PT ;  /* 0x0000000c3d0c7209 */ /* 0x008fce0007810000 */
[----:B------:R-:W3:Y:S01]  /*bba0*/  MUFU.TANH R67, R67 ;  /* 0x0000004300437308 */ /* 0x000ee20000002400 */
[----:B----4-:R-:W-:-:S07]  /*bbb0*/  FMNMX.FTZ R12, R63, R12, !PT ;  /* 0x0000000c3f0c7209 */ /* 0x010fce0007810000 */
[----:B------:R-:W4:Y:S01]  /*bbc0*/  MUFU.TANH R69, R69 ;  /* 0x0000004500457308 */ /* 0x000f220000002400 */
[----:B-1----:R-:W-:-:S04]  /*bbd0*/  FMNMX.FTZ R12, R65, R12, !PT ;  /* 0x0000000c410c7209 */ /* 0x002fc80007810000 */
[----:B---3--:R-:W-:-:S04]  /*bbe0*/  FMNMX.FTZ R12, R67, R12, !PT ;  /* 0x0000000c430c7209 */ /* 0x008fc80007810000 */
[----:B----4-:R-:W-:Y:S02]  /*bbf0*/  FMNMX.FTZ R15, R69, R12, !PT ;  /* 0x0000000c450f7209 */ /* 0x010fe40007810000 */
[----:B0-----:R-:W-:Y:S02]  /*bc00*/  FMNMX.FTZ R12, R9, R18, !PT ;  /* 0x00000012090c7209 */ /* 0x001fe40007810000 */
[----:B------:R-:W3:Y:S04]  /*bc10*/  LDL.64 R8, [R1+0x430] ;  /* 0x0004300001087983 */ /* 0x000ee80000100a00 */
[----:B------:R-:W-:Y:S04]  /*bc20*/  STL.64 [R1+0x420], R14 ;  /* 0x0004200e01007387 */ /* 0x000fe80000100a00 */
[----:B------:R-:W-:Y:S04]  /*bc30*/  STL [R1+0x420], R12 ;  /* 0x0004200c01007387 */ /* 0x000fe80000100800 */
[----:B------:R-:W4:Y:S04]  /*bc40*/  LDL R21, [R1+0x420] ;  /* 0x0004200001157983 */ /* 0x000f280000100800 */
[----:B------:R-:W3:Y:S01]  /*bc50*/  LDL R18, [R1+0x424] ;  /* 0x0004240001127983 */ /* 0x000ee20000100800 */
[----:B----4-:R-:W-:-:S04]  /*bc60*/  FADD.FTZ R19, R4, -R21 ;  /* 0x8000001504137221 */ /* 0x010fc80000010000 */
[----:B--2---:R-:W-:Y:S01]  /*bc70*/  FMUL.FTZ R4, R19, R24 ;  /* 0x0000001813047220 */ /* 0x004fe20000410000 */
[----:B------:R-:W-:-:S04]  /*bc80*/  FMUL.FTZ R19, R24, R21 ;  /* 0x0000001518137220 */ /* 0x000fc80000410000 */
[-CC-:B------:R-:W-:Y:S02]  /*bc90*/  FFMA.FTZ R154, R11, R24.reuse, -R19.reuse ;  /* 0x000000180b9a7223 */ /* 0x180fe40000010813 */
[----:B---3--:R-:W0:Y:S01]  /*bca0*/  SHFL.BFLY PT, R11, R18, 0x2, 0x1f ;  /* 0x0c401f00120b7f89 */ /* 0x008e2200000e0000 */
[----:B------:R-:W-:Y:S01]  /*bcb0*/  FFMA.FTZ R186, R26, R24, -R19 ;  /* 0x000000181aba7223 */ /* 0x000fe20000010813 */
[----:B0-----:R-:W-:-:S05]  /*bcc0*/  FMNMX.FTZ R11, R11, R18, !PT ;  /* 0x000000120b0b7209 */ /* 0x001fca0007810000 */
[----:B------:R-:W0:Y:S01]  /*bcd0*/  SHFL.BFLY PT, R26, R11, 0x1, 0x1f ;  /* 0x0c201f000b1a7f89 */ /* 0x000e2200000e0000 */
[-CC-:B------:R-:W-:Y:S01]  /*bce0*/  FFMA.FTZ R183, R28, R24.reuse, -R19.reuse ;  /* 0x000000181cb77223 */ /* 0x180fe20000010813 */
[-CC-:B------:R-:W-:Y:S01]  /*bcf0*/  FFMA.FTZ R3, R3, R24.reuse, -R19.reuse ;  /* 0x0000001803037223 */ /* 0x180fe20000010813 */
[----:B------:R-:W-:Y:S01]  /*bd00*/  FFMA.FTZ R152, R7, R24, -R19 ;  /* 0x0000001807987223 */ /* 0x000fe20000010813 */
[----:B------:R-:W-:Y:S01]  /*bd10*/  MUFU.EX2 R4, R4 ;  /* 0x0000000400047308 */ /* 0x000fe20000000800 */
        /* <DEDUP_REMOVED lines=11> */
[----:B------:R-:W0:Y:S01]  /*bdd0*/  MUFU.EX2 R188, R188 ;  /* 0x000000bc00bc7308 */ /* 0x000e220000000800 */
[----:B------:R-:W-:-:S07]  /*bde0*/  FFMA.FTZ R181, R29, R24, -R28 ;  /* 0x000000181db57223 */ /* 0x000fce000001081c */
[----:B------:R-:W1:Y:S08]  /*bdf0*/  MUFU.EX2 R153, R153 ;  /* 0x0000009900997308 */ /* 0x000e700000000800 */
[----:B------:R-:W2:Y:S01]  /*be00*/  MUFU.EX2 R152, R152 ;  /* 0x0000009800987308 */ /* 0x000ea20000000800 */
[----:B------:R-:W-:-:S07]  /*be10*/  FFMA.FTZ R182, R31, R24, -R28 ;  /* 0x000000181fb67223 */ /* 0x000fce000001081c */
[----:B------:R-:W3:Y:S08]  /*be20*/  MUFU.EX2 R155, R155 ;  /* 0x0000009b009b7308 */ /* 0x000ef00000000800 */
[----:B------:R-:W4:Y:S01]  /*be30*/  MUFU.EX2 R154, R154 ;  /* 0x0000009a009a7308 */ /* 0x000f220000000800 */
[----:B0-----:R-:W-:Y:S01]  /*be40*/  FFMA.FTZ R14, R9, R43, R188 ;  /* 0x0000002b090e7223 */ /* 0x001fe200000100bc */
[----:B------:R-:W-:-:S06]  /*be50*/  FFMA.FTZ R177, R33, R24, -R28 ;  /* 0x0000001821b17223 */ /* 0x000fcc000001081c */
[----:B------:R-:W0:Y:S01]  /*be60*/  MUFU.EX2 R6, R6 ;  /* 0x0000000600067308 */ /* 0x000e220000000800 */
[----:B------:R-:W-:Y:S01]  /*be70*/  FFMA.FTZ R5, R4, R8, R3 ;  /* 0x0000000804057223 */ /* 0x000fe20000010003 */
        /* <DEDUP_REMOVED lines=14> */
[----:B0-----:R-:W-:Y:S01]  /*bf60*/  FADD.FTZ R14, R6, R9 ;  /* 0x00000009060e7221 */ /* 0x001fe20000010000 */
[----:B------:R-:W-:-:S06]  /*bf70*/  FFMA.FTZ R174, R39, R24, -R28 ;  /* 0x0000001827ae7223 */ /* 0x000fcc000001081c */
[----:B------:R-:W0:Y:S01]  /*bf80*/  MUFU.EX2 R177, R177 ;  /* 0x000000b100b17308 */ /* 0x000e220000000800 */
[----:B------:R-:W-:Y:S01]  /*bf90*/  FADD.FTZ R5, R7, R8 ;  /* 0x0000000807057221 */ /* 0x000fe20000010000 */
        /* <DEDUP_REMOVED lines=9> */
[----:B----4-:R-:W-:-:S06]  /*c030*/  FADD.FTZ R8, R183, R8 ;  /* 0x00000008b7087221 */ /* 0x010fcc0000010000 */
[----:B------:R-:W3:Y:S01]  /*c040*/  MUFU.EX2 R173, R173 ;  /* 0x000000ad00ad7308 */ /* 0x000ee20000000800 */
[-C--:B------:R-:W-:Y:S01]  /*c050*/  FFMA.FTZ R171, R40, R24.reuse, -R19 ;  /* 0x0000001828ab7223 */ /* 0x080fe20000010813 */
[----:B------:R-:W-:-:S06]  /*c060*/  FFMA.FTZ R170, R45, R24, -R28 ;  /* 0x000000182daa7223 */ /* 0x000fcc000001081c */
[----:B------:R-:W4:Y:S01]  /*c070*/  MUFU.EX2 R175, R175 ;  /* 0x000000af00af7308 */ /* 0x000f220000000800 */
[----:B0-----:R-:W-:Y:S01]  /*c080*/  FADD.FTZ R9, R177, R14 ;  /* 0x0000000eb1097221 */ /* 0x001fe20000010000 */
[----:B------:R-:W-:-:S06]  /*c090*/  FADD.FTZ R5, R179, R8 ;  /* 0x00000008b3057221 */ /* 0x000fcc0000010000 */
[----:B------:R-:W0:Y:S01]  /*c0a0*/  MUFU.EX2 R174, R174 ;  /* 0x000000ae00ae7308 */ /* 0x000e220000000800 */
[-C--:B------:R-:W-:Y:S01]  /*c0b0*/  FFMA.FTZ R168, R44, R24.reuse, -R19 ;  /* 0x000000182ca87223 */ /* 0x080fe20000010813 */
[----:B------:R-:W-:-:S06]  /*c0c0*/  FFMA.FTZ R165, R47, R24, -R28 ;  /* 0x000000182fa57223 */ /* 0x000fcc000001081c */
[----:B------:R-:W0:Y:S01]  /*c0d0*/  MUFU.EX2 R176, R176 ;  /* 0x000000b000b07308 */ /* 0x000e220000000800 */
[----:B-1----:R-:W-:Y:S01]  /*c0e0*/  FADD.FTZ R14, R178, R9 ;  /* 0x00000009b20e7221 */ /* 0x002fe20000010000 */
[----:B--2---:R-:W-:-:S06]  /*c0f0*/  FADD.FTZ R8, R180, R5 ;  /* 0x00000005b4087221 */ /* 0x004fcc0000010000 */
[----:B------:R-:W1:Y:S01]  /*c100*/  MUFU.EX2 R169, R169 ;  /* 0x000000a900a97308 */ /* 0x000e620000000800 */
[-C--:B------:R-:W-:Y:S01]  /*c110*/  FFMA.FTZ R167, R42, R24.reuse, -R19 ;  /* 0x000000182aa77223 */ /* 0x080fe20000010813 */
[----:B------:R-:W-:-:S06]  /*c120*/  FFMA.FTZ R166, R49, R24, -R28 ;  /* 0x0000001831a67223 */ /* 0x000fcc000001081c */
[----:B------:R-:W2:Y:S01]  /*c130*/  MUFU.EX2 R172, R172 ;  /* 0x000000ac00ac7308 */ /* 0x000ea20000000800 */
[----:B---3--:R-:W-:Y:S01]  /*c140*/  FADD.FTZ R9, R173, R14 ;  /* 0x0000000ead097221 */ /* 0x008fe20000010000 */
[----:B----4-:R-:W-:-:S06]  /*c150*/  FADD.FTZ R5, R175, R8 ;  /* 0x00000008af057221 */ /* 0x010fcc0000010000 */
[----:B------:R-:W-:Y:S01]  /*c160*/  MUFU.EX2 R171, R171 ;  /* 0x000000ab00ab7308 */ /* 0x000fe20000000800 */
[-C--:B------:R-:W-:Y:S01]  /*c170*/  FFMA.FTZ R163, R52, R24.reuse, -R19 ;  /* 0x0000001834a37223 */ /* 0x080fe20000010813 */
[----:B------:R-:W-:-:S06]  /*c180*/  FFMA.FTZ R161, R51, R24, -R28 ;  /* 0x0000001833a17223 */ /* 0x000fcc000001081c */
[----:B------:R-:W3:Y:S01]  /*c190*/  MUFU.EX2 R170, R170 ;  /* 0x000000aa00aa7308 */ /* 0x000ee20000000800 */
[----:B0-----:R-:W-:Y:S01]  /*c1a0*/  FADD.FTZ R8, R174, R9 ;  /* 0x00000009ae087221 */ /* 0x001fe20000010000 */
[----:B------:R-:W-:-:S06]  /*c1b0*/  FADD.FTZ R5, R176, R5 ;  /* 0x00000005b0057221 */ /* 0x000fcc0000010000 */
[----:B------:R-:W-:Y:S01]  /*c1c0*/  MUFU.EX2 R168, R168 ;  /* 0x000000a800a87308 */ /* 0x000fe20000000800 */
[-C--:B------:R-:W-:Y:S01]  /*c1d0*/  FFMA.FTZ R164, R46, R24.reuse, -R19 ;  /* 0x000000182ea47223 */ /* 0x080fe20000010813 */
[----:B------:R-:W-:-:S06]  /*c1e0*/  FFMA.FTZ R162, R53, R24, -R28 ;  /* 0x0000001835a27223 */ /* 0x000fcc000001081c */
[----:B------:R-:W0:Y:S01]  /*c1f0*/  MUFU.EX2 R165, R165 ;  /* 0x000000a500a57308 */ /* 0x000e220000000800 */
[----:B-1----:R-:W-:Y:S01]  /*c200*/  FADD.FTZ R9, R169, R8 ;  /* 0x00000008a9097221 */ /* 0x002fe20000010000 */
[----:B--2---:R-:W-:-:S06]  /*c210*/  FADD.FTZ R8, R172, R5 ;  /* 0x00000005ac087221 */ /* 0x004fcc0000010000 */
[----:B------:R-:W-:Y:S01]  /*c220*/  MUFU.EX2 R167, R167 ;  /* 0x000000a700a77308 */ /* 0x000fe20000000800 */
[-C--:B------:R-:W-:Y:S01]  /*c230*/  FFMA.FTZ R159, R56, R24.reuse, -R19 ;  /* 0x00000018389f7223 */ /* 0x080fe20000010813 */
[----:B------:R-:W-:-:S06]  /*c240*/  FFMA.FTZ R157, R55, R24, -R28 ;  /* 0x00000018379d7223 */ /* 0x000fcc000001081c */
[----:B------:R-:W1:Y:S01]  /*c250*/  MUFU.EX2 R166, R166 ;  /* 0x000000a600a67308 */ /* 0x000e620000000800 */
[----:B---3--:R-:W-:Y:S01]  /*c260*/  FADD.FTZ R14, R170, R9 ;  /* 0x00000009aa0e7221 */ /* 0x008fe20000010000 */
[----:B------:R-:W-:-:S06]  /*c270*/  FADD.FTZ R5, R171, R8 ;  /* 0x00000008ab057221 */ /* 0x000fcc0000010000 */
[----:B------:R-:W-:Y:S01]  /*c280*/  MUFU.EX2 R163, R163 ;  /* 0x000000a300a37308 */ /* 0x000fe20000000800 */
[-C--:B------:R-:W-:Y:S01]  /*c290*/  FFMA.FTZ R160, R48, R24.reuse, -R19 ;  /* 0x0000001830a07223 */ /* 0x080fe20000010813 */
[----:B------:R-:W-:-:S06]  /*c2a0*/  FFMA.FTZ R158, R57, R24, -R28 ;  /* 0x00000018399e7223 */ /* 0x000fcc000001081c */
[----:B------:R-:W2:Y:S01]  /*c2b0*/  MUFU.EX2 R161, R161 ;  /* 0x000000a100a17308 */ /* 0x000ea20000000800 */
[-CC-:B------:R-:W-:Y:S01]  /*c2c0*/  FFMA.FTZ R156, R60, R24.reuse, -R19.reuse ;  /* 0x000000183c9c7223 */ /* 0x180fe20000010813 */
[-CC-:B------:R-:W-:Y:S01]  /*c2d0*/  FFMA.FTZ R21, R50, R24.reuse, -R19.reuse ;  /* 0x0000001832157223 */ /* 0x180fe20000010813 */
[----:B------:R-:W-:-:S05]  /*c2e0*/  FFMA.FTZ R15, R64, R24, -R19 ;  /* 0x00000018400f7223 */ /* 0x000fca0000010813 */
[----:B------:R-:W-:Y:S01]  /*c2f0*/  MUFU.EX2 R164, R164 ;  /* 0x000000a400a47308 */ /* 0x000fe20000000800 */
[-CC-:B------:R-:W-:Y:S01]  /*c300*/  FFMA.FTZ R18, R54, R24.reuse, -R19.reuse ;  /* 0x0000001836127223 */ /* 0x180fe20000010813 */
[-CC-:B------:R-:W-:Y:S01]  /*c310*/  FFMA.FTZ R68, R68, R24.reuse, -R19.reuse ;  /* 0x0000001844447223 */ /* 0x180fe20000010813 */
[----:B------:R-:W-:-:S05]  /*c320*/  FFMA.FTZ R12, R58, R24, -R19 ;  /* 0x000000183a0c7223 */ /* 0x000fca0000010813 */
[----:B------:R-:W3:Y:S01]  /*c330*/  MUFU.EX2 R162, R162 ;  /* 0x000000a200a27308 */ /* 0x000ee20000000800 */
[----:B0-----:R-:W-:Y:S01]  /*c340*/  FADD.FTZ R9, R165, R14 ;  /* 0x0000000ea5097221 */ /* 0x001fe20000010000 */
[----:B------:R-:W-:Y:S01]  /*c350*/  FADD.FTZ R8, R168, R5 ;  /* 0x00000005a8087221 */ /* 0x000fe20000010000 */
[----:B------:R-:W-:-:S05]  /*c360*/  FFMA.FTZ R19, R59, R24, -R28 ;  /* 0x000000183b137223 */ /* 0x000fca000001081c */
[----:B------:R-:W-:Y:S01]  /*c370*/  MUFU.EX2 R159, R159 ;  /* 0x0000009f009f7308 */ /* 0x000fe20000000800 */
[----:B-1----:R-:W-:Y:S01]  /*c380*/  FADD.FTZ R30, R166, R9 ;  /* 0x00000009a61e7221 */ /* 0x002fe20000010000 */
[----:B------:R-:W-:-:S06]  /*c390*/  FADD.FTZ R8, R167, R8 ;  /* 0x00000008a7087221 */ /* 0x000fcc0000010000 */
[----:B------:R-:W0:Y:S01]  /*c3a0*/  MUFU.EX2 R157, R157 ;  /* 0x0000009d009d7308 */ /* 0x000e220000000800 */
[----:B------:R-:W-:Y:S01]  /*c3b0*/  FFMA.FTZ R20, R61, R24, -R28 ;  /* 0x000000183d147223 */ /* 0x000fe2000001081c */
[----:B--2---:R-:W-:Y:S01]  /*c3c0*/  FADD.FTZ R9, R161, R30 ;  /* 0x0000001ea1097221 */ /* 0x004fe20000010000 */
[----:B------:R-:W-:-:S05]  /*c3d0*/  FADD.FTZ R5, R163, R8 ;  /* 0x00000008a3057221 */ /* 0x000fca0000010000 */
[----:B------:R-:W-:Y:S01]  /*c3e0*/  MUFU.EX2 R160, R160 ;  /* 0x000000a000a07308 */ /* 0x000fe20000000800 */
[----:B------:R-:W-:-:S07]  /*c3f0*/  FFMA.FTZ R13, R63, R24, -R28 ;  /* 0x000000183f0d7223 */ /* 0x000fce000001081c */
[----:B------:R-:W1:Y:S01]  /*c400*/  MUFU.EX2 R158, R158 ;  /* 0x0000009e009e7308 */ /* 0x000e620000000800 */
[----:B---3--:R-:W-:Y:S01]  /*c410*/  FADD.FTZ R32, R162, R9 ;  /* 0x00000009a2207221 */ /* 0x008fe20000010000 */
        /* <DEDUP_REMOVED lines=16> */
[----:B------:R-:W-:Y:S08]  /*c520*/  MUFU.EX2 R18, R18 ;  /* 0x0000001200127308 */ /* 0x000ff00000000800 */
[----:B------:R-:W2:Y:S01]  /*c530*/  MUFU.EX2 R14, R14 ;  /* 0x0000000e000e7308 */ /* 0x000ea20000000800 */
[----:B0-----:R-:W-:Y:S01]  /*c540*/  FADD.FTZ R28, R20, R25 ;  /* 0x00000019141c7221 */ /* 0x001fe20000010000 */
[----:B------:R-:W-:-:S06]  /*c550*/  FADD.FTZ R24, R21, R24 ;  /* 0x0000001815187221 */ /* 0x000fcc0000010000 */
[----:B------:R-:W-:Y:S08]  /*c560*/  MUFU.EX2 R11, R68 ;  /* 0x00000044000b7308 */ /* 0x000ff00000000800 */
[----:B------:R-:W0:Y:S01]  /*c570*/  MUFU.EX2 R8, R8 ;  /* 0x0000000800087308 */ /* 0x000e220000000800 */
[----:B-1----:R-:W-:Y:S01]  /*c580*/  FADD.FTZ R25, R13, R28 ;  /* 0x0000001c0d197221 */ /* 0x002fe20000010000 */
[----:B------:R-:W-:-:S06]  /*c590*/  FADD.FTZ R5, R15, R24 ;  /* 0x000000180f057221 */ /* 0x000fcc0000010000 */
[----:B------:R-:W1:Y:S08]  /*c5a0*/  MUFU.EX2 R12, R12 ;  /* 0x0000000c000c7308 */ /* 0x000e700000000800 */
[----:B------:R-:W3:Y:S01]  /*c5b0*/  MUFU.EX2 R9, R9 ;  /* 0x0000000900097308 */ /* 0x000ee20000000800 */
[----:B--2---:R-:W-:Y:S01]  /*c5c0*/  FADD.FTZ R25, R14, R25 ;  /* 0x000000190e197221 */ /* 0x004fe20000010000 */
[----:B------:R-:W-:-:S03]  /*c5d0*/  FADD.FTZ R24, R18, R5 ;  /* 0x0000000512187221 */ /* 0x000fc60000010000 */
[----:B0-----:R-:W-:Y:S01]  /*c5e0*/  FADD.FTZ R28, R8, R25 ;  /* 0x00000019081c7221 */ /* 0x001fe20000010000 */
[----:B------:R-:W-:-:S04]  /*c5f0*/  FADD.FTZ R5, R11, R24 ;  /* 0x000000180b057221 */ /* 0x000fc80000010000 */
[----:B-1----:R-:W-:Y:S01]  /*c600*/  FADD.FTZ R36, R12, R5 ;  /* 0x000000050c247221 */ /* 0x002fe20000010000 */
        /* <DEDUP_REMOVED lines=136> */
[C---:B------:R-:W-:Y:S01]  /*ce90*/  FMUL.FTZ R27, R4.reuse, R27 ;  /* 0x0000001b041b7220 */ /* 0x040fe20000410000 */
[C---:B------:R-:W-:Y:S01]  /*cea0*/  FMUL.FTZ R29, R4.reuse, R29 ;  /* 0x0000001d041d7220 */ /* 0x040fe20000410000 */
[C---:B------:R-:W-:Y:S01]  /*ceb0*/  FMUL.FTZ R25, R4.reuse, R25 ;  /* 0x0000001904197220 */ /* 0x040fe20000410000 */
[C---:B------:R-:W-:Y:S01]  /*cec0*/  FMUL.FTZ R5, R4.reuse, R5 ;  /* 0x0000000504057220 */ /* 0x040fe20000410000 */
[----:B------:R-:W-:Y:S01]  /*ced0*/  FMUL.FTZ R37, R4, R37 ;  /* 0x0000002504257220 */ /* 0x000fe20000410000 */
        /* <DEDUP_REMOVED lines=19> */
[----:B-1----:R-:W-:-:S04]  /*d010*/  FMUL.FTZ R37, R43, R130 ;  /* 0x000000822b257220 */ /* 0x002fc80000410000 */
        /* <DEDUP_REMOVED lines=61> */
[C---:B------:R-:W-:Y:S01]  /*d3f0*/  FMUL.FTZ R47, R4.reuse, R47 ;  /* 0x0000002f042f7220 */ /* 0x040fe20000410000 */
[----:B------:R-:W-:Y:S02]  /*d400*/  FMUL.FTZ R45, R4, R45 ;  /* 0x0000002d042d7220 */ /* 0x000fe40000410000 */
        /* <DEDUP_REMOVED lines=48> */
[C---:B------:R-:W-:Y:S02]  /*d710*/  FMUL.FTZ R131, R4.reuse, R131 ;  /* 0x0000008304837220 */ /* 0x040fe40000410000 */
[----:B------:R2:W-:Y:S01]  /*d720*/  ST.E desc[UR36][R16.64+0x3ac], R37 ;  /* 0x0003ac2510007985 */ /* 0x0005e2000c101924 */
[----:B---3--:R-:W-:Y:S01]  /*d730*/  FMUL.FTZ R33, R43, R42 ;  /* 0x0000002a2b217220 */ /* 0x008fe20000410000 */
[----:B------:R-:W-:-:S02]  /*d740*/  FMUL.FTZ R129, R4, R129 ;  /* 0x0000008104817220 */ /* 0x000fc40000410000 */
[----:B------:R3:W-:Y:S01]  /*d750*/  ST.E desc[UR36][R16.64+0x3b8], R41 ;  /* 0x0003b82910007985 */ /* 0x0007e2000c101924 */
[C---:B0-----:R-:W-:Y:S01]  /*d760*/  FMUL.FTZ R35, R43.reuse, R40 ;  /* 0x000000282b237220 */ /* 0x041fe20000410000 */
        /* <DEDUP_REMOVED lines=10> */
[C---:B---3--:R-:W-:Y:S01]  /*d810*/  FMUL.FTZ R41, R43.reuse, R26 ;  /* 0x0000001a2b297220 */ /* 0x048fe20000410000 */
        /* <DEDUP_REMOVED lines=92> */
[----:B------:R-:W-:Y:S04]  /*dde0*/  ST.E desc[UR36][R16.64+0x3dc], R39 ;  /* 0x0003dc2710007985 */ /* 0x000fe8000c101924 */
[----:B------:R4:W-:Y:S04]  /*ddf0*/  ST.E desc[UR36][R16.64+0x3e8], R37 ;  /* 0x0003e82510007985 */ /* 0x0009e8000c101924 */
[----:B------:R4:W-:Y:S04]  /*de00*/  ST.E desc[UR36][R16.64+0x3ec], R41 ;  /* 0x0003ec2910007985 */ /* 0x0009e8000c101924 */
[----:B------:R-:W-:Y:S04]  /*de10*/  ST.E desc[UR36][R16.64+0x3f8], R45 ;  /* 0x0003f82d10007985 */ /* 0x000fe8000c101924 */
[----:B------:R-:W-:Y:S04]  /*de20*/  ST.E desc[UR36][R16.64+0x3fc], R47 ;  /* 0x0003fc2f10007985 */ /* 0x000fe8000c101924 */
[----:B------:R4:W-:Y:S01]  /*de30*/  ST.E desc[UR36][R16.64+0x408], R43 ;  /* 0x0004082b10007985 */ /* 0x0009e2000c101924 */
[----:B------:R1:W-:Y:S06]  /*de40*/  BAR.SYNC.DEFER_BLOCKING R209, 0x100 ;  /* 0x000400d10000751d */ /* 0x0003ec0000010000 */
[----:B------:R-:W4:Y:S04]  /*de50*/  LDL R144, [R1+0x1f8] ;  /* 0x0001f80001907983 */ /* 0x000f280000100800 */
        /* <DEDUP_REMOVED lines=128> */
[----:B------:R-:W4:Y:S04]  /*e660*/  LD.E.64 R4, desc[UR36][R16.64+0x88] ;  /* 0x0000882410047980 */ /* 0x000f28000c101b00 */
        /* <DEDUP_REMOVED lines=128> */
[----:B0-----:R-:W4:Y:S01]  /*ee70*/  LDL R187, [R1+0x68] ;  /* 0x0000680001bb7983 */ /* 0x001f220000100800 */
[----:B------:R-:W-:-:S03]  /*ee80*/  IMAD R4, R144, 0xc00, R4 ;  /* 0x00000c0090047824 */ /* 0x000fc600078e0204 */
        /* <DEDUP_REMOVED lines=1230> */
.L_x_3468:
[----:B------:R-:W-:Y:S05]  /*13b70*/  BSYNC B0 ;  /* 0x0000000000007941 */ /* 0x000fea0003800000 */
.L_x_3467:
        /* <DEDUP_REMOVED lines=9> */
.L_x_3450:
[----:B------:R-:W-:-:S13]  /*13c10*/  ISETP.GE.AND P0, PT, R10, UR40, PT ;  /* 0x000000280a007c0c */ /* 0x000fda000bf06270 */
[----:B------:R-:W-:Y:S05]  /*13c20*/  @!P0 BRA `(.L_x_3470) ;  /* 0x000000b000b88947 */ /* 0x000fea0003800000 */
[----:B------:R1:W5:Y:S01]  /*13c30*/  LDL.64 R2, [R1+0x158] ;  /* 0x0001580001027983 */ /* 0x0003620000100a00 */
[----:B------:R-:W-:-:S05]  /*13c40*/  IADD3 R4, P0, R16, 0x28, RZ ;  /* 0x0000002810047810 */ /* 0x000fca0007f1e0ff */
[----:B------:R-:W-:-:S08]  /*13c50*/  IMAD.X R5, RZ, RZ, R17, P0 ;  /* 0x000000ffff057224 */ /* 0x000fd000000e0611 */
.L_x_3503:
        /* <DEDUP_REMOVED lines=20> */
.L_x_3472:
[----:B------:R-:W-:Y:S05]  /*13da0*/  BSYNC B0 ;  /* 0x0000000000007941 */ /* 0x000fea0003800000 */
.L_x_3471:
        /* <DEDUP_REMOVED lines=10> */
.L_x_3474:
[----:B------:R-:W-:Y:S05]  /*13e50*/  BSYNC B0 ;  /* 0x0000000000007941 */ /* 0x000fea0003800000 */
.L_x_3473:
[----:B------:R-:W-:Y:S04]  /*13e60*/  BSSY B0, `(.L_x_3475) ;  /* 0x0000006000007945 */ /* 0x000fe80003800000 */
[----:B--2---:R-:W-:Y:S05]  /*13e70*/  @P0 BRA `(.L_x_3476) ;  /* 0x0000000000100947 */ /* 0x004fea0003800000 */
[----:B-----5:R-:W-:Y:S01]  /*13e80*/  IMAD R0, R0, 0x8, R8 ;  /* 0x0000000800007824 */ /* 0x020fe200078e0208 */
[----:B0-----:R-:W-:-:S04]  /*13e90*/  SHF.L.U32 R7, R6, 0x1f, RZ ;  /* 0x0000001f06077819 */ /* 0x001fc800000006ff */
[----:B------:R-:W0:Y:S02]  /*13ea0*/  SYNCS.PHASECHK.TRANS64.TRYWAIT P0, [R0+URZ], R7 ;  /* 0x00000007000075a7 */ /* 0x000e24000800017f */
[----:B0-----:R-:W-:Y:S05]  /*13eb0*/  @!P0 BRA `(.L_x_3477) ;  /* 0x00000158003c8947 */ /* 0x001fea0003800000 */
.L_x_3476:
[----:B------:R-:W-:Y:S05]  /*13ec0*/  BSYNC B0 ;  /* 0x0000000000007941 */ /* 0x000fea0003800000 */
.L_x_3475:
        /* <DEDUP_REMOVED lines=59> */
.L_x_3479:
[----:B------:R-:W-:Y:S05]  /*14280*/  BSYNC B0 ;  /* 0x0000000000007941 */ /* 0x000fea0003800000 */
.L_x_3478:
        /* <DEDUP_REMOVED lines=13> */
.L_x_3481:
[----:B------:R-:W-:Y:S05]  /*14360*/  BSYNC B0 ;  /* 0x0000000000007941 */ /* 0x000fea0003800000 */
.L_x_3480:
        /* <DEDUP_REMOVED lines=8> */
.L_x_3483:
[----:B------:R-:W-:Y:S05]  /*143f0*/  BSYNC B0 ;  /* 0x0000000000007941 */ /* 0x000fea0003800000 */
.L_x_3482:
[----:B------:R-:W2:Y:S04]  /*14400*/  LDL R5, [R1+0x70] ;  /* 0x0000700001057983 */ /* 0x000ea80000100800 */
[----:B------:R-:W3:Y:S04]  /*14410*/  LD.E R11, desc[UR36][R2.64] ;  /* 0x00000024020b7980 */ /* 0x000ee8000c101900 */
[----:B------:R-:W3:Y:S04]  /*14420*/  LDL.64 R20, [R1+0xf8] ;  /* 0x0000f80001147983 */ /* 0x000ee80000100a00 */
[----:B0----5:R-:W4:Y:S04]  /*14430*/  LDL.64 R6, [R1+0xf0] ;  /* 0x0000f00001067983 */ /* 0x021f280000100a00 */
[----:B------:R-:W4:Y:S04]  /*14440*/  LDL.64 R8, [R1+0xf0] ;  /* 0x0000f00001087983 */ /* 0x000f280000100a00 */
        /* <DEDUP_REMOVED lines=14> */
[----:B------:R-:W2:Y:S08]  /*14530*/  LDL R5, [R1] ;  /* 0x0000000001057983 */ /* 0x000eb00000100800 */
[----:B------:R-:W-:Y:S01]  /*14540*/  HGMMA.64x96x16.F32.BF16 R24, gdesc[UR4], R24, UP0, gsb0 ;  /* 0x01600000041879f0 */ /* 0x000fe2000b801818 */
[----:B------:R-:W-:-:S02]  /*14550*/  VIADD R6, R4, 0x2 ;  /* 0x0000000204067836 */ /* 0x000fc40000000000 */
[----:B------:R-:W-:Y:S01]  /*14560*/  IMAD.MOV.U32 R7, RZ, RZ, R21 ;  /* 0x000000ffff077224 */ /* 0x000fe200078e0015 */
[----:B------:R-:W-:Y:S02]  /*14570*/  R2UR UR4, R8 ;  /* 0x00000000080472ca */ /* 0x000fe400000e0000 */
[----:B------:R-:W-:Y:S02]  /*14580*/  R2UR UR6, R6 ;  /* 0x00000000060672ca */ /* 0x000fe400000e0000 */
[----:B------:R-:W-:Y:S02]  /*14590*/  R2UR UR7, R7 ;  /* 0x00000000070772ca */ /* 0x000fe400000e0000 */
[----:B------:R-:W-:Y:S02]  /*145a0*/  R2UR UR5, R9 ;  /* 0x00000000090572ca */ /* 0x000fe400000e0000 */
[----:B------:R-:W3:Y:S01]  /*145b0*/  LDL.64 R8, [R1+0xf0] ;  /* 0x0000f00001087983 */ /* 0x000ee20000100a00 */
[----:B------:R-:W-:Y:S01]  /*145c0*/  VIADD R12, R12, 0x4 ;  /* 0x000000040c0c7836 */ /* 0x000fe20000000000 */
[----:B------:R-:W-:-:S02]  /*145d0*/  WARPGROUP.DEPBAR.LE gsb0, 0x0 ;  /* 0x00008000000079c5 */ /* 0x000fc40000010000 */
[----:B------:R-:W-:-:S07]  /*145e0*/  WARPGROUP.ARRIVE ;  /* 0x00000000000079c5 */ /* 0x000fce0000000000 */
[----:B------:R-:W-:Y:S01]  /*145f0*/  HGMMA.64x96x16.F32.BF16 R24, gdesc[UR4], R24, gsb0 ;  /* 0x01600000041879f0 */ /* 0x000fe20008001818 */
[----:B------:R-:W-:Y:S02]  /*14600*/  VIADD R6, R4, 0x4 ;  /* 0x0000000404067836 */ /* 0x000fe40000000000 */
[----:B------:R-:W-:Y:S01]  /*14610*/  IMAD.MOV.U32 R7, RZ, RZ, R21 ;  /* 0x000000ffff077224 */ /* 0x000fe200078e0015 */
[----:B------:R-:W-:Y:S02]  /*14620*/  R2UR UR4, R12 ;  /* 0x000000000c0472ca */ /* 0x000fe400000e0000 */
[----:B------:R-:W-:Y:S02]  /*14630*/  R2UR UR6, R6 ;  /* 0x00000000060672ca */ /* 0x000fe400000e0000 */
[----:B------:R-:W-:Y:S02]  /*14640*/  R2UR UR7, R7 ;  /* 0x00000000070772ca */ /* 0x000fe400000e0000 */
[----:B------:R-:W-:-:S02]  /*14650*/  R2UR UR5, R13 ;  /* 0x000000000d0572ca */ /* 0x000fc400000e0000 */
[----:B------:R-:W4:Y:S01]  /*14660*/  LDL.64 R12, [R1+0xf0] ;  /* 0x0000f000010c7983 */ /* 0x000f220000100a00 */
[----:B------:R-:W-:Y:S01]  /*14670*/  VIADD R14, R14, 0x6 ;  /* 0x000000060e0e7836 */ /* 0x000fe20000000000 */
[----:B------:R-:W-:Y:S02]  /*14680*/  WARPGROUP.DEPBAR.LE gsb0, 0x0 ;  /* 0x00008000000079c5 */ /* 0x000fe40000010000 */
        /* <DEDUP_REMOVED lines=8> */
[----:B------:R-:W2:Y:S01]  /*14710*/  LDL.64 R14, [R1+0xf0] ;  /* 0x0000f000010e7983 */ /* 0x000ea20000100a00 */
        /* <DEDUP_REMOVED lines=11> */
[----:B---3--:R-:W-:Y:S01]  /*147d0*/  VIADD R8, R8, 0x402 ;  /* 0x0000040208087836 */ /* 0x008fe20000000000 */
        /* <DEDUP_REMOVED lines=9> */
[----:B------:R-:W3:Y:S01]  /*14870*/  LDL.64 R8, [R1+0xf0] ;  /* 0x0000f00001087983 */ /* 0x000ee20000100a00 */
[----:B----4-:R-:W-:Y:S01]  /*14880*/  VIADD R12, R12, 0x404 ;  /* 0x000004040c0c7836 */ /* 0x010fe20000000000 */
        /* <DEDUP_REMOVED lines=10> */
[----:B--2---:R-:W-:Y:S01]  /*14930*/  VIADD R14, R14, 0x406 ;  /* 0x000004060e0e7836 */ /* 0x004fe20000000000 */
        /* <DEDUP_REMOVED lines=63> */
[----:B------:R-:W-:Y:S01]  /*14d30*/  R2UR UR5, R19 ;  /* 0x00000000130572ca */ /* 0x000fe200000e0000 */
[----:B---3--:R-:W-:-:S02]  /*14d40*/  VIADD R8, R8, 0xc02 ;  /* 0x00000c0208087836 */ /* 0x008fc40000000000 */
        /* <DEDUP_REMOVED lines=9> */
[----:B----4-:R-:W-:Y:S01]  /*14de0*/  VIADD R12, R12, 0xc04 ;  /* 0x00000c040c0c7836 */ /* 0x010fe20000000000 */
[----:B------:R0:W-:Y:S01]  /*14df0*/  STL [R1+0x70], R0 ;  /* 0x0000700001007387 */ /* 0x0001e20000100800 */
[----:B------:R-:W-:Y:S01]  /*14e00*/  VIADD R20, R4, 0x904 ;  /* 0x0000090404147836 */ /* 0x000fe20000000000 */
[----:B------:R-:W-:-:S02]  /*14e10*/  WARPGROUP.DEPBAR.LE gsb0, 0x0 ;  /* 0x00008000000079c5 */ /* 0x000fc40000010000 */
[----:B------:R-:W-:Y:S01]  /*14e20*/  WARPGROUP.ARRIVE ;  /* 0x00000000000079c5 */ /* 0x000fe20000000000 */
[----:B--2---:R-:W-:Y:S01]  /*14e30*/  VIADD R14, R14, 0xc06 ;  /* 0x00000c060e0e7836 */ /* 0x004fe20000000000 */
[----:B------:R0:W5:Y:S05]  /*14e40*/  LDL R7, [R1+0xc] ;  /* 0x00000c0001077983 */ /* 0x00016a0000100800 */
[----:B------:R-:W-:Y:S01]  /*14e50*/  HGMMA.64x96x16.F32.BF16 R24, gdesc[UR4], R24, gsb0 ;  /* 0x01600000041879f0 */ /* 0x000fe20008001818 */
[----:B------:R-:W-:Y:S02]  /*14e60*/  R2UR UR6, R20 ;  /* 0x00000000140672ca */ /* 0x000fe400000e0000 */
[----:B------:R-:W-:-:S02]  /*14e70*/  R2UR UR7, R21 ;  /* 0x00000000150772ca */ /* 0x000fc400000e0000 */
[----:B------:R-:W-:Y:S02]  /*14e80*/  R2UR UR4, R12 ;  /* 0x000000000c0472ca */ /* 0x000fe400000e0000 */
[----:B------:R-:W-:Y:S01]  /*14e90*/  R2UR UR5, R13 ;  /* 0x000000000d0572ca */ /* 0x000fe200000e0000 */
[----:B------:R-:W-:Y:S01]  /*14ea0*/  VIADD R20, R4, 0x906 ;  /* 0x0000090604147836 */ /* 0x000fe20000000000 */
[----:B------:R-:W-:Y:S02]  /*14eb0*/  WARPGROUP.DEPBAR.LE gsb0, 0x0 ;  /* 0x00008000000079c5 */ /* 0x000fe40000010000 */
[----:B------:R-:W-:-:S09]  /*14ec0*/  WARPGROUP.ARRIVE ;  /* 0x00000000000079c5 */ /* 0x000fd20000000000 */
        /* <DEDUP_REMOVED lines=26> */
[----:B------:R-:W-:-:S04]  /*15070*/  LOP3.LUT R5, R5, 0x1, RZ, 0xfc, !PT ;  /* 0x0000000105057812 */ /* 0x000fc800078efcff */
[----:B------:R-:W-:Y:S01]  /*15080*/  ISETP.NE.AND P0, PT, R5, 0x3, PT ;  /* 0x000000030500780c */ /* 0x000fe20003f05270 */
[----:B------:R-:W-:-:S12]  /*15090*/  BSSY B0, `(.L_x_3485) ;  /* 0x0000003000007945 */ /* 0x000fd80003800000 */
[----:B0-----:R-:W-:Y:S05]  /*150a0*/  @!P0 BRA `(.L_x_3486) ;  /* 0x0000000000048947 */ /* 0x001fea0003800000 */
[----:B------:R-:W-:Y:S01]  /*150b0*/  BPT.TRAP 0x1 ;  /* 0x000000040000795c */ /* 0x000fe20000300000 */
.L_x_3486:
[----:B------:R-:W-:Y:S05]  /*150c0*/  BSYNC B0 ;  /* 0x0000000000007941 */ /* 0x000fea0003800000 */
.L_x_3485:
        /* <DEDUP_REMOVED lines=23> */
[----:B------:R-:W-:-:S03]  /*15240*/  FMUL.FTZ R74, R29, R11 ;  /* 0x0000000b1d4a7220 */ /* 0x000fc60000410000 */
[----:B------:R0:W2:Y:S01]  /*15250*/  MUFU.TANH R83, R33 ;  /* 0x0000002100537308 */ /* 0x0000a20000002400 */
[-C--:B------:R-:W-:Y:S01]  /*15260*/  FMUL.FTZ R29, R42, R11.reuse ;  /* 0x0000000b2a1d7220 */ /* 0x080fe20000410000 */
[-C--:B------:R-:W-:Y:S01]  /*15270*/  FMUL.FTZ R20, R30, R11.reuse ;  /* 0x0000000b1e147220 */ /* 0x080fe20000410000 */
[----:B0-----:R-:W-:Y:S01]  /*15280*/  SHF.R.S32.HI R33, RZ, 0x1f, R14 ;  /* 0x0000001fff217819 */ /* 0x001fe2000001140e */
[----:B------:R-:W-:-:S03]  /*15290*/  FMUL.FTZ R30, R43, R11 ;  /* 0x0000000b2b1e7220 */ /* 0x000fc60000410000 */
[----:B------:R-:W-:-:S04]  /*152a0*/  LEA.HI R42, R33, R14, RZ, 0x7 ;  /* 0x0000000e212a7211 */ /* 0x000fc800078f38ff */
[----:B------:R-:W-:Y:S01]  /*152b0*/  LOP3.LUT R43, R42, 0xffffff80, RZ, 0xc0, !PT ;  /* 0xffffff802a2b7812 */ /* 0x000fe200078ec0ff */
[-C--:B------:R-:W-:Y:S01]  /*152c0*/  FMUL.FTZ R13, R27, R11.reuse ;  /* 0x0000000b1b0d7220 */ /* 0x080fe20000410000 */
[----:B------:R-:W-:-:S03]  /*152d0*/  FMUL.FTZ R27, R38, R11 ;  /* 0x0000000b261b7220 */ /* 0x000fc60000410000 */
[----:B------:R-:W-:Y:S02]  /*152e0*/  IMAD.IADD R43, R14, 0x1, -R43 ;  /* 0x000000010e2b7824 */ /* 0x000fe400078e0a2b */
[-C--:B------:R-:W-:Y:S01]  /*152f0*/  FMUL.FTZ R38, R40, R11.reuse ;  /* 0x0000000b28267220 */ /* 0x080fe20000410000 */
[-C--:B------:R-:W-:Y:S01]  /*15300*/  FMUL.FTZ R72, R25, R11.reuse ;  /* 0x0000000b19487220 */ /* 0x080fe20000410000 */
[-C--:B------:R-:W-:Y:S01]  /*15310*/  FMUL.FTZ R73, R28, R11.reuse ;  /* 0x0000000b1c497220 */ /* 0x080fe20000410000 */
[-C--:B------:R-:W-:Y:S01]  /*15320*/  FMUL.FTZ R40, R44, R11.reuse ;  /* 0x0000000b2c287220 */ /* 0x080fe20000410000 */
[-C--:B------:R-:W-:Y:S01]  /*15330*/  FMUL.FTZ R25, R34, R11.reuse ;  /* 0x0000000b22197220 */ /* 0x080fe20000410000 */
[-C--:B------:R-:W-:Y:S01]  /*15340*/  FMUL.FTZ R28, R39, R11.reuse ;  /* 0x0000000b271c7220 */ /* 0x080fe20000410000 */
[----:B------:R-:W-:Y:S01]  /*15350*/  SHF.R.S32.HI R44, RZ, 0x1f, R43 ;  /* 0x0000001fff2c7819 */ /* 0x000fe2000001142b */
[-C--:B------:R-:W-:Y:S01]  /*15360*/  FMUL.FTZ R34, R36, R11.reuse ;  /* 0x0000000b24227220 */ /* 0x080fe20000410000 */
[-C--:B------:R-:W-:Y:S01]  /*15370*/  FMUL.FTZ R39, R41, R11.reuse ;  /* 0x0000000b29277220 */ /* 0x080fe20000410000 */
[-C--:B------:R-:W-:Y:S01]  /*15380*/  FMUL.FTZ R36, R37, R11.reuse ;  /* 0x0000000b25247220 */ /* 0x080fe20000410000 */
[-C--:B------:R-:W-:Y:S01]  /*15390*/  FMUL.FTZ R41, R45, R11.reuse ;  /* 0x0000000b2d297220 */ /* 0x080fe20000410000 */
[-C--:B------:R-:W-:Y:S01]  /*153a0*/  FMUL.FTZ R37, R46, R11.reuse ;  /* 0x0000000b2e257220 */ /* 0x080fe20000410000 */
[-C--:B------:R-:W-:Y:S01]  /*153b0*/  FMUL.FTZ R48, R48, R11.reuse ;  /* 0x0000000b30307220 */ /* 0x080fe20000410000 */
[----:B------:R-:W-:Y:S01]  /*153c0*/  LEA.HI R45, R33, R14, RZ, 0x2 ;  /* 0x0000000e212d7211 */ /* 0x000fe200078f10ff */
[----:B------:R-:W-:Y:S01]  /*153d0*/  FMUL.FTZ R12, R26, R11 ;  /* 0x0000000b1a0c7220 */ /* 0x000fe20000410000 */
[----:B------:R-:W-:Y:S01]  /*153e0*/  LEA.HI R46, R44, R43, RZ, 0x2 ;  /* 0x0000002b2c2e7211 */ /* 0x000fe200078f10ff */
[-C--:B------:R-:W-:Y:S01]  /*153f0*/  FMUL.FTZ R26, R35, R11.reuse ;  /* 0x0000000b231a7220 */ /* 0x080fe20000410000 */
[----:B------:R-:W-:Y:S01]  /*15400*/  FMUL.FTZ R35, R47, R11 ;  /* 0x0000000b2f237220 */ /* 0x000fe20000410000 */
[----:B------:R0:W3:Y:S01]  /*15410*/  MUFU.TANH R77, R48 ;  /* 0x00000030004d7308 */ /* 0x0000e20000002400 */
[----:B------:R-:W-:-:S02]  /*15420*/  LOP3.LUT R45, R45, 0xfffffffc, RZ, 0xc0, !PT ;  /* 0xfffffffc2d2d7812 */ /* 0x000fc400078ec0ff */
[--C-:B------:R-:W-:Y:S02]  /*15430*/  SHF.R.S32.HI R47, RZ, 0x2, R46.reuse ;  /* 0x00000002ff2f7819 */ /* 0x100fe4000001142e */
[----:B0-----:R-:W-:Y:S01]  /*15440*/  SHF.R.S32.HI R48, RZ, 0x1f, R46 ;  /* 0x0000001fff307819 */ /* 0x001fe2000001142e */
        /* <DEDUP_REMOVED lines=22> */
[-C--:B------:R-:W-:Y:S01]  /*155b0*/  FMUL.FTZ R32, R52, R11.reuse ;  /* 0x0000000b34207220 */ /* 0x080fe20000410000 */
[----:B------:R-:W-:Y:S01]  /*155c0*/  LOP3.LUT R46, R46, 0x7ffffffc, RZ, 0xc0, !PT ;  /* 0x7ffffffc2e2e7812 */ /* 0x000fe200078ec0ff */
[----:B------:R-:W0:Y:S01]  /*155d0*/  SHFL.IDX PT, R18, R47, RZ, 0x1c1f ;  /* 0x001c1fff2f127589 */ /* 0x000e2200000e0000 */
[----:B------:R-:W-:Y:S02]  /*155e0*/  IMAD.MOV.U32 R19, RZ, RZ, -0x60 ;  /* 0xffffffa0ff137424 */ /* 0x000fe400078e00ff */
        /* <DEDUP_REMOVED lines=18> */
[-C--:B-1----:R-:W-:Y:S01]  /*15710*/  FMUL.FTZ R32, R62, R11.reuse ;  /* 0x0000000b3e207220 */ /* 0x082fe20000410000 */
[-C--:B------:R-:W-:Y:S01]  /*15720*/  FMUL.FTZ R68, R68, R11.reuse ;  /* 0x0000000b44447220 */ /* 0x080fe20000410000 */
[-C--:B------:R-:W-:Y:S01]  /*15730*/  FMUL.FTZ R69, R69, R11.reuse ;  /* 0x0000000b45457220 */ /* 0x080fe20000410000 */
[----:B------:R-:W-:Y:S01]  /*15740*/  FMUL.FTZ R54, R70, R11 ;  /* 0x0000000b46367220 */ /* 0x000fe20000410000 */
[----:B------:R-:W-:-:S02]  /*15750*/  IMAD.IADD R46, R43, 0x1, -R46 ;  /* 0x000000012b2e7824 */ /* 0x000fc400078e0a2e */
[----:B------:R-:W-:Y:S01]  /*15760*/  FMUL.FTZ R11, R71, R11 ;  /* 0x0000000b470b7220 */ /* 0x000fe20000410000 */
[----:B------:R-:W-:Y:S01]  /*15770*/  IMAD R19, R10, R19, 0x1 ;  /* 0x000000010a137424 */ /* 0x000fe200078e0213 */
[----:B------:R-:W1:Y:S03]  /*15780*/  MUFU.TANH R24, R24 ;  /* 0x0000001800187308 */ /* 0x000e660000002400 */
[----:B------:R-:W-:Y:S01]  /*15790*/  IMAD R19, R46, -0x2, R19 ;  /* 0xfffffffe2e137824 */ /* 0x000fe200078e0213 */
        /* <DEDUP_REMOVED lines=64> */
.L_x_3492:
[----:B------:R-:W-:Y:S05]  /*15ba0*/  BSYNC B2 ;  /* 0x0000000000027941 */ /* 0x000fea0003800000 */
.L_x_3491:
[----:B------:R-:W-:Y:S01]  /*15bb0*/  LOP3.LUT R9, RZ, R9, RZ, 0x33, !PT ;  /* 0x00000009ff097212 */ /* 0x000fe200078e33ff */
[----:B------:R-:W-:Y:S06]  /*15bc0*/  BRA `(.L_x_3493) ;  /* 0x0000000000187947 */ /* 0x000fec0003800000 */
.L_x_3490:
[----:B------:R-:W-:-:S13]  /*15bd0*/  ISETP.NE.AND P0, PT, R6, 0x1, PT ;  /* 0x000000010600780c */ /* 0x000fda0003f05270 */
[----:B------:R-:W-:Y:S05]  /*15be0*/  @!P0 BRA `(.L_x_3493) ;  /* 0x0000000000108947 */ /* 0x000fea0003800000 */
[----:B------:R-:W2:Y:S04]  /*15bf0*/  LDL R14, [R197+0x1c] ;  /* 0x00001c00c50e7983 */ /* 0x000ea80000100800 */
[----:B------:R-:W3:Y:S01]  /*15c00*/  LDL R18, [R197+0x20] ;  /* 0x00002000c5127983 */ /* 0x000ee20000100800 */
[----:B--2---:R-:W-:-:S05]  /*15c10*/  IMAD.HI.U32 R9, R9, R14, RZ ;  /* 0x0000000e09097227 */ /* 0x004fca00078e00ff */
[----:B---3--:R-:W-:-:S07]  /*15c20*/  SHF.R.U32.HI R9, RZ, R18, R9 ;  /* 0x00000012ff097219 */ /* 0x008fce0000011609 */
.L_x_3493:
[----:B------:R-:W-:Y:S05]  /*15c30*/  BSYNC B1 ;  /* 0x0000000000017941 */ /* 0x000fea0003800000 */
.L_x_3489:
[----:B------:R-:W-:-:S05]  /*15c40*/  IMAD R9, R6, R9, R19 ;  /* 0x0000000906097224 */ /* 0x000fca00078e0213 */
[----:B------:R-:W-:Y:S02]  /*15c50*/  VIMNMX R8, R8, R9, !PT ;  /* 0x0000000908087248 */ /* 0x000fe40007fe0100 */
[----:B------:R-:W-:-:S07]  /*15c60*/  VIADDMNMX R7, R9, R6, R7, PT ;  /* 0x0000000609077246 */ /* 0x000fce0003800107 */
.L_x_3488:
[----:B------:R-:W-:Y:S05]  /*15c70*/  BSYNC B0 ;  /* 0x0000000000007941 */ /* 0x000fea0003800000 */
.L_x_3487:
        /* <DEDUP_REMOVED lines=132> */
.L_x_3499:
[----:B------:R-:W-:Y:S05]  /*164c0*/  BSYNC B2 ;  /* 0x0000000000027941 */ /* 0x000fea0003800000 */
.L_x_3498:
[----:B------:R-:W-:Y:S01]  /*164d0*/  LOP3.LUT R5, RZ, R5, RZ, 0x33, !PT ;  /* 0x00000005ff057212 */ /* 0x000fe200078e33ff */
[----:B------:R-:W-:Y:S06]  /*164e0*/  BRA `(.L_x_3500) ;  /* 0x0000000000187947 */ /* 0x000fec0003800000 */
.L_x_3497:
[----:B------:R-:W-:-:S13]  /*164f0*/  ISETP.NE.AND P6, PT, R6, 0x1, PT ;  /* 0x000000010600780c */ /* 0x000fda0003fc5270 */
[----:B------:R-:W-:Y:S05]  /*16500*/  @!P6 BRA `(.L_x_3500) ;  /* 0x000000000010e947 */ /* 0x000fea0003800000 */
[----:B------:R-:W2:Y:S04]  /*16510*/  LDL R4, [R197+0x1c] ;  /* 0x00001c00c5047983 */ /* 0x000ea80000100800 */
[----:B------:R-:W3:Y:S01]  /*16520*/  LDL R40, [R197+0x20] ;  /* 0x00002000c5287983 */ /* 0x000ee20000100800 */
[----:B--2---:R-:W-:-:S05]  /*16530*/  IMAD.HI.U32 R5, R5, R4, RZ ;  /* 0x0000000405057227 */ /* 0x004fca00078e00ff */
[----:B---3--:R-:W-:-:S07]  /*16540*/  SHF.R.U32.HI R5, RZ, R40, R5 ;  /* 0x00000028ff057219 */ /* 0x008fce0000011605 */
.L_x_3500:
[----:B------:R-:W-:Y:S05]  /*16550*/  BSYNC B1 ;  /* 0x0000000000017941 */ /* 0x000fea0003800000 */
.L_x_3496:
[----:B------:R-:W-:-:S05]  /*16560*/  IMAD R5, R6, R5, R19 ;  /* 0x0000000506057224 */ /* 0x000fca00078e0213 */
[----:B------:R-:W-:Y:S02]  /*16570*/  VIADDMNMX R7, R5, R6, R7, PT ;  /* 0x0000000605077246 */ /* 0x000fe40003800107 */
[----:B------:R-:W-:-:S07]  /*16580*/  VIMNMX R8, R8, R5, !PT ;  /* 0x0000000508087248 */ /* 0x000fce0007fe0100 */
.L_x_3495:
[----:B------:R-:W-:Y:S05]  /*16590*/  BSYNC B0 ;  /* 0x0000000000007941 */ /* 0x000fea0003800000 */
.L_x_3494:
        /* <DEDUP_REMOVED lines=65> */
[C---:B------:R-:W-:Y:S02]  /*169b0*/  ISETP.GT.AND P0, PT, R8.reuse, RZ, !P6 ;  /* 0x000000ff0800720c */ /* 0x040fe40007704270 */
[C---:B------:R-:W-:Y:S02]  /*169c0*/  ISETP.GT.AND P1, PT, R8.reuse, 0x48, !P1 ;  /* 0x000000480800780c */ /* 0x040fe40004f24270 */
        /* <DEDUP_REMOVED lines=38> */
[----:B------:R-:W-:-:S02]  /*16c30*/  FMNMX.FTZ R9, R56, R9, !PT ;  /* 0x0000000938097209 */ /* 0x000fc40007810000 */
[----:B------:R-:W-:Y:S02]  /*16c40*/  FMNMX.FTZ R4, R26, R5, !PT ;  /* 0x000000051a047209 */ /* 0x000fe40007810000 */
[----:B------:R-:W-:Y:S02]  /*16c50*/  ISETP.LT.OR P0, PT, R7, 0x42, P0 ;  /* 0x000000420700780c */ /* 0x000fe40000701670 */
[----:B------:R-:W-:Y:S02]  /*16c60*/  FMNMX.FTZ R4, R25, R4, !PT ;  /* 0x0000000419047209 */ /* 0x000fe40007810000 */
[----:B------:R-:W-:Y:S02]  /*16c70*/  FMNMX.FTZ R9, R48, R9, !PT ;  /* 0x0000000930097209 */ /* 0x000fe40007810000 */
[----:B------:R-:W-:Y:S02]  /*16c80*/  ISETP.LT.OR P1, PT, R7, 0x49, P1 ;  /* 0x000000490700780c */ /* 0x000fe40000f21670 */
[----:B------:R-:W-:-:S02]  /*16c90*/  FSEL R31, R31, -INF , !P0 ;  /* 0xff8000001f1f7808 */ /* 0x000fc40004000000 */
        /* <DEDUP_REMOVED lines=10> */
[----:B------:R-:W-:Y:S02]  /*16d40*/  ISETP.GT.AND P5, PT, R8, 0x58, !P5 ;  /* 0x000000580800780c */ /* 0x000fe40006fa4270 */
[----:B------:R-:W-:-:S02]  /*16d50*/  ISETP.LT.OR P4, PT, R7, 0x52, P4 ;  /* 0x000000520700780c */ /* 0x000fc40002781670 */
[----:B------:R-:W-:Y:S02]  /*16d60*/  FSEL R32, R15, -INF , !P3 ;  /* 0xff8000000f207808 */ /* 0x000fe40005800000 */
[----:B------:R-:W-:Y:S02]  /*16d70*/  FMNMX.FTZ R5, R33, R4, !PT ;  /* 0x0000000421057209 */ /* 0x000fe40007810000 */
[----:B------:R-:W-:Y:S02]  /*16d80*/  FMNMX.FTZ R9, R18, R9, !PT ;  /* 0x0000000912097209 */ /* 0x000fe40007810000 */
[----:B------:R-:W-:Y:S02]  /*16d90*/  ISETP.GT.AND P0, PT, R8, 0x59, !P6 ;  /* 0x000000590800780c */ /* 0x000fe40007704270 */
[----:B------:R-:W-:Y:S02]  /*16da0*/  ISETP.LT.OR P5, PT, R7, 0x59, P5 ;  /* 0x000000590700780c */ /* 0x000fe40002fa1670 */
[----:B------:R-:W-:-:S02]  /*16db0*/  FSEL R50, R51, -INF , !P4 ;  /* 0xff80000033327808 */ /* 0x000fc40006000000 */
[----:B------:R-:W-:Y:S02]  /*16dc0*/  FMNMX.FTZ R5, R32, R5, !PT ;  /* 0x0000000520057209 */ /* 0x000fe40007810000 */
[----:B------:R-:W-:Y:S02]  /*16dd0*/  FMNMX.FTZ R9, R14, R9, !PT ;  /* 0x000000090e097209 */ /* 0x000fe40007810000 */
[----:B------:R-:W-:Y:S02]  /*16de0*/  ISETP.LT.OR P0, PT, R7, 0x5a, P0 ;  /* 0x0000005a0700780c */ /* 0x000fe40000701670 */
[----:B------:R-:W-:Y:S02]  /*16df0*/  FSEL R51, R54, -INF , !P5 ;  /* 0xff80000036337808 */ /* 0x000fe40006800000 */
[----:B------:R-:W-:Y:S01]  /*16e00*/  FMNMX.FTZ R4, R50, R5, !PT ;  /* 0x0000000532047209 */ /* 0x000fe20007810000 */
[----:B------:R-:W2:Y:S01]  /*16e10*/  LDL R54, [R1+0x440] ;  /* 0x0004400001367983 */ /* 0x000ea20000100800 */
[----:B------:R-:W-:-:S02]  /*16e20*/  FMNMX.FTZ R6, R24, R9, !PT ;  /* 0x0000000918067209 */ /* 0x000fc40007810000 */
[----:B------:R-:W-:Y:S02]  /*16e30*/  FSEL R52, R11, -INF , !P0 ;  /* 0xff8000000b347808 */ /* 0x000fe40004000000 */
[----:B------:R-:W-:Y:S01]  /*16e40*/  FMNMX.FTZ R7, R51, R4, !PT ;  /* 0x0000000433077209 */ /* 0x000fe20007810000 */
[----:B------:R-:W0:Y:S03]  /*16e50*/  SHFL.BFLY PT, R9, R6, 0x2, 0x1f ;  /* 0x0c401f0006097f89 */ /* 0x000e2600000e0000 */
[----:B------:R-:W-:Y:S01]  /*16e60*/  FMNMX.FTZ R7, R52, R7, !PT ;  /* 0x0000000734077209 */ /* 0x000fe20007810000 */
[----:B------:R-:W3:Y:S04]  /*16e70*/  LDL.64 R4, [R1+0x430] ;  /* 0x0004300001047983 */ /* 0x000ee80000100a00 */
[----:B------:R-:W-:Y:S04]  /*16e80*/  STL.64 [R1+0x420], R6 ;  /* 0x0004200601007387 */ /* 0x000fe80000100a00 */
[----:B------:R-:W4:Y:S01]  /*16e90*/  LDL R11, [R1+0x424] ;  /* 0x00042400010b7983 */ /* 0x000f220000100800 */
[----:B0-----:R-:W-:-:S05]  /*16ea0*/  FMNMX.FTZ R9, R6, R9, !PT ;  /* 0x0000000906097209 */ /* 0x001fca0007810000 */
[----:B------:R-:W0:Y:S02]  /*16eb0*/  SHFL.BFLY PT, R12, R9, 0x1, 0x1f ;  /* 0x0c201f00090c7f89 */ /* 0x000e2400000e0000 */
[----:B0-----:R-:W-:-:S05]  /*16ec0*/  FMNMX.FTZ R8, R9, R12, !PT ;  /* 0x0000000c09087209 */ /* 0x001fca0007810000 */
[----:B------:R-:W-:Y:S04]  /*16ed0*/  STL [R1+0x420], R8 ;  /* 0x0004200801007387 */ /* 0x000fe80000100800 */
[----:B------:R-:W2:Y:S04]  /*16ee0*/  LDL R12, [R1+0x420] ;  /* 0x00042000010c7983 */ /* 0x000ea80000100800 */
[----:B----4-:R-:W0:Y:S02]  /*16ef0*/  SHFL.BFLY PT, R6, R11, 0x2, 0x1f ;  /* 0x0c401f000b067f89 */ /* 0x010e2400000e0000 */
[----:B0-----:R-:W-:-:S05]  /*16f00*/  FMNMX.FTZ R6, R6, R11, !PT ;  /* 0x0000000b06067209 */ /* 0x001fca0007810000 */
[----:B------:R-:W0:Y:S01]  /*16f10*/  SHFL.BFLY PT, R7, R6, 0x1, 0x1f ;  /* 0x0c201f0006077f89 */ /* 0x000e2200000e0000 */
[----:B--2---:R-:W-:Y:S01]  /*16f20*/  FMUL.FTZ R9, R54, R12 ;  /* 0x0000000c36097220 */ /* 0x004fe20000410000 */
[----:B------:R-:W-:Y:S02]  /*16f30*/  FSETP.NEU.FTZ.AND P0, PT, R12, -INF , PT ;  /* 0xff8000000c00780b */ /* 0x000fe40003f1d000 */
[----:B0-----:R-:W-:Y:S02]  /*16f40*/  FMNMX.FTZ R30, R6, R7, !PT ;  /* 0x00000007061e7209 */ /* 0x001fe40007810000 */
[----:B------:R-:W-:Y:S02]  /*16f50*/  FSEL R9, R9, RZ, P0 ;  /* 0x000000ff09097208 */ /* 0x000fe40000000000 */
[----:B------:R-:W-:Y:S01]  /*16f60*/  FSEL R11, R12, RZ, P0 ;  /* 0x000000ff0c0b7208 */ /* 0x000fe20000000000 */
[CC--:B------:R-:W-:Y:S01]  /*16f70*/  FMUL.FTZ R6, R30.reuse, R54.reuse ;  /* 0x000000361e067220 */ /* 0x0c0fe20000410000 */
[----:B------:R-:W-:Y:S01]  /*16f80*/  FSETP.NEU.FTZ.AND P0, PT, R30, -INF , PT ;  /* 0xff8000001e00780b */ /* 0x000fe20003f1d000 */
[-CC-:B------:R-:W-:Y:S01]  /*16f90*/  FFMA.FTZ R13, R14, R54.reuse, -R9.reuse ;  /* 0x000000360e0d7223 */ /* 0x180fe20000010809 */
[-CC-:B------:R-:W-:Y:S01]  /*16fa0*/  FFMA.FTZ R152, R152, R54.reuse, -R9.reuse ;  /* 0x0000003698987223 */ /* 0x180fe20000010809 */
[-CC-:B------:R-:W-:Y:S01]  /*16fb0*/  FFMA.FTZ R188, R188, R54.reuse, -R9.reuse ;  /* 0x00000036bcbc7223 */ /* 0x180fe20000010809 */
[----:B------:R-:W-:Y:S01]  /*16fc0*/  FSEL R8, R30, RZ, P0 ;  /* 0x000000ff1e087208 */ /* 0x000fe20000000000 */
        /* <DEDUP_REMOVED lines=21> */
[----:B------:R-:W-:Y:S01]  /*17120*/  FSEL R9, R6, RZ, P0 ;  /* 0x000000ff06097208 */ /* 0x000fe20000000000 */
[----:B------:R-:W-:Y:S01]  /*17130*/  FADD.FTZ R11, R20, -R11 ;  /* 0x8000000b140b7221 */ /* 0x000fe20000010000 */
[----:B------:R-:W-:-:S03]  /*17140*/  FADD.FTZ R21, R21, -R8 ;  /* 0x8000000815157221 */ /* 0x000fc60000010000 */
[-CC-:B------:R-:W-:Y:S01]  /*17150*/  FFMA.FTZ R153, R53, R54.reuse, -R9.reuse ;  /* 0x0000003635997223 */ /* 0x180fe20000010809 */
[-C--:B------:R-:W-:Y:S01]  /*17160*/  FMUL.FTZ R11, R11, R54.reuse ;  /* 0x000000360b0b7220 */ /* 0x080fe20000410000 */
[----:B------:R-:W-:Y:S01]  /*17170*/  FMUL.FTZ R21, R54, R21 ;  /* 0x0000001536157220 */ /* 0x000fe20000410000 */
[-CC-:B------:R-:W-:Y:S01]  /*17180*/  FFMA.FTZ R7, R40, R54.reuse, -R9.reuse ;  /* 0x0000003628077223 */ /* 0x180fe20000010809 */
[----:B------:R-:W-:Y:S01]  /*17190*/  MUFU.EX2 R152, R152 ;  /* 0x0000009800987308 */ /* 0x000fe20000000800 */
[----:B------:R-:W-:-:S07]  /*171a0*/  FFMA.FTZ R155, R47, R54, -R9 ;  /* 0x000000362f9b7223 */ /* 0x000fce0000010809 */
[----:B------:R-:W3:Y:S01]  /*171b0*/  MUFU.EX2 R35, R11 ;  /* 0x0000000b00237308 */ /* 0x000ee20000000800 */
[----:B------:R-:W-:-:S07]  /*171c0*/  FFMA.FTZ R6, R39, R54, -R9 ;  /* 0x0000003627067223 */ /* 0x000fce0000010809 */
[----:B------:R-:W-:Y:S08]  /*171d0*/  MUFU.EX2 R153, R153 ;  /* 0x0000009900997308 */ /* 0x000ff00000000800 */
[----:B------:R-:W0:Y:S01]  /*171e0*/  MUFU.EX2 R36, R21 ;  /* 0x0000001500247308 */ /* 0x000e220000000800 */
[----:B------:R-:W-:-:S07]  /*171f0*/  FFMA.FTZ R179, R46, R54, -R9 ;  /* 0x000000362eb37223 */ /* 0x000fce0000010809 */
[----:B------:R-:W1:Y:S08]  /*17200*/  MUFU.EX2 R188, R188 ;  /* 0x000000bc00bc7308 */ /* 0x000e700000000800 */
[----:B------:R-:W2:Y:S01]  /*17210*/  MUFU.EX2 R7, R7 ;  /* 0x0000000700077308 */ /* 0x000ea20000000800 */
[----:B------:R-:W-:-:S07]  /*17220*/  FFMA.FTZ R180, R45, R54, -R9 ;  /* 0x000000362db47223 */ /* 0x000fce0000010809 */
[----:B------:R-:W4:Y:S08]  /*17230*/  MUFU.EX2 R154, R154 ;  /* 0x0000009a009a7308 */ /* 0x000f300000000800 */
[----:B------:R-:W4:Y:S01]  /*17240*/  MUFU.EX2 R155, R155 ;  /* 0x0000009b009b7308 */ /* 0x000f220000000800 */
[----:B---3--:R-:W-:Y:S01]  /*17250*/  FFMA.FTZ R11, R35, R4, R152 ;  /* 0x00000004230b7223 */ /* 0x008fe20000010098 */
[----:B0-----:R-:W-:-:S06]  /*17260*/  FFMA.FTZ R4, R5, R36, R153 ;  /* 0x0000002405047223 */ /* 0x001fcc0000010099 */
[----:B------:R-:W0:Y:S01]  /*17270*/  MUFU.EX2 R187, R187 ;  /* 0x000000bb00bb7308 */ /* 0x000e220000000800 */
[----:B------:R-:W-:-:S07]  /*17280*/  FFMA.FTZ R177, R43, R54, -R9 ;  /* 0x000000362bb17223 */ /* 0x000fce0000010809 */
[----:B------:R-:W3:Y:S01]  /*17290*/  MUFU.EX2 R6, R6 ;  /* 0x0000000600067308 */ /* 0x000ee20000000800 */
[----:B-1----:R-:W-:Y:S01]  /*172a0*/  FADD.FTZ R11, R188, R11 ;  /* 0x0000000bbc0b7221 */ /* 0x002fe20000010000 */
[----:B--2---:R-:W-:-:S06]  /*172b0*/  FADD.FTZ R4, R7, R4 ;  /* 0x0000000407047221 */ /* 0x004fcc0000010000 */
[----:B------:R-:W1:Y:S01]  /*172c0*/  MUFU.EX2 R186, R186 ;  /* 0x000000ba00ba7308 */ /* 0x000e620000000800 */
[----:B------:R-:W-:-:S07]  /*172d0*/  FFMA.FTZ R178, R44, R54, -R9 ;  /* 0x000000362cb27223 */ /* 0x000fce0000010809 */
[----:B------:R-:W2:Y:S01]  /*172e0*/  MUFU.EX2 R179, R179 ;  /* 0x000000b300b37308 */ /* 0x000ea20000000800 */
[----:B----4-:R-:W-:Y:S01]  /*172f0*/  FADD.FTZ R8, R154, R11 ;  /* 0x0000000b9a087221 */ /* 0x010fe20000010000 */
[----:B------:R-:W-:-:S06]  /*17300*/  FADD.FTZ R5, R155, R4 ;  /* 0x000000049b057221 */ /* 0x000fcc0000010000 */
[----:B------:R-:W4:Y:S01]  /*17310*/  MUFU.EX2 R183, R183 ;  /* 0x000000b700b77308 */ /* 0x000f220000000800 */
[----:B------:R-:W-:-:S07]  /*17320*/  FFMA.FTZ R171, R42, R54, -R9 ;  /* 0x000000362aab7223 */ /* 0x000fce0000010809 */
[----:B------:R-:W4:Y:S01]  /*17330*/  MUFU.EX2 R180, R180 ;  /* 0x000000b400b47308 */ /* 0x000f220000000800 */
[----:B0-----:R-:W-:Y:S01]  /*17340*/  FADD.FTZ R11, R187, R8 ;  /* 0x00000008bb0b7221 */ /* 0x001fe20000010000 */
[----:B---3--:R-:W-:-:S06]  /*17350*/  FADD.FTZ R4, R6, R5 ;  /* 0x0000000506047221 */ /* 0x008fcc0000010000 */
        /* <DEDUP_REMOVED lines=75> */
[----:B------:R-:W0:Y:S08]  /*17810*/  MUFU.EX2 R18, R18 ;  /* 0x0000001200127308 */ /* 0x000e300000000800 */
[----:B------:R-:W3:Y:S01]  /*17820*/  MUFU.EX2 R12, R12 ;  /* 0x0000000c000c7308 */ /* 0x000ee20000000800 */
[----:B-1----:R-:W-:Y:S01]  /*17830*/  FADD.FTZ R4, R158, R5 ;  /* 0x000000059e047221 */ /* 0x002fe20000010000 */
[----:B--2---:R-:W-:-:S06]  /*17840*/  FADD.FTZ R24, R20, R25 ;  /* 0x0000001914187221 */ /* 0x004fcc0000010000 */
[----:B------:R-:W1:Y:S08]  /*17850*/  MUFU.EX2 R13, R13 ;  /* 0x0000000d000d7308 */ /* 0x000e700000000800 */
[----:B------:R-:W2:Y:S01]  /*17860*/  MUFU.EX2 R8, R8 ;  /* 0x0000000800087308 */ /* 0x000ea20000000800 */
[----:B----4-:R-:W-:Y:S01]  /*17870*/  FADD.FTZ R5, R15, R4 ;  /* 0x000000040f057221 */ /* 0x010fe20000010000 */
[----:B------:R-:W-:-:S06]  /*17880*/  FADD.FTZ R25, R11, R24 ;  /* 0x000000180b197221 */ /* 0x000fcc0000010000 */
[----:B------:R-:W4:Y:S08]  /*17890*/  MUFU.EX2 R14, R14 ;  /* 0x0000000e000e7308 */ /* 0x000f300000000800 */
[----:B------:R-:W4:Y:S01]  /*178a0*/  MUFU.EX2 R9, R9 ;  /* 0x0000000900097308 */ /* 0x000f220000000800 */
[----:B0-----:R-:W-:Y:S01]  /*178b0*/  FADD.FTZ R4, R18, R5 ;  /* 0x0000000512047221 */ /* 0x001fe20000010000 */
[----:B---3--:R-:W-:-:S03]  /*178c0*/  FADD.FTZ R25, R12, R25 ;  /* 0x000000190c197221 */ /* 0x008fc60000010000 */
[----:B-1----:R-:W-:Y:S01]  /*178d0*/  FADD.FTZ R5, R13, R4 ;  /* 0x000000040d057221 */ /* 0x002fe20000010000 */
[----:B--2---:R-:W-:-:S03]  /*178e0*/  FADD.FTZ R4, R8, R25 ;  /* 0x0000001908047221 */ /* 0x004fc60000010000 */
[----:B----4-:R-:W-:Y:S01]  /*178f0*/  FADD.FTZ R32, R14, R5 ;  /* 0x000000050e207221 */ /* 0x010fe20000010000 */
[----:B------:R0:W-:Y:S01]  /*17900*/  STL [R1+0x424], R30 ;  /* 0x0004241e01007387 */ /* 0x0001e20000100800 */
        /* <DEDUP_REMOVED lines=136> */
[----:B------:R0:W-:Y:S04]  /*18190*/  ST.E desc[UR36][R16.64+0x210], R29 ;  /* 0x0002101d10007985 */ /* 0x0001e8000c101924 */
[----:B------:R1:W-:Y:S04]  /*181a0*/  ST.E desc[UR36][R16.64+0x214], R31 ;  /* 0x0002141f10007985 */ /* 0x0003e8000c101924 */
[----:B------:R2:W-:Y:S04]  /*181b0*/  ST.E desc[UR36][R16.64+0x220], R27 ;  /* 0x0002201b10007985 */ /* 0x0005e8000c101924 */
        /* <DEDUP_REMOVED lines=16> */
[C---:B0-----:R-:W-:Y:S02]  /*182c0*/  FMUL.FTZ R25, R35.reuse, R110 ;  /* 0x0000006e23197220 */ /* 0x041fe40000410000 */
        /* <DEDUP_REMOVED lines=30> */
[----:B------:R0:W-:Y:S01]  /*184b0*/  ST.E desc[UR36][R16.64+0x380], R27 ;  /* 0x0003801b10007985 */ /* 0x0001e2000c101924 */
[C---:B------:R-:W-:Y:S01]  /*184c0*/  FMUL.FTZ R26, R35.reuse, R26 ;  /* 0x0000001a231a7220 */ /* 0x040fe20000410000 */
        /* <DEDUP_REMOVED lines=28> */
[----:B------:R4:W-:Y:S01]  /*18690*/  ST.E desc[UR36][R16.64+0x3b0], R25 ;  /* 0x0003b01910007985 */ /* 0x0009e2000c101924 */
[C---:B0-----:R-:W-:Y:S01]  /*186a0*/  FMUL.FTZ R27, R35.reuse, R48 ;  /* 0x00000030231b7220 */ /* 0x041fe20000410000 */
[C---:B-1----:R-:W-:Y:S01]  /*186b0*/  FMUL.FTZ R29, R35.reuse, R40 ;  /* 0x00000028231d7220 */ /* 0x042fe20000410000 */
[C---:B--2---:R-:W-:Y:S01]  /*186c0*/  FMUL.FTZ R31, R35.reuse, R46 ;  /* 0x0000002e231f7220 */ /* 0x044fe20000410000 */
[C---:B------:R-:W-:Y:S01]  /*186d0*/  FMUL.FTZ R44, R35.reuse, R44 ;  /* 0x0000002c232c7220 */ /* 0x040fe20000410000 */
[C---:B------:R-:W-:Y:S01]  /*186e0*/  FMUL.FTZ R42, R35.reuse, R42 ;  /* 0x0000002a232a7220 */ /* 0x040fe20000410000 */
[C---:B---3--:R-:W-:Y:S01]  /*186f0*/  FMUL.FTZ R5, R35.reuse, R38 ;  /* 0x0000002623057220 */ /* 0x048fe20000410000 */
[C---:B------:R-:W-:Y:S01]  /*18700*/  FMUL.FTZ R34, R36.reuse, R34 ;  /* 0x0000002224227220 */ /* 0x040fe20000410000 */
[----:B------:R-:W-:Y:S01]  /*18710*/  FMUL.FTZ R35, R35, R30 ;  /* 0x0000001e23237220 */ /* 0x000fe20000410000 */
[C---:B------:R-:W-:Y:S01]  /*18720*/  FMUL.FTZ R229, R36.reuse, R229 ;  /* 0x000000e524e57220 */ /* 0x040fe20000410000 */
[C---:B------:R-:W-:Y:S01]  /*18730*/  FMUL.FTZ R191, R36.reuse, R191 ;  /* 0x000000bf24bf7220 */ /* 0x040fe20000410000 */
[C---:B------:R-:W-:Y:S01]  /*18740*/  FMUL.FTZ R189, R36.reuse, R189 ;  /* 0x000000bd24bd7220 */ /* 0x040fe20000410000 */
[C---:B----4-:R-:W-:Y:S01]  /*18750*/  FMUL.FTZ R25, R36.reuse, R32 ;  /* 0x0000002024197220 */ /* 0x050fe20000410000 */
        /* <DEDUP_REMOVED lines=159> */
[----:B------:R-:W4:Y:S04]  /*19150*/  LD.E R27, desc[UR36][R16.64+0x214] ;  /* 0x00021424101b7980 */ /* 0x000f28000c101900 */
[----:B------:R-:W4:Y:S04]  /*19160*/  LD.E R29, desc[UR36][R16.64+0x218] ;  /* 0x00021824101d7980 */ /* 0x000f28000c101900 */
[----:B------:R-:W4:Y:S04]  /*19170*/  LD.E R31, desc[UR36][R16.64+0x21c] ;  /* 0x00021c24101f7980 */ /* 0x000f28000c101900 */
        /* <DEDUP_REMOVED lines=255> */
[----:B------:R-:W4:Y:S04]  /*1a170*/  LD.E R24, desc[UR36][R16.64+0x210] ;  /* 0x0002102410187980 */ /* 0x000f28000c101900 */
        /* <DEDUP_REMOVED lines=72> */
[----:B------:R-:W-:-:S03]  /*1a600*/  IMAD R4, R25, 0xc00, R4 ;  /* 0x00000c0019047824 */ /* 0x000fc600078e0204 */
        /* <DEDUP_REMOVED lines=1158> */
.L_x_3502:
[----:B------:R-:W-:Y:S05]  /*1ee70*/  BSYNC B0 ;  /* 0x0000000000007941 */ /* 0x000fea0003800000 */
.L_x_3501:
        /* <DEDUP_REMOVED lines=9> */
.L_x_3470:
        /* <DEDUP_REMOVED lines=77> */
[----:B------:R-:W3:Y:S04]  /*1f3e0*/  LDL.64 R4, [R1+0x230] ;  /* 0x0002300001047983 */ /* 0x000ee80000100a00 */
[----:B------:R-:W0:Y:S08]  /*1f3f0*/  SHFL.BFLY PT, R3, R6, 0x1, 0x1f ;  /* 0x0c201f0006037f89 */ /* 0x000e3000000e0000 */
[----:B------:R-:W3:Y:S01]  /*1f400*/  @!P2 LDL R134, [R1+0x1fc] ;  /* 0x0001fc000186a983 */ /* 0x000ee20000100800 */
[----:B0-----:R-:W-:-:S03]  /*1f410*/  FADD.FTZ R140, R6, R3 ;  /* 0x00000003068c7221 */ /* 0x001fc60000010000 */
[----:B------:R-:W3:Y:S02]  /*1f420*/  LDL.64 R2, [R1+0x220] ;  /* 0x0002200001027983 */ /* 0x000ee40000100a00 */
[----:B------:R-:W-:Y:S02]  /*1f430*/  FSETP.NE.FTZ.AND P1, PT, R140, RZ, PT ;  /* 0x000000ff8c00720b */ /* 0x000fe40003f35000 */
[----:B--2---:R-:W2:Y:S11]  /*1f440*/  LDL.64 R6, [R1+0x240] ;  /* 0x0002400001067983 */ /* 0x004eb60000100a00 */
[----:B------:R-:W2:Y:S04]  /*1f450*/  @P1 LDL R143, [R1+0x440] ;  /* 0x00044000018f1983 */ /* 0x000ea80000100800 */
[----:B------:R-:W2:Y:S01]  /*1f460*/  @P1 LDL R145, [R1+0x424] ;  /* 0x0004240001911983 */ /* 0x000ea20000100800 */
[----:B------:R-:W-:-:S02]  /*1f470*/  IMAD.MOV.U32 R137, RZ, RZ, RZ ;  /* 0x000000ffff897224 */ /* 0x000fc400078e00ff */
[----:B------:R-:W-:Y:S02]  /*1f480*/  IMAD.MOV.U32 R142, RZ, RZ, -0x800000 ;  /* 0xff800000ff8e7424 */ /* 0x000fe400078e00ff */
[----:B------:R-:W-:Y:S01]  /*1f490*/  IMAD.MOV.U32 R144, RZ, RZ, -0x800000 ;  /* 0xff800000ff907424 */ /* 0x000fe200078e00ff */
[----:B------:R1:W-:Y:S08]  /*1f4a0*/  BAR.ARV R208, 0x100 ;  /* 0x000400d00000751d */ /* 0x0003f00000002000 */
[----:B------:R-:W-:Y:S06]  /*1f4b0*/  BAR.ARV 0x8, 0x180 ;  /* 0x0206000000007b1d */ /* 0x000fec0000002000 */
[----:B-----5:R-:W-:-:S13]  /*1f4c0*/  FSETP.NE.FTZ.AND P0, PT, R147, RZ, PT ;  /* 0x000000ff9300720b */ /* 0x020fda0003f15000 */
[----:B------:R-:W5:Y:S04]  /*1f4d0*/  @P0 LDL R138, [R1+0x440] ;  /* 0x00044000018a0983 */ /* 0x000f680000100800 */
[----:B------:R-:W5:Y:S01]  /*1f4e0*/  @P0 LDL R139, [R1+0x420] ;  /* 0x00042000018b0983 */ /* 0x000f620000100800 */
[----:B------:R-:W0:Y:S08]  /*1f4f0*/  @P0 MUFU.LG2 R141, R147 ;  /* 0x00000093008d0308 */ /* 0x000e300000000c00 */
[----:B------:R-:W1:Y:S01]  /*1f500*/  @P0 MUFU.RCP R137, R147 ;  /* 0x0000009300890308 */ /* 0x000e620000001000 */
[----:B0-----:R-:W-:-:S07]  /*1f510*/  @P0 FMUL.FTZ R141, R141, 0.69314718246459960938 ;  /* 0x3f3172188d8d0820 */ /* 0x001fce0000410000 */
[----:B------:R-:W0:Y:S01]  /*1f520*/  @P1 MUFU.LG2 R146, R140 ;  /* 0x0000008c00921308 */ /* 0x000e220000000c00 */
[----:B----4-:R-:W-:Y:S01]  /*1f530*/  VIADD R0, R0, 0x1 ;  /* 0x0000000100007836 */ /* 0x010fe20000000000 */
[----:B------:R-:W-:Y:S01]  /*1f540*/  STL [R1+0x434], R140 ;  /* 0x0004348c01007387 */ /* 0x000fe20000100800 */
[----:B---3--:R-:W-:Y:S01]  /*1f550*/  @!P2 LOP3.LUT R134, R134, 0x1, RZ, 0x3c, !PT ;  /* 0x000000018686a812 */ /* 0x008fe200078e3cff */
        /* <DEDUP_REMOVED lines=98> */
[----:B------:R1:W-:Y:S04]  /*1fb80*/  STL [R1+0x200], R2 ;  /* 0x0002000201007387 */ /* 0x0003e80000100800 */
[----:B------:R1:W-:Y:S04]  /*1fb90*/  @!P2 STL [R1+0x1fc], R134 ;  /* 0x0001fc860100a387 */ /* 0x0003e80000100800 */
[----:B------:R1:W-:Y:S04]  /*1fba0*/  STL [R1+0x204], R0 ;  /* 0x0002040001007387 */ /* 0x0003e80000100800 */
[----:B------:R1:W-:Y:S01]  /*1fbb0*/  @!P2 STL [R1+0x1f8], RZ ;  /* 0x0001f8ff0100a387 */ /* 0x0003e20000100800 */
[----:B-----5:R-:W-:-:S04]  /*1fbc0*/  @P0 FMUL.FTZ R138, R138, 0.69314718246459960938 ;  /* 0x3f3172188a8a0820 */ /* 0x020fc80000410000 */
[----:B------:R-:W-:Y:S01]  /*1fbd0*/  @P0 FFMA.FTZ R142, R138, R139, R141 ;  /* 0x0000008b8a8e0223 */ /* 0x000fe2000001008d */
[----:B------:R-:W-:-:S06]  /*1fbe0*/  IMAD.MOV.U32 R138, RZ, RZ, RZ ;  /* 0x000000ffff8a7224 */ /* 0x000fcc00078e00ff */
[----:B------:R-:W2:Y:S01]  /*1fbf0*/  @P1 MUFU.RCP R138, R140 ;  /* 0x0000008c008a1308 */ /* 0x000ea20000001000 */
[----:B0-----:R-:W-:Y:S01]  /*1fc00*/  @P1 FMUL.FTZ R139, R146, 0.69314718246459960938 ;  /* 0x3f317218928b1820 */ /* 0x001fe20000410000 */
[----:B------:R-:W-:-:S04]  /*1fc10*/  @P1 FMUL.FTZ R146, R143, 0.69314718246459960938 ;  /* 0x3f3172188f921820 */ /* 0x000fc80000410000 */
[----:B------:R-:W-:Y:S01]  /*1fc20*/  @P1 FFMA.FTZ R144, R146, R145, R139 ;  /* 0x0000009192901223 */ /* 0x000fe2000001008b */
[----:B------:R1:W-:Y:S04]  /*1fc30*/  STL [R1+0x430], R142 ;  /* 0x0004308e01007387 */ /* 0x0003e80000100800 */
[----:B------:R1:W-:Y:S01]  /*1fc40*/  STL [R1+0x434], R144 ;  /* 0x0004349001007387 */ /* 0x0003e20000100800 */
        /* <DEDUP_REMOVED lines=95> */
[----:B------:R1:W-:Y:S01]  /*20240*/  STL.64 [R1+0x408], R130 ;  /* 0x0004088201007387 */ /* 0x0003e20000100a00 */
[----:B------:R-:W-:-:S13]  /*20250*/  PLOP3.LUT P0, PT, PT, PT, PT, 0x8, 0x0 ;  /* 0x000000000000781c */ /* 0x000fda0003f0e170 */
.L_x_3400:
[----:B------:R-:W2:Y:S08]  /*20260*/  S2UR UR12, SR_CgaCtaId ;  /* 0x00000000000c79c3 */ /* 0x000eb00000008800 */
[----:B------:R-:W-:Y:S06]  /*20270*/  BAR.SYNC.DEFER_BLOCKING 0x5, 0x180 ;  /* 0x0146000000007b1d */ /* 0x000fec0000010000 */
[----:B------:R-:W-:Y:S01]  /*20280*/  UMOV UR42, 0x400 ;  /* 0x00000400002a7882 */ /* 0x000fe20000000000 */
[----:B------:R-:W-:Y:S01]  /*20290*/  BSSY B0, `(.L_x_3504) ;  /* 0x00002c8000007945 */ /* 0x000fe20003800000 */
[----:B--2---:R-:W-:-:S09]  /*202a0*/  ULEA UR42, UR12, UR42, 0x18 ;  /* 0x0000002a0c2a7291 */ /* 0x004fd2000f8ec03f */
[----:B01----:R-:W0:Y:S02]  /*202b0*/  LDS.128 R4, [UR42+0x324d0] ;  /* 0x0324d02aff047984 */ /* 0x003e240008000c00 */
[----:B0-----:R-:W-:Y:S02]  /*202c0*/  R2UR UR5, R5 ;  /* 0x00000000050572ca */ /* 0x001fe400000e0000 */
[----:B------:R-:W-:Y:S02]  /*202d0*/  R2UR UR7, R6 ;  /* 0x00000000060772ca */ /* 0x000fe400000e0000 */
[----:B------:R-:W-:Y:S01]  /*202e0*/  R2UR UR6, R7 ;  /* 0x00000000070672ca */ /* 0x000fe200000e0000 */
[----:B------:R-:W-:Y:S06]  /*202f0*/  BAR.ARV 0x4, 0x180 ;  /* 0x0106000000007b1d */ /* 0x000fec0000002000 */
[----:B------:R-:W-:Y:S08]  /*20300*/  @P0 BRA `(.L_x_3505) ;  /* 0x0000001c00980947 */ /* 0x000ff00003800000 */
[----:B------:R-:W2:Y:S01]  /*20310*/  LDL.128 R136, [R1+0x210] ;  /* 0x0002100001887983 */ /* 0x000ea20000100c00 */
[----:B------:R-:W-:Y:S01]  /*20320*/  R2UR UR4, R204 ;  /* 0x00000000cc0472ca */ /* 0x000fe200000e0000 */
[----:B------:R-:W-:Y:S02]  /*20330*/  ULDC.64 UR8, c[0x0][0xd00] ;  /* 0x0003400000087ab9 */ /* 0x000fe40000000a00 */
        /* <DEDUP_REMOVED lines=31> */
[----:B------:R-:W-:-:S02]  /*20530*/  IADD3 R3, P6, R184, 0x8020, RZ ;  /* 0x00008020b8037810 */ /* 0x000fc40007fde0ff */
[C---:B------:R-:W-:Y:S02]  /*20540*/  LOP3.LUT R149, R184.reuse, 0x380, RZ, 0xc0, !PT ;  /* 0x00000380b8957812 */ /* 0x040fe400078ec0ff */
[C---:B------:R-:W-:Y:S02]  /*20550*/  IADD3 R19, P5, R184.reuse, 0x8040, RZ ;  /* 0x00008040b8137810 */ /* 0x040fe40007fbe0ff */
[----:B------:R-:W-:Y:S02]  /*20560*/  LOP3.LUT R0, R3, 0x380, RZ, 0xc0, !PT ;  /* 0x0000038003007812 */ /* 0x000fe400078ec0ff */
[C---:B------:R-:W-:Y:S02]  /*20570*/  IADD3 R20, P4, R184.reuse, 0x8060, RZ ;  /* 0x00008060b8147810 */ /* 0x040fe40007f9e0ff */
[----:B------:R-:W-:Y:S02]  /*20580*/  SHF.R.U64 R149, R149, 0x3, RZ ;  /* 0x0000000395957819 */ /* 0x000fe400000012ff */
[----:B------:R-:W-:-:S02]  /*20590*/  IADD3 R141, P3, R184, 0xc000, RZ ;  /* 0x0000c000b88d7810 */ /* 0x000fc40007f7e0ff */
[----:B------:R-:W-:Y:S02]  /*205a0*/  LOP3.LUT R2, R19, 0x380, RZ, 0xc0, !PT ;  /* 0x0000038013027812 */ /* 0x000fe400078ec0ff */
[----:B------:R-:W-:Y:S02]  /*205b0*/  SHF.R.U64 R0, R0, 0x3, RZ ;  /* 0x0000000300007819 */ /* 0x000fe400000012ff */
[----:B------:R-:W-:Y:S02]  /*205c0*/  LOP3.LUT R18, R20, 0x380, RZ, 0xc0, !PT ;  /* 0x0000038014127812 */ /* 0x000fe400078ec0ff */
[----:B------:R-:W-:Y:S01]  /*205d0*/  LOP3.LUT R148, R149, R184, RZ, 0x3c, !PT ;  /* 0x000000b895947212 */ /* 0x000fe200078e3cff */
[----:B------:R-:W-:Y:S01]  /*205e0*/  IMAD.MOV.U32 R149, RZ, RZ, R185 ;  /* 0x000000ffff957224 */ /* 0x000fe200078e00b9 */
[----:B------:R-:W-:Y:S02]  /*205f0*/  LOP3.LUT R21, R141, 0x380, RZ, 0xc0, !PT ;  /* 0x000003808d157812 */ /* 0x000fe400078ec0ff */
[----:B------:R-:W-:-:S02]  /*20600*/  IADD3 R145, P2, R184, 0xc020, RZ ;  /* 0x0000c020b8917810 */ /* 0x000fc40007f5e0ff */
[----:B------:R-:W-:Y:S02]  /*20610*/  SHF.R.U64 R2, R2, 0x3, RZ ;  /* 0x0000000302027819 */ /* 0x000fe400000012ff */
[----:B------:R-:W-:Y:S02]  /*20620*/  LOP3.LUT R140, R0, R3, RZ, 0x3c, !PT ;  /* 0x00000003008c7212 */ /* 0x000fe400078e3cff */
[C---:B------:R-:W-:Y:S02]  /*20630*/  IADD3 R143, P1, R184.reuse, 0xc040, RZ ;  /* 0x0000c040b88f7810 */ /* 0x040fe40007f3e0ff */
[----:B------:R-:W-:Y:S02]  /*20640*/  IADD3 R3, P0, R184, 0xc060, RZ ;  /* 0x0000c060b8037810 */ /* 0x000fe40007f1e0ff */
[----:B------:R-:W-:Y:S02]  /*20650*/  SHF.R.U64 R147, R18, 0x3, RZ ;  /* 0x0000000312937819 */ /* 0x000fe400000012ff */
[----:B------:R-:W-:-:S02]  /*20660*/  SHF.R.U64 R0, R21, 0x3, RZ ;  /* 0x0000000315007819 */ /* 0x000fc400000012ff */
[----:B------:R-:W-:Y:S02]  /*20670*/  LOP3.LUT R144, R145, 0x380, RZ, 0xc0, !PT ;  /* 0x0000038091907812 */ /* 0x000fe400078ec0ff */
[----:B------:R-:W-:Y:S02]  /*20680*/  LOP3.LUT R18, R2, R19, RZ, 0x3c, !PT ;  /* 0x0000001302127212 */ /* 0x000fe400078e3cff */
[----:B------:R-:W-:Y:S02]  /*20690*/  LOP3.LUT R142, R143, 0x380, RZ, 0xc0, !PT ;  /* 0x000003808f8e7812 */ /* 0x000fe400078ec0ff */
[----:B------:R-:W-:Y:S02]  /*206a0*/  MOV R148, R148 ;  /* 0x0000009400947202 */ /* 0x000fe40000000f00 */
[----:B------:R-:W-:Y:S02]  /*206b0*/  LOP3.LUT R2, R3, 0x380, RZ, 0xc0, !PT ;  /* 0x0000038003027812 */ /* 0x000fe400078ec0ff */
[----:B------:R-:W-:-:S02]  /*206c0*/  LOP3.LUT R146, R147, R20, RZ, 0x3c, !PT ;  /* 0x0000001493927212 */ /* 0x000fc400078e3cff */
[----:B------:R-:W-:Y:S01]  /*206d0*/  LOP3.LUT R20, R0, R141, RZ, 0x3c, !PT ;  /* 0x0000008d00147212 */ /* 0x000fe200078e3cff */
[--C-:B------:R-:W-:Y:S01]  /*206e0*/  IMAD.X R141, RZ, RZ, R185.reuse, P6 ;  /* 0x000000ffff8d7224 */ /* 0x100fe200030e06b9 */
[----:B------:R-:W-:Y:S01]  /*206f0*/  SHF.R.U64 R144, R144, 0x3, RZ ;  /* 0x0000000390907819 */ /* 0x000fe200000012ff */
[--C-:B------:R-:W-:Y:S01]  /*20700*/  IMAD.X R19, RZ, RZ, R185.reuse, P5 ;  /* 0x000000ffff137224 */ /* 0x100fe200028e06b9 */
[----:B------:R-:W-:Y:S01]  /*20710*/  SHF.R.U64 R142, R142, 0x3, RZ ;  /* 0x000000038e8e7819 */ /* 0x000fe200000012ff */
[--C-:B------:R-:W-:Y:S01]  /*20720*/  IMAD.X R147, RZ, RZ, R185.reuse, P4 ;  /* 0x000000ffff937224 */ /* 0x100fe200020e06b9 */
[----:B------:R-:W-:Y:S01]  /*20730*/  SHF.R.U64 R2, R2, 0x3, RZ ;  /* 0x0000000302027819 */ /* 0x000fe200000012ff */
[--C-:B------:R-:W-:Y:S01]  /*20740*/  IMAD.X R21, RZ, RZ, R185.reuse, P3 ;  /* 0x000000ffff157224 */ /* 0x100fe200018e06b9 */
[----:B------:R-:W-:Y:S01]  /*20750*/  LOP3.LUT R144, R144, R145, RZ, 0x3c, !PT ;  /* 0x0000009190907212 */ /* 0x000fe200078e3cff */
[--C-:B------:R-:W-:Y:S01]  /*20760*/  IMAD.X R145, RZ, RZ, R185.reuse, P2 ;  /* 0x000000ffff917224 */ /* 0x100fe200010e06b9 */
[----:B------:R-:W-:Y:S01]  /*20770*/  LOP3.LUT R142, R142, R143, RZ, 0x3c, !PT ;  /* 0x0000008f8e8e7212 */ /* 0x000fe200078e3cff */
[----:B------:R-:W-:Y:S01]  /*20780*/  UISETP.NE.U32.AND UP0, UPT, UR8, URZ, UPT ;  /* 0x0000003f0800728c */ /* 0x000fe2000bf05070 */
[----:B------:R-:W-:Y:S01]  /*20790*/  LOP3.LUT R2, R2, R3, RZ, 0x3c, !PT ;  /* 0x0000000302027212 */ /* 0x000fe200078e3cff */
[--C-:B------:R-:W-:Y:S01]  /*207a0*/  IMAD.X R143, RZ, RZ, R185.reuse, P1 ;  /* 0x000000ffff8f7224 */ /* 0x100fe200008e06b9 */
[----:B------:R-:W-:Y:S01]  /*207b0*/  MOV R0, R140 ;  /* 0x0000008c00007202 */ /* 0x000fe20000000f00 */
[----:B------:R-:W-:Y:S01]  /*207c0*/  IMAD.X R3, RZ, RZ, R185, P0 ;  /* 0x000000ffff037224 */ /* 0x000fe200000e06b9 */
[----:B------:R-:W-:Y:S01]  /*207d0*/  MOV R18, R18 ;  /* 0x0000001200127202 */ /* 0x000fe20000000f00 */
[----:B------:R-:W-:Y:S01]  /*207e0*/  UISETP.NE.AND.EX UP0, UPT, UR9, URZ, UPT, UP0 ;  /* 0x0000003f0900728c */ /* 0x000fe2000bf05300 */
[----:B------:R-:W-:-:S02]  /*207f0*/  MOV R19, R146 ;  /* 0x0000009200137202 */ /* 0x000fc40000000f00 */
[----:B------:R-:W-:Y:S01]  /*20800*/  MOV R20, R20 ;  /* 0x0000001400147202 */ /* 0x000fe20000000f00 */
[----:B------:R-:W-:Y:S01]  /*20810*/  ULDC.64 UR8, c[0x0][0xd00] ;  /* 0x0003400000087ab9 */ /* 0x000fe20000000a00 */
[----:B------:R-:W-:Y:S01]  /*20820*/  MOV R21, R144 ;  /* 0x0000009000157202 */ /* 0x000fe20000000f00 */
[----:B------:R-:W-:Y:S01]  /*20830*/  UIMAD.WIDE UR8, UR4, 0x4, UR8 ;  /* 0x00000004040878a5 */ /* 0x000fe2000f8e0208 */
[----:B------:R-:W-:Y:S02]  /*20840*/  MOV R142, R142 ;  /* 0x0000008e008e7202 */ /* 0x000fe40000000f00 */
[----:B------:R-:W-:Y:S02]  /*20850*/  MOV R2, R2 ;  /* 0x0000000200027202 */ /* 0x000fe40000000f00 */
[----:B------:R-:W-:Y:S02]  /*20860*/  PLOP3.LUT P1, PT, PT, PT, UP0, 0x80, 0x0 ;  /* 0x000000000000781c */ /* 0x000fe40003f2f008 */
[----:B--2---:R-:W-:-:S02]  /*20870*/  F2FP.BF16.F32.PACK_AB R136, R137, R136 ;  /* 0x000000888988723e */ /* 0x004fc400000010ff */
[----:B------:R-:W-:Y:S02]  /*20880*/  F2FP.BF16.F32.PACK_AB R137, R139, R138 ;  /* 0x0000008a8b89723e */ /* 0x000fe400000010ff */
[----:B---3--:R-:W-:Y:S02]  /*20890*/  F2FP.BF16.F32.PACK_AB R128, R129, R128 ;  /* 0x000000808180723e */ /* 0x008fe400000010ff */
[----:B------:R-:W-:Y:S02]  /*208a0*/  F2FP.BF16.F32.PACK_AB R129, R131, R130 ;  /* 0x000000828381723e */ /* 0x000fe400000010ff */
[----:B----4-:R-:W-:Y:S02]  /*208b0*/  F2FP.BF16.F32.PACK_AB R138, R133, R132 ;  /* 0x00000084858a723e */ /* 0x010fe400000010ff */
[----:B------:R-:W-:Y:S01]  /*208c0*/  F2FP.BF16.F32.PACK_AB R139, R135, R134 ;  /* 0x00000086878b723e */ /* 0x000fe200000010ff */
[----:B------:R-:W-:Y:S01]  /*208d0*/  BAR.SYNC.DEFER_BLOCKING 0x1, 0x100 ;  /* 0x0044000000007b1d */ /* 0x000fe20000010000 */
        /* <DEDUP_REMOVED lines=34> */
[----:B------:R-:W-:Y:S01]  /*20b00*/  F2FP.BF16.F32.PACK_AB R65, R67, R66 ;  /* 0x000000424341723e */ /* 0x000fe200000010ff */
[----:B------:R-:W0:Y:S01]  /*20b10*/  LDC R76, c[0x0][0xce8] ;  /* 0x00033a00ff4c7b82 */ /* 0x000e220000000800 */
        /* <DEDUP_REMOVED lines=26> */
[----:B------:R-:W-:Y:S02]  /*20cc0*/  F2FP.BF16.F32.PACK_AB R35, R31, R30 ;  /* 0x0000001e1f23723e */ /* 0x000fe400000010ff */
[----:B------:R-:W-:Y:S01]  /*20cd0*/  F2FP.BF16.F32.PACK_AB R8, R9, R8 ;  /* 0x000000080908723e */ /* 0x000fe200000010ff */
[----:B------:R2:W-:Y:S01]  /*20ce0*/  STSM.16.M88.4 [R18], R56 ;  /* 0x0000003812007844 */ /* 0x0005e20000000200 */
[----:B------:R-:W-:Y:S02]  /*20cf0*/  F2FP.BF16.F32.PACK_AB R9, R11, R10 ;  /* 0x0000000a0b09723e */ /* 0x000fe400000010ff */
[----:B------:R-:W-:Y:S02]  /*20d00*/  F2FP.BF16.F32.PACK_AB R26, R13, R12 ;  /* 0x0000000c0d1a723e */ /* 0x000fe400000010ff */
[----:B------:R-:W-:Y:S01]  /*20d10*/  F2FP.BF16.F32.PACK_AB R27, R15, R14 ;  /* 0x0000000e0f1b723e */ /* 0x000fe200000010ff */
[----:B------:R2:W-:Y:S01]  /*20d20*/  STSM.16.M88.4 [R19], R48 ;  /* 0x0000003013007844 */ /* 0x0005e20000000200 */
[----:B------:R-:W-:-:S02]  /*20d30*/  F2FP.BF16.F32.PACK_AB R10, R5, R4 ;  /* 0x00000004050a723e */ /* 0x000fc400000010ff */
[----:B------:R-:W-:Y:S01]  /*20d40*/  F2FP.BF16.F32.PACK_AB R11, R7, R6 ;  /* 0x00000006070b723e */ /* 0x000fe200000010ff */
[----:B------:R2:W-:Y:S01]  /*20d50*/  STSM.16.M88.4 [R20], R40 ;  /* 0x0000002814007844 */ /* 0x0005e20000000200 */
[----:B------:R-:W-:-:S03]  /*20d60*/  IMAD.U32 R4, RZ, RZ, UR8 ;  /* 0x00000008ff047e24 */ /* 0x000fc6000f8e00ff */
[----:B------:R2:W-:Y:S01]  /*20d70*/  STSM.16.M88.4 [R21], R32 ;  /* 0x0000002015007844 */ /* 0x0005e20000000200 */
[----:B------:R-:W-:Y:S01]  /*20d80*/  IMAD.U32 R5, RZ, RZ, UR9 ;  /* 0x00000009ff057e24 */ /* 0x000fe2000f8e00ff */
[----:B------:R-:W-:Y:S02]  /*20d90*/  ULDC.64 UR8, c[0x0][0xd08] ;  /* 0x0003420000087ab9 */ /* 0x000fe40000000a00 */
[----:B------:R2:W-:Y:S04]  /*20da0*/  STSM.16.M88.4 [R142], R24 ;  /* 0x000000188e007844 */ /* 0x0005e80000000200 */
[----:B------:R2:W-:Y:S01]  /*20db0*/  STSM.16.M88.4 [R2], R8 ;  /* 0x0000000802007844 */ /* 0x0005e20000000200 */
[----:B------:R-:W-:Y:S01]  /*20dc0*/  UISETP.NE.U32.AND UP1, UPT, UR8, URZ, UPT ;  /* 0x0000003f0800728c */ /* 0x000fe2000bf25070 */
[----:B------:R-:W-:Y:S03]  /*20dd0*/  BAR.SYNC.DEFER_BLOCKING 0x1, 0x100 ;  /* 0x0044000000007b1d */ /* 0x000fe60000010000 */
[----:B------:R-:W-:-:S06]  /*20de0*/  UISETP.NE.AND.EX UP1, UPT, UR9, URZ, UPT, UP1 ;  /* 0x0000003f0900728c */ /* 0x000fcc000bf25310 */
[----:B------:R-:W-:-:S05]  /*20df0*/  PLOP3.LUT P2, PT, PT, PT, UP1, 0x80, 0x0 ;  /* 0x000000000000781c */ /* 0x000fca0003f4f018 */
[----:B------:R-:W-:Y:S02]  /*20e00*/  @UP1 ULDC.64 UR8, c[0x0][0xd08] ;  /* 0x0003420000081ab9 */ /* 0x000fe40000000a00 */
[----:B------:R-:W-:-:S03]  /*20e10*/  @UP1 UIMAD.WIDE UR8, UR4, 0x4, UR8 ;  /* 0x00000004040818a5 */ /* 0x000fc6000f8e0208 */
[----:B------:R-:W-:Y:S02]  /*20e20*/  ULDC UR4, c[0x0][0xb88] ;  /* 0x0002e20000047ab9 */ /* 0x000fe40000000800 */
[----:B------:R-:W-:Y:S02]  /*20e30*/  IMAD.U32 R3, RZ, RZ, UR4 ;  /* 0x00000004ff037e24 */ /* 0x000fe4000f8e00ff */
[----:B------:R-:W-:Y:S01]  /*20e40*/  IMAD.U32 R6, RZ, RZ, UR8 ;  /* 0x00000008ff067e24 */ /* 0x000fe2000f8e00ff */
[----:B-1----:R-:W3:Y:S01]  /*20e50*/  @P1 LDG.E R0, desc[UR36][R4.64] ;  /* 0x0000002404001981 */ /* 0x002ee2000c1e1900 */
[----:B------:R-:W-:-:S05]  /*20e60*/  IMAD.U32 R7, RZ, RZ, UR9 ;  /* 0x00000009ff077e24 */ /* 0x000fca000f8e00ff */
[----:B------:R2:W5:Y:S01]  /*20e70*/  @P2 LDG.E R3, desc[UR36][R6.64] ;  /* 0x0000002406032981 */ /* 0x000562000c1e1900 */
[----:B------:R-:W-:Y:S01]  /*20e80*/  UMOV UR4, URZ ;  /* 0x0000003f00047c82 */ /* 0x000fe20008000000 */
[----:B------:R-:W-:Y:S02]  /*20e90*/  LOP3.LUT P0, RZ, R211, 0x3, RZ, 0xc0, !PT ;  /* 0x00000003d3ff7812 */ /* 0x000fe4000780c0ff */
[----:B---3--:R-:W-:Y:S01]  /*20ea0*/  @P1 R2UR UR4, R0 ;  /* 0x00000000000412ca */ /* 0x008fe200000e0000 */
[----:B0-2---:R-:W-:-:S14]  /*20eb0*/  @P2 BRA `(.L_x_3506) ;  /* 0x0000000000102947 */ /* 0x005fdc0003800000 */
[----:B------:R-:W-:Y:S05]  /*20ec0*/  @!P1 BRA `(.L_x_3506) ;  /* 0x00000000000c9947 */ /* 0x000fea0003800000 */
[----:B------:R-:W2:Y:S04]  /*20ed0*/  LDG.E R0, desc[UR36][R4.64] ;  /* 0x0000002404007981 */ /* 0x000ea8000c1e1900 */
[----:B-----5:R-:W2:Y:S02]  /*20ee0*/  LDG.E R3, desc[UR36][R4.64+0x4] ;  /* 0x0000042404037981 */ /* 0x020ea4000c1e1900 */
[----:B--2---:R-:W-:-:S07]  /*20ef0*/  IMAD.IADD R3, R3, 0x1, -R0 ;  /* 0x0000000103037824 */ /* 0x004fce00078e0a00 */
.L_x_3506:
[----:B-----5:R-:W-:Y:S01]  /*20f00*/  IMAD R18, R3, R76, RZ ;  /* 0x0000004c03127224 */ /* 0x020fe200078e02ff */
[----:B------:R-:W-:Y:S01]  /*20f10*/  R2UR UR15, R204 ;  /* 0x00000000cc0f72ca */ /* 0x000fe200000e0000 */
[----:B------:R-:W-:Y:S01]  /*20f20*/  VIADD R13, R206, UR60 ;  /* 0x0000003cce0d7c36 */ /* 0x000fe20008000000 */
[----:B------:R-:W-:Y:S01]  /*20f30*/  ISETP.NE.AND P1, PT, R76, 0x1, PT ;  /* 0x000000014c00780c */ /* 0x000fe20003f25270 */
[----:B------:R-:W-:Y:S01]  /*20f40*/  VIADD R5, R228, UR60 ;  /* 0x0000003ce4057c36 */ /* 0x000fe20008000000 */
[----:B------:R-:W-:Y:S02]  /*20f50*/  USHF.R.S32.HI UR18, URZ, 0x1f, UR61 ;  /* 0x0000001f3f127899 */ /* 0x000fe4000801143d */
[----:B------:R-:W-:Y:S01]  /*20f60*/  ISETP.GE.OR P2, PT, R13, R18, P0 ;  /* 0x000000120d00720c */ /* 0x000fe20000746670 */
[----:B------:R-:W-:-:S08]  /*20f70*/  ULDC.64 UR16, c[0x0][0xc90] ;  /* 0x0003240000107ab9 */ /* 0x000fd00000000a00 */
[----:B------:R-:W0:Y:S04]  /*20f80*/  @P1 LDC R2, c[0x0][0xcec] ;  /* 0x00033b00ff021b82 */ /* 0x000e280000000800 */
[----:B------:R-:W2:Y:S01]  /*20f90*/  @!P2 LDL R11, [R1+0x430] ;  /* 0x00043000010ba983 */ /* 0x000ea20000100800 */
[----:B------:R-:W-:Y:S01]  /*20fa0*/  USHF.R.S32.HI UR13, URZ, 0x1f, UR15 ;  /* 0x0000001f3f0d7899 */ /* 0x000fe2000801140f */
[----:B------:R-:W-:Y:S01]  /*20fb0*/  IMAD.MOV.U32 R0, RZ, RZ, R5 ;  /* 0x000000ffff007224 */ /* 0x000fe200078e0005 */
[----:B------:R-:W-:Y:S01]  /*20fc0*/  USHF.R.S32.HI UR11, URZ, 0x1f, UR4 ;  /* 0x0000001f3f0b7899 */ /* 0x000fe20008011404 */
[----:B------:R-:W1:Y:S01]  /*20fd0*/  @P1 LDC R3, c[0x0][0xcf0] ;  /* 0x00033c00ff031b82 */ /* 0x000e620000000800 */
[----:B------:R-:W-:Y:S01]  /*20fe0*/  UIMAD UR14, UR18, UR16, URZ ;  /* 0x00000010120e72a4 */ /* 0x000fe2000f8e023f */
[----:B------:R-:W-:Y:S01]  /*20ff0*/  UMOV UR10, UR4 ;  /* 0x00000004000a7c82 */ /* 0x000fe20008000000 */
[----:B------:R-:W-:-:S02]  /*21000*/  USEL UR13, UR13, URZ, !UP0 ;  /* 0x0000003f0d0d7287 */ /* 0x000fc4000c000000 */
[----:B------:R-:W-:Y:S02]  /*21010*/  UIMAD.WIDE.U32 UR8, UR61, UR16, UR10 ;  /* 0x000000103d0872a5 */ /* 0x000fe4000f8e000a */
[----:B------:R-:W-:Y:S02]  /*21020*/  UIMAD UR14, UR61, UR17, UR14 ;  /* 0x000000113d0e72a4 */ /* 0x000fe4000f8e020e */
[----:B------:R-:W-:Y:S01]  /*21030*/  USEL UR19, UR15, URZ, !UP0 ;  /* 0x0000003f0f137287 */ /* 0x000fe2000c000000 */
[----:B------:R-:W-:Y:S01]  /*21040*/  ULDC.64 UR16, c[0x0][0xc98] ;  /* 0x0003260000107ab9 */ /* 0x000fe20000000a00 */
[----:B------:R-:W-:Y:S02]  /*21050*/  UIADD3 UR9, UR9, UR14, URZ ;  /* 0x0000000e09097290 */ /* 0x000fe4000fffe03f */
[----:B------:R-:W-:Y:S01]  /*21060*/  UIMAD UR10, UR13, UR16, URZ ;  /* 0x000000100d0a72a4 */ /* 0x000fe2000f8e023f */
[----:B0-----:R-:W-:Y:S01]  /*21070*/  @P1 IMAD.HI.U32 R2, R5, R2, RZ ;  /* 0x0000000205021227 */ /* 0x001fe200078e00ff */
[----:B------:R-:W-:-:S02]  /*21080*/  UIMAD.WIDE.U32 UR8, UR19, UR16, UR8 ;  /* 0x00000010130872a5 */ /* 0x000fc4000f8e0008 */
[----:B------:R-:W-:Y:S01]  /*21090*/  UIMAD UR10, UR19, UR17, UR10 ;  /* 0x00000011130a72a4 */ /* 0x000fe2000f8e020a */
[----:B------:R-:W-:Y:S01]  /*210a0*/  ULDC.64 UR14, c[0x0][0xc88] ;  /* 0x00032200000e7ab9 */ /* 0x000fe20000000a00 */
[----:B-1----:R-:W-:-:S04]  /*210b0*/  @P1 SHF.R.U32.HI R0, RZ, R3, R2 ;  /* 0x00000003ff001219 */ /* 0x002fc80000011602 */
[----:B------:R-:W-:Y:S01]  /*210c0*/  IMAD.U32 R7, RZ, RZ, UR10 ;  /* 0x0000000aff077e24 */ /* 0x000fe2000f8e00ff */
[--C-:B------:R-:W-:Y:S01]  /*210d0*/  SHF.R.S32.HI R4, RZ, 0x1f, R0.reuse ;  /* 0x0000001fff047819 */ /* 0x100fe20000011400 */
[----:B------:R-:W-:-:S04]  /*210e0*/  IMAD.MOV R2, RZ, RZ, -R0 ;  /* 0x000000ffff027224 */ /* 0x000fc800078e0a00 */
[----:B------:R-:W-:Y:S01]  /*210f0*/  IMAD R5, R76, R2, R5 ;  /* 0x000000024c057224 */ /* 0x000fe200078e0205 */
[----:B------:R-:W-:-:S04]  /*21100*/  IADD3 R2, P3, R0, UR8, RZ ;  /* 0x0000000800027c10 */ /* 0x000fc8000ff7e0ff */
[----:B------:R-:W-:-:S05]  /*21110*/  SHF.R.S32.HI R3, RZ, 0x1f, R5 ;  /* 0x0000001fff037819 */ /* 0x000fca0000011405 */
[----:B------:R-:W-:Y:S01]  /*21120*/  IMAD R0, R3, UR14, RZ ;  /* 0x0000000e03007c24 */ /* 0x000fe2000f8e02ff */
[----:B------:R-:W-:Y:S01]  /*21130*/  IADD3.X R3, R4, UR9, R7, P3, !PT ;  /* 0x0000000904037c10 */ /* 0x000fe20009ffe407 */
[----:B------:R-:W-:Y:S02]  /*21140*/  ULDC.64 UR8, c[0x0][0xc50] ;  /* 0x0003140000087ab9 */ /* 0x000fe40000000a00 */
[C---:B------:R-:W-:Y:S02]  /*21150*/  IMAD R7, R5.reuse, UR15, R0 ;  /* 0x0000000f05077c24 */ /* 0x040fe4000f8e0200 */
[----:B------:R-:W-:Y:S01]  /*21160*/  IMAD.WIDE.U32 R2, R5, UR14, R2 ;  /* 0x0000000e05027c25 */ /* 0x000fe2000f8e0002 */
[----:B------:R-:W-:-:S03]  /*21170*/  ULDC.64 UR14, c[0x0][0xba0] ;  /* 0x0002e800000e7ab9 */ /* 0x000fc60000000a00 */
[----:B------:R-:W-:Y:S01]  /*21180*/  IMAD.IADD R3, R3, 0x1, R7 ;  /* 0x0000000103037824 */ /* 0x000fe200078e0207 */
[----:B------:R-:W-:-:S04]  /*21190*/  LEA R6, P3, R2, UR8, 0x2 ;  /* 0x0000000802067c11 */ /* 0x000fc8000f8610ff */
[----:B------:R-:W-:Y:S01]  /*211a0*/  LEA.HI.X R10, R2, UR9, R3, 0x2, P3 ;  /* 0x00000009020a7c11 */ /* 0x000fe200098f1403 */
[----:B------:R-:W-:Y:S01]  /*211b0*/  SHFL.IDX PT, R8, R6, RZ, 0x1c1f ;  /* 0x001c1fff06087589 */ /* 0x000fe200000e0000 */
[----:B------:R-:W-:-:S03]  /*211c0*/  VIADD R3, R13, 0x8 ;  /* 0x000000080d037836 */ /* 0x000fc60000000000 */
[----:B------:R-:W2:Y:S02]  /*211d0*/  SHFL.IDX PT, R9, R10, RZ, 0x1c1f ;  /* 0x001c1fff0a097589 */ /* 0x000ea400000e0000 */
[----:B------:R-:W-:Y:S02]  /*211e0*/  ISETP.GE.OR P0, PT, R3, R18, P0 ;  /* 0x000000120300720c */ /* 0x000fe40000706670 */
[----:B--2---:R0:W-:Y:S11]  /*211f0*/  @!P2 ST.E desc[UR36][R8.64], R11 ;  /* 0x0000000b0800a985 */ /* 0x0041f6000c101924 */
[----:B------:R-:W2:Y:S01]  /*21200*/  @!P0 LDL R19, [R1+0x434] ;  /* 0x0004340001138983 */ /* 0x000ea20000100800 */
[----:B------:R-:W-:-:S02]  /*21210*/  IMAD R0, R203, 0x40, R193 ;  /* 0x00000040cb007824 */ /* 0x000fc400078e02c1 */
[----:B------:R-:W-:Y:S01]  /*21220*/  IMAD.MOV.U32 R3, RZ, RZ, 0x2 ;  /* 0x00000002ff037424 */ /* 0x000fe200078e00ff */
[----:B------:R-:W-:Y:S03]  /*21230*/  SHFL.IDX PT, R20, R6, 0x1, 0x1c1f ;  /* 0x003c1f0006147f89 */ /* 0x000fe600000e0000 */
[----:B------:R-:W-:Y:S01]  /*21240*/  IMAD.WIDE R2, R0, R3, UR58 ;  /* 0x0000003a00027e25 */ /* 0x000fe2000f8e0203 */
[----:B------:R-:W2:Y:S02]  /*21250*/  SHFL.IDX PT, R21, R10, 0x1, 0x1c1f ;  /* 0x003c1f000a157f89 */ /* 0x000ea400000e0000 */
[C---:B------:R-:W-:Y:S02]  /*21260*/  IADD3 R5, P3, R2.reuse, 0x2000, RZ ;  /* 0x0000200002057810 */ /* 0x040fe40007f7e0ff */
[C---:B------:R-:W-:Y:S02]  /*21270*/  IADD3 R25, P4, R2.reuse, 0x3000, RZ ;  /* 0x0000300002197810 */ /* 0x040fe40007f9e0ff */
[----:B------:R-:W-:Y:S01]  /*21280*/  IADD3 R29, P5, R2, 0x4000, RZ ;  /* 0x00004000021d7810 */ /* 0x000fe20007fbe0ff */
[----:B------:R-:W-:Y:S01]  /*21290*/  IMAD.X R13, RZ, RZ, R3, P3 ;  /* 0x000000ffff0d7224 */ /* 0x000fe200018e0603 */
[----:B------:R-:W-:-:S02]  /*212a0*/  LOP3.LUT R0, R5, 0x380, RZ, 0xc0, !PT ;  /* 0x0000038005007812 */ /* 0x000fc400078ec0ff */
[----:B------:R-:W-:Y:S02]  /*212b0*/  LOP3.LUT R24, R25, 0x380, RZ, 0xc0, !PT ;  /* 0x0000038019187812 */ /* 0x000fe400078ec0ff */
[----:B------:R-:W-:Y:S02]  /*212c0*/  LOP3.LUT R28, R29, 0x380, RZ, 0xc0, !PT ;  /* 0x000003801d1c7812 */ /* 0x000fe400078ec0ff */
[C---:B------:R-:W-:Y:S02]  /*212d0*/  IADD3 R33, P6, R2.reuse, 0x5000, RZ ;  /* 0x0000500002217810 */ /* 0x040fe40007fde0ff */
[----:B------:R-:W-:Y:S02]  /*212e0*/  IADD3 R7, P2, R2, 0x1000, RZ ;  /* 0x0000100002077810 */ /* 0x000fe40007f5e0ff */
[----:B------:R-:W-:Y:S02]  /*212f0*/  SHF.R.U64 R0, R0, 0x3, RZ ;  /* 0x0000000300007819 */ /* 0x000fe400000012ff */
[----:B------:R-:W-:-:S02]  /*21300*/  SHF.R.U64 R24, R24, 0x3, RZ ;  /* 0x0000000318187819 */ /* 0x000fc400000012ff */
[----:B------:R-:W-:Y:S02]  /*21310*/  SHF.R.U64 R28, R28, 0x3, RZ ;  /* 0x000000031c1c7819 */ /* 0x000fe400000012ff */
[----:B------:R-:W-:Y:S02]  /*21320*/  LOP3.LUT R32, R33, 0x380, RZ, 0xc0, !PT ;  /* 0x0000038021207812 */ /* 0x000fe400078ec0ff */
        /* <DEDUP_REMOVED lines=9> */
[----:B------:R-:W-:Y:S02]  /*213c0*/  IADD3 R49, P5, R2, 0x9000, RZ ;  /* 0x0000900002317810 */ /* 0x000fe40007fbe0ff */
[----:B------:R-:W-:Y:S02]  /*213d0*/  SHF.R.U64 R32, R32, 0x3, RZ ;  /* 0x0000000320207819 */ /* 0x000fe400000012ff */
[----:B------:R-:W-:Y:S02]  /*213e0*/  LOP3.LUT R36, R37, 0x380, RZ, 0xc0, !PT ;  /* 0x0000038025247812 */ /* 0x000fe400078ec0ff */
[----:B------:R-:W-:-:S02]  /*213f0*/  LOP3.LUT R40, R41, 0x380, RZ, 0xc0, !PT ;  /* 0x0000038029287812 */ /* 0x000fc400078ec0ff */
[----:B------:R-:W-:Y:S02]  /*21400*/  LOP3.LUT R44, R45, 0x380, RZ, 0xc0, !PT ;  /* 0x000003802d2c7812 */ /* 0x000fe400078ec0ff */
[----:B------:R-:W-:Y:S02]  /*21410*/  LOP3.LUT R48, R49, 0x380, RZ, 0xc0, !PT ;  /* 0x0000038031307812 */ /* 0x000fe400078ec0ff */
[----:B------:R-:W-:Y:S01]  /*21420*/  LOP3.LUT R32, R32, R33, RZ, 0x3c, !PT ;  /* 0x0000002120207212 */ /* 0x000fe200078e3cff */
[----:B------:R-:W-:Y:S01]  /*21430*/  IMAD.X R33, RZ, RZ, R3, P6 ;  /* 0x000000ffff217224 */ /* 0x000fe200030e0603 */
[----:B------:R-:W-:Y:S02]  /*21440*/  IADD3 R53, P6, R2, 0xa000, RZ ;  /* 0x0000a00002357810 */ /* 0x000fe40007fde0ff */
[----:B------:R-:W-:Y:S02]  /*21450*/  SHF.R.U64 R36, R36, 0x3, RZ ;  /* 0x0000000324247819 */ /* 0x000fe400000012ff */
[----:B------:R-:W-:-:S02]  /*21460*/  SHF.R.U64 R40, R40, 0x3, RZ ;  /* 0x0000000328287819 */ /* 0x000fc400000012ff */
[----:B------:R-:W-:Y:S02]  /*21470*/  SHF.R.U64 R44, R44, 0x3, RZ ;  /* 0x000000032c2c7819 */ /* 0x000fe400000012ff */
[----:B------:R-:W-:Y:S02]  /*21480*/  SHF.R.U64 R48, R48, 0x3, RZ ;  /* 0x0000000330307819 */ /* 0x000fe400000012ff */
[----:B------:R-:W-:Y:S02]  /*21490*/  LOP3.LUT R52, R53, 0x380, RZ, 0xc0, !PT ;  /* 0x0000038035347812 */ /* 0x000fe400078ec0ff */
        /* <DEDUP_REMOVED lines=13> */
[----:B0-----:R-:W-:Y:S02]  /*21570*/  LOP3.LUT R9, R2, 0x380, RZ, 0xc0, !PT ;  /* 0x0000038002097812 */ /* 0x001fe400078ec0ff */
[----:B------:R-:W-:Y:S02]  /*21580*/  SHF.R.U64 R52, R52, 0x3, RZ ;  /* 0x0000000334347819 */ /* 0x000fe400000012ff */
[----:B------:R-:W-:-:S02]  /*21590*/  SHF.R.U64 R4, R4, 0x3, RZ ;  /* 0x0000000304047819 */ /* 0x000fc400000012ff */
[----:B------:R-:W-:Y:S02]  /*215a0*/  LOP3.LUT R56, R57, 0x380, RZ, 0xc0, !PT ;  /* 0x0000038039387812 */ /* 0x000fe400078ec0ff */
        /* <DEDUP_REMOVED lines=9> */
[----:B------:R-:W-:Y:S01]  /*21640*/  SHF.R.U64 R60, R60, 0x3, RZ ;  /* 0x000000033c3c7819 */ /* 0x000fe200000012ff */
[----:B------:R-:W-:Y:S01]  /*21650*/  IMAD.X R73, RZ, RZ, R3, P6 ;  /* 0x000000ffff497224 */ /* 0x000fe200030e0603 */
[----:B------:R-:W-:Y:S02]  /*21660*/  SHF.R.U64 R64, R64, 0x3, RZ ;  /* 0x0000000340407819 */ /* 0x000fe400000012ff */
[----:B------:R-:W-:Y:S02]  /*21670*/  SHF.R.U64 R68, R68, 0x3, RZ ;  /* 0x0000000344447819 */ /* 0x000fe400000012ff */
[----:B------:R-:W-:-:S02]  /*21680*/  LOP3.LUT R2, R9, R2, RZ, 0x3c, !PT ;  /* 0x0000000209027212 */ /* 0x000fc400078e3cff */
        /* <DEDUP_REMOVED lines=9> */
[----:B------:R-:W-:-:S03]  /*21720*/  UIMAD UR10, UR11, UR14, URZ ;  /* 0x0000000e0b0a72a4 */ /* 0x000fc6000f8e023f */
[----:B------:R-:W-:Y:S01]  /*21730*/  SHF.R.U64 R0, R0, 0x3, RZ ;  /* 0x0000000300007819 */ /* 0x000fe200000012ff */
[----:B------:R-:W-:Y:S02]  /*21740*/  UIMAD.WIDE.U32 UR8, UR4, UR14, URZ ;  /* 0x0000000e040872a5 */ /* 0x000fe4000f8e003f */
[----:B------:R-:W-:Y:S01]  /*21750*/  UIMAD UR10, UR4, UR15, UR10 ;  /* 0x0000000f040a72a4 */ /* 0x000fe2000f8e020a */
[----:B------:R-:W-:Y:S01]  /*21760*/  LOP3.LUT R72, R0, R7, RZ, 0x3c, !PT ;  /* 0x0000000700487212 */ /* 0x000fe200078e3cff */
[----:B------:R-:W-:Y:S01]  /*21770*/  IMAD R0, R210, 0x20, R203 ;  /* 0x00000020d2007824 */ /* 0x000fe200078e02cb */
[----:B------:R-:W-:Y:S01]  /*21780*/  ULDC.64 UR14, c[0x0][0xbe8] ;  /* 0x0002fa00000e7ab9 */ /* 0x000fe20000000a00 */
[----:B------:R-:W-:Y:S02]  /*21790*/  UIADD3 UR9, UR9, UR10, URZ ;  /* 0x0000000a09097290 */ /* 0x000fe4000fffe03f */
[----:B------:R-:W-:Y:S02]  /*217a0*/  UIMAD UR4, UR18, UR14, URZ ;  /* 0x0000000e120472a4 */ /* 0x000fe4000f8e023f */
[----:B------:R-:W-:-:S02]  /*217b0*/  UIMAD.WIDE.U32 UR8, UR61, UR14, UR8 ;  /* 0x0000000e3d0872a5 */ /* 0x000fc4000f8e0008 */
[----:B------:R-:W-:Y:S01]  /*217c0*/  UIMAD UR4, UR61, UR15, UR4 ;  /* 0x0000000f3d0472a4 */ /* 0x000fe2000f8e0204 */
[----:B------:R-:W-:-:S03]  /*217d0*/  ULDC.64 UR10, c[0x0][0xbf0] ;  /* 0x0002fc00000a7ab9 */ /* 0x000fc60000000a00 */
[----:B------:R-:W-:Y:S02]  /*217e0*/  UIADD3 UR9, UR9, UR4, URZ ;  /* 0x0000000409097290 */ /* 0x000fe4000fffe03f */
[----:B------:R-:W-:Y:S02]  /*217f0*/  UIMAD UR4, UR13, UR10, URZ ;  /* 0x0000000a0d0472a4 */ /* 0x000fe4000f8e023f */
[----:B------:R-:W-:Y:S02]  /*21800*/  UIMAD.WIDE.U32 UR8, UR19, UR10, UR8 ;  /* 0x0000000a130872a5 */ /* 0x000fe4000f8e0008 */
[----:B------:R-:W-:-:S03]  /*21810*/  UIMAD UR4, UR19, UR11, UR4 ;  /* 0x0000000b130472a4 */ /* 0x000fc6000f8e0204 */
[----:B------:R-:W-:Y:S01]  /*21820*/  ULDC.64 UR10, c[0x0][0xbe0] ;  /* 0x0002f800000a7ab9 */ /* 0x000fe20000000a00 */
[----:B------:R-:W-:Y:S01]  /*21830*/  UIADD3 UR4, UR9, UR4, URZ ;  /* 0x0000000409047290 */ /* 0x000fe2000fffe03f */
[----:B------:R-:W-:-:S05]  /*21840*/  VIADD R81, R203, UR60 ;  /* 0x0000003ccb517c36 */ /* 0x000fca0008000000 */
[----:B------:R-:W-:Y:S01]  /*21850*/  ISETP.GE.AND P2, PT, R81, R18, PT ;  /* 0x000000125100720c */ /* 0x000fe20003f46270 */
[----:B------:R-:W-:Y:S01]  /*21860*/  BSSY B1, `(.L_x_3507) ;  /* 0x000004c000017945 */ /* 0x000fe20003800000 */
[----:B--2---:R0:W-:Y:S04]  /*21870*/  @!P0 ST.E desc[UR36][R20.64], R19 ;  /* 0x0000001314008985 */ /* 0x0041e8000c101924 */
[----:B------:R1:W5:Y:S04]  /*21880*/  LD.E.128 R8, desc[UR36][R2.64] ;  /* 0x0000002402087980 */ /* 0x000368000c101d00 */
[----:B------:R-:W5:Y:S01]  /*21890*/  LD.E.128 R4, desc[UR36][R4.64] ;  /* 0x0000002404047980 */ /* 0x000f62000c101d00 */
[----:B0-----:R-:W0:Y:S01]  /*218a0*/  @P1 LDC R21, c[0x0][0xcf0] ;  /* 0x00033c00ff151b82 */ /* 0x001e220000000800 */
[----:B------:R-:W-:-:S02]  /*218b0*/  VIADD R20, R0, UR60 ;  /* 0x0000003c00147c36 */ /* 0x000fc40008000000 */
[----:B------:R-:W5:Y:S04]  /*218c0*/  LD.E.128 R12, desc[UR36][R12.64] ;  /* 0x000000240c0c7980 */ /* 0x000f68000c101d00 */
[----:B------:R-:W5:Y:S01]  /*218d0*/  LD.E.128 R24, desc[UR36][R24.64] ;  /* 0x0000002418187980 */ /* 0x000f62000c101d00 */
[----:B-1----:R-:W1:Y:S01]  /*218e0*/  @P1 LDC R3, c[0x0][0xcec] ;  /* 0x00033b00ff031b82 */ /* 0x002e620000000800 */
[----:B------:R-:W-:Y:S02]  /*218f0*/  IMAD.MOV.U32 R19, RZ, RZ, R20 ;  /* 0x000000ffff137224 */ /* 0x000fe400078e0014 */
[----:B------:R-:W5:Y:S01]  /*21900*/  LD.E.128 R28, desc[UR36][R28.64] ;  /* 0x000000241c1c7980 */ /* 0x000f62000c101d00 */
[----:B------:R-:W-:-:S03]  /*21910*/  IMAD.U32 R2, RZ, RZ, UR8 ;  /* 0x00000008ff027e24 */ /* 0x000fc6000f8e00ff */
[----:B------:R-:W5:Y:S04]  /*21920*/  LD.E.128 R32, desc[UR36][R32.64] ;  /* 0x0000002420207980 */ /* 0x000f68000c101d00 */
[----:B------:R-:W5:Y:S04]  /*21930*/  LD.E.128 R36, desc[UR36][R36.64] ;  /* 0x0000002424247980 */ /* 0x000f68000c101d00 */
[----:B------:R-:W5:Y:S04]  /*21940*/  LD.E.128 R40, desc[UR36][R40.64] ;  /* 0x0000002428287980 */ /* 0x000f68000c101d00 */
[----:B------:R-:W5:Y:S04]  /*21950*/  LD.E.128 R44, desc[UR36][R44.64] ;  /* 0x000000242c2c7980 */ /* 0x000f68000c101d00 */
[----:B------:R-:W5:Y:S01]  /*21960*/  LD.E.128 R48, desc[UR36][R48.64] ;  /* 0x0000002430307980 */ /* 0x000f62000c101d00 */
[----:B-1----:R-:W-:-:S03]  /*21970*/  @P1 IMAD.HI.U32 R0, R20, R3, RZ ;  /* 0x0000000314001227 */ /* 0x002fc600078e00ff */
[----:B------:R-:W5:Y:S02]  /*21980*/  LD.E.128 R52, desc[UR36][R52.64] ;  /* 0x0000002434347980 */ /* 0x000f64000c101d00 */
[----:B0-----:R-:W-:Y:S02]  /*21990*/  @P1 SHF.R.U32.HI R19, RZ, R21, R0 ;  /* 0x00000015ff131219 */ /* 0x001fe40000011600 */
[----:B------:R-:W5:Y:S02]  /*219a0*/  LD.E.128 R56, desc[UR36][R56.64] ;  /* 0x0000002438387980 */ /* 0x000f64000c101d00 */
[--C-:B------:R-:W-:Y:S01]  /*219b0*/  SHF.R.S32.HI R0, RZ, 0x1f, R19.reuse ;  /* 0x0000001fff007819 */ /* 0x100fe20000011413 */
[----:B------:R-:W-:Y:S01]  /*219c0*/  IMAD.MOV R21, RZ, RZ, -R19 ;  /* 0x000000ffff157224 */ /* 0x000fe200078e0a13 */
[----:B------:R-:W5:Y:S01]  /*219d0*/  LD.E.128 R60, desc[UR36][R60.64] ;  /* 0x000000243c3c7980 */ /* 0x000f62000c101d00 */
[----:B------:R-:W-:Y:S01]  /*219e0*/  IMAD.U32 R3, RZ, RZ, UR9 ;  /* 0x00000009ff037e24 */ /* 0x000fe2000f8e00ff */
[----:B------:R-:W-:Y:S01]  /*219f0*/  ULDC.64 UR8, c[0x0][0xbd8] ;  /* 0x0002f60000087ab9 */ /* 0x000fe20000000a00 */
[----:B------:R-:W-:Y:S01]  /*21a00*/  IMAD R0, R0, UR10, RZ ;  /* 0x0000000a00007c24 */ /* 0x000fe2000f8e02ff */
[----:B------:R-:W5:Y:S01]  /*21a10*/  LD.E.128 R64, desc[UR36][R64.64] ;  /* 0x0000002440407980 */ /* 0x000f62000c101d00 */
[----:B------:R-:W-:-:S02]  /*21a20*/  IMAD R21, R76, R21, R20 ;  /* 0x000000154c157224 */ /* 0x000fc400078e0214 */
[----:B------:R-:W-:Y:S01]  /*21a30*/  IMAD.U32 R3, RZ, RZ, UR4 ;  /* 0x00000004ff037e24 */ /* 0x000fe2000f8e00ff */
[----:B------:R-:W5:Y:S01]  /*21a40*/  LD.E.128 R68, desc[UR36][R68.64] ;  /* 0x0000002444447980 */ /* 0x000f62000c101d00 */
[C---:B------:R-:W-:Y:S01]  /*21a50*/  IMAD R77, R19.reuse, UR11, R0 ;  /* 0x0000000b134d7c24 */ /* 0x040fe2000f8e0200 */
[----:B------:R-:W-:Y:S02]  /*21a60*/  SHF.R.S32.HI R0, RZ, 0x1f, R21 ;  /* 0x0000001fff007819 */ /* 0x000fe40000011415 */
[----:B------:R-:W5:Y:S01]  /*21a70*/  LD.E.128 R72, desc[UR36][R72.64] ;  /* 0x0000002448487980 */ /* 0x000f62000c101d00 */
[----:B------:R-:W-:Y:S01]  /*21a80*/  IMAD.WIDE.U32 R2, R19, UR10, R2 ;  /* 0x0000000a13027c25 */ /* 0x000fe2000f8e0002 */
[----:B------:R-:W-:Y:S01]  /*21a90*/  UIADD3 UR4, UR42, 0x32420, URZ ;  /* 0x000324202a047890 */ /* 0x000fe2000fffe03f */
[----:B------:R-:W-:Y:S01]  /*21aa0*/  @!PT LDS RZ, [RZ] ;  /* 0x00000000fffff984 */ /* 0x000fe20000000800 */
[----:B------:R-:W-:Y:S01]  /*21ab0*/  @!PT LDS RZ, [RZ] ;  /* 0x00000000fffff984 */ /* 0x000fe20000000800 */
[----:B------:R-:W-:Y:S01]  /*21ac0*/  @!PT LDS RZ, [RZ] ;  /* 0x00000000fffff984 */ /* 0x000fe20000000800 */
[----:B------:R-:W-:Y:S01]  /*21ad0*/  @!PT LDS RZ, [RZ] ;  /* 0x00000000fffff984 */ /* 0x000fe20000000800 */
[----:B------:R0:W-:Y:S06]  /*21ae0*/  MEMBAR.ALL.CTA ;  /* 0x0000000000007992 */ /* 0x0001ec0000008000 */
[----:B0-----:R-:W0:Y:S01]  /*21af0*/  FENCE.VIEW.ASYNC.S ;  /* 0x00000000000073c6 */ /* 0x001e220000000000 */
[----:B------:R-:W-:Y:S01]  /*21b00*/  IMAD.IADD R3, R3, 0x1, R77 ;  /* 0x0000000103037824 */ /* 0x000fe200078e024d */
[----:B------:R-:W-:Y:S01]  /*21b10*/  UPRMT UR4, URZ, 0x654, UR4 ;  /* 0x000006543f047896 */ /* 0x000fe20008000004 */
[----:B------:R-:W-:-:S02]  /*21b20*/  IMAD R0, R0, UR8, RZ ;  /* 0x0000000800007c24 */ /* 0x000fc4000f8e02ff */
[----:B------:R-:W-:Y:S02]  /*21b30*/  VIADD R19, R81, 0x20 ;  /* 0x0000002051137836 */ /* 0x000fe40000000000 */
[C---:B------:R-:W-:Y:S02]  /*21b40*/  IMAD R77, R21.reuse, UR9, R0 ;  /* 0x00000009154d7c24 */ /* 0x040fe4000f8e0200 */
[----:B------:R-:W-:Y:S01]  /*21b50*/  IMAD.WIDE.U32 R2, R21, UR8, R2 ;  /* 0x0000000815027c25 */ /* 0x000fe2000f8e0002 */
[----:B------:R-:W-:Y:S01]  /*21b60*/  ISETP.GE.AND P1, PT, R19, R18, PT ;  /* 0x000000121300720c */ /* 0x000fe20003f26270 */
[----:B------:R-:W-:Y:S02]  /*21b70*/  ULDC.64 UR8, c[0x0][0xb80] ;  /* 0x0002e00000087ab9 */ /* 0x000fe40000000a00 */
[----:B------:R-:W-:Y:S01]  /*21b80*/  VIADD R19, R81, 0x40 ;  /* 0x0000004051137836 */ /* 0x000fe20000000000 */
[----:B------:R-:W-:Y:S01]  /*21b90*/  LEA R0, P3, R2, UR8, 0x1 ;  /* 0x0000000802007c11 */ /* 0x000fe2000f8608ff */
[----:B------:R-:W-:-:S03]  /*21ba0*/  IMAD.IADD R3, R3, 0x1, R77 ;  /* 0x0000000103037824 */ /* 0x000fc600078e024d */
[----:B------:R-:W-:Y:S01]  /*21bb0*/  ISETP.GE.AND P0, PT, R19, R18, PT ;  /* 0x000000121300720c */ /* 0x000fe20003f06270 */
[----:B0-----:R0:W1:Y:S01]  /*21bc0*/  SHFL.IDX PT, R78, R0, RZ, 0x181f ;  /* 0x00181fff004e7589 */ /* 0x00106200000e0000 */
[----:B------:R-:W-:Y:S01]  /*21bd0*/  LEA.HI.X R19, R2, UR9, R3, 0x1, P3 ;  /* 0x0000000902137c11 */ /* 0x000fe200098f0c03 */
[----:B------:R-:W-:Y:S04]  /*21be0*/  SYNCS.ARRIVE.TRANS64.RED.A1T0 RZ, [UR4], RZ ;  /* 0x000000ffffff79a7 */ /* 0x000fe80008100404 */
[----:B------:R0:W2:Y:S01]  /*21bf0*/  SHFL.IDX PT, R79, R19, RZ, 0x181f ;  /* 0x00181fff134f7589 */ /* 0x0000a200000e0000 */
[----:B------:R-:W-:Y:S05]  /*21c00*/  @P2 BRA `(.L_x_3508) ;  /* 0x0000000000442947 */ /* 0x000fea0003800000 */
        /* <DEDUP_REMOVED lines=17> */
.L_x_3508:
[----:B------:R-:W-:Y:S05]  /*21d20*/  BSYNC B1 ;  /* 0x0000000000017941 */ /* 0x000fea0003800000 */
.L_x_3507:
        /* <DEDUP_REMOVED lines=21> */
.L_x_3510:
[----:B------:R-:W-:Y:S05]  /*21e80*/  BSYNC B1 ;  /* 0x0000000000017941 */ /* 0x000fea0003800000 */
.L_x_3509:
        /* <DEDUP_REMOVED lines=21> */
.L_x_3512:
[----:B------:R-:W-:Y:S05]  /*21fe0*/  BSYNC B1 ;  /* 0x0000000000017941 */ /* 0x000fea0003800000 */
.L_x_3511:
[----:B0-----:R-:W-:Y:S01]  /*21ff0*/  VIADD R3, R81, 0x60 ;  /* 0x0000006051037836 */ /* 0x001fe20000000000 */
[----:B---3--:R-:W3:Y:S04]  /*22000*/  SHFL.IDX PT, R19, R19, 0x3, 0x181f ;  /* 0x00781f0013137f89 */ /* 0x008ee800000e0000 */
        /* <DEDUP_REMOVED lines=22> */
.L_x_3505:
[----:B------:R-:W-:Y:S01]  /*22170*/  R2UR UR4, R204 ;  /* 0x00000000cc0472ca */ /* 0x000fe200000e0000 */
[----:B------:R-:W-:Y:S01]  /*22180*/  ULDC.64 UR8, c[0x0][0xd00] ;  /* 0x0003400000087ab9 */ /* 0x000fe20000000a00 */
[----:B------:R-:W0:Y:S01]  /*22190*/  LDC R11, c[0x0][0xce8] ;  /* 0x00033a00ff0b7b82 */ /* 0x000e220000000800 */
[----:B------:R-:W-:-:S04]  /*221a0*/  UISETP.NE.U32.AND UP0, UPT, UR8, URZ, UPT ;  /* 0x0000003f0800728c */ /* 0x000fc8000bf05070 */
[----:B------:R-:W-:-:S03]  /*221b0*/  UISETP.NE.AND.EX UP0, UPT, UR9, URZ, UPT, UP0 ;  /* 0x0000003f0900728c */ /* 0x000fc6000bf05300 */
[----:B------:R-:W-:-:S03]  /*221c0*/  ULDC.64 UR8, c[0x0][0xd00] ;  /* 0x0003400000087ab9 */ /* 0x000fc60000000a00 */
[----:B------:R-:W-:Y:S01]  /*221d0*/  UIMAD.WIDE UR8, UR4, 0x4, UR8 ;  /* 0x00000004040878a5 */ /* 0x000fe2000f8e0208 */
[----:B------:R-:W-:-:S05]  /*221e0*/  PLOP3.LUT P2, PT, PT, PT, UP0, 0x80, 0x0 ;  /* 0x000000000000781c */ /* 0x000fca0003f4f008 */
[----:B------:R-:W-:Y:S02]  /*221f0*/  IMAD.U32 R2, RZ, RZ, UR8 ;  /* 0x00000008ff027e24 */ /* 0x000fe4000f8e00ff */
[----:B------:R-:W-:Y:S01]  /*22200*/  IMAD.U32 R3, RZ, RZ, UR9 ;  /* 0x00000009ff037e24 */ /* 0x000fe2000f8e00ff */
[----:B------:R-:W-:Y:S02]  /*22210*/  ULDC.64 UR8, c[0x0][0xd08] ;  /* 0x0003420000087ab9 */ /* 0x000fe40000000a00 */
[----:B------:R-:W-:-:S03]  /*22220*/  UISETP.NE.U32.AND UP1, UPT, UR8, URZ, UPT ;  /* 0x0000003f0800728c */ /* 0x000fc6000bf25070 */
[----:B------:R-:W2:Y:S01]  /*22230*/  @P2 LDG.E R6, desc[UR36][R2.64] ;  /* 0x0000002402062981 */ /* 0x000ea2000c1e1900 */
[----:B------:R-:W-:-:S06]  /*22240*/  UISETP.NE.AND.EX UP1, UPT, UR9, URZ, UPT, UP1 ;  /* 0x0000003f0900728c */ /* 0x000fcc000bf25310 */
[----:B------:R-:W-:-:S05]  /*22250*/  PLOP3.LUT P3, PT, PT, PT, UP1, 0x80, 0x0 ;  /* 0x000000000000781c */ /* 0x000fca0003f6f018 */
[----:B------:R-:W-:Y:S02]  /*22260*/  @UP1 ULDC.64 UR8, c[0x0][0xd08] ;  /* 0x0003420000081ab9 */ /* 0x000fe40000000a00 */
[----:B------:R-:W-:-:S03]  /*22270*/  @UP1 UIMAD.WIDE UR8, UR4, 0x4, UR8 ;  /* 0x00000004040818a5 */ /* 0x000fc6000f8e0208 */
[----:B------:R-:W-:Y:S02]  /*22280*/  ULDC UR4, c[0x0][0xb88] ;  /* 0x0002e20000047ab9 */ /* 0x000fe40000000800 */
[----:B------:R-:W-:Y:S02]  /*22290*/  IMAD.U32 R0, RZ, RZ, UR4 ;  /* 0x00000004ff007e24 */ /* 0x000fe4000f8e00ff */
        /* <DEDUP_REMOVED lines=14> */
.L_x_3514:
[----:B------:R-:W-:Y:S01]  /*22380*/  R2UR UR9, R204 ;  /* 0x00000000cc0972ca */ /* 0x000fe200000e0000 */
[----:B------:R-:W-:Y:S01]  /*22390*/  USHF.R.S32.HI UR11, URZ, 0x1f, UR4 ;  /* 0x0000001f3f0b7899 */ /* 0x000fe20008011404 */
[----:B------:R-:W-:Y:S11]  /*223a0*/  BSSY B1, `(.L_x_3515) ;  /* 0x000002e000017945 */ /* 0x000ff60003800000 */
[----:B------:R-:W-:-:S02]  /*223b0*/  USHF.R.S32.HI UR8, URZ, 0x1f, UR9 ;  /* 0x0000001f3f087899 */ /* 0x000fc40008011409 */
        /* <DEDUP_REMOVED lines=44> */
.L_x_3516:
[----:B------:R-:W-:Y:S05]  /*22680*/  BSYNC B1 ;  /* 0x0000000000017941 */ /* 0x000fea0003800000 */
.L_x_3515:
        /* <DEDUP_REMOVED lines=69> */
.L_x_3518:
[----:B------:R-:W-:Y:S05]  /*22ae0*/  BSYNC B1 ;  /* 0x0000000000017941 */ /* 0x000fea0003800000 */
.L_x_3517:
        /* <DEDUP_REMOVED lines=21> */
.L_x_3520:
[----:B------:R-:W-:Y:S05]  /*22c40*/  BSYNC B1 ;  /* 0x0000000000017941 */ /* 0x000fea0003800000 */
.L_x_3519:
        /* <DEDUP_REMOVED lines=21> */
.L_x_3522:
[----:B------:R-:W-:Y:S05]  /*22da0*/  BSYNC B1 ;  /* 0x0000000000017941 */ /* 0x000fea0003800000 */
.L_x_3521:
[----:B0-----:R-:W-:Y:S01]  /*22db0*/  VIADD R0, R6, 0x60 ;  /* 0x0000006006007836 */ /* 0x001fe20000000000 */
[----:B--2-4-:R-:W0:Y:S04]  /*22dc0*/  SHFL.IDX PT, R5, R5, 0x3, 0x181f ;  /* 0x00781f0005057f89 */ /* 0x014e2800000e0000 */
[----:B------:R-:W-:Y:S01]  /*22dd0*/  ISETP.GE.AND P0, PT, R0, R11, PT ;  /* 0x0000000b0000720c */ /* 0x000fe20003f06270 */
[----:B-1-3--:R1:W2:-:S12]  /*22de0*/  SHFL.IDX PT, R2, R4, 0x3, 0x181f ;  /* 0x00781f0004027f89 */ /* 0x00a29800000e0000 */
[----:B-1----:R-:W-:Y:S05]  /*22df0*/  @P0 BRA `(.L_x_3513) ;  /* 0x0000000000440947 */ /* 0x002fea0003800000 */
[----:B------:R-:W-:Y:S02]  /*22e00*/  ULDC UR4, c[0x0][0xbc8] ;  /* 0x0002f20000047ab9 */ /* 0x000fe40000000800 */
[----:B------:R-:W-:Y:S02]  /*22e10*/  ISETP.GE.AND P3, PT, R193, UR4, PT ;  /* 0x00000004c1007c0c */ /* 0x000fe4000bf66270 */
[----:B------:R-:W-:Y:S02]  /*22e20*/  ISETP.GE.AND P2, PT, R195, UR4, PT ;  /* 0x00000004c3007c0c */ /* 0x000fe4000bf46270 */
[----:B------:R-:W-:Y:S02]  /*22e30*/  ISETP.GE.AND P1, PT, R194, UR4, PT ;  /* 0x00000004c2007c0c */ /* 0x000fe4000bf26270 */
[----:B------:R-:W-:-:S07]  /*22e40*/  ISETP.GE.AND P0, PT, R196, UR4, PT ;  /* 0x00000004c4007c0c */ /* 0x000fce000bf06270 */
[-C--:B--2---:R-:W-:Y:S02]  /*22e50*/  @!P3 LEA R6, P6, R193, R2.reuse, 0x1 ;  /* 0x00000002c106b211 */ /* 0x084fe400078c08ff */
[-C--:B------:R-:W-:Y:S02]  /*22e60*/  @!P2 LEA R8, P5, R195, R2.reuse, 0x1 ;  /* 0x00000002c308a211 */ /* 0x080fe400078a08ff */
[-C--:B------:R-:W-:Y:S02]  /*22e70*/  @!P1 LEA R10, P4, R194, R2.reuse, 0x1 ;  /* 0x00000002c20a9211 */ /* 0x080fe400078808ff */
[-C--:B0-----:R-:W-:Y:S02]  /*22e80*/  @!P3 LEA.HI.X R7, R193, R5.reuse, R202, 0x1, P6 ;  /* 0x00000005c107b211 */ /* 0x081fe400030f0cca */
        /* <DEDUP_REMOVED lines=8> */
.L_x_3513:
[----:B------:R-:W-:Y:S05]  /*22f10*/  BSYNC B0 ;  /* 0x0000000000007941 */ /* 0x000fea0003800000 */
.L_x_3504:
[----:B------:R-:W-:Y:S02]  /*22f20*/  ULDC UR4, c[0x0][0xd3c] ;  /* 0x00034f0000047ab9 */ /* 0x000fe40000000800 */
[----:B------:R-:W-:-:S06]  /*22f30*/  UISETP.GE.AND UP0, UPT, UR6, UR4, UPT ;  /* 0x000000040600728c */ /* 0x000fcc000bf06270 */
[----:B------:R-:W-:-:S13]  /*22f40*/  PLOP3.LUT P0, PT, PT, PT, UP0, 0x80, 0x0 ;  /* 0x000000000000781c */ /* 0x000fda0003f0f008 */
[----:B------:R-:W-:Y:S05]  /*22f50*/  @!P0 BRA `(.L_x_3523) ;  /* 0xfffffde000b08947 */ /* 0x000fea000383ffff */
[----:B------:R-:W-:Y:S05]  /*22f60*/  EXIT ;  /* 0x000000000000794d */ /* 0x000fea0003800000 */
.L_x_3389:
[----:B------:R-:W-:-:S08]  /*22f70*/  NOP ;  /* 0x0000000000007918 */ /* 0x000fd00000000000 */
[----:B-1----:R-:W0:-:S00]  /*22f80*/  USETMAXREG.DEALLOC.CTAPOOL 0x28 ;  /* 0x00000028000079c8 */ /* 0x002e0000080e0500 */
        /* <DEDUP_REMOVED lines=14> */
.L_x_3524:
        /* <DEDUP_REMOVED lines=40> */
.L_x_3530:
        /* <DEDUP_REMOVED lines=12> */
.L_x_3529:
[----:B------:R-:W-:Y:S05]  /*233b0*/  BSYNC B0 ;  /* 0x0000000000007941 */ /* 0x000fea0003800000 */
.L_x_3528:
        /* <DEDUP_REMOVED lines=20> */
.L_x_3526:
        /* <DEDUP_REMOVED lines=20> */
.L_x_3531:
[----:B-1----:R-:W-:Y:S02]  /*23640*/  IMAD.MOV R2, RZ, RZ, -R3 ;  /* 0x000000ffff027224 */ /* 0x002fe400078e0a03 */
[----:B---3--:R-:W-:Y:S02]  /*23650*/  IMAD R16, R16, UR5, R11 ;  /* 0x0000000510107c24 */ /* 0x008fe4000f8e020b */
[----:B------:R-:W-:Y:S01]  /*23660*/  IMAD.MOV.U32 R11, RZ, RZ, R2 ;  /* 0x000000ffff0b7224 */ /* 0x000fe200078e0002 */
[----:B------:R-:W-:Y:S02]  /*23670*/  IABS R2, R4 ;  /* 0x0000000400027213 */ /* 0x000fe40000000000 */
[----:B--2---:R-:W-:Y:S01]  /*23680*/  IADD3 R9, -R16, UR6, RZ ;  /* 0x0000000610097c10 */ /* 0x004fe2000fffe1ff */
[----:B------:R-:W-:Y:S02]  /*23690*/  IMAD R11, R11, R12, RZ ;  /* 0x0000000c0b0b7224 */ /* 0x000fe400078e02ff */
[----:B------:R-:W-:Y:S01]  /*236a0*/  IMAD.MOV R8, RZ, RZ, -R2 ;  /* 0x000000ffff087224 */ /* 0x000fe200078e0a02 */
        /* <DEDUP_REMOVED lines=24> */
[-C--:B------:R-:W-:Y:S01]  /*23830*/  IABS R8, R13.reuse ;  /* 0x0000000d00087213 */ /* 0x080fe20000000000 */
[----:B------:R-:W-:Y:S01]  /*23840*/  IMAD.MOV R18, RZ, RZ, -R13 ;  /* 0x000000ffff127224 */ /* 0x000fe200078e0a0d */
[----:B0-----:R-:W-:Y:S02]  /*23850*/  IABS R10, R13 ;  /* 0x0000000d000a7213 */ /* 0x001fe40000000000 */
[----:B------:R-:W0:Y:S08]  /*23860*/  I2F.RP R6, R8 ;  /* 0x0000000800067306 */ /* 0x000e300000209400 */
[----:B0-----:R-:W0:Y:S02]  /*23870*/  MUFU.RCP R6, R6 ;  /* 0x0000000600067308 */ /* 0x001e240000001000 */
[----:B0-----:R-:W-:-:S06]  /*23880*/  VIADD R3, R6, 0xffffffe ;  /* 0x0ffffffe06037836 */ /* 0x001fcc0000000000 */
[----:B------:R-:W0:Y:S02]  /*23890*/  F2I.FTZ.U32.TRUNC.NTZ R3, R3 ;  /* 0x0000000300037305 */ /* 0x000e24000021f000 */
[----:B0-----:R-:W-:-:S04]  /*238a0*/  IMAD.MOV R7, RZ, RZ, -R3 ;  /* 0x000000ffff077224 */ /* 0x001fc800078e0a03 */
        /* <DEDUP_REMOVED lines=20> */
.L_x_3527:
[----:B------:R-:W-:Y:S01]  /*239f0*/  ULDC UR4, c[0x0][0xd3c] ;  /* 0x00034f0000047ab9 */ /* 0x000fe20000000800 */
[----:B------:R-:W-:Y:S02]  /*23a00*/  IMAD.MOV.U32 R17, RZ, RZ, RZ ;  /* 0x000000ffff117224 */ /* 0x000fe400078e00ff */
[----:B------:R-:W-:Y:S02]  /*23a10*/  IMAD.U32 R16, RZ, RZ, UR6 ;  /* 0x00000006ff107e24 */ /* 0x000fe4000f8e00ff */
[----:B------:R-:W-:Y:S02]  /*23a20*/  IMAD.MOV.U32 R18, RZ, RZ, RZ ;  /* 0x000000ffff127224 */ /* 0x000fe400078e00ff */
[----:B------:R-:W-:-:S07]  /*23a30*/  IMAD.U32 R19, RZ, RZ, UR4 ;  /* 0x00000004ff137e24 */ /* 0x000fce000f8e00ff */
.L_x_3532:
[----:B------:R-:W-:-:S13]  /*23a40*/  ISETP.NE.AND P0, PT, R5, RZ, PT ;  /* 0x000000ff0500720c */ /* 0x000fda0003f05270 */
[----:B------:R-:W0:Y:S01]  /*23a50*/  @!P0 S2R R3, SR_CgaCtaId ;  /* 0x0000000000038919 */ /* 0x000e220000008800 */
[----:B------:R-:W-:-:S04]  /*23a60*/  @!P0 MOV R0, 0x400 ;  /* 0x0000040000008802 */ /* 0x000fc80000000f00 */
[----:B0-----:R-:W-:-:S05]  /*23a70*/  @!P0 LEA R0, R3, R0, 0x18 ;  /* 0x0000000003008211 */ /* 0x001fca00078ec0ff */
[----:B------:R1:W-:Y:S01]  /*23a80*/  @!P0 STS.128 [R0+0x324d0], R16 ;  /* 0x0324d01000008388 */ /* 0x0003e20000000c00 */
[----:B------:R-:W-:Y:S06]  /*23a90*/  BAR.ARV 0x5, 0x180 ;  /* 0x0146000000007b1d */ /* 0x000fec0000002000 */
.L_x_3525:
        /* <DEDUP_REMOVED lines=9> */
[----:B------:R-:W-:Y:S01]  /*23b30*/  IMAD.MOV.U32 R26, RZ, RZ, 0x1 ;  /* 0x00000001ff1a7424 */ /* 0x000fe200078e00ff */
[----:B------:R-:W1:Y:S01]  /*23b40*/  S2R R4, SR_TID.X ;  /* 0x0000000000047919 */ /* 0x000e620000002100 */
[----:B------:R-:W-:Y:S01]  /*23b50*/  IMAD.MOV.U32 R24, RZ, RZ, RZ ;  /* 0x000000ffff187224 */ /* 0x000fe200078e00ff */
[----:B------:R-:W-:Y:S01]  /*23b60*/  ULDC UR39, c[0x0][0xc] ;  /* 0x0000030000277ab9 */ /* 0x000fe20000000800 */
[----:B------:R3:W-:Y:S01]  /*23b70*/  STL [R1+0x470], RZ ;  /* 0x000470ff01007387 */ /* 0x0007e20000100800 */
[----:B-1----:R-:W-:Y:S02]  /*23b80*/  LOP3.LUT R3, R4, 0x7f, RZ, 0xc0, !PT ;  /* 0x0000007f04037812 */ /* 0x002fe400078ec0ff */
        /* <DEDUP_REMOVED lines=17> */
.L_x_3608:
        /* <DEDUP_REMOVED lines=21> */
[----:B------:R0:W5:Y:S01]  /*23df0*/  @P2 LDG.E R35, desc[UR36][R2.64] ;  /* 0x0000002402232981 */ /* 0x000162000c1e1900 */
[----:B-1----:R-:W-:-:S05]  /*23e00*/  @P1 IMAD.WIDE R4, R19, 0x4, R4 ;  /* 0x0000000413041825 */ /* 0x002fca00078e0204 */
[----:B--2---:R-:W2:Y:S01]  /*23e10*/  @P1 LDG.E R0, desc[UR36][R4.64] ;  /* 0x0000002404001981 */ /* 0x004ea2000c1e1900 */
        /* <DEDUP_REMOVED lines=8> */
[----:B---34-:R-:W-:Y:S05]  /*23ea0*/  @P1 BRA `(.L_x_3534) ;  /* 0x0000000000201947 */ /* 0x018fea0003800000 */
[----:B------:R-:W-:Y:S02]  /*23eb0*/  ULDC UR4, c[0x0][0x288] ;  /* 0x0000a20000047ab9 */ /* 0x000fe40000000800 */
[----:B0-----:R-:W-:-:S05]  /*23ec0*/  IMAD.U32 R0, RZ, RZ, UR4 ;  /* 0x00000004ff007e24 */ /* 0x001fca000f8e00ff */
[----:B------:R1:W-:Y:S01]  /*23ed0*/  STL [R1+0x450], R0 ;  /* 0x0004500001007387 */ /* 0x0003e20000100800 */
[----:B------:R-:W-:Y:S05]  /*23ee0*/  @!P2 BRA `(.L_x_3534) ;  /* 0x000000000010a947 */ /* 0x000fea0003800000 */
[----:B------:R-:W2:Y:S04]  /*23ef0*/  LDG.E R5, desc[UR36][R2.64] ;  /* 0x0000002402057981 */ /* 0x000ea8000c1e1900 */
[----:B-1----:R-:W2:Y:S02]  /*23f00*/  LDG.E R0, desc[UR36][R2.64+0x4] ;  /* 0x0000042402007981 */ /* 0x002ea4000c1e1900 */
[----:B--2---:R-:W-:-:S05]  /*23f10*/  IMAD.IADD R0, R0, 0x1, -R5 ;  /* 0x0000000100007824 */ /* 0x004fca00078e0a05 */
[----:B------:R2:W-:Y:S02]  /*23f20*/  STL [R1+0x450], R0 ;  /* 0x0004500001007387 */ /* 0x0005e40000100800 */
.L_x_3534:
[----:B------:R-:W-:Y:S02]  /*23f30*/  ULDC.64 UR4, c[0x0][0xb18] ;  /* 0x0002c60000047ab9 */ /* 0x000fe40000000a00 */
[----:B------:R-:W-:-:S04]  /*23f40*/  ISETP.NE.U32.AND P0, PT, RZ, UR4, PT ;  /* 0x00000004ff007c0c */ /* 0x000fc8000bf05070 */
[----:B------:R-:W-:-:S13]  /*23f50*/  ISETP.NE.AND.EX P0, PT, RZ, UR5, PT, P0 ;  /* 0x00000005ff007c0c */ /* 0x000fda000bf05300 */
[----:B------:R-:W-:Y:S05]  /*23f60*/  @!P0 BRA `(.L_x_3535) ;  /* 0x0000000000108947 */ /* 0x000fea0003800000 */
[----:B0-----:R-:W0:Y:S02]  /*23f70*/  LDC.64 R2, c[0x0][0xb18] ;  /* 0x0002c600ff027b82 */ /* 0x001e240000000a00 */
[----:B0-----:R-:W-:-:S05]  /*23f80*/  IMAD.WIDE R2, R19, 0x4, R2 ;  /* 0x0000000413027825 */ /* 0x001fca00078e0202 */
[----:B------:R3:W5:Y:S01]  /*23f90*/  LDG.E R7, desc[UR36][R2.64] ;  /* 0x0000002402077981 */ /* 0x000762000c1e1900 */
[----:B------:R-:W-:Y:S05]  /*23fa0*/  BRA `(.L_x_3536) ;  /* 0x0000000000247947 */ /* 0x000fea0003800000 */
.L_x_3535:
[----:B------:R-:W-:Y:S02]  /*23fb0*/  ULDC.64 UR4, c[0x0][0xb00] ;  /* 0x0002c00000047ab9 */ /* 0x000fe40000000a00 */
[----:B------:R-:W-:-:S04]  /*23fc0*/  ISETP.NE.U32.AND P0, PT, RZ, UR4, PT ;  /* 0x00000004ff007c0c */ /* 0x000fc8000bf05070 */
[----:B------:R-:W-:-:S13]  /*23fd0*/  ISETP.NE.AND.EX P0, PT, RZ, UR5, PT, P0 ;  /* 0x00000005ff007c0c */ /* 0x000fda000bf05300 */
[----:B------:R-:W-:Y:S05]  /*23fe0*/  @!P0 BRA `(.L_x_3536) ;  /* 0x0000000000148947 */ /* 0x000fea0003800000 */
[----:B0-----:R-:W0:Y:S02]  /*23ff0*/  LDC.64 R2, c[0x0][0xb00] ;  /* 0x0002c000ff027b82 */ /* 0x001e240000000a00 */
[----:B0-----:R-:W-:-:S05]  /*24000*/  IMAD.WIDE R2, R19, 0x4, R2 ;  /* 0x0000000413027825 */ /* 0x001fca00078e0202 */
[----:B------:R-:W3:Y:S04]  /*24010*/  LDG.E R7, desc[UR36][R2.64] ;  /* 0x0000002402077981 */ /* 0x000ee8000c1e1900 */
[----:B-12---:R-:W3:Y:S02]  /*24020*/  LDG.E R0, desc[UR36][R2.64+0x4] ;  /* 0x0000042402007981 */ /* 0x006ee4000c1e1900 */
[----:B---3--:R-:W-:-:S07]  /*24030*/  IMAD.IADD R7, R0, 0x1, -R7 ;  /* 0x0000000100077824 */ /* 0x008fce00078e0a07 */
.L_x_3536:
[----:B------:R-:W4:Y:S01]  /*24040*/  LDL R6, [R1+0x450] ;  /* 0x0004500001067983 */ /* 0x000f220000100800 */
[----:B012---:R-:W0:Y:S01]  /*24050*/  LDC R0, c[0x0][0x448] ;  /* 0x00011200ff007b82 */ /* 0x007e220000000800 */
[----:B------:R-:W-:Y:S01]  /*24060*/  IMAD.SHL.U32 R37, R17, 0x80, RZ ;  /* 0x0000008011257824 */ /* 0x000fe200078e00ff */
[----:B------:R-:W-:Y:S01]  /*24070*/  LOP3.LUT R23, R23, 0xfffeffff, RZ, 0xc0, !PT ;  /* 0xfffeffff17177812 */ /* 0x000fe200078ec0ff */
[----:B-----5:R-:W-:-:S05]  /*24080*/  IMAD.IADD R17, R7, 0x1, -R30 ;  /* 0x0000000107117824 */ /* 0x020fca00078e0a1e */
[----:B---3--:R-:W1:Y:S01]  /*24090*/  LDC.64 R2, c[0x0][0xad8] ;  /* 0x0002b600ff027b82 */ /* 0x008e620000000a00 */
[----:B0-----:R-:W-:Y:S01]  /*240a0*/  ISETP.NE.AND P2, PT, R0, 0x1, PT ;  /* 0x000000010000780c */ /* 0x001fe20003f45270 */
[----:B------:R-:W-:Y:S01]  /*240b0*/  VIADD R0, R37, 0x7f ;  /* 0x0000007f25007836 */ /* 0x000fe20000000000 */
[----:B-1----:R-:W-:-:S11]  /*240c0*/  ISETP.GE.AND P1, PT, R3, 0x1, PT ;  /* 0x000000010300780c */ /* 0x002fd60003f26270 */
[----:B------:R-:W0:Y:S01]  /*240d0*/  @P2 LDC R5, c[0x0][0x44c] ;  /* 0x00011300ff052b82 */ /* 0x000e220000000800 */
[----:B------:R-:W-:-:S07]  /*240e0*/  @P2 LOP3.LUT R23, R23, 0x10000, RZ, 0xfc, !PT ;  /* 0x0001000017172812 */ /* 0x000fce00078efcff */
[----:B------:R-:W1:Y:S01]  /*240f0*/  @P2 LDC R9, c[0x0][0x450] ;  /* 0x00011400ff092b82 */ /* 0x000e620000000800 */
[----:B0-----:R-:W-:-:S05]  /*24100*/  @P2 IMAD.HI.U32 R4, R0, R5, RZ ;  /* 0x0000000500042227 */ /* 0x001fca00078e00ff */
[----:B-1----:R-:W-:Y:S02]  /*24110*/  @P2 SHF.R.U32.HI R0, RZ, R9, R4 ;  /* 0x00000009ff002219 */ /* 0x002fe40000011604 */
[----:B----4-:R-:W-:-:S05]  /*24120*/  IADD3 R5, R17, 0x1, -R6 ;  /* 0x0000000111057810 */ /* 0x010fca0007ffe806 */
        /* <DEDUP_REMOVED lines=14> */
.L_x_3539:
[----:B------:R-:W-:-:S13]  /*24210*/  ISETP.NE.AND P0, PT, R3, 0x1, PT ;  /* 0x000000010300780c */ /* 0x000fda0003f05270 */
[----:B------:R-:W0:Y:S02]  /*24220*/  @P0 LDC.64 R4, c[0x0][0xae0] ;  /* 0x0002b800ff040b82 */ /* 0x000e240000000a00 */
[----:B0-----:R-:W-:-:S05]  /*24230*/  @P0 IMAD.HI.U32 R4, R0, R4, RZ ;  /* 0x0000000400040227 */ /* 0x001fca00078e00ff */
[----:B------:R-:W-:-:S07]  /*24240*/  @P0 SHF.R.U32.HI R0, RZ, R5, R4 ;  /* 0x00000005ff000219 */ /* 0x000fce0000011604 */
.L_x_3540:
[----:B------:R-:W-:Y:S05]  /*24250*/  BSYNC B0 ;  /* 0x0000000000007941 */ /* 0x000fea0003800000 */
.L_x_3538:
[----:B------:R-:W-:-:S05]  /*24260*/  IMAD R5, R0, R3, R3 ;  /* 0x0000000300057224 */ /* 0x000fca00078e0203 */
[----:B------:R-:W-:-:S07]  /*24270*/  VIMNMX R2, R2, R5, PT ;  /* 0x0000000502027248 */ /* 0x000fce0003fe0100 */
.L_x_3537:
        /* <DEDUP_REMOVED lines=29> */
.L_x_3543:
[----:B------:R-:W-:-:S13]  /*24450*/  ISETP.NE.AND P0, PT, R3, 0x1, PT ;  /* 0x000000010300780c */ /* 0x000fda0003f05270 */
[----:B------:R-:W1:Y:S02]  /*24460*/  @P0 LDC.64 R4, c[0x0][0xae0] ;  /* 0x0002b800ff040b82 */ /* 0x000e640000000a00 */
[----:B-1----:R-:W-:-:S05]  /*24470*/  @P0 IMAD.HI.U32 R4, R2, R4, RZ ;  /* 0x0000000402040227 */ /* 0x002fca00078e00ff */
[----:B------:R-:W-:-:S07]  /*24480*/  @P0 SHF.R.U32.HI R2, RZ, R5, R4 ;  /* 0x00000005ff020219 */ /* 0x000fce0000011604 */
.L_x_3544:
[----:B------:R-:W-:Y:S05]  /*24490*/  BSYNC B0 ;  /* 0x0000000000007941 */ /* 0x000fea0003800000 */
.L_x_3542:
[----:B------:R-:W-:-:S05]  /*244a0*/  IMAD R3, R2, R3, RZ ;  /* 0x0000000302037224 */ /* 0x000fca00078e02ff */
[----:B------:R-:W-:-:S07]  /*244b0*/  VIMNMX R0, R0, R3, !PT ;  /* 0x0000000300007248 */ /* 0x000fce0007fe0100 */
.L_x_3541:
        /* <DEDUP_REMOVED lines=24> */
.L_x_3546:
        /* <DEDUP_REMOVED lines=20> */
.L_x_3549:
[----:B------:R-:W-:Y:S05]  /*24780*/  BSYNC B6 ;  /* 0x0000000000067941 */ /* 0x000fea0003800000 */
.L_x_3548:
        /* <DEDUP_REMOVED lines=20> */
.L_x_3552:
        /* <DEDUP_REMOVED lines=15> */
.L_x_3551:
[----:B------:R-:W-:Y:S05]  /*249c0*/  BSYNC B6 ;  /* 0x0000000000067941 */ /* 0x000fea0003800000 */
.L_x_3550:
[----:B------:R-:W1:Y:S01]  /*249d0*/  S2R R20, SR_TID.X ;  /* 0x0000000000147919 */ /* 0x000e620000002100 */
[----:B------:R-:W-:Y:S01]  /*249e0*/  ULDC.64 UR4, c[0x0][0xaf0] ;  /* 0x0002bc0000047ab9 */ /* 0x000fe20000000a00 */
[----:B------:R-:W-:Y:S01]  /*249f0*/  IMAD.MOV.U32 R28, RZ, RZ, R19 ;  /* 0x000000ffff1c7224 */ /* 0x000fe200078e0013 */
[----:B------:R-:W-:Y:S01]  /*24a00*/  ISETP.NE.U32.AND P0, PT, RZ, UR4, PT ;  /* 0x00000004ff007c0c */ /* 0x000fe2000bf05070 */
[----:B------:R-:W-:-:S03]  /*24a10*/  ULDC UR4, c[0x0][0x320] ;  /* 0x0000c80000047ab9 */ /* 0x000fc60000000800 */
[----:B------:R-:W-:-:S13]  /*24a20*/  ISETP.NE.AND.EX P0, PT, RZ, UR5, PT, P0 ;  /* 0x00000005ff007c0c */ /* 0x000fda000bf05300 */
[----:B------:R-:W2:Y:S01]  /*24a30*/  @P0 LDC.64 R2, c[0x0][0xaf0] ;  /* 0x0002bc00ff020b82 */ /* 0x000ea20000000a00 */
[----:B-1----:R-:W-:Y:S01]  /*24a40*/  IMAD.SHL.U32 R34, R20, 0x8, RZ ;  /* 0x0000000814227824 */ /* 0x002fe200078e00ff */
[----:B------:R-:W-:-:S06]  /*24a50*/  LOP3.LUT R23, R23, 0xffffffef, RZ, 0xc0, !PT ;  /* 0xffffffef17177812 */ /* 0x000fcc00078ec0ff */
[----:B------:R-:W1:Y:S01]  /*24a60*/  LDC R20, c[0x0][0x430] ;  /* 0x00010c00ff147b82 */ /* 0x000e620000000800 */
[----:B------:R-:W-:-:S04]  /*24a70*/  LOP3.LUT R34, R34, 0x38, RZ, 0xc0, !PT ;  /* 0x0000003822227812 */ /* 0x000fc800078ec0ff */
[----:B------:R-:W-:Y:S01]  /*24a80*/  LOP3.LUT R32, R34, 0x40, RZ, 0xfc, !PT ;  /* 0x0000004022207812 */ /* 0x000fe200078efcff */
[----:B--2---:R-:W-:-:S03]  /*24a90*/  @P0 IMAD.WIDE R2, R19, 0x4, R2 ;  /* 0x0000000413020825 */ /* 0x004fc600078e0202 */
        /* <DEDUP_REMOVED lines=17> */
.L_x_3626:
[----:B------:R-:W1:Y:S01]  /*24bb0*/  S2R R2, SR_TID.X ;  /* 0x0000000000027919 */ /* 0x000e620000002100 */
[----:B------:R-:W-:Y:S01]  /*24bc0*/  ISETP.NE.AND P1, PT, R20, 0x1, PT ;  /* 0x000000011400780c */ /* 0x000fe20003f25270 */
[----:B------:R-:W-:Y:S01]  /*24bd0*/  IMAD.MOV.U32 R36, RZ, RZ, RZ ;  /* 0x000000ffff247224 */ /* 0x000fe200078e00ff */
[----:B-----5:R-:W-:Y:S01]  /*24be0*/  SHF.R.S32.HI R32, RZ, 0x1f, R28 ;  /* 0x0000001fff207819 */ /* 0x020fe2000001141c */
[----:B------:R-:W2:Y:S01]  /*24bf0*/  S2R R3, SR_TID.X ;  /* 0x0000000000037919 */ /* 0x000ea20000002100 */
[----:B------:R-:W-:-:S09]  /*24c00*/  LOP3.LUT R23, R23, 0xffff7fff, RZ, 0xc0, !PT ;  /* 0xffff7fff17177812 */ /* 0x000fd200078ec0ff */
[----:B------:R-:W3:Y:S01]  /*24c10*/  @P1 LDC R5, c[0x0][0x434] ;  /* 0x00010d00ff051b82 */ /* 0x000ee20000000800 */
[----:B------:R-:W-:-:S07]  /*24c20*/  @P1 LOP3.LUT R23, R23, 0x8000, RZ, 0xfc, !PT ;  /* 0x0000800017171812 */ /* 0x000fce00078efcff */
[----:B------:R-:W4:Y:S01]  /*24c30*/  @P1 LDC R4, c[0x0][0x438] ;  /* 0x00010e00ff041b82 */ /* 0x000f220000000800 */
[----:B-1----:R-:W-:Y:S01]  /*24c40*/  LOP3.LUT R2, R2, 0x7f, RZ, 0xc0, !PT ;  /* 0x0000007f02027812 */ /* 0x002fe200078ec0ff */
[----:B--2---:R-:W-:-:S03]  /*24c50*/  IMAD.SHL.U32 R10, R3, 0x10, RZ ;  /* 0x00000010030a7824 */ /* 0x004fc600078e00ff */
[----:B------:R-:W-:-:S04]  /*24c60*/  SHF.R.U32.HI R2, RZ, 0x3, R2 ;  /* 0x00000003ff027819 */ /* 0x000fc80000011602 */
[----:B------:R-:W-:-:S05]  /*24c70*/  LOP3.LUT R10, R2, 0x70, R10, 0xf8, !PT ;  /* 0x00000070020a7812 */ /* 0x000fca00078ef80a */
[----:B------:R-:W-:-:S05]  /*24c80*/  IMAD R8, R0, 0x60, R10 ;  /* 0x0000006000087824 */ /* 0x000fca00078e020a */
[C---:B------:R-:W-:Y:S01]  /*24c90*/  ISETP.GE.AND P0, PT, R8.reuse, R17, PT ;  /* 0x000000110800720c */ /* 0x040fe20003f06270 */
[----:B------:R-:W-:-:S03]  /*24ca0*/  IMAD.IADD R8, R8, 0x1, R30 ;  /* 0x0000000108087824 */ /* 0x000fc600078e021e */
[----:B------:R-:W-:Y:S01]  /*24cb0*/  ISETP.GT.U32.OR P0, PT, R10, 0x5f, P0 ;  /* 0x0000005f0a00780c */ /* 0x000fe20000704470 */
[----:B---3--:R-:W-:-:S04]  /*24cc0*/  @P1 IMAD.HI.U32 R5, R8, R5, RZ ;  /* 0x0000000508051227 */ /* 0x008fc800078e00ff */
[----:B------:R-:W-:Y:S01]  /*24cd0*/  IMAD.MOV.U32 R6, RZ, RZ, R8 ;  /* 0x000000ffff067224 */ /* 0x000fe200078e0008 */
[----:B----4-:R-:W-:-:S07]  /*24ce0*/  @P1 SHF.R.U32.HI R6, RZ, R4, R5 ;  /* 0x00000004ff061219 */ /* 0x010fce0000011605 */
[----:B------:R-:W1:Y:S01]  /*24cf0*/  @!P0 LDC.64 R2, c[0x0][0x428] ;  /* 0x00010a00ff028b82 */ /* 0x000e620000000a00 */
[----:B------:R-:W-:-:S07]  /*24d00*/  @!P0 SHF.R.S32.HI R7, RZ, 0x1f, R6 ;  /* 0x0000001fff078819 */ /* 0x000fce0000011406 */
[----:B------:R-:W2:Y:S01]  /*24d10*/  @!P0 LDC.64 R4, c[0x0][0x418] ;  /* 0x00010600ff048b82 */ /* 0x000ea20000000a00 */
[----:B-1----:R-:W-:-:S04]  /*24d20*/  @!P0 IMAD R9, R32, R2, RZ ;  /* 0x0000000220098224 */ /* 0x002fc800078e02ff */
[C---:B------:R-:W-:Y:S02]  /*24d30*/  @!P0 IMAD R9, R28.reuse, R3, R9 ;  /* 0x000000031c098224 */ /* 0x040fe400078e0209 */
[----:B------:R-:W-:-:S04]  /*24d40*/  @!P0 IMAD.WIDE.U32 R2, R28, R2, R6 ;  /* 0x000000021c028225 */ /* 0x000fc800078e0006 */
[----:B------:R-:W-:Y:S01]  /*24d50*/  @!P0 IMAD.IADD R9, R3, 0x1, R9 ;  /* 0x0000000103098824 */ /* 0x000fe200078e0209 */
[----:B--2---:R-:W-:Y:S01]  /*24d60*/  @!P0 LEA R4, P1, R2, R4, 0x2 ;  /* 0x0000000402048211 */ /* 0x004fe200078210ff */
[----:B------:R-:W-:-:S03]  /*24d70*/  IMAD.MOV R3, RZ, RZ, -R6 ;  /* 0x000000ffff037224 */ /* 0x000fc600078e0a06 */
[----:B------:R-:W-:Y:S01]  /*24d80*/  @!P0 LEA.HI.X R5, R2, R5, R9, 0x2, P1 ;  /* 0x0000000502058211 */ /* 0x000fe200008f1409 */
[----:B------:R-:W-:Y:S02]  /*24d90*/  IMAD R3, R20, R3, R8 ;  /* 0x0000000314037224 */ /* 0x000fe400078e0208 */
[----:B------:R-:W-:Y:S02]  /*24da0*/  IMAD.U32 R2, RZ, RZ, UR38 ;  /* 0x00000026ff027e24 */ /* 0x000fe4000f8e00ff */
[----:B------:R1:W5:Y:S01]  /*24db0*/  @!P0 LDG.E R36, desc[UR36][R4.64] ;  /* 0x0000002404248981 */ /* 0x000362000c1e1900 */
[----:B------:R-:W-:Y:S02]  /*24dc0*/  ISETP.GT.U32.AND P1, PT, R10, 0x5f, PT ;  /* 0x0000005f0a00780c */ /* 0x000fe40003f24070 */
[----:B------:R-:W-:Y:S01]  /*24dd0*/  ISETP.NE.AND P0, PT, R2, 0x3, PT ;  /* 0x000000030200780c */ /* 0x000fe20003f05270 */
[----:B------:R2:W-:Y:S01]  /*24de0*/  STL [R1+0x454], R3 ;  /* 0x0004540301007387 */ /* 0x0005e20000100800 */
[----:B------:R-:W-:-:S02]  /*24df0*/  LOP3.LUT R23, R23, 0xfffffbff, RZ, 0xc0, !PT ;  /* 0xfffffbff17177812 */ /* 0x000fc400078ec0ff */
[----:B------:R-:W-:Y:S02]  /*24e00*/  SHF.R.S32.HI R27, RZ, 0x1f, R18 ;  /* 0x0000001fff1b7819 */ /* 0x000fe40000011412 */
[----:B--2---:R-:W-:-:S07]  /*24e10*/  SEL R3, RZ, 0x1, P2 ;  /* 0x00000001ff037807 */ /* 0x004fce0001000000 */
[----:B------:R-:W-:Y:S01]  /*24e20*/  @P0 LOP3.LUT R23, R23, 0x400, RZ, 0xfc, !PT ;  /* 0x0000040017170812 */ /* 0x000fe200078efcff */
[----:B------:R1:W-:Y:S03]  /*24e30*/  STL [R1+0x474], R3 ;  /* 0x0004740301007387 */ /* 0x0003e60000100800 */
[----:B------:R-:W-:-:S04]  /*24e40*/  LOP3.LUT R23, R23, 0xffffffdf, RZ, 0xc0, !PT ;  /* 0xffffffdf17177812 */ /* 0x000fc800078ec0ff */
[----:B------:R-:W-:Y:S01]  /*24e50*/  @P1 LOP3.LUT R23, R23, 0x20, RZ, 0xfc, !PT ;  /* 0x0000002017171812 */ /* 0x000fe200078efcff */
[----:B------:R-:W-:Y:S06]  /*24e60*/  @!P0 BRA `(.L_x_3554) ;  /* 0x0000000000048947 */ /* 0x000fec0003800000 */
[----:B------:R-:W-:Y:S01]  /*24e70*/  BPT.TRAP 0x1 ;  /* 0x000000040000795c */ /* 0x000fe20000300000 */
.L_x_3554:
[----:B0-----:R-:W-:Y:S01]  /*24e80*/  IMAD R31, R0, -0x60, R17 ;  /* 0xffffffa0001f7824 */ /* 0x001fe200078e0211 */
[----:B------:R-:W-:Y:S01]  /*24e90*/  SHF.L.U32 R0, R26, 0x1f, RZ ;  /* 0x0000001f1a007819 */ /* 0x000fe200000006ff */
[----:B------:R-:W-:Y:S01]  /*24ea0*/  IMAD R17, R24, 0x8, R22 ;  /* 0x0000000818117824 */ /* 0x000fe200078e0216 */
[----:B------:R-:W-:Y:S03]  /*24eb0*/  BSSY B0, `(.L_x_3555) ;  /* 0x0000003000007945 */ /* 0x000fe60003800000 */
[----:B------:R-:W0:Y:S02]  /*24ec0*/  SYNCS.PHASECHK.TRANS64.TRYWAIT P0, [R17+URZ+0x32440], R0 ;  /* 0x03244000110075a7 */ /* 0x000e24000800017f */
[----:B0-----:R-:W-:Y:S05]  /*24ed0*/  @!P0 BRA `(.L_x_3556) ;  /* 0x0000004800908947 */ /* 0x001fea0003800000 */
.L_x_3627:
[----:B------:R-:W-:Y:S05]  /*24ee0*/  BSYNC B0 ;  /* 0x0000000000007941 */ /* 0x000fea0003800000 */
.L_x_3555:
[----:B------:R-:W0:Y:S01]  /*24ef0*/  LDL R2, [R1+0x454] ;  /* 0x0004540001027983 */ /* 0x000e220000100800 */
[----:B------:R-:W-:Y:S01]  /*24f00*/  ULDC.64 UR4, c[0x0][0x300] ;  /* 0x0000c00000047ab9 */ /* 0x000fe20000000a00 */
[----:B-1---5:R-:W-:Y:S02]  /*24f10*/  SHF.R.S32.HI R4, RZ, 0x1f, R36 ;  /* 0x0000001fff047819 */ /* 0x022fe40000011424 */
[----:B------:R-:W-:-:S03]  /*24f20*/  LOP3.LUT R23, R23, 0xfffffffd, RZ, 0xc0, !PT ;  /* 0xfffffffd17177812 */ /* 0x000fc600078ec0ff */
[----:B------:R-:W-:Y:S01]  /*24f30*/  STL [R1+0x46c], R4 ;  /* 0x00046c0401007387 */ /* 0x000fe20000100800 */
[----:B0-----:R-:W-:-:S05]  /*24f40*/  SHF.R.S32.HI R0, RZ, 0x1f, R2 ;  /* 0x0000001fff007819 */ /* 0x001fca0000011402 */
[----:B------:R0:W-:Y:S02]  /*24f50*/  STL [R1+0x468], R0 ;  /* 0x0004680001007387 */ /* 0x0001e40000100800 */
[----:B0-----:R-:W-:-:S04]  /*24f60*/  IMAD R0, R0, UR4, RZ ;  /* 0x0000000400007c24 */ /* 0x001fc8000f8e02ff */
[C---:B------:R-:W-:Y:S02]  /*24f70*/  IMAD R0, R2.reuse, UR5, R0 ;  /* 0x0000000502007c24 */ /* 0x040fe4000f8e0200 */
[----:B------:R-:W-:Y:S01]  /*24f80*/  IMAD.WIDE.U32 R2, R2, UR4, RZ ;  /* 0x0000000402027c25 */ /* 0x000fe2000f8e00ff */
[----:B------:R-:W-:-:S03]  /*24f90*/  ULDC.64 UR4, c[0x0][0x310] ;  /* 0x0000c40000047ab9 */ /* 0x000fc60000000a00 */
[----:B------:R-:W-:Y:S02]  /*24fa0*/  IMAD.IADD R3, R3, 0x1, R0 ;  /* 0x0000000103037824 */ /* 0x000fe400078e0200 */
[----:B------:R-:W-:Y:S02]  /*24fb0*/  IMAD R0, R4, UR4, RZ ;  /* 0x0000000404007c24 */ /* 0x000fe4000f8e02ff */
[----:B------:R-:W0:Y:S01]  /*24fc0*/  S2R R4, SR_TID.X ;  /* 0x0000000000047919 */ /* 0x000e220000002100 */
        /* <DEDUP_REMOVED lines=76> */
.L_x_3641:
        /* <DEDUP_REMOVED lines=10> */
.L_x_3558:
        /* <DEDUP_REMOVED lines=10> */
.L_x_3559:
[----:B------:R-:W-:Y:S01]  /*255d0*/  VIADD R0, R22, 0x18400 ;  /* 0x0001840016007836 */ /* 0x000fe20000000000 */
[----:B------:R-:W-:Y:S01]  /*255e0*/  LOP3.LUT P1, RZ, R23, 0x40, RZ, 0xc0, !PT ;  /* 0x0000004017ff7812 */ /* 0x000fe2000782c0ff */
[----:B------:R1:W-:-:S12]  /*255f0*/  SYNCS.ARRIVE.TRANS64.A1T0 RZ, [R17+URZ+0x32430], RZ ;  /* 0x032430ff11ff79a7 */ /* 0x0003d8000810003f */
[----:B------:R-:W-:Y:S05]  /*25600*/  WARPSYNC.ALL ;  /* 0x0000000000007948 */ /* 0x000fea0003800000 */
[----:B------:R-:W-:Y:S01]  /*25610*/  BAR.SYNC.DEFER_BLOCKING 0x8, 0x180 ;  /* 0x0206000000007b1d */ /* 0x000fe20000010000 */
[----:B------:R-:W-:Y:S02]  /*25620*/  LOP3.LUT P0, RZ, R0, 0x3ff, RZ, 0xc0, !PT ;  /* 0x000003ff00ff7812 */ /* 0x000fe4000780c0ff */
[----:B------:R-:W-:-:S03]  /*25630*/  SHF.R.S32.HI R0, RZ, 0x1f, R19 ;  /* 0x0000001fff007819 */ /* 0x000fc60000011413 */
[----:B------:R-:W-:Y:S01]  /*25640*/  BSSY B6, `(.L_x_3560) ;  /* 0x0000018000067945 */ /* 0x000fe20003800000 */
[----:B------:R-:W-:Y:S02]  /*25650*/  SEL R34, R0, RZ, !P1 ;  /* 0x000000ff00227207 */ /* 0x000fe40004800000 */
[----:B------:R-:W-:-:S03]  /*25660*/  SEL R0, R19, RZ, !P1 ;  /* 0x000000ff13007207 */ /* 0x000fc60004800000 */
[----:B------:R-:W-:Y:S04]  /*25670*/  STL [R1+0x460], R34 ;  /* 0x0004602201007387 */ /* 0x000fe80000100800 */
[----:B------:R2:W-:Y:S02]  /*25680*/  STL [R1+0x458], R0 ;  /* 0x0004580001007387 */ /* 0x0005e40000100800 */
[----:B--2---:R-:W-:-:S05]  /*25690*/  SHF.R.S32.HI R0, RZ, 0x1f, R35 ;  /* 0x0000001fff007819 */ /* 0x004fca0000011423 */
[----:B------:R2:W-:Y:S01]  /*256a0*/  STL [R1+0x45c], R0 ;  /* 0x00045c0001007387 */ /* 0x0005e20000100800 */
        /* <DEDUP_REMOVED lines=16> */
[----:B012---:R-:W-:Y:S05]  /*257b0*/  CALL.ABS.NOINC R2 ;  /* 0x0000000002007343 */ /* 0x007fea0003c00000 */
.L_x_3561:
[----:B------:R-:W-:Y:S05]  /*257c0*/  BSYNC B6 ;  /* 0x0000000000067941 */ /* 0x000fea0003800000 */
.L_x_3560:
[----:B------:R-:W3:Y:S01]  /*257d0*/  LDL R20, [R1+0x45c] ;  /* 0x00045c0001147983 */ /* 0x000ee20000100800 */
[----:B------:R-:W-:Y:S01]  /*257e0*/  IMAD.MOV.U32 R21, RZ, RZ, R34 ;  /* 0x000000ffff157224 */ /* 0x000fe200078e0022 */
[----:B------:R-:W-:Y:S01]  /*257f0*/  ULDC.64 UR4, c[0x0][0x298] ;  /* 0x0000a60000047ab9 */ /* 0x000fe20000000a00 */
[----:B0-----:R-:W0:Y:S01]  /*25800*/  LDC R5, c[0x0][0x448] ;  /* 0x00011200ff057b82 */ /* 0x001e220000000800 */
[----:B------:R-:W4:Y:S01]  /*25810*/  S2R R2, SR_TID.X ;  /* 0x0000000000027919 */ /* 0x000f220000002100 */
[----:B------:R-:W5:Y:S01]  /*25820*/  S2R R34, SR_TID.X ;  /* 0x0000000000227919 */ /* 0x000f620000002100 */
[----:B----4-:R-:W-:-:S04]  /*25830*/  LOP3.LUT R2, R2, 0x7f, RZ, 0xc0, !PT ;  /* 0x0000007f02027812 */ /* 0x010fc800078ec0ff */
[----:B--2---:R-:W-:Y:S02]  /*25840*/  SHF.R.U32.HI R0, RZ, 0x3, R2 ;  /* 0x00000003ff007819 */ /* 0x004fe40000011602 */
[----:B------:R-:W2:Y:S01]  /*25850*/  LDC R2, c[0x0][0x448] ;  /* 0x00011200ff027b82 */ /* 0x000ea20000000800 */
[----:B---3--:R-:W-:Y:S02]  /*25860*/  IMAD.MOV.U32 R4, RZ, RZ, R20 ;  /* 0x000000ffff047224 */ /* 0x008fe400078e0014 */
[----:B------:R-:W3:Y:S01]  /*25870*/  LDL R20, [R1+0x458] ;  /* 0x0004580001147983 */ /* 0x000ee20000100800 */
[----:B--2---:R-:W-:Y:S01]  /*25880*/  ISETP.NE.AND P6, PT, R2, 0x1, PT ;  /* 0x000000010200780c */ /* 0x004fe20003fc5270 */
[----:B-----5:R-:W-:Y:S02]  /*25890*/  IMAD.SHL.U32 R34, R34, 0x10, RZ ;  /* 0x0000001022227824 */ /* 0x020fe400078e00ff */
[----:B------:R-:W-:Y:S01]  /*258a0*/  IMAD R4, R4, UR4, RZ ;  /* 0x0000000404047c24 */ /* 0x000fe2000f8e02ff */
[----:B------:R-:W2:Y:S02]  /*258b0*/  S2R R6, SR_TID.X ;  /* 0x0000000000067919 */ /* 0x000ea40000002100 */
[----:B------:R-:W-:Y:S01]  /*258c0*/  LOP3.LUT R34, R0, 0x70, R34, 0xf8, !PT ;  /* 0x0000007000227812 */ /* 0x000fe200078ef822 */
[----:B------:R-:W-:-:S04]  /*258d0*/  IMAD R4, R35, UR5, R4 ;  /* 0x0000000523047c24 */ /* 0x000fc8000f8e0204 */
[----:B------:R-:W-:Y:S02]  /*258e0*/  IMAD.IADD R34, R34, 0x1, R37 ;  /* 0x0000000122227824 */ /* 0x000fe400078e0225 */
[----:B------:R-:W4:Y:S02]  /*258f0*/  @P6 LDC R3, c[0x0][0x44c] ;  /* 0x00011300ff036b82 */ /* 0x000f240000000800 */
[----:B------:R-:W-:-:S06]  /*25900*/  IMAD.MOV.U32 R0, RZ, RZ, R34 ;  /* 0x000000ffff007224 */ /* 0x000fcc00078e0022 */
[----:B------:R-:W5:Y:S01]  /*25910*/  @P6 LDC R2, c[0x0][0x450] ;  /* 0x00011400ff026b82 */ /* 0x000f620000000800 */
[----:B----4-:R-:W-:-:S05]  /*25920*/  @P6 IMAD.HI.U32 R3, R34, R3, RZ ;  /* 0x0000000322036227 */ /* 0x010fca00078e00ff */
[----:B-----5:R-:W-:Y:S01]  /*25930*/  @P6 SHF.R.U32.HI R0, RZ, R2, R3 ;  /* 0x00000002ff006219 */ /* 0x020fe20000011603 */
        /* <DEDUP_REMOVED lines=8> */
[----:B------:R-:W-:Y:S01]  /*259c0*/  IMAD R4, R21, UR4, RZ ;  /* 0x0000000415047c24 */ /* 0x000fe2000f8e02ff */
[----:B--2---:R-:W-:-:S04]  /*259d0*/  LOP3.LUT R21, R6, 0x7f, RZ, 0xc0, !PT ;  /* 0x0000007f06157812 */ /* 0x004fc800078ec0ff */
[----:B------:R-:W-:Y:S01]  /*259e0*/  SHF.R.U32.HI R21, RZ, 0x3, R21 ;  /* 0x00000003ff157819 */ /* 0x000fe20000011615 */
[C---:B---3--:R-:W-:Y:S02]  /*259f0*/  IMAD R4, R20.reuse, UR5, R4 ;  /* 0x0000000514047c24 */ /* 0x048fe4000f8e0204 */
[----:B------:R-:W-:Y:S01]  /*25a00*/  IMAD.WIDE.U32 R2, R20, UR4, R2 ;  /* 0x0000000414027c25 */ /* 0x000fe2000f8e0002 */
[----:B------:R-:W-:-:S03]  /*25a10*/  ULDC.64 UR4, c[0x0][0x2d0] ;  /* 0x0000b40000047ab9 */ /* 0x000fc60000000a00 */
[----:B------:R-:W-:Y:S01]  /*25a20*/  IMAD.IADD R3, R3, 0x1, R4 ;  /* 0x0000000103037824 */ /* 0x000fe200078e0204 */
[----:B------:R-:W-:Y:S01]  /*25a30*/  SHF.R.S32.HI R4, RZ, 0x1f, R0 ;  /* 0x0000001fff047819 */ /* 0x000fe20000011400 */
[----:B------:R-:W-:Y:S02]  /*25a40*/  IMAD.SHL.U32 R20, R6, 0x8, RZ ;  /* 0x0000000806147824 */ /* 0x000fe400078e00ff */
[----:B------:R-:W-:-:S03]  /*25a50*/  IMAD.WIDE.U32 R2, R0, UR4, R2 ;  /* 0x0000000400027c25 */ /* 0x000fc6000f8e0002 */
[----:B------:R-:W-:Y:S01]  /*25a60*/  LOP3.LUT R20, R20, 0x38, RZ, 0xc0, !PT ;  /* 0x0000003814147812 */ /* 0x000fe200078ec0ff */
[----:B------:R-:W-:-:S04]  /*25a70*/  IMAD R4, R4, UR4, RZ ;  /* 0x0000000404047c24 */ /* 0x000fc8000f8e02ff */
[----:B------:R-:W-:Y:S01]  /*25a80*/  IMAD R4, R0, UR5, R4 ;  /* 0x0000000500047c24 */ /* 0x000fe2000f8e0204 */
[----:B------:R-:W-:Y:S01]  /*25a90*/  ULDC.64 UR4, c[0x0][0x2c8] ;  /* 0x0000b20000047ab9 */ /* 0x000fe20000000a00 */
[----:B------:R-:W-:Y:S02]  /*25aa0*/  IMAD.MOV R0, RZ, RZ, -R0 ;  /* 0x000000ffff007224 */ /* 0x000fe400078e0a00 */
[----:B------:R-:W-:Y:S02]  /*25ab0*/  IMAD.IADD R3, R3, 0x1, R4 ;  /* 0x0000000103037824 */ /* 0x000fe400078e0204 */
[----:B0-----:R-:W-:-:S04]  /*25ac0*/  IMAD R0, R5, R0, R34 ;  /* 0x0000000005007224 */ /* 0x001fc800078e0222 */
        /* <DEDUP_REMOVED lines=13> */
[----:B------:R-:W-:Y:S01]  /*25ba0*/  IMAD.IADD R37, R21, 0x1, R37 ;  /* 0x0000000115257824 */ /* 0x000fe200078e0225 */
[----:B------:R-:W-:Y:S02]  /*25bb0*/  LOP3.LUT R23, R23, 0xffffdfff, RZ, 0xc0, !PT ;  /* 0xffffdfff17177812 */ /* 0x000fe400078ec0ff */
[----:B------:R-:W0:Y:S01]  /*25bc0*/  SHFL.IDX PT, R3, R0, RZ, 0x181f ;  /* 0x00181fff00037589 */ /* 0x000e2200000e0000 */
[----:B------:R-:W-:-:S03]  /*25bd0*/  VIADD R6, R37, 0x10 ;  /* 0x0000001025067836 */ /* 0x000fc60000000000 */
[----:B------:R-:W-:Y:S04]  /*25be0*/  SHFL.IDX PT, R12, R0, 0x1, 0x181f ;  /* 0x00381f00000c7f89 */ /* 0x000fe800000e0000 */
[----:B------:R-:W-:Y:S04]  /*25bf0*/  SHFL.IDX PT, R10, R0, 0x2, 0x181f ;  /* 0x00581f00000a7f89 */ /* 0x000fe800000e0000 */
[----:B------:R-:W-:Y:S01]  /*25c00*/  SHFL.IDX PT, R9, R0, 0x3, 0x181f ;  /* 0x00781f0000097f89 */ /* 0x000fe200000e0000 */
[----:B--2---:R-:W-:-:S03]  /*25c10*/  IMAD R5, R2, R5, RZ ;  /* 0x0000000502057224 */ /* 0x004fc600078e02ff */
[----:B------:R-:W2:Y:S02]  /*25c20*/  SHFL.IDX PT, R2, R4, RZ, 0x181f ;  /* 0x00181fff04027589 */ /* 0x000ea400000e0000 */
[CC--:B------:R-:W-:Y:S02]  /*25c30*/  ISETP.GE.AND P6, PT, R37.reuse, R5.reuse, PT ;  /* 0x000000052500720c */ /* 0x0c0fe40003fc6270 */
[----:B------:R-:W-:Y:S01]  /*25c40*/  ISETP.GE.AND P5, PT, R6, R5, PT ;  /* 0x000000050600720c */ /* 0x000fe20003fa6270 */
[----:B------:R-:W-:-:S05]  /*25c50*/  VIADD R6, R37, 0x20 ;  /* 0x0000002025067836 */ /* 0x000fca0000000000 */
[----:B------:R-:W-:-:S05]  /*25c60*/  ISETP.GE.AND P3, PT, R6, R5, PT ;  /* 0x000000050600720c */ /* 0x000fca0003f66270 */
[----:B0-----:R-:W-:Y:S02]  /*25c70*/  @!P6 LEA R3, P1, R20, R3, 0x1 ;  /* 0x000000031403e211 */ /* 0x001fe400078208ff */
[----:B------:R-:W-:-:S04]  /*25c80*/  @P6 LOP3.LUT R23, R23, 0x2000, RZ, 0xfc, !PT ;  /* 0x0000200017176812 */ /* 0x000fc800078efcff */
[----:B------:R-:W-:Y:S01]  /*25c90*/  LOP3.LUT R23, R23, 0xffffefff, RZ, 0xc0, !PT ;  /* 0xffffefff17177812 */ /* 0x000fe200078ec0ff */
[----:B--2---:R-:W-:Y:S01]  /*25ca0*/  @!P6 IMAD.X R8, RZ, RZ, R2, P1 ;  /* 0x000000ffff08e224 */ /* 0x004fe200008e0602 */
[----:B------:R-:W-:Y:S01]  /*25cb0*/  @!P5 LEA R12, P1, R20, R12, 0x1 ;  /* 0x0000000c140cd211 */ /* 0x000fe200078208ff */
[----:B------:R-:W0:Y:S01]  /*25cc0*/  SHFL.IDX PT, R2, R4, 0x1, 0x181f ;  /* 0x00381f0004027f89 */ /* 0x000e2200000e0000 */
[----:B------:R-:W-:-:S04]  /*25cd0*/  @P5 LOP3.LUT R23, R23, 0x1000, RZ, 0xfc, !PT ;  /* 0x0000100017175812 */ /* 0x000fc800078efcff */
[----:B------:R-:W-:-:S04]  /*25ce0*/  LOP3.LUT R23, R23, 0xfffff7ff, RZ, 0xc0, !PT ;  /* 0xfffff7ff17177812 */ /* 0x000fc800078ec0ff */
[----:B------:R-:W-:-:S04]  /*25cf0*/  @P3 LOP3.LUT R23, R23, 0x800, RZ, 0xfc, !PT ;  /* 0x0000080017173812 */ /* 0x000fc800078efcff */
[----:B------:R-:W-:Y:S01]  /*25d00*/  LOP3.LUT R23, R23, 0xfffffdff, RZ, 0xc0, !PT ;  /* 0xfffffdff17177812 */ /* 0x000fe200078ec0ff */
[----:B0-----:R-:W-:Y:S01]  /*25d10*/  @!P5 IMAD.X R7, RZ, RZ, R2, P1 ;  /* 0x000000ffff07d224 */ /* 0x001fe200008e0602 */
[----:B------:R-:W-:Y:S01]  /*25d20*/  @!P3 LEA R10, P1, R20, R10, 0x1 ;  /* 0x0000000a140ab211 */ /* 0x000fe200078208ff */
[----:B------:R-:W0:Y:S04]  /*25d30*/  SHFL.IDX PT, R2, R4, 0x2, 0x181f ;  /* 0x00581f0004027f89 */ /* 0x000e2800000e0000 */
[----:B0-----:R-:W-:Y:S02]  /*25d40*/  @!P3 IMAD.X R6, RZ, RZ, R2, P1 ;  /* 0x000000ffff06b224 */ /* 0x001fe400008e0602 */
[----:B------:R-:W-:-:S05]  /*25d50*/  VIADD R2, R37, 0x30 ;  /* 0x0000003025027836 */ /* 0x000fca0000000000 */
[----:B------:R-:W-:Y:S01]  /*25d60*/  ISETP.GE.AND P2, PT, R2, R5, PT ;  /* 0x000000050200720c */ /* 0x000fe20003f46270 */
[----:B------:R-:W-:-:S05]  /*25d70*/  VIADD R2, R37, 0x40 ;  /* 0x0000004025027836 */ /* 0x000fca0000000000 */
[----:B------:R-:W-:Y:S02]  /*25d80*/  ISETP.GE.AND P4, PT, R2, R5, PT ;  /* 0x000000050200720c */ /* 0x000fe40003f86270 */
[----:B------:R-:W0:Y:S05]  /*25d90*/  SHFL.IDX PT, R2, R4, 0x3, 0x181f ;  /* 0x00781f0004027f89 */ /* 0x000e2a00000e0000 */
[----:B------:R-:W-:Y:S02]  /*25da0*/  @!P2 LEA R13, P1, R20, R9, 0x1 ;  /* 0x00000009140da211 */ /* 0x000fe400078208ff */
[----:B------:R-:W2:Y:S01]  /*25db0*/  SHFL.IDX PT, R9, R0, 0x4, 0x181f ;  /* 0x00981f0000097f89 */ /* 0x000ea200000e0000 */
[----:B------:R-:W-:-:S04]  /*25dc0*/  @P2 LOP3.LUT R23, R23, 0x200, RZ, 0xfc, !PT ;  /* 0x0000020017172812 */ /* 0x000fc800078efcff */
[----:B------:R-:W-:-:S04]  /*25dd0*/  LOP3.LUT R23, R23, 0xfffffeff, RZ, 0xc0, !PT ;  /* 0xfffffeff17177812 */ /* 0x000fc800078ec0ff */
[----:B------:R-:W-:-:S04]  /*25de0*/  @P4 LOP3.LUT R23, R23, 0x100, RZ, 0xfc, !PT ;  /* 0x0000010017174812 */ /* 0x000fc800078efcff */
[----:B------:R-:W-:Y:S01]  /*25df0*/  LOP3.LUT R23, R23, 0xffffff7f, RZ, 0xc0, !PT ;  /* 0xffffff7f17177812 */ /* 0x000fe200078ec0ff */
[----:B0-----:R-:W-:Y:S02]  /*25e00*/  @!P2 IMAD.X R11, RZ, RZ, R2, P1 ;  /* 0x000000ffff0ba224 */ /* 0x001fe400008e0602 */
[----:B------:R-:W0:Y:S01]  /*25e10*/  SHFL.IDX PT, R2, R4, 0x4, 0x181f ;  /* 0x00981f0004027f89 */ /* 0x000e2200000e0000 */
[----:B--2---:R-:W-:-:S03]  /*25e20*/  @!P4 LEA R15, P1, R20, R9, 0x1 ;  /* 0x00000009140fc211 */ /* 0x004fc600078208ff */
[----:B------:R-:W-:Y:S02]  /*25e30*/  SHFL.IDX PT, R9, R0, 0x6, 0x181f ;  /* 0x00d81f0000097f89 */ /* 0x000fe400000e0000 */
[----:B0-----:R-:W-:Y:S02]  /*25e40*/  @!P4 IMAD.X R14, RZ, RZ, R2, P1 ;  /* 0x000000ffff0ec224 */ /* 0x001fe400008e0602 */
[----:B------:R-:W-:Y:S02]  /*25e50*/  @!P6 IMAD.MOV.U32 R2, RZ, RZ, R3 ;  /* 0x000000ffff02e224 */ /* 0x000fe400078e0003 */
[----:B------:R-:W-:Y:S02]  /*25e60*/  @!P6 IMAD.MOV.U32 R3, RZ, RZ, R8 ;  /* 0x000000ffff03e224 */ /* 0x000fe400078e0008 */
[----:B------:R-:W-:Y:S04]  /*25e70*/  SHFL.IDX PT, R8, R4, 0x6, 0x181f ;  /* 0x00d81f0004087f89 */ /* 0x000fe800000e0000 */
[----:B------:R0:W-:Y:S02]  /*25e80*/  @!P6 LDGSTS.E.BYPASS.LTC128B.128 [R25+0x18400], desc[UR36][R2.64], !P0 ;  /* 0x184000000219efae */ /* 0x0001e4000c101d64 */
[----:B0-----:R-:W-:-:S02]  /*25e90*/  @!P5 IMAD.MOV.U32 R2, RZ, RZ, R12 ;  /* 0x000000ffff02d224 */ /* 0x001fc400078e000c */
[----:B------:R-:W-:Y:S02]  /*25ea0*/  @!P5 IMAD.MOV.U32 R3, RZ, RZ, R7 ;  /* 0x000000ffff03d224 */ /* 0x000fe400078e0007 */
[----:B------:R-:W0:Y:S04]  /*25eb0*/  SHFL.IDX PT, R7, R0, 0x5, 0x181f ;  /* 0x00b81f0000077f89 */ /* 0x000e2800000e0000 */
[----:B------:R2:W-:Y:S04]  /*25ec0*/  @!P5 LDGSTS.E.BYPASS.LTC128B.128 [R25+0x18c00], desc[UR36][R2.64], !P0 ;  /* 0x18c000000219dfae */ /* 0x0005e8000c101d64 */
[----:B------:R-:W-:Y:S01]  /*25ed0*/  SHFL.IDX PT, R0, R0, 0x7, 0x181f ;  /* 0x00f81f0000007f89 */ /* 0x000fe200000e0000 */
[----:B--2---:R-:W-:-:S02]  /*25ee0*/  @!P3 IMAD.MOV.U32 R2, RZ, RZ, R10 ;  /* 0x000000ffff02b224 */ /* 0x004fc400078e000a */
[----:B------:R-:W-:Y:S02]  /*25ef0*/  @!P3 IMAD.MOV.U32 R3, RZ, RZ, R6 ;  /* 0x000000ffff03b224 */ /* 0x000fe400078e0006 */
[----:B------:R-:W2:Y:S04]  /*25f00*/  SHFL.IDX PT, R6, R4, 0x5, 0x181f ;  /* 0x00b81f0004067f89 */ /* 0x000ea800000e0000 */
[----:B------:R3:W-:Y:S04]  /*25f10*/  @!P3 LDGSTS.E.BYPASS.LTC128B.128 [R25+0x19400], desc[UR36][R2.64], !P0 ;  /* 0x194000000219bfae */ /* 0x0007e8000c101d64 */
[----:B------:R-:W4:Y:S01]  /*25f20*/  SHFL.IDX PT, R4, R4, 0x7, 0x181f ;  /* 0x00f81f0004047f89 */ /* 0x000f2200000e0000 */
[----:B---3--:R-:W-:-:S02]  /*25f30*/  VIADD R2, R37, 0x50 ;  /* 0x0000005025027836 */ /* 0x008fc40000000000 */
[----:B------:R-:W-:-:S03]  /*25f40*/  @!P2 IMAD.MOV.U32 R3, RZ, RZ, R11 ;  /* 0x000000ffff03a224 */ /* 0x000fc600078e000b */
[----:B------:R-:W-:Y:S01]  /*25f50*/  ISETP.GE.AND P3, PT, R2, R5, PT ;  /* 0x000000050200720c */ /* 0x000fe20003f66270 */
[----:B------:R-:W-:-:S05]  /*25f60*/  @!P2 IMAD.MOV.U32 R2, RZ, RZ, R13 ;  /* 0x000000ffff02a224 */ /* 0x000fca00078e000d */
[----:B------:R3:W-:Y:S07]  /*25f70*/  @!P2 LDGSTS.E.BYPASS.LTC128B.128 [R25+0x19c00], desc[UR36][R2.64], !P0 ;  /* 0x19c000000219afae */ /* 0x0007ee000c101d64 */
[----:B0-----:R-:W-:Y:S02]  /*25f80*/  @!P3 LEA R7, P1, R20, R7, 0x1 ;  /* 0x000000071407b211 */ /* 0x001fe400078208ff */
[----:B------:R-:W-:Y:S01]  /*25f90*/  @P3 LOP3.LUT R23, R23, 0x80, RZ, 0xfc, !PT ;  /* 0x0000008017173812 */ /* 0x000fe200078efcff */
[----:B---3--:R-:W-:-:S03]  /*25fa0*/  VIADD R2, R37, 0x60 ;  /* 0x0000006025027836 */ /* 0x008fc60000000000 */
[----:B------:R-:W-:Y:S01]  /*25fb0*/  LOP3.LUT R23, R23, 0xffffffbf, RZ, 0xc0, !PT ;  /* 0xffffffbf17177812 */ /* 0x000fe200078ec0ff */
[----:B------:R-:W-:Y:S02]  /*25fc0*/  @!P4 IMAD.MOV.U32 R3, RZ, RZ, R14 ;  /* 0x000000ffff03c224 */ /* 0x000fe400078e000e */
[----:B--2---:R-:W-:Y:S01]  /*25fd0*/  @!P3 IMAD.X R6, RZ, RZ, R6, P1 ;  /* 0x000000ffff06b224 */ /* 0x004fe200008e0606 */
[----:B------:R-:W-:Y:S01]  /*25fe0*/  ISETP.GE.AND P2, PT, R2, R5, PT ;  /* 0x000000050200720c */ /* 0x000fe20003f46270 */
[----:B------:R-:W-:-:S05]  /*25ff0*/  @!P4 IMAD.MOV.U32 R2, RZ, RZ, R15 ;  /* 0x000000ffff02c224 */ /* 0x000fca00078e000f */
[----:B------:R0:W-:Y:S07]  /*26000*/  @!P4 LDGSTS.E.BYPASS.LTC128B.128 [R25+0x1a400], desc[UR36][R2.64], !P0 ;  /* 0x1a4000000219cfae */ /* 0x0001ee000c101d64 */
[----:B------:R-:W-:Y:S02]  /*26010*/  @!P2 LEA R9, P1, R20, R9, 0x1 ;  /* 0x000000091409a211 */ /* 0x000fe400078208ff */
[----:B------:R-:W-:Y:S01]  /*26020*/  @P2 LOP3.LUT R23, R23, 0x40, RZ, 0xfc, !PT ;  /* 0x0000004017172812 */ /* 0x000fe200078efcff */
[----:B0-----:R-:W-:-:S02]  /*26030*/  @!P3 IMAD.MOV.U32 R2, RZ, RZ, R7 ;  /* 0x000000ffff02b224 */ /* 0x001fc400078e0007 */
[----:B------:R-:W-:Y:S02]  /*26040*/  @!P3 IMAD.MOV.U32 R3, RZ, RZ, R6 ;  /* 0x000000ffff03b224 */ /* 0x000fe400078e0006 */
[----:B------:R-:W-:-:S03]  /*26050*/  @!P2 IMAD.X R8, RZ, RZ, R8, P1 ;  /* 0x000000ffff08a224 */ /* 0x000fc600008e0608 */
[----:B------:R0:W-:Y:S02]  /*26060*/  @!P3 LDGSTS.E.BYPASS.LTC128B.128 [R25+0x1ac00], desc[UR36][R2.64], !P0 ;  /* 0x1ac000000219bfae */ /* 0x0001e4000c101d64 */
[----:B0-----:R-:W-:Y:S02]  /*26070*/  @!P2 IMAD.MOV.U32 R2, RZ, RZ, R9 ;  /* 0x000000ffff02a224 */ /* 0x001fe400078e0009 */
[----:B------:R-:W-:-:S05]  /*26080*/  @!P2 IMAD.MOV.U32 R3, RZ, RZ, R8 ;  /* 0x000000ffff03a224 */ /* 0x000fca00078e0008 */
[----:B----4-:R0:W-:Y:S02]  /*26090*/  @!P2 LDGSTS.E.BYPASS.LTC128B.128 [R25+0x1b400], desc[UR36][R2.64], !P0 ;  /* 0x1b4000000219afae */ /* 0x0101e4000c101d64 */
.L_x_3658:
        /* <DEDUP_REMOVED lines=12> */
.L_x_3563:
        /* <DEDUP_REMOVED lines=28> */
.L_x_3565:
[----:B------:R-:W-:Y:S05]  /*26320*/  BSYNC B6 ;  /* 0x0000000000067941 */ /* 0x000fea0003800000 */
.L_x_3564:
[----:B------:R-:W2:Y:S01]  /*26330*/  LDL.LU R4, [R1+0x45c] ;  /* 0x00045c0001047983 */ /* 0x000ea20000300800 */
[----:B0-----:R-:W0:Y:S01]  /*26340*/  LDC R2, c[0x0][0x448] ;  /* 0x00011200ff027b82 */ /* 0x001e220000000800 */
[----:B------:R-:W-:Y:S02]  /*26350*/  ULDC.64 UR4, c[0x0][0x398] ;  /* 0x0000e60000047ab9 */ /* 0x000fe40000000a00 */
[----:B------:R-:W3:Y:S04]  /*26360*/  LDL.LU R21, [R1+0x460] ;  /* 0x0004600001157983 */ /* 0x000ee80000300800 */
[----:B------:R-:W4:Y:S01]  /*26370*/  LDL.LU R20, [R1+0x458] ;  /* 0x0004580001147983 */ /* 0x000f220000300800 */
[----:B0-----:R-:W-:-:S13]  /*26380*/  ISETP.NE.AND P6, PT, R2, 0x1, PT ;  /* 0x000000010200780c */ /* 0x001fda0003fc5270 */
[----:B------:R-:W0:Y:S08]  /*26390*/  @P6 LDC R3, c[0x0][0x44c] ;  /* 0x00011300ff036b82 */ /* 0x000e300000000800 */
[----:B------:R-:W5:Y:S01]  /*263a0*/  @P6 LDC R2, c[0x0][0x450] ;  /* 0x00011400ff026b82 */ /* 0x000f620000000800 */
[----:B------:R-:W-:Y:S02]  /*263b0*/  IMAD.MOV.U32 R0, RZ, RZ, R34 ;  /* 0x000000ffff007224 */ /* 0x000fe400078e0022 */
[----:B0-----:R-:W-:-:S05]  /*263c0*/  @P6 IMAD.HI.U32 R3, R34, R3, RZ ;  /* 0x0000000322036227 */ /* 0x001fca00078e00ff */
[----:B-----5:R-:W-:Y:S01]  /*263d0*/  @P6 SHF.R.U32.HI R0, RZ, R2, R3 ;  /* 0x00000002ff006219 */ /* 0x020fe20000011603 */
        /* <DEDUP_REMOVED lines=15> */
[----:B----4-:R-:W-:Y:S01]  /*264d0*/  IMAD.WIDE.U32 R2, R20, UR4, R2 ;  /* 0x0000000414027c25 */ /* 0x010fe2000f8e0002 */
        /* <DEDUP_REMOVED lines=10> */
[----:B------:R-:W-:Y:S02]  /*26580*/  ULDC.64 UR4, c[0x0][0x3c8] ;  /* 0x0000f20000047ab9 */ /* 0x000fe40000000a00 */
[----:B------:R-:W-:Y:S02]  /*26590*/  IMAD.IADD R3, R3, 0x1, R5 ;  /* 0x0000000103037824 */ /* 0x000fe400078e0205 */
[----:B------:R-:W-:Y:S02]  /*265a0*/  IMAD R0, R0, UR4, RZ ;  /* 0x0000000400007c24 */ /* 0x000fe4000f8e02ff */
[----:B------:R-:W-:Y:S02]  /*265b0*/  IMAD.SHL.U32 R20, R7, 0x8, RZ ;  /* 0x0000000807147824 */ /* 0x000fe400078e00ff */
[----:B------:R-:W-:-:S02]  /*265c0*/  IMAD R0, R4, UR5, R0 ;  /* 0x0000000504007c24 */ /* 0x000fc4000f8e0200 */
[----:B------:R-:W-:Y:S01]  /*265d0*/  IMAD.WIDE.U32 R2, R4, UR4, R2 ;  /* 0x0000000404027c25 */ /* 0x000fe2000f8e0002 */
[----:B------:R-:W-:Y:S01]  /*265e0*/  ULDC.64 UR4, c[0x0][0x390] ;  /* 0x0000e40000047ab9 */ /* 0x000fe20000000a00 */
[----:B------:R-:W-:Y:S02]  /*265f0*/  LOP3.LUT R20, R20, 0x38, RZ, 0xc0, !PT ;  /* 0x0000003814147812 */ /* 0x000fe400078ec0ff */
[----:B------:R-:W-:Y:S01]  /*26600*/  IMAD.IADD R4, R3, 0x1, R0 ;  /* 0x0000000103047824 */ /* 0x000fe200078e0200 */
[----:B------:R-:W-:Y:S01]  /*26610*/  LEA R0, P0, R2, UR4, 0x1 ;  /* 0x0000000402007c11 */ /* 0x000fe2000f8008ff */
[----:B------:R-:W-:Y:S01]  /*26620*/  ULDC UR4, c[0x0][0x3b8] ;  /* 0x0000ee0000047ab9 */ /* 0x000fe20000000800 */
[C---:B------:R-:W-:Y:S02]  /*26630*/  LOP3.LUT R9, R20.reuse, 0x40, RZ, 0xfc, !PT ;  /* 0x0000004014097812 */ /* 0x040fe400078efcff */
[C---:B------:R-:W-:Y:S02]  /*26640*/  LOP3.LUT R8, R20.reuse, 0x80, RZ, 0xfc, !PT ;  /* 0x0000008014087812 */ /* 0x040fe400078efcff */
[----:B------:R-:W-:-:S02]  /*26650*/  LOP3.LUT R7, R20, 0xc0, RZ, 0xfc, !PT ;  /* 0x000000c014077812 */ /* 0x000fc400078efcff */
[----:B------:R-:W-:Y:S01]  /*26660*/  LEA.HI.X R4, R2, UR5, R4, 0x1, P0 ;  /* 0x0000000502047c11 */ /* 0x000fe200080f0c04 */
[----:B------:R-:W-:Y:S01]  /*26670*/  UMOV UR5, 0xffffffff ;  /* 0xffffffff00057882 */ /* 0x000fe20000000000 */
[----:B------:R-:W-:Y:S02]  /*26680*/  ISETP.GE.AND P4, PT, R6, UR4, PT ;  /* 0x0000000406007c0c */ /* 0x000fe4000bf86270 */
[----:B------:R-:W-:Y:S02]  /*26690*/  ISETP.GE.AND P3, PT, R9, UR4, PT ;  /* 0x0000000409007c0c */ /* 0x000fe4000bf66270 */
[----:B------:R-:W-:Y:S02]  /*266a0*/  ISETP.GE.AND P2, PT, R8, UR4, PT ;  /* 0x0000000408007c0c */ /* 0x000fe4000bf46270 */
[----:B------:R-:W-:Y:S01]  /*266b0*/  ISETP.GE.AND P1, PT, R7, UR4, PT ;  /* 0x0000000407007c0c */ /* 0x000fe2000bf26270 */
[----:B------:R-:W-:-:S12]  /*266c0*/  BRA.DIV UR5, `(.L_x_3566) ;  /* 0x0000004605747947 */ /* 0x000fd8000b800000 */
[----:B------:R-:W0:Y:S01]  /*266d0*/  SHFL.IDX PT, R3, R0, RZ, 0x181f ;  /* 0x00181fff00037589 */ /* 0x000e2200000e0000 */
[C---:B------:R-:W-:Y:S02]  /*266e0*/  LOP3.LUT P6, RZ, R23.reuse, 0x2000, RZ, 0xc0, !PT ;  /* 0x0000200017ff7812 */ /* 0x040fe400078cc0ff */
[----:B------:R-:W-:Y:S01]  /*266f0*/  LOP3.LUT P5, RZ, R23, 0x1000, RZ, 0xc0, !PT ;  /* 0x0000100017ff7812 */ /* 0x000fe200078ac0ff */
[----:B------:R-:W2:Y:S04]  /*26700*/  SHFL.IDX PT, R2, R4, RZ, 0x181f ;  /* 0x00181fff04027589 */ /* 0x000ea800000e0000 */
[----:B------:R-:W-:Y:S04]  /*26710*/  SHFL.IDX PT, R5, R4, 0x1, 0x181f ;  /* 0x00381f0004057f89 */ /* 0x000fe800000e0000 */
[----:B------:R-:W-:Y:S02]  /*26720*/  SHFL.IDX PT, R14, R0, 0x7, 0x181f ;  /* 0x00f81f00000e7f89 */ /* 0x000fe400000e0000 */
[----:B0-----:R-:W-:-:S05]  /*26730*/  @!P6 LEA R3, P0, R6, R3, 0x1 ;  /* 0x000000030603e211 */ /* 0x001fca00078008ff */
[----:B--2---:R-:W-:-:S05]  /*26740*/  @!P6 IMAD.X R2, RZ, RZ, R2, P0 ;  /* 0x000000ffff02e224 */ /* 0x004fca00000e0602 */
        /* <DEDUP_REMOVED lines=64> */
[----:B------:R0:W2:Y:S04]  /*26b50*/  SHFL.IDX PT, R5, R4, 0x7, 0x181f ;  /* 0x00f81f0004057f89 */ /* 0x0000a800000e0000 */
[----:B------:R0:W-:Y:S04]  /*26b60*/  @!P5 LDGSTS.E.BYPASS.LTC128B.128 [R25+0x25400], desc[UR36][R2.64], !P4 ;  /* 0x254000000219dfae */ /* 0x0001e8000e101d64 */
[----:B------:R0:W-:Y:S04]  /*26b70*/  @!P5 LDGSTS.E.BYPASS.LTC128B.128 [R25+0x29400], desc[UR36][R2.64+0x80], !P3 ;  /* 0x294000800219dfae */ /* 0x0001e8000d901d64 */
[----:B------:R0:W-:Y:S04]  /*26b80*/  @!P5 LDGSTS.E.BYPASS.LTC128B.128 [R25+0x2d400], desc[UR36][R2.64+0x100], !P2 ;  /* 0x2d4001000219dfae */ /* 0x0001e8000d101d64 */
[----:B------:R0:W-:Y:S02]  /*26b90*/  @!P5 LDGSTS.E.BYPASS.LTC128B.128 [R25+0x31400], desc[UR36][R2.64+0x180], !P1 ;  /* 0x314001800219dfae */ /* 0x0001e4000c901d64 */
.L_x_3676:
[----:B------:R-:W-:Y:S01]  /*26ba0*/  LOP3.LUT P0, RZ, R23, 0x4000, RZ, 0xc0, !PT ;  /* 0x0000400017ff7812 */ /* 0x000fe2000780c0ff */
[----:B------:R-:W-:-:S12]  /*26bb0*/  BSSY B0, `(.L_x_3567) ;  /* 0x000000b000007945 */ /* 0x000fd80003800000 */
        /* <DEDUP_REMOVED lines=10> */
.L_x_3568:
[----:B------:R-:W-:Y:S05]  /*26c60*/  BSYNC B0 ;  /* 0x0000000000007941 */ /* 0x000fea0003800000 */
.L_x_3567:
[----:B------:R-:W-:Y:S01]  /*26c70*/  NOP ;  /* 0x0000000000007918 */ /* 0x000fe20000000000 */
[----:B------:R-:W-:-:S13]  /*26c80*/  PLOP3.LUT P0, PT, PT, PT, PT, 0x80, 0x0 ;  /* 0x000000000000781c */ /* 0x000fda0003f0f070 */
.L_x_3569:
[----:B------:R-:W-:Y:S02]  /*26c90*/  PLOP3.LUT P1, PT, P1, P0, PT, 0xa2, 0x0 ;  /* 0x000000000000781c */ /* 0x000fe40000f21472 */
[----:B------:R-:W-:-:S08]  /*26ca0*/  @P0 R2UR P1, UR4, R22 ;  /* 0x00000000160402ca */ /* 0x000fd00000020000 */
[----:B------:R-:W-:-:S05]  /*26cb0*/  @P0 PLOP3.LUT P0, PT, P1, PT, PT, 0x80, 0x0 ;  /* 0x000000000000081c */ /* 0x000fca0000f0f070 */
[----:B------:R-:W-:Y:S01]  /*26cc0*/  @!P1 SYNCS.ARRIVE.TRANS64.RED.A0T1 RZ, [UR4+0x32410], RZ ;  /* 0x032410ffffff99a7 */ /* 0x000fe20008200404 */
[----:B------:R-:W-:Y:S07]  /*26cd0*/  @!P1 ARRIVES.LDGSTSBAR.64.TRANSCNT [UR4+0x32410] ;  /* 0x03241000ff0099b0 */ /* 0x000fee0008000a84 */
[----:B------:R-:W-:Y:S05]  /*26ce0*/  @P0 BRA.U.ANY `(.L_x_3569) ;  /* 0xfffffffd00e80947 */ /* 0x000fea000393ffff */
[----:B0--3--:R-:W3:Y:S02]  /*26cf0*/  LDL.LU R2, [R1+0x470] ;  /* 0x0004700001027983 */ /* 0x009ee40000300800 */
[----:B---3--:R-:W-:-:S05]  /*26d00*/  VIADD R2, R2, 0x1 ;  /* 0x0000000102027836 */ /* 0x008fca0000000000 */
        /* <DEDUP_REMOVED lines=8> */
[----:B------:R-:W3:Y:S03]  /*26d90*/  SYNCS.PHASECHK.TRANS64.TRYWAIT P0, [R22+URZ+0x32420], R3 ;  /* 0x03242003160075a7 */ /* 0x000ee6000800017f */
[----:B0--3--:R-:W-:Y:S05]  /*26da0*/  @!P0 BRA `(.L_x_3571) ;  /* 0x0000004800508947 */ /* 0x009fea0003800000 */
.L_x_3677:
[----:B------:R-:W-:Y:S05]  /*26db0*/  BSYNC B0 ;  /* 0x0000000000007941 */ /* 0x000fea0003800000 */
.L_x_3570:
[----:B------:R-:W-:-:S13]  /*26dc0*/  LOP3.LUT P0, RZ, R23, 0x400, RZ, 0xc0, !PT ;  /* 0x0000040017ff7812 */ /* 0x000fda000780c0ff */
[----:B------:R-:W-:Y:S05]  /*26dd0*/  @!P0 BRA `(.L_x_3572) ;  /* 0x0000000000048947 */ /* 0x000fea0003800000 */
[----:B------:R-:W-:Y:S01]  /*26de0*/  BPT.TRAP 0x1 ;  /* 0x000000040000795c */ /* 0x000fe20000300000 */
.L_x_3572:
[----:B------:R-:W-:Y:S01]  /*26df0*/  SHF.L.U32 R0, R26, 0x1f, RZ ;  /* 0x0000001f1a007819 */ /* 0x000fe200000006ff */
[----:B------:R-:W-:Y:S03]  /*26e00*/  BSSY B0, `(.L_x_3573) ;  /* 0x0000003000007945 */ /* 0x000fe60003800000 */
[----:B------:R-:W3:Y:S02]  /*26e10*/  SYNCS.PHASECHK.TRANS64.TRYWAIT P0, [R17+URZ+0x32460], R0 ;  /* 0x03246000110075a7 */ /* 0x000ee4000800017f */
[----:B---3--:R-:W-:Y:S05]  /*26e20*/  @!P0 BRA `(.L_x_3574) ;  /* 0x0000004800448947 */ /* 0x008fea0003800000 */
.L_x_3678:
[----:B------:R-:W-:Y:S05]  /*26e30*/  BSYNC B0 ;  /* 0x0000000000007941 */ /* 0x000fea0003800000 */
.L_x_3573:
[----:B0-----:R-:W3:Y:S01]  /*26e40*/  LDL.LU R3, [R1+0x468] ;  /* 0x0004680001037983 */ /* 0x001ee20000300800 */
[----:B------:R-:W-:-:S03]  /*26e50*/  ULDC.64 UR4, c[0x0][0x328] ;  /* 0x0000ca0000047ab9 */ /* 0x000fc60000000a00 */
[----:B------:R-:W2:Y:S04]  /*26e60*/  LDL.LU R2, [R1+0x454] ;  /* 0x0004540001027983 */ /* 0x000ea80000300800 */
[----:B------:R-:W4:Y:S04]  /*26e70*/  LDL.LU R6, [R1+0x46c] ;  /* 0x00046c0001067983 */ /* 0x000f280000300800 */
[----:B------:R-:W5:Y:S01]  /*26e80*/  LDL.LU R4, [R1+0x474] ;  /* 0x0004740001047983 */ /* 0x000f620000300800 */
[C---:B------:R-:W-:Y:S02]  /*26e90*/  LOP3.LUT P3, RZ, R23.reuse, 0x10, RZ, 0xc0, !PT ;  /* 0x0000001017ff7812 */ /* 0x040fe4000786c0ff */
[----:B------:R-:W-:-:S02]  /*26ea0*/  LOP3.LUT P2, RZ, R23, 0x8, RZ, 0xc0, !PT ;  /* 0x0000000817ff7812 */ /* 0x000fc4000784c0ff */
[C---:B------:R-:W-:Y:S02]  /*26eb0*/  LOP3.LUT P1, RZ, R23.reuse, 0x4, RZ, 0xc0, !PT ;  /* 0x0000000417ff7812 */ /* 0x040fe4000782c0ff */
[----:B------:R-:W-:Y:S02]  /*26ec0*/  LOP3.LUT P4, RZ, R23, 0x1, RZ, 0xc0, !PT ;  /* 0x0000000117ff7812 */ /* 0x000fe4000788c0ff */
[----:B------:R-:W-:Y:S01]  /*26ed0*/  SEL R7, RZ, 0x8, P1 ;  /* 0x00000008ff077807 */ /* 0x000fe20000800000 */
[----:B---3--:R-:W-:-:S04]  /*26ee0*/  IMAD R0, R3, UR4, RZ ;  /* 0x0000000403007c24 */ /* 0x008fc8000f8e02ff */
[C---:B--2---:R-:W-:Y:S01]  /*26ef0*/  IMAD R5, R2.reuse, UR5, R0 ;  /* 0x0000000502057c24 */ /* 0x044fe2000f8e0200 */
[----:B------:R-:W-:Y:S01]  /*26f00*/  SEL R0, RZ, 0x2, P3 ;  /* 0x00000002ff007807 */ /* 0x000fe20001800000 */
[----:B------:R-:W-:Y:S01]  /*26f10*/  IMAD.WIDE.U32 R2, R2, UR4, RZ ;  /* 0x0000000402027c25 */ /* 0x000fe2000f8e00ff */
[----:B------:R-:W-:-:S03]  /*26f20*/  ULDC.64 UR4, c[0x0][0x338] ;  /* 0x0000ce0000047ab9 */ /* 0x000fc60000000a00 */
[----:B------:R-:W-:Y:S02]  /*26f30*/  IMAD.IADD R3, R3, 0x1, R5 ;  /* 0x0000000103037824 */ /* 0x000fe400078e0205 */
[----:B----4-:R-:W-:Y:S02]  /*26f40*/  IMAD R5, R6, UR4, RZ ;  /* 0x0000000406057c24 */ /* 0x010fe4000f8e02ff */
        /* <DEDUP_REMOVED lines=13> */
[----:B-----5:R-:W-:Y:S01]  /*27020*/  IADD3 R0, R3, R0, R4 ;  /* 0x0000000003007210 */ /* 0x020fe20007ffe004 */
        /* <DEDUP_REMOVED lines=73> */
.L_x_3692:
        /* <DEDUP_REMOVED lines=15> */
.L_x_3576:
        /* <DEDUP_REMOVED lines=10> */
.L_x_3577:
[----:B0-----:R-:W2:Y:S01]  /*27650*/  LDL.LU R2, [R1+0x464] ;  /* 0x0004640001027983 */ /* 0x001ea20000300800 */
[----:B------:R0:W-:Y:S01]  /*27660*/  SYNCS.ARRIVE.TRANS64.A1T0 RZ, [R17+URZ+0x32450], RZ ;  /* 0x032450ff11ff79a7 */ /* 0x0001e2000810003f */
[----:B------:R-:W-:Y:S01]  /*27670*/  BSSY B0, `(.L_x_3578) ;  /* 0x00000dd000007945 */ /* 0x000fe20003800000 */
[----:B--2---:R-:W-:-:S05]  /*27680*/  VIADD R10, R2, 0xfffffffe ;  /* 0xfffffffe020a7836 */ /* 0x004fca0000000000 */
[----:B------:R-:W-:-:S13]  /*27690*/  ISETP.GE.AND P0, PT, R10, R33, PT ;  /* 0x000000210a00720c */ /* 0x000fda0003f06270 */
[----:B0-----:R-:W-:Y:S05]  /*276a0*/  @!P0 BRA `(.L_x_3579) ;  /* 0x0000000c00648947 */ /* 0x001fea0003800000 */
.L_x_3592:
        /* <DEDUP_REMOVED lines=12> */
[----:B--2---:R-:W2:Y:S01]  /*27770*/  @!P2 LDC.64 R4, c[0x0][0x428] ;  /* 0x00010a00ff04ab82 */ /* 0x004ea20000000a00 */
[----:B0-----:R-:W-:-:S13]  /*27780*/  ISETP.NE.AND P0, PT, R3, 0x1, PT ;  /* 0x000000010300780c */ /* 0x001fda0003f05270 */
[----:B------:R-:W0:Y:S08]  /*27790*/  @P0 LDC R3, c[0x0][0x434] ;  /* 0x00010d00ff030b82 */ /* 0x000e300000000800 */
[----:B---3--:R-:W3:Y:S01]  /*277a0*/  @P0 LDC R7, c[0x0][0x438] ;  /* 0x00010e00ff070b82 */ /* 0x008ee20000000800 */
[----:B0-----:R-:W-:-:S05]  /*277b0*/  @P0 IMAD.HI.U32 R2, R8, R3, RZ ;  /* 0x0000000308020227 */ /* 0x001fca00078e00ff */
[----:B---3--:R-:W-:Y:S01]  /*277c0*/  @P0 SHF.R.U32.HI R9, RZ, R7, R2 ;  /* 0x00000007ff090219 */ /* 0x008fe20000011602 */
[----:B--2---:R-:W-:Y:S01]  /*277d0*/  @!P2 IMAD R2, R32, R4, RZ ;  /* 0x000000042002a224 */ /* 0x004fe200078e02ff */
[----:B----4-:R-:W0:Y:S02]  /*277e0*/  @!P2 LDC.64 R6, c[0x0][0x418] ;  /* 0x00010600ff06ab82 */ /* 0x010e240000000a00 */
[--C-:B------:R-:W-:Y:S01]  /*277f0*/  @!P2 SHF.R.S32.HI R3, RZ, 0x1f, R9.reuse ;  /* 0x0000001fff03a819 */ /* 0x100fe20000011409 */
[----:B------:R-:W-:Y:S02]  /*27800*/  @!P2 IMAD R5, R28, R5, R2 ;  /* 0x000000051c05a224 */ /* 0x000fe400078e0202 */
[----:B------:R-:W-:-:S04]  /*27810*/  @!P2 IMAD.MOV.U32 R2, RZ, RZ, R9 ;  /* 0x000000ffff02a224 */ /* 0x000fc800078e0009 */
[----:B------:R-:W-:-:S04]  /*27820*/  @!P2 IMAD.WIDE.U32 R2, R28, R4, R2 ;  /* 0x000000041c02a225 */ /* 0x000fc800078e0002 */
[----:B------:R-:W-:Y:S01]  /*27830*/  @!P2 IMAD.IADD R5, R5, 0x1, R3 ;  /* 0x000000010505a824 */ /* 0x000fe200078e0203 */
[----:B------:R-:W-:Y:S05]  /*27840*/  YIELD ;  /* 0x0000000000007946 */ /* 0x000fea0003800000 */
[----:B------:R-:W-:Y:S01]  /*27850*/  IMAD.MOV.U32 R4, RZ, RZ, RZ ;  /* 0x000000ffff047224 */ /* 0x000fe200078e00ff */
[----:B------:R-:W-:Y:S01]  /*27860*/  ULDC UR4, c[0x0][0x430] ;  /* 0x00010c0000047ab9 */ /* 0x000fe20000000800 */
[----:B0-----:R-:W-:-:S04]  /*27870*/  @!P2 LEA R6, P0, R2, R6, 0x2 ;  /* 0x000000060206a211 */ /* 0x001fc800078010ff */
[----:B------:R-:W-:Y:S01]  /*27880*/  @!P2 LEA.HI.X R7, R2, R7, R5, 0x2, P0 ;  /* 0x000000070207a211 */ /* 0x000fe200000f1405 */
[----:B------:R-:W-:Y:S01]  /*27890*/  IMAD.MOV R5, RZ, RZ, -R9 ;  /* 0x000000ffff057224 */ /* 0x000fe200078e0a09 */
[C---:B------:R-:W-:Y:S01]  /*278a0*/  ISETP.NE.AND P0, PT, R24.reuse, 0x2, PT ;  /* 0x000000021800780c */ /* 0x040fe20003f05270 */
[----:B------:R-:W-:Y:S02]  /*278b0*/  IMAD.MOV.U32 R2, RZ, RZ, R10 ;  /* 0x000000ffff027224 */ /* 0x000fe400078e000a */
[----:B------:R-:W-:Y:S01]  /*278c0*/  IMAD R5, R5, UR4, R8 ;  /* 0x0000000405057c24 */ /* 0x000fe2000f8e0208 */
[----:B------:R-:W-:Y:S01]  /*278d0*/  SEL R3, RZ, 0x1, P0 ;  /* 0x00000001ff037807 */ /* 0x000fe20000000000 */
[----:B------:R0:W5:Y:S01]  /*278e0*/  @!P2 LDG.E R4, desc[UR36][R6.64] ;  /* 0x000000240604a981 */ /* 0x000162000c1e1900 */
[----:B------:R-:W-:Y:S01]  /*278f0*/  SEL R24, R24, RZ, P0 ;  /* 0x000000ff18187207 */ /* 0x000fe20000000000 */
[----:B------:R-:W-:Y:S01]  /*27900*/  VIADD R10, R10, 0xffffffff ;  /* 0xffffffff0a0a7836 */ /* 0x000fe20000000000 */
[----:B------:R-:W-:-:S02]  /*27910*/  LOP3.LUT R26, R26, R3, RZ, 0x3c, !PT ;  /* 0x000000031a1a7212 */ /* 0x000fc400078e3cff */
[----:B------:R-:W-:Y:S01]  /*27920*/  ISETP.GT.AND P2, PT, R2, R33, PT ;  /* 0x000000210200720c */ /* 0x000fe20003f44270 */
[----:B------:R-:W-:-:S12]  /*27930*/  @!P1 BRA `(.L_x_3580) ;  /* 0x0000000000049947 */ /* 0x000fd80003800000 */
[----:B------:R-:W-:Y:S01]  /*27940*/  BPT.TRAP 0x1 ;  /* 0x000000040000795c */ /* 0x000fe20000300000 */
.L_x_3580:
[----:B0-----:R-:W-:Y:S01]  /*27950*/  IMAD R6, R24, 0x8, R22 ;  /* 0x0000000818067824 */ /* 0x001fe200078e0216 */
[----:B------:R-:W-:Y:S01]  /*27960*/  SHF.L.U32 R21, R26, 0x1f, RZ ;  /* 0x0000001f1a157819 */ /* 0x000fe200000006ff */
[----:B------:R-:W-:Y:S01]  /*27970*/  BSSY B1, `(.L_x_3581) ;  /* 0x0000004000017945 */ /* 0x000fe20003800000 */
[----:B-1----:R-:W-:Y:S02]  /*27980*/  SHF.R.S32.HI R17, RZ, 0x1f, R5 ;  /* 0x0000001fff117819 */ /* 0x002fe40000011405 */
[----:B------:R-:W0:Y:S02]  /*27990*/  SYNCS.PHASECHK.TRANS64.TRYWAIT P0, [R6+URZ+0x32440], R21 ;  /* 0x03244015060075a7 */ /* 0x000e24000800017f */
[----:B0-----:R-:W-:Y:S05]  /*279a0*/  @!P0 BRA `(.L_x_3582) ;  /* 0x0000004400b88947 */ /* 0x001fea0003800000 */
.L_x_3693:
[----:B------:R-:W-:Y:S05]  /*279b0*/  BSYNC B1 ;  /* 0x0000000000017941 */ /* 0x000fea0003800000 */
.L_x_3581:
        /* <DEDUP_REMOVED lines=52> */
.L_x_3707:
        /* <DEDUP_REMOVED lines=8> */
.L_x_3584:
        /* <DEDUP_REMOVED lines=10> */
.L_x_3585:
[----:B------:R3:W-:Y:S01]  /*27e20*/  SYNCS.ARRIVE.TRANS64.A1T0 RZ, [R6+URZ+0x32430], RZ ;  /* 0x032430ff06ff79a7 */ /* 0x0007e2000810003f */
[----:B------:R-:W-:Y:S05]  /*27e30*/  @!P3 BRA `(.L_x_3586) ;  /* 0x000000000004b947 */ /* 0x000fea0003800000 */
[----:B------:R-:W-:Y:S01]  /*27e40*/  BPT.TRAP 0x1 ;  /* 0x000000040000795c */ /* 0x000fe20000300000 */
.L_x_3586:
[----:B------:R-:W4:Y:S01]  /*27e50*/  SYNCS.PHASECHK.TRANS64.TRYWAIT P0, [R6+URZ+0x32460], R21 ;  /* 0x03246015060075a7 */ /* 0x000f22000800017f */
[----:B------:R-:W-:Y:S04]  /*27e60*/  BSSY B1, `(.L_x_3587) ;  /* 0x0000002000017945 */ /* 0x000fe80003800000 */
[----:B----4-:R-:W-:Y:S05]  /*27e70*/  @!P0 BRA `(.L_x_3588) ;  /* 0x00000048003c8947 */ /* 0x010fea0003800000 */
.L_x_3708:
[----:B------:R-:W-:Y:S05]  /*27e80*/  BSYNC B1 ;  /* 0x0000000000017941 */ /* 0x000fea0003800000 */
.L_x_3587:
[----:B------:R-:W-:Y:S01]  /*27e90*/  ULDC.64 UR4, c[0x0][0x328] ;  /* 0x0000ca0000047ab9 */ /* 0x000fe20000000a00 */
[----:B------:R-:W-:Y:S01]  /*27ea0*/  LOP3.LUT P5, RZ, R23, 0x1, RZ, 0xc0, !PT ;  /* 0x0000000117ff7812 */ /* 0x000fe200078ac0ff */
[----:B--2---:R-:W-:Y:S01]  /*27eb0*/  IMAD R2, R17, UR4, RZ ;  /* 0x0000000411027c24 */ /* 0x004fe2000f8e02ff */
[C---:B------:R-:W-:Y:S01]  /*27ec0*/  LOP3.LUT P4, RZ, R23.reuse, 0x10, RZ, 0xc0, !PT ;  /* 0x0000001017ff7812 */ /* 0x040fe2000788c0ff */
[----:B------:R-:W-:Y:S01]  /*27ed0*/  IMAD R8, R24, 0x6000, R29 ;  /* 0x0000600018087824 */ /* 0x000fe200078e021d */
[----:B------:R-:W-:Y:S01]  /*27ee0*/  LOP3.LUT P3, RZ, R23, 0x8, RZ, 0xc0, !PT ;  /* 0x0000000817ff7812 */ /* 0x000fe2000786c0ff */
[----:B-1----:R-:W-:Y:S01]  /*27ef0*/  IMAD R7, R5, UR5, R2 ;  /* 0x0000000505077c24 */ /* 0x002fe2000f8e0202 */
        /* <DEDUP_REMOVED lines=20> */
[----:B------:R-:W2:Y:S04]  /*28040*/  SHFL.IDX PT, R3, R9, RZ, 0x181f ;  /* 0x00181fff09037589 */ /* 0x000ea800000e0000 */
[----:B------:R-:W-:Y:S04]  /*28050*/  SHFL.IDX PT, R5, R9, 0x1, 0x181f ;  /* 0x00381f0009057f89 */ /* 0x000fe800000e0000 */
[----:B------:R-:W-:Y:S01]  /*28060*/  SHFL.IDX PT, R17, R9, 0x2, 0x181f ;  /* 0x00581f0009117f89 */ /* 0x000fe200000e0000 */
[----:B-1----:R-:W-:-:S03]  /*28070*/  IADD3 R2, P0, R14, R0, RZ ;  /* 0x000000000e027210 */ /* 0x002fc60007f1e0ff */
[----:B------:R-:W1:Y:S02]  /*28080*/  SHFL.IDX PT, R14, R7, 0x1, 0x181f ;  /* 0x00381f00070e7f89 */ /* 0x000e6400000e0000 */
[----:B--2---:R-:W-:-:S05]  /*28090*/  IMAD.X R3, RZ, RZ, R3, P0 ;  /* 0x000000ffff037224 */ /* 0x004fca00000e0603 */
[----:B------:R-:W-:Y:S04]  /*280a0*/  LDGSTS.E.BYPASS.LTC128B.128 [R8+0x400], desc[UR36][R2.64], !P5 ;  /* 0x0040000002087fae */ /* 0x000fe8000e901d64 */
[----:B------:R-:W-:Y:S04]  /*280b0*/  LDGSTS.E.BYPASS.LTC128B.128 [R8+0x3400], desc[UR36][R2.64+0x80], !P4 ;  /* 0x0340008002087fae */ /* 0x000fe8000e101d64 */
[----:B------:R-:W-:Y:S04]  /*280c0*/  LDGSTS.E.BYPASS.LTC128B.128 [R8+0x6400], desc[UR36][R2.64+0x100], !P3 ;  /* 0x0640010002087fae */ /* 0x000fe8000d901d64 */
[----:B------:R2:W-:Y:S01]  /*280d0*/  LDGSTS.E.BYPASS.LTC128B.128 [R8+0x9400], desc[UR36][R2.64+0x180], !P1 ;  /* 0x0940018002087fae */ /* 0x0005e2000c901d64 */
[----:B-1----:R-:W-:-:S03]  /*280e0*/  IADD3 R4, P0, R14, R0, RZ ;  /* 0x000000000e047210 */ /* 0x002fc60007f1e0ff */
[----:B------:R-:W2:Y:S02]  /*280f0*/  SHFL.IDX PT, R14, R7, 0x2, 0x181f ;  /* 0x00581f00070e7f89 */ /* 0x000ea400000e0000 */
[----:B------:R-:W-:-:S05]  /*28100*/  IMAD.X R5, RZ, RZ, R5, P0 ;  /* 0x000000ffff057224 */ /* 0x000fca00000e0605 */
[----:B------:R-:W-:Y:S04]  /*28110*/  LDGSTS.E.BYPASS.LTC128B.128 [R8+0xc00], desc[UR36][R4.64], !P5 ;  /* 0x00c0000004087fae */ /* 0x000fe8000e901d64 */
[----:B------:R-:W-:Y:S04]  /*28120*/  LDGSTS.E.BYPASS.LTC128B.128 [R8+0x3c00], desc[UR36][R4.64+0x80], !P4 ;  /* 0x03c0008004087fae */ /* 0x000fe8000e101d64 */
[----:B------:R-:W-:Y:S04]  /*28130*/  LDGSTS.E.BYPASS.LTC128B.128 [R8+0x6c00], desc[UR36][R4.64+0x100], !P3 ;  /* 0x06c0010004087fae */ /* 0x000fe8000d901d64 */
[----:B------:R1:W-:Y:S01]  /*28140*/  LDGSTS.E.BYPASS.LTC128B.128 [R8+0x9c00], desc[UR36][R4.64+0x180], !P1 ;  /* 0x09c0018004087fae */ /* 0x0003e2000c901d64 */
[----:B--2---:R-:W-:-:S03]  /*28150*/  IADD3 R2, P0, R14, R0, RZ ;  /* 0x000000000e027210 */ /* 0x004fc60007f1e0ff */
[----:B------:R-:W2:Y:S02]  /*28160*/  SHFL.IDX PT, R14, R7, 0x3, 0x181f ;  /* 0x00781f00070e7f89 */ /* 0x000ea400000e0000 */
[----:B------:R-:W-:Y:S02]  /*28170*/  IMAD.X R3, RZ, RZ, R17, P0 ;  /* 0x000000ffff037224 */ /* 0x000fe400000e0611 */
[----:B------:R-:W-:Y:S04]  /*28180*/  SHFL.IDX PT, R17, R9, 0x4, 0x181f ;  /* 0x00981f0009117f89 */ /* 0x000fe800000e0000 */
[----:B-1----:R-:W1:Y:S04]  /*28190*/  SHFL.IDX PT, R5, R9, 0x3, 0x181f ;  /* 0x00781f0009057f89 */ /* 0x002e6800000e0000 */
[----:B------:R-:W-:Y:S04]  /*281a0*/  LDGSTS.E.BYPASS.LTC128B.128 [R8+0x1400], desc[UR36][R2.64], !P5 ;  /* 0x0140000002087fae */ /* 0x000fe8000e901d64 */
[----:B------:R-:W-:Y:S04]  /*281b0*/  LDGSTS.E.BYPASS.LTC128B.128 [R8+0x4400], desc[UR36][R2.64+0x80], !P4 ;  /* 0x0440008002087fae */ /* 0x000fe8000e101d64 */
[----:B------:R-:W-:Y:S01]  /*281c0*/  LDGSTS.E.BYPASS.LTC128B.128 [R8+0x7400], desc[UR36][R2.64+0x100], !P3 ;  /* 0x0740010002087fae */ /* 0x000fe2000d901d64 */
[----:B--2---:R-:W-:-:S03]  /*281d0*/  IADD3 R4, P0, R14, R0, RZ ;  /* 0x000000000e047210 */ /* 0x004fc60007f1e0ff */
[----:B------:R2:W-:Y:S04]  /*281e0*/  LDGSTS.E.BYPASS.LTC128B.128 [R8+0xa400], desc[UR36][R2.64+0x180], !P1 ;  /* 0x0a40018002087fae */ /* 0x0005e8000c901d64 */
[----:B------:R-:W2:Y:S01]  /*281f0*/  SHFL.IDX PT, R14, R7, 0x4, 0x181f ;  /* 0x00981f00070e7f89 */ /* 0x000ea200000e0000 */
[----:B-1----:R-:W-:-:S03]  /*28200*/  IMAD.X R5, RZ, RZ, R5, P0 ;  /* 0x000000ffff057224 */ /* 0x002fc600000e0605 */
[----:B------:R-:W1:Y:S04]  /*28210*/  SHFL.IDX PT, R9, R9, 0x5, 0x181f ;  /* 0x00b81f0009097f89 */ /* 0x000e6800000e0000 */
[----:B------:R0:W-:Y:S04]  /*28220*/  LDGSTS.E.BYPASS.LTC128B.128 [R8+0x1c00], desc[UR36][R4.64], !P5 ;  /* 0x01c0000004087fae */ /* 0x0001e8000e901d64 */
[----:B------:R0:W-:Y:S04]  /*28230*/  LDGSTS.E.BYPASS.LTC128B.128 [R8+0x4c00], desc[UR36][R4.64+0x80], !P4 ;  /* 0x04c0008004087fae */ /* 0x0001e8000e101d64 */
[----:B------:R0:W-:Y:S04]  /*28240*/  LDGSTS.E.BYPASS.LTC128B.128 [R8+0x7c00], desc[UR36][R4.64+0x100], !P3 ;  /* 0x07c0010004087fae */ /* 0x0001e8000d901d64 */
[----:B------:R0:W-:Y:S01]  /*28250*/  LDGSTS.E.BYPASS.LTC128B.128 [R8+0xac00], desc[UR36][R4.64+0x180], !P1 ;  /* 0x0ac0018004087fae */ /* 0x0001e2000c901d64 */
[----:B--2---:R-:W-:-:S03]  /*28260*/  IADD3 R2, P0, R14, R0, RZ ;  /* 0x000000000e027210 */ /* 0x004fc60007f1e0ff */
[----:B------:R0:W2:Y:S02]  /*28270*/  SHFL.IDX PT, R14, R7, 0x5, 0x181f ;  /* 0x00b81f00070e7f89 */ /* 0x0000a400000e0000 */
[----:B------:R-:W-:-:S05]  /*28280*/  IMAD.X R3, RZ, RZ, R17, P0 ;  /* 0x000000ffff037224 */ /* 0x000fca00000e0611 */
[----:B------:R0:W-:Y:S04]  /*28290*/  LDGSTS.E.BYPASS.LTC128B.128 [R8+0x2400], desc[UR36][R2.64], !P5 ;  /* 0x0240000002087fae */ /* 0x0001e8000e901d64 */
[----:B------:R0:W-:Y:S04]  /*282a0*/  LDGSTS.E.BYPASS.LTC128B.128 [R8+0x5400], desc[UR36][R2.64+0x80], !P4 ;  /* 0x0540008002087fae */ /* 0x0001e8000e101d64 */
[----:B------:R0:W-:Y:S04]  /*282b0*/  LDGSTS.E.BYPASS.LTC128B.128 [R8+0x8400], desc[UR36][R2.64+0x100], !P3 ;  /* 0x0840010002087fae */ /* 0x0001e8000d901d64 */
[----:B-1----:R0:W-:Y:S02]  /*282c0*/  LDGSTS.E.BYPASS.LTC128B.128 [R8+0xb400], desc[UR36][R2.64+0x180], !P1 ;  /* 0x0b40018002087fae */ /* 0x0021e4000c901d64 */
.L_x_3722:
[----:B0-2---:R-:W-:-:S05]  /*282d0*/  IADD3 R2, P0, R14, R0, RZ ;  /* 0x000000000e027210 */ /* 0x005fca0007f1e0ff */
        /* <DEDUP_REMOVED lines=10> */
.L_x_3590:
        /* <DEDUP_REMOVED lines=10> */
.L_x_3591:
[----:B------:R2:W-:Y:S01]  /*28420*/  SYNCS.ARRIVE.TRANS64.A1T0 RZ, [R6+URZ+0x32450], RZ ;  /* 0x032450ff06ff79a7 */ /* 0x0005e2000810003f */
[----:B------:R-:W-:Y:S05]  /*28430*/  @P2 BRA `(.L_x_3592) ;  /* 0xfffffff0009c2947 */ /* 0x000fea000383ffff */
.L_x_3579:
[----:B------:R-:W-:Y:S05]  /*28440*/  BSYNC B0 ;  /* 0x0000000000007941 */ /* 0x000fea0003800000 */
.L_x_3578:
        /* <DEDUP_REMOVED lines=10> */
[----:B------:R-:W5:Y:S01]  /*284f0*/  LDC.64 R2, c[0x0][0xd60] ;  /* 0x00035800ff027b82 */ /* 0x000f620000000a00 */
[----:B------:R-:W0:Y:S02]  /*28500*/  FLO.U32 R0, UR4 ;  /* 0x0000000400007d00 */ /* 0x000e2400080e0000 */
[----:B0-----:R-:W-:-:S06]  /*28510*/  ISETP.EQ.U32.AND P1, PT, R0, R7, PT ;  /* 0x000000070000720c */ /* 0x001fcc0003f22070 */
[----:B------:R-:W5:Y:S07]  /*28520*/  POPC R7, UR4 ;  /* 0x0000000400077d09 */ /* 0x000f6e0008000000 */
[----:B-----5:R-:W5:Y:S01]  /*28530*/  @P1 ATOMG.E.ADD.STRONG.GPU PT, R3, desc[UR36][R2.64], R7 ;  /* 0x00000007020319a8 */ /* 0x020f6200081ee1e4 */
[----:B------:R-:W0:Y:S02]  /*28540*/  S2R R4, SR_LTMASK ;  /* 0x0000000000047919 */ /* 0x000e240000003900 */
[----:B0-----:R-:W-:-:S04]  /*28550*/  LOP3.LUT R4, R4, UR4, RZ, 0xc0, !PT ;  /* 0x0000000404047c12 */ /* 0x001fc8000f8ec0ff */
[----:B------:R-:W0:Y:S01]  /*28560*/  POPC R9, R4 ;  /* 0x0000000400097309 */ /* 0x000e220000000000 */
[----:B-----5:R-:W0:Y:S02]  /*28570*/  SHFL.IDX PT, R0, R3, R0, 0x1f ;  /* 0x00001f0003007589 */ /* 0x020e2400000e0000 */
[----:B0-----:R-:W-:-:S07]  /*28580*/  IADD3 R16, R0, UR39, R9 ;  /* 0x0000002700107c10 */ /* 0x001fce000fffe009 */
.L_x_3594:
[----:B------:R-:W-:Y:S05]  /*28590*/  BSYNC B0 ;  /* 0x0000000000007941 */ /* 0x000fea0003800000 */
.L_x_3593:
[----:B------:R-:W-:Y:S02]  /*285a0*/  SEL R24, R24, RZ, P0 ;  /* 0x000000ff18187207 */ /* 0x000fe40000000000 */
[----:B------:R-:W-:-:S07]  /*285b0*/  LOP3.LUT R26, R26, R5, RZ, 0x3c, !PT ;  /* 0x000000051a1a7212 */ /* 0x000fce00078e3cff */
.L_x_3547:
[----:B------:R-:W-:Y:S05]  /*285c0*/  BSYNC B7 ;  /* 0x0000000000077941 */ /* 0x000fea0003800000 */
.L_x_3545:
[----:B------:R-:W-:-:S13]  /*285d0*/  LOP3.LUT P0, RZ, R23, 0x20000, RZ, 0xc0, !PT ;  /* 0x0002000017ff7812 */ /* 0x000fda000780c0ff */
[----:B------:R-:W-:Y:S05]  /*285e0*/  @!P0 BRA `(.L_x_3595) ;  /* 0x0000000000248947 */ /* 0x000fea0003800000 */
[----:B------:R-:W-:Y:S05]  /*285f0*/  WARPSYNC.ALL ;  /* 0x0000000000007948 */ /* 0x000fea0003800000 */
[----:B------:R-:W5:Y:S08]  /*28600*/  S2UR UR5, SR_CgaCtaId ;  /* 0x00000000000579c3 */ /* 0x000f700000008800 */
[----:B------:R-:W-:Y:S06]  /*28610*/  BAR.SYNC.DEFER_BLOCKING 0x5, 0x180 ;  /* 0x0146000000007b1d */ /* 0x000fec0000010000 */
[----:B------:R-:W-:-:S02]  /*28620*/  UMOV UR4, 0x400 ;  /* 0x0000040000047882 */ /* 0x000fc40000000000 */
[----:B-----5:R-:W-:-:S06]  /*28630*/  ULEA UR4, UR5, UR4, 0x18 ;  /* 0x0000000405047291 */ /* 0x020fcc000f8ec03f */
[----:B------:R-:W-:-:S05]  /*28640*/  IMAD.U32 R22, RZ, RZ, UR4 ;  /* 0x00000004ff167e24 */ /* 0x000fca000f8e00ff */
[----:B-1----:R1:W0:Y:S01]  /*28650*/  LDS.128 R16, [R22+0x324d0] ;  /* 0x0324d00016107984 */ /* 0x0022220000000c00 */
[----:B------:R-:W-:Y:S06]  /*28660*/  BAR.ARV 0x4, 0x180 ;  /* 0x0106000000007b1d */ /* 0x000fec0000002000 */
[----:B------:R-:W-:Y:S05]  /*28670*/  BRA `(.L_x_3596) ;  /* 0x0000000800cc7947 */ /* 0x000fea0003800000 */
.L_x_3595:
[----:B------:R-:W5:Y:S01]  /*28680*/  S2R R0, SR_TID.X ;  /* 0x0000000000007919 */ /* 0x000f620000002100 */
[----:B------:R-:W-:Y:S01]  /*28690*/  UMOV UR4, 0xffffffff ;  /* 0xffffffff00047882 */ /* 0x000fe20000000000 */
[----:B-----5:R-:W-:-:S04]  /*286a0*/  LOP3.LUT R8, R0, 0x1f, RZ, 0xc0, !PT ;  /* 0x0000001f00087812 */ /* 0x020fc800078ec0ff */
[----:B------:R-:W-:Y:S01]  /*286b0*/  ISETP.NE.AND P0, PT, R8, 0x1f, PT ;  /* 0x0000001f0800780c */ /* 0x000fe20003f05270 */
[----:B------:R-:W-:-:S12]  /*286c0*/  BRA.DIV UR4, `(.L_x_3597) ;  /* 0x0000004a04047947 */ /* 0x000fd8000b800000 */
[----:B------:R-:W-:Y:S01]  /*286d0*/  IMAD.IADD R5, R19, 0x1, R8 ;  /* 0x0000000113057824 */ /* 0x000fe200078e0208 */
[----:B------:R-:W-:-:S04]  /*286e0*/  ULDC UR4, c[0x0][0xd3c] ;  /* 0x00034f0000047ab9 */ /* 0x000fc80000000800 */
[----:B------:R-:W-:-:S13]  /*286f0*/  ISETP.GE.OR P1, PT, R5, UR4, !P0 ;  /* 0x0000000405007c0c */ /* 0x000fda000c726670 */
[----:B------:R-:W5:Y:S02]  /*28700*/  @!P1 LDC.64 R2, c[0x0][0xd80] ;  /* 0x00036000ff029b82 */ /* 0x000f640000000a00 */
[----:B-----5:R-:W-:-:S06]  /*28710*/  @!P1 IMAD.WIDE R2, R5, 0x4, R2 ;  /* 0x0000000405029825 */ /* 0x020fcc00078e0202 */
[----:B------:R-:W5:Y:S01]  /*28720*/  @!P1 LDG.E R2, desc[UR36][R2.64] ;  /* 0x0000002402029981 */ /* 0x000f62000c1e1900 */
[----:B------:R-:W-:Y:S01]  /*28730*/  IMAD.MOV.U32 R5, RZ, RZ, RZ ;  /* 0x000000ffff057224 */ /* 0x000fe200078e00ff */
[C---:B------:R-:W-:Y:S02]  /*28740*/  ISETP.GE.U32.AND P2, PT, R8.reuse, 0x2, PT ;  /* 0x000000020800780c */ /* 0x040fe40003f46070 */
[C---:B------:R-:W-:Y:S01]  /*28750*/  ISETP.GE.U32.AND P3, PT, R8.reuse, 0x4, PT ;  /* 0x000000040800780c */ /* 0x040fe20003f66070 */
[----:B------:R-:W-:Y:S01]  /*28760*/  SHFL.IDX PT, R0, R16, RZ, 0x1f ;  /* 0x00001fff10007589 */ /* 0x000fe200000e0000 */
[C---:B------:R-:W-:Y:S02]  /*28770*/  ISETP.GE.U32.AND P4, PT, R8.reuse, 0x8, PT ;  /* 0x000000080800780c */ /* 0x040fe40003f86070 */
[C---:B------:R-:W-:Y:S01]  /*28780*/  ISETP.GE.U32.AND P5, PT, R8.reuse, 0x10, PT ;  /* 0x000000100800780c */ /* 0x040fe20003fa6070 */
[----:B------:R-:W-:Y:S01]  /*28790*/  SHFL.IDX PT, R4, R16, 0x1, 0x1f ;  /* 0x00201f0010047f89 */ /* 0x000fe200000e0000 */
[----:B-----5:R-:W-:Y:S01]  /*287a0*/  @!P1 IMAD.MOV.U32 R5, RZ, RZ, R2 ;  /* 0x000000ffff059224 */ /* 0x020fe200078e0002 */
[----:B------:R-:W-:-:S04]  /*287b0*/  ISETP.NE.AND P1, PT, R8, RZ, PT ;  /* 0x000000ff0800720c */ /* 0x000fc80003f25270 */
[----:B------:R-:W2:Y:S02]  /*287c0*/  SHFL.UP PT, R14, R5, 0x1, RZ ;  /* 0x04200000050e7989 */ /* 0x000ea400000e00ff */
[----:B--234-:R-:W-:-:S05]  /*287d0*/  SEL R6, R14, RZ, P1 ;  /* 0x000000ff0e067207 */ /* 0x01cfca0000800000 */
        /* <DEDUP_REMOVED lines=13> */
[----:B------:R2:W3:Y:S02]  /*288b0*/  SHFL.IDX PT, R14, R6, 0x1f, 0x1f ;  /* 0x03e01f00060e7f89 */ /* 0x0004e400000e0000 */
.L_x_3732:
[----:B------:R-:W-:Y:S02]  /*288c0*/  ULDC UR4, c[0x0][0xd38] ;  /* 0x00034e0000047ab9 */ /* 0x000fe40000000800 */
[----:B------:R-:W-:-:S04]  /*288d0*/  IMAD.U32 R7, RZ, RZ, UR4 ;  /* 0x00000004ff077e24 */ /* 0x000fc8000f8e00ff */
[----:B---3--:R-:W-:-:S04]  /*288e0*/  IMAD R14, R14, R7, RZ ;  /* 0x000000070e0e7224 */ /* 0x008fc800078e02ff */
[----:B------:R-:W-:-:S05]  /*288f0*/  IMAD.IADD R9, R4, 0x1, R14 ;  /* 0x0000000104097824 */ /* 0x000fca00078e020e */
[----:B------:R-:W-:-:S13]  /*28900*/  ISETP.GT.AND P6, PT, R9, R0, PT ;  /* 0x000000000900720c */ /* 0x000fda0003fc4270 */
[----:B------:R-:W-:Y:S05]  /*28910*/  @P6 BRA `(.L_x_3598) ;  /* 0x00000000009c6947 */ /* 0x000fea0003800000 */
.L_x_3603:
[----:B------:R-:W3:Y:S01]  /*28920*/  LDC R2, c[0x0][0xd3c] ;  /* 0x00034f00ff027b82 */ /* 0x000ee20000000800 */
[----:B------:R-:W-:-:S05]  /*28930*/  VIADD R19, R19, 0x1f ;  /* 0x0000001f13137836 */ /* 0x000fca0000000000 */
[----:B---3--:R-:W-:-:S13]  /*28940*/  ISETP.GE.AND P6, PT, R19, R2, PT ;  /* 0x000000021300720c */ /* 0x008fda0003fc6270 */
[----:B------:R-:W-:Y:S05]  /*28950*/  @P6 BRA `(.L_x_3599) ;  /* 0x0000000400d06947 */ /* 0x000fea0003800000 */
[----:B------:R-:W3:Y:S01]  /*28960*/  S2R R3, SR_TID.X ;  /* 0x0000000000037919 */ /* 0x000ee20000002100 */
[----:B------:R-:W-:Y:S01]  /*28970*/  BSSY B0, `(.L_x_3600) ;  /* 0x0000009000007945 */ /* 0x000fe20003800000 */
[----:B------:R-:W-:Y:S01]  /*28980*/  IMAD.MOV.U32 R5, RZ, RZ, RZ ;  /* 0x000000ffff057224 */ /* 0x000fe200078e00ff */
[----:B---3--:R-:W-:-:S05]  /*28990*/  LOP3.LUT R3, R3, 0x1f, RZ, 0xc0, !PT ;  /* 0x0000001f03037812 */ /* 0x008fca00078ec0ff */
[----:B------:R-:W-:-:S05]  /*289a0*/  IMAD.IADD R7, R19, 0x1, R3 ;  /* 0x0000000113077824 */ /* 0x000fca00078e0203 */
[----:B------:R-:W-:-:S13]  /*289b0*/  ISETP.GE.OR P6, PT, R7, R2, !P0 ;  /* 0x000000020700720c */ /* 0x000fda00047c6670 */
[----:B------:R-:W-:Y:S05]  /*289c0*/  @P6 BRA `(.L_x_3601) ;  /* 0x00000000000c6947 */ /* 0x000fea0003800000 */
[----:B------:R-:W3:Y:S02]  /*289d0*/  LDC.64 R2, c[0x0][0xd80] ;  /* 0x00036000ff027b82 */ /* 0x000ee40000000a00 */
[----:B---3--:R-:W-:-:S05]  /*289e0*/  IMAD.WIDE R2, R7, 0x4, R2 ;  /* 0x0000000407027825 */ /* 0x008fca00078e0202 */
[----:B------:R3:W5:Y:S02]  /*289f0*/  LDG.E R5, desc[UR36][R2.64] ;  /* 0x0000002402057981 */ /* 0x000764000c1e1900 */
.L_x_3601:
[----:B------:R-:W-:Y:S05]  /*28a00*/  BSYNC B0 ;  /* 0x0000000000007941 */ /* 0x000fea0003800000 */
.L_x_3600:
[----:B------:R-:W-:-:S03]  /*28a10*/  UMOV UR4, 0xffffffff ;  /* 0xffffffff00047882 */ /* 0x000fc60000000000 */
[----:B------:R-:W-:Y:S05]  /*28a20*/  BRA.DIV UR4, `(.L_x_3602) ;  /* 0x0000004a04507947 */ /* 0x000fea000b800000 */
[----:B-----5:R-:W4:Y:S02]  /*28a30*/  SHFL.UP PT, R14, R5, 0x1, RZ ;  /* 0x04200000050e7989 */ /* 0x020f2400000e00ff */
        /* <DEDUP_REMOVED lines=13> */
[----:B--2---:R-:W-:-:S05]  /*28b10*/  IMAD.IADD R6, R4, 0x1, R7 ;  /* 0x0000000104067824 */ /* 0x004fca00078e0207 */
[----:B------:R2:W3:Y:S02]  /*28b20*/  SHFL.IDX PT, R14, R6, 0x1f, 0x1f ;  /* 0x03e01f00060e7f89 */ /* 0x0004e400000e0000 */
.L_x_3740:
[----:B------:R-:W-:Y:S02]  /*28b30*/  ULDC UR4, c[0x0][0xd38] ;  /* 0x00034e0000047ab9 */ /* 0x000fe40000000800 */
[----:B------:R-:W-:-:S04]  /*28b40*/  IMAD.U32 R7, RZ, RZ, UR4 ;  /* 0x00000004ff077e24 */ /* 0x000fc8000f8e00ff */
[----:B---3--:R-:W-:-:S04]  /*28b50*/  IMAD R14, R14, R7, RZ ;  /* 0x000000070e0e7224 */ /* 0x008fc800078e02ff */
[----:B------:R-:W-:-:S05]  /*28b60*/  IMAD.IADD R9, R14, 0x1, R9 ;  /* 0x000000010e097824 */ /* 0x000fca00078e0209 */
[----:B------:R-:W-:-:S13]  /*28b70*/  ISETP.GT.AND P6, PT, R9, R0, PT ;  /* 0x000000000900720c */ /* 0x000fda0003fc4270 */
[----:B------:R-:W-:Y:S05]  /*28b80*/  @!P6 BRA `(.L_x_3603) ;  /* 0xfffffffc0064e947 */ /* 0x000fea000383ffff */
.L_x_3598:
        /* <DEDUP_REMOVED lines=8> */
.L_x_3744:
[----:B------:R-:W-:Y:S01]  /*28c10*/  ISETP.NE.AND P0, PT, R2, RZ, PT ;  /* 0x000000ff0200720c */ /* 0x000fe20003f05270 */
[----:B------:R-:W-:-:S12]  /*28c20*/  IMAD.MOV.U32 R14, RZ, RZ, RZ ;  /* 0x000000ffff0e7224 */ /* 0x000fd800078e00ff */
[----:B------:R-:W-:Y:S05]  /*28c30*/  @!P0 BRA `(.L_x_3605) ;  /* 0x0000000000108947 */ /* 0x000fea0003800000 */
[----:B------:R-:W-:Y:S01]  /*28c40*/  UMOV UR4, 0xffffffff ;  /* 0xffffffff00047882 */ /* 0x000fe20000000000 */
[----:B------:R-:W-:Y:S02]  /*28c50*/  VIADD R12, R4, 0xffffffff ;  /* 0xffffffff040c7836 */ /* 0x000fe40000000000 */
[----:B------:R-:W-:Y:S05]  /*28c60*/  BRA.DIV UR4, `(.L_x_3606) ;  /* 0x0000004a04c47947 */ /* 0x000fea000b800000 */
[----:B------:R0:W0:Y:S02]  /*28c70*/  SHFL.IDX PT, R14, R6, R12, 0x1f ;  /* 0x00001f0c060e7589 */ /* 0x00002400000e0000 */
.L_x_3605:
[----:B------:R-:W5:Y:S01]  /*28c80*/  LDC.64 R2, c[0x0][0xd90] ;  /* 0x00036400ff027b82 */ /* 0x000f620000000a00 */
[----:B------:R-:W-:-:S04]  /*28c90*/  IMAD.IADD R19, R4, 0x1, R19 ;  /* 0x0000000104137824 */ /* 0x000fc800078e0213 */
[----:B-----5:R-:W-:-:S05]  /*28ca0*/  IMAD.WIDE R2, R19, 0x4, R2 ;  /* 0x0000000413027825 */ /* 0x020fca00078e0202 */
[----:B0-2---:R0:W3:Y:S01]  /*28cb0*/  LDG.E R6, desc[UR36][R2.64] ;  /* 0x0000002402067981 */ /* 0x0050e2000c1e1900 */
[----:B------:R-:W-:Y:S02]  /*28cc0*/  IMAD R16, R14, R7, R16 ;  /* 0x000000070e107224 */ /* 0x000fe400078e0210 */
[----:B0-----:R-:W-:Y:S02]  /*28cd0*/  IMAD.MOV.U32 R2, RZ, RZ, RZ ;  /* 0x000000ffff027224 */ /* 0x001fe400078e00ff */
[----:B---34-:R-:W-:-:S05]  /*28ce0*/  IMAD R4, R5, R6, RZ ;  /* 0x0000000605047224 */ /* 0x018fca00078e02ff */
        /* <DEDUP_REMOVED lines=57> */
[----:B-1----:R-:W-:Y:S01]  /*29080*/  IMAD.IADD R17, R5, 0x1, R2 ;  /* 0x0000000105117824 */ /* 0x002fe200078e0202 */
[----:B------:R-:W-:Y:S06]  /*29090*/  BRA `(.L_x_3607) ;  /* 0x00000000001c7947 */ /* 0x000fec0003800000 */
.L_x_3599:
[----:B------:R-:W-:Y:S01]  /*290a0*/  UMOV UR4, URZ ;  /* 0x0000003f00047c82 */ /* 0x000fe20008000000 */
[----:B------:R-:W-:Y:S01]  /*290b0*/  UMOV UR5, URZ ;  /* 0x0000003f00057c82 */ /* 0x000fe20008000000 */
[----:B------:R-:W-:Y:S01]  /*290c0*/  ULDC UR6, c[0x0][0xd3c] ;  /* 0x00034f0000067ab9 */ /* 0x000fe20000000800 */
[----:B------:R-:W-:Y:S02]  /*290d0*/  IMAD.MOV.U32 R16, RZ, RZ, R0 ;  /* 0x000000ffff107224 */ /* 0x000fe400078e0000 */
[----:B-1----:R-:W-:Y:S02]  /*290e0*/  IMAD.U32 R17, RZ, RZ, UR4 ;  /* 0x00000004ff117e24 */ /* 0x002fe4000f8e00ff */
[----:B------:R-:W-:Y:S02]  /*290f0*/  IMAD.U32 R18, RZ, RZ, UR5 ;  /* 0x00000005ff127e24 */ /* 0x000fe4000f8e00ff */
[----:B------:R-:W-:-:S07]  /*29100*/  IMAD.U32 R19, RZ, RZ, UR6 ;  /* 0x00000006ff137e24 */ /* 0x000fce000f8e00ff */
.L_x_3607:
[----:B------:R-:W1:Y:S01]  /*29110*/  S2R R0, SR_TID.X ;  /* 0x0000000000007919 */ /* 0x000e620000002100 */
[----:B------:R-:W-:Y:S05]  /*29120*/  WARPSYNC.ALL ;  /* 0x0000000000007948 */ /* 0x000fea0003800000 */
[----:B------:R-:W-:Y:S01]  /*29130*/  BAR.SYNC.DEFER_BLOCKING 0x4, 0x180 ;  /* 0x0106000000007b1d */ /* 0x000fe20000010000 */
[----:B-1----:R-:W-:-:S04]  /*29140*/  LOP3.LUT R0, R0, 0x1f, RZ, 0xc0, !PT ;  /* 0x0000001f00007812 */ /* 0x002fc800078ec0ff */
[----:B------:R-:W-:-:S13]  /*29150*/  ISETP.NE.AND P0, PT, R0, RZ, PT ;  /* 0x000000ff0000720c */ /* 0x000fda0003f05270 */
[----:B------:R-:W1:Y:S01]  /*29160*/  @!P0 S2R R3, SR_CgaCtaId ;  /* 0x0000000000038919 */ /* 0x000e620000008800 */
[----:B------:R-:W-:-:S04]  /*29170*/  @!P0 MOV R0, 0x400 ;  /* 0x0000040000008802 */ /* 0x000fc80000000f00 */
[----:B-1----:R-:W-:-:S05]  /*29180*/  @!P0 LEA R22, R3, R0, 0x18 ;  /* 0x0000000003168211 */ /* 0x002fca00078ec0ff */
[----:B------:R1:W-:Y:S01]  /*29190*/  @!P0 STS.128 [R22+0x324d0], R16 ;  /* 0x0324d01016008388 */ /* 0x0003e20000000c00 */
[----:B------:R-:W-:Y:S06]  /*291a0*/  BAR.ARV 0x5, 0x180 ;  /* 0x0146000000007b1d */ /* 0x000fec0000002000 */
.L_x_3596:
[----:B------:R-:W-:Y:S02]  /*291b0*/  ULDC UR4, c[0x0][0xd3c] ;  /* 0x00034f0000047ab9 */ /* 0x000fe40000000800 */
[----:B0-----:R-:W-:-:S13]  /*291c0*/  ISETP.GE.AND P0, PT, R19, UR4, PT ;  /* 0x0000000413007c0c */ /* 0x001fda000bf06270 */
[----:B------:R-:W-:Y:S05]  /*291d0*/  @!P0 BRA `(.L_x_3608) ;  /* 0xffffffa800b08947 */ /* 0x000fea000383ffff */
[----:B------:R-:W-:Y:S05]  /*291e0*/  BSYNC B8 ;  /* 0x0000000000087941 */ /* 0x000fea0003800000 */
.L_x_3533:
[----:B-1----:R-:W5:Y:S01]  /*291f0*/  LDL.LU R0, [R1+0x470] ;  /* 0x0004700001007983 */ /* 0x002f620000300800 */
[----:B------:R-:W-:Y:S01]  /*29200*/  BSSY B0, `(.L_x_3609) ;  /* 0x000000b000007945 */ /* 0x000fe20003800000 */
[----:B------:R-:W0:Y:S01]  /*29210*/  S2R R5, SR_CgaCtaId ;  /* 0x0000000000057919 */ /* 0x000e220000008800 */
[----:B-----5:R-:W-:-:S05]  /*29220*/  VIADD R0, R0, 0x1 ;  /* 0x0000000100007836 */ /* 0x020fca0000000000 */
        /* <DEDUP_REMOVED lines=8> */
.L_x_3747:
[----:B------:R-:W-:Y:S05]  /*292b0*/  BSYNC B0 ;  /* 0x0000000000007941 */ /* 0x000fea0003800000 */
.L_x_3609:
[----:B------:R-:W-:-:S03]  /*292c0*/  UMOV UR4, 0xffffffff ;  /* 0xffffffff00047882 */ /* 0x000fc60000000000 */
[----:B------:R-:W-:Y:S05]  /*292d0*/  BRA.DIV UR4, `(.L_x_3611) ;  /* 0x0000004604607947 */ /* 0x000fea000b800000 */
[----:B0-----:R-:W0:Y:S02]  /*292e0*/  S2R R0, SR_TID.X ;  /* 0x0000000000007919 */ /* 0x001e240000002100 */
[----:B0-----:R-:W-:-:S04]  /*292f0*/  SHF.R.U32.HI R0, RZ, 0x5, R0 ;  /* 0x00000005ff007819 */ /* 0x001fc80000011600 */
[----:B------:R-:W-:-:S05]  /*29300*/  LOP3.LUT R0, R0, 0x3, RZ, 0xc0, !PT ;  /* 0x0000000300007812 */ /* 0x000fca00078ec0ff */
[----:B------:R0:W1:Y:S02]  /*29310*/  SHFL.IDX PT, R14, R0, RZ, 0x1f ;  /* 0x00001fff000e7589 */ /* 0x00006400000e0000 */
.L_x_3750:
[----:B-1----:R-:W-:Y:S01]  /*29320*/  ISETP.NE.AND P0, PT, R14, RZ, PT ;  /* 0x000000ff0e00720c */ /* 0x002fe20003f05270 */
[----:B------:R-:W-:-:S12]  /*29330*/  BSSY B0, `(.L_x_3612) ;  /* 0x0000026000007945 */ /* 0x000fd80003800000 */
[----:B------:R-:W-:Y:S05]  /*29340*/  @P0 BRA `(.L_x_3613) ;  /* 0x0000000000900947 */ /* 0x000fea0003800000 */
[----:B------:R-:W-:-:S03]  /*29350*/  UMOV UR4, 0xffffffff ;  /* 0xffffffff00047882 */ /* 0x000fc60000000000 */
[----:B------:R-:W-:Y:S05]  /*29360*/  BRA.DIV UR4, `(.L_x_3614) ;  /* 0x0000004604707947 */ /* 0x000fea000b800000 */
[----:B------:R-:W-:-:S13]  /*29370*/  ELECT P6, URZ, PT ;  /* 0x00000000003f782f */ /* 0x000fda00038c0000 */
.L_x_3753:
[----:B------:R-:W-:Y:S05]  /*29380*/  @!P6 BRA `(.L_x_3613) ;  /* 0x000000000080e947 */ /* 0x000fea0003800000 */
[----:B0-----:R-:W5:Y:S02]  /*29390*/  LDL R0, [R1+0x478] ;  /* 0x0004780001007983 */ /* 0x001f640000100800 */
[----:B-----5:R-:W-:-:S13]  /*293a0*/  R2UR UR4, R0 ;  /* 0x00000000000472ca */ /* 0x020fda00000e0000 */
[----:B------:R-:W-:-:S06]  /*293b0*/  ULOP3.LUT UR4, UR4, 0x2, URZ, 0xfc, !UPT ;  /* 0x0000000204047892 */ /* 0x000fcc000f8efc3f */
[----:B------:R-:W-:-:S05]  /*293c0*/  IMAD.U32 R0, RZ, RZ, UR4 ;  /* 0x00000004ff007e24 */ /* 0x000fca000f8e00ff */
[----:B------:R-:W-:-:S13]  /*293d0*/  ISETP.NE.AND P0, PT, R0, 0x3, PT ;  /* 0x000000030000780c */ /* 0x000fda0003f05270 */
[----:B------:R-:W-:Y:S05]  /*293e0*/  @!P0 BRA `(.L_x_3615) ;  /* 0x0000000000048947 */ /* 0x000fea0003800000 */
[----:B------:R-:W-:Y:S01]  /*293f0*/  BPT.TRAP 0x1 ;  /* 0x000000040000795c */ /* 0x000fe20000300000 */
.L_x_3615:
[----:B------:R-:W-:Y:S01]  /*29400*/  IMAD R5, R24, 0x8, R7 ;  /* 0x0000000818057824 */ /* 0x000fe200078e0207 */
[----:B------:R-:W-:Y:S01]  /*29410*/  SHF.L.U32 R0, R26, 0x1f, RZ ;  /* 0x0000001f1a007819 */ /* 0x000fe200000006ff */
[----:B------:R-:W-:-:S03]  /*29420*/  VIADD R24, R24, 0x1 ;  /* 0x0000000118187836 */ /* 0x000fc60000000000 */
[----:B------:R-:W0:Y:S02]  /*29430*/  SYNCS.PHASECHK.TRANS64.TRYWAIT P1, [R5+URZ+0x32440], R0 ;  /* 0x03244000050075a7 */ /* 0x000e24000802017f */
[----:B------:R-:W-:-:S04]  /*29440*/  ISETP.NE.AND P2, PT, R24, 0x2, PT ;  /* 0x000000021800780c */ /* 0x000fc80003f45270 */
[----:B------:R-:W-:Y:S01]  /*29450*/  SEL R3, RZ, 0x1, P2 ;  /* 0x00000001ff037807 */ /* 0x000fe20001000000 */
[----:B0-----:R-:W-:Y:S08]  /*29460*/  @!P1 BRA `(.L_x_3616) ;  /* 0x0000004400509947 */ /* 0x001ff00003800000 */
.L_x_3754:
[----:B------:R-:W-:Y:S02]  /*29470*/  SEL R24, R24, RZ, P2 ;  /* 0x000000ff18187207 */ /* 0x000fe40001000000 */
[----:B------:R-:W-:Y:S01]  /*29480*/  LOP3.LUT R2, R26, R3, RZ, 0x3c, !PT ;  /* 0x000000031a027212 */ /* 0x000fe200078e3cff */
[----:B------:R-:W-:Y:S06]  /*29490*/  @!P0 BRA `(.L_x_3617) ;  /* 0x0000000000048947 */ /* 0x000fec0003800000 */
[----:B------:R-:W-:Y:S01]  /*294a0*/  BPT.TRAP 0x1 ;  /* 0x000000040000795c */ /* 0x000fe20000300000 */
.L_x_3617:
[----:B------:R-:W-:Y:S01]  /*294b0*/  IMAD R3, R24, 0x8, R7 ;  /* 0x0000000818037824 */ /* 0x000fe200078e0207 */
[----:B------:R-:W-:-:S04]  /*294c0*/  SHF.L.U32 R2, R2, 0x1f, RZ ;  /* 0x0000001f02027819 */ /* 0x000fc800000006ff */
[----:B------:R-:W1:Y:S02]  /*294d0*/  SYNCS.PHASECHK.TRANS64.TRYWAIT P1, [R3+URZ+0x32440], R2 ;  /* 0x03244002030075a7 */ /* 0x000e64000802017f */
[----:B-1----:R-:W-:Y:S05]  /*294e0*/  @!P1 BRA `(.L_x_3618) ;  /* 0x0000004400449947 */ /* 0x002fea0003800000 */
.L_x_3755:
[----:B------:R-:W-:Y:S05]  /*294f0*/  @!P0 BRA `(.L_x_3619) ;  /* 0x0000000000048947 */ /* 0x000fea0003800000 */
[----:B------:R-:W-:Y:S01]  /*29500*/  BPT.TRAP 0x1 ;  /* 0x000000040000795c */ /* 0x000fe20000300000 */
.L_x_3619:
[----:B------:R-:W5:Y:S02]  /*29510*/  SYNCS.PHASECHK.TRANS64.TRYWAIT P1, [R5+URZ+0x32460], R0 ;  /* 0x03246000050075a7 */ /* 0x000f64000802017f */
[----:B-----5:R-:W-:Y:S05]  /*29520*/  @!P1 BRA `(.L_x_3620) ;  /* 0x0000004400489947 */ /* 0x020fea0003800000 */
.L_x_3756:
[----:B------:R-:W-:Y:S05]  /*29530*/  @!P0 BRA `(.L_x_3621) ;  /* 0x0000000000048947 */ /* 0x000fea0003800000 */
[----:B------:R-:W-:Y:S01]  /*29540*/  BPT.TRAP 0x1 ;  /* 0x000000040000795c */ /* 0x000fe20000300000 */
.L_x_3621:
[----:B------:R0:W0:Y:S02]  /*29550*/  SYNCS.PHASECHK.TRANS64.TRYWAIT P0, [R3+URZ+0x32460], R2 ;  /* 0x03246002030075a7 */ /* 0x000024000800017f */
[----:B0-----:R-:W-:Y:S05]  /*29560*/  @!P0 NANOSLEEP.SYNCS 0x989680 ;  /* 0x009896800000895d */ /* 0x001fea0003900000 */
[----:B------:R-:W0:Y:S02]  /*29570*/  @!P0 SYNCS.PHASECHK.TRANS64 P0, [R3+URZ+0x32460], R2 ;  /* 0x03246002030085a7 */ /* 0x000e24000800007f */
[----:B0-----:R-:W-:Y:S05]  /*29580*/  @!P0 BRA `(.L_x_3621) ;  /* 0xfffffffc00f08947 */ /* 0x001fea000383ffff */
.L_x_3613:
[----:B------:R-:W-:Y:S05]  /*29590*/  BSYNC B0 ;  /* 0x0000000000007941 */ /* 0x000fea0003800000 */
.L_x_3612:
[----:B------:R-:W-:Y:S05]  /*295a0*/  EXIT ;  /* 0x000000000000794d */ /* 0x000fea0003800000 */
.L_x_3403:
[----:B0-----:R-:W-:-:S04]  /*295b0*/  IMAD.U32 R9, RZ, RZ, UR42 ;  /* 0x0000002aff097e24 */ /* 0x001fc8000f8e00ff */
[----:B------:R0:W1:Y:S03]  /*295c0*/  SYNCS.PHASECHK.TRANS64.TRYWAIT P0, [R9+URZ+0x32400], R0 ;  /* 0x03240000090075a7 */ /* 0x000066000800017f */
[----:B-1----:R-:W-:Y:S05]  /*295d0*/  @!P0 NANOSLEEP.SYNCS 0x989680 ;  /* 0x009896800000895d */ /* 0x002fea0003900000 */
[----:B------:R-:W1:Y:S02]  /*295e0*/  @!P0 SYNCS.PHASECHK.TRANS64 P0, [R9+URZ+0x32400], R0 ;  /* 0x03240000090085a7 */ /* 0x000e64000800007f */
[----:B-1----:R-:W-:Y:S05]  /*295f0*/  @!P0 BRA `(.L_x_3403) ;  /* 0xfffffffc00ec8947 */ /* 0x002fea000383ffff */
[----:B------:R-:W-:Y:S05]  /*29600*/  BRA `(.L_x_3622) ;  /* 0xfffffd90009c7947 */ /* 0x000fea000383ffff */
.L_x_3410:
[----:B-1----:R1:W2:Y:S02]  /*29610*/  SYNCS.PHASECHK.TRANS64.TRYWAIT P0, [R20+URZ], R21 ;  /* 0x00000015140075a7 */ /* 0x0022a4000800017f */
[----:B--2---:R-:W-:Y:S05]  /*29620*/  @!P0 NANOSLEEP.SYNCS 0x989680 ;  /* 0x009896800000895d */ /* 0x004fea0003900000 */
[----:B------:R-:W2:Y:S02]  /*29630*/  @!P0 SYNCS.PHASECHK.TRANS64 P0, [R20+URZ], R21 ;  /* 0x00000015140085a7 */ /* 0x000ea4000800007f */
[----:B--2---:R-:W-:Y:S05]  /*29640*/  @!P0 BRA `(.L_x_3410) ;  /* 0xfffffffc00f08947 */ /* 0x004fea000383ffff */
[----:B------:R-:W-:Y:S05]  /*29650*/  BRA `(.L_x_3409) ;  /* 0xfffffd9400b47947 */ /* 0x000fea000383ffff */
.L_x_3412:
[----:B0-----:R-:W-:-:S04]  /*29660*/  IMAD.U32 R9, RZ, RZ, UR42 ;  /* 0x0000002aff097e24 */ /* 0x001fc8000f8e00ff */
[----:B------:R0:W1:Y:S03]  /*29670*/  SYNCS.PHASECHK.TRANS64.TRYWAIT P0, [R9+URZ+0x32410], R6 ;  /* 0x03241006090075a7 */ /* 0x000066000800017f */
[----:B-1----:R-:W-:Y:S05]  /*29680*/  @!P0 NANOSLEEP.SYNCS 0x989680 ;  /* 0x009896800000895d */ /* 0x002fea0003900000 */
[----:B------:R-:W1:Y:S02]  /*29690*/  @!P0 SYNCS.PHASECHK.TRANS64 P0, [R9+URZ+0x32410], R6 ;  /* 0x03241006090085a7 */ /* 0x000e64000800007f */
[----:B-1----:R-:W-:Y:S05]  /*296a0*/  @!P0 BRA `(.L_x_3412) ;  /* 0xfffffffc00ec8947 */ /* 0x002fea000383ffff */
[----:B------:R-:W-:Y:S05]  /*296b0*/  BRA `(.L_x_3623) ;  /* 0xfffffd9800887947 */ /* 0x000fea000383ffff */
.L_x_3419:
[----:B-1----:R1:W2:Y:S02]  /*296c0*/  SYNCS.PHASECHK.TRANS64.TRYWAIT P0, [R8+URZ], R9 ;  /* 0x00000009080075a7 */ /* 0x0022a4000800017f */
[----:B--2---:R-:W-:Y:S05]  /*296d0*/  @!P0 NANOSLEEP.SYNCS 0x989680 ;  /* 0x009896800000895d */ /* 0x004fea0003900000 */
[----:B------:R-:W2:Y:S02]  /*296e0*/  @!P0 SYNCS.PHASECHK.TRANS64 P0, [R8+URZ], R9 ;  /* 0x00000009080085a7 */ /* 0x000ea4000800007f */
[----:B--2---:R-:W-:Y:S05]  /*296f0*/  @!P0 BRA `(.L_x_3419) ;  /* 0xfffffffc00f08947 */ /* 0x004fea000383ffff */
[----:B------:R-:W-:Y:S05]  /*29700*/  BRA `(.L_x_3418) ;  /* 0xfffffd9800cc7947 */ /* 0x000fea000383ffff */
.L_x_3457:
[----:B0-----:R0:W2:Y:S02]  /*29710*/  SYNCS.PHASECHK.TRANS64.TRYWAIT P0, [R6+URZ], R7 ;  /* 0x00000007060075a7 */ /* 0x0010a4000800017f */
[----:B--2---:R-:W-:Y:S05]  /*29720*/  @!P0 NANOSLEEP.SYNCS 0x989680 ;  /* 0x009896800000895d */ /* 0x004fea0003900000 */
[----:B------:R-:W2:Y:S02]  /*29730*/  @!P0 SYNCS.PHASECHK.TRANS64 P0, [R6+URZ], R7 ;  /* 0x00000007060085a7 */ /* 0x000ea4000800007f */
[----:B--2---:R-:W-:Y:S05]  /*29740*/  @!P0 BRA `(.L_x_3457) ;  /* 0xfffffffc00f08947 */ /* 0x004fea000383ffff */
[----:B------:R-:W-:Y:S05]  /*29750*/  BRA `(.L_x_3456) ;  /* 0xfffffe0800487947 */ /* 0x000fea000383ffff */
.L_x_3464:
[----:B0-----:R0:W1:Y:S02]  /*29760*/  SYNCS.PHASECHK.TRANS64.TRYWAIT P0, [R18+URZ], R19 ;  /* 0x00000013120075a7 */ /* 0x001064000800017f */
[----:B-1----:R-:W-:Y:S05]  /*29770*/  @!P0 NANOSLEEP.SYNCS 0x989680 ;  /* 0x009896800000895d */ /* 0x002fea0003900000 */
[----:B------:R-:W1:Y:S02]  /*29780*/  @!P0 SYNCS.PHASECHK.TRANS64 P0, [R18+URZ], R19 ;  /* 0x00000013120085a7 */ /* 0x000e64000800007f */
[----:B-1----:R-:W-:Y:S05]  /*29790*/  @!P0 BRA `(.L_x_3464) ;  /* 0xfffffffc00f08947 */ /* 0x002fea000383ffff */
[----:B------:R-:W-:Y:S05]  /*297a0*/  BRA `(.L_x_3463) ;  /* 0xfffffe0c006c7947 */ /* 0x000fea000383ffff */
.L_x_3477:
[----:B0-----:R0:W2:Y:S02]  /*297b0*/  SYNCS.PHASECHK.TRANS64.TRYWAIT P0, [R0+URZ], R7 ;  /* 0x00000007000075a7 */ /* 0x0010a4000800017f */
[----:B--2---:R-:W-:Y:S05]  /*297c0*/  @!P0 NANOSLEEP.SYNCS 0x989680 ;  /* 0x009896800000895d */ /* 0x004fea0003900000 */
[----:B------:R-:W2:Y:S02]  /*297d0*/  @!P0 SYNCS.PHASECHK.TRANS64 P0, [R0+URZ], R7 ;  /* 0x00000007000085a7 */ /* 0x000ea4000800007f */
[----:B--2---:R-:W-:Y:S05]  /*297e0*/  @!P0 BRA `(.L_x_3477) ;  /* 0xfffffffc00f08947 */ /* 0x004fea000383ffff */
[----:B------:R-:W-:Y:S05]  /*297f0*/  BRA `(.L_x_3476) ;  /* 0xfffffea400b07947 */ /* 0x000fea000383ffff */
.L_x_3484:
[----:B0-----:R0:W2:Y:S02]  /*29800*/  SYNCS.PHASECHK.TRANS64.TRYWAIT P0, [R7+URZ], R8 ;  /* 0x00000008070075a7 */ /* 0x0010a4000800017f */
[----:B--2---:R-:W-:Y:S05]  /*29810*/  @!P0 NANOSLEEP.SYNCS 0x989680 ;  /* 0x009896800000895d */ /* 0x004fea0003900000 */
[----:B------:R-:W2:Y:S02]  /*29820*/  @!P0 SYNCS.PHASECHK.TRANS64 P0, [R7+URZ], R8 ;  /* 0x00000008070085a7 */ /* 0x000ea4000800007f */
[----:B--2---:R-:W-:Y:S05]  /*29830*/  @!P0 BRA `(.L_x_3484) ;  /* 0xfffffffc00f08947 */ /* 0x004fea000383ffff */
[----:B------:R-:W-:Y:S05]  /*29840*/  BRA `(.L_x_3483) ;  /* 0xfffffea800e87947 */ /* 0x000fea000383ffff */
.L_x_3553:
        /* <DEDUP_REMOVED lines=11> */
.L_x_3625:
[----:B------:R-:W-:Y:S05]  /*29900*/  BSYNC B0 ;  /* 0x0000000000007941 */ /* 0x000fea0003800000 */
.L_x_3624:
[----:B------:R-:W-:Y:S05]  /*29910*/  BRA `(.L_x_3626) ;  /* 0xffffffb000a47947 */ /* 0x000fea000383ffff */
.L_x_3556:
[----:B0-----:R0:W2:Y:S02]  /*29920*/  SYNCS.PHASECHK.TRANS64.TRYWAIT P0, [R17+URZ+0x32440], R0 ;  /* 0x03244000110075a7 */ /* 0x0010a4000800017f */
[----:B--2---:R-:W-:Y:S05]  /*29930*/  @!P0 NANOSLEEP.SYNCS 0x989680 ;  /* 0x009896800000895d */ /* 0x004fea0003900000 */
[----:B------:R-:W2:Y:S02]  /*29940*/  @!P0 SYNCS.PHASECHK.TRANS64 P0, [R17+URZ+0x32440], R0 ;  /* 0x03244000110085a7 */ /* 0x000ea4000800007f */
[----:B--2---:R-:W-:Y:S05]  /*29950*/  @!P0 BRA `(.L_x_3556) ;  /* 0xfffffffc00f08947 */ /* 0x004fea000383ffff */
[----:B------:R-:W-:Y:S05]  /*29960*/  BRA `(.L_x_3627) ;  /* 0xffffffb4005c7947 */ /* 0x000fea000383ffff */
.L_x_3557:
        /* <DEDUP_REMOVED lines=8> */
.L_x_3629:
[----:B------:R-:W-:Y:S05]  /*299f0*/  BSYNC B0 ;  /* 0x0000000000007941 */ /* 0x000fea0003800000 */
.L_x_3628:
        /* <DEDUP_REMOVED lines=9> */
.L_x_3630:
[----:B------:R-:W-:Y:S02]  /*29a90*/  IMAD.MOV.U32 R13, RZ, RZ, R4 ;  /* 0x000000ffff0d7224 */ /* 0x000fe400078e0004 */
[----:B------:R-:W-:Y:S02]  /*29aa0*/  IMAD.MOV.U32 R12, RZ, RZ, 0x1 ;  /* 0x00000001ff0c7424 */ /* 0x000fe400078e00ff */
[----:B------:R-:W-:-:S07]  /*29ab0*/  IMAD.MOV.U32 R3, RZ, RZ, R14 ;  /* 0x000000ffff037224 */ /* 0x000fce00078e000e */
[----:B------:R-:W-:Y:S05]  /*29ac0*/  WARPSYNC.COLLECTIVE R15, `(.L_x_3631) ;  /* 0x000000000f087348 */ /* 0x000fea0003c00000 */
[----:B------:R0:W1:Y:S02]  /*29ad0*/  SHFL.IDX P6, R14, R13, R12, R11 ;  /* 0x0000000c0d0e7389 */ /* 0x00006400000c000b */
[----:B01----:R-:W-:Y:S01]  /*29ae0*/  ENDCOLLECTIVE ;  /* 0x000000000000791b */ /* 0x003fe20003800000 */
.L_x_3631:
        /* <DEDUP_REMOVED lines=15> */
.L_x_3632:
[----:B------:R-:W-:Y:S02]  /*29be0*/  @P0 IMAD R6, R5, 0x2, R22 ;  /* 0x0000000205060824 */ /* 0x000fe400078e0216 */
[----:B------:R-:W-:Y:S02]  /*29bf0*/  IMAD.MOV.U32 R13, RZ, RZ, R4 ;  /* 0x000000ffff0d7224 */ /* 0x000fe400078e0004 */
[----:B------:R-:W-:Y:S02]  /*29c00*/  IMAD.MOV.U32 R12, RZ, RZ, 0x2 ;  /* 0x00000002ff0c7424 */ /* 0x000fe400078e00ff */
[----:B------:R-:W-:-:S07]  /*29c10*/  IMAD.MOV.U32 R3, RZ, RZ, R14 ;  /* 0x000000ffff037224 */ /* 0x000fce00078e000e */
[----:B------:R-:W-:Y:S05]  /*29c20*/  WARPSYNC.COLLECTIVE R15, `(.L_x_3633) ;  /* 0x000000000f087348 */ /* 0x000fea0003c00000 */
[----:B------:R0:W1:Y:S02]  /*29c30*/  SHFL.IDX P6, R14, R13, R12, R11 ;  /* 0x0000000c0d0e7389 */ /* 0x00006400000c000b */
[----:B01----:R-:W-:Y:S01]  /*29c40*/  ENDCOLLECTIVE ;  /* 0x000000000000791b */ /* 0x003fe20003800000 */
.L_x_3633:
        /* <DEDUP_REMOVED lines=15> */
.L_x_3634:
[----:B------:R-:W-:Y:S02]  /*29d40*/  @P0 IMAD R6, R5, 0x2, R22 ;  /* 0x0000000205060824 */ /* 0x000fe400078e0216 */
[----:B------:R-:W-:Y:S02]  /*29d50*/  IMAD.MOV.U32 R13, RZ, RZ, R4 ;  /* 0x000000ffff0d7224 */ /* 0x000fe400078e0004 */
[----:B------:R-:W-:Y:S02]  /*29d60*/  IMAD.MOV.U32 R12, RZ, RZ, 0x3 ;  /* 0x00000003ff0c7424 */ /* 0x000fe400078e00ff */
[----:B------:R-:W-:-:S07]  /*29d70*/  IMAD.MOV.U32 R3, RZ, RZ, R14 ;  /* 0x000000ffff037224 */ /* 0x000fce00078e000e */
[----:B------:R-:W-:Y:S05]  /*29d80*/  WARPSYNC.COLLECTIVE R15, `(.L_x_3635) ;  /* 0x000000000f087348 */ /* 0x000fea0003c00000 */
[----:B------:R0:W1:Y:S02]  /*29d90*/  SHFL.IDX P6, R14, R13, R12, R11 ;  /* 0x0000000c0d0e7389 */ /* 0x00006400000c000b */
[----:B01----:R-:W-:Y:S01]  /*29da0*/  ENDCOLLECTIVE ;  /* 0x000000000000791b */ /* 0x003fe20003800000 */
.L_x_3635:
        /* <DEDUP_REMOVED lines=15> */
.L_x_3636:
[----:B------:R-:W-:Y:S02]  /*29ea0*/  @P0 IMAD R6, R5, 0x2, R22 ;  /* 0x0000000205060824 */ /* 0x000fe400078e0216 */
[----:B------:R-:W-:Y:S02]  /*29eb0*/  IMAD.MOV.U32 R13, RZ, RZ, R4 ;  /* 0x000000ffff0d7224 */ /* 0x000fe400078e0004 */
[----:B------:R-:W-:Y:S02]  /*29ec0*/  IMAD.MOV.U32 R12, RZ, RZ, 0x4 ;  /* 0x00000004ff0c7424 */ /* 0x000fe400078e00ff */
[----:B------:R-:W-:-:S07]  /*29ed0*/  IMAD.MOV.U32 R3, RZ, RZ, R14 ;  /* 0x000000ffff037224 */ /* 0x000fce00078e000e */
[----:B------:R-:W-:Y:S05]  /*29ee0*/  WARPSYNC.COLLECTIVE R15, `(.L_x_3637) ;  /* 0x000000000f087348 */ /* 0x000fea0003c00000 */
[----:B------:R0:W1:Y:S02]  /*29ef0*/  SHFL.IDX P6, R14, R13, R12, R11 ;  /* 0x0000000c0d0e7389 */ /* 0x00006400000c000b */
[----:B01----:R-:W-:Y:S01]  /*29f00*/  ENDCOLLECTIVE ;  /* 0x000000000000791b */ /* 0x003fe20003800000 */
.L_x_3637:
        /* <DEDUP_REMOVED lines=15> */
.L_x_3638:
[----:B------:R-:W-:Y:S02]  /*2a000*/  @P0 IMAD R6, R5, 0x2, R22 ;  /* 0x0000000205060824 */ /* 0x000fe400078e0216 */
[----:B------:R-:W-:Y:S02]  /*2a010*/  IMAD.MOV.U32 R13, RZ, RZ, R4 ;  /* 0x000000ffff0d7224 */ /* 0x000fe400078e0004 */
[----:B------:R-:W-:Y:S02]  /*2a020*/  IMAD.MOV.U32 R12, RZ, RZ, 0x5 ;  /* 0x00000005ff0c7424 */ /* 0x000fe400078e00ff */
[----:B------:R-:W-:-:S07]  /*2a030*/  IMAD.MOV.U32 R3, RZ, RZ, R14 ;  /* 0x000000ffff037224 */ /* 0x000fce00078e000e */
[----:B------:R-:W-:Y:S05]  /*2a040*/  WARPSYNC.COLLECTIVE R15, `(.L_x_3639) ;  /* 0x000000000f087348 */ /* 0x000fea0003c00000 */
[----:B------:R0:W1:Y:S02]  /*2a050*/  SHFL.IDX P6, R14, R13, R12, R11 ;  /* 0x0000000c0d0e7389 */ /* 0x00006400000c000b */
[----:B01----:R-:W-:Y:S01]  /*2a060*/  ENDCOLLECTIVE ;  /* 0x000000000000791b */ /* 0x003fe20003800000 */
.L_x_3639:
        /* <DEDUP_REMOVED lines=10> */
.L_x_3640:
[----:B------:R-:W-:Y:S01]  /*2a110*/  @!PT LDS RZ, [RZ] ;  /* 0x00000000fffff984 */ /* 0x000fe20000000800 */
[----:B------:R-:W-:Y:S01]  /*2a120*/  @!PT LDS RZ, [RZ] ;  /* 0x00000000fffff984 */ /* 0x000fe20000000800 */
[----:B------:R-:W-:Y:S01]  /*2a130*/  @!PT LDS RZ, [RZ] ;  /* 0x00000000fffff984 */ /* 0x000fe20000000800 */
[----:B------:R1:W-:Y:S01]  /*2a140*/  @P0 LDGSTS.E.BYPASS.LTC128B.128 [R6+0x1e400], desc[UR36][R2.64], !P2 ;  /* 0x1e40000002060fae */ /* 0x0003e2000d101d64 */
[----:B------:R-:W-:Y:S01]  /*2a150*/  IMAD.MOV.U32 R0, RZ, RZ, R14 ;  /* 0x000000ffff007224 */ /* 0x000fe200078e000e */
[----:B------:R-:W-:Y:S06]  /*2a160*/  BRA `(.L_x_3641) ;  /* 0xffffffb000c87947 */ /* 0x000fec000383ffff */
.L_x_3562:
[----:B------:R0:W5:Y:S01]  /*2a170*/  LDL.LU R6, [R1+0x450] ;  /* 0x0004500001067983 */ /* 0x0001620000300800 */
[----:B------:R-:W-:Y:S01]  /*2a180*/  IMAD.MOV.U32 R13, RZ, RZ, R4 ;  /* 0x000000ffff0d7224 */ /* 0x000fe200078e0004 */
[----:B------:R-:W-:Y:S01]  /*2a190*/  LOP3.LUT R23, R23, 0xffffdfff, RZ, 0xc0, !PT ;  /* 0xffffdfff17177812 */ /* 0x000fe200078ec0ff */
[----:B------:R-:W-:Y:S02]  /*2a1a0*/  IMAD.MOV.U32 R12, RZ, RZ, RZ ;  /* 0x000000ffff0c7224 */ /* 0x000fe400078e00ff */
[----:B------:R-:W-:Y:S02]  /*2a1b0*/  IMAD.MOV.U32 R11, RZ, RZ, 0x181f ;  /* 0x0000181fff0b7424 */ /* 0x000fe400078e00ff */
[----:B------:R-:W-:Y:S02]  /*2a1c0*/  IMAD.MOV.U32 R15, RZ, RZ, -0x1 ;  /* 0xffffffffff0f7424 */ /* 0x000fe400078e00ff */
[----:B0-----:R-:W-:-:S07]  /*2a1d0*/  IMAD.IADD R37, R21, 0x1, R37 ;  /* 0x0000000115257824 */ /* 0x001fce00078e0225 */
[----:B-1---5:R-:W-:Y:S05]  /*2a1e0*/  WARPSYNC.COLLECTIVE R15, `(.L_x_3642) ;  /* 0x000000000f087348 */ /* 0x022fea0003c00000 */
[----:B------:R0:W2:Y:S02]  /*2a1f0*/  SHFL.IDX P6, R14, R13, R12, R11 ;  /* 0x0000000c0d0e7389 */ /* 0x0000a400000c000b */
[----:B012--5:R-:W-:Y:S01]  /*2a200*/  ENDCOLLECTIVE ;  /* 0x000000000000791b */ /* 0x027fe20003800000 */
.L_x_3642:
[----:B------:R-:W-:Y:S02]  /*2a210*/  IMAD.MOV.U32 R13, RZ, RZ, R0 ;  /* 0x000000ffff0d7224 */ /* 0x000fe400078e0000 */
[----:B------:R-:W-:-:S07]  /*2a220*/  IMAD.MOV.U32 R2, RZ, RZ, R14 ;  /* 0x000000ffff027224 */ /* 0x000fce00078e000e */
[----:B------:R-:W-:Y:S05]  /*2a230*/  WARPSYNC.COLLECTIVE R15, `(.L_x_3643) ;  /* 0x000000000f087348 */ /* 0x000fea0003c00000 */
[----:B------:R0:W1:Y:S02]  /*2a240*/  SHFL.IDX P6, R14, R13, R12, R11 ;  /* 0x0000000c0d0e7389 */ /* 0x00006400000c000b */
[----:B01----:R-:W-:Y:S01]  /*2a250*/  ENDCOLLECTIVE ;  /* 0x000000000000791b */ /* 0x003fe20003800000 */
.L_x_3643:
[----:B------:R-:W-:Y:S02]  /*2a260*/  IMAD.MOV.U32 R13, RZ, RZ, R4 ;  /* 0x000000ffff0d7224 */ /* 0x000fe400078e0004 */
[----:B------:R-:W-:Y:S02]  /*2a270*/  IMAD.MOV.U32 R12, RZ, RZ, 0x1 ;  /* 0x00000001ff0c7424 */ /* 0x000fe400078e00ff */
[----:B------:R-:W-:-:S07]  /*2a280*/  IMAD.MOV.U32 R3, RZ, RZ, R14 ;  /* 0x000000ffff037224 */ /* 0x000fce00078e000e */
[----:B------:R-:W-:Y:S05]  /*2a290*/  WARPSYNC.COLLECTIVE R15, `(.L_x_3644) ;  /* 0x000000000f087348 */ /* 0x000fea0003c00000 */
[----:B------:R0:W1:Y:S02]  /*2a2a0*/  SHFL.IDX P6, R14, R13, R12, R11 ;  /* 0x0000000c0d0e7389 */ /* 0x00006400000c000b */
[----:B01----:R-:W-:Y:S01]  /*2a2b0*/  ENDCOLLECTIVE ;  /* 0x000000000000791b */ /* 0x003fe20003800000 */
.L_x_3644:
[----:B------:R-:W-:Y:S02]  /*2a2c0*/  IMAD.MOV.U32 R13, RZ, RZ, R0 ;  /* 0x000000ffff0d7224 */ /* 0x000fe400078e0000 */
[----:B------:R-:W-:-:S05]  /*2a2d0*/  IMAD R5, R6, R5, RZ ;  /* 0x0000000506057224 */ /* 0x000fca00078e02ff */
[----:B------:R-:W-:-:S13]  /*2a2e0*/  ISETP.GE.AND P2, PT, R37, R5, PT ;  /* 0x000000052500720c */ /* 0x000fda0003f46270 */
[----:B------:R-:W-:Y:S02]  /*2a2f0*/  @!P2 LEA R3, P1, R20, R3, 0x1 ;  /* 0x000000031403a211 */ /* 0x000fe400078208ff */
[----:B------:R-:W-:-:S03]  /*2a300*/  @P2 LOP3.LUT R23, R23, 0x2000, RZ, 0xfc, !PT ;  /* 0x0000200017172812 */ /* 0x000fc600078efcff */
[----:B------:R-:W-:Y:S01]  /*2a310*/  @!P2 IMAD.X R8, RZ, RZ, R2, P1 ;  /* 0x000000ffff08a224 */ /* 0x000fe200008e0602 */
[----:B------:R-:W-:Y:S01]  /*2a320*/  LOP3.LUT R23, R23, 0xffffefff, RZ, 0xc0, !PT ;  /* 0xffffefff17177812 */ /* 0x000fe200078ec0ff */
[----:B------:R-:W-:Y:S02]  /*2a330*/  @!P2 IMAD.MOV.U32 R2, RZ, RZ, R3 ;  /* 0x000000ffff02a224 */ /* 0x000fe400078e0003 */
        /* <DEDUP_REMOVED lines=11> */
.L_x_3645:
[----:B------:R-:W-:Y:S01]  /*2a3f0*/  @P2 LOP3.LUT R23, R23, 0x1000, RZ, 0xfc, !PT ;  /* 0x0000100017172812 */ /* 0x000fe200078efcff */
[----:B------:R-:W-:-:S03]  /*2a400*/  IMAD.MOV.U32 R13, RZ, RZ, R4 ;  /* 0x000000ffff0d7224 */ /* 0x000fc600078e0004 */
[----:B------:R-:W-:Y:S01]  /*2a410*/  LOP3.LUT R23, R23, 0xfffff7ff, RZ, 0xc0, !PT ;  /* 0xfffff7ff17177812 */ /* 0x000fe200078ec0ff */
[----:B------:R-:W-:-:S05]  /*2a420*/  IMAD.MOV.U32 R12, RZ, RZ, R14 ;  /* 0x000000ffff0c7224 */ /* 0x000fca00078e000e */
[----:B------:R-:W-:-:S05]  /*2a430*/  @!P2 LEA R12, P1, R20, R12, 0x1 ;  /* 0x0000000c140ca211 */ /* 0x000fca00078208ff */
[----:B------:R-:W-:Y:S02]  /*2a440*/  @!P2 IMAD.X R7, RZ, RZ, R2, P1 ;  /* 0x000000ffff07a224 */ /* 0x000fe400008e0602 */
[----:B------:R-:W-:Y:S02]  /*2a450*/  @!P2 IMAD.MOV.U32 R2, RZ, RZ, R12 ;  /* 0x000000ffff02a224 */ /* 0x000fe400078e000c */
[----:B------:R-:W-:Y:S02]  /*2a460*/  IMAD.MOV.U32 R12, RZ, RZ, 0x2 ;  /* 0x00000002ff0c7424 */ /* 0x000fe400078e00ff */
[----:B------:R-:W-:-:S07]  /*2a470*/  @!P2 IMAD.MOV.U32 R3, RZ, RZ, R7 ;  /* 0x000000ffff03a224 */ /* 0x000fce00078e0007 */
[----:B------:R-:W-:Y:S05]  /*2a480*/  WARPSYNC.COLLECTIVE R15, `(.L_x_3646) ;  /* 0x000000000f087348 */ /* 0x000fea0003c00000 */
[----:B------:R0:W1:Y:S02]  /*2a490*/  SHFL.IDX P6, R14, R13, R12, R11 ;  /* 0x0000000c0d0e7389 */ /* 0x00006400000c000b */
[----:B01----:R-:W-:Y:S01]  /*2a4a0*/  ENDCOLLECTIVE ;  /* 0x000000000000791b */ /* 0x003fe20003800000 */
.L_x_3646:
        /* <DEDUP_REMOVED lines=11> */
.L_x_3647:
        /* <DEDUP_REMOVED lines=8> */
.L_x_3648:
        /* <DEDUP_REMOVED lines=15> */
.L_x_3649:
[----:B------:R-:W-:Y:S01]  /*2a6d0*/  @P2 LOP3.LUT R23, R23, 0x200, RZ, 0xfc, !PT ;  /* 0x0000020017172812 */ /* 0x000fe200078efcff */
[----:B------:R-:W-:-:S03]  /*2a6e0*/  IMAD.MOV.U32 R12, RZ, RZ, 0x4 ;  /* 0x00000004ff0c7424 */ /* 0x000fc600078e00ff */
[----:B------:R-:W-:Y:S01]  /*2a6f0*/  LOP3.LUT R23, R23, 0xfffffeff, RZ, 0xc0, !PT ;  /* 0xfffffeff17177812 */ /* 0x000fe200078ec0ff */
[----:B------:R-:W-:-:S05]  /*2a700*/  IMAD.MOV.U32 R9, RZ, RZ, R14 ;  /* 0x000000ffff097224 */ /* 0x000fca00078e000e */
[----:B------:R-:W-:-:S05]  /*2a710*/  @!P2 LEA R13, P1, R20, R9, 0x1 ;  /* 0x00000009140da211 */ /* 0x000fca00078208ff */
[----:B------:R-:W-:Y:S02]  /*2a720*/  @!P2 IMAD.X R11, RZ, RZ, R2, P1 ;  /* 0x000000ffff0ba224 */ /* 0x000fe400008e0602 */
[----:B------:R-:W-:Y:S02]  /*2a730*/  @!P2 IMAD.MOV.U32 R2, RZ, RZ, R13 ;  /* 0x000000ffff02a224 */ /* 0x000fe400078e000d */
[----:B------:R-:W-:Y:S02]  /*2a740*/  @!P2 IMAD.MOV.U32 R3, RZ, RZ, R11 ;  /* 0x000000ffff03a224 */ /* 0x000fe400078e000b */
[----:B------:R-:W-:Y:S02]  /*2a750*/  IMAD.MOV.U32 R13, RZ, RZ, R4 ;  /* 0x000000ffff0d7224 */ /* 0x000fe400078e0004 */
[----:B------:R-:W-:Y:S01]  /*2a760*/  IMAD.MOV.U32 R11, RZ, RZ, 0x181f ;  /* 0x0000181fff0b7424 */ /* 0x000fe200078e00ff */
[----:B------:R-:W-:Y:S01]  /*2a770*/  @!PT LDS RZ, [RZ] ;  /* 0x00000000fffff984 */ /* 0x000fe20000000800 */
[----:B------:R-:W-:Y:S01]  /*2a780*/  @!PT LDS RZ, [RZ] ;  /* 0x00000000fffff984 */ /* 0x000fe20000000800 */
[----:B------:R-:W-:Y:S01]  /*2a790*/  @!PT LDS RZ, [RZ] ;  /* 0x00000000fffff984 */ /* 0x000fe20000000800 */
[----:B------:R0:W-:Y:S06]  /*2a7a0*/  @!P2 LDGSTS.E.BYPASS.LTC128B.128 [R25+0x19c00], desc[UR36][R2.64], !P0 ;  /* 0x19c000000219afae */ /* 0x0001ec000c101d64 */
[----:B0-----:R-:W-:Y:S05]  /*2a7b0*/  WARPSYNC.COLLECTIVE R15, `(.L_x_3650) ;  /* 0x000000000f087348 */ /* 0x001fea0003c00000 */
[----:B------:R1:W2:Y:S02]  /*2a7c0*/  SHFL.IDX P6, R14, R13, R12, R11 ;  /* 0x0000000c0d0e7389 */ /* 0x0002a400000c000b */
[----:B012---:R-:W-:Y:S01]  /*2a7d0*/  ENDCOLLECTIVE ;  /* 0x000000000000791b */ /* 0x007fe20003800000 */
.L_x_3650:
[----:B------:R-:W-:-:S05]  /*2a7e0*/  VIADD R2, R37, 0x40 ;  /* 0x0000004025027836 */ /* 0x000fca0000000000 */
[----:B------:R-:W-:Y:S01]  /*2a7f0*/  ISETP.GE.AND P2, PT, R2, R5, PT ;  /* 0x000000050200720c */ /* 0x000fe20003f46270 */
[----:B------:R-:W-:Y:S02]  /*2a800*/  IMAD.MOV.U32 R13, RZ, RZ, R0 ;  /* 0x000000ffff0d7224 */ /* 0x000fe400078e0000 */
[----:B------:R-:W-:-:S10]  /*2a810*/  IMAD.MOV.U32 R2, RZ, RZ, R14 ;  /* 0x000000ffff027224 */ /* 0x000fd400078e000e */
[----:B------:R-:W-:Y:S05]  /*2a820*/  WARPSYNC.COLLECTIVE R15, `(.L_x_3651) ;  /* 0x000000000f087348 */ /* 0x000fea0003c00000 */
[----:B------:R0:W1:Y:S02]  /*2a830*/  SHFL.IDX P6, R14, R13, R12, R11 ;  /* 0x0000000c0d0e7389 */ /* 0x00006400000c000b */
[----:B01----:R-:W-:Y:S01]  /*2a840*/  ENDCOLLECTIVE ;  /* 0x000000000000791b */ /* 0x003fe20003800000 */
.L_x_3651:
[----:B------:R-:W-:-:S04]  /*2a850*/  @P2 LOP3.LUT R23, R23, 0x100, RZ, 0xfc, !PT ;  /* 0x0000010017172812 */ /* 0x000fc800078efcff */
[----:B------:R-:W-:Y:S01]  /*2a860*/  LOP3.LUT R23, R23, 0xffffff7f, RZ, 0xc0, !PT ;  /* 0xffffff7f17177812 */ /* 0x000fe200078ec0ff */
[----:B------:R-:W-:Y:S02]  /*2a870*/  IMAD.MOV.U32 R13, RZ, RZ, R4 ;  /* 0x000000ffff0d7224 */ /* 0x000fe400078e0004 */
[----:B------:R-:W-:Y:S02]  /*2a880*/  IMAD.MOV.U32 R12, RZ, RZ, 0x5 ;  /* 0x00000005ff0c7424 */ /* 0x000fe400078e00ff */
[----:B------:R-:W-:-:S05]  /*2a890*/  IMAD.MOV.U32 R9, RZ, RZ, R14 ;  /* 0x000000ffff097224 */ /* 0x000fca00078e000e */
[----:B------:R-:W-:-:S05]  /*2a8a0*/  @!P2 LEA R15, P1, R20, R9, 0x1 ;  /* 0x00000009140fa211 */ /* 0x000fca00078208ff */
[----:B------:R-:W-:Y:S02]  /*2a8b0*/  @!P2 IMAD.X R14, RZ, RZ, R2, P1 ;  /* 0x000000ffff0ea224 */ /* 0x000fe400008e0602 */
[----:B------:R-:W-:Y:S02]  /*2a8c0*/  @!P2 IMAD.MOV.U32 R2, RZ, RZ, R15 ;  /* 0x000000ffff02a224 */ /* 0x000fe400078e000f */
[----:B------:R-:W-:Y:S02]  /*2a8d0*/  IMAD.MOV.U32 R15, RZ, RZ, -0x1 ;  /* 0xffffffffff0f7424 */ /* 0x000fe400078e00ff */
[----:B------:R-:W-:-:S07]  /*2a8e0*/  @!P2 IMAD.MOV.U32 R3, RZ, RZ, R14 ;  /* 0x000000ffff03a224 */ /* 0x000fce00078e000e */
[----:B------:R-:W-:Y:S05]  /*2a8f0*/  WARPSYNC.COLLECTIVE R15, `(.L_x_3652) ;  /* 0x000000000f087348 */ /* 0x000fea0003c00000 */
[----:B------:R0:W1:Y:S02]  /*2a900*/  SHFL.IDX P6, R14, R13, R12, R11 ;  /* 0x0000000c0d0e7389 */ /* 0x00006400000c000b */
[----:B01----:R-:W-:Y:S01]  /*2a910*/  ENDCOLLECTIVE ;  /* 0x000000000000791b */ /* 0x003fe20003800000 */
.L_x_3652:
        /* <DEDUP_REMOVED lines=11> */
.L_x_3653:
        /* <DEDUP_REMOVED lines=8> */
.L_x_3654:
        /* <DEDUP_REMOVED lines=13> */
.L_x_3655:
        /* <DEDUP_REMOVED lines=9> */
.L_x_3656:
        /* <DEDUP_REMOVED lines=13> */
.L_x_3657:
[----:B------:R-:W-:Y:S01]  /*2ac80*/  IMAD.MOV.U32 R0, RZ, RZ, R14 ;  /* 0x000000ffff007224 */ /* 0x000fe200078e000e */
[----:B------:R-:W-:Y:S06]  /*2ac90*/  BRA `(.L_x_3658) ;  /* 0xffffffb400007947 */ /* 0x000fec000383ffff */
.L_x_3566:
        /* <DEDUP_REMOVED lines=8> */
.L_x_3660:
[----:B------:R-:W-:Y:S05]  /*2ad20*/  BSYNC B0 ;  /* 0x0000000000007941 */ /* 0x000fea0003800000 */
.L_x_3659:
        /* <DEDUP_REMOVED lines=9> */
.L_x_3661:
[----:B------:R-:W-:Y:S02]  /*2adc0*/  IMAD.MOV.U32 R13, RZ, RZ, R4 ;  /* 0x000000ffff0d7224 */ /* 0x000fe400078e0004 */
[----:B------:R-:W-:Y:S02]  /*2add0*/  IMAD.MOV.U32 R12, RZ, RZ, 0x1 ;  /* 0x00000001ff0c7424 */ /* 0x000fe400078e00ff */
[----:B------:R-:W-:-:S07]  /*2ade0*/  IMAD.MOV.U32 R3, RZ, RZ, R14 ;  /* 0x000000ffff037224 */ /* 0x000fce00078e000e */
[----:B------:R-:W-:Y:S05]  /*2adf0*/  WARPSYNC.COLLECTIVE R15, `(.L_x_3662) ;  /* 0x000000000f087348 */ /* 0x000fea0003c00000 */
[----:B------:R0:W1:Y:S02]  /*2ae00*/  SHFL.IDX P6, R14, R13, R12, R11 ;  /* 0x0000000c0d0e7389 */ /* 0x00006400000c000b */
[----:B01----:R-:W-:Y:S01]  /*2ae10*/  ENDCOLLECTIVE ;  /* 0x000000000000791b */ /* 0x003fe20003800000 */
.L_x_3662:
        /* <DEDUP_REMOVED lines=10> */
.L_x_3663:
        /* <DEDUP_REMOVED lines=12> */
[----:B------:R-:W-:-:S05]  /*2af80*/  @!P6 LEA R2, P0, R6, R2, 0x1 ;  /* 0x000000020602e211 */ /* 0x000fca00078008ff */
[----:B------:R-:W-:-:S05]  /*2af90*/  @!P6 IMAD.X R3, RZ, RZ, R5, P0 ;  /* 0x000000ffff03e224 */ /* 0x000fca00000e0605 */
[----:B------:R0:W-:Y:S04]  /*2afa0*/  @!P6 LDGSTS.E.BYPASS.LTC128B.128 [R25+0x22c00], desc[UR36][R2.64], !P4 ;  /* 0x22c000000219efae */ /* 0x0001e8000e101d64 */
[----:B------:R0:W-:Y:S04]  /*2afb0*/  @!P6 LDGSTS.E.BYPASS.LTC128B.128 [R25+0x26c00], desc[UR36][R2.64+0x80], !P3 ;  /* 0x26c000800219efae */ /* 0x0001e8000d901d64 */
[----:B------:R0:W-:Y:S04]  /*2afc0*/  @!P6 LDGSTS.E.BYPASS.LTC128B.128 [R25+0x2ac00], desc[UR36][R2.64+0x100], !P2 ;  /* 0x2ac001000219efae */ /* 0x0001e8000d101d64 */
[----:B------:R0:W-:Y:S02]  /*2afd0*/  @!P6 LDGSTS.E.BYPASS.LTC128B.128 [R25+0x2ec00], desc[UR36][R2.64+0x180], !P1 ;  /* 0x2ec001800219efae */ /* 0x0001e4000c901d64 */
[----:B0-----:R-:W-:Y:S05]  /*2afe0*/  WARPSYNC.COLLECTIVE R15, `(.L_x_3664) ;  /* 0x000000000f087348 */ /* 0x001fea0003c00000 */
[----:B------:R1:W2:Y:S02]  /*2aff0*/  SHFL.IDX P6, R14, R13, R12, R11 ;  /* 0x0000000c0d0e7389 */ /* 0x0002a400000c000b */
[----:B012---:R-:W-:Y:S01]  /*2b000*/  ENDCOLLECTIVE ;  /* 0x000000000000791b */ /* 0x007fe20003800000 */
.L_x_3664:
[----:B------:R-:W-:Y:S02]  /*2b010*/  IMAD.MOV.U32 R13, RZ, RZ, R0 ;  /* 0x000000ffff0d7224 */ /* 0x000fe400078e0000 */
[----:B------:R-:W-:-:S07]  /*2b020*/  IMAD.MOV.U32 R5, RZ, RZ, R14 ;  /* 0x000000ffff057224 */ /* 0x000fce00078e000e */
[----:B------:R-:W-:Y:S05]  /*2b030*/  WARPSYNC.COLLECTIVE R15, `(.L_x_3665) ;  /* 0x000000000f087348 */ /* 0x000fea0003c00000 */
[----:B------:R0:W1:Y:S02]  /*2b040*/  SHFL.IDX P6, R14, R13, R12, R11 ;  /* 0x0000000c0d0e7389 */ /* 0x00006400000c000b */
[----:B01----:R-:W-:Y:S01]  /*2b050*/  ENDCOLLECTIVE ;  /* 0x000000000000791b */ /* 0x003fe20003800000 */
.L_x_3665:
[----:B------:R-:W-:Y:S02]  /*2b060*/  IMAD.MOV.U32 R13, RZ, RZ, R4 ;  /* 0x000000ffff0d7224 */ /* 0x000fe400078e0004 */
[----:B------:R-:W-:Y:S02]  /*2b070*/  IMAD.MOV.U32 R12, RZ, RZ, 0x3 ;  /* 0x00000003ff0c7424 */ /* 0x000fe400078e00ff */
[----:B------:R-:W-:-:S07]  /*2b080*/  IMAD.MOV.U32 R2, RZ, RZ, R14 ;  /* 0x000000ffff027224 */ /* 0x000fce00078e000e */
[----:B------:R-:W-:Y:S05]  /*2b090*/  WARPSYNC.COLLECTIVE R15, `(.L_x_3666) ;  /* 0x000000000f087348 */ /* 0x000fea0003c00000 */
[----:B------:R0:W1:Y:S02]  /*2b0a0*/  SHFL.IDX P6, R14, R13, R12, R11 ;  /* 0x0000000c0d0e7389 */ /* 0x00006400000c000b */
[----:B01----:R-:W-:Y:S01]  /*2b0b0*/  ENDCOLLECTIVE ;  /* 0x000000000000791b */ /* 0x003fe20003800000 */
.L_x_3666:
        /* <DEDUP_REMOVED lines=15> */
.L_x_3667:
        /* <DEDUP_REMOVED lines=16> */
.L_x_3668:
[----:B------:R-:W-:Y:S02]  /*2b2b0*/  IMAD.MOV.U32 R13, RZ, RZ, R0 ;  /* 0x000000ffff0d7224 */ /* 0x000fe400078e0000 */
[----:B------:R-:W-:-:S07]  /*2b2c0*/  IMAD.MOV.U32 R5, RZ, RZ, R14 ;  /* 0x000000ffff057224 */ /* 0x000fce00078e000e */
[----:B------:R-:W-:Y:S05]  /*2b2d0*/  WARPSYNC.COLLECTIVE R15, `(.L_x_3669) ;  /* 0x000000000f087348 */ /* 0x000fea0003c00000 */
[----:B------:R0:W1:Y:S02]  /*2b2e0*/  SHFL.IDX P6, R14, R13, R12, R11 ;  /* 0x0000000c0d0e7389 */ /* 0x00006400000c000b */
[----:B01----:R-:W-:Y:S01]  /*2b2f0*/  ENDCOLLECTIVE ;  /* 0x000000000000791b */ /* 0x003fe20003800000 */
.L_x_3669:
[----:B------:R-:W-:Y:S02]  /*2b300*/  IMAD.MOV.U32 R13, RZ, RZ, R4 ;  /* 0x000000ffff0d7224 */ /* 0x000fe400078e0004 */
[----:B------:R-:W-:Y:S02]  /*2b310*/  IMAD.MOV.U32 R12, RZ, RZ, 0x5 ;  /* 0x00000005ff0c7424 */ /* 0x000fe400078e00ff */
[----:B------:R-:W-:-:S07]  /*2b320*/  IMAD.MOV.U32 R2, RZ, RZ, R14 ;  /* 0x000000ffff027224 */ /* 0x000fce00078e000e */
[----:B------:R-:W-:Y:S05]  /*2b330*/  WARPSYNC.COLLECTIVE R15, `(.L_x_3670) ;  /* 0x000000000f087348 */ /* 0x000fea0003c00000 */
[----:B------:R0:W1:Y:S02]  /*2b340*/  SHFL.IDX P6, R14, R13, R12, R11 ;  /* 0x0000000c0d0e7389 */ /* 0x00006400000c000b */
[----:B01----:R-:W-:Y:S01]  /*2b350*/  ENDCOLLECTIVE ;  /* 0x000000000000791b */ /* 0x003fe20003800000 */
.L_x_3670:
        /* <DEDUP_REMOVED lines=15> */
.L_x_3671:
        /* <DEDUP_REMOVED lines=16> */
.L_x_3672:
[----:B------:R-:W-:Y:S02]  /*2b550*/  IMAD.MOV.U32 R13, RZ, RZ, R0 ;  /* 0x000000ffff0d7224 */ /* 0x000fe400078e0000 */
[----:B------:R-:W-:-:S07]  /*2b560*/  IMAD.MOV.U32 R5, RZ, RZ, R14 ;  /* 0x000000ffff057224 */ /* 0x000fce00078e000e */
[----:B------:R-:W-:Y:S05]  /*2b570*/  WARPSYNC.COLLECTIVE R15, `(.L_x_3673) ;  /* 0x000000000f087348 */ /* 0x000fea0003c00000 */
[----:B------:R0:W1:Y:S02]  /*2b580*/  SHFL.IDX P6, R14, R13, R12, R11 ;  /* 0x0000000c0d0e7389 */ /* 0x00006400000c000b */
[----:B01----:R-:W-:Y:S01]  /*2b590*/  ENDCOLLECTIVE ;  /* 0x000000000000791b */ /* 0x003fe20003800000 */
.L_x_3673:
[----:B------:R-:W-:Y:S02]  /*2b5a0*/  IMAD.MOV.U32 R13, RZ, RZ, R4 ;  /* 0x000000ffff0d7224 */ /* 0x000fe400078e0004 */
[----:B------:R-:W-:Y:S02]  /*2b5b0*/  IMAD.MOV.U32 R12, RZ, RZ, 0x7 ;  /* 0x00000007ff0c7424 */ /* 0x000fe400078e00ff */
[----:B------:R-:W-:-:S07]  /*2b5c0*/  IMAD.MOV.U32 R2, RZ, RZ, R14 ;  /* 0x000000ffff027224 */ /* 0x000fce00078e000e */
[----:B------:R-:W-:Y:S05]  /*2b5d0*/  WARPSYNC.COLLECTIVE R15, `(.L_x_3674) ;  /* 0x000000000f087348 */ /* 0x000fea0003c00000 */
[----:B------:R0:W1:Y:S02]  /*2b5e0*/  SHFL.IDX P6, R14, R13, R12, R11 ;  /* 0x0000000c0d0e7389 */ /* 0x00006400000c000b */
[----:B01----:R-:W-:Y:S01]  /*2b5f0*/  ENDCOLLECTIVE ;  /* 0x000000000000791b */ /* 0x003fe20003800000 */
.L_x_3674:
        /* <DEDUP_REMOVED lines=14> */
.L_x_3675:
[----:B------:R-:W-:Y:S05]  /*2b6e0*/  BRA `(.L_x_3676) ;  /* 0xffffffb4002c7947 */ /* 0x000fea000383ffff */
.L_x_3571:
[----:B0-----:R0:W3:Y:S02]  /*2b6f0*/  SYNCS.PHASECHK.TRANS64.TRYWAIT P0, [R22+URZ+0x32420], R3 ;  /* 0x03242003160075a7 */ /* 0x0010e4000800017f */
[----:B---3--:R-:W-:Y:S05]  /*2b700*/  @!P0 NANOSLEEP.SYNCS 0x989680 ;  /* 0x009896800000895d */ /* 0x008fea0003900000 */
[----:B------:R-:W3:Y:S02]  /*2b710*/  @!P0 SYNCS.PHASECHK.TRANS64 P0, [R22+URZ+0x32420], R3 ;  /* 0x03242003160085a7 */ /* 0x000ee4000800007f */
[----:B---3--:R-:W-:Y:S05]  /*2b720*/  @!P0 BRA `(.L_x_3571) ;  /* 0xfffffffc00f08947 */ /* 0x008fea000383ffff */
[----:B------:R-:W-:Y:S05]  /*2b730*/  BRA `(.L_x_3677) ;  /* 0xffffffb4009c7947 */ /* 0x000fea000383ffff */
.L_x_3574:
[----:B---3--:R3:W4:Y:S02]  /*2b740*/  SYNCS.PHASECHK.TRANS64.TRYWAIT P0, [R17+URZ+0x32460], R0 ;  /* 0x03246000110075a7 */ /* 0x008724000800017f */
[----:B----4-:R-:W-:Y:S05]  /*2b750*/  @!P0 NANOSLEEP.SYNCS 0x989680 ;  /* 0x009896800000895d */ /* 0x010fea0003900000 */
[----:B------:R-:W4:Y:S02]  /*2b760*/  @!P0 SYNCS.PHASECHK.TRANS64 P0, [R17+URZ+0x32460], R0 ;  /* 0x03246000110085a7 */ /* 0x000f24000800007f */
[----:B----4-:R-:W-:Y:S05]  /*2b770*/  @!P0 BRA `(.L_x_3574) ;  /* 0xfffffffc00f08947 */ /* 0x010fea000383ffff */
[----:B------:R-:W-:Y:S05]  /*2b780*/  BRA `(.L_x_3678) ;  /* 0xffffffb400a87947 */ /* 0x000fea000383ffff */
.L_x_3575:
        /* <DEDUP_REMOVED lines=8> */
.L_x_3680:
[----:B------:R-:W-:Y:S05]  /*2b810*/  BSYNC B0 ;  /* 0x0000000000007941 */ /* 0x000fea0003800000 */
.L_x_3679:
        /* <DEDUP_REMOVED lines=13> */
.L_x_3681:
        /* <DEDUP_REMOVED lines=9> */
.L_x_3682:
        /* <DEDUP_REMOVED lines=17> */
.L_x_3683:
[----:B------:R-:W-:Y:S02]  /*2ba90*/  IMAD.MOV.U32 R13, RZ, RZ, R6 ;  /* 0x000000ffff0d7224 */ /* 0x000fe400078e0006 */
[----:B------:R-:W-:Y:S01]  /*2baa0*/  IMAD.MOV.U32 R12, RZ, RZ, 0x2 ;  /* 0x00000002ff0c7424 */ /* 0x000fe200078e00ff */
[----:B------:R-:W-:-:S13]  /*2bab0*/  IADD3 R2, P3, R14, R0, RZ ;  /* 0x000000000e027210 */ /* 0x000fda0007f7e0ff */
[----:B------:R-:W-:Y:S05]  /*2bac0*/  WARPSYNC.COLLECTIVE R15, `(.L_x_3684) ;  /* 0x000000000f087348 */ /* 0x000fea0003c00000 */
[----:B------:R0:W1:Y:S02]  /*2bad0*/  SHFL.IDX P6, R14, R13, R12, R11 ;  /* 0x0000000c0d0e7389 */ /* 0x00006400000c000b */
[----:B01----:R-:W-:Y:S01]  /*2bae0*/  ENDCOLLECTIVE ;  /* 0x000000000000791b */ /* 0x003fe20003800000 */
.L_x_3684:
        /* <DEDUP_REMOVED lines=17> */
.L_x_3685:
[----:B------:R-:W-:Y:S02]  /*2bc00*/  IMAD.MOV.U32 R13, RZ, RZ, R6 ;  /* 0x000000ffff0d7224 */ /* 0x000fe400078e0006 */
[----:B------:R-:W-:Y:S01]  /*2bc10*/  IMAD.MOV.U32 R12, RZ, RZ, 0x3 ;  /* 0x00000003ff0c7424 */ /* 0x000fe200078e00ff */
[----:B------:R-:W-:-:S13]  /*2bc20*/  IADD3 R2, P3, R14, R0, RZ ;  /* 0x000000000e027210 */ /* 0x000fda0007f7e0ff */
[----:B------:R-:W-:Y:S05]  /*2bc30*/  WARPSYNC.COLLECTIVE R15, `(.L_x_3686) ;  /* 0x000000000f087348 */ /* 0x000fea0003c00000 */
[----:B------:R0:W1:Y:S02]  /*2bc40*/  SHFL.IDX P6, R14, R13, R12, R11 ;  /* 0x0000000c0d0e7389 */ /* 0x00006400000c000b */
[----:B01----:R-:W-:Y:S01]  /*2bc50*/  ENDCOLLECTIVE ;  /* 0x000000000000791b */ /* 0x003fe20003800000 */
.L_x_3686:
        /* <DEDUP_REMOVED lines=17> */
.L_x_3687:
[----:B------:R-:W-:Y:S02]  /*2bd70*/  IMAD.MOV.U32 R13, RZ, RZ, R6 ;  /* 0x000000ffff0d7224 */ /* 0x000fe400078e0006 */
[----:B------:R-:W-:Y:S01]  /*2bd80*/  IMAD.MOV.U32 R12, RZ, RZ, 0x4 ;  /* 0x00000004ff0c7424 */ /* 0x000fe200078e00ff */
[----:B------:R-:W-:-:S13]  /*2bd90*/  IADD3 R2, P3, R14, R0, RZ ;  /* 0x000000000e027210 */ /* 0x000fda0007f7e0ff */
[----:B------:R-:W-:Y:S05]  /*2bda0*/  WARPSYNC.COLLECTIVE R15, `(.L_x_3688) ;  /* 0x000000000f087348 */ /* 0x000fea0003c00000 */
[----:B------:R0:W1:Y:S02]  /*2bdb0*/  SHFL.IDX P6, R14, R13, R12, R11 ;  /* 0x0000000c0d0e7389 */ /* 0x00006400000c000b */
[----:B01----:R-:W-:Y:S01]  /*2bdc0*/  ENDCOLLECTIVE ;  /* 0x000000000000791b */ /* 0x003fe20003800000 */
.L_x_3688:
        /* <DEDUP_REMOVED lines=17> */
.L_x_3689:
[----:B------:R-:W-:Y:S02]  /*2bee0*/  IMAD.MOV.U32 R13, RZ, RZ, R6 ;  /* 0x000000ffff0d7224 */ /* 0x000fe400078e0006 */
[----:B------:R-:W-:Y:S01]  /*2bef0*/  IMAD.MOV.U32 R12, RZ, RZ, 0x5 ;  /* 0x00000005ff0c7424 */ /* 0x000fe200078e00ff */
[----:B------:R-:W-:-:S13]  /*2bf00*/  IADD3 R2, P3, R14, R0, RZ ;  /* 0x000000000e027210 */ /* 0x000fda0007f7e0ff */
[----:B------:R-:W-:Y:S05]  /*2bf10*/  WARPSYNC.COLLECTIVE R15, `(.L_x_3690) ;  /* 0x000000000f087348 */ /* 0x000fea0003c00000 */
[----:B------:R0:W1:Y:S02]  /*2bf20*/  SHFL.IDX P6, R14, R13, R12, R11 ;  /* 0x0000000c0d0e7389 */ /* 0x00006400000c000b */
[----:B01----:R-:W-:Y:S01]  /*2bf30*/  ENDCOLLECTIVE ;  /* 0x000000000000791b */ /* 0x003fe20003800000 */
.L_x_3690:
        /* <DEDUP_REMOVED lines=12> */
.L_x_3691:
        /* <DEDUP_REMOVED lines=9> */
.L_x_3582:
[----:B0-----:R0:W1:Y:S02]  /*2c090*/  SYNCS.PHASECHK.TRANS64.TRYWAIT P0, [R6+URZ+0x32440], R21 ;  /* 0x03244015060075a7 */ /* 0x001064000800017f */
[----:B-1----:R-:W-:Y:S05]  /*2c0a0*/  @!P0 NANOSLEEP.SYNCS 0x989680 ;  /* 0x009896800000895d */ /* 0x002fea0003900000 */
[----:B------:R-:W1:Y:S02]  /*2c0b0*/  @!P0 SYNCS.PHASECHK.TRANS64 P0, [R6+URZ+0x32440], R21 ;  /* 0x03244015060085a7 */ /* 0x000e64000800007f */
[----:B-1----:R-:W-:Y:S05]  /*2c0c0*/  @!P0 BRA `(.L_x_3582) ;  /* 0xfffffffc00f08947 */ /* 0x002fea000383ffff */
[----:B------:R-:W-:Y:S05]  /*2c0d0*/  BRA `(.L_x_3693) ;  /* 0xffffffb800347947 */ /* 0x000fea000383ffff */
.L_x_3583:
        /* <DEDUP_REMOVED lines=8> */
.L_x_3695:
[----:B------:R-:W-:Y:S05]  /*2c160*/  BSYNC B1 ;  /* 0x0000000000017941 */ /* 0x000fea0003800000 */
.L_x_3694:
        /* <DEDUP_REMOVED lines=9> */
.L_x_3696:
[----:B------:R-:W-:Y:S02]  /*2c200*/  IMAD.MOV.U32 R13, RZ, RZ, R9 ;  /* 0x000000ffff0d7224 */ /* 0x000fe400078e0009 */
[----:B------:R-:W-:Y:S02]  /*2c210*/  IMAD.MOV.U32 R12, RZ, RZ, 0x1 ;  /* 0x00000001ff0c7424 */ /* 0x000fe400078e00ff */
[----:B------:R-:W-:-:S07]  /*2c220*/  IMAD.MOV.U32 R2, RZ, RZ, R14 ;  /* 0x000000ffff027224 */ /* 0x000fce00078e000e */
[----:B------:R-:W-:Y:S05]  /*2c230*/  WARPSYNC.COLLECTIVE R15, `(.L_x_3697) ;  /* 0x000000000f087348 */ /* 0x000fea0003c00000 */
[----:B------:R0:W1:Y:S02]  /*2c240*/  SHFL.IDX P6, R14, R13, R12, R11 ;  /* 0x0000000c0d0e7389 */ /* 0x00006400000c000b */
[----:B01----:R-:W-:Y:S01]  /*2c250*/  ENDCOLLECTIVE ;  /* 0x000000000000791b */ /* 0x003fe20003800000 */
.L_x_3697:
        /* <DEDUP_REMOVED lines=11> */
.L_x_3698:
[----:B------:R-:W-:Y:S02]  /*2c310*/  IMAD.MOV.U32 R13, RZ, RZ, R9 ;  /* 0x000000ffff0d7224 */ /* 0x000fe400078e0009 */
[----:B------:R-:W-:Y:S02]  /*2c320*/  IMAD.MOV.U32 R12, RZ, RZ, 0x2 ;  /* 0x00000002ff0c7424 */ /* 0x000fe400078e00ff */
[----:B------:R-:W-:-:S07]  /*2c330*/  IMAD.MOV.U32 R2, RZ, RZ, R14 ;  /* 0x000000ffff027224 */ /* 0x000fce00078e000e */
[----:B------:R-:W-:Y:S05]  /*2c340*/  WARPSYNC.COLLECTIVE R15, `(.L_x_3699) ;  /* 0x000000000f087348 */ /* 0x000fea0003c00000 */
[----:B------:R0:W1:Y:S02]  /*2c350*/  SHFL.IDX P6, R14, R13, R12, R11 ;  /* 0x0000000c0d0e7389 */ /* 0x00006400000c000b */
[----:B01----:R-:W-:Y:S01]  /*2c360*/  ENDCOLLECTIVE ;  /* 0x000000000000791b */ /* 0x003fe20003800000 */
.L_x_3699:
        /* <DEDUP_REMOVED lines=11> */
.L_x_3700:
[----:B------:R-:W-:Y:S02]  /*2c420*/  IMAD.MOV.U32 R13, RZ, RZ, R9 ;  /* 0x000000ffff0d7224 */ /* 0x000fe400078e0009 */
[----:B------:R-:W-:Y:S02]  /*2c430*/  IMAD.MOV.U32 R12, RZ, RZ, 0x3 ;  /* 0x00000003ff0c7424 */ /* 0x000fe400078e00ff */
[----:B------:R-:W-:-:S07]  /*2c440*/  IMAD.MOV.U32 R2, RZ, RZ, R14 ;  /* 0x000000ffff027224 */ /* 0x000fce00078e000e */
[----:B------:R-:W-:Y:S05]  /*2c450*/  WARPSYNC.COLLECTIVE R15, `(.L_x_3701) ;  /* 0x000000000f087348 */ /* 0x000fea0003c00000 */
[----:B------:R0:W1:Y:S02]  /*2c460*/  SHFL.IDX P6, R14, R13, R12, R11 ;  /* 0x0000000c0d0e7389 */ /* 0x00006400000c000b */
[----:B01----:R-:W-:Y:S01]  /*2c470*/  ENDCOLLECTIVE ;  /* 0x000000000000791b */ /* 0x003fe20003800000 */
.L_x_3701:
        /* <DEDUP_REMOVED lines=11> */
.L_x_3702:
[----:B------:R-:W-:Y:S02]  /*2c530*/  IMAD.MOV.U32 R13, RZ, RZ, R9 ;  /* 0x000000ffff0d7224 */ /* 0x000fe400078e0009 */
[----:B------:R-:W-:Y:S02]  /*2c540*/  IMAD.MOV.U32 R12, RZ, RZ, 0x4 ;  /* 0x00000004ff0c7424 */ /* 0x000fe400078e00ff */
[----:B------:R-:W-:-:S07]  /*2c550*/  IMAD.MOV.U32 R2, RZ, RZ, R14 ;  /* 0x000000ffff027224 */ /* 0x000fce00078e000e */
[----:B------:R-:W-:Y:S05]  /*2c560*/  WARPSYNC.COLLECTIVE R15, `(.L_x_3703) ;  /* 0x000000000f087348 */ /* 0x000fea0003c00000 */
[----:B------:R0:W1:Y:S02]  /*2c570*/  SHFL.IDX P6, R14, R13, R12, R11 ;  /* 0x0000000c0d0e7389 */ /* 0x00006400000c000b */
[----:B01----:R-:W-:Y:S01]  /*2c580*/  ENDCOLLECTIVE ;  /* 0x000000000000791b */ /* 0x003fe20003800000 */
.L_x_3703:
        /* <DEDUP_REMOVED lines=11> */
.L_x_3704:
[----:B------:R-:W-:Y:S02]  /*2c640*/  IMAD.MOV.U32 R13, RZ, RZ, R9 ;  /* 0x000000ffff0d7224 */ /* 0x000fe400078e0009 */
[----:B------:R-:W-:Y:S02]  /*2c650*/  IMAD.MOV.U32 R12, RZ, RZ, 0x5 ;  /* 0x00000005ff0c7424 */ /* 0x000fe400078e00ff */
[----:B------:R-:W-:-:S07]  /*2c660*/  IMAD.MOV.U32 R2, RZ, RZ, R14 ;  /* 0x000000ffff027224 */ /* 0x000fce00078e000e */
[----:B------:R-:W-:Y:S05]  /*2c670*/  WARPSYNC.COLLECTIVE R15, `(.L_x_3705) ;  /* 0x000000000f087348 */ /* 0x000fea0003c00000 */
[----:B------:R0:W1:Y:S02]  /*2c680*/  SHFL.IDX P6, R14, R13, R12, R11 ;  /* 0x0000000c0d0e7389 */ /* 0x00006400000c000b */
[----:B01----:R-:W-:Y:S01]  /*2c690*/  ENDCOLLECTIVE ;  /* 0x000000000000791b */ /* 0x003fe20003800000 */
.L_x_3705:
        /* <DEDUP_REMOVED lines=11> */
.L_x_3706:
[----:B------:R-:W-:Y:S01]  /*2c750*/  IMAD.MOV.U32 R2, RZ, RZ, R14 ;  /* 0x000000ffff027224 */ /* 0x000fe200078e000e */
[----:B------:R-:W-:Y:S06]  /*2c760*/  BRA `(.L_x_3707) ;  /* 0xffffffb400647947 */ /* 0x000fec000383ffff */
.L_x_3588:
[----:B----4-:R4:W0:Y:S02]  /*2c770*/  SYNCS.PHASECHK.TRANS64.TRYWAIT P0, [R6+URZ+0x32460], R21 ;  /* 0x03246015060075a7 */ /* 0x010824000800017f */
[----:B0-----:R-:W-:Y:S05]  /*2c780*/  @!P0 NANOSLEEP.SYNCS 0x989680 ;  /* 0x009896800000895d */ /* 0x001fea0003900000 */
[----:B------:R-:W0:Y:S02]  /*2c790*/  @!P0 SYNCS.PHASECHK.TRANS64 P0, [R6+URZ+0x32460], R21 ;  /* 0x03246015060085a7 */ /* 0x000e24000800007f */
[----:B0-----:R-:W-:Y:S05]  /*2c7a0*/  @!P0 BRA `(.L_x_3588) ;  /* 0xfffffffc00f08947 */ /* 0x001fea000383ffff */
[----:B------:R-:W-:Y:S05]  /*2c7b0*/  BRA `(.L_x_3708) ;  /* 0xffffffb400b07947 */ /* 0x000fea000383ffff */
.L_x_3589:
[----:B------:R-:W-:Y:S01]  /*2c7c0*/  BSSY B1, `(.L_x_3709) ;  /* 0x0000008000017945 */ /* 0x000fe20003800000 */
[----:B------:R-:W-:Y:S02]  /*2c7d0*/  IMAD.MOV.U32 R13, RZ, RZ, R9 ;  /* 0x000000ffff0d7224 */ /* 0x000fe400078e0009 */
[----:B------:R-:W-:Y:S02]  /*2c7e0*/  IMAD.MOV.U32 R12, RZ, RZ, RZ ;  /* 0x000000ffff0c7224 */ /* 0x000fe400078e00ff */
[----:B------:R-:W-:Y:S02]  /*2c7f0*/  IMAD.MOV.U32 R11, RZ, RZ, 0x181f ;  /* 0x0000181fff0b7424 */ /* 0x000fe400078e00ff */
[----:B------:R-:W-:-:S07]  /*2c800*/  IMAD.MOV.U32 R15, RZ, RZ, -0x1 ;  /* 0xffffffffff0f7424 */ /* 0x000fce00078e00ff */
[----:B0--34-:R-:W-:Y:S05]  /*2c810*/  WARPSYNC.COLLECTIVE R15, `(.L_x_3710) ;  /* 0x000000000f087348 */ /* 0x019fea0003c00000 */
[----:B------:R1:W2:Y:S02]  /*2c820*/  SHFL.IDX P6, R14, R13, R12, R11 ;  /* 0x0000000c0d0e7389 */ /* 0x0002a400000c000b */
[----:B01234-:R-:W-:Y:S01]  /*2c830*/  ENDCOLLECTIVE ;  /* 0x000000000000791b */ /* 0x01ffe20003800000 */
.L_x_3710:
[----:B------:R-:W-:Y:S05]  /*2c840*/  BSYNC B1 ;  /* 0x0000000000017941 */ /* 0x000fea0003800000 */
.L_x_3709:
        /* <DEDUP_REMOVED lines=9> */
.L_x_3711:
[----:B------:R-:W-:Y:S02]  /*2c8e0*/  IMAD.MOV.U32 R13, RZ, RZ, R9 ;  /* 0x000000ffff0d7224 */ /* 0x000fe400078e0009 */
[----:B------:R-:W-:Y:S01]  /*2c8f0*/  IMAD.MOV.U32 R12, RZ, RZ, 0x1 ;  /* 0x00000001ff0c7424 */ /* 0x000fe200078e00ff */
[----:B------:R-:W-:-:S13]  /*2c900*/  IADD3 R2, P0, R14, R0, RZ ;  /* 0x000000000e027210 */ /* 0x000fda0007f1e0ff */
[----:B------:R-:W-:Y:S05]  /*2c910*/  WARPSYNC.COLLECTIVE R15, `(.L_x_3712) ;  /* 0x000000000f087348 */ /* 0x000fea0003c00000 */
[----:B------:R0:W1:Y:S02]  /*2c920*/  SHFL.IDX P6, R14, R13, R12, R11 ;  /* 0x0000000c0d0e7389 */ /* 0x00006400000c000b */
[----:B01----:R-:W-:Y:S01]  /*2c930*/  ENDCOLLECTIVE ;  /* 0x000000000000791b */ /* 0x003fe20003800000 */
.L_x_3712:
        /* <DEDUP_REMOVED lines=13> */
.L_x_3713:
[----:B------:R-:W-:Y:S02]  /*2ca10*/  IMAD.MOV.U32 R13, RZ, RZ, R9 ;  /* 0x000000ffff0d7224 */ /* 0x000fe400078e0009 */
[----:B------:R-:W-:Y:S01]  /*2ca20*/  IMAD.MOV.U32 R12, RZ, RZ, 0x2 ;  /* 0x00000002ff0c7424 */ /* 0x000fe200078e00ff */
[----:B------:R-:W-:-:S13]  /*2ca30*/  IADD3 R2, P0, R14, R0, RZ ;  /* 0x000000000e027210 */ /* 0x000fda0007f1e0ff */
[----:B------:R-:W-:Y:S05]  /*2ca40*/  WARPSYNC.COLLECTIVE R15, `(.L_x_3714) ;  /* 0x000000000f087348 */ /* 0x000fea0003c00000 */
[----:B------:R0:W1:Y:S02]  /*2ca50*/  SHFL.IDX P6, R14, R13, R12, R11 ;  /* 0x0000000c0d0e7389 */ /* 0x00006400000c000b */
[----:B01----:R-:W-:Y:S01]  /*2ca60*/  ENDCOLLECTIVE ;  /* 0x000000000000791b */ /* 0x003fe20003800000 */
.L_x_3714:
        /* <DEDUP_REMOVED lines=13> */
.L_x_3715:
[----:B------:R-:W-:Y:S02]  /*2cb40*/  IMAD.MOV.U32 R13, RZ, RZ, R9 ;  /* 0x000000ffff0d7224 */ /* 0x000fe400078e0009 */
[----:B------:R-:W-:Y:S01]  /*2cb50*/  IMAD.MOV.U32 R12, RZ, RZ, 0x3 ;  /* 0x00000003ff0c7424 */ /* 0x000fe200078e00ff */
[----:B------:R-:W-:-:S13]  /*2cb60*/  IADD3 R2, P0, R14, R0, RZ ;  /* 0x000000000e027210 */ /* 0x000fda0007f1e0ff */
[----:B------:R-:W-:Y:S05]  /*2cb70*/  WARPSYNC.COLLECTIVE R15, `(.L_x_3716) ;  /* 0x000000000f087348 */ /* 0x000fea0003c00000 */
[----:B------:R0:W1:Y:S02]  /*2cb80*/  SHFL.IDX P6, R14, R13, R12, R11 ;  /* 0x0000000c0d0e7389 */ /* 0x00006400000c000b */
[----:B01----:R-:W-:Y:S01]  /*2cb90*/  ENDCOLLECTIVE ;  /* 0x000000000000791b */ /* 0x003fe20003800000 */
.L_x_3716:
        /* <DEDUP_REMOVED lines=13> */
.L_x_3717:
[----:B------:R-:W-:Y:S02]  /*2cc70*/  IMAD.MOV.U32 R13, RZ, RZ, R9 ;  /* 0x000000ffff0d7224 */ /* 0x000fe400078e0009 */
[----:B------:R-:W-:Y:S01]  /*2cc80*/  IMAD.MOV.U32 R12, RZ, RZ, 0x4 ;  /* 0x00000004ff0c7424 */ /* 0x000fe200078e00ff */
[----:B------:R-:W-:-:S13]  /*2cc90*/  IADD3 R2, P0, R14, R0, RZ ;  /* 0x000000000e027210 */ /* 0x000fda0007f1e0ff */
[----:B------:R-:W-:Y:S05]  /*2cca0*/  WARPSYNC.COLLECTIVE R15, `(.L_x_3718) ;  /* 0x000000000f087348 */ /* 0x000fea0003c00000 */
[----:B------:R0:W1:Y:S02]  /*2ccb0*/  SHFL.IDX P6, R14, R13, R12, R11 ;  /* 0x0000000c0d0e7389 */ /* 0x00006400000c000b */
[----:B01----:R-:W-:Y:S01]  /*2ccc0*/  ENDCOLLECTIVE ;  /* 0x000000000000791b */ /* 0x003fe20003800000 */
.L_x_3718:
        /* <DEDUP_REMOVED lines=13> */
.L_x_3719:
[----:B------:R-:W-:Y:S02]  /*2cda0*/  IMAD.MOV.U32 R13, RZ, RZ, R9 ;  /* 0x000000ffff0d7224 */ /* 0x000fe400078e0009 */
[----:B------:R-:W-:Y:S01]  /*2cdb0*/  IMAD.MOV.U32 R12, RZ, RZ, 0x5 ;  /* 0x00000005ff0c7424 */ /* 0x000fe200078e00ff */
[----:B------:R-:W-:-:S13]  /*2cdc0*/  IADD3 R2, P0, R14, R0, RZ ;  /* 0x000000000e027210 */ /* 0x000fda0007f1e0ff */
[----:B------:R-:W-:Y:S05]  /*2cdd0*/  WARPSYNC.COLLECTIVE R15, `(.L_x_3720) ;  /* 0x000000000f087348 */ /* 0x000fea0003c00000 */
[----:B------:R0:W1:Y:S02]  /*2cde0*/  SHFL.IDX P6, R14, R13, R12, R11 ;  /* 0x0000000c0d0e7389 */ /* 0x00006400000c000b */
[----:B01----:R-:W-:Y:S01]  /*2cdf0*/  ENDCOLLECTIVE ;  /* 0x000000000000791b */ /* 0x003fe20003800000 */
.L_x_3720:
        /* <DEDUP_REMOVED lines=13> */
.L_x_3721:
[----:B------:R-:W-:Y:S05]  /*2ced0*/  BRA `(.L_x_3722) ;  /* 0xffffffb000fc7947 */ /* 0x000fea000383ffff */
.L_x_3597:
[----:B------:R-:W-:Y:S01]  /*2cee0*/  BSSY B0, `(.L_x_3723) ;  /* 0x0000008000007945 */ /* 0x000fe20003800000 */
[----:B------:R-:W-:Y:S02]  /*2cef0*/  IMAD.MOV.U32 R13, RZ, RZ, R16 ;  /* 0x000000ffff0d7224 */ /* 0x000fe400078e0010 */
[----:B------:R-:W-:Y:S02]  /*2cf00*/  IMAD.MOV.U32 R12, RZ, RZ, RZ ;  /* 0x000000ffff0c7224 */ /* 0x000fe400078e00ff */
[----:B------:R-:W-:Y:S02]  /*2cf10*/  IMAD.MOV.U32 R11, RZ, RZ, 0x1f ;  /* 0x0000001fff0b7424 */ /* 0x000fe400078e00ff */
[----:B------:R-:W-:-:S07]  /*2cf20*/  IMAD.MOV.U32 R15, RZ, RZ, -0x1 ;  /* 0xffffffffff0f7424 */ /* 0x000fce00078e00ff */
[----:B01234-:R-:W-:Y:S05]  /*2cf30*/  WARPSYNC.COLLECTIVE R15, `(.L_x_3724) ;  /* 0x000000000f087348 */ /* 0x01ffea0003c00000 */
[----:B------:R0:W0:Y:S02]  /*2cf40*/  SHFL.IDX P6, R14, R13, R12, R11 ;  /* 0x0000000c0d0e7389 */ /* 0x00002400000c000b */
[----:B01234-:R-:W-:Y:S01]  /*2cf50*/  ENDCOLLECTIVE ;  /* 0x000000000000791b */ /* 0x01ffe20003800000 */
.L_x_3724:
[----:B------:R-:W-:Y:S05]  /*2cf60*/  BSYNC B0 ;  /* 0x0000000000007941 */ /* 0x000fea0003800000 */
.L_x_3723:
        /* <DEDUP_REMOVED lines=9> */
.L_x_3725:
        /* <DEDUP_REMOVED lines=18> */
.L_x_3726:
[----:B------:R-:W-:Y:S01]  /*2d120*/  IMAD.MOV.U32 R12, RZ, RZ, 0x2 ;  /* 0x00000002ff0c7424 */ /* 0x000fe200078e00ff */
[----:B------:R-:W-:-:S05]  /*2d130*/  SEL R6, R14, RZ, P1 ;  /* 0x000000ff0e067207 */ /* 0x000fca0000800000 */
[----:B------:R-:W-:-:S04]  /*2d140*/  IMAD.IADD R6, R5, 0x1, R6 ;  /* 0x0000000105067824 */ /* 0x000fc800078e0206 */
[----:B------:R-:W-:-:S07]  /*2d150*/  IMAD.MOV.U32 R13, RZ, RZ, R6 ;  /* 0x000000ffff0d7224 */ /* 0x000fce00078e0006 */
[----:B------:R-:W-:Y:S05]  /*2d160*/  WARPSYNC.COLLECTIVE R15, `(.L_x_3727) ;  /* 0x000000000f087348 */ /* 0x000fea0003c00000 */
[----:B------:R0:W1:Y:S02]  /*2d170*/  SHFL.UP P6, R14, R13, R12, R11 ;  /* 0x0400000c0d0e7389 */ /* 0x00006400000c000b */
[----:B01----:R-:W-:Y:S01]  /*2d180*/  ENDCOLLECTIVE ;  /* 0x000000000000791b */ /* 0x003fe20003800000 */
.L_x_3727:
[----:B------:R-:W-:Y:S01]  /*2d190*/  IMAD.MOV.U32 R12, RZ, RZ, 0x4 ;  /* 0x00000004ff0c7424 */ /* 0x000fe200078e00ff */
[----:B------:R-:W-:-:S05]  /*2d1a0*/  SEL R7, R14, RZ, P2 ;  /* 0x000000ff0e077207 */ /* 0x000fca0001000000 */
[----:B------:R-:W-:-:S04]  /*2d1b0*/  IMAD.IADD R7, R6, 0x1, R7 ;  /* 0x0000000106077824 */ /* 0x000fc800078e0207 */
[----:B------:R-:W-:-:S07]  /*2d1c0*/  IMAD.MOV.U32 R13, RZ, RZ, R7 ;  /* 0x000000ffff0d7224 */ /* 0x000fce00078e0007 */
[----:B------:R-:W-:Y:S05]  /*2d1d0*/  WARPSYNC.COLLECTIVE R15, `(.L_x_3728) ;  /* 0x000000000f087348 */ /* 0x000fea0003c00000 */
[----:B------:R0:W1:Y:S02]  /*2d1e0*/  SHFL.UP P6, R14, R13, R12, R11 ;  /* 0x0400000c0d0e7389 */ /* 0x00006400000c000b */
[----:B01----:R-:W-:Y:S01]  /*2d1f0*/  ENDCOLLECTIVE ;  /* 0x000000000000791b */ /* 0x003fe20003800000 */
.L_x_3728:
[----:B------:R-:W-:Y:S01]  /*2d200*/  IMAD.MOV.U32 R12, RZ, RZ, 0x8 ;  /* 0x00000008ff0c7424 */ /* 0x000fe200078e00ff */
[----:B------:R-:W-:-:S05]  /*2d210*/  SEL R2, R14, RZ, P3 ;  /* 0x000000ff0e027207 */ /* 0x000fca0001800000 */
[----:B------:R-:W-:-:S04]  /*2d220*/  IMAD.IADD R2, R7, 0x1, R2 ;  /* 0x0000000107027824 */ /* 0x000fc800078e0202 */
[----:B------:R-:W-:-:S07]  /*2d230*/  IMAD.MOV.U32 R13, RZ, RZ, R2 ;  /* 0x000000ffff0d7224 */ /* 0x000fce00078e0002 */
[----:B------:R-:W-:Y:S05]  /*2d240*/  WARPSYNC.COLLECTIVE R15, `(.L_x_3729) ;  /* 0x000000000f087348 */ /* 0x000fea0003c00000 */
[----:B------:R0:W1:Y:S02]  /*2d250*/  SHFL.UP P6, R14, R13, R12, R11 ;  /* 0x0400000c0d0e7389 */ /* 0x00006400000c000b */
[----:B01----:R-:W-:Y:S01]  /*2d260*/  ENDCOLLECTIVE ;  /* 0x000000000000791b */ /* 0x003fe20003800000 */
.L_x_3729:
[----:B------:R-:W-:Y:S01]  /*2d270*/  IMAD.MOV.U32 R12, RZ, RZ, 0x10 ;  /* 0x00000010ff0c7424 */ /* 0x000fe200078e00ff */
[----:B------:R-:W-:-:S05]  /*2d280*/  SEL R3, R14, RZ, P4 ;  /* 0x000000ff0e037207 */ /* 0x000fca0002000000 */
[----:B------:R-:W-:-:S04]  /*2d290*/  IMAD.IADD R3, R2, 0x1, R3 ;  /* 0x0000000102037824 */ /* 0x000fc800078e0203 */
[----:B------:R-:W-:-:S07]  /*2d2a0*/  IMAD.MOV.U32 R13, RZ, RZ, R3 ;  /* 0x000000ffff0d7224 */ /* 0x000fce00078e0003 */
[----:B------:R-:W-:Y:S05]  /*2d2b0*/  WARPSYNC.COLLECTIVE R15, `(.L_x_3730) ;  /* 0x000000000f087348 */ /* 0x000fea0003c00000 */
[----:B------:R0:W1:Y:S02]  /*2d2c0*/  SHFL.UP P6, R14, R13, R12, R11 ;  /* 0x0400000c0d0e7389 */ /* 0x00006400000c000b */
[----:B01----:R-:W-:Y:S01]  /*2d2d0*/  ENDCOLLECTIVE ;  /* 0x000000000000791b */ /* 0x003fe20003800000 */
.L_x_3730:
        /* <DEDUP_REMOVED lines=8> */
.L_x_3731:
[----:B------:R-:W-:Y:S05]  /*2d360*/  BRA `(.L_x_3732) ;  /* 0xffffffb400547947 */ /* 0x000fea000383ffff */
.L_x_3602:
        /* <DEDUP_REMOVED lines=8> */
.L_x_3734:
[----:B------:R-:W-:Y:S05]  /*2d3f0*/  BSYNC B0 ;  /* 0x0000000000007941 */ /* 0x000fea0003800000 */
.L_x_3733:
        /* <DEDUP_REMOVED lines=8> */
.L_x_3735:
[----:B------:R-:W-:Y:S01]  /*2d480*/  IMAD.MOV.U32 R12, RZ, RZ, 0x4 ;  /* 0x00000004ff0c7424 */ /* 0x000fe200078e00ff */
[----:B------:R-:W-:-:S05]  /*2d490*/  SEL R2, R14, RZ, P2 ;  /* 0x000000ff0e027207 */ /* 0x000fca0001000000 */
[----:B------:R-:W-:-:S04]  /*2d4a0*/  IMAD.IADD R2, R13, 0x1, R2 ;  /* 0x000000010d027824 */ /* 0x000fc800078e0202 */
[----:B------:R-:W-:-:S07]  /*2d4b0*/  IMAD.MOV.U32 R13, RZ, RZ, R2 ;  /* 0x000000ffff0d7224 */ /* 0x000fce00078e0002 */
[----:B------:R-:W-:Y:S05]  /*2d4c0*/  WARPSYNC.COLLECTIVE R15, `(.L_x_3736) ;  /* 0x000000000f087348 */ /* 0x000fea0003c00000 */
[----:B------:R0:W1:Y:S02]  /*2d4d0*/  SHFL.UP P6, R14, R13, R12, R11 ;  /* 0x0400000c0d0e7389 */ /* 0x00006400000c000b */
[----:B01----:R-:W-:Y:S01]  /*2d4e0*/  ENDCOLLECTIVE ;  /* 0x000000000000791b */ /* 0x003fe20003800000 */
.L_x_3736:
[----:B------:R-:W-:Y:S01]  /*2d4f0*/  IMAD.MOV.U32 R12, RZ, RZ, 0x8 ;  /* 0x00000008ff0c7424 */ /* 0x000fe200078e00ff */
[----:B------:R-:W-:-:S05]  /*2d500*/  SEL R3, R14, RZ, P3 ;  /* 0x000000ff0e037207 */ /* 0x000fca0001800000 */
[----:B------:R-:W-:-:S04]  /*2d510*/  IMAD.IADD R3, R2, 0x1, R3 ;  /* 0x0000000102037824 */ /* 0x000fc800078e0203 */
[----:B------:R-:W-:-:S07]  /*2d520*/  IMAD.MOV.U32 R13, RZ, RZ, R3 ;  /* 0x000000ffff0d7224 */ /* 0x000fce00078e0003 */
[----:B------:R-:W-:Y:S05]  /*2d530*/  WARPSYNC.COLLECTIVE R15, `(.L_x_3737) ;  /* 0x000000000f087348 */ /* 0x000fea0003c00000 */
[----:B------:R0:W1:Y:S02]  /*2d540*/  SHFL.UP P6, R14, R13, R12, R11 ;  /* 0x0400000c0d0e7389 */ /* 0x00006400000c000b */
[----:B01----:R-:W-:Y:S01]  /*2d550*/  ENDCOLLECTIVE ;  /* 0x000000000000791b */ /* 0x003fe20003800000 */
.L_x_3737:
[----:B------:R-:W-:Y:S01]  /*2d560*/  IMAD.MOV.U32 R12, RZ, RZ, 0x10 ;  /* 0x00000010ff0c7424 */ /* 0x000fe200078e00ff */
[----:B------:R-:W-:-:S05]  /*2d570*/  SEL R4, R14, RZ, P4 ;  /* 0x000000ff0e047207 */ /* 0x000fca0002000000 */
[----:B------:R-:W-:-:S04]  /*2d580*/  IMAD.IADD R4, R3, 0x1, R4 ;  /* 0x0000000103047824 */ /* 0x000fc800078e0204 */
[----:B------:R-:W-:-:S07]  /*2d590*/  IMAD.MOV.U32 R13, RZ, RZ, R4 ;  /* 0x000000ffff0d7224 */ /* 0x000fce00078e0004 */
[----:B------:R-:W-:Y:S05]  /*2d5a0*/  WARPSYNC.COLLECTIVE R15, `(.L_x_3738) ;  /* 0x000000000f087348 */ /* 0x000fea0003c00000 */
[----:B------:R0:W1:Y:S02]  /*2d5b0*/  SHFL.UP P6, R14, R13, R12, R11 ;  /* 0x0400000c0d0e7389 */ /* 0x00006400000c000b */
[----:B01----:R-:W-:Y:S01]  /*2d5c0*/  ENDCOLLECTIVE ;  /* 0x000000000000791b */ /* 0x003fe20003800000 */
.L_x_3738:
        /* <DEDUP_REMOVED lines=8> */
.L_x_3739:
[----:B------:R-:W-:Y:S05]  /*2d650*/  BRA `(.L_x_3740) ;  /* 0xffffffb400347947 */ /* 0x000fea000383ffff */
.L_x_3604:
[----:B------:R-:W-:Y:S01]  /*2d660*/  BSSY B0, `(.L_x_3741) ;  /* 0x0000006000007945 */ /* 0x000fe20003800000 */
[----:B------:R-:W-:Y:S01]  /*2d670*/  PLOP3.LUT P6, PT, P6, PT, PT, 0x8, 0x0 ;  /* 0x000000000000781c */ /* 0x000fe200037ce170 */
[----:B------:R-:W-:-:S12]  /*2d680*/  IMAD.MOV.U32 R15, RZ, RZ, -0x1 ;  /* 0xffffffffff0f7424 */ /* 0x000fd800078e00ff */
[----:B012---:R-:W-:Y:S05]  /*2d690*/  WARPSYNC.COLLECTIVE R15, `(.L_x_3742) ;  /* 0x000000000f087348 */ /* 0x007fea0003c00000 */
[----:B------:R-:W-:Y:S01]  /*2d6a0*/  VOTE.ANY R14, PT, P6 ;  /* 0x00000000000e7806 */ /* 0x000fe200030e0100 */
[----:B012---:R-:W-:Y:S06]  /*2d6b0*/  ENDCOLLECTIVE ;  /* 0x000000000000791b */ /* 0x007fec0003800000 */
.L_x_3742:
[----:B------:R-:W-:Y:S05]  /*2d6c0*/  BSYNC B0 ;  /* 0x0000000000007941 */ /* 0x000fea0003800000 */
.L_x_3741:
        /* <DEDUP_REMOVED lines=9> */
.L_x_3743:
[----:B------:R-:W-:Y:S01]  /*2d760*/  IMAD.MOV.U32 R5, RZ, RZ, R14 ;  /* 0x000000ffff057224 */ /* 0x000fe200078e000e */
[----:B------:R-:W-:Y:S06]  /*2d770*/  BRA `(.L_x_3744) ;  /* 0xffffffb400247947 */ /* 0x000fec000383ffff */
.L_x_3606:
[----:B------:R-:W-:Y:S01]  /*2d780*/  BSSY B0, `(.L_x_3745) ;  /* 0x0000007000007945 */ /* 0x000fe20003800000 */
[----:B------:R-:W-:Y:S02]  /*2d790*/  IMAD.MOV.U32 R13, RZ, RZ, R6 ;  /* 0x000000ffff0d7224 */ /* 0x000fe400078e0006 */
[----:B------:R-:W-:Y:S02]  /*2d7a0*/  IMAD.MOV.U32 R11, RZ, RZ, 0x1f ;  /* 0x0000001fff0b7424 */ /* 0x000fe400078e00ff */
[----:B------:R-:W-:-:S07]  /*2d7b0*/  IMAD.MOV.U32 R15, RZ, RZ, -0x1 ;  /* 0xffffffffff0f7424 */ /* 0x000fce00078e00ff */
[----:B01234-:R-:W-:Y:S05]  /*2d7c0*/  WARPSYNC.COLLECTIVE R15, `(.L_x_3746) ;  /* 0x000000000f087348 */ /* 0x01ffea0003c00000 */
[----:B------:R0:W0:Y:S02]  /*2d7d0*/  SHFL.IDX P6, R14, R13, R12, R11 ;  /* 0x0000000c0d0e7389 */ /* 0x00002400000c000b */
[----:B01234-:R-:W-:Y:S01]  /*2d7e0*/  ENDCOLLECTIVE ;  /* 0x000000000000791b */ /* 0x01ffe20003800000 */
.L_x_3746:
[----:B------:R-:W-:Y:S05]  /*2d7f0*/  BSYNC B0 ;  /* 0x0000000000007941 */ /* 0x000fea0003800000 */
.L_x_3745:
[----:B------:R-:W-:Y:S05]  /*2d800*/  BRA `(.L_x_3605) ;  /* 0xffffffb4001c7947 */ /* 0x000fea000383ffff */
.L_x_3610:
[----:B0-----:R0:W1:Y:S02]  /*2d810*/  SYNCS.PHASECHK.TRANS64.TRYWAIT P0, [R7+URZ+0x32420], R0 ;  /* 0x03242000070075a7 */ /* 0x001064000800017f */
[----:B-1----:R-:W-:Y:S05]  /*2d820*/  @!P0 NANOSLEEP.SYNCS 0x989680 ;  /* 0x009896800000895d */ /* 0x002fea0003900000 */
[----:B------:R-:W1:Y:S02]  /*2d830*/  @!P0 SYNCS.PHASECHK.TRANS64 P0, [R7+URZ+0x32420], R0 ;  /* 0x03242000070085a7 */ /* 0x000e64000800007f */
[----:B-1----:R-:W-:Y:S05]  /*2d840*/  @!P0 BRA `(.L_x_3610) ;  /* 0xfffffffc00f08947 */ /* 0x002fea000383ffff */
[----:B------:R-:W-:Y:S05]  /*2d850*/  BRA `(.L_x_3747) ;  /* 0xffffffb800947947 */ /* 0x000fea000383ffff */
.L_x_3611:
        /* <DEDUP_REMOVED lines=11> */
.L_x_3749:
[----:B------:R-:W-:Y:S05]  /*2d910*/  BSYNC B0 ;  /* 0x0000000000007941 */ /* 0x000fea0003800000 */
.L_x_3748:
[----:B------:R-:W-:Y:S05]  /*2d920*/  BRA `(.L_x_3750) ;  /* 0xffffffb8007c7947 */ /* 0x000fea000383ffff */
.L_x_3614:
[----:B------:R-:W-:Y:S01]  /*2d930*/  BSSY B1, `(.L_x_3751) ;  /* 0x0000006000017945 */ /* 0x000fe20003800000 */
[----:B------:R-:W-:-:S07]  /*2d940*/  IMAD.MOV.U32 R15, RZ, RZ, -0x1 ;  /* 0xffffffffff0f7424 */ /* 0x000fce00078e00ff */
[----:B0-234-:R-:W-:Y:S05]  /*2d950*/  WARPSYNC.COLLECTIVE R15, `(.L_x_3752) ;  /* 0x000000000f0c7348 */ /* 0x01dfea0003c00000 */
[----:B------:R-:W-:Y:S02]  /*2d960*/  ELECT P6, UR62, PT ;  /* 0x00000000003e782f */ /* 0x000fe400038c0000 */
[----:B------:R-:W-:Y:S01]  /*2d970*/  MOV R14, UR62 ;  /* 0x0000003e000e7c02 */ /* 0x000fe20008000f00 */
[----:B0-234-:R-:W-:Y:S10]  /*2d980*/  ENDCOLLECTIVE ;  /* 0x000000000000791b */ /* 0x01dff40003800000 */
.L_x_3752:
[----:B------:R-:W-:Y:S05]  /*2d990*/  BSYNC B1 ;  /* 0x0000000000017941 */ /* 0x000fea0003800000 */
.L_x_3751:
[----:B------:R-:W-:Y:S05]  /*2d9a0*/  BRA `(.L_x_3753) ;  /* 0xffffffb800747947 */ /* 0x000fea000383ffff */
.L_x_3616:
[----:B0-----:R0:W1:Y:S02]  /*2d9b0*/  SYNCS.PHASECHK.TRANS64.TRYWAIT P1, [R5+URZ+0x32440], R0 ;  /* 0x03244000050075a7 */ /* 0x001064000802017f */
[----:B-1----:R-:W-:Y:S05]  /*2d9c0*/  @!P1 NANOSLEEP.SYNCS 0x989680 ;  /* 0x009896800000995d */ /* 0x002fea0003900000 */
[----:B------:R-:W1:Y:S02]  /*2d9d0*/  @!P1 SYNCS.PHASECHK.TRANS64 P1, [R5+URZ+0x32440], R0 ;  /* 0x03244000050095a7 */ /* 0x000e64000802007f */
[----:B-1----:R-:W-:Y:S05]  /*2d9e0*/  @!P1 BRA `(.L_x_3616) ;  /* 0xfffffffc00f09947 */ /* 0x002fea000383ffff */
[----:B------:R-:W-:Y:S05]  /*2d9f0*/  BRA `(.L_x_3754) ;  /* 0xffffffb8009c7947 */ /* 0x000fea000383ffff */
.L_x_3618:
[----:B-1----:R1:W0:Y:S02]  /*2da00*/  SYNCS.PHASECHK.TRANS64.TRYWAIT P1, [R3+URZ+0x32440], R2 ;  /* 0x03244002030075a7 */ /* 0x002224000802017f */
[----:B0-----:R-:W-:Y:S05]  /*2da10*/  @!P1 NANOSLEEP.SYNCS 0x989680 ;  /* 0x009896800000995d */ /* 0x001fea0003900000 */
[----:B------:R-:W0:Y:S02]  /*2da20*/  @!P1 SYNCS.PHASECHK.TRANS64 P1, [R3+URZ+0x32440], R2 ;  /* 0x03244002030095a7 */ /* 0x000e24000802007f */
[----:B0-----:R-:W-:Y:S05]  /*2da30*/  @!P1 BRA `(.L_x_3618) ;  /* 0xfffffffc00f09947 */ /* 0x001fea000383ffff */
[----:B------:R-:W-:Y:S05]  /*2da40*/  BRA `(.L_x_3755) ;  /* 0xffffffb800a87947 */ /* 0x000fea000383ffff */
.L_x_3620:
[----:B------:R0:W0:Y:S02]  /*2da50*/  SYNCS.PHASECHK.TRANS64.TRYWAIT P1, [R5+URZ+0x32460], R0 ;  /* 0x03246000050075a7 */ /* 0x000024000802017f */
[----:B0-----:R-:W-:Y:S05]  /*2da60*/  @!P1 NANOSLEEP.SYNCS 0x989680 ;  /* 0x009896800000995d */ /* 0x001fea0003900000 */
[----:B------:R-:W0:Y:S02]  /*2da70*/  @!P1 SYNCS.PHASECHK.TRANS64 P1, [R5+URZ+0x32460], R0 ;  /* 0x03246000050095a7 */ /* 0x000e24000802007f */
[----:B0-----:R-:W-:Y:S05]  /*2da80*/  @!P1 BRA `(.L_x_3620) ;  /* 0xfffffffc00f09947 */ /* 0x001fea000383ffff */
[----:B------:R-:W-:Y:S05]  /*2da90*/  BRA `(.L_x_3756) ;  /* 0xffffffb800a47947 */ /* 0x000fea000383ffff */
        .type           $_ZN7cutlass13device_kernelIN5flash11enable_sm90INS1_16FlashAttnFwdSm90INS1_25CollectiveMainloopFwdSm90ILi2EN4cute5tupleIJNS5_1CILi1EEES8_S8_EEENS6_IJNS7_ILi128EEENS7_ILi96EEENS7_ILi64EEEEEELi256ENS_10bfloat16_tEfNS_4arch4Sm90ELb0ELb1ELb1ELb1ELb1ELb0ELb1ELb1ELb0ELb1ELb0ELb0EEENS1_21CollectiveEpilogueFwdINS6_IJSA_NS7_ILi256EEESB_EEES9_SE_SG_Li256ELb1ELb1ELb0ELb0EEENS1_36VarlenDynamicPersistentTileSchedulerILi128ELi96ELi256ELi128ELb0ELb1ELb1ELb1ELb0ELb1EEEEEEEEEvNT_6ParamsE$_ZZN5flash25CollectiveMainloopFwdSm90ILi2EN4cute5tupleIJNS1_1CILi1EEES4_S4_EEENS2_IJNS3_ILi128EEENS3_ILi96EEENS3_ILi64EEEEEELi256EN7cutlass10bfloat16_tEfNSA_4arch4Sm90ELb0ELb1ELb1ELb1ELb1ELb0ELb1ELb1ELb0ELb1ELb0ELb0EE3mmaINS_16FlashAttnFwdSm90ISE_NS_21CollectiveEpilogueFwdINS2_IJS6_NS3_ILi256EEES7_EEES5_SB_SD_Li256ELb1ELb1ELb0ELb0EEENS_36VarlenDynamicPersistentTileSchedulerILi128ELi96ELi256ELi128ELb0ELb1ELb1ELb1ELb0ELb1EEEE13SharedStorageENS1_6TensorINS1_11ArrayEngineIfLm128EEENS1_6LayoutINS2_IJNS2_IJNS3_ILi2EEEST_NS3_ILi32EEEEEES4_S4_EEENS2_IJNS2_IJS4_ST_NS3_ILi4EEEEEENS3_ILi0EEESZ_EEEEEEENS_7SoftmaxILi2ELi0EEEEEbRKNSE_6ParamsENSA_13PipelineAsyncILi2EEES19_RNSA_13PipelineStateILj2EEERT0_RT1_iRiRKNS_16SeqlenInfoQKNewKILb1ELb0EEENS2_IJiiiiEEERT_ENKUliT_T0_T1_E_clIZSF_ISO_S12_S14_EbS17_S19_S19_S1C_S1E_S1G_iS1H_S1L_S1M_S1O_EUlRS1P_iE1_NS3_ILb0EEENS3_ILb1EEEEEDaiS1P_S1Q_S1R_,@function
        .size           $_ZN7cutlass13device_kernelIN5flash11enable_sm90INS1_16FlashAttnFwdSm90INS1_25CollectiveMainloopFwdSm90ILi2EN4cute5tupleIJNS5_1CILi1EEES8_S8_EEENS6_IJNS7_ILi128EEENS7_ILi96EEENS7_ILi64EEEEEELi256ENS_10bfloat16_tEfNS_4arch4Sm90ELb0ELb1ELb1ELb1ELb1ELb0ELb1ELb1ELb0ELb1ELb0ELb0EEENS1_21CollectiveEpilogueFwdINS6_IJSA_NS7_ILi256EEESB_EEES9_SE_SG_Li256ELb1ELb1ELb0ELb0EEENS1_36VarlenDynamicPersistentTileSchedulerILi128ELi96ELi256ELi128ELb0ELb1ELb1ELb1ELb0ELb1EEEEEEEEEvNT_6ParamsE$_ZZN5flash25CollectiveMainloopFwdSm90ILi2EN4cute5tupleIJNS1_1CILi1EEES4_S4_EEENS2_IJNS3_ILi128EEENS3_ILi96EEENS3_ILi64EEEEEELi256EN7cutlass10bfloat16_tEfNSA_4arch4Sm90ELb0ELb1ELb1ELb1ELb1ELb0ELb1ELb1ELb0ELb1ELb0ELb0EE3mmaINS_16FlashAttnFwdSm90ISE_NS_21CollectiveEpilogueFwdINS2_IJS6_NS3_ILi256EEES7_EEES5_SB_SD_Li256ELb1ELb1ELb0ELb0EEENS_36VarlenDynamicPersistentTileSchedulerILi128ELi96ELi256ELi128ELb0ELb1ELb1ELb1ELb0ELb1EEEE13SharedStorageENS1_6TensorINS1_11ArrayEngineIfLm128EEENS1_6LayoutINS2_IJNS2_IJNS3_ILi2EEEST_NS3_ILi32EEEEEES4_S4_EEENS2_IJNS2_IJS4_ST_NS3_ILi4EEEEEENS3_ILi0EEESZ_EEEEEEENS_7SoftmaxILi2ELi0EEEEEbRKNSE_6ParamsENSA_13PipelineAsyncILi2EEES19_RNSA_13PipelineStateILj2EEERT0_RT1_iRiRKNS_16SeqlenInfoQKNewKILb1ELb0EEENS2_IJiiiiEEERT_ENKUliT_T0_T1_E_clIZSF_ISO_S12_S14_EbS17_S19_S19_S1C_S1E_S1G_iS1H_S1L_S1M_S1O_EUlRS1P_iE1_NS3_ILb0EEENS3_ILb1EEEEEDaiS1P_S1Q_S1R_,(.L_x_6459 - $_ZN7cutlass13device_kernelIN5flash11enable_sm90INS1_16FlashAttnFwdSm90INS1_25CollectiveMainloopFwdSm90ILi2EN4cute5tupleIJNS5_1CILi1EEES8_S8_EEENS6_IJNS7_ILi128EEENS7_ILi96EEENS7_ILi64EEEEEELi256ENS_10bfloat16_tEfNS_4arch4Sm90ELb0ELb1ELb1ELb1ELb1ELb0ELb1ELb1ELb0ELb1ELb0ELb0EEENS1_21CollectiveEpilogueFwdINS6_IJSA_NS7_ILi256EEESB_EEES9_SE_SG_Li256ELb1ELb1ELb0ELb0EEENS1_36VarlenDynamicPersistentTileSchedulerILi128ELi96ELi256ELi128ELb0ELb1ELb1ELb1ELb0ELb1EEEEEEEEEvNT_6ParamsE$_ZZN5flash25CollectiveMainloopFwdSm90ILi2EN4cute5tupleIJNS1_1CILi1EEES4_S4_EEENS2_IJNS3_ILi128EEENS3_ILi96EEENS3_ILi64EEEEEELi256EN7cutlass10bfloat16_tEfNSA_4arch4Sm90ELb0ELb1ELb1ELb1ELb1ELb0ELb1ELb1ELb0ELb1ELb0ELb0EE3mmaINS_16FlashAttnFwdSm90ISE_NS_21CollectiveEpilogueFwdINS2_IJS6_NS3_ILi256EEES7_EEES5_SB_SD_Li256ELb1ELb1ELb0ELb0EEENS_36VarlenDynamicPersistentTileSchedulerILi128ELi96ELi256ELi128ELb0ELb1ELb1ELb1ELb0ELb1EEEE13SharedStorageENS1_6TensorINS1_11ArrayEngineIfLm128EEENS1_6LayoutINS2_IJNS2_IJNS3_ILi2EEEST_NS3_ILi32EEEEEES4_S4_EEENS2_IJNS2_IJS4_ST_NS3_ILi4EEEEEENS3_ILi0EEESZ_EEEEEEENS_7SoftmaxILi2ELi0EEEEEbRKNSE_6ParamsENSA_13PipelineAsyncILi2EEES19_RNSA_13PipelineStateILj2EEERT0_RT1_iRiRKNS_16SeqlenInfoQKNewKILb1ELb0EEENS2_IJiiiiEEERT_ENKUliT_T0_T1_E_clIZSF_ISO_S12_S14_EbS17_S19_S19_S1C_S1E_S1G_iS1H_S1L_S1M_S1O_EUlRS1P_iE1_NS3_ILb0EEENS3_ILb1EEEEEDaiS1P_S1Q_S1R_)
$_ZN7cutlass13device_kernelIN5flash11enable_sm90INS1_16FlashAttnFwdSm90INS1_25CollectiveMainloopFwdSm90ILi2EN4cute5tupleIJNS5_1CILi1EEES8_S8_EEENS6_IJNS7_ILi128EEENS7_ILi96EEENS7_ILi64EEEEEELi256ENS_10bfloat16_tEfNS_4arch4Sm90ELb0ELb1ELb1ELb1ELb1ELb0ELb1ELb1ELb0ELb1ELb0ELb0EEENS1_21CollectiveEpilogueFwdINS6_IJSA_NS7_ILi256EEESB_EEES9_SE_SG_Li256ELb1ELb1ELb0ELb0EEENS1_36VarlenDynamicPersistentTileSchedulerILi128ELi96ELi256ELi128ELb0ELb1ELb1ELb1ELb0ELb1EEEEEEEEEvNT_6ParamsE$_ZZN5flash25CollectiveMainloopFwdSm90ILi2EN4cute5tupleIJNS1_1CILi1EEES4_S4_EEENS2_IJNS3_ILi128EEENS3_ILi96EEENS3_ILi64EEEEEELi256EN7cutlass10bfloat16_tEfNSA_4arch4Sm90ELb0ELb1ELb1ELb1ELb1ELb0ELb1ELb1ELb0ELb1ELb0ELb0EE3mmaINS_16FlashAttnFwdSm90ISE_NS_21CollectiveEpilogueFwdINS2_IJS6_NS3_ILi256EEES7_EEES5_SB_SD_Li256ELb1ELb1ELb0ELb0EEENS_36VarlenDynamicPersistentTileSchedulerILi128ELi96ELi256ELi128ELb0ELb1ELb1ELb1ELb0ELb1EEEE13SharedStorageENS1_6TensorINS1_11ArrayEngineIfLm128EEENS1_6LayoutINS2_IJNS2_IJNS3_ILi2EEEST_NS3_ILi32EEEEEES4_S4_EEENS2_IJNS2_IJS4_ST_NS3_ILi4EEEEEENS3_ILi0EEESZ_EEEEEEENS_7SoftmaxILi2ELi0EEEEEbRKNSE_6ParamsENSA_13PipelineAsyncILi2EEES19_RNSA_13PipelineStateILj2EEERT0_RT1_iRiRKNS_16SeqlenInfoQKNewKILb1ELb0EEENS2_IJiiiiEEERT_ENKUliT_T0_T1_E_clIZSF_ISO_S12_S14_EbS17_S19_S19_S1C_S1E_S1G_iS1H_S1L_S1M_S1O_EUlRS1P_iE1_NS3_ILb0EEENS3_ILb1EEEEEDaiS1P_S1Q_S1R_:
        /* <DEDUP_REMOVED lines=46> */
.L_x_3758:
[----:B------:R-:W-:Y:S05]  /*2dd80*/  BSYNC B2 ;  /* 0x0000000000027941 */ /* 0x000fea0003800000 */
.L_x_3757:
        /* <DEDUP_REMOVED lines=17> */
.L_x_3760:
[----:B------:R-:W-:Y:S05]  /*2dea0*/  BSYNC B2 ;  /* 0x0000000000027941 */ /* 0x000fea0003800000 */
.L_x_3759:
        /* <DEDUP_REMOVED lines=10> */
.L_x_3762:
[----:B------:R-:W-:Y:S05]  /*2df50*/  BSYNC B2 ;  /* 0x0000000000027941 */ /* 0x000fea0003800000 */
.L_x_3761:
        /* <DEDUP_REMOVED lines=92> */
.L_x_3765:
[----:B------:R-:W-:Y:S05]  /*2e520*/  BSYNC B2 ;  /* 0x0000000000027941 */ /* 0x000fea0003800000 */
.L_x_3764:
        /* <DEDUP_REMOVED lines=17> */
.L_x_3767:
[----:B------:R-:W-:Y:S05]  /*2e640*/  BSYNC B2 ;  /* 0x0000000000027941 */ /* 0x000fea0003800000 */
.L_x_3766:
        /* <DEDUP_REMOVED lines=10> */
.L_x_3769:
[----:B------:R-:W-:Y:S05]  /*2e6f0*/  BSYNC B2 ;  /* 0x0000000000027941 */ /* 0x000fea0003800000 */
.L_x_3768:
        /* <DEDUP_REMOVED lines=288> */
.L_x_3772:
[----:B------:R-:W-:Y:S05]  /*2f900*/  BSYNC B2 ;  /* 0x0000000000027941 */ /* 0x000fea0003800000 */
.L_x_3771:
        /* <DEDUP_REMOVED lines=48> */
[-C--:B------:R-:W-:Y:S01]  /*2fc10*/  FMUL.FTZ R24, R38, R18.reuse ;  /* 0x0000001226187220 */ /* 0x080fe20000410000 */
[----:B------:R-:W-:Y:S01]  /*2fc20*/  SHF.R.S32.HI R38, RZ, 0x1f, R81 ;  /* 0x0000001fff267819 */ /* 0x000fe20000011451 */
[-C--:B------:R-:W-:Y:S01]  /*2fc30*/  FMUL.FTZ R72, R25, R18.reuse ;  /* 0x0000001219487220 */ /* 0x080fe20000410000 */
[-C--:B------:R-:W-:Y:S02]  /*2fc40*/  FMUL.FTZ R25, R39, R18.reuse ;  /* 0x0000001227197220 */ /* 0x080fe40000410000 */
[----:B------:R-:W-:Y:S01]  /*2fc50*/  LEA.HI R39, R38, R81, RZ, 0x7 ;  /* 0x0000005126277211 */ /* 0x000fe200078f38ff */
[-C--:B------:R-:W-:Y:S01]  /*2fc60*/  FMUL.FTZ R77, R36, R18.reuse ;  /* 0x00000012244d7220 */ /* 0x080fe20000410000 */
[----:B------:R-:W-:-:S02]  /*2fc70*/  FMUL.FTZ R13, R31, R18 ;  /* 0x000000121f0d7220 */ /* 0x000fc40000410000 */
[----:B------:R-:W-:Y:S01]  /*2fc80*/  LOP3.LUT R36, R39, 0xffffff80, RZ, 0xc0, !PT ;  /* 0xffffff8027247812 */ /* 0x000fe200078ec0ff */
[-C--:B------:R-:W-:Y:S01]  /*2fc90*/  FMUL.FTZ R31, R47, R18.reuse ;  /* 0x000000122f1f7220 */ /* 0x080fe20000410000 */
[-C--:B------:R-:W-:Y:S01]  /*2fca0*/  FMUL.FTZ R47, R48, R18.reuse ;  /* 0x00000012302f7220 */ /* 0x080fe20000410000 */
[-C--:B------:R-:W-:Y:S02]  /*2fcb0*/  FMUL.FTZ R12, R30, R18.reuse ;  /* 0x000000121e0c7220 */ /* 0x080fe40000410000 */
[----:B------:R-:W-:Y:S02]  /*2fcc0*/  IMAD.IADD R48, R81, 0x1, -R36 ;  /* 0x0000000151307824 */ /* 0x000fe400078e0a24 */
[-C--:B------:R-:W-:Y:S01]  /*2fcd0*/  FMUL.FTZ R30, R46, R18.reuse ;  /* 0x000000122e1e7220 */ /* 0x080fe20000410000 */
[-C--:B------:R-:W-:Y:S01]  /*2fce0*/  FMUL.FTZ R46, R49, R18.reuse ;  /* 0x00000012312e7220 */ /* 0x080fe20000410000 */
[-C--:B------:R-:W-:Y:S01]  /*2fcf0*/  FMUL.FTZ R73, R33, R18.reuse ;  /* 0x0000001221497220 */ /* 0x080fe20000410000 */
[----:B------:R-:W-:Y:S01]  /*2fd00*/  SHF.R.S32.HI R49, RZ, 0x1f, R48 ;  /* 0x0000001fff317819 */ /* 0x000fe20000011430 */
[-C--:B0-----:R-:W-:Y:S01]  /*2fd10*/  FMUL.FTZ R2, R26, R18.reuse ;  /* 0x000000121a027220 */ /* 0x081fe20000410000 */
[-C--:B------:R-:W-:Y:S01]  /*2fd20*/  FMUL.FTZ R33, R50, R18.reuse ;  /* 0x0000001232217220 */ /* 0x080fe20000410000 */
[----:B------:R-:W-:Y:S01]  /*2fd30*/  FMUL.FTZ R26, R42, R18 ;  /* 0x000000122a1a7220 */ /* 0x000fe20000410000 */
[----:B------:R-:W-:Y:S01]  /*2fd40*/  LEA.HI R50, R49, R48, RZ, 0x2 ;  /* 0x0000003031327211 */ /* 0x000fe200078f10ff */
[-C--:B------:R-:W-:Y:S01]  /*2fd50*/  FMUL.FTZ R42, R44, R18.reuse ;  /* 0x000000122c2a7220 */ /* 0x080fe20000410000 */
[-C--:B------:R-:W-:Y:S01]  /*2fd60*/  FMUL.FTZ R14, R34, R18.reuse ;  /* 0x00000012220e7220 */ /* 0x080fe20000410000 */
[-C--:B------:R-:W-:Y:S01]  /*2fd70*/  FMUL.FTZ R44, R52, R18.reuse ;  /* 0x00000012342c7220 */ /* 0x080fe20000410000 */
[----:B------:R-:W-:Y:S01]  /*2fd80*/  FMUL.FTZ R34, R51, R18 ;  /* 0x0000001233227220 */ /* 0x000fe20000410000 */
[----:B------:R-:W-:-:S02]  /*2fd90*/  LEA.HI R52, R38, R81, RZ, 0x2 ;  /* 0x0000005126347211 */ /* 0x000fc400078f10ff */
[--C-:B------:R-:W-:Y:S02]  /*2fda0*/  SHF.R.S32.HI R51, RZ, 0x2, R50.reuse ;  /* 0x00000002ff337819 */ /* 0x100fe40000011432 */
[----:B------:R-:W-:Y:S01]  /*2fdb0*/  SHF.R.S32.HI R38, RZ, 0x1f, R50 ;  /* 0x0000001fff267819 */ /* 0x000fe20000011432 */
[----:B------:R-:W-:Y:S01]  /*2fdc0*/  FMUL.FTZ R74, R54, R18 ;  /* 0x00000012364a7220 */ /* 0x000fe20000410000 */
[----:B------:R-:W-:Y:S02]  /*2fdd0*/  LOP3.LUT R54, R52, 0xfffffffc, RZ, 0xc0, !PT ;  /* 0xfffffffc34367812 */ /* 0x000fe400078ec0ff */
[----:B------:R-:W-:Y:S02]  /*2fde0*/  LEA.HI R52, R38, R51, RZ, 0x3 ;  /* 0x0000003326347211 */ /* 0x000fe400078f18ff */
[----:B------:R-:W-:Y:S02]  /*2fdf0*/  SHF.R.S32.HI R38, RZ, 0x7, R39 ;  /* 0x00000007ff267819 */ /* 0x000fe40000011427 */
[----:B------:R-:W-:Y:S01]  /*2fe00*/  LEA.HI R49, R49, R48, RZ, 0x5 ;  /* 0x0000003031317211 */ /* 0x000fe200078f28ff */
[----:B------:R-:W-:Y:S01]  /*2fe10*/  IMAD.IADD R54, R81, 0x1, -R54 ;  /* 0x0000000151367824 */ /* 0x000fe200078e0a36 */
        /* <DEDUP_REMOVED lines=15> */
[----:B------:R-:W-:Y:S01]  /*2ff10*/  @P0 IMAD.HI.U32 R79, R56, R79, RZ ;  /* 0x0000004f384f0227 */ /* 0x000fe200078e00ff */
[----:B------:R-:W-:-:S04]  /*2ff20*/  LOP3.LUT R49, R50, 0x7ffffffc, RZ, 0xc0, !PT ;  /* 0x7ffffffc32317812 */ /* 0x000fc800078ec0ff */
[----:B------:R-:W-:Y:S01]  /*2ff30*/  @P0 SHF.R.U32.HI R56, RZ, R76, R79 ;  /* 0x0000004cff380219 */ /* 0x000fe2000001164f */
[----:B------:R-:W-:Y:S01]  /*2ff40*/  FMUL.FTZ R64, R64, R18 ;  /* 0x0000001240407220 */ /* 0x000fe20000410000 */
[----:B------:R-:W-:-:S03]  /*2ff50*/  IMAD.MOV.U32 R51, RZ, RZ, -0x60 ;  /* 0xffffffa0ff337424 */ /* 0x000fc600078e00ff */
[----:B------:R-:W0:Y:S01]  /*2ff60*/  SHFL.IDX PT, R50, R56, RZ, 0x1c1f ;  /* 0x001c1fff38327589 */ /* 0x000e2200000e0000 */
[-C--:B------:R-:W-:Y:S01]  /*2ff70*/  FMUL.FTZ R11, R27, R18.reuse ;  /* 0x000000121b0b7220 */ /* 0x080fe20000410000 */
[-C--:B------:R-:W-:Y:S01]  /*2ff80*/  FMUL.FTZ R15, R35, R18.reuse ;  /* 0x00000012230f7220 */ /* 0x080fe20000410000 */
[-C--:B------:R-:W-:Y:S01]  /*2ff90*/  FMUL.FTZ R78, R37, R18.reuse ;  /* 0x00000012254e7220 */ /* 0x080fe20000410000 */
[-C--:B------:R-:W-:Y:S01]  /*2ffa0*/  FMUL.FTZ R27, R43, R18.reuse ;  /* 0x000000122b1b7220 */ /* 0x080fe20000410000 */
[-C--:B------:R-:W-:Y:S01]  /*2ffb0*/  FMUL.FTZ R35, R59, R18.reuse ;  /* 0x000000123b237220 */ /* 0x080fe20000410000 */
[-C--:B------:R-:W-:Y:S01]  /*2ffc0*/  FMUL.FTZ R43, R45, R18.reuse ;  /* 0x000000122d2b7220 */ /* 0x080fe20000410000 */
[-C--:B------:R-:W-:Y:S01]  /*2ffd0*/  FMUL.FTZ R37, R63, R18.reuse ;  /* 0x000000123f257220 */ /* 0x080fe20000410000 */
[----:B------:R2:W3:Y:S01]  /*2ffe0*/  MUFU.TANH R59, R64 ;  /* 0x00000040003b7308 */ /* 0x0004e20000002400 */
[----:B------:R-:W-:Y:S02]  /*2fff0*/  IMAD.IADD R49, R48, 0x1, -R49 ;  /* 0x0000000130317824 */ /* 0x000fe400078e0a31 */
        /* <DEDUP_REMOVED lines=18> */
[----:B------:R-:W-:-:S02]  /*30120*/  IMAD R48, R10, R51, 0x1 ;  /* 0x000000010a307424 */ /* 0x000fc400078e0233 */
[----:B--2---:R-:W-:Y:S01]  /*30130*/  FMUL.FTZ R64, R71, R18 ;  /* 0x0000001247407220 */ /* 0x004fe20000410000 */
[----:B------:R-:W2:Y:S01]  /*30140*/  MUFU.TANH R9, R9 ;  /* 0x0000000900097308 */ /* 0x000ea20000002400 */
[----:B------:R-:W-:Y:S01]  /*30150*/  IMAD R48, R49, -0x2, R48 ;  /* 0xfffffffe31307824 */ /* 0x000fe200078e0230 */
[----:B------:R-:W-:-:S06]  /*30160*/  LOP3.LUT R18, RZ, R19, RZ, 0x33, !PT ;  /* 0x00000013ff127212 */ /* 0x000fcc00078e33ff */
        /* <DEDUP_REMOVED lines=69> */
.L_x_3778:
[----:B------:R-:W-:Y:S05]  /*305c0*/  BSYNC B4 ;  /* 0x0000000000047941 */ /* 0x000fea0003800000 */
.L_x_3777:
[----:B------:R-:W-:Y:S01]  /*305d0*/  LOP3.LUT R18, RZ, R18, RZ, 0x33, !PT ;  /* 0x00000012ff127212 */ /* 0x000fe200078e33ff */
[----:B------:R-:W-:Y:S06]  /*305e0*/  BRA `(.L_x_3779) ;  /* 0x0000000000287947 */ /* 0x000fec0003800000 */
.L_x_3776:
        /* <DEDUP_REMOVED lines=10> */
.L_x_3779:
[----:B------:R-:W-:Y:S05]  /*30690*/  BSYNC B3 ;  /* 0x0000000000037941 */ /* 0x000fea0003800000 */
.L_x_3775:
[----:B------:R-:W-:-:S05]  /*306a0*/  IMAD R18, R7, R18, R71 ;  /* 0x0000001207127224 */ /* 0x000fca00078e0247 */
[----:B------:R-:W-:Y:S02]  /*306b0*/  VIMNMX R55, R55, R18, !PT ;  /* 0x0000001237377248 */ /* 0x000fe40007fe0100 */
[----:B------:R-:W-:-:S07]  /*306c0*/  VIADDMNMX R58, R18, R7, R58, PT ;  /* 0x00000007123a7246 */ /* 0x000fce000380013a */
.L_x_3774:
[----:B------:R-:W-:Y:S05]  /*306d0*/  BSYNC B2 ;  /* 0x0000000000027941 */ /* 0x000fea0003800000 */
.L_x_3773:
        /* <DEDUP_REMOVED lines=136> */
.L_x_3785:
[----:B------:R-:W-:Y:S05]  /*30f60*/  BSYNC B4 ;  /* 0x0000000000047941 */ /* 0x000fea0003800000 */
.L_x_3784:
[----:B------:R-:W-:Y:S01]  /*30f70*/  LOP3.LUT R8, RZ, R8, RZ, 0x33, !PT ;  /* 0x00000008ff087212 */ /* 0x000fe200078e33ff */
[----:B------:R-:W-:Y:S06]  /*30f80*/  BRA `(.L_x_3786) ;  /* 0x0000000000287947 */ /* 0x000fec0003800000 */
.L_x_3783:
        /* <DEDUP_REMOVED lines=10> */
.L_x_3786:
[----:B------:R-:W-:Y:S05]  /*31030*/  BSYNC B3 ;  /* 0x0000000000037941 */ /* 0x000fea0003800000 */
.L_x_3782:
[----:B------:R-:W-:-:S05]  /*31040*/  IMAD R8, R7, R8, R71 ;  /* 0x0000000807087224 */ /* 0x000fca00078e0247 */
[----:B------:R-:W-:Y:S02]  /*31050*/  VIADDMNMX R68, R8, R7, R68, PT ;  /* 0x0000000708447246 */ /* 0x000fe40003800144 */
[----:B------:R-:W-:-:S07]  /*31060*/  VIMNMX R65, R65, R8, !PT ;  /* 0x0000000841417248 */ /* 0x000fce0007fe0100 */
.L_x_3781:
[----:B------:R-:W-:Y:S05]  /*31070*/  BSYNC B2 ;  /* 0x0000000000027941 */ /* 0x000fea0003800000 */
.L_x_3780:
        /* <DEDUP_REMOVED lines=77> */
[----:B------:R-:W-:Y:S02]  /*31550*/  ISETP.GT.AND P2, PT, R65, 0x49, !P2 ;  /* 0x000000494100780c */ /* 0x000fe40005744270 */
[----:B------:R-:W-:Y:S02]  /*31560*/  ISETP.LT.OR P1, PT, R68, 0x49, P1 ;  /* 0x000000494400780c */ /* 0x000fe40000f21670 */
[----:B------:R-:W-:Y:S02]  /*31570*/  FSEL R35, R35, -INF , !P0 ;  /* 0xff80000023237808 */ /* 0x000fe40004000000 */
[----:B------:R-:W-:-:S02]  /*31580*/  ISETP.GT.AND P3, PT, R65, 0x50, !P3 ;  /* 0x000000504100780c */ /* 0x000fc40005f64270 */
[----:B------:R-:W-:Y:S02]  /*31590*/  ISETP.LT.OR P2, PT, R68, 0x4a, P2 ;  /* 0x0000004a4400780c */ /* 0x000fe40001741670 */
        /* <DEDUP_REMOVED lines=51> */
[----:B------:R-:W-:Y:S01]  /*318d0*/  FMNMX.FTZ R7, R35, R24, !PT ;  /* 0x0000001823077209 */ /* 0x000fe20007810000 */
[----:B------:R-:W2:Y:S01]  /*318e0*/  LD.E R70, desc[UR4][R8.64+0x20] ;  /* 0x0000200408467980 */ /* 0x000ea2000c101900 */
        /* <DEDUP_REMOVED lines=99> */
[----:B------:R-:W-:Y:S01]  /*31f20*/  FFMA.FTZ R174, R34, R65, -R8 ;  /* 0x0000004122ae7223 */ /* 0x000fe20000010808 */
[----:B--2---:R-:W-:-:S06]  /*31f30*/  FADD.FTZ R34, R154, R21 ;  /* 0x000000159a227221 */ /* 0x004fcc0000010000 */
[----:B------:R-:W2:Y:S01]  /*31f40*/  MUFU.EX2 R19, R19 ;  /* 0x0000001300137308 */ /* 0x000ea20000000800 */
[----:B------:R-:W-:Y:S01]  /*31f50*/  FADD.FTZ R9, R155, R32 ;  /* 0x000000209b097221 */ /* 0x000fe20000010000 */
[----:B------:R-:W-:-:S06]  /*31f60*/  FFMA.FTZ R167, R59, R65, -R8 ;  /* 0x000000413ba77223 */ /* 0x000fcc0000010808 */
        /* <DEDUP_REMOVED lines=239> */
[----:B------:R-:W-:-:S03]  /*32e60*/  FMUL.FTZ R107, R24, R107 ;  /* 0x0000006b186b7220 */ /* 0x000fc60000410000 */
[----:B------:R-:W2:Y:S04]  /*32e70*/  LD.E R138, desc[UR20][R8.64+0x1b8] ;  /* 0x0001b814088a7980 */ /* 0x000ea8000c101900 */
[----:B------:R-:W2:Y:S04]  /*32e80*/  LD.E R136, desc[UR22][R8.64+0x1bc] ;  /* 0x0001bc1608887980 */ /* 0x000ea8000c101900 */
[----:B------:R-:W2:Y:S04]  /*32e90*/  LD.E R144, desc[UR10][R8.64+0x1c8] ;  /* 0x0001c80a08907980 */ /* 0x000ea8000c101900 */
[----:B------:R-:W2:Y:S04]  /*32ea0*/  LD.E R140, desc[UR12][R8.64+0x1cc] ;  /* 0x0001cc0c088c7980 */ /* 0x000ea8000c101900 */
[----:B------:R-:W2:Y:S04]  /*32eb0*/  LD.E R142, desc[UR14][R8.64+0x1d8] ;  /* 0x0001d80e088e7980 */ /* 0x000ea8000c101900 */
[----:B------:R-:W2:Y:S04]  /*32ec0*/  LD.E R190, desc[UR16][R8.64+0x1dc] ;  /* 0x0001dc1008be7980 */ /* 0x000ea8000c101900 */
[----:B------:R-:W2:Y:S04]  /*32ed0*/  LD.E R146, desc[UR18][R8.64+0x1e8] ;  /* 0x0001e81208927980 */ /* 0x000ea8000c101900 */
[----:B------:R0:W-:Y:S04]  /*32ee0*/  ST.E desc[UR4][R8.64+0xb0], R107 ;  /* 0x0000b06b08007985 */ /* 0x0001e8000c101904 */
[----:B------:R-:W2:Y:S04]  /*32ef0*/  LD.E R150, desc[UR20][R8.64+0x1ec] ;  /* 0x0001ec1408967980 */ /* 0x000ea8000c101900 */
[----:B------:R-:W2:Y:S01]  /*32f00*/  LD.E R148, desc[UR22][R8.64+0x1f8] ;  /* 0x0001f81608947980 */ /* 0x000ea2000c101900 */
[----:B0-----:R-:W-:-:S03]  /*32f10*/  FMUL.FTZ R107, R24, R83 ;  /* 0x00000053186b7220 */ /* 0x001fc60000410000 */
        /* <DEDUP_REMOVED lines=234> */
[C---:B---3--:R-:W-:Y:S01]  /*33dc0*/  FMUL.FTZ R35, R7.reuse, R146 ;  /* 0x0000009207237220 */ /* 0x048fe20000410000 */
[C---:B------:R-:W-:Y:S02]  /*33dd0*/  FMUL.FTZ R83, R7.reuse, R83 ;  /* 0x0000005307537220 */ /* 0x040fe40000410000 */
[----:B------:R3:W-:Y:S01]  /*33de0*/  ST.E desc[UR4][R8.64+0x1c8], R3 ;  /* 0x0001c80308007985 */ /* 0x0007e2000c101904 */
[C---:B0-----:R-:W-:Y:S01]  /*33df0*/  FMUL.FTZ R37, R7.reuse, R150 ;  /* 0x0000009607257220 */ /* 0x041fe20000410000 */
[C---:B-1----:R-:W-:Y:S02]  /*33e00*/  FMUL.FTZ R29, R7.reuse, R190 ;  /* 0x000000be071d7220 */ /* 0x042fe40000410000 */
[----:B------:R0:W-:Y:S01]  /*33e10*/  ST.E desc[UR8][R8.64+0x1cc], R31 ;  /* 0x0001cc1f08007985 */ /* 0x0001e2000c101908 */
[----:B--2---:R-:W-:-:S03]  /*33e20*/  FMUL.FTZ R39, R7, R148 ;  /* 0x0000009407277220 */ /* 0x004fc60000410000 */
[----:B------:R-:W-:Y:S04]  /*33e30*/  ST.E desc[UR10][R8.64+0x1d8], R33 ;  /* 0x0001d82108007985 */ /* 0x000fe8000c10190a */
[----:B------:R-:W-:Y:S04]  /*33e40*/  ST.E desc[UR6][R8.64+0x1dc], R29 ;  /* 0x0001dc1d08007985 */ /* 0x000fe8000c101906 */
[----:B------:R-:W-:Y:S04]  /*33e50*/  ST.E desc[UR12][R8.64+0x1e8], R35 ;  /* 0x0001e82308007985 */ /* 0x000fe8000c10190c */
[----:B------:R-:W-:Y:S04]  /*33e60*/  ST.E desc[UR14][R8.64+0x1ec], R37 ;  /* 0x0001ec2508007985 */ /* 0x000fe8000c10190e */
[----:B------:R-:W-:Y:S04]  /*33e70*/  ST.E desc[UR16][R8.64+0x1f8], R39 ;  /* 0x0001f82708007985 */ /* 0x000fe8000c101910 */
[----:B------:R1:W-:Y:S04]  /*33e80*/  ST.E desc[UR18][R8.64+0x1fc], R83 ;  /* 0x0001fc5308007985 */ /* 0x0003e8000c101912 */
[----:B---3--:R-:W2:Y:S01]  /*33e90*/  LDL.64 R2, [R0+0x80] ;  /* 0x0000800000027983 */ /* 0x008ea20000100a00 */
[----:B------:R-:W-:-:S02]  /*33ea0*/  LEA.HI R24, R6, 0x8, RZ, 0x19 ;  /* 0x0000000806187811 */ /* 0x000fc400078fc8ff */
[----:B------:R-:W-:Y:S01]  /*33eb0*/  R2UR UR28, R4 ;  /* 0x00000000041c72ca */ /* 0x000fe200000e0000 */
[----:B0-----:R-:W3:Y:S02]  /*33ec0*/  LDL.64 R30, [R0] ;  /* 0x00000000001e7983 */ /* 0x001ee40000100a00 */
[----:B------:R0:W-:Y:S01]  /*33ed0*/  BAR.SYNC.DEFER_BLOCKING R24, 0x100 ;  /* 0x000400180000751d */ /* 0x0001e20000010000 */
[----:B------:R-:W-:-:S05]  /*33ee0*/  R2UR UR29, R5 ;  /* 0x00000000051d72ca */ /* 0x000fca00000e0000 */
[----:B------:R-:W4:Y:S04]  /*33ef0*/  LDL.64 R6, [R0+0x98] ;  /* 0x0000980000067983 */ /* 0x000f280000100a00 */
[----:B-1----:R-:W4:Y:S04]  /*33f00*/  LDL.64 R8, [R0+0x88] ;  /* 0x0000880000087983 */ /* 0x002f280000100a00 */
        /* <DEDUP_REMOVED lines=64> */
[----:B0-----:R-:W2:Y:S04]  /*34310*/  LD.E R24, desc[UR26][R2.64+0x100] ;  /* 0x0001001a02187980 */ /* 0x001ea8000c101900 */
        /* <DEDUP_REMOVED lines=218> */
[----:B0-----:R-:W4:Y:S01]  /*350c0*/  LD.E R29, desc[UR22][R2.64+0x14] ;  /* 0x00001416021d7980 */ /* 0x001f22000c101900 */
[----:B------:R-:W-:Y:S02]  /*350d0*/  F2FP.BF16.F32.PACK_AB R154, R27, R154 ;  /* 0x0000009a1b9a723e */ /* 0x000fe400000010ff */
[----:B------:R-:W-:Y:S01]  /*350e0*/  F2FP.BF16.F32.PACK_AB R153, R26, R153 ;  /* 0x000000991a99723e */ /* 0x000fe200000010ff */
[----:B------:R-:W4:Y:S01]  /*350f0*/  LD.E R25, desc[UR30][R2.64+0x4] ;  /* 0x0000041e02197980 */ /* 0x000f22000c101900 */
[----:B------:R-:W-:-:S03]  /*35100*/  F2FP.BF16.F32.PACK_AB R155, R28, R155 ;  /* 0x0000009b1c9b723e */ /* 0x000fc600000010ff */
        /* <DEDUP_REMOVED lines=128> */
[----:B------:R-:W-:Y:S01]  /*35910*/  R2UR UR7, R7 ;  /* 0x00000000070772ca */ /* 0x000fe200000e0000 */
[----:B------:R-:W-:Y:S01]  /*35920*/  VOTEU.ANY UP0, P0 ;  /* 0x00000000003f7886 */ /* 0x000fe20000000100 */
        /* <DEDUP_REMOVED lines=52> */
[----:B------:R-:W-:Y:S02]  /*35c70*/  R2UR UR4, R4 ;  /* 0x00000000040472ca */ /* 0x000fe400000e0000 */
[----:B------:R-:W-:-:S13]  /*35c80*/  R2UR UR5, R5 ;  /* 0x00000000050572ca */ /* 0x000fda00000e0000 */
        /* <DEDUP_REMOVED lines=3849> */
[----:B------:R-:W-:-:S04]  /*44d20*/  R2UR UR7, R7 ;  /* 0x00000000070772ca */ /* 0x000fc800000e0000 */
[----:B------:R-:W-:Y:S02]  /*44d30*/  R2UR UR6, R6 ;  /* 0x00000000060672ca */ /* 0x000fe400000e0000 */
[----:B------:R-:W-:Y:S02]  /*44d40*/  F2FP.BF16.F32.PACK_AB R188, R187, R188 ;  /* 0x000000bcbbbc723e */ /* 0x000fe400000010ff */
        /* <DEDUP_REMOVED lines=1174> */
.L_x_3788:
[----:B------:R-:W-:Y:S05]  /*496b0*/  BSYNC B2 ;  /* 0x0000000000027941 */ /* 0x000fea0003800000 */
.L_x_3787:
[C---:B------:R-:W-:Y:S02]  /*496c0*/  R2UR UR6, R4.reuse ;  /* 0x00000000040672ca */ /* 0x040fe400000e0000 */
[C---:B------:R-:W-:Y:S02]  /*496d0*/  R2UR UR7, R5.reuse ;  /* 0x00000000050772ca */ /* 0x040fe400000e0000 */
[----:B------:R-:W-:Y:S02]  /*496e0*/  R2UR UR4, R4 ;  /* 0x00000000040472ca */ /* 0x000fe400000e0000 */
[----:B------:R-:W-:-:S09]  /*496f0*/  R2UR UR5, R5 ;  /* 0x00000000050572ca */ /* 0x000fd200000e0000 */
[----:B------:R-:W2:Y:S04]  /*49700*/  LD.E.64 R2, desc[UR6][R8.64+0x20] ;  /* 0x0000200608027980 */ /* 0x000ea8000c101b00 */
[----:B------:R-:W3:Y:S01]  /*49710*/  LD.E R0, desc[UR4][R8.64+0xc] ;  /* 0x00000c0408007980 */ /* 0x000ee2000c101900 */
[----:B--2---:R-:W-:Y:S01]  /*49720*/  MOV R3, R2 ;  /* 0x0000000200037202 */ /* 0x004fe20000000f00 */
[----:B------:R-:W-:-:S04]  /*49730*/  IMAD.MOV.U32 R2, RZ, RZ, R224 ;  /* 0x000000ffff027224 */ /* 0x000fc800078e00e0 */
[----:B-----5:R-:W-:-:S05]  /*49740*/  IMAD R3, R6, 0x8, R3 ;  /* 0x0000000806037824 */ /* 0x020fca00078e0203 */
[----:B---3--:R-:W-:Y:S01]  /*49750*/  PRMT R0, R0, 0x654, R3 ;  /* 0x0000065400007816 */ /* 0x008fe20000000003 */
[----:B------:R-:W-:-:S03]  /*49760*/  IMAD.MOV.U32 R3, RZ, RZ, 0x0 ;  /* 0x00000000ff037424 */ /* 0x000fc600078e00ff */
[----:B------:R0:W-:Y:S02]  /*49770*/  SYNCS.ARRIVE.TRANS64.RED.A1T0 RZ, [R0+URZ], RZ ;  /* 0x000000ff00ff79a7 */ /* 0x0001e4000810043f */
[----:B0-----:R-:W-:Y:S05]  /*49780*/  RET.REL.NODEC R2 `(_ZN7cutlass13device_kernelIN5flash11enable_sm90INS1_16FlashAttnFwdSm90INS1_25CollectiveMainloopFwdSm90ILi2EN4cute5tupleIJNS5_1CILi1EEES8_S8_EEENS6_IJNS7_ILi128EEENS7_ILi96EEENS7_ILi64EEEEEELi256ENS_10bfloat16_tEfNS_4arch4Sm90ELb0ELb1ELb1ELb1ELb1ELb0ELb1ELb1ELb0ELb1ELb0ELb0EEENS1_21CollectiveEpilogueFwdINS6_IJSA_NS7_ILi256EEESB_EEES9_SE_SG_Li256ELb1ELb1ELb0ELb0EEENS1_36VarlenDynamicPersistentTileSchedulerILi128ELi96ELi256ELi128ELb0ELb1ELb1ELb1ELb0ELb1EEEEEEEEEvNT_6ParamsE) ;  /* 0xfffffb68021c7950 */ /* 0x001fea0003c3ffff */
.L_x_3763:
[----:B0-----:R0:W1:Y:S02]  /*49790*/  SYNCS.PHASECHK.TRANS64.TRYWAIT P0, [R2+URZ], R3 ;  /* 0x00000003020075a7 */ /* 0x001064000800017f */
[----:B-1----:R-:W-:Y:S05]  /*497a0*/  @!P0 NANOSLEEP.SYNCS 0x989680 ;  /* 0x009896800000895d */ /* 0x002fea0003900000 */
[----:B------:R-:W1:Y:S02]  /*497b0*/  @!P0 SYNCS.PHASECHK.TRANS64 P0, [R2+URZ], R3 ;  /* 0x00000003020085a7 */ /* 0x000e64000800007f */
[----:B-1----:R-:W-:Y:S05]  /*497c0*/  @!P0 BRA `(.L_x_3763) ;  /* 0xfffffffc00f08947 */ /* 0x002fea000383ffff */
[----:B------:R-:W-:Y:S05]  /*497d0*/  BRA `(.L_x_3762) ;  /* 0xfffffe4400dc7947 */ /* 0x000fea000383ffff */
.L_x_3770:
[----:B0-----:R0:W1:Y:S02]  /*497e0*/  SYNCS.PHASECHK.TRANS64.TRYWAIT P0, [R8+URZ], R9 ;  /* 0x00000009080075a7 */ /* 0x001064000800017f */
[----:B-1----:R-:W-:Y:S05]  /*497f0*/  @!P0 NANOSLEEP.SYNCS 0x989680 ;  /* 0x009896800000895d */ /* 0x002fea0003900000 */
[----:B------:R-:W1:Y:S02]  /*49800*/  @!P0 SYNCS.PHASECHK.TRANS64 P0, [R8+URZ], R9 ;  /* 0x00000009080085a7 */ /* 0x000e64000800007f */
[----:B-1----:R-:W-:Y:S05]  /*49810*/  @!P0 BRA `(.L_x_3770) ;  /* 0xfffffffc00f08947 */ /* 0x002fea000383ffff */
[----:B------:R-:W-:Y:S05]  /*49820*/  BRA `(.L_x_3769) ;  /* 0xfffffe4c00b07947 */ /* 0x000fea000383ffff */
.L_x_3789:
        /* <DEDUP_REMOVED lines=13> */
.L_x_6459:


//--------------------- .text._ZN7cutlass13device_kernelIN5flash11enable_sm90INS1_16FlashAttnFwdSm90INS1_25CollectiveMainloopFwdSm90ILi2EN4cute5tupleIJNS5_1CILi1EEES8_S8_EEENS6_IJNS7_ILi128EEENS7_ILi96EEENS7_ILi64EEEEEELi256ENS_10bfloat16_tEfNS_4arch4Sm90ELb0ELb1ELb1ELb1ELb1ELb1ELb1ELb1ELb0ELb1ELb0ELb0EEENS1_21CollectiveEpilogueFwdINS6_IJSA_NS7_ILi256EEESB_EEES9_SE_SG_Li256ELb1ELb1ELb0ELb0EEENS1_36VarlenDynamicPersistentTileSchedulerILi128ELi96ELi256ELi128ELb0ELb1ELb1ELb1ELb0ELb1EEEEEEEEEvNT_6ParamsE --------------------------
	.section	.text._ZN7cutlass13device_kernelIN5flash11enable_sm90INS1_16FlashAttnFwdSm90INS1_25CollectiveMainloopFwdSm90ILi2EN4cute5tupleIJNS5_1CILi1EEES8_S8_EEENS6_IJNS7_ILi128EEENS7_ILi96EEENS7_ILi64EEEEEELi256ENS_10bfloat16_tEfNS_4arch4Sm90ELb0ELb1ELb1ELb1ELb1ELb1ELb1ELb1ELb0ELb1ELb0ELb0EEENS1_21CollectiveEpilogueFwdINS6_IJSA_NS7_ILi256EEESB_EEES9_SE_SG_Li256ELb1ELb1ELb0ELb0EEENS1_36VarlenDynamicPersistentTileSchedulerILi128ELi96ELi256ELi128ELb0ELb1ELb1ELb1ELb0ELb1EEEEEEEEEvNT_6ParamsE,"ax",@progbits
	.align	128
.text._ZN7cutlass13device_kernelIN5flash11enable_sm90INS1_16FlashAttnFwdSm90INS1_25CollectiveMainloopFwdSm90ILi2EN4cute5tupleIJNS5_1CILi1EEES8_S8_EEENS6_IJNS7_ILi128EEENS7_ILi96EEENS7_ILi64EEEEEELi256ENS_10bfloat16_tEfNS_4arch4Sm90ELb0ELb1ELb1ELb1ELb1ELb1ELb1ELb1ELb0ELb1ELb0ELb0EEENS1_21CollectiveEpilogueFwdINS6_IJSA_NS7_ILi256EEESB_EEES9_SE_SG_Li256ELb1ELb1ELb0ELb0EEENS1_36VarlenDynamicPersistentTileSchedulerILi128ELi96ELi256ELi128ELb0ELb1ELb1ELb1ELb0ELb1EEEEEEEEEvNT_6ParamsE:
        .type           _ZN7cutlass13device_kernelIN5flash11enable_sm90INS1_16FlashAttnFwdSm90INS1_25CollectiveMainloopFwdSm90ILi2EN4cute5tupleIJNS5_1CILi1EEES8_S8_EEENS6_IJNS7_ILi128EEENS7_ILi96EEENS7_ILi64EEEEEELi256ENS_10bfloat16_tEfNS_4arch4Sm90ELb0ELb1ELb1ELb1ELb1ELb1ELb1ELb1ELb0ELb1ELb0ELb0EEENS1_21CollectiveEpilogueFwdINS6_IJSA_NS7_ILi256EEESB_EEES9_SE_SG_Li256ELb1ELb1ELb0ELb0EEENS1_36VarlenDynamicPersistentTileSchedulerILi128ELi96ELi256ELi128ELb0ELb1ELb1ELb1ELb0ELb1EEEEEEEEEvNT_6ParamsE,@function
        .size           _ZN7cutlass13device_kernelIN5flash11enable_sm90INS1_16FlashAttnFwdSm90INS1_25CollectiveMainloopFwdSm90ILi2EN4cute5tupleIJNS5_1CILi1EEES8_S8_EEENS6_IJNS7_ILi128EEENS7_ILi96EEENS7_ILi64EEEEEELi256ENS_10bfloat16_tEfNS_4arch4Sm90ELb0ELb1ELb1ELb1ELb1ELb1ELb1ELb1ELb0ELb1ELb0ELb0EEENS1_21CollectiveEpilogueFwdINS6_IJSA_NS7_ILi256EEESB_EEES9_SE_SG_Li256ELb1ELb1ELb0ELb0EEENS1_36VarlenDynamicPersistentTileSchedulerILi128ELi96ELi256ELi128ELb0ELb1ELb1ELb1ELb0ELb1EEEEEEEEEvNT_6ParamsE,(.L_x_6461 - _ZN7cutlass13device_kernelIN5flash11enable_sm90INS1_16FlashAttnFwdSm90INS1_25CollectiveMainloopFwdSm90ILi2EN4cute5tupleIJNS5_1CILi1EEES8_S8_EEENS6_IJNS7_ILi128EEENS7_ILi96EEENS7_ILi64EEEEEELi256ENS_10bfloat16_tEfNS_4arch4Sm90ELb0ELb1ELb1ELb1ELb1ELb1ELb1ELb1ELb0ELb1ELb0ELb0EEENS1_21CollectiveEpilogueFwdINS6_IJSA_NS7_ILi256EEESB_EEES9_SE_SG_Li256ELb1ELb1ELb0ELb0EEENS1_36VarlenDynamicPersistentTileSchedulerILi128ELi96ELi256ELi128ELb0ELb1ELb1ELb1ELb0ELb1EEEEEEEEEvNT_6ParamsE)
        .other          _ZN7cutlass13device_kernelIN5flash11enable_sm90INS1_16FlashAttnFwdSm90INS1_25CollectiveMainloopFwdSm90ILi2EN4cute5tupleIJNS5_1CILi1EEES8_S8_EEENS6_IJNS7_ILi128EEENS7_ILi96EEENS7_ILi64EEEEEELi256ENS_10bfloat16_tEfNS_4arch4Sm90ELb0ELb1ELb1ELb1ELb1ELb1ELb1ELb1ELb0ELb1ELb0ELb0EEENS1_21CollectiveEpilogueFwdINS6_IJSA_NS7_ILi256EEESB_EEES9_SE_SG_Li256ELb1ELb1ELb0ELb0EEENS1_36VarlenDynamicPersistentTileSchedulerILi128ELi96ELi256ELi128ELb0ELb1ELb1ELb1ELb0ELb1EEEEEEEEEvNT_6ParamsE,@"STO_CUDA_ENTRY STV_DEFAULT"
_ZN7cutlass13device_kernelIN5flash11enable_sm90INS1_16FlashAttnFwdSm90INS1_25CollectiveMainloopFwdSm90ILi2EN4cute5tupleIJNS5_1CILi1EEES8_S8_EEENS6_IJNS7_ILi128EEENS7_ILi96EEENS7_ILi64EEEEEELi256ENS_10bfloat16_tEfNS_4arch4Sm90ELb0ELb1ELb1ELb1ELb1ELb1ELb1ELb1ELb0ELb1ELb0ELb0EEENS1_21CollectiveEpilogueFwdINS6_IJSA_NS7_ILi256EEESB_EEES9_SE_SG_Li256ELb1ELb1ELb0ELb0EEENS1_36VarlenDynamicPersistentTileSchedulerILi128ELi96ELi256ELi128ELb0ELb1ELb1ELb1ELb0ELb1EEEEEEEEEvNT_6ParamsE:
[----:B------:R-:W0:Y:S02]  /*0000*/  LDC R1, c[0x0][0x28] ;  /* 0x00000a00ff017b82 */ /* 0x000e240000000800 */
[----:B0-----:R-:W-:-:S05]  /*0010*/  VIADD R1, R1, 0xfffffb50 ;  /* 0xfffffb5001017836 */ /* 0x001fca0000000000 */
[----:B------:R-:W-:Y:S01]  /*0020*/  R2UR UR4, R1 ;  /* 0x00000000010472ca */ /* 0x000fe200000e0000 */
[----:B------:R-:W0:Y:S01]  /*0030*/  S2R R3, SR_TID.X ;  /* 0x0000000000037919 */ /* 0x000e220000002100 */
[----:B------:R-:W-:Y:S01]  /*0040*/  ELECT P0, URZ, PT ;  /* 0x00000000003f782f */ /* 0x000fe20003800000 */
[----:B------:R-:W-:Y:S01]  /*0050*/  BSSY B0, `(.L_x_3790) ;  /* 0x0000012000007945 */ /* 0x000fe20003800000 */
[----:B------:R-:W-:Y:S01]  /*0060*/  ULDC UR37, c[0x0][0x20] ;  /* 0x0000080000257ab9 */ /* 0x000fe20000000800 */
[----:B------:R-:W-:-:S08]  /*0070*/  ULDC UR36, c[0x0][0x24] ;  /* 0x0000090000247ab9 */ /* 0x000fd00000000800 */
[----:B------:R-:W-:-:S04]  /*0080*/  UIADD3 UR37, UP0, UR4, UR37, URZ ;  /* 0x0000002504257290 */ /* 0x000fc8000ff1e03f */
[----:B------:R-:W-:Y:S01]  /*0090*/  UIADD3.X UR36, URZ, UR36, URZ, UP0, !UPT ;  /* 0x000000243f247290 */ /* 0x000fe200087fe43f */
        /* <DEDUP_REMOVED lines=13> */
.L_x_3791:
[----:B------:R-:W-:Y:S05]  /*0170*/  BSYNC B0 ;  /* 0x0000000000007941 */ /* 0x000fea0003800000 */
.L_x_3790:
        /* <DEDUP_REMOVED lines=21> */
[----:B0-----:R0:W1:Y:S01]  /*02d0*/  @UP1 SYNCS.EXCH.64 URZ, [UR8+0x32400], UR4 ;  /* 0x03240004083f15b2 */ /* 0x0010620008000100 */
[----:B------:R0:W2:Y:S04]  /*02e0*/  @UP2 SYNCS.EXCH.64 URZ, [UR8+0x32410], UR4 ;  /* 0x03241004083f25b2 */ /* 0x0000a80008000100 */
[----:B------:R0:W3:Y:S01]  /*02f0*/  @UP3 SYNCS.EXCH.64 URZ, [UR8+0x32420], UR6 ;  /* 0x03242006083f35b2 */ /* 0x0000e20008000100 */
        /* <DEDUP_REMOVED lines=18> */
[----:B----4-:R-:W-:Y:S01]  /*0420*/  NOP ;  /* 0x0000000000007918 */ /* 0x010fe20000000000 */
.L_x_3792:
[----:B------:R-:W4:Y:S01]  /*0430*/  SHFL.IDX PT, R2, R0, RZ, 0x1f ;  /* 0x00001fff00027589 */ /* 0x000f2200000e0000 */
[----:B------:R-:W-:Y:S01]  /*0440*/  NOP ;  /* 0x0000000000007918 */ /* 0x000fe20000000000 */
[----:B----4-:R-:W-:-:S13]  /*0450*/  ISETP.NE.AND P0, PT, R2, RZ, PT ;  /* 0x000000ff0200720c */ /* 0x010fda0003f05270 */
        /* <DEDUP_REMOVED lines=19> */
.L_x_3793:
[----:B------:R-:W4:Y:S01]  /*0590*/  SHFL.IDX PT, R2, R0, RZ, 0x1f ;  /* 0x00001fff00027589 */ /* 0x000f2200000e0000 */
[----:B------:R-:W-:Y:S01]  /*05a0*/  NOP ;  /* 0x0000000000007918 */ /* 0x000fe20000000000 */
[----:B----4-:R-:W-:-:S13]  /*05b0*/  ISETP.NE.AND P0, PT, R2, RZ, PT ;  /* 0x000000ff0200720c */ /* 0x010fda0003f05270 */
        /* <DEDUP_REMOVED lines=14> */
[----:B----4-:R-:W-:Y:S01]  /*06a0*/  NOP ;  /* 0x0000000000007918 */ /* 0x010fe20000000000 */
.L_x_3794:
        /* <DEDUP_REMOVED lines=22> */
.L_x_3795:
        /* <DEDUP_REMOVED lines=22> */
.L_x_3796:
[----:B------:R-:W-:Y:S01]  /*0970*/  PLOP3.LUT P0, PT, PT, PT, UP0, 0x80, 0x0 ;  /* 0x000000000000781c */ /* 0x000fe20003f0f008 */
[----:B------:R-:W-:Y:S01]  /*0980*/  UMOV UR38, 0x1 ;  /* 0x0000000100267882 */ /* 0x000fe20000000000 */
[----:B------:R-:W-:Y:S01]  /*0990*/  NOP ;  /* 0x0000000000007918 */ /* 0x000fe20000000000 */
[----:B------:R-:W-:Y:S01]  /*09a0*/  USEL UR38, UR38, 0x2, !UP0 ;  /* 0x0000000226267887 */ /* 0x000fe2000c000000 */
[----:B------:R-:W-:Y:S01]  /*09b0*/  BSSY B9, `(.L_x_3797) ;  /* 0x00036bc000097945 */ /* 0x000fe20003800000 */
[----:B------:R-:W-:Y:S01]  /*09c0*/  ULDC.64 UR44, c[0x0][0x208] ;  /* 0x00008200002c7ab9 */ /* 0x000fe20000000a00 */
[----:B------:R-:W-:Y:S02]  /*09d0*/  IMAD.U32 R16, RZ, RZ, UR37 ;  /* 0x00000025ff107e24 */ /* 0x000fe4000f8e00ff */
[----:B------:R-:W-:Y:S01]  /*09e0*/  IMAD.U32 R17, RZ, RZ, UR36 ;  /* 0x00000024ff117e24 */ /* 0x000fe2000f8e00ff */
[----:B0123--:R-:W-:Y:S06]  /*09f0*/  BAR.SYNC.DEFER_BLOCKING 0x0 ;  /* 0x0000000000007b1d */ /* 0x00ffec0000010000 */
[----:B------:R-:W-:Y:S05]  /*0a00*/  @!P0 BRA `(.L_x_3798) ;  /* 0x000002ec002c8947 */ /* 0x000fea0003800000 */
.L_x_3799:
[----:B------:R-:W-:-:S08]  /*0a10*/  NOP ;  /* 0x0000000000007918 */ /* 0x000fd00000000000 */
[----:B------:R-:W0:Y:S02]  /*0a20*/  USETMAXREG.TRY_ALLOC.CTAPOOL UP0, 0xe8 ;  /* 0x000000e8000079c8 */ /* 0x000e240008000600 */
[----:B0-----:R-:W-:-:S13]  /*0a30*/  PLOP3.LUT P0, PT, PT, PT, UP0, 0x80, 0x0 ;  /* 0x000000000000781c */ /* 0x001fda0003f0f008 */
[----:B------:R-:W-:Y:S05]  /*0a40*/  @!P0 BRA `(.L_x_3799) ;  /* 0xfffffffc00f08947 */ /* 0x000fea000383ffff */
[----:B------:R-:W0:Y:S01]  /*0a50*/  S2R R0, SR_TID.X ;  /* 0x0000000000007919 */ /* 0x000e220000002100 */
[----:B------:R-:W1:Y:S01]  /*0a60*/  S2UR UR4, SR_CgaCtaId ;  /* 0x00000000000479c3 */ /* 0x000e620000008800 */
[----:B------:R-:W-:Y:S01]  /*0a70*/  MOV R148, 0x400 ;  /* 0x0000040000947802 */ /* 0x000fe20000000f00 */
[----:B------:R-:W-:-:S06]  /*0a80*/  UIADD3 UR39, UP0, UR37, 0x1f8, URZ ;  /* 0x000001f825277890 */ /* 0x000fcc000ff1e03f */
[----:B------:R-:W-:Y:S06]  /*0a90*/  BAR.ARV 0x8, 0x180 ;  /* 0x0206000000007b1d */ /* 0x000fec0000002000 */
[----:B------:R-:W-:Y:S01]  /*0aa0*/  UIADD3 UR40, UP1, UR37, 0x204, URZ ;  /* 0x0000020425287890 */ /* 0x000fe2000ff3e03f */
[----:B------:R-:W-:Y:S01]  /*0ab0*/  STL.64 [R1+0x1f8], RZ ;  /* 0x0001f8ff01007387 */ /* 0x000fe20000100a00 */
[----:B------:R-:W-:Y:S02]  /*0ac0*/  UIADD3.X UR41, URZ, UR36, URZ, UP0, !UPT ;  /* 0x000000243f297290 */ /* 0x000fe400087fe43f */
[----:B------:R-:W-:Y:S01]  /*0ad0*/  UIADD3.X UR42, URZ, UR36, URZ, UP1, !UPT ;  /* 0x000000243f2a7290 */ /* 0x000fe20008ffe43f */
[----:B------:R-:W-:Y:S04]  /*0ae0*/  STL [R1+0x200], RZ ;  /* 0x000200ff01007387 */ /* 0x000fe80000100800 */
[----:B------:R-:W-:Y:S01]  /*0af0*/  STL [R1+0x204], RZ ;  /* 0x000204ff01007387 */ /* 0x000fe20000100800 */
[----:B-1----:R-:W-:Y:S01]  /*0b00*/  IMAD.U32 R27, RZ, RZ, UR4 ;  /* 0x00000004ff1b7e24 */ /* 0x002fe2000f8e00ff */
[----:B------:R-:W-:-:S04]  /*0b10*/  ULDC UR4, c[0x0][0xd3c] ;  /* 0x00034f0000047ab9 */ /* 0x000fc80000000800 */
[----:B------:R-:W-:Y:S02]  /*0b20*/  LEA R148, R27, R148, 0x18 ;  /* 0x000000941b947211 */ /* 0x000fe400078ec0ff */
[----:B0-----:R-:W-:-:S04]  /*0b30*/  SHF.R.U32.HI R12, RZ, 0x7, R0 ;  /* 0x00000007ff0c7819 */ /* 0x001fc80000011600 */
[----:B------:R-:W-:-:S13]  /*0b40*/  ISETP.NE.AND P0, PT, R12, 0x1, PT ;  /* 0x000000010c00780c */ /* 0x000fda0003f05270 */
[----:B------:R-:W-:Y:S08]  /*0b50*/  @!P0 BAR.ARV 0x9, 0x100 ;  /* 0x0244000000008b1d */ /* 0x000ff00000002000 */
[----:B------:R-:W-:Y:S06]  /*0b60*/  BAR.SYNC.DEFER_BLOCKING 0x5, 0x180 ;  /* 0x0146000000007b1d */ /* 0x000fec0000010000 */
[----:B------:R-:W0:Y:S02]  /*0b70*/  LDS.128 R124, [R148+0x324d0] ;  /* 0x0324d000947c7984 */ /* 0x000e240000000c00 */
[----:B------:R-:W-:Y:S06]  /*0b80*/  BAR.ARV 0x4, 0x180 ;  /* 0x0106000000007b1d */ /* 0x000fec0000002000 */
[----:B0-----:R-:W-:-:S13]  /*0b90*/  ISETP.GE.AND P0, PT, R127, UR4, PT ;  /* 0x000000047f007c0c */ /* 0x001fda000bf06270 */
[----:B------:R-:W-:Y:S05]  /*0ba0*/  @P0 BRA `(.L_x_3800) ;  /* 0x0000036800700947 */ /* 0x000fea0003800000 */
[----:B------:R-:W-:Y:S02]  /*0bb0*/  VIADD R227, R0, 0xffffff80 ;  /* 0xffffff8000e37836 */ /* 0x000fe40000000000 */
[----:B------:R-:W-:Y:S02]  /*0bc0*/  VIADD R213, R12, 0x8 ;  /* 0x000000080cd57836 */ /* 0x000fe40000000000 */
[----:B------:R-:W-:Y:S01]  /*0bd0*/  IMAD.MOV.U32 R153, RZ, RZ, RZ ;  /* 0x000000ffff997224 */ /* 0x000fe200078e00ff */
[----:B------:R-:W-:Y:S01]  /*0be0*/  SHF.R.S32.HI R0, RZ, 0x1f, R227 ;  /* 0x0000001fff007819 */ /* 0x000fe200000114e3 */
[----:B------:R-:W-:-:S03]  /*0bf0*/  IMAD.MOV.U32 R158, RZ, RZ, RZ ;  /* 0x000000ffff9e7224 */ /* 0x000fc600078e00ff */
[CC--:B------:R-:W-:Y:S02]  /*0c00*/  LEA.HI R2, R0.reuse, R227.reuse, RZ, 0x7 ;  /* 0x000000e300027211 */ /* 0x0c0fe400078f38ff */
[-C--:B------:R-:W-:Y:S02]  /*0c10*/  LEA.HI R7, R0, R227.reuse, RZ, 0x4 ;  /* 0x000000e300077211 */ /* 0x080fe400078f20ff */
[----:B------:R-:W-:Y:S02]  /*0c20*/  LOP3.LUT R4, R2, 0xffffff80, RZ, 0xc0, !PT ;  /* 0xffffff8002047812 */ /* 0x000fe400078ec0ff */
[----:B------:R-:W-:Y:S02]  /*0c30*/  SHF.R.S32.HI R13, RZ, 0x7, R2 ;  /* 0x00000007ff0d7819 */ /* 0x000fe40000011402 */
[----:B------:R-:W-:Y:S01]  /*0c40*/  LEA.HI R9, R0, R227, RZ, 0x5 ;  /* 0x000000e300097211 */ /* 0x000fe200078f28ff */
[----:B------:R-:W-:Y:S01]  /*0c50*/  IMAD.IADD R11, R227, 0x1, -R4 ;  /* 0x00000001e30b7824 */ /* 0x000fe200078e0a04 */
[----:B------:R-:W-:Y:S01]  /*0c60*/  LEA.HI R2, R2, R13, RZ, 0x1 ;  /* 0x0000000d02027211 */ /* 0x000fe200078f08ff */
[----:B------:R-:W-:Y:S01]  /*0c70*/  STL [R1+0x474], R13 ;  /* 0x0004740d01007387 */ /* 0x000fe20000100800 */
[----:B------:R-:W-:-:S02]  /*0c80*/  SHF.R.S32.HI R10, RZ, 0x4, R7 ;  /* 0x00000004ff0a7819 */ /* 0x000fc40000011407 */
[----:B------:R-:W-:Y:S01]  /*0c90*/  SHF.R.S32.HI R3, RZ, 0x1f, R11 ;  /* 0x0000001fff037819 */ /* 0x000fe2000001140b */
[----:B------:R-:W-:Y:S01]  /*0ca0*/  STL [R1+0x46c], R11 ;  /* 0x00046c0b01007387 */ /* 0x000fe20000100800 */
        /* <DEDUP_REMOVED lines=8> */
[C---:B------:R-:W-:Y:S02]  /*0d30*/  LOP3.LUT R8, R7.reuse, 0x3fffff0, RZ, 0xc0, !PT ;  /* 0x03fffff007087812 */ /* 0x040fe400078ec0ff */
[----:B------:R-:W-:Y:S02]  /*0d40*/  LOP3.LUT R6, R6, 0xfffffff8, RZ, 0xc0, !PT ;  /* 0xfffffff806067812 */ /* 0x000fe400078ec0ff */
[----:B------:R-:W-:Y:S01]  /*0d50*/  LEA.HI R7, R7, R10, RZ, 0x1 ;  /* 0x0000000a07077211 */ /* 0x000fe200078f08ff */
[----:B------:R-:W-:Y:S01]  /*0d60*/  IMAD.IADD R8, R227, 0x1, -R8 ;  /* 0x00000001e3087824 */ /* 0x000fe200078e0a08 */
[----:B------:R-:W-:Y:S01]  /*0d70*/  SHF.R.S32.HI R9, RZ, 0x5, R9 ;  /* 0x00000005ff097819 */ /* 0x000fe20000011409 */
[----:B------:R-:W-:Y:S01]  /*0d80*/  IMAD.IADD R6, R5, 0x1, -R6 ;  /* 0x0000000105067824 */ /* 0x000fe200078e0a06 */
[----:B------:R-:W-:-:S02]  /*0d90*/  LEA.HI R5, R0, R227, RZ, 0x3 ;  /* 0x000000e300057211 */ /* 0x000fc400078f18ff */
[----:B------:R-:W-:Y:S01]  /*0da0*/  LOP3.LUT R7, R7, 0x1ffffffe, RZ, 0xc0, !PT ;  /* 0x1ffffffe07077812 */ /* 0x000fe200078ec0ff */
[----:B------:R-:W-:Y:S01]  /*0db0*/  IMAD R3, R3, 0x10, R6 ;  /* 0x0000001003037824 */ /* 0x000fe200078e0206 */
[----:B------:R-:W-:Y:S01]  /*0dc0*/  SHF.R.S32.HI R218, RZ, 0x3, R5 ;  /* 0x00000003ffda7819 */ /* 0x000fe20000011405 */
[C---:B------:R-:W-:Y:S01]  /*0dd0*/  IMAD R8, R9.reuse, 0x10, R8 ;  /* 0x0000001009087824 */ /* 0x040fe200078e0208 */
[----:B------:R-:W-:Y:S01]  /*0de0*/  LOP3.LUT R4, R4, 0x7ffffffc, RZ, 0xc0, !PT ;  /* 0x7ffffffc04047812 */ /* 0x000fe200078ec0ff */
[----:B------:R-:W-:Y:S01]  /*0df0*/  IMAD R228, R2, 0x40, R3 ;  /* 0x0000004002e47824 */ /* 0x000fe200078e0203 */
[----:B------:R-:W-:Y:S01]  /*0e00*/  LEA.HI R2, R0, R227, RZ, 0x2 ;  /* 0x000000e300027211 */ /* 0x000fe200078f10ff */
[----:B------:R-:W-:Y:S02]  /*0e10*/  IMAD.IADD R7, R10, 0x1, -R7 ;  /* 0x000000010a077824 */ /* 0x000fe400078e0a07 */
[----:B------:R-:W-:Y:S01]  /*0e20*/  IMAD.SHL.U32 R192, R9, 0x200, RZ ;  /* 0x0000020009c07824 */ /* 0x000fe200078e00ff */
[----:B------:R-:W-:Y:S01]  /*0e30*/  LOP3.LUT R0, R2, 0xfffffffc, RZ, 0xc0, !PT ;  /* 0xfffffffc02007812 */ /* 0x000fe200078ec0ff */
[----:B------:R-:W-:Y:S01]  /*0e40*/  IMAD R7, R8, 0x8, R7 ;  /* 0x0000000808077824 */ /* 0x000fe200078e0207 */
[----:B------:R-:W-:Y:S01]  /*0e50*/  SHF.R.S32.HI R154, RZ, 0x2, R2 ;  /* 0x00000002ff9a7819 */ /* 0x000fe20000011402 */
[----:B------:R-:W-:Y:S01]  /*0e60*/  IMAD.IADD R4, R11, 0x1, -R4 ;  /* 0x000000010b047824 */ /* 0x000fe200078e0a04 */
[----:B------:R-:W-:Y:S01]  /*0e70*/  SHF.R.S32.HI R3, RZ, 0x1f, R2 ;  /* 0x0000001fff037819 */ /* 0x000fe20000011402 */
[----:B------:R-:W-:Y:S01]  /*0e80*/  IMAD.IADD R193, R227, 0x1, -R0 ;  /* 0x00000001e3c17824 */ /* 0x000fe200078e0a00 */
[----:B------:R-:W-:Y:S01]  /*0e90*/  LOP3.LUT R2, R5, 0xfffffff8, RZ, 0xc0, !PT ;  /* 0xfffffff805027812 */ /* 0x000fe200078ec0ff */
[----:B------:R-:W-:Y:S01]  /*0ea0*/  VIADD R166, R154, 0x40 ;  /* 0x000000409aa67836 */ /* 0x000fe20000000000 */
[----:B------:R-:W-:Y:S01]  /*0eb0*/  LEA.HI R3, R3, R154, RZ, 0x3 ;  /* 0x0000009a03037211 */ /* 0x000fe200078f18ff */
[C---:B------:R-:W-:Y:S01]  /*0ec0*/  IMAD.SHL.U32 R156, R193.reuse, 0x4, RZ ;  /* 0x00000004c19c7824 */ /* 0x040fe200078e00ff */
[----:B------:R-:W-:Y:S01]  /*0ed0*/  LEA.HI R0, R193, R193, RZ, 0x1 ;  /* 0x000000c1c1007211 */ /* 0x000fe200078f08ff */
[----:B------:R-:W-:Y:S01]  /*0ee0*/  IMAD.IADD R6, R227, 0x1, -R2 ;  /* 0x00000001e3067824 */ /* 0x000fe200078e0a02 */
[----:B------:R-:W-:Y:S01]  /*0ef0*/  LOP3.LUT R3, R3, 0xfffffff8, RZ, 0xc0, !PT ;  /* 0xfffffff803037812 */ /* 0x000fe200078ec0ff */
[----:B------:R-:W-:Y:S01]  /*0f00*/  VIADD R159, R156, 0x10 ;  /* 0x000000109c9f7836 */ /* 0x000fe20000000000 */
[----:B------:R-:W-:Y:S01]  /*0f10*/  SHF.R.S32.HI R5, RZ, 0x1f, R166 ;  /* 0x0000001fff057819 */ /* 0x000fe200000114a6 */
[----:B------:R-:W-:Y:S01]  /*0f20*/  IMAD.SHL.U32 R186, R6, 0x8, RZ ;  /* 0x0000000806ba7824 */ /* 0x000fe200078e00ff */
[----:B------:R0:W-:Y:S01]  /*0f30*/  STL [R1+0x464], R6 ;  /* 0x0004640601007387 */ /* 0x0001e20000100800 */
[----:B------:R-:W-:Y:S01]  /*0f40*/  LOP3.LUT R0, R0, 0x1ffffffe, RZ, 0xc0, !PT ;  /* 0x1ffffffe00007812 */ /* 0x000fe200078ec0ff */
[----:B------:R-:W-:Y:S01]  /*0f50*/  IMAD.SHL.U32 R206, R166, 0x40, RZ ;  /* 0x00000040a6ce7824 */ /* 0x000fe200078e00ff */
[----:B------:R-:W-:Y:S01]  /*0f60*/  LEA.HI R5, R5, R166, RZ, 0x3 ;  /* 0x000000a605057211 */ /* 0x000fe200078f18ff */
[----:B------:R-:W-:Y:S01]  /*0f70*/  IMAD.SHL.U32 R22, R193, 0x8, RZ ;  /* 0x00000008c1167824 */ /* 0x000fe200078e00ff */
[----:B------:R-:W-:Y:S01]  /*0f80*/  SHF.R.S32.HI R217, RZ, 0x1f, R186 ;  /* 0x0000001fffd97819 */ /* 0x000fe200000114ba */
[----:B------:R-:W-:Y:S01]  /*0f90*/  VIADD R188, R186, 0x40 ;  /* 0x00000040babc7836 */ /* 0x000fe20000000000 */
[----:B------:R-:W-:Y:S01]  /*0fa0*/  LOP3.LUT R206, R206, 0x1c0, RZ, 0xc0, !PT ;  /* 0x000001c0cece7812 */ /* 0x000fe200078ec0ff */
[----:B------:R-:W-:Y:S01]  /*0fb0*/  IMAD.SHL.U32 R5, R5, 0x40, RZ ;  /* 0x0000004005057824 */ /* 0x000fe200078e00ff */
[----:B------:R-:W-:Y:S01]  /*0fc0*/  SHF.R.S32.HI R23, RZ, 0x1f, R22 ;  /* 0x0000001fff177819 */ /* 0x000fe20000011416 */
[----:B0-----:R-:W-:Y:S01]  /*0fd0*/  IMAD.IADD R6, R154, 0x1, -R3 ;  /* 0x000000019a067824 */ /* 0x001fe200078e0a03 */
[----:B------:R-:W-:Y:S01]  /*0fe0*/  SHF.R.U32.HI R208, RZ, 0x3, R206 ;  /* 0x00000003ffd07819 */ /* 0x000fe200000116ce */
[----:B------:R-:W-:Y:S01]  /*0ff0*/  IMAD.IADD R3, R193, 0x1, -R0 ;  /* 0x00000001c1037824 */ /* 0x000fe200078e0a00 */
[----:B------:R-:W-:Y:S01]  /*1000*/  SHF.R.S32.HI R0, RZ, 0x1f, R159 ;  /* 0x0000001fff007819 */ /* 0x000fe2000001149f */
[----:B------:R-:W-:Y:S01]  /*1010*/  IMAD.SHL.U32 R191, R6, 0x40, RZ ;  /* 0x0000004006bf7824 */ /* 0x000fe200078e00ff */
[----:B------:R-:W-:Y:S01]  /*1020*/  LOP3.LUT R2, R206, 0x38, R22, 0xf8, !PT ;  /* 0x00000038ce027812 */ /* 0x000fe200078ef816 */
[----:B------:R0:W-:Y:S01]  /*1030*/  STL [R1+0x460], R6 ;  /* 0x0004600601007387 */ /* 0x0001e20000100800 */
[----:B------:R-:W-:Y:S01]  /*1040*/  LOP3.LUT R209, R5, 0xfffffe00, RZ, 0xc0, !PT ;  /* 0xfffffe0005d17812 */ /* 0x000fe200078ec0ff */
[C---:B------:R-:W-:Y:S01]  /*1050*/  VIADD R152, R22.reuse, 0x20 ;  /* 0x0000002016987836 */ /* 0x040fe20000000000 */
[----:B------:R-:W-:Y:S01]  /*1060*/  LOP3.LUT R191, R191, 0x1c0, RZ, 0xc0, !PT ;  /* 0x000001c0bfbf7812 */ /* 0x000fe200078ec0ff */
[----:B------:R1:W-:Y:S01]  /*1070*/  STL [R1+0x45c], R0 ;  /* 0x00045c0001007387 */ /* 0x0003e20000100800 */
[----:B------:R-:W-:Y:S01]  /*1080*/  LOP3.LUT R5, R209, R2, R208, 0xf6, !PT ;  /* 0x00000002d1057212 */ /* 0x000fe200078ef6d0 */
[C---:B------:R-:W-:Y:S01]  /*1090*/  VIADD R163, R22.reuse, 0x40 ;  /* 0x0000004016a37836 */ /* 0x040fe20000000000 */
[----:B------:R-:W-:Y:S01]  /*10a0*/  SHF.R.U32.HI R207, RZ, 0x3, R191 ;  /* 0x00000003ffcf7819 */ /* 0x000fe200000116bf */
[C---:B------:R-:W-:Y:S01]  /*10b0*/  VIADD R162, R22.reuse, 0x60 ;  /* 0x0000006016a27836 */ /* 0x040fe20000000000 */
[----:B------:R-:W-:Y:S01]  /*10c0*/  SHF.R.S32.HI R155, RZ, 0x1f, R152 ;  /* 0x0000001fff9b7819 */ /* 0x000fe20000011498 */
[----:B0-----:R-:W-:Y:S01]  /*10d0*/  IMAD.SHL.U32 R6, R7, 0x8, RZ ;  /* 0x0000000807067824 */ /* 0x001fe200078e00ff */
[----:B------:R-:W-:Y:S01]  /*10e0*/  SHF.R.S32.HI R185, RZ, 0x1f, R163 ;  /* 0x0000001fffb97819 */ /* 0x000fe200000114a3 */
[----:B------:R-:W-:Y:S01]  /*10f0*/  IMAD R2, R5, 0x2, R148 ;  /* 0x0000000205027824 */ /* 0x000fe200078e0294 */
[----:B------:R-:W-:Y:S01]  /*1100*/  SHF.R.S32.HI R184, RZ, 0x1f, R162 ;  /* 0x0000001fffb87819 */ /* 0x000fe200000114a2 */
[C---:B------:R-:W-:Y:S01]  /*1110*/  VIADD R161, R22.reuse, 0x80 ;  /* 0x0000008016a17836 */ /* 0x040fe20000000000 */
[----:B-1----:R-:W-:Y:S01]  /*1120*/  LOP3.LUT R0, R191, 0x18, R22, 0xf8, !PT ;  /* 0x00000018bf007812 */ /* 0x002fe200078ef816 */
[----:B------:R-:W-:Y:S01]  /*1130*/  STL [R1+0x47c], R6 ;  /* 0x00047c0601007387 */ /* 0x000fe20000100800 */
[C---:B------:R-:W-:Y:S01]  /*1140*/  VIADD R160, R22.reuse, 0xa0 ;  /* 0x000000a016a07836 */ /* 0x040fe20000000000 */
[----:B------:R-:W-:Y:S01]  /*1150*/  SHF.R.S32.HI R216, RZ, 0x1f, R188 ;  /* 0x0000001fffd87819 */ /* 0x000fe200000114bc */
[----:B------:R-:W-:Y:S01]  /*1160*/  VIADD R165, R22, 0xc0 ;  /* 0x000000c016a57836 */ /* 0x000fe20000000000 */
[----:B------:R-:W-:Y:S01]  /*1170*/  LOP3.LUT R0, R0, R207, RZ, 0x3c, !PT ;  /* 0x000000cf00007212 */ /* 0x000fe200078e3cff */
[----:B------:R-:W-:Y:S01]  /*1180*/  STL [R1+0x468], R2 ;  /* 0x0004680201007387 */ /* 0x000fe20000100800 */
[----:B------:R-:W-:Y:S01]  /*1190*/  VIADD R164, R22, 0xe0 ;  /* 0x000000e016a47836 */ /* 0x000fe20000000000 */
[----:B------:R-:W-:Y:S01]  /*11a0*/  SHF.R.S32.HI R183, RZ, 0x1f, R161 ;  /* 0x0000001fffb77819 */ /* 0x000fe200000114a1 */
[----:B------:R-:W-:Y:S01]  /*11b0*/  VIADD R187, R186, 0x80 ;  /* 0x00000080babb7836 */ /* 0x000fe20000000000 */
[----:B------:R0:W-:Y:S01]  /*11c0*/  STL [R1+0x470], R0 ;  /* 0x0004700001007387 */ /* 0x0001e20000100800 */
[----:B------:R-:W-:Y:S01]  /*11d0*/  LOP3.LUT R167, R0, R192, RZ, 0xfc, !PT ;  /* 0x000000c000a77212 */ /* 0x000fe200078efcff */
[----:B------:R-:W-:Y:S01]  /*11e0*/  VIADD R189, R186, 0xc0 ;  /* 0x000000c0babd7836 */ /* 0x000fe20000000000 */
[----:B------:R-:W-:Y:S01]  /*11f0*/  SHF.R.S32.HI R182, RZ, 0x1f, R160 ;  /* 0x0000001fffb67819 */ /* 0x000fe200000114a0 */
[----:B------:R-:W-:Y:S01]  /*1200*/  IMAD.SHL.U32 R229, R4, 0x2, RZ ;  /* 0x0000000204e57824 */ /* 0x000fe200078e00ff */
[----:B------:R-:W-:-:S02]  /*1210*/  SHF.R.S32.HI R181, RZ, 0x1f, R165 ;  /* 0x0000001fffb57819 */ /* 0x000fc400000114a5 */
[----:B------:R-:W-:Y:S02]  /*1220*/  SHF.R.S32.HI R180, RZ, 0x1f, R164 ;  /* 0x0000001fffb47819 */ /* 0x000fe400000114a4 */
[----:B------:R-:W-:Y:S01]  /*1230*/  SHF.R.S32.HI R215, RZ, 0x1f, R187 ;  /* 0x0000001fffd77819 */ /* 0x000fe200000114bb */
[----:B0-----:R-:W-:Y:S01]  /*1240*/  IMAD R0, R3, 0x8, R228 ;  /* 0x0000000803007824 */ /* 0x001fe200078e02e4 */
[----:B------:R-:W-:-:S04]  /*1250*/  SHF.R.S32.HI R214, RZ, 0x1f, R189 ;  /* 0x0000001fffd67819 */ /* 0x000fc800000114bd */
[----:B------:R0:W-:Y:S03]  /*1260*/  STL [R1+0x478], R0 ;  /* 0x0004780001007387 */ /* 0x0001e60000100800 */
.L_x_4030:
[----:B------:R-:W-:Y:S05]  /*1270*/  YIELD ;  /* 0x0000000000007946 */ /* 0x000fea0003800000 */
[----:B------:R-:W-:Y:S01]  /*1280*/  ULDC.64 UR4, c[0x0][0xb20] ;  /* 0x0002c80000047ab9 */ /* 0x000fe20000000a00 */
[----:B0-----:R-:W1:Y:S01]  /*1290*/  LDC.64 R4, c[0x0][0xb00] ;  /* 0x0002c000ff047b82 */ /* 0x001e620000000a00 */
[----:B------:R-:W-:Y:S01]  /*12a0*/  ISETP.NE.U32.AND P1, PT, RZ, UR4, PT ;  /* 0x00000004ff007c0c */ /* 0x000fe2000bf25070 */
[----:B------:R-:W-:Y:S02]  /*12b0*/  IMAD.MOV.U32 R11, RZ, RZ, RZ ;  /* 0x000000ffff0b7224 */ /* 0x000fe400078e00ff */
[----:B------:R-:W-:Y:S01]  /*12c0*/  IMAD.MOV.U32 R19, RZ, RZ, RZ ;  /* 0x000000ffff137224 */ /* 0x000fe200078e00ff */
[----:B------:R-:W-:Y:S01]  /*12d0*/  ISETP.NE.AND.EX P1, PT, RZ, UR5, PT, P1 ;  /* 0x00000005ff007c0c */ /* 0x000fe2000bf25310 */
[----:B------:R-:W-:-:S02]  /*12e0*/  ULDC.64 UR4, c[0x0][0xb10] ;  /* 0x0002c40000047ab9 */ /* 0x000fc40000000a00 */
[----:B------:R-:W-:-:S04]  /*12f0*/  ISETP.NE.U32.AND P2, PT, RZ, UR4, PT ;  /* 0x00000004ff007c0c */ /* 0x000fc8000bf45070 */
[----:B------:R-:W-:Y:S01]  /*1300*/  ISETP.NE.AND.EX P2, PT, RZ, UR5, PT, P2 ;  /* 0x00000005ff007c0c */ /* 0x000fe2000bf45320 */
[----:B------:R-:W-:Y:S02]  /*1310*/  ULDC.64 UR4, c[0x0][0xb00] ;  /* 0x0002c00000047ab9 */ /* 0x000fe40000000a00 */
[----:B------:R-:W-:-:S03]  /*1320*/  ISETP.NE.U32.AND P0, PT, RZ, UR4, PT ;  /* 0x00000004ff007c0c */ /* 0x000fc6000bf05070 */
[----:B--2---:R-:W2:Y:S01]  /*1330*/  @P1 LDC.64 R2, c[0x0][0xb20] ;  /* 0x0002c800ff021b82 */ /* 0x004ea20000000a00 */
[----:B------:R-:W-:Y:S01]  /*1340*/  ISETP.NE.AND.EX P0, PT, RZ, UR5, PT, P0 ;  /* 0x00000005ff007c0c */ /* 0x000fe2000bf05300 */
[----:B-1-3--:R-:W-:-:S06]  /*1350*/  IMAD.WIDE R8, R127, 0x4, R4 ;  /* 0x000000047f087825 */ /* 0x00afcc00078e0204 */
[----:B------:R-:W1:Y:S01]  /*1360*/  @P2 LDC.64 R6, c[0x0][0xb10] ;  /* 0x0002c400ff062b82 */ /* 0x000e620000000a00 */
[----:B------:R-:W-:Y:S02]  /*1370*/  ULDC UR4, c[0x0][0x288] ;  /* 0x0000a20000047ab9 */ /* 0x000fe40000000800 */
[----:B------:R-:W-:Y:S01]  /*1380*/  IMAD.U32 R28, RZ, RZ, UR4 ;  /* 0x00000004ff1c7e24 */ /* 0x000fe2000f8e00ff */
[----:B------:R-:W-:Y:S02]  /*1390*/  ULDC.64 UR4, c[0x0][0x418] ;  /* 0x0001060000047ab9 */ /* 0x000fe40000000a00 */
[----:B------:R3:W5:Y:S01]  /*13a0*/  @P0 LDG.E R19, desc[UR44][R8.64] ;  /* 0x0000002c08130981 */ /* 0x000762000c1e1900 */
[----:B--2---:R-:W-:-:S05]  /*13b0*/  @P1 IMAD.WIDE R2, R127, 0x4, R2 ;  /* 0x000000047f021825 */ /* 0x004fca00078e0202 */
[----:B------:R3:W5:Y:S01]  /*13c0*/  @P1 LDG.E R11, desc[UR44][R2.64] ;  /* 0x0000002c020b1981 */ /* 0x000762000c1e1900 */
[----:B-1----:R-:W-:-:S05]  /*13d0*/  @P2 IMAD.WIDE R4, R127, 0x4, R6 ;  /* 0x000000047f042825 */ /* 0x002fca00078e0206 */
        /* <DEDUP_REMOVED lines=10> */
[----:B---34-:R-:W-:Y:S06]  /*1480*/  @P2 BRA `(.L_x_3801) ;  /* 0x0000000000242947 */ /* 0x018fec0003800000 */
[----:B------:R-:W-:Y:S02]  /*1490*/  ULDC.64 UR4, c[0x0][0xaf8] ;  /* 0x0002be0000047ab9 */ /* 0x000fe40000000a00 */
[----:B------:R-:W-:-:S04]  /*14a0*/  ISETP.NE.U32.AND P1, PT, RZ, UR4, PT ;  /* 0x00000004ff007c0c */ /* 0x000fc8000bf25070 */
[----:B------:R-:W-:-:S13]  /*14b0*/  ISETP.NE.AND.EX P1, PT, RZ, UR5, PT, P1 ;  /* 0x00000005ff007c0c */ /* 0x000fda000bf25310 */
[----:B------:R-:W-:Y:S05]  /*14c0*/  @!P1 BRA `(.L_x_3801) ;  /* 0x0000000000149947 */ /* 0x000fea0003800000 */
[----:B------:R-:W1:Y:S02]  /*14d0*/  LDC.64 R2, c[0x0][0xaf8] ;  /* 0x0002be00ff027b82 */ /* 0x000e640000000a00 */
[----:B-1----:R-:W-:-:S05]  /*14e0*/  IMAD.WIDE R2, R127, 0x4, R2 ;  /* 0x000000047f027825 */ /* 0x002fca00078e0202 */
[----:B-----5:R-:W2:Y:S04]  /*14f0*/  LDG.E R28, desc[UR44][R2.64] ;  /* 0x0000002c021c7981 */ /* 0x020ea8000c1e1900 */
[----:B------:R-:W2:Y:S02]  /*1500*/  LDG.E R5, desc[UR44][R2.64+0x4] ;  /* 0x0000042c02057981 */ /* 0x000ea4000c1e1900 */
[----:B--2---:R-:W-:-:S07]  /*1510*/  IMAD.IADD R28, R5, 0x1, -R28 ;  /* 0x00000001051c7824 */ /* 0x004fce00078e0a1c */
.L_x_3801:
[----:B------:R-:W-:Y:S01]  /*1520*/  ULDC.64 UR4, c[0x0][0xb18] ;  /* 0x0002c60000047ab9 */ /* 0x000fe20000000a00 */
[----:B------:R-:W-:Y:S01]  /*1530*/  IMAD.MOV.U32 R211, RZ, RZ, R126 ;  /* 0x000000ffffd37224 */ /* 0x000fe200078e007e */
[----:B------:R-:W-:Y:S01]  /*1540*/  ISETP.NE.U32.AND P1, PT, RZ, UR4, PT ;  /* 0x00000004ff007c0c */ /* 0x000fe2000bf25070 */
[----:B------:R-:W-:-:S03]  /*1550*/  IMAD.MOV.U32 R212, RZ, RZ, R127 ;  /* 0x000000ffffd47224 */ /* 0x000fc600078e007f */
[----:B------:R-:W-:-:S13]  /*1560*/  ISETP.NE.AND.EX P1, PT, RZ, UR5, PT, P1 ;  /* 0x00000005ff007c0c */ /* 0x000fda000bf25310 */
[----:B------:R-:W-:Y:S05]  /*1570*/  @!P1 BRA `(.L_x_3802) ;  /* 0x0000000000109947 */ /* 0x000fea0003800000 */
[----:B------:R-:W1:Y:S02]  /*1580*/  LDC.64 R2, c[0x0][0xb18] ;  /* 0x0002c600ff027b82 */ /* 0x000e640000000a00 */
[----:B-1----:R-:W-:-:S05]  /*1590*/  IMAD.WIDE R2, R127, 0x4, R2 ;  /* 0x000000047f027825 */ /* 0x002fca00078e0202 */
[----:B------:R1:W5:Y:S01]  /*15a0*/  LDG.E R18, desc[UR44][R2.64] ;  /* 0x0000002c02127981 */ /* 0x000362000c1e1900 */
[----:B------:R-:W-:Y:S05]  /*15b0*/  BRA `(.L_x_3803) ;  /* 0x0000000000107947 */ /* 0x000fea0003800000 */
.L_x_3802:
[----:B------:R-:W-:Y:S05]  /*15c0*/  @!P0 BRA `(.L_x_3803) ;  /* 0x00000000000c8947 */ /* 0x000fea0003800000 */
[----:B------:R-:W2:Y:S04]  /*15d0*/  LDG.E R3, desc[UR44][R8.64] ;  /* 0x0000002c08037981 */ /* 0x000ea8000c1e1900 */
[----:B------:R-:W2:Y:S02]  /*15e0*/  LDG.E R18, desc[UR44][R8.64+0x4] ;  /* 0x0000042c08127981 */ /* 0x000ea4000c1e1900 */
[----:B--2---:R-:W-:-:S07]  /*15f0*/  IMAD.IADD R18, R18, 0x1, -R3 ;  /* 0x0000000112127824 */ /* 0x004fce00078e0a03 */
.L_x_3803:
[----:B------:R-:W-:Y:S01]  /*1600*/  ULDC.64 UR4, c[0x0][0xb08] ;  /* 0x0002c20000047ab9 */ /* 0x000fe20000000a00 */
[----:B------:R-:W2:Y:S01]  /*1610*/  LDC R8, c[0x0][0x448] ;  /* 0x00011200ff087b82 */ /* 0x000ea20000000800 */
[----:B------:R-:W-:-:S04]  /*1620*/  ISETP.NE.U32.AND P0, PT, RZ, UR4, PT ;  /* 0x00000004ff007c0c */ /* 0x000fc8000bf05070 */
[----:B------:R-:W-:Y:S01]  /*1630*/  ISETP.NE.AND.EX P0, PT, RZ, UR5, PT, P0 ;  /* 0x00000005ff007c0c */ /* 0x000fe2000bf05300 */
[----:B------:R-:W-:Y:S02]  /*1640*/  ULDC.64 UR4, c[0x0][0xb28] ;  /* 0x0002ca0000047ab9 */ /* 0x000fe40000000a00 */
[----:B------:R-:W-:Y:S01]  /*1650*/  ISETP.NE.U32.AND P1, PT, RZ, UR4, PT ;  /* 0x00000004ff007c0c */ /* 0x000fe2000bf25070 */
[----:B-1---5:R-:W-:Y:S01]  /*1660*/  IMAD.MOV.U32 R2, RZ, RZ, R18 ;  /* 0x000000ffff027224 */ /* 0x022fe200078e0012 */
[----:B------:R-:W1:Y:S02]  /*1670*/  LDC.64 R12, c[0x0][0xad8] ;  /* 0x0002b600ff0c7b82 */ /* 0x000e640000000a00 */
[----:B------:R-:W-:-:S06]  /*1680*/  ISETP.NE.AND.EX P1, PT, RZ, UR5, PT, P1 ;  /* 0x00000005ff007c0c */ /* 0x000fcc000bf25310 */
[----:B------:R-:W3:Y:S08]  /*1690*/  @P0 LDC.64 R4, c[0x0][0xb08] ;  /* 0x0002c200ff040b82 */ /* 0x000ef00000000a00 */
[----:B------:R-:W4:Y:S01]  /*16a0*/  @P1 LDC.64 R6, c[0x0][0xb28] ;  /* 0x0002ca00ff061b82 */ /* 0x000f220000000a00 */
[----:B---3--:R-:W-:-:S05]  /*16b0*/  @P0 IMAD.WIDE R4, R127, 0x4, R4 ;  /* 0x000000047f040825 */ /* 0x008fca00078e0204 */
[----:B0-----:R-:W3:Y:S04]  /*16c0*/  @P0 LDG.E R0, desc[UR44][R4.64] ;  /* 0x0000002c04000981 */ /* 0x001ee8000c1e1900 */
[----:B------:R-:W3:Y:S01]  /*16d0*/  @P0 LDG.E R3, desc[UR44][R4.64+0x4] ;  /* 0x0000042c04030981 */ /* 0x000ee2000c1e1900 */
[----:B----4-:R-:W-:-:S05]  /*16e0*/  @P1 IMAD.WIDE R6, R127, 0x4, R6 ;  /* 0x000000047f061825 */ /* 0x010fca00078e0206 */
[----:B------:R0:W5:Y:S01]  /*16f0*/  @P1 LDG.E R2, desc[UR44][R6.64] ;  /* 0x0000002c06021981 */ /* 0x000162000c1e1900 */
[----:B--2---:R-:W-:Y:S01]  /*1700*/  ISETP.NE.AND P1, PT, R8, 0x1, PT ;  /* 0x000000010800780c */ /* 0x004fe20003f25270 */
[----:B------:R-:W-:Y:S01]  /*1710*/  IMAD.SHL.U32 R210, R125, 0x80, RZ ;  /* 0x000000807dd27824 */ /* 0x000fe200078e00ff */
[----:B-1----:R-:W-:Y:S01]  /*1720*/  ISETP.GE.AND P2, PT, R13, 0x1, PT ;  /* 0x000000010d00780c */ /* 0x002fe20003f46270 */
[----:B------:R-:W-:-:S10]  /*1730*/  IMAD.IADD R10, R18, 0x1, -R11 ;  /* 0x00000001120a7824 */ /* 0x000fd400078e0a0b */
[----:B------:R-:W1:Y:S08]  /*1740*/  @P1 LDC R8, c[0x0][0x44c] ;  /* 0x00011300ff081b82 */ /* 0x000e700000000800 */
[----:B------:R-:W2:Y:S01]  /*1750*/  @P1 LDC R9, c[0x0][0x450] ;  /* 0x00011400ff091b82 */ /* 0x000ea20000000800 */
[----:B---3--:R-:W-:Y:S02]  /*1760*/  @P0 IMAD.IADD R45, R3, 0x1, -R0 ;  /* 0x00000001032d0824 */ /* 0x008fe400078e0a00 */
[----:B------:R-:W-:-:S02]  /*1770*/  VIADD R3, R210, 0x7f ;  /* 0x0000007fd2037836 */ /* 0x000fc40000000000 */
[----:B------:R-:W-:Y:S02]  /*1780*/  IMAD.IADD R29, R10, 0x1, R45 ;  /* 0x000000010a1d7824 */ /* 0x000fe400078e022d */
[----:B-1----:R-:W-:-:S03]  /*1790*/  @P1 IMAD.HI.U32 R4, R3, R8, RZ ;  /* 0x0000000803041227 */ /* 0x002fc600078e00ff */
[C---:B------:R-:W-:Y:S01]  /*17a0*/  IADD3 R194, R29.reuse, 0x1, -R28 ;  /* 0x000000011dc27810 */ /* 0x040fe20007ffe81c */
[----:B------:R-:W-:Y:S02]  /*17b0*/  VIADD R0, R29, 0x5f ;  /* 0x0000005f1d007836 */ /* 0x000fe40000000000 */
[----:B------:R-:W-:Y:S01]  /*17c0*/  IMAD.MOV.U32 R5, RZ, RZ, R3 ;  /* 0x000000ffff057224 */ /* 0x000fe200078e0003 */
[----:B--2---:R-:W-:Y:S01]  /*17d0*/  @P1 SHF.R.U32.HI R5, RZ, R9, R4 ;  /* 0x00000009ff051219 */ /* 0x004fe20000011604 */
[----:B------:R-:W-:-:S04]  /*17e0*/  IMAD.HI R0, R0, 0x2aaaaaab, RZ ;  /* 0x2aaaaaab00007827 */ /* 0x000fc800078e02ff */
[----:B0-----:R-:W-:Y:S01]  /*17f0*/  IMAD.IADD R7, R194, 0x1, R5 ;  /* 0x00000001c2077824 */ /* 0x001fe200078e0205 */
[----:B------:R-:W-:-:S04]  /*1800*/  SHF.R.U32.HI R3, RZ, 0x1f, R0 ;  /* 0x0000001fff037819 */ /* 0x000fc80000011600 */
        /* <DEDUP_REMOVED lines=14> */
.L_x_3806:
[----:B------:R-:W-:-:S13]  /*18f0*/  ISETP.NE.AND P0, PT, R13, 0x1, PT ;  /* 0x000000010d00780c */ /* 0x000fda0003f05270 */
[----:B------:R-:W0:Y:S02]  /*1900*/  @P0 LDC.64 R4, c[0x0][0xae0] ;  /* 0x0002b800ff040b82 */ /* 0x000e240000000a00 */
[----:B0-----:R-:W-:-:S05]  /*1910*/  @P0 IMAD.HI.U32 R4, R3, R4, RZ ;  /* 0x0000000403040227 */ /* 0x001fca00078e00ff */
[----:B------:R-:W-:-:S07]  /*1920*/  @P0 SHF.R.U32.HI R3, RZ, R5, R4 ;  /* 0x00000005ff030219 */ /* 0x000fce0000011604 */
.L_x_3807:
[----:B------:R-:W-:Y:S05]  /*1930*/  BSYNC B0 ;  /* 0x0000000000007941 */ /* 0x000fea0003800000 */
.L_x_3805:
[----:B------:R-:W-:-:S05]  /*1940*/  IMAD R3, R3, R13, R13 ;  /* 0x0000000d03037224 */ /* 0x000fca00078e020d */
[----:B------:R-:W-:-:S07]  /*1950*/  VIMNMX R0, R0, R3, PT ;  /* 0x0000000300007248 */ /* 0x000fce0003fe0100 */
.L_x_3804:
        /* <DEDUP_REMOVED lines=20> */
.L_x_3810:
[----:B------:R-:W-:-:S13]  /*1aa0*/  ISETP.NE.AND P0, PT, R13, 0x1, PT ;  /* 0x000000010d00780c */ /* 0x000fda0003f05270 */
[----:B------:R-:W0:Y:S02]  /*1ab0*/  @P0 LDC.64 R6, c[0x0][0xae0] ;  /* 0x0002b800ff060b82 */ /* 0x000e240000000a00 */
[----:B0-----:R-:W-:-:S05]  /*1ac0*/  @P0 IMAD.HI.U32 R6, R3, R6, RZ ;  /* 0x0000000603060227 */ /* 0x001fca00078e00ff */
[----:B------:R-:W-:-:S07]  /*1ad0*/  @P0 SHF.R.U32.HI R3, RZ, R7, R6 ;  /* 0x00000007ff030219 */ /* 0x000fce0000011606 */
.L_x_3811:
[----:B------:R-:W-:Y:S05]  /*1ae0*/  BSYNC B0 ;  /* 0x0000000000007941 */ /* 0x000fea0003800000 */
.L_x_3809:
[----:B------:R-:W-:-:S05]  /*1af0*/  IMAD R3, R3, R13, RZ ;  /* 0x0000000d03037224 */ /* 0x000fca00078e02ff */
[----:B------:R-:W-:-:S07]  /*1b00*/  VIMNMX R4, R4, R3, !PT ;  /* 0x0000000304047248 */ /* 0x000fce0007fe0100 */
.L_x_3808:
        /* <DEDUP_REMOVED lines=44> */
.L_x_3814:
[----:B------:R-:W-:Y:S05]  /*1dd0*/  BSYNC B6 ;  /* 0x0000000000067941 */ /* 0x000fea0003800000 */
.L_x_3813:
        /* <DEDUP_REMOVED lines=20> */
.L_x_3816:
[----:B------:R-:W-:Y:S05]  /*1f20*/  BSYNC B6 ;  /* 0x0000000000067941 */ /* 0x000fea0003800000 */
.L_x_3815:
[----:B------:R-:W-:Y:S01]  /*1f30*/  ULDC.64 UR4, c[0x0][0xaf0] ;  /* 0x0002bc0000047ab9 */ /* 0x000fe20000000a00 */
[----:B------:R-:W2:Y:S01]  /*1f40*/  LDL R32, [R1+0x460] ;  /* 0x0004600001207983 */ /* 0x000ea20000100800 */
[----:B------:R-:W-:Y:S01]  /*1f50*/  ISETP.NE.U32.AND P0, PT, RZ, UR4, PT ;  /* 0x00000004ff007c0c */ /* 0x000fe2000bf05070 */
[----:B------:R-:W-:Y:S01]  /*1f60*/  IMAD.MOV.U32 R0, RZ, RZ, R127 ;  /* 0x000000ffff007224 */ /* 0x000fe200078e007f */
[----:B------:R-:W-:Y:S01]  /*1f70*/  SHF.R.S32.HI R3, RZ, 0x1f, R154 ;  /* 0x0000001fff037819 */ /* 0x000fe2000001149a */
[----:B------:R-:W-:Y:S01]  /*1f80*/  ULDC UR8, c[0x0][0x320] ;  /* 0x0000c80000087ab9 */ /* 0x000fe20000000800 */
[----:B------:R-:W-:Y:S01]  /*1f90*/  ISETP.NE.AND.EX P0, PT, RZ, UR5, PT, P0 ;  /* 0x00000005ff007c0c */ /* 0x000fe2000bf05300 */
[----:B------:R-:W0:Y:S01]  /*1fa0*/  S2R R20, SR_TID.X ;  /* 0x0000000000147919 */ /* 0x000e220000002100 */
[----:B------:R-:W-:Y:S01]  /*1fb0*/  ULDC.64 UR4, c[0x0][0x3f8] ;  /* 0x0000fe0000047ab9 */ /* 0x000fe20000000a00 */
[----:B------:R-:W1:Y:S01]  /*1fc0*/  LDC R33, c[0x0][0x3f4] ;  /* 0x0000fd00ff217b82 */ /* 0x000e620000000800 */
[----:B------:R-:W-:-:S09]  /*1fd0*/  ULDC.64 UR6, c[0x0][0x408] ;  /* 0x0001020000067ab9 */ /* 0x000fd20000000a00 */
[----:B------:R-:W3:Y:S02]  /*1fe0*/  @P0 LDC.64 R4, c[0x0][0xaf0] ;  /* 0x0002bc00ff040b82 */ /* 0x000ee40000000a00 */
[----:B---3--:R-:W-:-:S05]  /*1ff0*/  @P0 IMAD.WIDE R4, R127, 0x4, R4 ;  /* 0x000000047f040825 */ /* 0x008fca00078e0204 */
[----:B------:R3:W4:Y:S01]  /*2000*/  @P0 LDG.E R0, desc[UR44][R4.64] ;  /* 0x0000002c04000981 */ /* 0x000722000c1e1900 */
[C---:B------:R-:W-:Y:S01]  /*2010*/  IMAD R9, R3.reuse, UR4, RZ ;  /* 0x0000000403097c24 */ /* 0x040fe2000f8e02ff */
[----:B------:R-:W-:Y:S01]  /*2020*/  ISETP.GE.AND P1, PT, R152, UR8, PT ;  /* 0x0000000898007c0c */ /* 0x000fe2000bf26270 */
[----:B------:R-:W-:Y:S01]  /*2030*/  IMAD R11, R3, UR6, RZ ;  /* 0x00000006030b7c24 */ /* 0x000fe2000f8e02ff */
[----:B------:R-:W-:Y:S01]  /*2040*/  ISETP.GE.AND P0, PT, R22, UR8, PT ;  /* 0x0000000816007c0c */ /* 0x000fe2000bf06270 */
[C---:B------:R-:W-:Y:S01]  /*2050*/  IMAD R13, R154.reuse, UR5, R9 ;  /* 0x000000059a0d7c24 */ /* 0x040fe2000f8e0209 */
[----:B------:R-:W-:Y:S01]  /*2060*/  SEL R9, RZ, 0xffffffff, P1 ;  /* 0xffffffffff097807 */ /* 0x000fe20000800000 */
[C---:B------:R-:W-:Y:S01]  /*2070*/  IMAD R11, R154.reuse, UR7, R11 ;  /* 0x000000079a0b7c24 */ /* 0x040fe2000f8e020b */
[----:B------:R-:W-:Y:S01]  /*2080*/  SHF.R.S32.HI R157, RZ, 0x1f, R156 ;  /* 0x0000001fff9d7819 */ /* 0x000fe2000001149c */
[----:B------:R-:W-:Y:S01]  /*2090*/  IMAD.IADD R46, R19, 0x1, R18 ;  /* 0x00000001132e7824 */ /* 0x000fe200078e0212 */
[----:B0-----:R-:W-:Y:S01]  /*20a0*/  SHF.R.U32.HI R34, RZ, 0x7, R20 ;  /* 0x00000007ff227819 */ /* 0x001fe20000011614 */
[----:B------:R-:W-:Y:S01]  /*20b0*/  IMAD.SHL.U32 R9, R9, 0x2, RZ ;  /* 0x0000000209097824 */ /* 0x000fe200078e00ff */
[----:B------:R-:W-:Y:S01]  /*20c0*/  SEL R8, RZ, 0x1, P0 ;  /* 0x00000001ff087807 */ /* 0x000fe20000000000 */
[----:B---3--:R-:W-:Y:S01]  /*20d0*/  IMAD.WIDE.U32 R4, R154, UR6, R156 ;  /* 0x000000069a047c25 */ /* 0x008fe2000f8e009c */
[----:B------:R-:W-:-:S02]  /*20e0*/  ISETP.NE.AND P6, PT, R34, 0x1, PT ;  /* 0x000000012200780c */ /* 0x000fc40003fc5270 */
[----:B------:R-:W-:Y:S01]  /*20f0*/  LOP3.LUT R10, R9, 0x2, R8, 0xe2, !PT ;  /* 0x00000002090a7812 */ /* 0x000fe200078ee208 */
[----:B------:R-:W-:Y:S01]  /*2100*/  IMAD.WIDE.U32 R6, R154, UR4, R156 ;  /* 0x000000049a067c25 */ /* 0x000fe2000f8e009c */
[----:B------:R-:W-:Y:S02]  /*2110*/  ISETP.GE.AND P0, PT, R163, UR8, PT ;  /* 0x00000008a3007c0c */ /* 0x000fe4000bf06270 */
[----:B------:R-:W-:Y:S01]  /*2120*/  ISETP.GE.AND P1, PT, R162, UR8, PT ;  /* 0x00000008a2007c0c */ /* 0x000fe2000bf26270 */
[----:B------:R-:W-:Y:S01]  /*2130*/  IMAD.WIDE.U32 R8, R154, UR4, R22 ;  /* 0x000000049a087c25 */ /* 0x000fe2000f8e0016 */
[----:B-----5:R-:W-:Y:S02]  /*2140*/  SHF.R.S32.HI R47, RZ, 0x1f, R2 ;  /* 0x0000001fff2f7819 */ /* 0x020fe40000011402 */
[----:B------:R-:W-:Y:S01]  /*2150*/  SEL R12, RZ, 0x8, P1 ;  /* 0x00000008ff0c7807 */ /* 0x000fe20000800000 */
[----:B------:R-:W-:Y:S01]  /*2160*/  IMAD.IADD R5, R5, 0x1, R11 ;  /* 0x0000000105057824 */ /* 0x000fe200078e020b */
[----:B------:R-:W-:Y:S01]  /*2170*/  SEL R11, RZ, 0x4, P0 ;  /* 0x00000004ff0b7807 */ /* 0x000fe20000000000 */
[----:B------:R-:W-:Y:S01]  /*2180*/  IMAD.IADD R7, R7, 0x1, R13 ;  /* 0x0000000107077824 */ /* 0x000fe200078e020d */
[----:B------:R-:W-:Y:S01]  /*2190*/  ISETP.GE.AND P0, PT, R161, UR8, PT ;  /* 0x00000008a1007c0c */ /* 0x000fe2000bf06270 */
[----:B------:R-:W-:Y:S01]  /*21a0*/  IMAD.IADD R9, R13, 0x1, R9 ;  /* 0x000000010d097824 */ /* 0x000fe200078e0209 */
[----:B------:R-:W-:Y:S01]  /*21b0*/  ISETP.GE.AND P1, PT, R160, UR8, PT ;  /* 0x00000008a0007c0c */ /* 0x000fe2000bf26270 */
[C---:B------:R-:W-:Y:S01]  /*21c0*/  IMAD R15, R47.reuse, UR6, RZ ;  /* 0x000000062f0f7c24 */ /* 0x040fe2000f8e02ff */
[----:B------:R-:W-:Y:S01]  /*21d0*/  LOP3.LUT R10, R12, R10, R11, 0xfe, !PT ;  /* 0x0000000a0c0a7212 */ /* 0x000fe200078efe0b */
[----:B------:R-:W-:Y:S01]  /*21e0*/  IMAD R13, R47, UR4, RZ ;  /* 0x000000042f0d7c24 */ /* 0x000fe2000f8e02ff */
[----:B------:R-:W-:Y:S01]  /*21f0*/  SEL R11, RZ, 0x10, P0 ;  /* 0x00000010ff0b7807 */ /* 0x000fe20000000000 */
[C---:B------:R-:W-:Y:S01]  /*2200*/  IMAD R15, R2.reuse, UR7, R15 ;  /* 0x00000007020f7c24 */ /* 0x040fe2000f8e020f */
[----:B------:R-:W-:Y:S01]  /*2210*/  SEL R12, RZ, 0x20, P1 ;  /* 0x00000020ff0c7807 */ /* 0x000fe20000800000 */
[----:B------:R-:W-:Y:S01]  /*2220*/  IMAD.WIDE.U32 R18, R2, UR6, R4 ;  /* 0x0000000602127c25 */ /* 0x000fe2000f8e0004 */
[----:B------:R-:W-:-:S02]  /*2230*/  ISETP.GE.AND P1, PT, R165, UR8, PT ;  /* 0x00000008a5007c0c */ /* 0x000fc4000bf26270 */
[----:B------:R-:W-:Y:S01]  /*2240*/  ISETP.GE.AND P2, PT, R164, UR8, PT ;  /* 0x00000008a4007c0c */ /* 0x000fe2000bf46270 */
[----:B------:R-:W-:Y:S01]  /*2250*/  IMAD R13, R2, UR5, R13 ;  /* 0x00000005020d7c24 */ /* 0x000fe2000f8e020d */
[----:B-1----:R-:W-:Y:S01]  /*2260*/  ISETP.GE.AND P0, PT, R22, R33, PT ;  /* 0x000000211600720c */ /* 0x002fe20003f06270 */
[C---:B------:R-:W-:Y:S01]  /*2270*/  IMAD.WIDE.U32 R20, R2.reuse, UR4, R6 ;  /* 0x0000000402147c25 */ /* 0x040fe2000f8e0006 */
[----:B------:R-:W-:Y:S02]  /*2280*/  SEL R5, RZ, 0x40, P1 ;  /* 0x00000040ff057807 */ /* 0x000fe40000800000 */
[C---:B------:R-:W-:Y:S01]  /*2290*/  SEL R7, R33.reuse, RZ, P0 ;  /* 0x000000ff21077207 */ /* 0x040fe20000000000 */
[----:B------:R-:W-:Y:S01]  /*22a0*/  IMAD.WIDE.U32 R24, R2, UR4, R8 ;  /* 0x0000000402187c25 */ /* 0x000fe2000f8e0008 */
[----:B------:R-:W-:Y:S05]  /*22b0*/  @!P6 WARPSYNC.ALL ;  /* 0x000000000000e948 */ /* 0x000fea0003800000 */
[----:B------:R-:W-:Y:S01]  /*22c0*/  ULDC UR4, c[0x0][0x2f4] ;  /* 0x0000bd0000047ab9 */ /* 0x000fe20000000800 */
[----:B------:R-:W-:Y:S01]  /*22d0*/  IMAD.IADD R7, R22, 0x1, R7 ;  /* 0x0000000116077824 */ /* 0x000fe200078e0207 */
[----:B------:R-:W-:Y:S01]  /*22e0*/  ISETP.GE.AND P3, PT, R152, UR4, PT ;  /* 0x0000000498007c0c */ /* 0x000fe2000bf66270 */
[----:B------:R-:W-:Y:S01]  /*22f0*/  IMAD.MOV.U32 R50, RZ, RZ, 0x20 ;  /* 0x00000020ff327424 */ /* 0x000fe200078e00ff */
[----:B------:R-:W-:Y:S01]  /*2300*/  ISETP.GE.AND P1, PT, R22, UR4, PT ;  /* 0x0000000416007c0c */ /* 0x000fe2000bf26270 */
[----:B------:R-:W-:Y:S01]  /*2310*/  IMAD.SHL.U32 R52, R33, 0x2, RZ ;  /* 0x0000000221347824 */ /* 0x000fe200078e00ff */
[----:B------:R-:W-:Y:S01]  /*2320*/  SEL R4, RZ, 0xffffffff, P3 ;  /* 0xffffffffff047807 */ /* 0x000fe20001800000 */
[----:B------:R-:W-:Y:S01]  /*2330*/  IMAD.IADD R54, R19, 0x1, R15 ;  /* 0x0000000113367824 */ /* 0x000fe200078e020f */
[----:B------:R-:W-:Y:S01]  /*2340*/  LOP3.LUT R10, R12, R10, R11, 0xfe, !PT ;  /* 0x0000000a0c0a7212 */ /* 0x000fe200078efe0b */
[----:B------:R-:W-:Y:S01]  /*2350*/  IMAD.IADD R55, R21, 0x1, R13 ;  /* 0x0000000115377824 */ /* 0x000fe200078e020d */
[----:B------:R-:W-:Y:S01]  /*2360*/  SEL R48, RZ, 0x7fff80, P2 ;  /* 0x007fff80ff307807 */ /* 0x000fe20001000000 */
[----:B------:R-:W-:Y:S01]  /*2370*/  IMAD.SHL.U32 R6, R4, 0x2, RZ ;  /* 0x0000000204067824 */ /* 0x000fe200078e00ff */
[----:B------:R-:W-:Y:S01]  /*2380*/  SHF.R.S32.HI R4, RZ, 0x1f, R7 ;  /* 0x0000001fff047819 */ /* 0x000fe20000011407 */
[----:B------:R-:W-:Y:S01]  /*2390*/  IMAD.IADD R56, R13, 0x1, R25 ;  /* 0x000000010d387824 */ /* 0x000fe200078e0219 */
[----:B------:R-:W-:-:S02]  /*23a0*/  SEL R49, RZ, 0x1, P1 ;  /* 0x00000001ff317807 */ /* 0x000fc40000800000 */
[----:B------:R-:W-:Y:S02]  /*23b0*/  LOP3.LUT R48, R48, R10, R5, 0xfe, !PT ;  /* 0x0000000a30307212 */ /* 0x000fe400078efe05 */
[----:B------:R-:W-:Y:S02]  /*23c0*/  LEA.HI R4, R4, R7, RZ, 0x3 ;  /* 0x0000000704047211 */ /* 0x000fe400078f18ff */
[----:B------:R-:W-:Y:S02]  /*23d0*/  LOP3.LUT R49, R6, 0x2, R49, 0xe2, !PT ;  /* 0x0000000206317812 */ /* 0x000fe400078ee231 */
[--C-:B------:R-:W-:Y:S02]  /*23e0*/  LOP3.LUT R6, R191, 0x38, R4.reuse, 0xf8, !PT ;  /* 0x00000038bf067812 */ /* 0x100fe400078ef804 */
[----:B------:R-:W-:Y:S02]  /*23f0*/  LOP3.LUT R5, R206, 0x38, R4, 0xf8, !PT ;  /* 0x00000038ce057812 */ /* 0x000fe400078ef804 */
[----:B------:R-:W-:-:S02]  /*2400*/  PRMT R69, R48, 0x8880, RZ ;  /* 0x0000888030457816 */ /* 0x000fc400000000ff */
[----:B------:R-:W-:Y:S02]  /*2410*/  LOP3.LUT R61, R6, R207, RZ, 0x3c, !PT ;  /* 0x000000cf063d7212 */ /* 0x000fe400078e3cff */
[----:B------:R-:W-:Y:S02]  /*2420*/  LOP3.LUT R62, R5, R208, RZ, 0x3c, !PT ;  /* 0x000000d0053e7212 */ /* 0x000fe400078e3cff */
[----:B------:R-:W-:Y:S01]  /*2430*/  PRMT R69, R69, 0x7710, RZ ;  /* 0x0000771045457816 */ /* 0x000fe200000000ff */
[----:B------:R-:W-:Y:S01]  /*2440*/  IMAD.IADD R61, R192, 0x1, R61 ;  /* 0x00000001c03d7824 */ /* 0x000fe200078e023d */
[----:B------:R-:W-:Y:S01]  /*2450*/  LOP3.LUT R59, R4, 0xfffffff8, RZ, 0xc0, !PT ;  /* 0xfffffff8043b7812 */ /* 0x000fe200078ec0ff */
[----:B------:R-:W-:Y:S01]  /*2460*/  IMAD.IADD R62, R209, 0x1, R62 ;  /* 0x00000001d13e7824 */ /* 0x000fe200078e023e */
[C---:B------:R-:W-:Y:S02]  /*2470*/  LOP3.LUT R63, R69.reuse, 0x1, RZ, 0xc0, !PT ;  /* 0x00000001453f7812 */ /* 0x040fe400078ec0ff */
[----:B------:R-:W-:-:S02]  /*2480*/  LOP3.LUT R64, R69, 0x2, RZ, 0xc0, !PT ;  /* 0x0000000245407812 */ /* 0x000fc400078ec0ff */
[C---:B------:R-:W-:Y:S02]  /*2490*/  LOP3.LUT R65, R69.reuse, 0x4, RZ, 0xc0, !PT ;  /* 0x0000000445417812 */ /* 0x040fe400078ec0ff */
[C---:B------:R-:W-:Y:S02]  /*24a0*/  LOP3.LUT R66, R69.reuse, 0x8, RZ, 0xc0, !PT ;  /* 0x0000000845427812 */ /* 0x040fe400078ec0ff */
[C---:B------:R-:W-:Y:S02]  /*24b0*/  LOP3.LUT R67, R69.reuse, 0x10, RZ, 0xc0, !PT ;  /* 0x0000001045437812 */ /* 0x040fe400078ec0ff */
[----:B------:R-:W-:Y:S02]  /*24c0*/  LOP3.LUT R68, R69, 0x20, RZ, 0xc0, !PT ;  /* 0x0000002045447812 */ /* 0x000fe400078ec0ff */
[----:B------:R-:W-:Y:S02]  /*24d0*/  SHF.R.S32.HI R51, RZ, 0x1f, R126 ;  /* 0x0000001fff337819 */ /* 0x000fe4000001147e */
[----:B------:R-:W-:-:S02]  /*24e0*/  SHF.R.S32.HI R58, RZ, 0x3, R4 ;  /* 0x00000003ff3a7819 */ /* 0x000fc40000011404 */
[----:B------:R-:W-:Y:S02]  /*24f0*/  SHF.R.S32.HI R60, RZ, 0x1f, R59 ;  /* 0x0000001fff3c7819 */ /* 0x000fe4000001143b */
[----:B------:R-:W-:Y:S01]  /*2500*/  LOP3.LUT R69, R69, 0x40, RZ, 0xc0, !PT ;  /* 0x0000004045457812 */ /* 0x000fe200078ec0ff */
[----:B------:R-:W-:Y:S01]  /*2510*/  @!P6 BAR.SYNC.DEFER_BLOCKING 0x9, 0x100 ;  /* 0x024400000000eb1d */ /* 0x000fe20000010000 */
[----:B--2---:R-:W-:-:S04]  /*2520*/  LOP3.LUT P4, RZ, R32, 0x4, RZ, 0xc0, !PT ;  /* 0x0000000420ff7812 */ /* 0x004fc8000788c0ff */
[----:B------:R-:W-:-:S05]  /*2530*/  SEL R50, R50, 0xffffffe0, !P4 ;  /* 0xffffffe032327807 */ /* 0x000fca0006000000 */
[----:B------:R-:W-:Y:S01]  /*2540*/  IMAD.IADD R53, R167, 0x1, R50 ;  /* 0x00000001a7357824 */ /* 0x000fe200078e0232 */
[----:B----4-:R-:W-:-:S07]  /*2550*/  SHF.R.S32.HI R57, RZ, 0x1f, R0 ;  /* 0x0000001fff397819 */ /* 0x010fce0000011400 */
.L_x_3874:
[----:B------:R-:W0:Y:S01]  /*2560*/  LDC R77, c[0x0][0x430] ;  /* 0x00010c00ff4d7b82 */ /* 0x000e220000000800 */
[----:B------:R-:W-:Y:S02]  /*2570*/  VIADD R31, R31, 0xffffffff ;  /* 0xffffffff1f1f7836 */ /* 0x000fe40000000000 */
[----:B------:R-:W-:Y:S02]  /*2580*/  IMAD R4, R193, 0x40, R154 ;  /* 0x00000040c1047824 */ /* 0x000fe400078e029a */
[----:B------:R-:W-:Y:S02]  /*2590*/  IMAD.MOV.U32 R76, RZ, RZ, RZ ;  /* 0x000000ffff4c7224 */ /* 0x000fe400078e00ff */
[----:B--2---:R-:W-:Y:S01]  /*25a0*/  IMAD R8, R31, 0x60, R4 ;  /* 0x000000601f087824 */ /* 0x004fe200078e0204 */
[----:B------:R-:W1:Y:S03]  /*25b0*/  LDC R85, c[0x0][0x3f4] ;  /* 0x0000fd00ff557b82 */ /* 0x000e660000000800 */
[----:B------:R-:W-:Y:S01]  /*25c0*/  IMAD.IADD R11, R46, 0x1, R8 ;  /* 0x000000012e0b7824 */ /* 0x000fe200078e0208 */
[----:B------:R-:W-:-:S03]  /*25d0*/  ISETP.GE.AND P2, PT, R8, R45, PT ;  /* 0x0000002d0800720c */ /* 0x000fc60003f46270 */
[----:B------:R-:W-:Y:S01]  /*25e0*/  IMAD.MOV.U32 R9, RZ, RZ, R11 ;  /* 0x000000ffff097224 */ /* 0x000fe200078e000b */
[----:B------:R-:W-:Y:S02]  /*25f0*/  ISETP.GT.OR P2, PT, R4, 0x5f, P2 ;  /* 0x0000005f0400780c */ /* 0x000fe40001744670 */
[----:B0-----:R-:W-:-:S11]  /*2600*/  ISETP.NE.AND P3, PT, R77, 0x1, PT ;  /* 0x000000014d00780c */ /* 0x001fd60003f65270 */
[----:B------:R-:W0:Y:S08]  /*2610*/  @!P2 LDC.64 R6, c[0x0][0x428] ;  /* 0x00010a00ff06ab82 */ /* 0x000e300000000a00 */
[----:B------:R-:W2:Y:S08]  /*2620*/  @P3 LDC R4, c[0x0][0x434] ;  /* 0x00010d00ff043b82 */ /* 0x000eb00000000800 */
[----:B---3--:R-:W3:Y:S08]  /*2630*/  @P3 LDC R5, c[0x0][0x438] ;  /* 0x00010e00ff053b82 */ /* 0x008ef00000000800 */
[----:B----4-:R-:W4:Y:S01]  /*2640*/  @!P2 LDC.64 R12, c[0x0][0x418] ;  /* 0x00010600ff0cab82 */ /* 0x010f220000000a00 */
[----:B--2---:R-:W-:-:S05]  /*2650*/  @P3 IMAD.HI.U32 R4, R11, R4, RZ ;  /* 0x000000040b043227 */ /* 0x004fca00078e00ff */
[----:B---3--:R-:W-:Y:S01]  /*2660*/  @P3 SHF.R.U32.HI R9, RZ, R5, R4 ;  /* 0x00000005ff093219 */ /* 0x008fe20000011604 */
[----:B0-----:R-:W-:-:S03]  /*2670*/  @!P2 IMAD R4, R57, R6, RZ ;  /* 0x000000063904a224 */ /* 0x001fc600078e02ff */
[--C-:B------:R-:W-:Y:S01]  /*2680*/  @!P2 SHF.R.S32.HI R5, RZ, 0x1f, R9.reuse ;  /* 0x0000001fff05a819 */ /* 0x100fe20000011409 */
[----:B------:R-:W-:Y:S02]  /*2690*/  @!P2 IMAD R7, R0, R7, R4 ;  /* 0x000000070007a224 */ /* 0x000fe400078e0204 */
[----:B------:R-:W-:-:S04]  /*26a0*/  @!P2 IMAD.MOV.U32 R4, RZ, RZ, R9 ;  /* 0x000000ffff04a224 */ /* 0x000fc800078e0009 */
[----:B------:R-:W-:-:S04]  /*26b0*/  @!P2 IMAD.WIDE.U32 R4, R0, R6, R4 ;  /* 0x000000060004a225 */ /* 0x000fc800078e0004 */
[----:B------:R-:W-:Y:S01]  /*26c0*/  @!P2 IMAD.IADD R5, R5, 0x1, R7 ;  /* 0x000000010505a824 */ /* 0x000fe200078e0207 */
[----:B----4-:R-:W-:-:S04]  /*26d0*/  @!P2 LEA R6, P3, R4, R12, 0x2 ;  /* 0x0000000c0406a211 */ /* 0x010fc800078610ff */
[----:B------:R-:W-:Y:S02]  /*26e0*/  @!P2 LEA.HI.X R7, R4, R13, R5, 0x2, P3 ;  /* 0x0000000d0407a211 */ /* 0x000fe400018f1405 */
[----:B-1----:R-:W-:Y:S01]  /*26f0*/  ISETP.GE.AND P3, PT, R85, 0x1, PT ;  /* 0x000000015500780c */ /* 0x002fe20003f66270 */
[----:B------:R-:W-:Y:S01]  /*2700*/  IMAD.MOV R4, RZ, RZ, -R9 ;  /* 0x000000ffff047224 */ /* 0x000fe200078e0a09 */
[----:B------:R-:W-:Y:S05]  /*2710*/  YIELD ;  /* 0x0000000000007946 */ /* 0x000fea0003800000 */
[C---:B------:R-:W-:Y:S01]  /*2720*/  IMAD R75, R153.reuse, 0x1800, R167 ;  /* 0x00001800994b7824 */ /* 0x040fe200078e02a7 */
[----:B------:R-:W-:Y:S01]  /*2730*/  BSSY B0, `(.L_x_3817) ;  /* 0x0000340000007945 */ /* 0x000fe20003800000 */
[----:B------:R-:W-:Y:S01]  /*2740*/  IMAD R5, R153, 0x1800, R53 ;  /* 0x0000180099057824 */ /* 0x000fe200078e0235 */
[----:B------:R0:W5:Y:S01]  /*2750*/  @!P2 LDG.E R76, desc[UR44][R6.64] ;  /* 0x0000002c064ca981 */ /* 0x000162000c1e1900 */
[----:B------:R-:W-:Y:S01]  /*2760*/  IMAD R77, R77, R4, R11 ;  /* 0x000000044d4d7224 */ /* 0x000fe200078e020b */
[----:B------:R-:W-:Y:S01]  /*2770*/  ISETP.GT.AND P2, PT, R31, R44, PT ;  /* 0x0000002c1f00720c */ /* 0x000fe20003f44270 */
[----:B------:R-:W-:-:S02]  /*2780*/  IMAD R75, R75, 0x2, R30 ;  /* 0x000000024b4b7824 */ /* 0x000fc400078e021e */
[----:B------:R-:W-:Y:S01]  /*2790*/  IMAD R74, R5, 0x2, R30 ;  /* 0x00000002054a7824 */ /* 0x000fe200078e021e */
[----:B------:R-:W-:Y:S09]  /*27a0*/  @!P3 BRA `(.L_x_3818) ;  /* 0x0000002c00c8b947 */ /* 0x000ff20003800000 */
[----:B------:R-:W-:Y:S01]  /*27b0*/  SHF.R.S32.HI R78, RZ, 0x1f, R77 ;  /* 0x0000001fff4e7819 */ /* 0x000fe2000001144d */
[----:B------:R-:W-:Y:S01]  /*27c0*/  ULDC.64 UR4, c[0x0][0x300] ;  /* 0x0000c00000047ab9 */ /* 0x000fe20000000a00 */
[----:B------:R-:W1:Y:S01]  /*27d0*/  LDC.64 R10, c[0x0][0x3f8] ;  /* 0x0000fe00ff0a7b82 */ /* 0x000e620000000a00 */
[----:B------:R-:W-:Y:S01]  /*27e0*/  IMAD.WIDE.U32 R4, R77, UR4, RZ ;  /* 0x000000044d047c25 */ /* 0x000fe2000f8e00ff */
[----:B-----5:R-:W-:Y:S01]  /*27f0*/  SHF.R.S32.HI R79, RZ, 0x1f, R76 ;  /* 0x0000001fff4f7819 */ /* 0x020fe2000001144c */
[----:B------:R-:W-:Y:S02]  /*2800*/  ULDC.U8 UR6, c[0x0][0x410] ;  /* 0x0001040000067ab9 */ /* 0x000fe40000000000 */
[----:B0-----:R-:W-:Y:S01]  /*2810*/  IMAD R6, R78, UR4, RZ ;  /* 0x000000044e067c24 */ /* 0x001fe2000f8e02ff */
[----:B------:R-:W-:Y:S01]  /*2820*/  ISETP.NE.AND P3, PT, RZ, UR6, PT ;  /* 0x00000006ff007c0c */ /* 0x000fe2000bf65270 */
[----:B------:R-:W-:Y:S01]  /*2830*/  IMAD R81, R31, -0x60, R45 ;  /* 0xffffffa01f517824 */ /* 0x000fe200078e022d */
[----:B------:R-:W0:Y:S01]  /*2840*/  LDC.64 R12, c[0x0][0x408] ;  /* 0x00010200ff0c7b82 */ /* 0x000e220000000a00 */
[----:B------:R-:W-:Y:S01]  /*2850*/  IMAD R7, R77, UR5, R6 ;  /* 0x000000054d077c24 */ /* 0x000fe2000f8e0206 */
[----:B------:R-:W-:-:S02]  /*2860*/  ULDC.64 UR4, c[0x0][0x310] ;  /* 0x0000c40000047ab9 */ /* 0x000fc40000000a00 */
[----:B------:R-:W-:Y:S01]  /*2870*/  VIMNMX R81, R81, 0x60, PT ;  /* 0x0000006051517848 */ /* 0x000fe20003fe0100 */
[----:B------:R-:W-:Y:S02]  /*2880*/  IMAD.IADD R5, R5, 0x1, R7 ;  /* 0x0000000105057824 */ /* 0x000fe400078e0207 */
[----:B------:R-:W-:Y:S02]  /*2890*/  IMAD R7, R79, UR4, RZ ;  /* 0x000000044f077c24 */ /* 0x000fe4000f8e02ff */
[----:B------:R-:W-:-:S04]  /*28a0*/  IMAD.WIDE.U32 R4, R76, UR4, R4 ;  /* 0x000000044c047c25 */ /* 0x000fc8000f8e0004 */
[----:B------:R-:W-:Y:S01]  /*28b0*/  IMAD R7, R76, UR5, R7 ;  /* 0x000000054c077c24 */ /* 0x000fe2000f8e0207 */
[----:B------:R-:W-:Y:S01]  /*28c0*/  ULDC.64 UR4, c[0x0][0x308] ;  /* 0x0000c20000047ab9 */ /* 0x000fe20000000a00 */
[----:B-1----:R-:W-:-:S04]  /*28d0*/  IMAD.WIDE.U32 R14, R31, R10, RZ ;  /* 0x0000000a1f0e7225 */ /* 0x002fc800078e00ff */
[----:B------:R-:W-:Y:S02]  /*28e0*/  IMAD.IADD R5, R5, 0x1, R7 ;  /* 0x0000000105057824 */ /* 0x000fe400078e0207 */
[----:B------:R-:W-:Y:S02]  /*28f0*/  IMAD R7, R51, UR4, RZ ;  /* 0x0000000433077c24 */ /* 0x000fe4000f8e02ff */
[----:B------:R-:W-:Y:S01]  /*2900*/  IMAD.WIDE.U32 R82, R126, UR4, R4 ;  /* 0x000000047e527c25 */ /* 0x000fe2000f8e0004 */
[----:B------:R-:W-:-:S03]  /*2910*/  SHF.R.S32.HI R5, RZ, 0x1f, R31 ;  /* 0x0000001fff057819 */ /* 0x000fc6000001141f */
[----:B------:R-:W-:Y:S01]  /*2920*/  IMAD R7, R126, UR5, R7 ;  /* 0x000000057e077c24 */ /* 0x000fe2000f8e0207 */
[----:B------:R-:W-:Y:S01]  /*2930*/  ULDC.64 UR4, c[0x0][0x2e8] ;  /* 0x0000ba0000047ab9 */ /* 0x000fe20000000a00 */
[C---:B------:R-:W-:Y:S01]  /*2940*/  IMAD R4, R5.reuse, R10, RZ ;  /* 0x0000000a05047224 */ /* 0x040fe200078e02ff */
[----:B------:R-:W-:Y:S01]  /*2950*/  LEA R80, P4, R82, UR4, 0x1 ;  /* 0x0000000452507c11 */ /* 0x000fe2000f8808ff */
[-C--:B0-----:R-:W-:Y:S02]  /*2960*/  IMAD R6, R5, R12.reuse, RZ ;  /* 0x0000000c05067224 */ /* 0x081fe400078e02ff */
[----:B------:R-:W-:Y:S02]  /*2970*/  IMAD.IADD R5, R83, 0x1, R7 ;  /* 0x0000000153057824 */ /* 0x000fe400078e0207 */
[----:B------:R-:W-:-:S03]  /*2980*/  IMAD.WIDE.U32 R70, R31, R12, RZ ;  /* 0x0000000c1f467225 */ /* 0x000fc600078e00ff */
[----:B------:R-:W-:Y:S01]  /*2990*/  LEA.HI.X R82, R82, UR5, R5, 0x1, P4 ;  /* 0x0000000552527c11 */ /* 0x000fe2000a0f0c05 */
[C---:B------:R-:W-:Y:S02]  /*29a0*/  IMAD R7, R31.reuse, R11, R4 ;  /* 0x0000000b1f077224 */ /* 0x040fe400078e0204 */
[----:B------:R-:W-:Y:S02]  /*29b0*/  IMAD R83, R31, R13, R6 ;  /* 0x0000000d1f537224 */ /* 0x000fe400078e0206 */
        /* <DEDUP_REMOVED lines=11> */
[----:B------:R-:W-:Y:S01]  /*2a70*/  IMAD.MOV.U32 R4, RZ, RZ, R20 ;  /* 0x000000ffff047224 */ /* 0x000fe200078e0014 */
[----:B------:R-:W-:Y:S01]  /*2a80*/  ULDC.64 UR4, c[0x0][0x3e8] ;  /* 0x0000fa0000047ab9 */ /* 0x000fe20000000a00 */
[----:B------:R-:W-:Y:S01]  /*2a90*/  IMAD.MOV.U32 R5, RZ, RZ, R55 ;  /* 0x000000ffff057224 */ /* 0x000fe200078e0037 */
[----:B------:R-:W-:Y:S01]  /*2aa0*/  ULDC.64 UR6, c[0x0][0x400] ;  /* 0x0001000000067ab9 */ /* 0x000fe20000000a00 */
[----:B------:R-:W-:Y:S01]  /*2ab0*/  IMAD R7, R84, 0x60, RZ ;  /* 0x0000006054077824 */ /* 0x000fe200078e02ff */
[----:B------:R-:W-:Y:S01]  /*2ac0*/  CS2R R42, SRZ ;  /* 0x00000000002a7805 */ /* 0x000fe2000001ff00 */
[----:B------:R-:W-:Y:S01]  /*2ad0*/  IMAD.WIDE.U32 R32, R14, 0x60, R4 ;  /* 0x000000600e207825 */ /* 0x000fe200078e0004 */
[----:B------:R-:W-:Y:S02]  /*2ae0*/  CS2R R38, SRZ ;  /* 0x0000000000267805 */ /* 0x000fe4000001ff00 */
[----:B------:R-:W-:Y:S02]  /*2af0*/  CS2R R72, SRZ ;  /* 0x0000000000487805 */ /* 0x000fe4000001ff00 */
[----:B------:R-:W-:Y:S01]  /*2b00*/  CS2R R40, SRZ ;  /* 0x0000000000287805 */ /* 0x000fe2000001ff00 */
[----:B------:R-:W-:-:S02]  /*2b10*/  IMAD.MOV.U32 R4, RZ, RZ, R18 ;  /* 0x000000ffff047224 */ /* 0x000fc400078e0012 */
[----:B------:R-:W-:Y:S02]  /*2b20*/  IMAD.MOV.U32 R5, RZ, RZ, R54 ;  /* 0x000000ffff057224 */ /* 0x000fe400078e0036 */
[----:B------:R-:W-:Y:S02]  /*2b30*/  IMAD R37, R83, 0x60, RZ ;  /* 0x0000006053257824 */ /* 0x000fe400078e02ff */
[----:B------:R-:W-:Y:S01]  /*2b40*/  IMAD.WIDE.U32 R34, R70, 0x60, R4 ;  /* 0x0000006046227825 */ /* 0x000fe200078e0004 */
[----:B------:R-:W-:-:S03]  /*2b50*/  LEA R4, P4, R32, UR4, 0x1 ;  /* 0x0000000420047c11 */ /* 0x000fc6000f8808ff */
[----:B------:R-:W-:Y:S01]  /*2b60*/  IMAD.IADD R5, R33, 0x1, R7 ;  /* 0x0000000121057824 */ /* 0x000fe200078e0207 */
[----:B------:R-:W-:Y:S01]  /*2b70*/  LEA R6, P5, R34, UR6, 0x1 ;  /* 0x0000000622067c11 */ /* 0x000fe2000f8a08ff */
[----:B------:R-:W-:-:S03]  /*2b80*/  IMAD.IADD R7, R35, 0x1, R37 ;  /* 0x0000000123077824 */ /* 0x000fc600078e0225 */
[----:B------:R-:W-:Y:S02]  /*2b90*/  LEA.HI.X R5, R32, UR5, R5, 0x1, P4 ;  /* 0x0000000520057c11 */ /* 0x000fe4000a0f0c05 */
[----:B------:R-:W-:Y:S02]  /*2ba0*/  LEA.HI.X R7, R34, UR7, R7, 0x1, P5 ;  /* 0x0000000722077c11 */ /* 0x000fe4000a8f0c07 */
[-C--:B------:R-:W-:Y:S02]  /*2bb0*/  ISETP.GE.AND P4, PT, R156, R85.reuse, PT ;  /* 0x000000559c00720c */ /* 0x080fe40003f86270 */
[----:B------:R-:W-:-:S11]  /*2bc0*/  ISETP.GE.AND P5, PT, R159, R85, PT ;  /* 0x000000559f00720c */ /* 0x000fd60003fa6270 */
[----:B------:R0:W5:Y:S04]  /*2bd0*/  @!P4 LDG.E.64 R42, desc[UR44][R4.64] ;  /* 0x0000002c042ac981 */ /* 0x000168000c1e1b00 */
[----:B------:R0:W5:Y:S04]  /*2be0*/  @!P5 LDG.E.64 R38, desc[UR44][R4.64+0x20] ;  /* 0x0000202c0426d981 */ /* 0x000168000c1e1b00 */
[----:B------:R0:W5:Y:S04]  /*2bf0*/  @!P4 LDG.E.64 R72, desc[UR44][R6.64] ;  /* 0x0000002c0648c981 */ /* 0x000168000c1e1b00 */
[----:B------:R0:W5:Y:S02]  /*2c00*/  @!P5 LDG.E.64 R40, desc[UR44][R6.64+0x20] ;  /* 0x0000202c0628d981 */ /* 0x000164000c1e1b00 */
.L_x_3821:
[----:B------:R-:W-:Y:S05]  /*2c10*/  BSYNC B1 ;  /* 0x0000000000017941 */ /* 0x000fea0003800000 */
.L_x_3820:
[----:B------:R-:W-:Y:S01]  /*2c20*/  ISETP.GE.AND P4, PT, R166, R81, PT ;  /* 0x00000051a600720c */ /* 0x000fe20003f86270 */
[----:B------:R-:W-:Y:S01]  /*2c30*/  BSSY B1, `(.L_x_3822) ;  /* 0x0000023000017945 */ /* 0x000fe20003800000 */
[----:B------:R-:W-:Y:S02]  /*2c40*/  CS2R R34, SRZ ;  /* 0x0000000000227805 */ /* 0x000fe4000001ff00 */
[----:B------:R-:W-:Y:S01]  /*2c50*/  CS2R R32, SRZ ;  /* 0x0000000000207805 */ /* 0x000fe2000001ff00 */
[----:B-----5:R-:W-:Y:S01]  /*2c60*/  IMAD.MOV.U32 R86, RZ, RZ, R38 ;  /* 0x000000ffff567224 */ /* 0x020fe200078e0026 */
[----:B------:R-:W-:Y:S01]  /*2c70*/  CS2R R36, SRZ ;  /* 0x0000000000247805 */ /* 0x000fe2000001ff00 */
[----:B------:R-:W-:-:S06]  /*2c80*/  IMAD.MOV.U32 R87, RZ, RZ, R39 ;  /* 0x000000ffff577224 */ /* 0x000fcc00078e0027 */
[----:B------:R-:W-:Y:S05]  /*2c90*/  @P4 BRA `(.L_x_3823) ;  /* 0x0000000000704947 */ /* 0x000fea0003800000 */
[C---:B0-----:R-:W-:Y:S01]  /*2ca0*/  SHF.L.U64.HI R5, R10.reuse, 0x6, R11 ;  /* 0x000000060a057819 */ /* 0x041fe2000001020b */
[----:B------:R-:W-:Y:S01]  /*2cb0*/  IMAD.SHL.U32 R4, R10, 0x40, RZ ;  /* 0x000000400a047824 */ /* 0x000fe200078e00ff */
[C---:B------:R-:W-:Y:S01]  /*2cc0*/  SHF.L.U64.HI R7, R12.reuse, 0x6, R13 ;  /* 0x000000060c077819 */ /* 0x040fe2000001020d */
[----:B------:R-:W-:Y:S01]  /*2cd0*/  IMAD.SHL.U32 R6, R12, 0x40, RZ ;  /* 0x000000400c067824 */ /* 0x000fe200078e00ff */
[----:B------:R-:W-:Y:S01]  /*2ce0*/  ULDC.64 UR4, c[0x0][0x3e8] ;  /* 0x0000fa0000047ab9 */ /* 0x000fe20000000a00 */
[----:B------:R-:W-:Y:S01]  /*2cf0*/  IMAD.WIDE.U32 R4, R14, 0x60, R4 ;  /* 0x000000600e047825 */ /* 0x000fe200078e0004 */
[----:B------:R-:W-:Y:S01]  /*2d00*/  ULDC.64 UR6, c[0x0][0x400] ;  /* 0x0001000000067ab9 */ /* 0x000fe20000000a00 */
[----:B------:R-:W-:Y:S02]  /*2d10*/  CS2R R34, SRZ ;  /* 0x0000000000227805 */ /* 0x000fe4000001ff00 */
[----:B------:R-:W-:Y:S01]  /*2d20*/  CS2R R36, SRZ ;  /* 0x0000000000247805 */ /* 0x000fe2000001ff00 */
[----:B------:R-:W-:Y:S01]  /*2d30*/  IMAD R10, R84, 0x60, RZ ;  /* 0x00000060540a7824 */ /* 0x000fe200078e02ff */
[----:B------:R-:W-:Y:S01]  /*2d40*/  IADD3 R9, P5, R20, R4, RZ ;  /* 0x0000000414097210 */ /* 0x000fe20007fbe0ff */
[----:B------:R-:W-:-:S03]  /*2d50*/  IMAD.WIDE.U32 R6, R70, 0x60, R6 ;  /* 0x0000006046067825 */ /* 0x000fc600078e0006 */
[----:B------:R-:W-:Y:S01]  /*2d60*/  IADD3.X R10, R55, R10, R5, P5, !PT ;  /* 0x0000000a370a7210 */ /* 0x000fe20002ffe405 */
[----:B------:R-:W-:Y:S01]  /*2d70*/  IMAD R83, R83, 0x60, RZ ;  /* 0x0000006053537824 */ /* 0x000fe200078e02ff */
[----:B------:R-:W-:-:S04]  /*2d80*/  IADD3 R8, P5, R18, R6, RZ ;  /* 0x0000000612087210 */ /* 0x000fc80007fbe0ff */
[----:B------:R-:W-:Y:S02]  /*2d90*/  IADD3.X R7, R54, R83, R7, P5, !PT ;  /* 0x0000005336077210 */ /* 0x000fe40002ffe407 */
[----:B------:R-:W-:-:S04]  /*2da0*/  LEA R4, P5, R9, UR4, 0x1 ;  /* 0x0000000409047c11 */ /* 0x000fc8000f8a08ff */
[----:B------:R-:W-:Y:S02]  /*2db0*/  LEA.HI.X R5, R9, UR5, R10, 0x1, P5 ;  /* 0x0000000509057c11 */ /* 0x000fe4000a8f0c0a */
        /* <DEDUP_REMOVED lines=10> */
.L_x_3823:
[----:B------:R-:W-:Y:S05]  /*2e60*/  BSYNC B1 ;  /* 0x0000000000017941 */ /* 0x000fea0003800000 */
.L_x_3822:
[----:B------:R-:W-:Y:S01]  /*2e70*/  ULOP3.LUT UR4, UR38, 0x1, URZ, 0xfc, !UPT ;  /* 0x0000000126047892 */ /* 0x000fe2000f8efc3f */
[----:B01----:R-:W-:Y:S01]  /*2e80*/  IMAD.MOV.U32 R4, RZ, RZ, R42 ;  /* 0x000000ffff047224 */ /* 0x003fe200078e002a */
[----:B------:R-:W-:Y:S01]  /*2e90*/  PRMT R84, R84, 0x5410, R86 ;  /* 0x0000541054547816 */ /* 0x000fe20000000056 */
[----:B------:R-:W-:Y:S01]  /*2ea0*/  IMAD.MOV.U32 R5, RZ, RZ, R43 ;  /* 0x000000ffff057224 */ /* 0x000fe200078e002b */
[----:B------:R-:W-:Y:S01]  /*2eb0*/  UISETP.NE.AND UP0, UPT, UR4, 0x3, UPT ;  /* 0x000000030400788c */ /* 0x000fe2000bf05270 */
[----:B------:R-:W-:Y:S01]  /*2ec0*/  IMAD.MOV.U32 R6, RZ, RZ, R40 ;  /* 0x000000ffff067224 */ /* 0x000fe200078e0028 */
[----:B------:R-:W-:Y:S01]  /*2ed0*/  PRMT R97, R4, 0x7610, R97 ;  /* 0x0000761004617816 */ /* 0x000fe20000000061 */
[----:B------:R-:W-:Y:S01]  /*2ee0*/  IMAD.MOV.U32 R4, RZ, RZ, R41 ;  /* 0x000000ffff047224 */ /* 0x000fe200078e0029 */
[----:B------:R-:W-:Y:S01]  /*2ef0*/  PRMT R98, R5, 0x7610, R98 ;  /* 0x0000761005627816 */ /* 0x000fe20000000062 */
[----:B------:R-:W-:Y:S01]  /*2f00*/  IMAD.MOV.U32 R5, RZ, RZ, R72 ;  /* 0x000000ffff057224 */ /* 0x000fe200078e0048 */
[----:B------:R-:W-:Y:S01]  /*2f10*/  PRMT R86, R86, 0x5410, R6 ;  /* 0x0000541056567816 */ /* 0x000fe20000000006 */
[----:B------:R-:W-:Y:S01]  /*2f20*/  IMAD.MOV.U32 R6, RZ, RZ, R73 ;  /* 0x000000ffff067224 */ /* 0x000fe200078e0049 */
[----:B------:R-:W-:Y:S01]  /*2f30*/  PLOP3.LUT P5, PT, PT, PT, UP0, 0x80, 0x0 ;  /* 0x000000000000781c */ /* 0x000fe20003faf008 */
[----:B-----5:R-:W-:Y:S01]  /*2f40*/  IMAD.MOV.U32 R7, RZ, RZ, R8 ;  /* 0x000000ffff077224 */ /* 0x020fe200078e0008 */
[----:B------:R-:W-:-:S02]  /*2f50*/  PRMT R100, R87, 0x7610, R100 ;  /* 0x0000761057647816 */ /* 0x000fc40000000064 */
        /* <DEDUP_REMOVED lines=20> */
.L_x_3824:
[----:B------:R-:W-:Y:S01]  /*30a0*/  IMAD R70, R153, 0x8, R148 ;  /* 0x0000000899467824 */ /* 0x000fe200078e0294 */
[----:B------:R-:W-:Y:S01]  /*30b0*/  SHF.L.U32 R83, R158, 0x1f, RZ ;  /* 0x0000001f9e537819 */ /* 0x000fe200000006ff */
[----:B------:R-:W-:Y:S03]  /*30c0*/  BSSY B1, `(.L_x_3825) ;  /* 0x0000003000017945 */ /* 0x000fe60003800000 */
[----:B------:R-:W0:Y:S02]  /*30d0*/  SYNCS.PHASECHK.TRANS64.TRYWAIT P6, [R70+URZ+0x32490], R83 ;  /* 0x03249053460075a7 */ /* 0x000e2400080c017f */
[----:B0-----:R-:W-:Y:S05]  /*30e0*/  @!P6 BRA `(.L_x_3826) ;  /* 0x000003440028e947 */ /* 0x001fea0003800000 */
.L_x_4173:
[----:B------:R-:W-:Y:S05]  /*30f0*/  BSYNC B1 ;  /* 0x0000000000017941 */ /* 0x000fea0003800000 */
.L_x_3825:
[----:B------:R-:W-:-:S03]  /*3100*/  UMOV UR4, 0xffffffff ;  /* 0xffffffff00047882 */ /* 0x000fc60000000000 */
[----:B------:R-:W-:Y:S05]  /*3110*/  BRA.DIV UR4, `(.L_x_3827) ;  /* 0x0000034604307947 */ /* 0x000fea000b800000 */
[----:B------:R1:W2:Y:S04]  /*3120*/  SHFL.IDX PT, R71, R82, RZ, 0x1c1f ;  /* 0x001c1fff52477589 */ /* 0x0002a800000e0000 */
[----:B------:R1:W3:Y:S02]  /*3130*/  SHFL.IDX PT, R14, R80, RZ, 0x1c1f ;  /* 0x001c1fff500e7589 */ /* 0x0002e400000e0000 */
.L_x_4177:
        /* <DEDUP_REMOVED lines=12> */
[--C-:B------:R-:W-:Y:S01]  /*3200*/  SHF.R.U64 R94, R72, 0x10, R73.reuse ;  /* 0x00000010485e7819 */ /* 0x100fe20000001249 */
[----:B------:R-:W-:Y:S01]  /*3210*/  IMAD.U32 R12, R6, 0x10000, RZ ;  /* 0x00010000060c7824 */ /* 0x000fe200078e00ff */
[----:B------:R-:W-:Y:S02]  /*3220*/  SHF.R.U32.HI R96, RZ, 0x10, R73 ;  /* 0x00000010ff607819 */ /* 0x000fe40000011649 */
[----:B------:R-:W-:Y:S02]  /*3230*/  SHF.R.U32.HI R93, RZ, 0x10, R43 ;  /* 0x00000010ff5d7819 */ /* 0x000fe4000001162b */
[----:B------:R-:W-:Y:S02]  /*3240*/  PRMT R43, R97, 0x5410, R95 ;  /* 0x00005410612b7816 */ /* 0x000fe4000000005f */
[----:B------:R-:W-:-:S02]  /*3250*/  PRMT R94, R87, 0x5432, R94 ;  /* 0x00005432575e7816 */ /* 0x000fc4000000005e */
[----:B------:R-:W-:Y:S02]  /*3260*/  PRMT R96, R88, 0x5432, R96 ;  /* 0x0000543258607816 */ /* 0x000fe40000000060 */
[----:B------:R-:W-:Y:S02]  /*3270*/  PRMT R73, R98, 0x5410, R93 ;  /* 0x0000541062497816 */ /* 0x000fe4000000005d */
[----:B------:R-:W-:Y:S01]  /*3280*/  LOP3.LUT R42, R7, 0xffff0000, RZ, 0xc0, !PT ;  /* 0xffff0000072a7812 */ /* 0x000fe200078ec0ff */
[----:B------:R-:W-:Y:S01]  /*3290*/  IMAD.U32 R97, R96, 0x10000, RZ ;  /* 0x0001000060617824 */ /* 0x000fe200078e00ff */
[----:B------:R-:W-:Y:S01]  /*32a0*/  LOP3.LUT R7, R5, 0xffff0000, RZ, 0xc0, !PT ;  /* 0xffff000005077812 */ /* 0x000fe200078ec0ff */
[----:B------:R-:W-:Y:S01]  /*32b0*/  IMAD.U32 R93, R73, 0x10000, RZ ;  /* 0x00010000495d7824 */ /* 0x000fe200078e00ff */
[C---:B------:R-:W-:Y:S01]  /*32c0*/  LOP3.LUT R95, R94.reuse, 0xffff0000, RZ, 0xc0, !PT ;  /* 0xffff00005e5f7812 */ /* 0x040fe200078ec0ff */
[----:B------:R-:W-:Y:S01]  /*32d0*/  IMAD.U32 R94, R94, 0x10000, RZ ;  /* 0x000100005e5e7824 */ /* 0x000fe200078e00ff */
[C---:B------:R-:W-:Y:S01]  /*32e0*/  LOP3.LUT R72, R43.reuse, 0xffff0000, RZ, 0xc0, !PT ;  /* 0xffff00002b487812 */ /* 0x040fe200078ec0ff */
[----:B------:R-:W-:Y:S01]  /*32f0*/  IMAD.U32 R43, R43, 0x10000, RZ ;  /* 0x000100002b2b7824 */ /* 0x000fe200078e00ff */
[----:B------:R-:W-:Y:S01]  /*3300*/  LOP3.LUT R13, R6, 0xffff0000, RZ, 0xc0, !PT ;  /* 0xffff0000060d7812 */ /* 0x000fe200078ec0ff */
[----:B------:R-:W-:Y:S01]  /*3310*/  FMUL.FTZ R99, R7, R95 ;  /* 0x0000005f07637220 */ /* 0x000fe20000410000 */
[----:B------:R-:W-:-:S02]  /*3320*/  IMAD.U32 R6, R5, 0x10000, RZ ;  /* 0x0001000005067824 */ /* 0x000fc400078e00ff */
[-C--:B------:R-:W-:Y:S01]  /*3330*/  FMUL.FTZ R98, R7, R72.reuse ;  /* 0x0000004807627220 */ /* 0x080fe20000410000 */
[----:B------:R-:W-:Y:S01]  /*3340*/  LOP3.LUT R96, R96, 0xffff0000, RZ, 0xc0, !PT ;  /* 0xffff000060607812 */ /* 0x000fe200078ec0ff */
[C---:B------:R-:W-:Y:S01]  /*3350*/  FMUL.FTZ R7, R13.reuse, R97 ;  /* 0x000000610d077220 */ /* 0x040fe20000410000 */
[-C--:B------:R-:W-:Y:S01]  /*3360*/  FMUL.FTZ R13, R13, R93.reuse ;  /* 0x0000005d0d0d7220 */ /* 0x080fe20000410000 */
[----:B------:R-:W-:Y:S01]  /*3370*/  LOP3.LUT R73, R73, 0xffff0000, RZ, 0xc0, !PT ;  /* 0xffff000049497812 */ /* 0x000fe200078ec0ff */
[----:B------:R-:W-:Y:S02]  /*3380*/  IMAD.U32 R5, R4, 0x10000, RZ ;  /* 0x0001000004057824 */ /* 0x000fe400078e00ff */
[----:B------:R-:W-:Y:S01]  /*3390*/  FFMA.FTZ R93, R12, R93, -R7 ;  /* 0x0000005d0c5d7223 */ /* 0x000fe20000010807 */
[----:B------:R-:W-:Y:S01]  /*33a0*/  LOP3.LUT R4, R4, 0xffff0000, RZ, 0xc0, !PT ;  /* 0xffff000004047812 */ /* 0x000fe200078ec0ff */
[----:B------:R-:W-:Y:S01]  /*33b0*/  FFMA.FTZ R99, R6, R72, -R99 ;  /* 0x0000004806637223 */ /* 0x000fe20000010863 */
[----:B------:R-:W-:Y:S01]  /*33c0*/  FFMA.FTZ R12, R12, R97, R13 ;  /* 0x000000610c0c7223 */ /* 0x000fe2000001000d */
[C---:B------:R-:W-:Y:S01]  /*33d0*/  FMUL.FTZ R72, R42.reuse, R96 ;  /* 0x000000602a487220 */ /* 0x040fe20000410000 */
[----:B------:R-:W-:Y:S01]  /*33e0*/  FMUL.FTZ R13, R42, R73 ;  /* 0x000000492a0d7220 */ /* 0x000fe20000410000 */
[----:B------:R-:W-:Y:S01]  /*33f0*/  FFMA.FTZ R98, R6, R95, R98 ;  /* 0x0000005f06627223 */ /* 0x000fe20000010062 */
        /* <DEDUP_REMOVED lines=8> */
[----:B------:R-:W-:Y:S01]  /*3480*/  F2FP.BF16.F32.PACK_AB R4, R7, R6 ;  /* 0x000000060704723e */ /* 0x000fe200000010ff */
[----:B------:R-:W-:Y:S01]  /*3490*/  IMAD.MOV.U32 R6, RZ, RZ, R12 ;  /* 0x000000ffff067224 */ /* 0x000fe200078e000c */
[----:B------:R-:W-:Y:S01]  /*34a0*/  F2FP.BF16.F32.PACK_AB R5, R98, R99 ;  /* 0x000000636205723e */ /* 0x000fe200000010ff */
[----:B------:R-:W-:-:S07]  /*34b0*/  IMAD.MOV.U32 R7, RZ, RZ, R13 ;  /* 0x000000ffff077224 */ /* 0x000fce00078e000d */
.L_x_3833:
[----:B------:R-:W-:Y:S05]  /*34c0*/  BSYNC B3 ;  /* 0x0000000000037941 */ /* 0x000fea0003800000 */
.L_x_3832:
[----:B0-----:R4:W-:Y:S02]  /*34d0*/  ST.E.128 desc[UR44][R10.64], R4 ;  /* 0x000000040a007985 */ /* 0x0019e4000c101d2c */
.L_x_3831:
[----:B------:R-:W-:Y:S05]  /*34e0*/  BSYNC B2 ;  /* 0x0000000000027941 */ /* 0x000fea0003800000 */
.L_x_3830:
[----:B------:R-:W-:-:S13]  /*34f0*/  LOP3.LUT P3, RZ, R49, 0x2, RZ, 0xc0, !PT ;  /* 0x0000000231ff7812 */ /* 0x000fda000786c0ff */
[----:B------:R-:W-:Y:S05]  /*3500*/  @!P3 BRA `(.L_x_3829) ;  /* 0x0000000000d8b947 */ /* 0x000fea0003800000 */
        /* <DEDUP_REMOVED lines=26> */
[----:B------:R-:W-:Y:S01]  /*36b0*/  LOP3.LUT R71, R71, 0xffff0000, RZ, 0xc0, !PT ;  /* 0xffff000047477812 */ /* 0x000fe200078ec0ff */
[----:B------:R-:W-:Y:S01]  /*36c0*/  FMUL.FTZ R94, R7, R39 ;  /* 0x00000027075e7220 */ /* 0x000fe20000410000 */
[----:B------:R-:W-:Y:S01]  /*36d0*/  LOP3.LUT R40, R40, 0xffff0000, RZ, 0xc0, !PT ;  /* 0xffff000028287812 */ /* 0x000fe200078ec0ff */
[C---:B------:R-:W-:Y:S01]  /*36e0*/  FMUL.FTZ R7, R13.reuse, R72 ;  /* 0x000000480d077220 */ /* 0x040fe20000410000 */
[----:B------:R-:W-:Y:S01]  /*36f0*/  FMUL.FTZ R13, R13, R41 ;  /* 0x000000290d0d7220 */ /* 0x000fe20000410000 */
[----:B------:R-:W-:-:S02]  /*3700*/  IMAD.U32 R6, R5, 0x10000, RZ ;  /* 0x0001000005067824 */ /* 0x000fc400078e00ff */
[----:B------:R-:W-:Y:S02]  /*3710*/  IMAD.U32 R5, R4, 0x10000, RZ ;  /* 0x0001000004057824 */ /* 0x000fe400078e00ff */
[----:B------:R-:W-:Y:S01]  /*3720*/  FFMA.FTZ R41, R12, R41, -R7 ;  /* 0x000000290c297223 */ /* 0x000fe20000010807 */
[----:B------:R-:W-:Y:S01]  /*3730*/  LOP3.LUT R4, R4, 0xffff0000, RZ, 0xc0, !PT ;  /* 0xffff000004047812 */ /* 0x000fe200078ec0ff */
[----:B------:R-:W-:Y:S01]  /*3740*/  FFMA.FTZ R12, R12, R72, R13 ;  /* 0x000000480c0c7223 */ /* 0x000fe2000001000d */
[C---:B------:R-:W-:Y:S01]  /*3750*/  FMUL.FTZ R13, R15.reuse, R71 ;  /* 0x000000470f0d7220 */ /* 0x040fe20000410000 */
[----:B------:R-:W-:Y:S01]  /*3760*/  FMUL.FTZ R72, R15, R40 ;  /* 0x000000280f487220 */ /* 0x000fe20000410000 */
[C---:B------:R-:W-:Y:S01]  /*3770*/  FFMA.FTZ R73, R6.reuse, R39, -R73 ;  /* 0x0000002706497223 */ /* 0x040fe20000010849 */
        /* <DEDUP_REMOVED lines=13> */
.L_x_3835:
[----:B------:R-:W-:Y:S05]  /*3850*/  BSYNC B2 ;  /* 0x0000000000027941 */ /* 0x000fea0003800000 */
.L_x_3834:
[----:B0-----:R0:W-:Y:S02]  /*3860*/  ST.E.128 desc[UR44][R10.64], R4 ;  /* 0x000000040a007985 */ /* 0x0011e4000c101d2c */
.L_x_3829:
[----:B------:R-:W-:Y:S05]  /*3870*/  BSYNC B1 ;  /* 0x0000000000017941 */ /* 0x000fea0003800000 */
.L_x_3828:
[----:B------:R-:W-:-:S03]  /*3880*/  UMOV UR4, 0xffffffff ;  /* 0xffffffff00047882 */ /* 0x000fc60000000000 */
[----:B------:R-:W-:Y:S05]  /*3890*/  BRA.DIV UR4, `(.L_x_3836) ;  /* 0x0000033e04987947 */ /* 0x000fea000b800000 */
[----:B------:R0:W0:Y:S04]  /*38a0*/  SHFL.IDX PT, R39, R82, 0x1, 0x1c1f ;  /* 0x003c1f0052277f89 */ /* 0x00002800000e0000 */
[----:B---3--:R3:W0:Y:S02]  /*38b0*/  SHFL.IDX PT, R14, R80, 0x1, 0x1c1f ;  /* 0x003c1f00500e7f89 */ /* 0x00862400000e0000 */
.L_x_4181:
[----:B------:R-:W-:Y:S05]  /*38c0*/  @P4 BRA `(.L_x_3837) ;  /* 0x0000002000984947 */ /* 0x000fea0003800000 */
[----:B------:R-:W-:Y:S04]  /*38d0*/  BSSY B1, `(.L_x_3838) ;  /* 0x0000038000017945 */ /* 0x000fe80003800000 */
[----:B------:R-:W-:Y:S05]  /*38e0*/  @P1 BRA `(.L_x_3839) ;  /* 0x0000000000d81947 */ /* 0x000fea0003800000 */
[----:B0---4-:R0:W4:Y:S01]  /*38f0*/  LDS.128 R4, [R75+0x2000] ;  /* 0x002000004b047984 */ /* 0x0111220000000c00 */
[----:B------:R-:W-:Y:S01]  /*3900*/  ISETP.GE.AND P4, PT, R156, R85, PT ;  /* 0x000000559c00720c */ /* 0x000fe20003f86270 */
[----:B------:R-:W-:Y:S01]  /*3910*/  BSSY B2, `(.L_x_3840) ;  /* 0x0000032000027945 */ /* 0x000fe20003800000 */
[----:B------:R-:W-:-:S04]  /*3920*/  LEA R10, P3, R22, R14, 0x1 ;  /* 0x0000000e160a7211 */ /* 0x000fc800078608ff */
[----:B------:R-:W-:-:S07]  /*3930*/  LEA.HI.X R11, R22, R39, R23, 0x1, P3 ;  /* 0x00000027160b7211 */ /* 0x000fce00018f0c17 */
[----:B0-----:R-:W-:Y:S05]  /*3940*/  @P4 BRA `(.L_x_3841) ;  /* 0x0000000000b84947 */ /* 0x001fea0003800000 */
[--C-:B------:R-:W-:Y:S01]  /*3950*/  SHF.R.U64 R41, R34, 0x10, R35.reuse ;  /* 0x0000001022297819 */ /* 0x100fe20000001223 */
[----:B----4-:R-:W-:Y:S01]  /*3960*/  IMAD.U32 R15, R7, 0x10000, RZ ;  /* 0x00010000070f7824 */ /* 0x010fe200078e00ff */
[----:B------:R-:W-:Y:S01]  /*3970*/  SHF.R.U32.HI R38, RZ, 0x10, R35 ;  /* 0x00000010ff267819 */ /* 0x000fe20000011623 */
[----:B------:R-:W-:Y:S01]  /*3980*/  IMAD.U32 R12, R6, 0x10000, RZ ;  /* 0x00010000060c7824 */ /* 0x000fe200078e00ff */
[--C-:B------:R-:W-:Y:S02]  /*3990*/  SHF.R.U64 R35, R36, 0x10, R37.reuse ;  /* 0x0000001024237819 */ /* 0x100fe40000001225 */
        /* <DEDUP_REMOVED lines=22> */
[C---:B------:R-:W-:Y:S01]  /*3b00*/  FFMA.FTZ R36, R12.reuse, R36, -R7 ;  /* 0x000000240c247223 */ /* 0x040fe20000010807 */
[----:B------:R-:W-:Y:S01]  /*3b10*/  FFMA.FTZ R13, R12, R38, R13 ;  /* 0x000000260c0d7223 */ /* 0x000fe2000001000d */
[----:B------:R-:W-:Y:S01]  /*3b20*/  LOP3.LUT R4, R4, 0xffff0000, RZ, 0xc0, !PT ;  /* 0xffff000004047812 */ /* 0x000fe200078ec0ff */
[C---:B------:R-:W-:Y:S01]  /*3b30*/  FMUL.FTZ R12, R34.reuse, R89 ;  /* 0x00000059220c7220 */ /* 0x040fe20000410000 */
[----:B------:R-:W-:Y:S01]  /*3b40*/  FMUL.FTZ R34, R34, R91 ;  /* 0x0000005b22227220 */ /* 0x000fe20000410000 */
[C---:B------:R-:W-:Y:S01]  /*3b50*/  FFMA.FTZ R41, R6.reuse, R35, -R41 ;  /* 0x0000002306297223 */ /* 0x040fe20000010829 */
[----:B------:R-:W-:Y:S01]  /*3b60*/  FFMA.FTZ R40, R6, R37, R40 ;  /* 0x0000002506287223 */ /* 0x000fe20000010028 */
[C---:B------:R-:W-:Y:S01]  /*3b70*/  FFMA.FTZ R12, R15.reuse, R91, -R12 ;  /* 0x0000005b0f0c7223 */ /* 0x040fe2000001080c */
[C---:B------:R-:W-:Y:S01]  /*3b80*/  FMUL.FTZ R6, R4.reuse, R90 ;  /* 0x0000005a04067220 */ /* 0x040fe20000410000 */
[----:B------:R-:W-:Y:S01]  /*3b90*/  FMUL.FTZ R7, R4, R92 ;  /* 0x0000005c04077220 */ /* 0x000fe20000410000 */
[----:B------:R-:W-:Y:S01]  /*3ba0*/  FFMA.FTZ R15, R15, R89, R34 ;  /* 0x000000590f0f7223 */ /* 0x000fe20000010022 */
[----:B------:R-:W-:Y:S01]  /*3bb0*/  F2FP.BF16.F32.PACK_AB R13, R13, R36 ;  /* 0x000000240d0d723e */ /* 0x000fe200000010ff */
[C---:B------:R-:W-:Y:S01]  /*3bc0*/  FFMA.FTZ R6, R5.reuse, R92, -R6 ;  /* 0x0000005c05067223 */ /* 0x040fe20000010806 */
[----:B------:R-:W-:Y:S01]  /*3bd0*/  FFMA.FTZ R7, R5, R90, R7 ;  /* 0x0000005a05077223 */ /* 0x000fe20000010007 */
[----:B------:R-:W-:-:S02]  /*3be0*/  F2FP.BF16.F32.PACK_AB R5, R40, R41 ;  /* 0x000000292805723e */ /* 0x000fc400000010ff */
[----:B------:R-:W-:Y:S02]  /*3bf0*/  F2FP.BF16.F32.PACK_AB R12, R15, R12 ;  /* 0x0000000c0f0c723e */ /* 0x000fe400000010ff */
[----:B------:R-:W-:Y:S01]  /*3c00*/  F2FP.BF16.F32.PACK_AB R4, R7, R6 ;  /* 0x000000060704723e */ /* 0x000fe200000010ff */
[----:B------:R-:W-:Y:S02]  /*3c10*/  IMAD.MOV.U32 R6, RZ, RZ, R13 ;  /* 0x000000ffff067224 */ /* 0x000fe400078e000d */
[----:B------:R-:W-:-:S07]  /*3c20*/  IMAD.MOV.U32 R7, RZ, RZ, R12 ;  /* 0x000000ffff077224 */ /* 0x000fce00078e000c */
.L_x_3841:
[----:B------:R-:W-:Y:S05]  /*3c30*/  BSYNC B2 ;  /* 0x0000000000027941 */ /* 0x000fea0003800000 */
.L_x_3840:
[----:B----4-:R0:W-:Y:S02]  /*3c40*/  ST.E.128 desc[UR44][R10.64], R4 ;  /* 0x000000040a007985 */ /* 0x0101e4000c101d2c */
.L_x_3839:
[----:B------:R-:W-:Y:S05]  /*3c50*/  BSYNC B1 ;  /* 0x0000000000017941 */ /* 0x000fea0003800000 */
.L_x_3838:
[----:B------:R-:W-:-:S13]  /*3c60*/  LOP3.LUT P3, RZ, R49, 0x2, RZ, 0xc0, !PT ;  /* 0x0000000231ff7812 */ /* 0x000fda000786c0ff */
[----:B------:R-:W-:Y:S05]  /*3c70*/  @!P3 BRA `(.L_x_3837) ;  /* 0x0000001c00acb947 */ /* 0x000fea0003800000 */
[----:B0---4-:R0:W4:Y:S01]  /*3c80*/  LDS.128 R4, [R74+0x2000] ;  /* 0x002000004a047984 */ /* 0x0111220000000c00 */
[----:B------:R-:W-:Y:S01]  /*3c90*/  ISETP.GE.AND P4, PT, R159, R85, PT ;  /* 0x000000559f00720c */ /* 0x000fe20003f86270 */
[----:B------:R-:W-:Y:S01]  /*3ca0*/  BSSY B1, `(.L_x_3842) ;  /* 0x0000032000017945 */ /* 0x000fe20003800000 */
[----:B------:R-:W-:-:S04]  /*3cb0*/  LEA R14, P3, R152, R14, 0x1 ;  /* 0x0000000e980e7211 */ /* 0x000fc800078608ff */
[----:B------:R-:W-:-:S07]  /*3cc0*/  LEA.HI.X R15, R152, R39, R155, 0x1, P3 ;  /* 0x00000027980f7211 */ /* 0x000fce00018f0c9b */
[----:B0-----:R-:W-:Y:S05]  /*3cd0*/  @P4 BRA `(.L_x_3843) ;  /* 0x0000000000b84947 */ /* 0x001fea0003800000 */
[----:B------:R-:W-:Y:S01]  /*3ce0*/  SHF.R.U64 R12, R32, 0x10, R33 ;  /* 0x00000010200c7819 */ /* 0x000fe20000001221 */
[----:B----4-:R-:W-:Y:S01]  /*3cf0*/  IMAD.U32 R10, R7, 0x10000, RZ ;  /* 0x00010000070a7824 */ /* 0x010fe200078e00ff */
[----:B------:R-:W-:Y:S01]  /*3d00*/  SHF.R.U64 R35, R8, 0x10, R9 ;  /* 0x0000001008237819 */ /* 0x000fe20000001209 */
[----:B------:R-:W-:Y:S01]  /*3d10*/  IMAD.U32 R8, R6, 0x10000, RZ ;  /* 0x0001000006087824 */ /* 0x000fe200078e00ff */
[----:B------:R-:W-:Y:S02]  /*3d20*/  SHF.R.U32.HI R33, RZ, 0x10, R33 ;  /* 0x00000010ff217819 */ /* 0x000fe40000011621 */
[----:B------:R-:W-:Y:S02]  /*3d30*/  SHF.R.U32.HI R13, RZ, 0x10, R9 ;  /* 0x00000010ff0d7819 */ /* 0x000fe40000011609 */
[----:B------:R-:W-:Y:S02]  /*3d40*/  PRMT R87, R87, 0x5410, R12 ;  /* 0x0000541057577816 */ /* 0x000fe4000000000c */
[----:B------:R-:W-:-:S02]  /*3d50*/  PRMT R84, R84, 0x5410, R35 ;  /* 0x0000541054547816 */ /* 0x000fc40000000023 */
[----:B------:R-:W-:Y:S02]  /*3d60*/  PRMT R88, R88, 0x5410, R33 ;  /* 0x0000541058587816 */ /* 0x000fe40000000021 */
[----:B------:R-:W-:Y:S02]  /*3d70*/  LOP3.LUT R11, R7, 0xffff0000, RZ, 0xc0, !PT ;  /* 0xffff0000070b7812 */ /* 0x000fe400078ec0ff */
[----:B------:R-:W-:Y:S01]  /*3d80*/  PRMT R86, R86, 0x5410, R13 ;  /* 0x0000541056567816 */ /* 0x000fe2000000000d */
[----:B------:R-:W-:Y:S01]  /*3d90*/  IMAD.U32 R33, R88, 0x10000, RZ ;  /* 0x0001000058217824 */ /* 0x000fe200078e00ff */
[----:B------:R-:W-:Y:S02]  /*3da0*/  LOP3.LUT R7, R5, 0xffff0000, RZ, 0xc0, !PT ;  /* 0xffff000005077812 */ /* 0x000fe400078ec0ff */
[C---:B------:R-:W-:Y:S01]  /*3db0*/  LOP3.LUT R32, R87.reuse, 0xffff0000, RZ, 0xc0, !PT ;  /* 0xffff000057207812 */ /* 0x040fe200078ec0ff */
[----:B------:R-:W-:Y:S01]  /*3dc0*/  IMAD.U32 R13, R86, 0x10000, RZ ;  /* 0x00010000560d7824 */ /* 0x000fe200078e00ff */
[----:B------:R-:W-:Y:S01]  /*3dd0*/  LOP3.LUT R12, R84, 0xffff0000, RZ, 0xc0, !PT ;  /* 0xffff0000540c7812 */ /* 0x000fe200078ec0ff */
[----:B------:R-:W-:Y:S01]  /*3de0*/  IMAD.U32 R87, R87, 0x10000, RZ ;  /* 0x0001000057577824 */ /* 0x000fe200078e00ff */
[----:B------:R-:W-:Y:S01]  /*3df0*/  LOP3.LUT R9, R6, 0xffff0000, RZ, 0xc0, !PT ;  /* 0xffff000006097812 */ /* 0x000fe200078ec0ff */
[----:B------:R-:W-:-:S02]  /*3e00*/  IMAD.U32 R6, R5, 0x10000, RZ ;  /* 0x0001000005067824 */ /* 0x000fc400078e00ff */
[C---:B------:R-:W-:Y:S01]  /*3e10*/  FMUL.FTZ R35, R7.reuse, R32 ;  /* 0x0000002007237220 */ /* 0x040fe20000410000 */
[C---:B------:R-:W-:Y:S02]  /*3e20*/  IMAD.U32 R5, R4.reuse, 0x10000, RZ ;  /* 0x0001000004057824 */ /* 0x040fe400078e00ff */
[-C--:B------:R-:W-:Y:S01]  /*3e30*/  FMUL.FTZ R7, R7, R12.reuse ;  /* 0x0000000c07077220 */ /* 0x080fe20000410000 */
[----:B------:R-:W-:Y:S01]  /*3e40*/  LOP3.LUT R4, R4, 0xffff0000, RZ, 0xc0, !PT ;  /* 0xffff000004047812 */ /* 0x000fe200078ec0ff */
[C---:B------:R-:W-:Y:S01]  /*3e50*/  FMUL.FTZ R37, R9.reuse, R33 ;  /* 0x0000002109257220 */ /* 0x040fe20000410000 */
[----:B------:R-:W-:Y:S01]  /*3e60*/  LOP3.LUT R88, R88, 0xffff0000, RZ, 0xc0, !PT ;  /* 0xffff000058587812 */ /* 0x000fe200078ec0ff */
[-C--:B------:R-:W-:Y:S01]  /*3e70*/  FMUL.FTZ R9, R9, R13.reuse ;  /* 0x0000000d09097220 */ /* 0x080fe20000410000 */
[----:B------:R-:W-:Y:S01]  /*3e80*/  LOP3.LUT R86, R86, 0xffff0000, RZ, 0xc0, !PT ;  /* 0xffff000056567812 */ /* 0x000fe200078ec0ff */
[----:B------:R-:W-:Y:S02]  /*3e90*/  IMAD.U32 R84, R84, 0x10000, RZ ;  /* 0x0001000054547824 */ /* 0x000fe400078e00ff */
[C---:B------:R-:W-:Y:S01]  /*3ea0*/  FFMA.FTZ R35, R6.reuse, R12, -R35 ;  /* 0x0000000c06237223 */ /* 0x040fe20000010823 */
[----:B------:R-:W-:Y:S01]  /*3eb0*/  FFMA.FTZ R32, R6, R32, R7 ;  /* 0x0000002006207223 */ /* 0x000fe20000010007 */
[----:B------:R-:W-:Y:S01]  /*3ec0*/  FFMA.FTZ R37, R8, R13, -R37 ;  /* 0x0000000d08257223 */ /* 0x000fe20000010825 */
[----:B------:R-:W-:Y:S01]  /*3ed0*/  FMUL.FTZ R6, R4, R87 ;  /* 0x0000005704067220 */ /* 0x000fe20000410000 */
[----:B------:R-:W-:Y:S01]  /*3ee0*/  FFMA.FTZ R8, R8, R33, R9 ;  /* 0x0000002108087223 */ /* 0x000fe20000010009 */
[C---:B------:R-:W-:Y:S01]  /*3ef0*/  FMUL.FTZ R7, R11.reuse, R88 ;  /* 0x000000580b077220 */ /* 0x040fe20000410000 */
[----:B------:R-:W-:Y:S01]  /*3f00*/  FMUL.FTZ R4, R4, R84 ;  /* 0x0000005404047220 */ /* 0x000fe20000410000 */
[----:B------:R-:W-:Y:S01]  /*3f10*/  FMUL.FTZ R11, R11, R86 ;  /* 0x000000560b0b7220 */ /* 0x000fe20000410000 */
        /* <DEDUP_REMOVED lines=10> */
.L_x_3843:
[----:B------:R-:W-:Y:S05]  /*3fc0*/  BSYNC B1 ;  /* 0x0000000000017941 */ /* 0x000fea0003800000 */
.L_x_3842:
[----:B----4-:R0:W-:Y:S01]  /*3fd0*/  ST.E.128 desc[UR44][R14.64], R4 ;  /* 0x000000040e007985 */ /* 0x0101e2000c101d2c */
[----:B------:R-:W-:Y:S05]  /*3fe0*/  BRA `(.L_x_3837) ;  /* 0x0000001800d07947 */ /* 0x000fea0003800000 */
.L_x_3819:
[-C--:B------:R-:W-:Y:S01]  /*3ff0*/  ISETP.GE.AND P4, PT, R154, R81.reuse, PT ;  /* 0x000000519a00720c */ /* 0x080fe20003f86270 */
[----:B------:R-:W-:Y:S01]  /*4000*/  BSSY B1, `(.L_x_3844) ;  /* 0x0000027000017945 */ /* 0x000fe20003800000 */
[----:B------:R-:W-:Y:S02]  /*4010*/  ISETP.GE.AND P5, PT, R166, R81, PT ;  /* 0x00000051a600720c */ /* 0x000fe40003fa6270 */
[----:B------:R-:W-:Y:S02]  /*4020*/  CS2R R34, SRZ ;  /* 0x0000000000227805 */ /* 0x000fe4000001ff00 */
[CC--:B------:R-:W-:Y:S02]  /*4030*/  ISETP.GE.OR P4, PT, R22.reuse, R85.reuse, P4 ;  /* 0x000000551600720c */ /* 0x0c0fe40002786670 */
[----:B------:R-:W-:Y:S02]  /*4040*/  CS2R R6, SRZ ;  /* 0x0000000000067805 */ /* 0x000fe4000001ff00 */
[----:B------:R-:W-:-:S02]  /*4050*/  ISETP.GE.AND P3, PT, R22, R85, PT ;  /* 0x000000551600720c */ /* 0x000fc40003f66270 */
[----:B------:R-:W-:Y:S02]  /*4060*/  CS2R R4, SRZ ;  /* 0x0000000000047805 */ /* 0x000fe4000001ff00 */
[----:B------:R-:W-:Y:S02]  /*4070*/  ISETP.GE.OR P5, PT, R22, R85, P5 ;  /* 0x000000551600720c */ /* 0x000fe40002fa6670 */
[----:B------:R-:W-:Y:S02]  /*4080*/  CS2R R38, SRZ ;  /* 0x0000000000267805 */ /* 0x000fe4000001ff00 */
[----:B------:R-:W-:Y:S02]  /*4090*/  CS2R R32, SRZ ;  /* 0x0000000000207805 */ /* 0x000fe4000001ff00 */
[----:B------:R-:W-:Y:S02]  /*40a0*/  CS2R R42, SRZ ;  /* 0x00000000002a7805 */ /* 0x000fe4000001ff00 */
[----:B------:R-:W-:Y:S01]  /*40b0*/  CS2R R36, SRZ ;  /* 0x0000000000247805 */ /* 0x000fe2000001ff00 */
[----:B------:R-:W-:Y:S06]  /*40c0*/  @P4 BRA `(.L_x_3845) ;  /* 0x0000000000684947 */ /* 0x000fec0003800000 */
[-C--:B------:R-:W-:Y:S01]  /*40d0*/  IMAD R6, R3, R12.reuse, RZ ;  /* 0x0000000c03067224 */ /* 0x080fe200078e02ff */
[----:B------:R-:W-:Y:S01]  /*40e0*/  ULDC.64 UR6, c[0x0][0x400] ;  /* 0x0001000000067ab9 */ /* 0x000fe20000000a00 */
[----:B------:R-:W-:Y:S01]  /*40f0*/  IMAD.MOV.U32 R4, RZ, RZ, R22 ;  /* 0x000000ffff047224 */ /* 0x000fe200078e0016 */
[----:B------:R-:W-:Y:S01]  /*4100*/  ULDC.64 UR4, c[0x0][0x3e8] ;  /* 0x0000fa0000047ab9 */ /* 0x000fe20000000a00 */
[----:B------:R-:W-:Y:S02]  /*4110*/  IMAD.MOV.U32 R5, RZ, RZ, R23 ;  /* 0x000000ffff057224 */ /* 0x000fe400078e0017 */
[C---:B------:R-:W-:Y:S02]  /*4120*/  IMAD R7, R154.reuse, R13, R6 ;  /* 0x0000000d9a077224 */ /* 0x040fe400078e0206 */
[----:B------:R-:W-:-:S04]  /*4130*/  IMAD.WIDE.U32 R4, R154, R12, R4 ;  /* 0x0000000c9a047225 */ /* 0x000fc800078e0004 */
[-C--:B------:R-:W-:Y:S02]  /*4140*/  IMAD R6, R47, R12.reuse, RZ ;  /* 0x0000000c2f067224 */ /* 0x080fe400078e02ff */
[----:B------:R-:W-:Y:S02]  /*4150*/  IMAD.IADD R5, R7, 0x1, R5 ;  /* 0x0000000107057824 */ /* 0x000fe400078e0205 */
[C---:B------:R-:W-:Y:S02]  /*4160*/  IMAD R7, R2.reuse, R13, R6 ;  /* 0x0000000d02077224 */ /* 0x040fe400078e0206 */
[----:B------:R-:W-:-:S04]  /*4170*/  IMAD.WIDE.U32 R4, R2, R12, R4 ;  /* 0x0000000c02047225 */ /* 0x000fc800078e0004 */
[----:B------:R-:W-:Y:S02]  /*4180*/  IMAD.IADD R5, R7, 0x1, R5 ;  /* 0x0000000107057824 */ /* 0x000fe400078e0205 */
[----:B------:R-:W-:Y:S02]  /*4190*/  IMAD R37, R83, 0x60, RZ ;  /* 0x0000006053257824 */ /* 0x000fe400078e02ff */
[----:B------:R-:W-:-:S04]  /*41a0*/  IMAD.WIDE.U32 R6, R70, 0x60, R4 ;  /* 0x0000006046067825 */ /* 0x000fc800078e0004 */
[----:B------:R-:W-:Y:S01]  /*41b0*/  IMAD.MOV.U32 R4, RZ, RZ, R24 ;  /* 0x000000ffff047224 */ /* 0x000fe200078e0018 */
[----:B------:R-:W-:Y:S01]  /*41c0*/  LEA R36, P4, R6, UR6, 0x1 ;  /* 0x0000000606247c11 */ /* 0x000fe2000f8808ff */
[----:B------:R-:W-:Y:S02]  /*41d0*/  IMAD.MOV.U32 R5, RZ, RZ, R56 ;  /* 0x000000ffff057224 */ /* 0x000fe400078e0038 */
[----:B------:R-:W-:Y:S02]  /*41e0*/  IMAD.IADD R7, R37, 0x1, R7 ;  /* 0x0000000125077824 */ /* 0x000fe400078e0207 */
[----:B------:R-:W-:Y:S02]  /*41f0*/  IMAD R9, R84, 0x60, RZ ;  /* 0x0000006054097824 */ /* 0x000fe400078e02ff */
[----:B------:R-:W-:Y:S01]  /*4200*/  IMAD.WIDE.U32 R4, R14, 0x60, R4 ;  /* 0x000000600e047825 */ /* 0x000fe200078e0004 */
[----:B------:R-:W-:-:S03]  /*4210*/  LEA.HI.X R37, R6, UR7, R7, 0x1, P4 ;  /* 0x0000000706257c11 */ /* 0x000fc6000a0f0c07 */
[----:B------:R-:W-:Y:S01]  /*4220*/  IMAD.IADD R5, R9, 0x1, R5 ;  /* 0x0000000109057824 */ /* 0x000fe200078e0205 */
[C---:B------:R-:W-:Y:S02]  /*4230*/  LEA R6, P4, R4.reuse, UR4, 0x1 ;  /* 0x0000000404067c11 */ /* 0x040fe4000f8808ff */
[----:B------:R-:W5:Y:S02]  /*4240*/  LDG.E.128 R36, desc[UR44][R36.64] ;  /* 0x0000002c24247981 */ /* 0x000f64000c1e1d00 */
[----:B------:R-:W-:-:S06]  /*4250*/  LEA.HI.X R7, R4, UR5, R5, 0x1, P4 ;  /* 0x0000000504077c11 */ /* 0x000fcc000a0f0c05 */
[----:B------:R-:W5:Y:S03]  /*4260*/  LDG.E.128 R4, desc[UR44][R6.64] ;  /* 0x0000002c06047981 */ /* 0x000f66000c1e1d00 */
.L_x_3845:
[----:B------:R-:W-:Y:S05]  /*4270*/  BSYNC B1 ;  /* 0x0000000000017941 */ /* 0x000fea0003800000 */
.L_x_3844:
[----:B------:R-:W-:Y:S01]  /*4280*/  BSSY B1, `(.L_x_3846) ;  /* 0x0000022000017945 */ /* 0x000fe20003800000 */
[----:B-----5:R-:W-:Y:S01]  /*4290*/  IMAD.MOV.U32 R72, RZ, RZ, R6 ;  /* 0x000000ffff487224 */ /* 0x020fe200078e0006 */
[----:B------:R-:W-:Y:S02]  /*42a0*/  CS2R R40, SRZ ;  /* 0x0000000000287805 */ /* 0x000fe4000001ff00 */
[----:B------:R-:W-:Y:S05]  /*42b0*/  @P5 BRA `(.L_x_3847) ;  /* 0x0000000000785947 */ /* 0x000fea0003800000 */
[C---:B------:R-:W-:Y:S01]  /*42c0*/  SHF.L.U64.HI R9, R10.reuse, 0x6, R11 ;  /* 0x000000060a097819 */ /* 0x040fe2000001020b */
[----:B------:R-:W-:Y:S01]  /*42d0*/  IMAD.SHL.U32 R8, R10, 0x40, RZ ;  /* 0x000000400a087824 */ /* 0x000fe200078e00ff */
[----:B------:R-:W-:Y:S01]  /*42e0*/  SHF.L.U64.HI R33, R12, 0x6, R13 ;  /* 0x000000060c217819 */ /* 0x000fe2000001020d */
[-C--:B------:R-:W-:Y:S01]  /*42f0*/  IMAD R15, R3, R12.reuse, RZ ;  /* 0x0000000c030f7224 */ /* 0x080fe200078e02ff */
[----:B------:R-:W-:Y:S01]  /*4300*/  ULDC.64 UR4, c[0x0][0x3e8] ;  /* 0x0000fa0000047ab9 */ /* 0x000fe20000000a00 */
[----:B------:R-:W-:Y:S01]  /*4310*/  IMAD.MOV.U32 R10, RZ, RZ, R22 ;  /* 0x000000ffff0a7224 */ /* 0x000fe200078e0016 */
[----:B------:R-:W-:Y:S01]  /*4320*/  ULDC.64 UR6, c[0x0][0x400] ;  /* 0x0001000000067ab9 */ /* 0x000fe20000000a00 */
[----:B------:R-:W-:Y:S02]  /*4330*/  IMAD.MOV.U32 R11, RZ, RZ, R23 ;  /* 0x000000ffff0b7224 */ /* 0x000fe400078e0017 */
[C---:B------:R-:W-:Y:S02]  /*4340*/  IMAD R15, R154.reuse, R13, R15 ;  /* 0x0000000d9a0f7224 */ /* 0x040fe400078e020f */
[----:B------:R-:W-:-:S04]  /*4350*/  IMAD.WIDE.U32 R10, R154, R12, R10 ;  /* 0x0000000c9a0a7225 */ /* 0x000fc800078e000a */
[----:B------:R-:W-:Y:S02]  /*4360*/  IMAD.SHL.U32 R32, R12, 0x40, RZ ;  /* 0x000000400c207824 */ /* 0x000fe400078e00ff */
[----:B------:R-:W-:Y:S02]  /*4370*/  IMAD.IADD R11, R15, 0x1, R11 ;  /* 0x000000010f0b7824 */ /* 0x000fe400078e020b */
[----:B------:R-:W-:-:S04]  /*4380*/  IMAD.WIDE.U32 R8, R14, 0x60, R8 ;  /* 0x000000600e087825 */ /* 0x000fc800078e0008 */
[----:B------:R-:W-:Y:S01]  /*4390*/  IMAD.WIDE.U32 R32, R70, 0x60, R32 ;  /* 0x0000006046207825 */ /* 0x000fe200078e0020 */
[----:B------:R-:W-:-:S03]  /*43a0*/  IADD3 R14, P4, R24, R8, RZ ;  /* 0x00000008180e7210 */ /* 0x000fc60007f9e0ff */
[----:B------:R-:W-:Y:S02]  /*43b0*/  IMAD R83, R83, 0x60, RZ ;  /* 0x0000006053537824 */ /* 0x000fe400078e02ff */
[-C--:B------:R-:W-:Y:S02]  /*43c0*/  IMAD R34, R47, R12.reuse, RZ ;  /* 0x0000000c2f227224 */ /* 0x080fe400078e02ff */
[----:B------:R-:W-:-:S04]  /*43d0*/  IMAD.WIDE.U32 R10, R2, R12, R10 ;  /* 0x0000000c020a7225 */ /* 0x000fc800078e000a */
[----:B------:R-:W-:Y:S01]  /*43e0*/  IMAD R15, R84, 0x60, RZ ;  /* 0x00000060540f7824 */ /* 0x000fe200078e02ff */
[----:B------:R-:W-:Y:S01]  /*43f0*/  IADD3 R8, P5, R32, R10, RZ ;  /* 0x0000000a20087210 */ /* 0x000fe20007fbe0ff */
[----:B------:R-:W-:Y:S02]  /*4400*/  IMAD R34, R2, R13, R34 ;  /* 0x0000000d02227224 */ /* 0x000fe400078e0222 */
[----:B------:R-:W-:Y:S01]  /*4410*/  IMAD.IADD R83, R83, 0x1, R33 ;  /* 0x0000000153537824 */ /* 0x000fe200078e0221 */
[----:B------:R-:W-:Y:S02]  /*4420*/  IADD3.X R9, R56, R15, R9, P4, !PT ;  /* 0x0000000f38097210 */ /* 0x000fe400027fe409 */
[----:B------:R-:W-:Y:S02]  /*4430*/  LEA R32, P4, R14, UR4, 0x1 ;  /* 0x000000040e207c11 */ /* 0x000fe4000f8808ff */
[----:B------:R-:W-:Y:S02]  /*4440*/  IADD3.X R11, R83, R34, R11, P5, !PT ;  /* 0x00000022530b7210 */ /* 0x000fe40002ffe40b */
[----:B------:R-:W-:-:S02]  /*4450*/  LEA R40, P5, R8, UR6, 0x1 ;  /* 0x0000000608287c11 */ /* 0x000fc4000f8a08ff */
[----:B------:R-:W-:Y:S02]  /*4460*/  LEA.HI.X R33, R14, UR5, R9, 0x1, P4 ;  /* 0x000000050e217c11 */ /* 0x000fe4000a0f0c09 */
[----:B------:R-:W-:-:S04]  /*4470*/  LEA.HI.X R41, R8, UR7, R11, 0x1, P5 ;  /* 0x0000000708297c11 */ /* 0x000fc8000a8f0c0b */
[----:B------:R-:W5:Y:S04]  /*4480*/  LDG.E.128 R32, desc[UR44][R32.64] ;  /* 0x0000002c20207981 */ /* 0x000f68000c1e1d00 */
[----:B------:R-:W5:Y:S02]  /*4490*/  LDG.E.128 R40, desc[UR44][R40.64] ;  /* 0x0000002c28287981 */ /* 0x000f64000c1e1d00 */
.L_x_3847:
[----:B------:R-:W-:Y:S05]  /*44a0*/  BSYNC B1 ;  /* 0x0000000000017941 */ /* 0x000fea0003800000 */
.L_x_3846:
[----:B------:R-:W-:Y:S01]  /*44b0*/  ULOP3.LUT UR4, UR38, 0x1, URZ, 0xfc, !UPT ;  /* 0x0000000126047892 */ /* 0x000fe2000f8efc3f */
[----:B------:R-:W-:Y:S01]  /*44c0*/  IMAD.MOV.U32 R8, RZ, RZ, R7 ;  /* 0x000000ffff087224 */ /* 0x000fe200078e0007 */
        /* <DEDUP_REMOVED lines=34> */
.L_x_3848:
[----:B------:R-:W-:Y:S01]  /*46f0*/  IMAD R70, R153, 0x8, R148 ;  /* 0x0000000899467824 */ /* 0x000fe200078e0294 */
[----:B------:R-:W-:Y:S01]  /*4700*/  SHF.L.U32 R83, R158, 0x1f, RZ ;  /* 0x0000001f9e537819 */ /* 0x000fe200000006ff */
[----:B------:R-:W0:Y:S01]  /*4710*/  LDC R71, c[0x0][0x2f4] ;  /* 0x0000bd00ff477b82 */ /* 0x000e220000000800 */
[----:B------:R-:W-:Y:S02]  /*4720*/  BSSY B1, `(.L_x_3849) ;  /* 0x0000003000017945 */ /* 0x000fe40003800000 */
[----:B------:R-:W1:Y:S02]  /*4730*/  SYNCS.PHASECHK.TRANS64.TRYWAIT P4, [R70+URZ+0x32490], R83 ;  /* 0x03249053460075a7 */ /* 0x000e64000808017f */
[----:B-1----:R-:W-:Y:S05]  /*4740*/  @!P4 BRA `(.L_x_3850) ;  /* 0x000003300034c947 */ /* 0x002fea0003800000 */
.L_x_4182:
[----:B------:R-:W-:Y:S05]  /*4750*/  BSYNC B1 ;  /* 0x0000000000017941 */ /* 0x000fea0003800000 */
.L_x_3849:
[----:B------:R-:W-:Y:S01]  /*4760*/  UMOV UR4, 0xffffffff ;  /* 0xffffffff00047882 */ /* 0x000fe20000000000 */
[----:B0-----:R-:W-:Y:S02]  /*4770*/  IMAD.IADD R85, R71, 0x1, -R52 ;  /* 0x0000000147557824 */ /* 0x001fe400078e0a34 */
[----:B------:R-:W-:Y:S05]  /*4780*/  BRA.DIV UR4, `(.L_x_3851) ;  /* 0x0000033204387947 */ /* 0x000fea000b800000 */
[----:B------:R0:W2:Y:S04]  /*4790*/  SHFL.IDX PT, R75, R82, RZ, 0x1c1f ;  /* 0x001c1fff524b7589 */ /* 0x0000a800000e0000 */
[----:B------:R0:W3:Y:S02]  /*47a0*/  SHFL.IDX PT, R74, R80, RZ, 0x1c1f ;  /* 0x001c1fff504a7589 */ /* 0x0000e400000e0000 */
.L_x_4186:
[----:B------:R-:W-:Y:S01]  /*47b0*/  ISETP.GE.OR P4, PT, R154, R81, P1 ;  /* 0x000000519a00720c */ /* 0x000fe20000f86670 */
[----:B------:R-:W-:-:S12]  /*47c0*/  BSSY B1, `(.L_x_3852) ;  /* 0x0000075000017945 */ /* 0x000fd80003800000 */
[----:B------:R-:W-:Y:S05]  /*47d0*/  @P4 BRA `(.L_x_3853) ;  /* 0x0000000400cc4947 */ /* 0x000fea0003800000 */
        /* <DEDUP_REMOVED lines=8> */
[----:B------:R-:W-:Y:S02]  /*4860*/  LOP3.LUT R8, R191, 0x38, R94, 0xf8, !PT ;  /* 0x00000038bf087812 */ /* 0x000fe400078ef85e */
[----:B------:R-:W-:Y:S02]  /*4870*/  ISETP.GE.AND P4, PT, R94, R71, PT ;  /* 0x000000475e00720c */ /* 0x000fe40003f86270 */
[----:B------:R-:W-:-:S05]  /*4880*/  LOP3.LUT R9, R8, R207, RZ, 0x3c, !PT ;  /* 0x000000cf08097212 */ /* 0x000fca00078e3cff */
[----:B------:R-:W-:Y:S02]  /*4890*/  IMAD.IADD R8, R192, 0x1, R9 ;  /* 0x00000001c0087824 */ /* 0x000fe400078e0209 */
[C---:B------:R-:W-:Y:S02]  /*48a0*/  IMAD R9, R153.reuse, 0x1800, R61 ;  /* 0x0000180099097824 */ /* 0x040fe400078e023d */
[----:B------:R-:W-:Y:S02]  /*48b0*/  IMAD R11, R153, 0x1800, R8 ;  /* 0x00001800990b7824 */ /* 0x000fe400078e0208 */
[--C-:B------:R-:W-:Y:S02]  /*48c0*/  IMAD R9, R9, 0x2, R148.reuse ;  /* 0x0000000209097824 */ /* 0x100fe400078e0294 */
[----:B------:R-:W-:Y:S02]  /*48d0*/  IMAD R12, R11, 0x2, R148 ;  /* 0x000000020b0c7824 */ /* 0x000fe400078e0294 */
[----:B------:R-:W-:-:S02]  /*48e0*/  @!P4 IMAD.WIDE R74, R94, 0x2, R74 ;  /* 0x000000025e4ac825 */ /* 0x000fc400078e024a */
[----:B------:R-:W2:Y:S04]  /*48f0*/  LDS.128 R8, [R9+0x1c400] ;  /* 0x01c4000009087984 */ /* 0x000ea80000000c00 */
[----:B------:R-:W3:Y:S01]  /*4900*/  LDS.128 R12, [R12+0x1c400] ;  /* 0x01c400000c0c7984 */ /* 0x000ee20000000c00 */
[----:B------:R-:W-:Y:S05]  /*4910*/  @P3 BRA `(.L_x_3855) ;  /* 0x0000000400703947 */ /* 0x000fea0003800000 */
[----:B------:R-:W-:Y:S02]  /*4920*/  SHF.R.U32.HI R94, RZ, 0x10, R5 ;  /* 0x00000010ff5e7819 */ /* 0x000fe40000011605 */
[----:B------:R-:W-:Y:S02]  /*4930*/  SHF.R.U32.HI R99, RZ, 0x10, R37 ;  /* 0x00000010ff637819 */ /* 0x000fe40000011625 */
[----:B------:R-:W-:Y:S01]  /*4940*/  SHF.R.U64 R93, R4, 0x10, R5 ;  /* 0x00000010045d7819 */ /* 0x000fe20000001205 */
[----:B--2---:R-:W-:Y:S01]  /*4950*/  IMAD.U32 R5, R9, 0x10000, RZ ;  /* 0x0001000009057824 */ /* 0x004fe200078e00ff */
[----:B------:R-:W-:Y:S01]  /*4960*/  SHF.R.U32.HI R97, RZ, 0x10, R7 ;  /* 0x00000010ff617819 */ /* 0x000fe20000011607 */
[----:B------:R-:W-:Y:S01]  /*4970*/  IMAD.U32 R4, R8, 0x10000, RZ ;  /* 0x0001000008047824 */ /* 0x000fe200078e00ff */
        /* <DEDUP_REMOVED lines=8> */
[----:B------:R-:W-:Y:S01]  /*4a00*/  SHF.R.U32.HI R102, RZ, 0x10, R39 ;  /* 0x00000010ff667819 */ /* 0x000fe20000011627 */
[CC--:B------:R-:W-:Y:S01]  /*4a10*/  FMUL.FTZ R104, R36.reuse, R100.reuse ;  /* 0x0000006424687220 */ /* 0x0c0fe20000410000 */
[----:B------:R-:W-:Y:S01]  /*4a20*/  LOP3.LUT R37, R13, 0xffff0000, RZ, 0xc0, !PT ;  /* 0xffff00000d257812 */ /* 0x000fe200078ec0ff */
[-C--:B------:R-:W-:Y:S01]  /*4a30*/  FMUL.FTZ R106, R36, R95.reuse ;  /* 0x0000005f246a7220 */ /* 0x080fe20000410000 */
[----:B------:R-:W-:Y:S01]  /*4a40*/  LOP3.LUT R99, R99, 0xffff0000, RZ, 0xc0, !PT ;  /* 0xffff000063637812 */ /* 0x000fe200078ec0ff */
[----:B------:R-:W-:Y:S01]  /*4a50*/  FFMA.FTZ R104, R5, R95, -R104 ;  /* 0x0000005f05687223 */ /* 0x000fe20000010868 */
[----:B------:R-:W-:Y:S01]  /*4a60*/  PRMT R102, R87, 0x5432, R102 ;  /* 0x0000543257667816 */ /* 0x000fe20000000066 */
[----:B------:R-:W-:Y:S01]  /*4a70*/  FFMA.FTZ R106, R5, R100, R106 ;  /* 0x00000064056a7223 */ /* 0x000fe2000001006a */
[----:B------:R-:W-:Y:S01]  /*4a80*/  SHF.R.U64 R96, R6, 0x10, R7 ;  /* 0x0000001006607819 */ /* 0x000fe20000001207 */
[----:B------:R-:W-:Y:S01]  /*4a90*/  FMUL.FTZ R95, R37, R99 ;  /* 0x00000063255f7220 */ /* 0x000fe20000410000 */
[----:B------:R-:W-:Y:S01]  /*4aa0*/  LOP3.LUT R94, R94, 0xffff0000, RZ, 0xc0, !PT ;  /* 0xffff00005e5e7812 */ /* 0x000fe200078ec0ff */
[----:B------:R-:W-:Y:S01]  /*4ab0*/  IMAD.U32 R5, R97, 0x10000, RZ ;  /* 0x0001000061057824 */ /* 0x000fe200078e00ff */
[----:B------:R-:W-:Y:S01]  /*4ac0*/  SHF.R.U64 R101, R38, 0x10, R39 ;  /* 0x0000001026657819 */ /* 0x000fe20000001227 */
[----:B------:R-:W-:Y:S01]  /*4ad0*/  IMAD.U32 R38, R15, 0x10000, RZ ;  /* 0x000100000f267824 */ /* 0x000fe200078e00ff */
[----:B------:R-:W-:Y:S01]  /*4ae0*/  LOP3.LUT R6, R9, 0xffff0000, RZ, 0xc0, !PT ;  /* 0xffff000009067812 */ /* 0x000fe200078ec0ff */
[----:B------:R-:W-:Y:S01]  /*4af0*/  IMAD.U32 R36, R102, 0x10000, RZ ;  /* 0x0001000066247824 */ /* 0x000fe200078e00ff */
[----:B------:R-:W-:Y:S01]  /*4b00*/  PRMT R101, R103, 0x5410, R101 ;  /* 0x0000541067657816 */ /* 0x000fe20000000065 */
[-C--:B------:R-:W-:Y:S01]  /*4b10*/  FMUL.FTZ R37, R37, R94.reuse ;  /* 0x0000005e25257220 */ /* 0x080fe20000410000 */
[----:B------:R-:W-:Y:S01]  /*4b20*/  IMAD.U32 R9, R11, 0x10000, RZ ;  /* 0x000100000b097824 */ /* 0x000fe200078e00ff */
[----:B------:R-:W-:Y:S01]  /*4b30*/  LOP3.LUT R39, R15, 0xffff0000, RZ, 0xc0, !PT ;  /* 0xffff00000f277812 */ /* 0x000fe200078ec0ff */
[----:B------:R-:W-:Y:S01]  /*4b40*/  FFMA.FTZ R95, R6, R94, -R95 ;  /* 0x0000005e065f7223 */ /* 0x000fe2000001085f */
[----:B------:R-:W-:Y:S01]  /*4b50*/  LOP3.LUT R102, R102, 0xffff0000, RZ, 0xc0, !PT ;  /* 0xffff000066667812 */ /* 0x000fe200078ec0ff */
[C---:B------:R-:W-:Y:S01]  /*4b60*/  FMUL.FTZ R103, R38.reuse, R5 ;  /* 0x0000000526677220 */ /* 0x040fe20000410000 */
[-C--:B------:R-:W-:Y:S01]  /*4b70*/  FMUL.FTZ R94, R38, R36.reuse ;  /* 0x00000024265e7220 */ /* 0x080fe20000410000 */
[----:B------:R-:W-:Y:S01]  /*4b80*/  PRMT R98, R88, 0x5432, R98 ;  /* 0x0000543258627816 */ /* 0x000fe20000000062 */
[----:B------:R-:W-:Y:S01]  /*4b90*/  FFMA.FTZ R99, R6, R99, R37 ;  /* 0x0000006306637223 */ /* 0x000fe20000010025 */
[----:B------:R-:W-:Y:S01]  /*4ba0*/  LOP3.LUT R11, R11, 0xffff0000, RZ, 0xc0, !PT ;  /* 0xffff00000b0b7812 */ /* 0x000fe200078ec0ff */
[----:B------:R-:W-:Y:S01]  /*4bb0*/  FFMA.FTZ R103, R9, R36, R103 ;  /* 0x0000002409677223 */ /* 0x000fe20000010067 */
[----:B------:R-:W-:Y:S01]  /*4bc0*/  LOP3.LUT R6, R97, 0xffff0000, RZ, 0xc0, !PT ;  /* 0xffff000061067812 */ /* 0x000fe200078ec0ff */
[----:B------:R-:W-:Y:S01]  /*4bd0*/  FFMA.FTZ R94, R9, R5, -R94 ;  /* 0x00000005095e7223 */ /* 0x000fe2000001085e */
[----:B------:R-:W-:Y:S01]  /*4be0*/  FMUL.FTZ R36, R39, R102 ;  /* 0x0000006627247220 */ /* 0x000fe20000410000 */
[C---:B------:R-:W-:Y:S01]  /*4bf0*/  IMAD.U32 R13, R12.reuse, 0x10000, RZ ;  /* 0x000100000c0d7824 */ /* 0x040fe200078e00ff */
[----:B------:R-:W-:Y:S01]  /*4c00*/  LOP3.LUT R12, R12, 0xffff0000, RZ, 0xc0, !PT ;  /* 0xffff00000c0c7812 */ /* 0x000fe200078ec0ff */
[----:B------:R-:W-:-:S02]  /*4c10*/  IMAD.U32 R5, R93, 0x10000, RZ ;  /* 0x000100005d057824 */ /* 0x000fc400078e00ff */
[-C--:B------:R-:W-:Y:S01]  /*4c20*/  FMUL.FTZ R38, R39, R6.reuse ;  /* 0x0000000627267220 */ /* 0x080fe20000410000 */
[C---:B------:R-:W-:Y:S02]  /*4c30*/  IMAD.U32 R9, R98.reuse, 0x10000, RZ ;  /* 0x0001000062097824 */ /* 0x040fe400078e00ff */
[----:B------:R-:W-:Y:S01]  /*4c40*/  FFMA.FTZ R97, R11, R6, -R36 ;  /* 0x000000060b617223 */ /* 0x000fe20000010824 */
[C---:B------:R-:W-:Y:S01]  /*4c50*/  FMUL.FTZ R6, R13.reuse, R5 ;  /* 0x000000050d067220 */ /* 0x040fe20000410000 */
[----:B------:R-:W-:Y:S01]  /*4c60*/  LOP3.LUT R37, R98, 0xffff0000, RZ, 0xc0, !PT ;  /* 0xffff000062257812 */ /* 0x000fe200078ec0ff */
[-C--:B------:R-:W-:Y:S01]  /*4c70*/  FMUL.FTZ R39, R13, R9.reuse ;  /* 0x000000090d277220 */ /* 0x080fe20000410000 */
[----:B------:R-:W-:Y:S01]  /*4c80*/  PRMT R96, R84, 0x5432, R96 ;  /* 0x0000543254607816 */ /* 0x000fe20000000060 */
[----:B------:R-:W-:Y:S01]  /*4c90*/  FFMA.FTZ R9, R4, R9, R6 ;  /* 0x0000000904097223 */ /* 0x000fe20000010006 */
[----:B------:R-:W-:Y:S01]  /*4ca0*/  LOP3.LUT R93, R93, 0xffff0000, RZ, 0xc0, !PT ;  /* 0xffff00005d5d7812 */ /* 0x000fe200078ec0ff */
[----:B------:R-:W-:Y:S01]  /*4cb0*/  IMAD.U32 R15, R14, 0x10000, RZ ;  /* 0x000100000e0f7824 */ /* 0x000fe200078e00ff */
[----:B------:R-:W-:Y:S01]  /*4cc0*/  LOP3.LUT R8, R8, 0xffff0000, RZ, 0xc0, !PT ;  /* 0xffff000008087812 */ /* 0x000fe200078ec0ff */
[----:B------:R-:W-:Y:S01]  /*4cd0*/  FFMA.FTZ R38, R11, R102, R38 ;  /* 0x000000660b267223 */ /* 0x000fe20000010026 */
[C---:B------:R-:W-:Y:S01]  /*4ce0*/  IMAD.U32 R6, R101.reuse, 0x10000, RZ ;  /* 0x0001000065067824 */ /* 0x040fe200078e00ff */
[----:B------:R-:W-:Y:S01]  /*4cf0*/  LOP3.LUT R14, R14, 0xffff0000, RZ, 0xc0, !PT ;  /* 0xffff00000e0e7812 */ /* 0x000fe200078ec0ff */
[----:B------:R-:W-:Y:S01]  /*4d00*/  FMUL.FTZ R11, R12, R37 ;  /* 0x000000250c0b7220 */ /* 0x000fe20000410000 */
[----:B------:R-:W-:Y:S01]  /*4d10*/  FFMA.FTZ R39, R4, R5, -R39 ;  /* 0x0000000504277223 */ /* 0x000fe20000010827 */
[----:B------:R-:W-:Y:S01]  /*4d20*/  LOP3.LUT R101, R101, 0xffff0000, RZ, 0xc0, !PT ;  /* 0xffff000065657812 */ /* 0x000fe200078ec0ff */
[C---:B------:R-:W-:Y:S01]  /*4d30*/  IMAD.U32 R4, R96.reuse, 0x10000, RZ ;  /* 0x0001000060047824 */ /* 0x040fe200078e00ff */
[----:B------:R-:W-:Y:S01]  /*4d40*/  LOP3.LUT R5, R96, 0xffff0000, RZ, 0xc0, !PT ;  /* 0xffff000060057812 */ /* 0x000fe200078ec0ff */
[----:B------:R-:W-:Y:S01]  /*4d50*/  FMUL.FTZ R13, R12, R93 ;  /* 0x0000005d0c0d7220 */ /* 0x000fe20000410000 */
[----:B------:R-:W-:-:S02]  /*4d60*/  IMAD.U32 R7, R10, 0x10000, RZ ;  /* 0x000100000a077824 */ /* 0x000fc400078e00ff */
        /* <DEDUP_REMOVED lines=23> */
.L_x_3855:
[----:B------:R-:W-:Y:S05]  /*4ee0*/  BSYNC B2 ;  /* 0x0000000000027941 */ /* 0x000fea0003800000 */
.L_x_3854:
[----:B--2---:R4:W-:Y:S04]  /*4ef0*/  ST.E.128 desc[UR44][R72.64], R8 ;  /* 0x0000000848007985 */ /* 0x0049e8000c101d2c */
[----:B---3--:R4:W-:Y:S02]  /*4f00*/  @!P4 ST.E.128 desc[UR44][R74.64], R12 ;  /* 0x0000000c4a00c985 */ /* 0x0089e4000c101d2c */
.L_x_3853:
[----:B------:R-:W-:Y:S05]  /*4f10*/  BSYNC B1 ;  /* 0x0000000000017941 */ /* 0x000fea0003800000 */
.L_x_3852:
[----:B------:R-:W-:-:S03]  /*4f20*/  UMOV UR4, 0xffffffff ;  /* 0xffffffff00047882 */ /* 0x000fc60000000000 */
[----:B------:R-:W-:Y:S05]  /*4f30*/  BRA.DIV UR4, `(.L_x_3856) ;  /* 0x0000032a04987947 */ /* 0x000fea000b800000 */
[----:B------:R0:W0:Y:S04]  /*4f40*/  SHFL.IDX PT, R37, R82, 0x1, 0x1c1f ;  /* 0x003c1f0052257f89 */ /* 0x00002800000e0000 */
[----:B----4-:R4:W0:Y:S02]  /*4f50*/  SHFL.IDX PT, R14, R80, 0x1, 0x1c1f ;  /* 0x003c1f00500e7f89 */ /* 0x01082400000e0000 */
.L_x_4190:
[----:B------:R-:W-:-:S13]  /*4f60*/  ISETP.GE.OR P4, PT, R166, R81, P1 ;  /* 0x00000051a600720c */ /* 0x000fda0000f86670 */
[----:B------:R-:W-:Y:S05]  /*4f70*/  @P4 BRA `(.L_x_3837) ;  /* 0x0000000800ec4947 */ /* 0x000fea0003800000 */
[----:B------:R-:W-:Y:S01]  /*4f80*/  SEL R85, R52, R85, !P0 ;  /* 0x0000005534557207 */ /* 0x000fe20004000000 */
[----:B------:R-:W-:Y:S01]  /*4f90*/  BSSY B1, `(.L_x_3857) ;  /* 0x000006c000017945 */ /* 0x000fe20003800000 */
[C---:B0-----:R-:W-:Y:S02]  /*4fa0*/  LEA R12, P4, R59.reuse, R14, 0x1 ;  /* 0x0000000e3b0c7211 */ /* 0x041fe400078808ff */
[----:B------:R-:W-:Y:S02]  /*4fb0*/  SHF.R.S32.HI R4, RZ, 0x1f, R85 ;  /* 0x0000001fff047819 */ /* 0x000fe40000011455 */
[----:B------:R-:W-:Y:S02]  /*4fc0*/  LEA.HI.X R13, R59, R37, R60, 0x1, P4 ;  /* 0x000000253b0d7211 */ /* 0x000fe400020f0c3c */
[----:B------:R-:W-:-:S04]  /*4fd0*/  LEA.HI R85, R4, R85, RZ, 0x4 ;  /* 0x0000005504557211 */ /* 0x000fc800078f20ff */
[----:B------:R-:W-:-:S05]  /*4fe0*/  LEA.HI.SX32 R15, R85, R58, 0x1c ;  /* 0x0000003a550f7211 */ /* 0x000fca00078fe2ff */
[----:B------:R-:W-:-:S05]  /*4ff0*/  IMAD.SHL.U32 R15, R15, 0x8, RZ ;  /* 0x000000080f0f7824 */ /* 0x000fca00078e00ff */
[----:B------:R-:W-:-:S04]  /*5000*/  LOP3.LUT R5, R206, 0x38, R15, 0xf8, !PT ;  /* 0x00000038ce057812 */ /* 0x000fc800078ef80f */
[----:B------:R-:W-:Y:S01]  /*5010*/  LOP3.LUT R4, R5, R208, RZ, 0x3c, !PT ;  /* 0x000000d005047212 */ /* 0x000fe200078e3cff */
[----:B------:R-:W-:-:S04]  /*5020*/  IMAD R5, R153, 0x1800, R62 ;  /* 0x0000180099057824 */ /* 0x000fc800078e023e */
[----:B------:R-:W-:Y:S02]  /*5030*/  IMAD.IADD R4, R209, 0x1, R4 ;  /* 0x00000001d1047824 */ /* 0x000fe400078e0204 */
[----:B------:R-:W-:Y:S02]  /*5040*/  IMAD R5, R5, 0x2, R148 ;  /* 0x0000000205057824 */ /* 0x000fe400078e0294 */
[----:B------:R-:W-:-:S04]  /*5050*/  IMAD R7, R153, 0x1800, R4 ;  /* 0x0000180099077824 */ /* 0x000fc800078e0204 */
[----:B------:R-:W-:Y:S02]  /*5060*/  IMAD R8, R7, 0x2, R148 ;  /* 0x0000000207087824 */ /* 0x000fe400078e0294 */
[----:B------:R-:W0:Y:S04]  /*5070*/  LDS.128 R4, [R5+0x1c400] ;  /* 0x01c4000005047984 */ /* 0x000e280000000c00 */
[----:B------:R-:W0:Y:S01]  /*5080*/  LDS.128 R8, [R8+0x1c400] ;  /* 0x01c4000008087984 */ /* 0x000e220000000c00 */
[----:B------:R-:W-:Y:S05]  /*5090*/  @P3 BRA `(.L_x_3858) ;  /* 0x00000004006c3947 */ /* 0x000fea0003800000 */
[----:B------:R-:W-:Y:S01]  /*50a0*/  SHF.R.U64 R72, R40, 0x10, R41 ;  /* 0x0000001028487819 */ /* 0x000fe20000001229 */
[----:B0-----:R-:W-:Y:S01]  /*50b0*/  IMAD.U32 R36, R9, 0x10000, RZ ;  /* 0x0001000009247824 */ /* 0x001fe200078e00ff */
[----:B------:R-:W-:Y:S01]  /*50c0*/  SHF.R.U32.HI R93, RZ, 0x10, R33 ;  /* 0x00000010ff5d7819 */ /* 0x000fe20000011621 */
[----:B------:R-:W-:Y:S01]  /*50d0*/  IMAD.U32 R39, R11, 0x10000, RZ ;  /* 0x000100000b277824 */ /* 0x000fe200078e00ff */
[----:B------:R-:W-:Y:S02]  /*50e0*/  SHF.R.U32.HI R41, RZ, 0x10, R41 ;  /* 0x00000010ff297819 */ /* 0x000fe40000011629 */
[----:B------:R-:W-:Y:S02]  /*50f0*/  PRMT R88, R88, 0x5410, R93 ;  /* 0x0000541058587816 */ /* 0x000fe4000000005d */
[----:B------:R-:W-:Y:S02]  /*5100*/  PRMT R92, R92, 0x5410, R41 ;  /* 0x000054105c5c7816 */ /* 0x000fe40000000029 */
[----:B------:R-:W-:Y:S01]  /*5110*/  SHF.R.U32.HI R73, RZ, 0x10, R35 ;  /* 0x00000010ff497819 */ /* 0x000fe20000011623 */
[----:B------:R-:W-:Y:S01]  /*5120*/  IMAD.U32 R41, R88, 0x10000, RZ ;  /* 0x0001000058297824 */ /* 0x000fe200078e00ff */
[----:B------:R-:W-:-:S02]  /*5130*/  SHF.R.U64 R42, R42, 0x10, R43 ;  /* 0x000000102a2a7819 */ /* 0x000fc4000000122b */
[----:B--2---:R-:W-:Y:S01]  /*5140*/  SHF.R.U32.HI R75, RZ, 0x10, R43 ;  /* 0x00000010ff4b7819 */ /* 0x004fe2000001162b */
[----:B------:R-:W-:Y:S01]  /*5150*/  IMAD.U32 R43, R92, 0x10000, RZ ;  /* 0x000100005c2b7824 */ /* 0x000fe200078e00ff */
[----:B---3--:R-:W-:Y:S01]  /*5160*/  SHF.R.U64 R74, R32, 0x10, R33 ;  /* 0x00000010204a7819 */ /* 0x008fe20000001221 */
[----:B------:R-:W-:Y:S01]  /*5170*/  IMAD.U32 R32, R5, 0x10000, RZ ;  /* 0x0001000005207824 */ /* 0x000fe200078e00ff */
[----:B------:R-:W-:Y:S01]  /*5180*/  PRMT R86, R86, 0x5410, R73 ;  /* 0x0000541056567816 */ /* 0x000fe20000000049 */
[----:B------:R-:W-:Y:S01]  /*5190*/  FMUL.FTZ R73, R36, R43 ;  /* 0x0000002b24497220 */ /* 0x000fe20000410000 */
[----:B------:R-:W-:Y:S01]  /*51a0*/  PRMT R90, R90, 0x5410, R75 ;  /* 0x000054105a5a7816 */ /* 0x000fe2000000004b */
[-C--:B------:R-:W-:Y:S01]  /*51b0*/  FMUL.FTZ R75, R36, R41.reuse ;  /* 0x00000029244b7220 */ /* 0x080fe20000410000 */
[----:B------:R-:W-:Y:S01]  /*51c0*/  SHF.R.U64 R85, R34, 0x10, R35 ;  /* 0x0000001022557819 */ /* 0x000fe20000001223 */
[----:B------:R-:W-:Y:S01]  /*51d0*/  FFMA.FTZ R73, R32, R41, -R73 ;  /* 0x0000002920497223 */ /* 0x000fe20000010849 */
[----:B------:R-:W-:Y:S01]  /*51e0*/  LOP3.LUT R38, R9, 0xffff0000, RZ, 0xc0, !PT ;  /* 0xffff000009267812 */ /* 0x000fe200078ec0ff */
[----:B------:R-:W-:-:S02]  /*51f0*/  IMAD.U32 R36, R90, 0x10000, RZ ;  /* 0x000100005a247824 */ /* 0x000fc400078e00ff */
[----:B------:R-:W-:Y:S01]  /*5200*/  FFMA.FTZ R75, R32, R43, R75 ;  /* 0x0000002b204b7223 */ /* 0x000fe2000001004b */
[----:B------:R-:W-:Y:S01]  /*5210*/  IMAD.U32 R32, R86, 0x10000, RZ ;  /* 0x0001000056207824 */ /* 0x000fe200078e00ff */
[----:B------:R-:W-:Y:S01]  /*5220*/  LOP3.LUT R92, R92, 0xffff0000, RZ, 0xc0, !PT ;  /* 0xffff00005c5c7812 */ /* 0x000fe200078ec0ff */
[C---:B------:R-:W-:Y:S01]  /*5230*/  IMAD.U32 R34, R8.reuse, 0x10000, RZ ;  /* 0x0001000008227824 */ /* 0x040fe200078e00ff */
[----:B------:R-:W-:Y:S01]  /*5240*/  LOP3.LUT R35, R8, 0xffff0000, RZ, 0xc0, !PT ;  /* 0xffff000008237812 */ /* 0x000fe200078ec0ff */
[----:B------:R-:W-:Y:S01]  /*5250*/  FMUL.FTZ R41, R39, R36 ;  /* 0x0000002427297220 */ /* 0x000fe20000410000 */
[----:B------:R-:W-:Y:S01]  /*5260*/  LOP3.LUT R88, R88, 0xffff0000, RZ, 0xc0, !PT ;  /* 0xffff000058587812 */ /* 0x000fe200078ec0ff */
[----:B------:R-:W-:Y:S01]  /*5270*/  IMAD.U32 R8, R7, 0x10000, RZ ;  /* 0x0001000007087824 */ /* 0x000fe200078e00ff */
[----:B------:R-:W-:Y:S01]  /*5280*/  PRMT R87, R87, 0x5410, R74 ;  /* 0x0000541057577816 */ /* 0x000fe2000000004a */
[-C--:B------:R-:W-:Y:S01]  /*5290*/  FMUL.FTZ R39, R39, R32.reuse ;  /* 0x0000002027277220 */ /* 0x080fe20000410000 */
[----:B------:R-:W-:Y:S01]  /*52a0*/  LOP3.LUT R40, R11, 0xffff0000, RZ, 0xc0, !PT ;  /* 0xffff00000b287812 */ /* 0x000fe200078ec0ff */
[----:B------:R-:W-:Y:S01]  /*52b0*/  FFMA.FTZ R41, R8, R32, -R41 ;  /* 0x0000002008297223 */ /* 0x000fe20000010829 */
[----:B------:R-:W-:Y:S01]  /*52c0*/  LOP3.LUT R90, R90, 0xffff0000, RZ, 0xc0, !PT ;  /* 0xffff00005a5a7812 */ /* 0x000fe200078ec0ff */
[----:B------:R-:W-:Y:S01]  /*52d0*/  FFMA.FTZ R39, R8, R36, R39 ;  /* 0x0000002408277223 */ /* 0x000fe20000010027 */
[----:B------:R-:W-:Y:S01]  /*52e0*/  PRMT R91, R91, 0x5410, R72 ;  /* 0x000054105b5b7816 */ /* 0x000fe20000000048 */
[----:B------:R-:W-:Y:S01]  /*52f0*/  IMAD.U32 R8, R87, 0x10000, RZ ;  /* 0x0001000057087824 */ /* 0x000fe200078e00ff */
[----:B------:R-:W-:Y:S01]  /*5300*/  PRMT R89, R89, 0x5410, R42 ;  /* 0x0000541059597816 */ /* 0x000fe2000000002a */
[C---:B------:R-:W-:Y:S01]  /*5310*/  FMUL.FTZ R42, R38.reuse, R92 ;  /* 0x0000005c262a7220 */ /* 0x040fe20000410000 */
[----:B------:R-:W-:Y:S01]  /*5320*/  LOP3.LUT R33, R5, 0xffff0000, RZ, 0xc0, !PT ;  /* 0xffff000005217812 */ /* 0x000fe200078ec0ff */
[----:B------:R-:W-:Y:S01]  /*5330*/  FMUL.FTZ R38, R38, R88 ;  /* 0x0000005826267220 */ /* 0x000fe20000410000 */
[----:B------:R-:W-:Y:S01]  /*5340*/  LOP3.LUT R86, R86, 0xffff0000, RZ, 0xc0, !PT ;  /* 0xffff000056567812 */ /* 0x000fe200078ec0ff */
[----:B------:R-:W-:Y:S01]  /*5350*/  FMUL.FTZ R36, R40, R90 ;  /* 0x0000005a28247220 */ /* 0x000fe20000410000 */
[----:B------:R-:W-:Y:S01]  /*5360*/  LOP3.LUT R9, R7, 0xffff0000, RZ, 0xc0, !PT ;  /* 0xffff000007097812 */ /* 0x000fe200078ec0ff */
[----:B------:R-:W-:-:S02]  /*5370*/  IMAD.U32 R32, R91, 0x10000, RZ ;  /* 0x000100005b207824 */ /* 0x000fc400078e00ff */
[C---:B------:R-:W-:Y:S01]  /*5380*/  FFMA.FTZ R42, R33.reuse, R88, -R42 ;  /* 0x00000058212a7223 */ /* 0x040fe2000001082a */
[----:B------:R-:W-:Y:S01]  /*5390*/  FFMA.FTZ R38, R33, R92, R38 ;  /* 0x0000005c21267223 */ /* 0x000fe20000010026 */
[----:B------:R-:W-:Y:S02]  /*53a0*/  IMAD.U32 R5, R4, 0x10000, RZ ;  /* 0x0001000004057824 */ /* 0x000fe400078e00ff */
[----:B------:R-:W-:Y:S01]  /*53b0*/  FMUL.FTZ R40, R40, R86 ;  /* 0x0000005628287220 */ /* 0x000fe20000410000 */
[----:B------:R-:W-:Y:S01]  /*53c0*/  LOP3.LUT R91, R91, 0xffff0000, RZ, 0xc0, !PT ;  /* 0xffff00005b5b7812 */ /* 0x000fe200078ec0ff */
[C---:B------:R-:W-:Y:S01]  /*53d0*/  FMUL.FTZ R33, R34.reuse, R8 ;  /* 0x0000000822217220 */ /* 0x040fe20000410000 */
[----:B------:R-:W-:Y:S01]  /*53e0*/  FFMA.FTZ R86, R9, R86, -R36 ;  /* 0x0000005609567223 */ /* 0x000fe20000010824 */
[----:B------:R-:W-:Y:S01]  /*53f0*/  LOP3.LUT R87, R87, 0xffff0000, RZ, 0xc0, !PT ;  /* 0xffff000057577812 */ /* 0x000fe200078ec0ff */
[----:B------:R-:W-:Y:S01]  /*5400*/  FMUL.FTZ R36, R34, R32 ;  /* 0x0000002022247220 */ /* 0x000fe20000410000 */
[----:B------:R-:W-:Y:S01]  /*5410*/  PRMT R84, R84, 0x5410, R85 ;  /* 0x0000541054547816 */ /* 0x000fe20000000055 */
[----:B------:R-:W-:Y:S01]  /*5420*/  FFMA.FTZ R40, R9, R90, R40 ;  /* 0x0000005a09287223 */ /* 0x000fe20000010028 */
[----:B------:R-:W-:Y:S01]  /*5430*/  LOP3.LUT R4, R4, 0xffff0000, RZ, 0xc0, !PT ;  /* 0xffff000004047812 */ /* 0x000fe200078ec0ff */
[----:B------:R-:W-:Y:S01]  /*5440*/  FFMA.FTZ R33, R5, R32, R33 ;  /* 0x0000002005217223 */ /* 0x000fe20000010021 */
[----:B------:R-:W-:-:S02]  /*5450*/  IMAD.U32 R11, R10, 0x10000, RZ ;  /* 0x000100000a0b7824 */ /* 0x000fc400078e00ff */
[----:B------:R-:W-:Y:S01]  /*5460*/  FMUL.FTZ R9, R35, R91 ;  /* 0x0000005b23097220 */ /* 0x000fe20000410000 */
[----:B------:R-:W-:Y:S01]  /*5470*/  IMAD.U32 R32, R89, 0x10000, RZ ;  /* 0x0001000059207824 */ /* 0x000fe200078e00ff */
[----:B------:R-:W-:Y:S01]  /*5480*/  LOP3.LUT R10, R10, 0xffff0000, RZ, 0xc0, !PT ;  /* 0xffff00000a0a7812 */ /* 0x000fe200078ec0ff */
[----:B------:R-:W-:Y:S01]  /*5490*/  FFMA.FTZ R36, R5, R8, -R36 ;  /* 0x0000000805247223 */ /* 0x000fe20000010824 */
[-C--:B------:R-:W-:Y:S01]  /*54a0*/  FMUL.FTZ R35, R35, R87.reuse ;  /* 0x0000005723237220 */ /* 0x080fe20000410000 */
[----:B------:R-:W-:Y:S01]  /*54b0*/  LOP3.LUT R89, R89, 0xffff0000, RZ, 0xc0, !PT ;  /* 0xffff000059597812 */ /* 0x000fe200078ec0ff */
[C---:B------:R-:W-:Y:S01]  /*54c0*/  IMAD.U32 R8, R84.reuse, 0x10000, RZ ;  /* 0x0001000054087824 */ /* 0x040fe200078e00ff */
[----:B------:R-:W-:Y:S01]  /*54d0*/  LOP3.LUT R5, R84, 0xffff0000, RZ, 0xc0, !PT ;  /* 0xffff000054057812 */ /* 0x000fe200078ec0ff */
[----:B------:R-:W-:Y:S01]  /*54e0*/  FFMA.FTZ R9, R4, R87, -R9 ;  /* 0x0000005704097223 */ /* 0x000fe20000010809 */
[----:B------:R-:W-:Y:S02]  /*54f0*/  IMAD.U32 R7, R6, 0x10000, RZ ;  /* 0x0001000006077824 */ /* 0x000fe400078e00ff */
[----:B------:R-:W-:Y:S01]  /*5500*/  FFMA.FTZ R4, R4, R91, R35 ;  /* 0x0000005b04047223 */ /* 0x000fe20000010023 */
[----:B------:R-:W-:Y:S01]  /*5510*/  LOP3.LUT R6, R6, 0xffff0000, RZ, 0xc0, !PT ;  /* 0xffff000006067812 */ /* 0x000fe200078ec0ff */
        /* <DEDUP_REMOVED lines=19> */
.L_x_3858:
[----:B------:R-:W-:Y:S05]  /*5650*/  BSYNC B1 ;  /* 0x0000000000017941 */ /* 0x000fea0003800000 */
.L_x_3857:
[----:B0-----:R0:W-:Y:S01]  /*5660*/  ST.E.128 desc[UR44][R12.64], R4 ;  /* 0x000000040c007985 */ /* 0x0011e2000c101d2c */
[----:B------:R-:W-:Y:S01]  /*5670*/  ISETP.GE.AND P3, PT, R15, R71, PT ;  /* 0x000000470f00720c */ /* 0x000fe20003f66270 */
[----:B------:R-:W-:-:S12]  /*5680*/  IMAD.MOV.U32 R36, RZ, RZ, R14 ;  /* 0x000000ffff247224 */ /* 0x000fd800078e000e */
[----:B------:R-:W-:Y:S05]  /*5690*/  @P3 BRA `(.L_x_3837) ;  /* 0x0000000400243947 */ /* 0x000fea0003800000 */
[----:B0-----:R-:W-:-:S05]  /*56a0*/  IMAD.WIDE R4, R15, 0x2, R36 ;  /* 0x000000020f047825 */ /* 0x001fca00078e0224 */
[----:B------:R0:W-:Y:S01]  /*56b0*/  ST.E.128 desc[UR44][R4.64], R8 ;  /* 0x0000000804007985 */ /* 0x0001e2000c101d2c */
[----:B------:R-:W-:Y:S05]  /*56c0*/  BRA `(.L_x_3837) ;  /* 0x0000000400187947 */ /* 0x000fea0003800000 */
.L_x_3818:
[----:B------:R-:W-:-:S04]  /*56d0*/  ULOP3.LUT UR4, UR38, 0x1, URZ, 0xfc, !UPT ;  /* 0x0000000126047892 */ /* 0x000fc8000f8efc3f */
[----:B------:R-:W-:-:S06]  /*56e0*/  UISETP.NE.AND UP0, UPT, UR4, 0x3, UPT ;  /* 0x000000030400788c */ /* 0x000fcc000bf05270 */
[----:B------:R-:W-:-:S13]  /*56f0*/  PLOP3.LUT P5, PT, PT, PT, UP0, 0x80, 0x0 ;  /* 0x000000000000781c */ /* 0x000fda0003faf008 */
[----:B------:R-:W-:Y:S05]  /*5700*/  @!P5 BRA `(.L_x_3859) ;  /* 0x000000000004d947 */ /* 0x000fea0003800000 */
[----:B------:R-:W-:Y:S01]  /*5710*/  BPT.TRAP 0x1 ;  /* 0x000000040000795c */ /* 0x000fe20000300000 */
.L_x_3859:
[----:B------:R-:W-:Y:S01]  /*5720*/  IMAD R70, R153, 0x8, R148 ;  /* 0x0000000899467824 */ /* 0x000fe200078e0294 */
[----:B------:R-:W-:Y:S01]  /*5730*/  SHF.L.U32 R83, R158, 0x1f, RZ ;  /* 0x0000001f9e537819 */ /* 0x000fe200000006ff */
[----:B------:R-:W-:Y:S01]  /*5740*/  BSSY B1, `(.L_x_3860) ;  /* 0x0000004000017945 */ /* 0x000fe20003800000 */
[----:B------:R-:W-:Y:S02]  /*5750*/  SHF.R.S32.HI R78, RZ, 0x1f, R77 ;  /* 0x0000001fff4e7819 */ /* 0x000fe4000001144d */
[----:B------:R-:W1:Y:S02]  /*5760*/  SYNCS.PHASECHK.TRANS64.TRYWAIT P3, [R70+URZ+0x32490], R83 ;  /* 0x03249053460075a7 */ /* 0x000e64000806017f */
[----:B-1----:R-:W-:Y:S05]  /*5770*/  @!P3 BRA `(.L_x_3861) ;  /* 0x0000032000d0b947 */ /* 0x002fea0003800000 */
.L_x_4191:
[----:B------:R-:W-:Y:S05]  /*5780*/  BSYNC B1 ;  /* 0x0000000000017941 */ /* 0x000fea0003800000 */
.L_x_3860:
[----:B------:R-:W-:Y:S01]  /*5790*/  ULDC.64 UR4, c[0x0][0x300] ;  /* 0x0000c00000047ab9 */ /* 0x000fe20000000a00 */
[----:B-----5:R-:W-:Y:S01]  /*57a0*/  SHF.R.S32.HI R79, RZ, 0x1f, R76 ;  /* 0x0000001fff4f7819 */ /* 0x020fe2000001144c */
[----:B0-----:R-:W-:Y:S02]  /*57b0*/  IMAD R6, R78, UR4, RZ ;  /* 0x000000044e067c24 */ /* 0x001fe4000f8e02ff */
        /* <DEDUP_REMOVED lines=15> */
[----:B------:R-:W-:Y:S01]  /*58b0*/  IMAD.IADD R32, R81, 0x1, -R154 ;  /* 0x0000000151207824 */ /* 0x000fe200078e0a9a */
[----:B------:R-:W-:Y:S01]  /*58c0*/  LEA R8, P4, R4, UR4, 0x1 ;  /* 0x0000000404087c11 */ /* 0x000fe2000f8808ff */
[----:B------:R-:W-:Y:S01]  /*58d0*/  IMAD.IADD R7, R5, 0x1, R7 ;  /* 0x0000000105077824 */ /* 0x000fe200078e0207 */
[----:B------:R-:W-:Y:S02]  /*58e0*/  UMOV UR4, 0xffffffff ;  /* 0xffffffff00047882 */ /* 0x000fe40000000000 */
[----:B------:R-:W-:Y:S02]  /*58f0*/  ISETP.GE.AND P3, PT, R32, 0x1, PT ;  /* 0x000000012000780c */ /* 0x000fe40003f66270 */
[----:B------:R-:W-:Y:S01]  /*5900*/  LEA.HI.X R10, R4, UR5, R7, 0x1, P4 ;  /* 0x00000005040a7c11 */ /* 0x000fe2000a0f0c07 */
[----:B------:R-:W-:Y:S10]  /*5910*/  BRA.DIV UR4, `(.L_x_3862) ;  /* 0x00000322047c7947 */ /* 0x000ff4000b800000 */
[----:B------:R0:W2:Y:S04]  /*5920*/  SHFL.IDX PT, R9, R10, RZ, 0x1c1f ;  /* 0x001c1fff0a097589 */ /* 0x0000a800000e0000 */
[----:B------:R0:W3:Y:S02]  /*5930*/  SHFL.IDX PT, R14, R8, RZ, 0x1c1f ;  /* 0x001c1fff080e7589 */ /* 0x0000e400000e0000 */
.L_x_4195:
[----:B------:R-:W-:Y:S04]  /*5940*/  BSSY B1, `(.L_x_3863) ;  /* 0x000000d000017945 */ /* 0x000fe80003800000 */
[----:B------:R-:W-:Y:S05]  /*5950*/  @!P3 BRA `(.L_x_3864) ;  /* 0x00000000002cb947 */ /* 0x000fea0003800000 */
[----:B------:R-:W-:Y:S02]  /*5960*/  ULDC UR4, c[0x0][0x2f4] ;  /* 0x0000bd0000047ab9 */ /* 0x000fe40000000800 */
[----:B------:R-:W-:-:S13]  /*5970*/  ISETP.GE.AND P3, PT, R22, UR4, PT ;  /* 0x0000000416007c0c */ /* 0x000fda000bf66270 */
[----:B------:R-:W4:Y:S01]  /*5980*/  @!P3 LDS.128 R4, [R75] ;  /* 0x000000004b04b984 */ /* 0x000f220000000c00 */
[----:B---3--:R-:W-:-:S04]  /*5990*/  @!P3 LEA R12, P4, R22, R14, 0x1 ;  /* 0x0000000e160cb211 */ /* 0x008fc800078808ff */
[----:B--2---:R-:W-:Y:S02]  /*59a0*/  @!P3 LEA.HI.X R13, R22, R9, R23, 0x1, P4 ;  /* 0x00000009160db211 */ /* 0x004fe400020f0c17 */
[----:B------:R-:W-:-:S03]  /*59b0*/  ISETP.GE.AND P4, PT, R152, UR4, PT ;  /* 0x0000000498007c0c */ /* 0x000fc6000bf86270 */
[----:B----4-:R-:W-:Y:S10]  /*59c0*/  @!P3 ST.E.128 desc[UR44][R12.64], R4 ;  /* 0x000000040c00b985 */ /* 0x010ff4000c101d2c */
[C---:B------:R-:W-:Y:S01]  /*59d0*/  @!P4 LEA R14, P3, R152.reuse, R14, 0x1 ;  /* 0x0000000e980ec211 */ /* 0x040fe200078608ff */
[----:B------:R-:W2:Y:S03]  /*59e0*/  @!P4 LDS.128 R4, [R74] ;  /* 0x000000004a04c984 */ /* 0x000ea60000000c00 */
[----:B------:R-:W-:-:S05]  /*59f0*/  @!P4 LEA.HI.X R15, R152, R9, R155, 0x1, P3 ;  /* 0x00000009980fc211 */ /* 0x000fca00018f0c9b */
[----:B--2---:R4:W-:Y:S04]  /*5a00*/  @!P4 ST.E.128 desc[UR44][R14.64], R4 ;  /* 0x000000040e00c985 */ /* 0x0049e8000c101d2c */
.L_x_3864:
[----:B------:R-:W-:Y:S05]  /*5a10*/  BSYNC B1 ;  /* 0x0000000000017941 */ /* 0x000fea0003800000 */
.L_x_3863:
[----:B------:R-:W-:-:S03]  /*5a20*/  UMOV UR4, 0xffffffff ;  /* 0xffffffff00047882 */ /* 0x000fc60000000000 */
[----:B------:R-:W-:Y:S05]  /*5a30*/  BRA.DIV UR4, `(.L_x_3865) ;  /* 0x00000322047c7947 */ /* 0x000fea000b800000 */
[----:B--2---:R2:W0:Y:S04]  /*5a40*/  SHFL.IDX PT, R9, R10, 0x1, 0x1c1f ;  /* 0x003c1f000a097f89 */ /* 0x00442800000e0000 */
[----:B---34-:R2:W3:Y:S02]  /*5a50*/  SHFL.IDX PT, R14, R8, 0x1, 0x1c1f ;  /* 0x003c1f00080e7f89 */ /* 0x0184e400000e0000 */
.L_x_4199:
[----:B------:R-:W-:-:S13]  /*5a60*/  ISETP.GE.AND P3, PT, R32, 0x41, PT ;  /* 0x000000412000780c */ /* 0x000fda0003f66270 */
[----:B------:R-:W-:Y:S05]  /*5a70*/  @!P3 BRA `(.L_x_3837) ;  /* 0x00000000002cb947 */ /* 0x000fea0003800000 */
[----:B------:R-:W-:Y:S02]  /*5a80*/  ULDC UR4, c[0x0][0x2f4] ;  /* 0x0000bd0000047ab9 */ /* 0x000fe40000000800 */
[----:B------:R-:W-:-:S13]  /*5a90*/  ISETP.GE.AND P3, PT, R22, UR4, PT ;  /* 0x0000000416007c0c */ /* 0x000fda000bf66270 */
[----:B------:R-:W4:Y:S01]  /*5aa0*/  @!P3 LDS.128 R4, [R75+0x2000] ;  /* 0x002000004b04b984 */ /* 0x000f220000000c00 */
[----:B0-23--:R-:W-:-:S04]  /*5ab0*/  @!P3 LEA R10, P4, R22, R14, 0x1 ;  /* 0x0000000e160ab211 */ /* 0x00dfc800078808ff */
[----:B------:R-:W-:Y:S02]  /*5ac0*/  @!P3 LEA.HI.X R11, R22, R9, R23, 0x1, P4 ;  /* 0x00000009160bb211 */ /* 0x000fe400020f0c17 */
[----:B------:R-:W-:-:S03]  /*5ad0*/  ISETP.GE.AND P4, PT, R152, UR4, PT ;  /* 0x0000000498007c0c */ /* 0x000fc6000bf86270 */
[----:B----4-:R-:W-:Y:S10]  /*5ae0*/  @!P3 ST.E.128 desc[UR44][R10.64], R4 ;  /* 0x000000040a00b985 */ /* 0x010ff4000c101d2c */
[C---:B------:R-:W-:Y:S01]  /*5af0*/  @!P4 LEA R14, P3, R152.reuse, R14, 0x1 ;  /* 0x0000000e980ec211 */ /* 0x040fe200078608ff */
[----:B------:R-:W0:Y:S03]  /*5b00*/  @!P4 LDS.128 R4, [R74+0x2000] ;  /* 0x002000004a04c984 */ /* 0x000e260000000c00 */
[----:B------:R-:W-:-:S05]  /*5b10*/  @!P4 LEA.HI.X R15, R152, R9, R155, 0x1, P3 ;  /* 0x00000009980fc211 */ /* 0x000fca00018f0c9b */
[----:B0-----:R4:W-:Y:S04]  /*5b20*/  @!P4 ST.E.128 desc[UR44][R14.64], R4 ;  /* 0x000000040e00c985 */ /* 0x0019e8000c101d2c */
.L_x_3837:
[----:B------:R-:W-:Y:S05]  /*5b30*/  BSYNC B0 ;  /* 0x0000000000007941 */ /* 0x000fea0003800000 */
.L_x_3817:
[----:B0---4-:R-:W0:Y:S01]  /*5b40*/  S2R R4, SR_TID.X ;  /* 0x0000000000047919 */ /* 0x011e220000002100 */
        /* <DEDUP_REMOVED lines=8> */
[----:B----4-:R4:W-:Y:S01]  /*5bd0*/  BAR.SYNC.DEFER_BLOCKING R213, 0x80 ;  /* 0x000200d50000751d */ /* 0x0109e20000010000 */
[----:B0-----:R-:W-:-:S13]  /*5be0*/  LOP3.LUT P3, RZ, R4, 0x7f, RZ, 0xc0, !PT ;  /* 0x0000007f04ff7812 */ /* 0x001fda000786c0ff */
[----:B------:R-:W-:-:S05]  /*5bf0*/  @!P3 VIADD R4, R70, 0x324a0 ;  /* 0x000324a04604b836 */ /* 0x000fca0000000000 */
[----:B------:R-:W-:-:S04]  /*5c00*/  @!P3 PRMT R4, RZ, 0x654, R4 ;  /* 0x00000654ff04b816 */ /* 0x000fc80000000004 */
[----:B------:R4:W-:Y:S01]  /*5c10*/  @!P3 SYNCS.ARRIVE.TRANS64.RED.A1T0 RZ, [R4+URZ], RZ ;  /* 0x000000ff04ffb9a7 */ /* 0x0009e2000810043f */
[----:B------:R-:W-:Y:S05]  /*5c20*/  @!P5 BRA `(.L_x_3867) ;  /* 0x000000000004d947 */ /* 0x000fea0003800000 */
[----:B------:R-:W-:Y:S01]  /*5c30*/  BPT.TRAP 0x1 ;  /* 0x000000040000795c */ /* 0x000fe20000300000 */
.L_x_3867:
[----:B------:R-:W-:Y:S05]  /*5c40*/  BSYNC B0 ;  /* 0x0000000000007941 */ /* 0x000fea0003800000 */
.L_x_3866:
[----:B------:R-:W0:Y:S01]  /*5c50*/  SYNCS.PHASECHK.TRANS64.TRYWAIT P4, [R70+URZ+0x324b0], R83 ;  /* 0x0324b053460075a7 */ /* 0x000e22000808017f */
[----:B------:R-:W-:Y:S04]  /*5c60*/  BSSY B0, `(.L_x_3868) ;  /* 0x0000002000007945 */ /* 0x000fe80003800000 */
[----:B0-----:R-:W-:Y:S05]  /*5c70*/  @!P4 BRA `(.L_x_3869) ;  /* 0x000003200034c947 */ /* 0x001fea0003800000 */
.L_x_4200:
[----:B------:R-:W-:Y:S05]  /*5c80*/  BSYNC B0 ;  /* 0x0000000000007941 */ /* 0x000fea0003800000 */
.L_x_3868:
[----:B------:R-:W-:Y:S01]  /*5c90*/  ULDC.64 UR4, c[0x0][0x328] ;  /* 0x0000ca0000047ab9 */ /* 0x000fe20000000a00 */
[----:B------:R-:W-:Y:S01]  /*5ca0*/  IMAD.IADD R81, R81, 0x1, -R154 ;  /* 0x0000000151517824 */ /* 0x000fe200078e0a9a */
[----:B------:R-:W-:Y:S01]  /*5cb0*/  BSSY B0, `(.L_x_3870) ;  /* 0x0000043000007945 */ /* 0x000fe20003800000 */
[----:B------:R-:W-:Y:S02]  /*5cc0*/  IMAD R78, R78, UR4, RZ ;  /* 0x000000044e4e7c24 */ /* 0x000fe4000f8e02ff */
[----:B----4-:R-:W-:Y:S01]  /*5cd0*/  IMAD.WIDE.U32 R4, R77, UR4, RZ ;  /* 0x000000044d047c25 */ /* 0x010fe2000f8e00ff */
[----:B------:R-:W-:-:S03]  /*5ce0*/  ISETP.GE.AND P4, PT, R81, 0x1, PT ;  /* 0x000000015100780c */ /* 0x000fc60003f86270 */
[----:B------:R-:W-:Y:S01]  /*5cf0*/  IMAD R77, R77, UR5, R78 ;  /* 0x000000054d4d7c24 */ /* 0x000fe2000f8e024e */
[----:B------:R-:W-:Y:S01]  /*5d00*/  ULDC.64 UR4, c[0x0][0x338] ;  /* 0x0000ce0000047ab9 */ /* 0x000fe20000000a00 */
[----:B------:R-:W-:Y:S02]  /*5d10*/  IMAD R7, R153, 0x6000, R167 ;  /* 0x0000600099077824 */ /* 0x000fe400078e02a7 */
[----:B------:R-:W-:Y:S02]  /*5d20*/  IMAD R79, R79, UR4, RZ ;  /* 0x000000044f4f7c24 */ /* 0x000fe4000f8e02ff */
[----:B------:R-:W-:Y:S02]  /*5d30*/  IMAD.IADD R5, R5, 0x1, R77 ;  /* 0x0000000105057824 */ /* 0x000fe400078e024d */
        /* <DEDUP_REMOVED lines=10> */
[----:B------:R-:W-:Y:S02]  /*5de0*/  IMAD.IADD R5, R50, 0x1, R7 ;  /* 0x0000000132057824 */ /* 0x000fe400078e0207 */
[--C-:B------:R-:W-:Y:S01]  /*5df0*/  IMAD R34, R7, 0x2, R26.reuse ;  /* 0x0000000207227824 */ /* 0x100fe200078e021a */
[----:B------:R-:W-:Y:S01]  /*5e00*/  LEA.HI.X R32, R4, UR5, R9, 0x1, P5 ;  /* 0x0000000504207c11 */ /* 0x000fe2000a8f0c09 */
[----:B------:R0:W4:Y:S01]  /*5e10*/  SHFL.IDX PT, R35, R15, RZ, 0x1c1f ;  /* 0x001c1fff0f237589 */ /* 0x00012200000e0000 */
[----:B------:R-:W-:-:S03]  /*5e20*/  IMAD R36, R5, 0x2, R26 ;  /* 0x0000000205247824 */ /* 0x000fc600078e021a */
[----:B------:R0:W0:Y:S01]  /*5e30*/  SHFL.IDX PT, R33, R32, RZ, 0x1c1f ;  /* 0x001c1fff20217589 */ /* 0x00002200000e0000 */
[----:B------:R-:W-:Y:S05]  /*5e40*/  @!P4 BRA `(.L_x_3871) ;  /* 0x0000000000a4c947 */ /* 0x000fea0003800000 */
[----:B------:R-:W-:Y:S02]  /*5e50*/  ISETP.NE.AND P5, PT, R63, RZ, PT ;  /* 0x000000ff3f00720c */ /* 0x000fe40003fa5270 */
[----:B---3--:R-:W-:-:S11]  /*5e60*/  PRMT R14, R48, 0x8880, RZ ;  /* 0x00008880300e7816 */ /* 0x008fd600000000ff */
[----:B------:R-:W3:Y:S01]  /*5e70*/  @P5 LDS.128 R4, [R34] ;  /* 0x0000000022045984 */ /* 0x000ee20000000c00 */
[----:B--2-4-:R-:W-:-:S04]  /*5e80*/  @P5 LEA R8, P4, R22, R35, 0x1 ;  /* 0x0000002316085211 */ /* 0x014fc800078808ff */
[----:B0-----:R-:W-:Y:S02]  /*5e90*/  @P5 LEA.HI.X R9, R22, R33, R23, 0x1, P4 ;  /* 0x0000002116095211 */ /* 0x001fe400020f0c17 */
[----:B------:R-:W-:-:S03]  /*5ea0*/  ISETP.NE.AND P4, PT, R64, RZ, PT ;  /* 0x000000ff4000720c */ /* 0x000fc60003f85270 */
[----:B---3--:R-:W-:Y:S10]  /*5eb0*/  @P5 ST.E.128 desc[UR44][R8.64], R4 ;  /* 0x0000000408005985 */ /* 0x008ff4000c101d2c */
[C---:B------:R-:W-:Y:S01]  /*5ec0*/  @P4 LEA R10, P5, R152.reuse, R35, 0x1 ;  /* 0x00000023980a4211 */ /* 0x040fe200078a08ff */
[----:B------:R-:W0:Y:S03]  /*5ed0*/  @P4 LDS.128 R4, [R36] ;  /* 0x0000000024044984 */ /* 0x000e260000000c00 */
[----:B------:R-:W-:-:S02]  /*5ee0*/  @P4 LEA.HI.X R11, R152, R33, R155, 0x1, P5 ;  /* 0x00000021980b4211 */ /* 0x000fc400028f0c9b */
[----:B------:R-:W-:-:S03]  /*5ef0*/  ISETP.NE.AND P5, PT, R65, RZ, PT ;  /* 0x000000ff4100720c */ /* 0x000fc60003fa5270 */
[----:B0-----:R-:W-:Y:S10]  /*5f00*/  @P4 ST.E.128 desc[UR44][R10.64], R4 ;  /* 0x000000040a004985 */ /* 0x001ff4000c101d2c */
[C---:B------:R-:W-:Y:S01]  /*5f10*/  @P5 LEA R12, P4, R163.reuse, R35, 0x1 ;  /* 0x00000023a30c5211 */ /* 0x040fe200078808ff */
[----:B------:R-:W0:Y:S03]  /*5f20*/  @P5 LDS.128 R4, [R34+0x3000] ;  /* 0x0030000022045984 */ /* 0x000e260000000c00 */
        /* <DEDUP_REMOVED lines=21> */
[----:B------:R-:W-:-:S03]  /*6080*/  ISETP.GT.AND P4, PT, R14, -0x1, PT ;  /* 0xffffffff0e00780c */ /* 0x000fc60003f84270 */
[----:B0-----:R-:W-:Y:S10]  /*6090*/  @P5 ST.E.128 desc[UR44][R8.64], R4 ;  /* 0x0000000408005985 */ /* 0x001ff4000c101d2c */
[C---:B------:R-:W-:Y:S01]  /*60a0*/  @!P4 LEA R10, P5, R164.reuse, R35, 0x1 ;  /* 0x00000023a40ac211 */ /* 0x040fe200078a08ff */
[----:B------:R-:W0:Y:S03]  /*60b0*/  @!P4 LDS.128 R4, [R36+0x9000] ;  /* 0x009000002404c984 */ /* 0x000e260000000c00 */
[----:B------:R-:W-:-:S05]  /*60c0*/  @!P4 LEA.HI.X R11, R164, R33, R180, 0x1, P5 ;  /* 0x00000021a40bc211 */ /* 0x000fca00028f0cb4 */
[----:B0-----:R0:W-:Y:S04]  /*60d0*/  @!P4 ST.E.128 desc[UR44][R10.64], R4 ;  /* 0x000000040a00c985 */ /* 0x0011e8000c101d2c */
.L_x_3871:
[----:B------:R-:W-:Y:S05]  /*60e0*/  BSYNC B0 ;  /* 0x0000000000007941 */ /* 0x000fea0003800000 */
.L_x_3870:
[----:B------:R-:W-:Y:S01]  /*60f0*/  ISETP.GE.AND P4, PT, R81, 0x41, PT ;  /* 0x000000415100780c */ /* 0x000fe20003f86270 */
[----:B0-----:R0:W0:Y:S01]  /*6100*/  SHFL.IDX PT, R33, R32, 0x1, 0x1c1f ;  /* 0x003c1f0020217f89 */ /* 0x00102200000e0000 */
[----:B------:R-:W-:Y:S03]  /*6110*/  BSSY B0, `(.L_x_3872) ;  /* 0x000002c000007945 */ /* 0x000fe60003800000 */
[----:B------:R-:W0:Y:S08]  /*6120*/  SHFL.IDX PT, R15, R15, 0x1, 0x1c1f ;  /* 0x003c1f000f0f7f89 */ /* 0x000e3000000e0000 */
[----:B------:R-:W-:Y:S05]  /*6130*/  @!P4 BRA `(.L_x_3873) ;  /* 0x0000000000a4c947 */ /* 0x000fea0003800000 */
[----:B------:R-:W-:Y:S02]  /*6140*/  ISETP.NE.AND P5, PT, R63, RZ, PT ;  /* 0x000000ff3f00720c */ /* 0x000fe40003fa5270 */
[----:B---3--:R-:W-:-:S11]  /*6150*/  PRMT R14, R48, 0x8880, RZ ;  /* 0x00008880300e7816 */ /* 0x008fd600000000ff */
[----:B------:R-:W3:Y:S01]  /*6160*/  @P5 LDS.128 R4, [R34+0x2000] ;  /* 0x0020000022045984 */ /* 0x000ee20000000c00 */
[----:B0-2---:R-:W-:-:S04]  /*6170*/  @P5 LEA R8, P4, R22, R15, 0x1 ;  /* 0x0000000f16085211 */ /* 0x005fc800078808ff */
[----:B------:R-:W-:Y:S02]  /*6180*/  @P5 LEA.HI.X R9, R22, R33, R23, 0x1, P4 ;  /* 0x0000002116095211 */ /* 0x000fe400020f0c17 */
[----:B------:R-:W-:-:S03]  /*6190*/  ISETP.NE.AND P4, PT, R64, RZ, PT ;  /* 0x000000ff4000720c */ /* 0x000fc60003f85270 */
[----:B---3--:R-:W-:Y:S10]  /*61a0*/  @P5 ST.E.128 desc[UR44][R8.64], R4 ;  /* 0x0000000408005985 */ /* 0x008ff4000c101d2c */
        /* <DEDUP_REMOVED lines=34> */
.L_x_3873:
[----:B------:R-:W-:Y:S05]  /*63d0*/  BSYNC B0 ;  /* 0x0000000000007941 */ /* 0x000fea0003800000 */
.L_x_3872:
[----:B------:R-:W-:Y:S01]  /*63e0*/  @!PT LDS RZ, [RZ] ;  /* 0x00000000fffff984 */ /* 0x000fe20000000800 */
[----:B------:R-:W-:Y:S01]  /*63f0*/  @!PT LDS RZ, [RZ] ;  /* 0x00000000fffff984 */ /* 0x000fe20000000800 */
[----:B------:R-:W-:Y:S01]  /*6400*/  @!PT LDS RZ, [RZ] ;  /* 0x00000000fffff984 */ /* 0x000fe20000000800 */
[----:B------:R-:W-:Y:S01]  /*6410*/  @!PT LDS RZ, [RZ] ;  /* 0x00000000fffff984 */ /* 0x000fe20000000800 */
[----:B------:R5:W-:Y:S06]  /*6420*/  MEMBAR.ALL.CTA ;  /* 0x0000000000007992 */ /* 0x000bec0000008000 */
[----:B-----5:R-:W5:Y:S01]  /*6430*/  FENCE.VIEW.ASYNC.S ;  /* 0x00000000000073c6 */ /* 0x020f620000000000 */
[----:B-1----:R-:W-:Y:S02]  /*6440*/  @!P3 VIADD R70, R70, 0x324c0 ;  /* 0x000324c04646b836 */ /* 0x002fe40000000000 */
[----:B------:R-:W-:-:S03]  /*6450*/  VIADD R153, R153, 0x1 ;  /* 0x0000000199997836 */ /* 0x000fc60000000000 */
[----:B------:R-:W-:Y:S01]  /*6460*/  @!P3 PRMT R70, RZ, 0x654, R70 ;  /* 0x00000654ff46b816 */ /* 0x000fe20000000046 */
[----:B-----5:R1:W-:Y:S06]  /*6470*/  BAR.SYNC.DEFER_BLOCKING R213, 0x80 ;  /* 0x000200d50000751d */ /* 0x0203ec0000010000 */
[----:B------:R1:W-:Y:S01]  /*6480*/  @!P3 SYNCS.ARRIVE.TRANS64.RED.A1T0 RZ, [R70+URZ], RZ ;  /* 0x000000ff46ffb9a7 */ /* 0x0003e2000810043f */
[----:B------:R-:W-:-:S04]  /*6490*/  ISETP.NE.AND P3, PT, R153, 0x2, PT ;  /* 0x000000029900780c */ /* 0x000fc80003f65270 */
[----:B0-----:R-:W-:Y:S02]  /*64a0*/  SEL R5, RZ, 0x1, P3 ;  /* 0x00000001ff057807 */ /* 0x001fe40001800000 */
[----:B------:R-:W-:Y:S02]  /*64b0*/  SEL R153, R153, RZ, P3 ;  /* 0x000000ff99997207 */ /* 0x000fe40001800000 */
[----:B------:R-:W-:Y:S01]  /*64c0*/  LOP3.LUT R158, R158, R5, RZ, 0x3c, !PT ;  /* 0x000000059e9e7212 */ /* 0x000fe200078e3cff */
[----:B-1----:R-:W-:Y:S06]  /*64d0*/  @P2 BRA `(.L_x_3874) ;  /* 0xffffffc000202947 */ /* 0x002fec000383ffff */
[----:B------:R-:W0:Y:S01]  /*64e0*/  S2R R4, SR_TID.X ;  /* 0x0000000000047919 */ /* 0x000e220000002100 */
[----:B------:R-:W-:Y:S02]  /*64f0*/  PLOP3.LUT P0, PT, PT, PT, PT, 0x8, 0x0 ;  /* 0x000000000000781c */ /* 0x000fe40003f0e170 */
[----:B0-----:R-:W-:-:S04]  /*6500*/  SHF.R.U32.HI R4, RZ, 0x7, R4 ;  /* 0x00000007ff047819 */ /* 0x001fc80000011604 */
[----:B------:R-:W-:-:S13]  /*6510*/  ISETP.NE.AND P4, PT, R4, 0x1, PT ;  /* 0x000000010400780c */ /* 0x000fda0003f85270 */
[----:B------:R-:W-:Y:S05]  /*6520*/  @!P4 WARPSYNC.ALL ;  /* 0x000000000000c948 */ /* 0x000fea0003800000 */
[----:B------:R-:W-:Y:S06]  /*6530*/  @!P4 BAR.ARV 0x9, 0x100 ;  /* 0x024400000000cb1d */ /* 0x000fec0000002000 */
.L_x_3812:
[----:B------:R-:W0:Y:S01]  /*6540*/  S2R R3, SR_SWINHI ;  /* 0x0000000000037919 */ /* 0x000e220000002f00 */
[----:B------:R-:W1:Y:S01]  /*6550*/  LDC R13, c[0x0][0x448] ;  /* 0x00011200ff0d7b82 */ /* 0x000e620000000800 */
[----:B---3--:R-:W-:Y:S02]  /*6560*/  IMAD.U32 R14, RZ, RZ, UR38 ;  /* 0x00000026ff0e7e24 */ /* 0x008fe4000f8e00ff */
[----:B------:R-:W-:Y:S01]  /*6570*/  IMAD.MOV.U32 R15, RZ, RZ, 0x80 ;  /* 0x00000080ff0f7424 */ /* 0x000fe200078e00ff */
[----:B------:R-:W-:Y:S01]  /*6580*/  STL [R1+0x50], R125 ;  /* 0x0000507d01007387 */ /* 0x000fe20000100800 */
[----:B------:R-:W-:Y:S02]  /*6590*/  IMAD.MOV.U32 R26, RZ, RZ, 0x100 ;  /* 0x00000100ff1a7424 */ /* 0x000fe400078e00ff */
[----:B------:R-:W-:Y:S01]  /*65a0*/  IMAD.U32 R24, RZ, RZ, UR38 ;  /* 0x00000026ff187e24 */ /* 0x000fe2000f8e00ff */
[----:B------:R-:W3:Y:S01]  /*65b0*/  LDC R12, c[0x0][0xa80] ;  /* 0x0002a000ff0c7b82 */ /* 0x000ee20000000800 */
[----:B------:R-:W-:Y:S01]  /*65c0*/  IMAD.MOV.U32 R25, RZ, RZ, 0x80 ;  /* 0x00000080ff197424 */ /* 0x000fe200078e00ff */
[----:B------:R-:W-:Y:S01]  /*65d0*/  STL.64 [R1+0x28], R14 ;  /* 0x0000280e01007387 */ /* 0x000fe20000100a00 */
[----:B------:R-:W-:-:S03]  /*65e0*/  IMAD.U32 R72, RZ, RZ, UR37 ;  /* 0x00000025ff487e24 */ /* 0x000fc6000f8e00ff */
[----:B------:R-:W-:Y:S04]  /*65f0*/  STL.64 [R1+0x30], R26 ;  /* 0x0000301a01007387 */ /* 0x000fe80000100a00 */
[----:B------:R-:W-:Y:S04]  /*6600*/  STL.128 [R1], R24 ;  /* 0x0000001801007387 */ /* 0x000fe80000100c00 */
[----:B------:R-:W-:Y:S04]  /*6610*/  STL.128 [R1+0x420], RZ ;  /* 0x000420ff01007387 */ /* 0x000fe80000100c00 */
[----:B------:R-:W-:Y:S04]  /*6620*/  STL.128 [R1+0x430], RZ ;  /* 0x000430ff01007387 */ /* 0x000fe80000100c00 */
[----:B------:R-:W-:Y:S01]  /*6630*/  STL.128 [R1+0x210], RZ ;  /* 0x000210ff01007387 */ /* 0x000fe20000100c00 */
[----:B------:R-:W-:-:S02]  /*6640*/  MOV R4, R148 ;  /* 0x0000009400047202 */ /* 0x000fc40000000f00 */
[----:B0-----:R-:W-:Y:S01]  /*6650*/  MOV R5, R3 ;  /* 0x0000000300057202 */ /* 0x001fe20000000f00 */
[----:B---3--:R-:W-:Y:S01]  /*6660*/  STL [R1+0x440], R12 ;  /* 0x0004400c01007387 */ /* 0x008fe20000100800 */
[C---:B--2---:R-:W-:Y:S02]  /*6670*/  IADD3 R8, P1, R4.reuse, 0x32430, RZ ;  /* 0x0003243004087810 */ /* 0x044fe40007f3e0ff */
[C---:B------:R-:W-:Y:S01]  /*6680*/  IADD3 R0, P3, R4.reuse, 0x32450, RZ ;  /* 0x0003245004007810 */ /* 0x040fe20007f7e0ff */
[----:B------:R-:W-:Y:S01]  /*6690*/  STL.128 [R1+0x220], RZ ;  /* 0x000220ff01007387 */ /* 0x000fe20000100c00 */
[C---:B------:R-:W-:Y:S01]  /*66a0*/  IADD3 R6, P4, R4.reuse, 0x32460, RZ ;  /* 0x0003246004067810 */ /* 0x040fe20007f9e0ff */
[--C-:B------:R-:W-:Y:S01]  /*66b0*/  IMAD.X R9, RZ, RZ, R5.reuse, P1 ;  /* 0x000000ffff097224 */ /* 0x100fe200008e0605 */
[----:B-1----:R-:W-:Y:S01]  /*66c0*/  ISETP.NE.AND P1, PT, R13, 0x1, PT ;  /* 0x000000010d00780c */ /* 0x002fe20003f25270 */
[--C-:B------:R-:W-:Y:S01]  /*66d0*/  IMAD.X R3, RZ, RZ, R5.reuse, P3 ;  /* 0x000000ffff037224 */ /* 0x100fe200018e0605 */
[----:B------:R-:W-:Y:S01]  /*66e0*/  IADD3 R10, P2, R4, 0x32440, RZ ;  /* 0x00032440040a7810 */ /* 0x000fe20007f5e0ff */
[--C-:B------:R-:W-:Y:S01]  /*66f0*/  IMAD.X R7, RZ, RZ, R5.reuse, P4 ;  /* 0x000000ffff077224 */ /* 0x100fe200020e0605 */
[----:B------:R-:W-:Y:S01]  /*6700*/  STL.64 [R1+0x18], R8 ;  /* 0x0000180801007387 */ /* 0x000fe20000100a00 */
[----:B------:R-:W-:Y:S01]  /*6710*/  IMAD.MOV.U32 R4, RZ, RZ, R0 ;  /* 0x000000ffff047224 */ /* 0x000fe200078e0000 */
[----:B------:R-:W-:Y:S01]  /*6720*/  IADD3 R72, P3, R72, 0x50, RZ ;  /* 0x0000005048487810 */ /* 0x000fe20007f7e0ff */
[----:B------:R-:W-:Y:S01]  /*6730*/  IMAD.X R11, RZ, RZ, R5, P2 ;  /* 0x000000ffff0b7224 */ /* 0x000fe200010e0605 */
[----:B------:R-:W-:Y:S01]  /*6740*/  STL.128 [R1+0x230], RZ ;  /* 0x000230ff01007387 */ /* 0x000fe20000100c00 */
[----:B------:R-:W-:-:S02]  /*6750*/  IMAD.MOV.U32 R5, RZ, RZ, R3 ;  /* 0x000000ffff057224 */ /* 0x000fc400078e0003 */
[----:B------:R-:W-:Y:S01]  /*6760*/  VIADD R3, R210, 0x7f ;  /* 0x0000007fd2037836 */ /* 0x000fe20000000000 */
[----:B------:R-:W-:Y:S01]  /*6770*/  STL.64 [R1+0x20], R10 ;  /* 0x0000200a01007387 */ /* 0x000fe20000100a00 */
[----:B------:R-:W0:Y:S03]  /*6780*/  @P1 LDC R0, c[0x0][0x44c] ;  /* 0x00011300ff001b82 */ /* 0x000e260000000800 */
[----:B------:R1:W-:Y:S04]  /*6790*/  STL.128 [R1+0x40], R4 ;  /* 0x0000400401007387 */ /* 0x0003e80000100c00 */
[----:B------:R2:W-:Y:S04]  /*67a0*/  STL.128 [R1+0x240], RZ ;  /* 0x000240ff01007387 */ /* 0x0005e80000100c00 */
[----:B------:R2:W-:Y:S04]  /*67b0*/  STL.128 [R1+0x250], RZ ;  /* 0x000250ff01007387 */ /* 0x0005e80000100c00 */
[----:B------:R2:W-:Y:S01]  /*67c0*/  STL.128 [R1+0x260], RZ ;  /* 0x000260ff01007387 */ /* 0x0005e20000100c00 */
[----:B-1----:R-:W1:Y:S03]  /*67d0*/  @P1 LDC R5, c[0x0][0x450] ;  /* 0x00011400ff051b82 */ /* 0x002e660000000800 */
[----:B------:R2:W-:Y:S04]  /*67e0*/  STL.128 [R1+0x270], RZ ;  /* 0x000270ff01007387 */ /* 0x0005e80000100c00 */
[----:B------:R2:W-:Y:S01]  /*67f0*/  STL.128 [R1+0x280], RZ ;  /* 0x000280ff01007387 */ /* 0x0005e20000100c00 */
[----:B0-----:R-:W-:Y:S01]  /*6800*/  @P1 IMAD.HI.U32 R0, R3, R0, RZ ;  /* 0x0000000003001227 */ /* 0x001fe200078e00ff */
[----:B------:R-:W0:Y:S02]  /*6810*/  LDC.64 R6, c[0x0][0xad8] ;  /* 0x0002b600ff067b82 */ /* 0x000e240000000a00 */
[----:B------:R2:W-:Y:S04]  /*6820*/  STL.128 [R1+0x290], RZ ;  /* 0x000290ff01007387 */ /* 0x0005e80000100c00 */
[----:B------:R2:W-:Y:S04]  /*6830*/  STL.128 [R1+0x2a0], RZ ;  /* 0x0002a0ff01007387 */ /* 0x0005e80000100c00 */
[----:B------:R2:W-:Y:S04]  /*6840*/  STL.128 [R1+0x2b0], RZ ;  /* 0x0002b0ff01007387 */ /* 0x0005e80000100c00 */
[----:B------:R2:W-:Y:S01]  /*6850*/  STL.128 [R1+0x2c0], RZ ;  /* 0x0002c0ff01007387 */ /* 0x0005e20000100c00 */
[----:B-1----:R-:W-:-:S03]  /*6860*/  @P1 SHF.R.U32.HI R3, RZ, R5, R0 ;  /* 0x00000005ff031219 */ /* 0x002fc60000011600 */
[----:B------:R2:W-:Y:S04]  /*6870*/  STL.128 [R1+0x2d0], RZ ;  /* 0x0002d0ff01007387 */ /* 0x0005e80000100c00 */
[----:B------:R2:W-:Y:S01]  /*6880*/  STL.128 [R1+0x2e0], RZ ;  /* 0x0002e0ff01007387 */ /* 0x0005e20000100c00 */
[----:B------:R-:W-:Y:S01]  /*6890*/  IMAD.IADD R3, R194, 0x1, R3 ;  /* 0x00000001c2037824 */ /* 0x000fe200078e0203 */
[----:B0-----:R-:W-:Y:S02]  /*68a0*/  ISETP.GE.AND P2, PT, R7, 0x1, PT ;  /* 0x000000010700780c */ /* 0x001fe40003f46270 */
        /* <DEDUP_REMOVED lines=20> */
[----:B------:R-:W-:Y:S05]  /*69f0*/  @P0 BRA `(.L_x_3875) ;  /* 0x00000000000c0947 */ /* 0x000fea0003800000 */
[----:B------:R-:W0:Y:S01]  /*6a00*/  FENCE.VIEW.ASYNC.G ;  /* 0x00000000000073c6 */ /* 0x000e220000000100 */
[----:B------:R-:W-:Y:S05]  /*6a10*/  WARPSYNC.ALL ;  /* 0x0000000000007948 */ /* 0x000fea0003800000 */
[----:B0-----:R-:W-:Y:S06]  /*6a20*/  BAR.ARV 0xc, 0x180 ;  /* 0x0306000000007b1d */ /* 0x001fec0000002000 */
.L_x_3875:
[----:B------:R-:W-:Y:S02]  /*6a30*/  IMAD.X R73, RZ, RZ, UR36, P3 ;  /* 0x00000024ff497e24 */ /* 0x000fe400098e06ff */
        /* <DEDUP_REMOVED lines=13> */
.L_x_3878:
[----:B------:R-:W-:-:S13]  /*6b10*/  ISETP.NE.AND P0, PT, R7, 0x1, PT ;  /* 0x000000010700780c */ /* 0x000fda0003f05270 */
[----:B------:R-:W0:Y:S02]  /*6b20*/  @P0 LDC.64 R4, c[0x0][0xae0] ;  /* 0x0002b800ff040b82 */ /* 0x000e240000000a00 */
[----:B0-----:R-:W-:-:S05]  /*6b30*/  @P0 IMAD.HI.U32 R4, R0, R4, RZ ;  /* 0x0000000400040227 */ /* 0x001fca00078e00ff */
[----:B------:R-:W-:-:S07]  /*6b40*/  @P0 SHF.R.U32.HI R0, RZ, R5, R4 ;  /* 0x00000005ff000219 */ /* 0x000fce0000011604 */
.L_x_3879:
[----:B------:R-:W-:Y:S05]  /*6b50*/  BSYNC B0 ;  /* 0x0000000000007941 */ /* 0x000fea0003800000 */
.L_x_3877:
[----:B------:R-:W-:-:S05]  /*6b60*/  IMAD R3, R0, R7, R7 ;  /* 0x0000000700037224 */ /* 0x000fca00078e0207 */
[----:B------:R-:W-:-:S07]  /*6b70*/  VIMNMX R6, R6, R3, PT ;  /* 0x0000000306067248 */ /* 0x000fce0003fe0100 */
.L_x_3876:
        /* <DEDUP_REMOVED lines=24> */
.L_x_3882:
[----:B------:R-:W-:-:S13]  /*6d00*/  ISETP.NE.AND P0, PT, R7, 0x1, PT ;  /* 0x000000010700780c */ /* 0x000fda0003f05270 */
[----:B------:R-:W0:Y:S02]  /*6d10*/  @P0 LDC.64 R4, c[0x0][0xae0] ;  /* 0x0002b800ff040b82 */ /* 0x000e240000000a00 */
[----:B0-----:R-:W-:-:S05]  /*6d20*/  @P0 IMAD.HI.U32 R4, R0, R4, RZ ;  /* 0x0000000400040227 */ /* 0x001fca00078e00ff */
[----:B------:R-:W-:-:S07]  /*6d30*/  @P0 SHF.R.U32.HI R0, RZ, R5, R4 ;  /* 0x00000005ff000219 */ /* 0x000fce0000011604 */
.L_x_3883:
[----:B------:R-:W-:Y:S05]  /*6d40*/  BSYNC B0 ;  /* 0x0000000000007941 */ /* 0x000fea0003800000 */
.L_x_3881:
[----:B------:R-:W-:-:S05]  /*6d50*/  IMAD R0, R0, R7, RZ ;  /* 0x0000000700007224 */ /* 0x000fca00078e02ff */
[----:B------:R-:W-:-:S07]  /*6d60*/  VIMNMX R3, R3, R0, !PT ;  /* 0x0000000003037248 */ /* 0x000fce0007fe0100 */
.L_x_3880:
[----:B------:R-:W-:Y:S01]  /*6d70*/  IMAD.HI R3, R3, 0x2aaaaaab, RZ ;  /* 0x2aaaaaab03037827 */ /* 0x000fe200078e02ff */
[----:B------:R-:W-:-:S04]  /*6d80*/  PLOP3.LUT P0, PT, PT, PT, PT, 0x80, 0x0 ;  /* 0x000000000000781c */ /* 0x000fc80003f0f070 */
[----:B------:R-:W-:-:S04]  /*6d90*/  SHF.R.U32.HI R0, RZ, 0x1f, R3 ;  /* 0x0000001fff007819 */ /* 0x000fc80000011603 */
[----:B------:R-:W-:-:S04]  /*6da0*/  LEA.HI.SX32 R0, R3, R0, 0x1c ;  /* 0x0000000003007211 */ /* 0x000fc800078fe2ff */
[----:B------:R-:W-:-:S04]  /*6db0*/  VIMNMX R190, RZ, R0, !PT ;  /* 0x00000000ffbe7248 */ /* 0x000fc80007fe0100 */
[----:B------:R-:W-:-:S13]  /*6dc0*/  ISETP.GT.AND P1, PT, R172, R190, PT ;  /* 0x000000beac00720c */ /* 0x000fda0003f24270 */
[----:B------:R-:W-:Y:S05]  /*6dd0*/  @!P1 BRA `(.L_x_3884) ;  /* 0x00000258006c9947 */ /* 0x000fea0003800000 */
[----:B------:R0:W-:Y:S01]  /*6de0*/  STL.64 [R1+0x58], RZ ;  /* 0x000058ff01007387 */ /* 0x0001e20000100a00 */
[----:B------:R-:W-:Y:S01]  /*6df0*/  IMAD.U32 R32, RZ, RZ, UR37 ;  /* 0x00000025ff207e24 */ /* 0x000fe2000f8e00ff */
[----:B------:R-:W-:Y:S01]  /*6e00*/  UMOV UR4, 0xffffffff ;  /* 0xffffffff00047882 */ /* 0x000fe20000000000 */
[----:B------:R-:W-:Y:S02]  /*6e10*/  IMAD.U32 R18, RZ, RZ, UR37 ;  /* 0x00000025ff127e24 */ /* 0x000fe4000f8e00ff */
[----:B------:R-:W-:Y:S01]  /*6e20*/  IMAD.U32 R24, RZ, RZ, UR37 ;  /* 0x00000025ff187e24 */ /* 0x000fe2000f8e00ff */
[----:B------:R-:W-:Y:S01]  /*6e30*/  IADD3 R32, P0, R32, 0x88, RZ ;  /* 0x0000008820207810 */ /* 0x000fe20007f1e0ff */
[----:B----4-:R-:W-:Y:S01]  /*6e40*/  IMAD.U32 R35, RZ, RZ, UR37 ;  /* 0x00000025ff237e24 */ /* 0x010fe2000f8e00ff */
[----:B------:R-:W-:Y:S02]  /*6e50*/  IADD3 R18, P1, R18, 0x78, RZ ;  /* 0x0000007812127810 */ /* 0x000fe40007f3e0ff */
[----:B------:R-:W-:Y:S01]  /*6e60*/  IADD3 R24, P2, R24, 0x58, RZ ;  /* 0x0000005818187810 */ /* 0x000fe20007f5e0ff */
[----:B------:R-:W-:Y:S01]  /*6e70*/  IMAD.X R33, RZ, RZ, UR36, P0 ;  /* 0x00000024ff217e24 */ /* 0x000fe200080e06ff */
[----:B------:R-:W-:Y:S01]  /*6e80*/  IADD3 R35, P3, R35, 0x60, RZ ;  /* 0x0000006023237810 */ /* 0x000fe20007f7e0ff */
[----:B------:R-:W-:-:S02]  /*6e90*/  IMAD.X R19, RZ, RZ, UR36, P1 ;  /* 0x00000024ff137e24 */ /* 0x000fc400088e06ff */
[----:B------:R-:W-:Y:S02]  /*6ea0*/  IMAD.X R25, RZ, RZ, UR36, P2 ;  /* 0x00000024ff197e24 */ /* 0x000fe400090e06ff */
[----:B------:R-:W-:Y:S01]  /*6eb0*/  IMAD.X R44, RZ, RZ, UR36, P3 ;  /* 0x00000024ff2c7e24 */ /* 0x000fe200098e06ff */
[----:B0-----:R-:W-:Y:S07]  /*6ec0*/  BRA.DIV UR4, `(.L_x_3885) ;  /* 0x0000030e04b47947 */ /* 0x001fee000b800000 */
[----:B------:R-:W3:Y:S04]  /*6ed0*/  LDL R0, [R1+0x474] ;  /* 0x0004740001007983 */ /* 0x000ee80000100800 */
[----:B---3--:R0:W1:Y:S02]  /*6ee0*/  SHFL.IDX PT, R14, R0, RZ, 0x1f ;  /* 0x00001fff000e7589 */ /* 0x00806400000e0000 */
.L_x_4203:
[----:B01----:R-:W-:Y:S01]  /*6ef0*/  LEA.HI R0, R14, R14, RZ, 0x1 ;  /* 0x0000000e0e007211 */ /* 0x003fe200078f08ff */
[C---:B------:R-:W-:Y:S01]  /*6f00*/  VIADD R27, R148.reuse, 0x18400 ;  /* 0x00018400941b7836 */ /* 0x040fe20000000000 */
[----:B------:R-:W-:Y:S01]  /*6f10*/  STL.128 [R1+0x90], RZ ;  /* 0x000090ff01007387 */ /* 0x000fe20000100c00 */
[----:B------:R-:W-:Y:S01]  /*6f20*/  VIADD R8, R148, 0x400 ;  /* 0x0000040094087836 */ /* 0x000fe20000000000 */
[----:B------:R-:W-:Y:S01]  /*6f30*/  LOP3.LUT R3, R0, 0x7fffe, RZ, 0xc0, !PT ;  /* 0x0007fffe00037812 */ /* 0x000fe200078ec0ff */
[----:B------:R-:W-:Y:S01]  /*6f40*/  IMAD.MOV.U32 R4, RZ, RZ, 0x1 ;  /* 0x00000001ff047424 */ /* 0x000fe200078e00ff */
[----:B------:R-:W-:Y:S01]  /*6f50*/  STL.128 [R1+0xa0], RZ ;  /* 0x0000a0ff01007387 */ /* 0x000fe20000100c00 */
[----:B------:R-:W-:Y:S01]  /*6f60*/  IMAD.MOV.U32 R5, RZ, RZ, RZ ;  /* 0x000000ffff057224 */ /* 0x000fe200078e00ff */
[----:B------:R-:W-:Y:S01]  /*6f70*/  SHF.R.U32.HI R8, RZ, 0x4, R8 ;  /* 0x00000004ff087819 */ /* 0x000fe20000011608 */
[----:B------:R-:W-:Y:S01]  /*6f80*/  IMAD.IADD R0, R14, 0x1, -R3 ;  /* 0x000000010e007824 */ /* 0x000fe200078e0a03 */
[----:B------:R-:W-:Y:S01]  /*6f90*/  STL.128 [R1+0xb0], RZ ;  /* 0x0000b0ff01007387 */ /* 0x000fe20000100c00 */
[----:B------:R-:W-:Y:S01]  /*6fa0*/  VIADD R3, R148, 0x1c400 ;  /* 0x0001c40094037836 */ /* 0x000fe20000000000 */
[----:B------:R-:W-:Y:S01]  /*6fb0*/  LOP3.LUT R8, R8, 0x3fff, RZ, 0xc0, !PT ;  /* 0x00003fff08087812 */ /* 0x000fe200078ec0ff */
[----:B------:R-:W-:Y:S01]  /*6fc0*/  IMAD R0, R0, 0x2000, R27 ;  /* 0x0000200000007824 */ /* 0x000fe200078e021b */
[----:B------:R-:W-:Y:S01]  /*6fd0*/  STL.128 [R1+0xc0], RZ ;  /* 0x0000c0ff01007387 */ /* 0x000fe20000100c00 */
[----:B------:R-:W-:Y:S01]  /*6fe0*/  IMAD.MOV.U32 R6, RZ, RZ, 0x1 ;  /* 0x00000001ff067424 */ /* 0x000fe200078e00ff */
[----:B------:R-:W-:Y:S01]  /*6ff0*/  SHF.R.U32.HI R3, RZ, 0x4, R3 ;  /* 0x00000004ff037819 */ /* 0x000fe20000011603 */
[----:B------:R-:W-:Y:S01]  /*7000*/  VIADD R9, R0, 0xa000 ;  /* 0x0000a00000097836 */ /* 0x000fe20000000000 */
[----:B------:R-:W-:Y:S01]  /*7010*/  SHF.R.U32.HI R0, RZ, 0x4, R0 ;  /* 0x00000004ff007819 */ /* 0x000fe20000011600 */
[----:B------:R-:W-:Y:S01]  /*7020*/  IMAD.MOV.U32 R7, RZ, RZ, RZ ;  /* 0x000000ffff077224 */ /* 0x000fe200078e00ff */
[----:B------:R-:W-:Y:S01]  /*7030*/  LOP3.LUT R3, R3, 0x3fff, RZ, 0xc0, !PT ;  /* 0x00003fff03037812 */ /* 0x000fe200078ec0ff */
[----:B------:R-:W-:Y:S01]  /*7040*/  IMAD.MOV.U32 R10, RZ, RZ, 0x1 ;  /* 0x00000001ff0a7424 */ /* 0x000fe200078e00ff */
[----:B------:R-:W-:Y:S01]  /*7050*/  SHF.R.U32.HI R9, RZ, 0x4, R9 ;  /* 0x00000004ff097819 */ /* 0x000fe20000011609 */
[----:B------:R-:W-:Y:S01]  /*7060*/  IMAD.MOV.U32 R11, RZ, RZ, RZ ;  /* 0x000000ffff0b7224 */ /* 0x000fe200078e00ff */
[----:B------:R-:W-:Y:S01]  /*7070*/  LOP3.LUT R3, R3, 0x10000, RZ, 0xfc, !PT ;  /* 0x0001000003037812 */ /* 0x000fe200078efcff */
[----:B------:R0:W-:Y:S01]  /*7080*/  STL.128 [R1+0x60], R4 ;  /* 0x0000600401007387 */ /* 0x0001e20000100c00 */
[----:B------:R-:W-:Y:S01]  /*7090*/  LOP3.LUT R9, R9, 0x3fff, RZ, 0xc0, !PT ;  /* 0x00003fff09097812 */ /* 0x000fe200078ec0ff */
[----:B------:R-:W-:Y:S01]  /*70a0*/  IMAD.U32 R34, RZ, RZ, UR37 ;  /* 0x00000025ff227e24 */ /* 0x000fe2000f8e00ff */
[----:B------:R-:W-:Y:S01]  /*70b0*/  LOP3.LUT R0, R0, 0x3fff, RZ, 0xc0, !PT ;  /* 0x00003fff00007812 */ /* 0x000fe200078ec0ff */
[----:B------:R1:W-:Y:S01]  /*70c0*/  STL.64 [R1+0x70], R10 ;  /* 0x0000700a01007387 */ /* 0x0003e20000100a00 */
[----:B------:R-:W-:Y:S01]  /*70d0*/  LOP3.LUT R9, R9, 0x10000, RZ, 0xfc, !PT ;  /* 0x0001000009097812 */ /* 0x000fe200078efcff */
[----:B------:R-:W-:Y:S01]  /*70e0*/  IMAD.U32 R36, RZ, RZ, UR37 ;  /* 0x00000025ff247e24 */ /* 0x000fe2000f8e00ff */
[----:B------:R-:W-:Y:S01]  /*70f0*/  LOP3.LUT P0, RZ, R27, 0x1bf, RZ, 0xc0, !PT ;  /* 0x000001bf1bff7812 */ /* 0x000fe2000780c0ff */
[----:B------:R-:W-:Y:S01]  /*7100*/  STL.128 [R1+0xd0], RZ ;  /* 0x0000d0ff01007387 */ /* 0x000fe20000100c00 */
[----:B------:R-:W-:Y:S01]  /*7110*/  IADD3 R34, P5, R34, 0x68, RZ ;  /* 0x0000006822227810 */ /* 0x000fe20007fbe0ff */
[----:B------:R-:W-:Y:S01]  /*7120*/  IMAD.U32 R37, RZ, RZ, UR37 ;  /* 0x00000025ff257e24 */ /* 0x000fe2000f8e00ff */
[----:B------:R-:W-:Y:S01]  /*7130*/  IADD3 R36, P4, R36, 0x70, RZ ;  /* 0x0000007024247810 */ /* 0x000fe20007f9e0ff */
[----:B------:R-:W-:Y:S01]  /*7140*/  STL.128 [R1+0xe0], RZ ;  /* 0x0000e0ff01007387 */ /* 0x000fe20000100c00 */
[----:B------:R-:W-:Y:S01]  /*7150*/  IMAD.U32 R43, RZ, RZ, UR37 ;  /* 0x00000025ff2b7e24 */ /* 0x000fe2000f8e00ff */
[----:B------:R-:W-:Y:S01]  /*7160*/  BSSY B6, `(.L_x_3886) ;  /* 0x000002a000067945 */ /* 0x000fe20003800000 */
[----:B------:R-:W-:Y:S01]  /*7170*/  IMAD.U32 R47, RZ, RZ, UR37 ;  /* 0x00000025ff2f7e24 */ /* 0x000fe2000f8e00ff */
[C---:B0-----:R-:W-:Y:S01]  /*7180*/  LOP3.LUT R6, R8.reuse, 0x3000000, RZ, 0xfc, !PT ;  /* 0x0300000008067812 */ /* 0x041fe200078efcff */
[----:B------:R-:W-:Y:S01]  /*7190*/  IMAD.MOV.U32 R4, RZ, RZ, R3 ;  /* 0x000000ffff047224 */ /* 0x000fe200078e0003 */
[----:B------:R-:W-:Y:S01]  /*71a0*/  LOP3.LUT R8, R8, 0x10000, RZ, 0xfc, !PT ;  /* 0x0001000008087812 */ /* 0x000fe200078efcff */
[----:B------:R-:W-:Y:S01]  /*71b0*/  IMAD.MOV.U32 R5, RZ, RZ, 0x40000040 ;  /* 0x40000040ff057424 */ /* 0x000fe200078e00ff */
[----:B-1----:R-:W-:Y:S01]  /*71c0*/  LOP3.LUT R10, R0, 0x10000, RZ, 0xfc, !PT ;  /* 0x00010000000a7812 */ /* 0x002fe200078efcff */
[----:B------:R-:W-:Y:S01]  /*71d0*/  IMAD.MOV.U32 R7, RZ, RZ, 0x40000040 ;  /* 0x40000040ff077424 */ /* 0x000fe200078e00ff */
[----:B------:R-:W-:Y:S01]  /*71e0*/  IADD3 R37, P3, R37, 0x80, RZ ;  /* 0x0000008025257810 */ /* 0x000fe20007f7e0ff */
[----:B------:R-:W-:Y:S01]  /*71f0*/  IMAD.MOV.U32 R11, RZ, RZ, 0x40000040 ;  /* 0x40000040ff0b7424 */ /* 0x000fe200078e00ff */
[----:B------:R-:W-:Y:S01]  /*7200*/  IADD3 R43, P2, R43, 0x90, RZ ;  /* 0x000000902b2b7810 */ /* 0x000fe20007f5e0ff */
[----:B------:R-:W-:Y:S01]  /*7210*/  IMAD.U32 R40, RZ, RZ, UR37 ;  /* 0x00000025ff287e24 */ /* 0x000fe2000f8e00ff */
[----:B------:R0:W-:Y:S01]  /*7220*/  STL.128 [R1+0x80], R4 ;  /* 0x0000800401007387 */ /* 0x0001e20000100c00 */
[----:B------:R-:W-:Y:S01]  /*7230*/  IMAD.X R45, RZ, RZ, UR36, P5 ;  /* 0x00000024ff2d7e24 */ /* 0x000fe2000a8e06ff */
[----:B------:R-:W-:Y:S01]  /*7240*/  IADD3 R47, P1, R47, 0xf0, RZ ;  /* 0x000000f02f2f7810 */ /* 0x000fe20007f3e0ff */
[----:B------:R-:W-:Y:S01]  /*7250*/  IMAD.X R49, RZ, RZ, UR36, P4 ;  /* 0x00000024ff317e24 */ /* 0x000fe2000a0e06ff */
[----:B------:R1:W-:Y:S01]  /*7260*/  STL.64 [R1+0x78], R10 ;  /* 0x0000780a01007387 */ /* 0x0003e20000100a00 */
[----:B------:R-:W-:Y:S01]  /*7270*/  IADD3 R40, P5, R40, 0xf8, RZ ;  /* 0x000000f828287810 */ /* 0x000fe20007fbe0ff */
[----:B------:R-:W-:-:S02]  /*7280*/  IMAD.X R48, RZ, RZ, UR36, P3 ;  /* 0x00000024ff307e24 */ /* 0x000fc400098e06ff */
[----:B------:R-:W-:Y:S02]  /*7290*/  IMAD.X R42, RZ, RZ, UR36, P2 ;  /* 0x00000024ff2a7e24 */ /* 0x000fe400090e06ff */
[----:B------:R-:W-:Y:S02]  /*72a0*/  IMAD.X R46, RZ, RZ, UR36, P1 ;  /* 0x00000024ff2e7e24 */ /* 0x000fe400088e06ff */
[----:B------:R-:W-:Y:S02]  /*72b0*/  IMAD.X R39, RZ, RZ, UR36, P5 ;  /* 0x00000024ff277e24 */ /* 0x000fe4000a8e06ff */
[----:B0-----:R-:W-:Y:S02]  /*72c0*/  IMAD.MOV.U32 R6, RZ, RZ, R8 ;  /* 0x000000ffff067224 */ /* 0x001fe400078e0008 */
[----:B------:R-:W-:-:S05]  /*72d0*/  IMAD.MOV.U32 R4, RZ, RZ, R9 ;  /* 0x000000ffff047224 */ /* 0x000fca00078e0009 */
[----:B------:R1:W-:Y:S01]  /*72e0*/  STL.128 [R1+0xf0], R4 ;  /* 0x0000f00401007387 */ /* 0x0003e20000100c00 */
[----:B------:R-:W-:Y:S05]  /*72f0*/  @!P0 BRA `(.L_x_3887) ;  /* 0x0000000000408947 */ /* 0x000fea0003800000 */
[----:B------:R-:W-:Y:S01]  /*7300*/  MOV R0, 0x0 ;  /* 0x0000000000007802 */ /* 0x000fe20000000f00 */
[----:B------:R-:W-:Y:S01]  /*7310*/  ULDC.64 UR4, c[0x4][0x98] ;  /* 0x0100260000047ab9 */ /* 0x000fe20000000a00 */
[----:B------:R-:W-:Y:S01]  /*7320*/  ULDC.64 UR6, c[0x4][0xa0] ;  /* 0x0100280000067ab9 */ /* 0x000fe20000000a00 */
[----:B-1----:R-:W-:Y:S01]  /*7330*/  IMAD.U32 R4, RZ, RZ, UR4 ;  /* 0x00000004ff047e24 */ /* 0x002fe2000f8e00ff */
        /* <DEDUP_REMOVED lines=11> */
[----:B-12--5:R-:W-:Y:S05]  /*73f0*/  CALL.ABS.NOINC R14 ;  /* 0x000000000e007343 */ /* 0x026fea0003c00000 */
.L_x_3887:
[----:B------:R-:W-:Y:S05]  /*7400*/  BSYNC B6 ;  /* 0x0000000000067941 */ /* 0x000fea0003800000 */
.L_x_3886:
[----:B------:R-:W0:Y:S01]  /*7410*/  S2R R26, SR_TID.X ;  /* 0x00000000001a7919 */ /* 0x000e220000002100 */
[----:B-1----:R-:W1:Y:S01]  /*7420*/  LDC.64 R10, c[0x0][0xad0] ;  /* 0x0002b400ff0a7b82 */ /* 0x002e620000000a00 */
[----:B------:R-:W-:Y:S01]  /*7430*/  UIADD3 UR5, UP0, UR37, 0x100, URZ ;  /* 0x0000010025057890 */ /* 0x000fe2000ff1e03f */
[----:B------:R-:W-:Y:S01]  /*7440*/  IMAD.MOV.U32 R8, RZ, RZ, RZ ;  /* 0x000000ffff087224 */ /* 0x000fe200078e00ff */
[----:B------:R-:W-:Y:S01]  /*7450*/  STL.64 [R1+0x110], R24 ;  /* 0x0001101801007387 */ /* 0x000fe20000100a00 */
[----:B------:R-:W-:Y:S01]  /*7460*/  IMAD.U32 R0, RZ, RZ, UR37 ;  /* 0x00000025ff007e24 */ /* 0x000fe2000f8e00ff */
[----:B------:R-:W-:Y:S01]  /*7470*/  UIADD3.X UR6, URZ, UR36, URZ, UP0, !UPT ;  /* 0x000000243f067290 */ /* 0x000fe200087fe43f */
[----:B------:R-:W-:Y:S01]  /*7480*/  IMAD.U32 R38, RZ, RZ, UR37 ;  /* 0x00000025ff267e24 */ /* 0x000fe2000f8e00ff */
[----:B------:R-:W-:Y:S01]  /*7490*/  UIADD3 UR4, UP0, UR37, 0x14c, URZ ;  /* 0x0000014c25047890 */ /* 0x000fe2000ff1e03f */
[----:B------:R-:W3:Y:S01]  /*74a0*/  LDC.64 R20, c[0x0][0xad8] ;  /* 0x0002b600ff147b82 */ /* 0x000ee20000000a00 */
[----:B------:R-:W-:Y:S01]  /*74b0*/  IMAD.U32 R12, RZ, RZ, UR5 ;  /* 0x00000005ff0c7e24 */ /* 0x000fe2000f8e00ff */
[----:B------:R-:W-:Y:S01]  /*74c0*/  STL.64 [R1+0x100], R228 ;  /* 0x000100e401007387 */ /* 0x000fe20000100a00 */
[----:B------:R-:W-:Y:S01]  /*74d0*/  UIADD3.X UR5, URZ, UR36, URZ, UP0, !UPT ;  /* 0x000000243f057290 */ /* 0x000fe200087fe43f */
[----:B------:R-:W-:Y:S01]  /*74e0*/  IMAD.U32 R13, RZ, RZ, UR6 ;  /* 0x00000006ff0d7e24 */ /* 0x000fe2000f8e00ff */
[----:B------:R-:W-:Y:S01]  /*74f0*/  IADD3 R38, P2, R38, 0x118, RZ ;  /* 0x0000011826267810 */ /* 0x000fe20007f5e0ff */
[----:B------:R-:W-:Y:S01]  /*7500*/  IMAD.U32 R14, RZ, RZ, UR4 ;  /* 0x00000004ff0e7e24 */ /* 0x000fe2000f8e00ff */
[----:B------:R-:W-:Y:S01]  /*7510*/  STL.U8 [R1+0x118], RZ ;  /* 0x000118ff01007387 */ /* 0x000fe20000100000 */
[----:B------:R-:W4:Y:S01]  /*7520*/  LDC.64 R50, c[0x0][0xae0] ;  /* 0x0002b800ff327b82 */ /* 0x000f220000000a00 */
[----:B------:R-:W-:Y:S01]  /*7530*/  IMAD.U32 R15, RZ, RZ, UR5 ;  /* 0x00000005ff0f7e24 */ /* 0x000fe2000f8e00ff */
[----:B------:R-:W-:Y:S01]  /*7540*/  ULDC UR4, c[0x0][0x3f4] ;  /* 0x0000fd0000047ab9 */ /* 0x000fe20000000800 */
[----:B------:R-:W-:Y:S01]  /*7550*/  STL.64 [R1+0x108], R12 ;  /* 0x0001080c01007387 */ /* 0x000fe20000100a00 */
[----:B------:R-:W-:Y:S01]  /*7560*/  ISETP.LT.AND P0, PT, RZ, UR4, PT ;  /* 0x00000004ff007c0c */ /* 0x000fe2000bf01270 */
[----:B------:R-:W-:-:S02]  /*7570*/  IMAD.U32 R3, RZ, RZ, UR37 ;  /* 0x00000025ff037e24 */ /* 0x000fc4000f8e00ff */
[----:B------:R-:W-:Y:S01]  /*7580*/  STL.64 [R1+0x150], R14 ;  /* 0x0001500e01007387 */ /* 0x000fe20000100a00 */
[----:B------:R-:W2:Y:S01]  /*7590*/  LDC R6, c[0x0][0x450] ;  /* 0x00011400ff067b82 */ /* 0x000ea20000000800 */
[----:B-1----:R-:W-:Y:S02]  /*75a0*/  IMAD.MOV.U32 R30, RZ, RZ, R11 ;  /* 0x000000ffff1e7224 */ /* 0x002fe400078e000b */
[----:B------:R-:W-:Y:S02]  /*75b0*/  IMAD.MOV.U32 R7, RZ, RZ, R10 ;  /* 0x000000ffff077224 */ /* 0x000fe400078e000a */
[----:B0-----:R-:W-:-:S03]  /*75c0*/  VIADD R227, R26, 0xffffff80 ;  /* 0xffffff801ae37836 */ /* 0x001fc60000000000 */
[----:B------:R-:W2:Y:S01]  /*75d0*/  LDC.64 R4, c[0x0][0x448] ;  /* 0x00011200ff047b82 */ /* 0x000ea20000000a00 */
[----:B---3--:R-:W-:Y:S02]  /*75e0*/  IMAD.MOV.U32 R9, RZ, RZ, R21 ;  /* 0x000000ffff097224 */ /* 0x008fe400078e0015 */
[----:B------:R-:W-:Y:S01]  /*75f0*/  IMAD.MOV.U32 R31, RZ, RZ, R20 ;  /* 0x000000ffff1f7224 */ /* 0x000fe200078e0014 */
[----:B------:R-:W-:Y:S01]  /*7600*/  STL [R1+0x11c], R227 ;  /* 0x00011ce301007387 */ /* 0x000fe20000100800 */
[----:B----4-:R-:W-:-:S03]  /*7610*/  IMAD.MOV.U32 R10, RZ, RZ, R50 ;  /* 0x000000ffff0a7224 */ /* 0x010fc600078e0032 */
[----:B------:R0:W-:Y:S01]  /*7620*/  STL.128 [R1+0x120], R28 ;  /* 0x0001201c01007387 */ /* 0x0001e20000100c00 */
[----:B------:R-:W-:Y:S02]  /*7630*/  IMAD.MOV.U32 R11, RZ, RZ, R51 ;  /* 0x000000ffff0b7224 */ /* 0x000fe400078e0033 */
[----:B------:R-:W-:-:S03]  /*7640*/  IMAD.X R51, RZ, RZ, UR36, P2 ;  /* 0x00000024ff337e24 */ /* 0x000fc600090e06ff */
[----:B------:R1:W-:Y:S04]  /*7650*/  STL.128 [R1+0x130], R8 ;  /* 0x0001300801007387 */ /* 0x0003e80000100c00 */
[----:B--2---:R1:W-:Y:S01]  /*7660*/  STL.128 [R1+0x140], R4 ;  /* 0x0001400401007387 */ /* 0x0043e20000100c00 */
[----:B0-----:R-:W-:Y:S01]  /*7670*/  IMAD.U32 R31, RZ, RZ, UR37 ;  /* 0x00000025ff1f7e24 */ /* 0x001fe2000f8e00ff */
[----:B------:R-:W-:Y:S02]  /*7680*/  IADD3 R30, P1, R0, 0x11c, RZ ;  /* 0x0000011c001e7810 */ /* 0x000fe40007f3e0ff */
[----:B------:R-:W-:Y:S02]  /*7690*/  IADD3 R29, P3, R3, 0x108, RZ ;  /* 0x00000108031d7810 */ /* 0x000fe40007f7e0ff */
[----:B------:R-:W-:Y:S01]  /*76a0*/  IADD3 R31, P4, R31, 0x150, RZ ;  /* 0x000001501f1f7810 */ /* 0x000fe20007f9e0ff */
[----:B------:R-:W-:-:S02]  /*76b0*/  IMAD.X R41, RZ, RZ, UR36, P1 ;  /* 0x00000024ff297e24 */ /* 0x000fc400088e06ff */
[----:B------:R-:W-:Y:S02]  /*76c0*/  IMAD.X R50, RZ, RZ, UR36, P3 ;  /* 0x00000024ff327e24 */ /* 0x000fe400098e06ff */
[----:B------:R-:W-:Y:S01]  /*76d0*/  IMAD.X R52, RZ, RZ, UR36, P4 ;  /* 0x00000024ff347e24 */ /* 0x000fe2000a0e06ff */
[----:B------:R-:W-:Y:S07]  /*76e0*/  @P0 BRA `(.L_x_3888) ;  /* 0x0000000000400947 */ /* 0x000fee0003800000 */
        /* <DEDUP_REMOVED lines=10> */
.L_x_3891:
[----:B--2---:R2:W3:Y:S02]  /*7790*/  SYNCS.PHASECHK.TRANS64.TRYWAIT P0, [R148+URZ+0x32400], R3 ;  /* 0x03240003940075a7 */ /* 0x0044e4000800017f */
[----:B---3--:R-:W-:Y:S05]  /*77a0*/  @!P0 NANOSLEEP.SYNCS 0x989680 ;  /* 0x009896800000895d */ /* 0x008fea0003900000 */
[----:B------:R-:W3:Y:S02]  /*77b0*/  @!P0 SYNCS.PHASECHK.TRANS64 P0, [R148+URZ+0x32400], R3 ;  /* 0x03240003940085a7 */ /* 0x000ee4000800007f */
[----:B---3--:R-:W-:Y:S05]  /*77c0*/  @!P0 BRA `(.L_x_3891) ;  /* 0xfffffffc00f08947 */ /* 0x008fea000383ffff */
.L_x_3890:
[----:B------:R-:W-:Y:S05]  /*77d0*/  BSYNC B0 ;  /* 0x0000000000007941 */ /* 0x000fea0003800000 */
.L_x_3889:
[----:B------:R-:W-:Y:S05]  /*77e0*/  BRA `(.L_x_3892) ;  /* 0x0000002c00747947 */ /* 0x000fea0003800000 */
.L_x_3888:
[----:B------:R-:W-:Y:S01]  /*77f0*/  LOP3.LUT P0, RZ, R27, 0x3ff, RZ, 0xc0, !PT ;  /* 0x000003ff1bff7812 */ /* 0x000fe2000780c0ff */
[----:B------:R-:W-:Y:S01]  /*7800*/  ULDC.64 UR4, c[0x0][0x3f8] ;  /* 0x0000fe0000047ab9 */ /* 0x000fe20000000a00 */
[----:B-1---5:R-:W-:Y:S01]  /*7810*/  SHF.R.S32.HI R5, RZ, 0x1f, R2 ;  /* 0x0000001fff057819 */ /* 0x022fe20000011402 */
        /* <DEDUP_REMOVED lines=27> */
.L_x_3894:
[----:B------:R-:W-:Y:S05]  /*79d0*/  BSYNC B6 ;  /* 0x0000000000067941 */ /* 0x000fea0003800000 */
.L_x_3893:
[----:B------:R-:W2:Y:S01]  /*79e0*/  LDL R3, [R1+0x50] ;  /* 0x0000500001037983 */ /* 0x000ea20000100800 */
[----:B------:R-:W-:Y:S01]  /*79f0*/  ULDC.U8 UR4, c[0x0][0x410] ;  /* 0x0001040000047ab9 */ /* 0x000fe20000000000 */
[----:B------:R-:W-:Y:S01]  /*7a00*/  BSSY B0, `(.L_x_3895) ;  /* 0x00002b3000007945 */ /* 0x000fe20003800000 */
[----:B------:R-:W-:Y:S01]  /*7a10*/  ISETP.NE.AND P0, PT, RZ, UR4, PT ;  /* 0x00000004ff007c0c */ /* 0x000fe2000bf05270 */
[----:B--2---:R-:W-:-:S12]  /*7a20*/  IMAD R0, R3, 0x80, R154 ;  /* 0x0000008003007824 */ /* 0x004fd800078e029a */
[----:B------:R-:W-:Y:S05]  /*7a30*/  @!P0 BRA `(.L_x_3896) ;  /* 0x00000014008c8947 */ /* 0x000fea0003800000 */
[----:B------:R-:W0:Y:S01]  /*7a40*/  LDC R21, c[0x0][0x448] ;  /* 0x00011200ff157b82 */ /* 0x000e220000000800 */
[----:B------:R-:W-:Y:S01]  /*7a50*/  IMAD R5, R193, 0x40, R0 ;  /* 0x00000040c1057824 */ /* 0x000fe200078e0200 */
[----:B------:R-:W-:Y:S01]  /*7a60*/  ULDC.64 UR4, c[0x0][0x3f8] ;  /* 0x0000fe0000047ab9 */ /* 0x000fe20000000a00 */
[----:B------:R-:W-:Y:S01]  /*7a70*/  ULDC.64 UR6, c[0x0][0x408] ;  /* 0x0001020000067ab9 */ /* 0x000fe20000000a00 */
[----:B------:R-:W-:Y:S02]  /*7a80*/  IMAD.MOV.U32 R6, RZ, RZ, R26 ;  /* 0x000000ffff067224 */ /* 0x000fe400078e001a */
[----:B------:R-:W-:Y:S01]  /*7a90*/  IMAD.MOV.U32 R7, RZ, RZ, R53 ;  /* 0x000000ffff077224 */ /* 0x000fe200078e0035 */
[----:B0-----:R-:W-:-:S13]  /*7aa0*/  ISETP.NE.AND P0, PT, R21, 0x1, PT ;  /* 0x000000011500780c */ /* 0x001fda0003f05270 */
[----:B------:R-:W0:Y:S08]  /*7ab0*/  @P0 LDC R2, c[0x0][0x44c] ;  /* 0x00011300ff020b82 */ /* 0x000e300000000800 */
[----:B------:R-:W1:Y:S01]  /*7ac0*/  @P0 LDC R3, c[0x0][0x450] ;  /* 0x00011400ff030b82 */ /* 0x000e620000000800 */
[----:B0-----:R-:W-:-:S05]  /*7ad0*/  @P0 IMAD.HI.U32 R2, R5, R2, RZ ;  /* 0x0000000205020227 */ /* 0x001fca00078e00ff */
[----:B-1----:R-:W-:Y:S01]  /*7ae0*/  @P0 SHF.R.U32.HI R5, RZ, R3, R2 ;  /* 0x00000003ff050219 */ /* 0x002fe20000011602 */
[----:B------:R-:W-:Y:S02]  /*7af0*/  IMAD.MOV.U32 R2, RZ, RZ, R24 ;  /* 0x000000ffff027224 */ /* 0x000fe400078e0018 */
[----:B------:R-:W-:Y:S01]  /*7b00*/  IMAD.MOV.U32 R3, RZ, RZ, R55 ;  /* 0x000000ffff037224 */ /* 0x000fe200078e0037 */
[----:B------:R-:W-:Y:S01]  /*7b10*/  SHF.R.S32.HI R4, RZ, 0x1f, R5 ;  /* 0x0000001fff047819 */ /* 0x000fe20000011405 */
[----:B------:R-:W-:-:S04]  /*7b20*/  IMAD.WIDE.U32 R6, R5, UR4, R6 ;  /* 0x0000000405067c25 */ /* 0x000fc8000f8e0006 */
[C---:B------:R-:W-:Y:S02]  /*7b30*/  IMAD R8, R4.reuse, UR4, RZ ;  /* 0x0000000404087c24 */ /* 0x040fe4000f8e02ff */
[----:B------:R-:W-:Y:S02]  /*7b40*/  IMAD R4, R4, UR6, RZ ;  /* 0x0000000604047c24 */ /* 0x000fe4000f8e02ff */
[C---:B------:R-:W-:Y:S01]  /*7b50*/  IMAD R9, R5.reuse, UR5, R8 ;  /* 0x0000000505097c24 */ /* 0x040fe2000f8e0208 */
[----:B------:R-:W-:Y:S01]  /*7b60*/  ULDC.64 UR4, c[0x0][0x3e8] ;  /* 0x0000fa0000047ab9 */ /* 0x000fe20000000a00 */
[----:B------:R-:W-:-:S04]  /*7b70*/  IMAD.WIDE.U32 R2, R5, UR6, R2 ;  /* 0x0000000605027c25 */ /* 0x000fc8000f8e0002 */
[----:B------:R-:W-:Y:S01]  /*7b80*/  IMAD R11, R5, UR7, R4 ;  /* 0x00000007050b7c24 */ /* 0x000fe2000f8e0204 */
[----:B------:R-:W-:Y:S01]  /*7b90*/  ULDC.64 UR6, c[0x0][0x400] ;  /* 0x0001000000067ab9 */ /* 0x000fe20000000a00 */
[----:B------:R-:W-:Y:S01]  /*7ba0*/  IMAD.IADD R5, R7, 0x1, R9 ;  /* 0x0000000107057824 */ /* 0x000fe200078e0209 */
[----:B------:R-:W-:Y:S01]  /*7bb0*/  LEA R4, P0, R6, UR4, 0x1 ;  /* 0x0000000406047c11 */ /* 0x000fe2000f8008ff */
[----:B------:R-:W-:Y:S01]  /*7bc0*/  IMAD.IADD R7, R3, 0x1, R11 ;  /* 0x0000000103077824 */ /* 0x000fe200078e020b */
[----:B------:R-:W-:Y:S01]  /*7bd0*/  LEA R8, P1, R2, UR6, 0x1 ;  /* 0x0000000602087c11 */ /* 0x000fe2000f8208ff */
[----:B------:R-:W-:Y:S01]  /*7be0*/  UMOV UR4, 0xffffffff ;  /* 0xffffffff00047882 */ /* 0x000fe20000000000 */
[----:B------:R-:W-:Y:S02]  /*7bf0*/  LEA.HI.X R6, R6, UR5, R5, 0x1, P0 ;  /* 0x0000000506067c11 */ /* 0x000fe400080f0c05 */
[----:B------:R-:W-:Y:S01]  /*7c00*/  LEA.HI.X R7, R2, UR7, R7, 0x1, P1 ;  /* 0x0000000702077c11 */ /* 0x000fe200088f0c07 */
[----:B------:R-:W-:Y:S08]  /*7c10*/  BRA.DIV UR4, `(.L_x_3897) ;  /* 0x0000030204887947 */ /* 0x000ff0000b800000 */
[----:B------:R0:W1:Y:S04]  /*7c20*/  SHFL.IDX PT, R3, R6, RZ, 0x1c1f ;  /* 0x001c1fff06037589 */ /* 0x00006800000e0000 */
[----:B------:R0:W2:Y:S04]  /*7c30*/  SHFL.IDX PT, R2, R4, RZ, 0x1c1f ;  /* 0x001c1fff04027589 */ /* 0x0000a800000e0000 */
[----:B------:R0:W3:Y:S04]  /*7c40*/  SHFL.IDX PT, R5, R7, RZ, 0x1c1f ;  /* 0x001c1fff07057589 */ /* 0x0000e800000e0000 */
[----:B------:R0:W4:Y:S02]  /*7c50*/  SHFL.IDX PT, R14, R8, RZ, 0x1c1f ;  /* 0x001c1fff080e7589 */ /* 0x00012400000e0000 */
.L_x_4209:
        /* <DEDUP_REMOVED lines=8> */
[----:B------:R-:W4:Y:S01]  /*7ce0*/  LDL R9, [R1+0x45c] ;  /* 0x00045c0001097983 */ /* 0x000f220000100800 */
[----:B------:R-:W-:Y:S01]  /*7cf0*/  ULDC UR4, c[0x0][0x3f4] ;  /* 0x0000fd0000047ab9 */ /* 0x000fe20000000800 */
[----:B------:R-:W-:Y:S02]  /*7d00*/  CS2R R54, SRZ ;  /* 0x0000000000367805 */ /* 0x000fe4000001ff00 */
[----:B------:R-:W-:Y:S02]  /*7d10*/  ISETP.GE.AND P3, PT, R159, UR4, PT ;  /* 0x000000049f007c0c */ /* 0x000fe4000bf66270 */
[----:B------:R-:W-:Y:S01]  /*7d20*/  ISETP.GE.AND P2, PT, R156, UR4, PT ;  /* 0x000000049c007c0c */ /* 0x000fe2000bf46270 */
[----:B---3--:R-:W-:-:S10]  /*7d30*/  IMAD.MOV.U32 R15, RZ, RZ, R5 ;  /* 0x000000ffff0f7224 */ /* 0x008fd400078e0005 */
[----:B------:R-:W-:Y:S02]  /*7d40*/  @!P3 IMAD.SHL.U32 R21, R159, 0x2, RZ ;  /* 0x000000029f15b824 */ /* 0x000fe400078e00ff */
[----:B-12---:R-:W-:-:S03]  /*7d50*/  @!P2 IMAD.WIDE R10, R156, 0x2, R2 ;  /* 0x000000029c0aa825 */ /* 0x006fc600078e0202 */
[-C--:B------:R-:W-:Y:S02]  /*7d60*/  @!P3 IADD3 R2, P0, R2, R21.reuse, RZ ;  /* 0x000000150202b210 */ /* 0x080fe40007f1e0ff */
[----:B----4-:R-:W-:Y:S02]  /*7d70*/  @!P3 IADD3 R20, P1, R14, R21, RZ ;  /* 0x000000150e14b210 */ /* 0x010fe40007f3e0ff */
[----:B------:R-:W-:Y:S02]  /*7d80*/  CS2R R56, SRZ ;  /* 0x0000000000387805 */ /* 0x000fe4000001ff00 */
[----:B------:R-:W-:Y:S01]  /*7d90*/  CS2R R26, SRZ ;  /* 0x00000000001a7805 */ /* 0x000fe2000001ff00 */
[----:B------:R-:W-:Y:S01]  /*7da0*/  @!P2 IMAD.WIDE R12, R156, 0x2, R14 ;  /* 0x000000029c0ca825 */ /* 0x000fe200078e020e */
[----:B------:R1:W5:Y:S04]  /*7db0*/  @!P2 LD.E.64 R54, desc[UR44][R10.64] ;  /* 0x0000002c0a36a980 */ /* 0x000368000c101b00 */
[----:B------:R1:W5:Y:S01]  /*7dc0*/  @!P2 LD.E.64 R56, desc[UR44][R12.64] ;  /* 0x0000002c0c38a980 */ /* 0x000362000c101b00 */
[----:B------:R-:W-:-:S05]  /*7dd0*/  @!P3 SHF.L.U64.HI R24, R159, 0x1, R9 ;  /* 0x000000019f18b819 */ /* 0x000fca0000010209 */
[--C-:B------:R-:W-:Y:S02]  /*7de0*/  @!P3 IMAD.X R3, R3, 0x1, R24.reuse, P0 ;  /* 0x000000010303b824 */ /* 0x100fe400000e0618 */
[----:B------:R-:W-:Y:S01]  /*7df0*/  @!P3 IMAD.X R21, R5, 0x1, R24, P1 ;  /* 0x000000010515b824 */ /* 0x000fe200008e0618 */
[----:B------:R-:W-:Y:S02]  /*7e00*/  CS2R R24, SRZ ;  /* 0x0000000000187805 */ /* 0x000fe4000001ff00 */
[----:B------:R1:W5:Y:S04]  /*7e10*/  @!P3 LD.E.64 R26, desc[UR44][R2.64] ;  /* 0x0000002c021ab980 */ /* 0x000368000c101b00 */
[----:B------:R1:W5:Y:S02]  /*7e20*/  @!P3 LD.E.64 R24, desc[UR44][R20.64] ;  /* 0x0000002c1418b980 */ /* 0x000364000c101b00 */
.L_x_3899:
[----:B------:R-:W-:Y:S05]  /*7e30*/  BSYNC B1 ;  /* 0x0000000000017941 */ /* 0x000fea0003800000 */
.L_x_3898:
[----:B-12--5:R-:W-:Y:S01]  /*7e40*/  IMAD.MOV.U32 R2, RZ, RZ, R26 ;  /* 0x000000ffff027224 */ /* 0x026fe200078e001a */
[----:B------:R-:W-:Y:S01]  /*7e50*/  UMOV UR4, 0xffffffff ;  /* 0xffffffff00047882 */ /* 0x000fe20000000000 */
[----:B------:R-:W-:Y:S01]  /*7e60*/  IMAD.MOV.U32 R3, RZ, RZ, R27 ;  /* 0x000000ffff037224 */ /* 0x000fe200078e001b */
[----:B------:R-:W-:Y:S01]  /*7e70*/  CS2R R20, SRZ ;  /* 0x0000000000147805 */ /* 0x000fe2000001ff00 */
[----:B---3--:R-:W-:Y:S01]  /*7e80*/  IMAD.MOV.U32 R5, RZ, RZ, R54 ;  /* 0x000000ffff057224 */ /* 0x008fe200078e0036 */
[----:B------:R-:W-:Y:S01]  /*7e90*/  PRMT R28, R28, 0x5410, R2 ;  /* 0x000054101c1c7816 */ /* 0x000fe20000000002 */
[----:B------:R-:W-:Y:S01]  /*7ea0*/  IMAD.MOV.U32 R9, RZ, RZ, R55 ;  /* 0x000000ffff097224 */ /* 0x000fe200078e0037 */
[----:B------:R-:W-:Y:S01]  /*7eb0*/  PRMT R66, R3, 0x7610, R66 ;  /* 0x0000761003427816 */ /* 0x000fe20000000042 */
[----:B------:R-:W-:Y:S02]  /*7ec0*/  IMAD.MOV.U32 R2, RZ, RZ, R24 ;  /* 0x000000ffff027224 */ /* 0x000fe400078e0018 */
[----:B------:R-:W-:Y:S01]  /*7ed0*/  IMAD.MOV.U32 R3, RZ, RZ, R25 ;  /* 0x000000ffff037224 */ /* 0x000fe200078e0019 */
[----:B------:R-:W-:Y:S01]  /*7ee0*/  PRMT R60, R9, 0x5410, R5 ;  /* 0x00005410093c7816 */ /* 0x000fe20000000005 */
[----:B------:R-:W-:Y:S01]  /*7ef0*/  IMAD.MOV.U32 R5, RZ, RZ, R56 ;  /* 0x000000ffff057224 */ /* 0x000fe200078e0038 */
[----:B------:R-:W-:Y:S01]  /*7f00*/  PRMT R68, R2, 0x7610, R68 ;  /* 0x0000761002447816 */ /* 0x000fe20000000044 */
[----:B------:R-:W-:Y:S01]  /*7f10*/  IMAD.MOV.U32 R9, RZ, RZ, R57 ;  /* 0x000000ffff097224 */ /* 0x000fe200078e0039 */
[----:B------:R-:W-:-:S04]  /*7f20*/  PRMT R66, R66, 0x5410, R3 ;  /* 0x0000541042427816 */ /* 0x000fc80000000003 */
[----:B------:R-:W-:Y:S01]  /*7f30*/  PRMT R63, R5, 0x5410, R9 ;  /* 0x00005410053f7816 */ /* 0x000fe20000000009 */
[----:B------:R-:W-:Y:S06]  /*7f40*/  BRA.DIV UR4, `(.L_x_3900) ;  /* 0x00000302042c7947 */ /* 0x000fec000b800000 */
[----:B------:R1:W2:Y:S04]  /*7f50*/  SHFL.IDX PT, R5, R6, 0x1, 0x1c1f ;  /* 0x003c1f0006057f89 */ /* 0x0002a800000e0000 */
[----:B0-----:R-:W0:Y:S04]  /*7f60*/  SHFL.IDX PT, R4, R4, 0x1, 0x1c1f ;  /* 0x003c1f0004047f89 */ /* 0x001e2800000e0000 */
[----:B------:R-:W3:Y:S04]  /*7f70*/  SHFL.IDX PT, R7, R7, 0x1, 0x1c1f ;  /* 0x003c1f0007077f89 */ /* 0x000ee800000e0000 */
[----:B----4-:R1:W4:Y:S02]  /*7f80*/  SHFL.IDX PT, R14, R8, 0x1, 0x1c1f ;  /* 0x003c1f00080e7f89 */ /* 0x01032400000e0000 */
.L_x_4215:
[----:B------:R-:W5:Y:S01]  /*7f90*/  LDL R3, [R1+0x204] ;  /* 0x0002040001037983 */ /* 0x000f620000100800 */
[----:B------:R-:W-:Y:S01]  /*7fa0*/  VIADD R0, R0, 0x40 ;  /* 0x0000004000007836 */ /* 0x000fe20000000000 */
[----:B------:R-:W-:Y:S01]  /*7fb0*/  BSSY B1, `(.L_x_3901) ;  /* 0x000001f000017945 */ /* 0x000fe20003800000 */
[----:B-1----:R-:W-:Y:S02]  /*7fc0*/  CS2R R8, SRZ ;  /* 0x0000000000087805 */ /* 0x002fe4000001ff00 */
[----:B------:R-:W-:Y:S02]  /*7fd0*/  CS2R R10, SRZ ;  /* 0x00000000000a7805 */ /* 0x000fe4000001ff00 */
[----:B------:R-:W-:Y:S02]  /*7fe0*/  ISETP.GE.AND P0, PT, R0, R53, PT ;  /* 0x000000350000720c */ /* 0x000fe40003f06270 */
[----:B-----5:R-:W-:-:S04]  /*7ff0*/  LEA.HI R2, R3, R3, RZ, 0x1 ;  /* 0x0000000303027211 */ /* 0x020fc800078f08ff */
[----:B------:R-:W-:-:S05]  /*8000*/  LOP3.LUT R2, R2, 0xfffffffe, RZ, 0xc0, !PT ;  /* 0xfffffffe02027812 */ /* 0x000fca00078ec0ff */
[----:B------:R-:W-:Y:S01]  /*8010*/  IMAD.IADD R0, R3, 0x1, -R2 ;  /* 0x0000000103007824 */ /* 0x000fe200078e0a02 */
[----:B------:R-:W-:-:S04]  /*8020*/  CS2R R2, SRZ ;  /* 0x0000000000027805 */ /* 0x000fc8000001ff00 */
[----:B------:R-:W-:Y:S01]  /*8030*/  SHF.L.U32 R13, R0, 0x1f, RZ ;  /* 0x0000001f000d7819 */ /* 0x000fe200000006ff */
[----:B------:R-:W-:Y:S06]  /*8040*/  @P0 BRA `(.L_x_3902) ;  /* 0x0000000000540947 */ /* 0x000fec0003800000 */
[----:B------:R-:W4:Y:S01]  /*8050*/  LDL R6, [R1+0x45c] ;  /* 0x00045c0001067983 */ /* 0x000f220000100800 */
[----:B------:R-:W-:Y:S01]  /*8060*/  ULDC UR4, c[0x0][0x3f4] ;  /* 0x0000fd0000047ab9 */ /* 0x000fe20000000800 */
[----:B------:R-:W-:Y:S02]  /*8070*/  CS2R R8, SRZ ;  /* 0x0000000000087805 */ /* 0x000fe4000001ff00 */
[----:B------:R-:W-:Y:S02]  /*8080*/  ISETP.GE.AND P3, PT, R159, UR4, PT ;  /* 0x000000049f007c0c */ /* 0x000fe4000bf66270 */
[----:B------:R-:W-:Y:S01]  /*8090*/  ISETP.GE.AND P2, PT, R156, UR4, PT ;  /* 0x000000049c007c0c */ /* 0x000fe2000bf46270 */
[----:B---3--:R-:W-:Y:S01]  /*80a0*/  IMAD.MOV.U32 R15, RZ, RZ, R7 ;  /* 0x000000ffff0f7224 */ /* 0x008fe200078e0007 */
[----:B------:R-:W-:-:S09]  /*80b0*/  CS2R R10, SRZ ;  /* 0x00000000000a7805 */ /* 0x000fd2000001ff00 */
[----:B------:R-:W-:Y:S02]  /*80c0*/  @!P3 IMAD.SHL.U32 R3, R159, 0x2, RZ ;  /* 0x000000029f03b824 */ /* 0x000fe400078e00ff */
[----:B0-2---:R-:W-:-:S03]  /*80d0*/  @!P2 IMAD.WIDE R58, R156, 0x2, R4 ;  /* 0x000000029c3aa825 */ /* 0x005fc600078e0204 */
[-C--:B------:R-:W-:Y:S02]  /*80e0*/  @!P3 IADD3 R4, P0, R4, R3.reuse, RZ ;  /* 0x000000030404b210 */ /* 0x080fe40007f1e0ff */
[----:B------:R-:W-:Y:S01]  /*80f0*/  CS2R R20, SRZ ;  /* 0x0000000000147805 */ /* 0x000fe2000001ff00 */
[----:B------:R1:W5:Y:S01]  /*8100*/  @!P2 LD.E.64 R8, desc[UR44][R58.64] ;  /* 0x0000002c3a08a980 */ /* 0x000362000c101b00 */
[----:B----4-:R-:W-:Y:S02]  /*8110*/  @!P3 SHF.L.U64.HI R0, R159, 0x1, R6 ;  /* 0x000000019f00b819 */ /* 0x010fe40000010206 */
[----:B------:R-:W-:Y:S02]  /*8120*/  @!P3 IADD3 R6, P1, R14, R3, RZ ;  /* 0x000000030e06b210 */ /* 0x000fe40007f3e0ff */
[----:B------:R-:W-:Y:S01]  /*8130*/  CS2R R2, SRZ ;  /* 0x0000000000027805 */ /* 0x000fe2000001ff00 */
[----:B------:R-:W-:-:S04]  /*8140*/  @!P2 IMAD.WIDE R14, R156, 0x2, R14 ;  /* 0x000000029c0ea825 */ /* 0x000fc800078e020e */
[--C-:B------:R-:W-:Y:S01]  /*8150*/  @!P3 IMAD.X R5, R5, 0x1, R0.reuse, P0 ;  /* 0x000000010505b824 */ /* 0x100fe200000e0600 */
[----:B------:R1:W5:Y:S01]  /*8160*/  @!P2 LD.E.64 R10, desc[UR44][R14.64] ;  /* 0x0000002c0e0aa980 */ /* 0x000362000c101b00 */
[----:B------:R-:W-:-:S03]  /*8170*/  @!P3 IMAD.X R7, R7, 0x1, R0, P1 ;  /* 0x000000010707b824 */ /* 0x000fc600008e0600 */
[----:B------:R1:W5:Y:S04]  /*8180*/  @!P3 LD.E.64 R20, desc[UR44][R4.64] ;  /* 0x0000002c0414b980 */ /* 0x000368000c101b00 */
[----:B------:R1:W5:Y:S02]  /*8190*/  @!P3 LD.E.64 R2, desc[UR44][R6.64] ;  /* 0x0000002c0602b980 */ /* 0x000364000c101b00 */
.L_x_3902:
[----:B------:R-:W-:Y:S05]  /*81a0*/  BSYNC B1 ;  /* 0x0000000000017941 */ /* 0x000fea0003800000 */
.L_x_3901:
[----:B------:R-:W0:Y:S01]  /*81b0*/  SYNCS.PHASECHK.TRANS64.TRYWAIT P0, [R148+URZ+0x32400], R13 ;  /* 0x0324000d940075a7 */ /* 0x000e22000800017f */
[----:B------:R-:W-:Y:S04]  /*81c0*/  BSSY B1, `(.L_x_3903) ;  /* 0x0000002000017945 */ /* 0x000fe80003800000 */
[----:B0-----:R-:W-:Y:S05]  /*81d0*/  @!P0 BRA `(.L_x_3904) ;  /* 0x000002fc00f88947 */ /* 0x001fea0003800000 */
.L_x_4216:
[----:B------:R-:W-:Y:S05]  /*81e0*/  BSYNC B1 ;  /* 0x0000000000017941 */ /* 0x000fea0003800000 */
.L_x_3903:
[----:B-1----:R-:W2:Y:S04]  /*81f0*/  LDL R4, [R1+0x460] ;  /* 0x0004600001047983 */ /* 0x002ea80000100800 */
[----:B------:R-:W4:Y:S04]  /*8200*/  LDL R0, [R1+0x470] ;  /* 0x0004700001007983 */ /* 0x000f280000100800 */
[----:B------:R-:W4:Y:S01]  /*8210*/  LDL R6, [R1+0x50] ;  /* 0x0000500001067983 */ /* 0x000f220000100800 */
[----:B---3-5:R-:W-:Y:S01]  /*8220*/  IMAD.MOV.U32 R7, RZ, RZ, R8 ;  /* 0x000000ffff077224 */ /* 0x028fe200078e0008 */
[----:B------:R-:W-:Y:S04]  /*8230*/  BSSY B1, `(.L_x_3905) ;  /* 0x000007d000017945 */ /* 0x000fe80003800000 */
[----:B------:R-:W-:Y:S01]  /*8240*/  PRMT R13, R13, 0x5410, R7 ;  /* 0x000054100d0d7816 */ /* 0x000fe20000000007 */
[----:B------:R-:W-:-:S05]  /*8250*/  IMAD.MOV.U32 R7, RZ, RZ, R11 ;  /* 0x000000ffff077224 */ /* 0x000fca00078e000b */
[----:B------:R-:W-:Y:S02]  /*8260*/  PRMT R71, R7, 0x7610, R71 ;  /* 0x0000761007477816 */ /* 0x000fe40000000047 */
[----:B--2---:R-:W-:Y:S01]  /*8270*/  LOP3.LUT P0, RZ, R4, 0x4, RZ, 0xc0, !PT ;  /* 0x0000000404ff7812 */ /* 0x004fe2000780c0ff */
[----:B----4-:R-:W-:-:S04]  /*8280*/  IMAD.IADD R5, R192, 0x1, R0 ;  /* 0x00000001c0057824 */ /* 0x010fc800078e0200 */
[----:B------:R-:W-:Y:S02]  /*8290*/  IMAD R12, R5, 0x2, R148 ;  /* 0x00000002050c7824 */ /* 0x000fe400078e0294 */
[----:B------:R-:W-:Y:S02]  /*82a0*/  IMAD.MOV.U32 R5, RZ, RZ, R20 ;  /* 0x000000ffff057224 */ /* 0x000fe400078e0014 */
[C---:B------:R-:W-:Y:S02]  /*82b0*/  VIADD R4, R12.reuse, 0x18400 ;  /* 0x000184000c047836 */ /* 0x040fe40000000000 */
[----:B------:R-:W-:Y:S01]  /*82c0*/  VIADD R0, R12, 0x18440 ;  /* 0x000184400c007836 */ /* 0x000fe20000000000 */
[----:B------:R-:W-:Y:S01]  /*82d0*/  PRMT R15, R5, 0x7610, R15 ;  /* 0x00007610050f7816 */ /* 0x000fe2000000000f */
[----:B------:R-:W-:Y:S02]  /*82e0*/  @P0 VIADD R0, R4, 0xffffffc0 ;  /* 0xffffffc004000836 */ /* 0x000fe40000000000 */
[----:B------:R-:W-:-:S02]  /*82f0*/  IMAD R4, R6, -0x80, R53 ;  /* 0xffffff8006047824 */ /* 0x000fc400078e0235 */
[----:B------:R-:W-:Y:S02]  /*8300*/  IMAD.MOV.U32 R6, RZ, RZ, R21 ;  /* 0x000000ffff067224 */ /* 0x000fe400078e0015 */
[----:B------:R-:W-:Y:S01]  /*8310*/  IMAD.MOV.U32 R5, RZ, RZ, R9 ;  /* 0x000000ffff057224 */ /* 0x000fe200078e0009 */
[----:B------:R-:W-:Y:S01]  /*8320*/  VIMNMX R53, R4, 0x80, PT ;  /* 0x0000008004357848 */ /* 0x000fe20003fe0100 */
[----:B------:R-:W-:Y:S01]  /*8330*/  IMAD.MOV.U32 R4, RZ, RZ, R2 ;  /* 0x000000ffff047224 */ /* 0x000fe200078e0002 */
[----:B------:R-:W-:Y:S01]  /*8340*/  PRMT R14, R6, 0x7610, R14 ;  /* 0x00007610060e7816 */ /* 0x000fe2000000000e */
[----:B------:R-:W-:Y:S01]  /*8350*/  IMAD.MOV.U32 R6, RZ, RZ, R10 ;  /* 0x000000ffff067224 */ /* 0x000fe200078e000a */
[----:B------:R-:W-:Y:S02]  /*8360*/  ISETP.GE.AND P0, PT, R154, R53, PT ;  /* 0x000000359a00720c */ /* 0x000fe40003f06270 */
[----:B------:R-:W-:Y:S01]  /*8370*/  PRMT R69, R5, 0x7610, R69 ;  /* 0x0000761005457816 */ /* 0x000fe20000000045 */
[----:B------:R-:W-:Y:S01]  /*8380*/  IMAD.MOV.U32 R5, RZ, RZ, R3 ;  /* 0x000000ffff057224 */ /* 0x000fe200078e0003 */
[----:B------:R-:W-:-:S02]  /*8390*/  PRMT R28, R4, 0x7610, R28 ;  /* 0x00007610041c7816 */ /* 0x000fc4000000001c */
[----:B------:R-:W-:Y:S02]  /*83a0*/  PRMT R70, R6, 0x7610, R70 ;  /* 0x0000761006467816 */ /* 0x000fe40000000046 */
[----:B------:R-:W-:-:S05]  /*83b0*/  PRMT R13, R5, 0x7610, R13 ;  /* 0x00007610050d7816 */ /* 0x000fca000000000d */
[----:B------:R-:W-:Y:S05]  /*83c0*/  @P0 BRA `(.L_x_3906) ;  /* 0x00000004008c0947 */ /* 0x000fea0003800000 */
[----:B------:R-:W0:Y:S01]  /*83d0*/  LDC R4, c[0x0][0x3f4] ;  /* 0x0000fd00ff047b82 */ /* 0x000e220000000800 */
[----:B------:R-:W-:Y:S01]  /*83e0*/  BSSY B2, `(.L_x_3907) ;  /* 0x0000032000027945 */ /* 0x000fe20003800000 */
[-C--:B0-----:R-:W-:Y:S02]  /*83f0*/  ISETP.GE.AND P0, PT, R156, R4.reuse, PT ;  /* 0x000000049c00720c */ /* 0x081fe40003f06270 */
[----:B------:R-:W-:-:S11]  /*8400*/  ISETP.GE.AND P1, PT, R159, R4, PT ;  /* 0x000000049f00720c */ /* 0x000fd60003f26270 */
[----:B------:R-:W-:Y:S05]  /*8410*/  @P0 BRA `(.L_x_3908) ;  /* 0x0000000000b80947 */ /* 0x000fea0003800000 */
[----:B------:R-:W0:Y:S01]  /*8420*/  LDS.128 R4, [R12+0x18400] ;  /* 0x018400000c047984 */ /* 0x000e220000000c00 */
[----:B------:R-:W-:Y:S02]  /*8430*/  SHF.R.U32.HI R62, RZ, 0x10, R57 ;  /* 0x00000010ff3e7819 */ /* 0x000fe40000011639 */
[----:B------:R-:W-:Y:S02]  /*8440*/  SHF.R.U32.HI R59, RZ, 0x10, R55 ;  /* 0x00000010ff3b7819 */ /* 0x000fe40000011637 */
[----:B------:R-:W-:Y:S02]  /*8450*/  SHF.R.U64 R61, R56, 0x10, R57 ;  /* 0x00000010383d7819 */ /* 0x000fe40000001239 */
[----:B------:R-:W-:Y:S02]  /*8460*/  PRMT R62, R63, 0x5432, R62 ;  /* 0x000054323f3e7816 */ /* 0x000fe4000000003e */
[----:B------:R-:W-:Y:S02]  /*8470*/  SHF.R.U64 R58, R54, 0x10, R55 ;  /* 0x00000010363a7819 */ /* 0x000fe40000001237 */
[----:B------:R-:W-:-:S02]  /*8480*/  PRMT R59, R60, 0x5410, R59 ;  /* 0x000054103c3b7816 */ /* 0x000fc4000000003b */
[----:B------:R-:W-:Y:S01]  /*8490*/  PRMT R61, R63, 0x5410, R61 ;  /* 0x000054103f3d7816 */ /* 0x000fe2000000003d */
[----:B------:R-:W-:Y:S01]  /*84a0*/  IMAD.U32 R63, R62, 0x10000, RZ ;  /* 0x000100003e3f7824 */ /* 0x000fe200078e00ff */
[----:B------:R-:W-:Y:S01]  /*84b0*/  PRMT R58, R60, 0x5432, R58 ;  /* 0x000054323c3a7816 */ /* 0x000fe2000000003a */
[C---:B------:R-:W-:Y:S01]  /*84c0*/  IMAD.U32 R60, R59.reuse, 0x10000, RZ ;  /* 0x000100003b3c7824 */ /* 0x040fe200078e00ff */
[----:B------:R-:W-:Y:S02]  /*84d0*/  LOP3.LUT R62, R62, 0xffff0000, RZ, 0xc0, !PT ;  /* 0xffff00003e3e7812 */ /* 0x000fe400078ec0ff */
[----:B------:R-:W-:Y:S02]  /*84e0*/  LOP3.LUT R59, R59, 0xffff0000, RZ, 0xc0, !PT ;  /* 0xffff00003b3b7812 */ /* 0x000fe400078ec0ff */
[C---:B0-----:R-:W-:Y:S01]  /*84f0*/  LOP3.LUT R55, R6.reuse, 0xffff0000, RZ, 0xc0, !PT ;  /* 0xffff000006377812 */ /* 0x041fe200078ec0ff */
[----:B------:R-:W-:Y:S01]  /*8500*/  IMAD.U32 R54, R6, 0x10000, RZ ;  /* 0x0001000006367824 */ /* 0x000fe200078e00ff */
[C---:B------:R-:W-:Y:S01]  /*8510*/  LOP3.LUT R57, R7.reuse, 0xffff0000, RZ, 0xc0, !PT ;  /* 0xffff000007397812 */ /* 0x040fe200078ec0ff */
[----:B------:R-:W-:-:S02]  /*8520*/  IMAD.U32 R56, R7, 0x10000, RZ ;  /* 0x0001000007387824 */ /* 0x000fc400078e00ff */
[CC--:B------:R-:W-:Y:S01]  /*8530*/  FMUL.FTZ R65, R55.reuse, R63.reuse ;  /* 0x0000003f37417220 */ /* 0x0c0fe20000410000 */
[----:B------:R-:W-:Y:S01]  /*8540*/  FMUL.FTZ R64, R55, R60 ;  /* 0x0000003c37407220 */ /* 0x000fe20000410000 */
[----:B------:R-:W-:Y:S01]  /*8550*/  FMUL.FTZ R55, R57, R62 ;  /* 0x0000003e39377220 */ /* 0x000fe20000410000 */
[----:B------:R-:W-:Y:S02]  /*8560*/  IMAD.U32 R6, R4, 0x10000, RZ ;  /* 0x0001000004067824 */ /* 0x000fe400078e00ff */
[C---:B------:R-:W-:Y:S01]  /*8570*/  FFMA.FTZ R65, R54.reuse, R60, -R65 ;  /* 0x0000003c36417223 */ /* 0x040fe20000010841 */
[----:B------:R-:W-:Y:S01]  /*8580*/  FFMA.FTZ R64, R54, R63, R64 ;  /* 0x0000003f36407223 */ /* 0x000fe20000010040 */
[-C--:B------:R-:W-:Y:S01]  /*8590*/  FFMA.FTZ R63, R56, R59.reuse, -R55 ;  /* 0x0000003b383f7223 */ /* 0x080fe20000010837 */
[C---:B------:R-:W-:Y:S01]  /*85a0*/  IMAD.U32 R7, R5.reuse, 0x10000, RZ ;  /* 0x0001000005077824 */ /* 0x040fe200078e00ff */
[----:B------:R-:W-:Y:S01]  /*85b0*/  LOP3.LUT R4, R4, 0xffff0000, RZ, 0xc0, !PT ;  /* 0xffff000004047812 */ /* 0x000fe200078ec0ff */
[C---:B------:R-:W-:Y:S01]  /*85c0*/  IMAD.U32 R55, R58.reuse, 0x10000, RZ ;  /* 0x000100003a377824 */ /* 0x040fe200078e00ff */
[----:B------:R-:W-:Y:S01]  /*85d0*/  LOP3.LUT R5, R5, 0xffff0000, RZ, 0xc0, !PT ;  /* 0xffff000005057812 */ /* 0x000fe200078ec0ff */
[----:B------:R-:W-:Y:S01]  /*85e0*/  FMUL.FTZ R67, R57, R59 ;  /* 0x0000003b39437220 */ /* 0x000fe20000410000 */
[C---:B------:R-:W-:Y:S01]  /*85f0*/  LOP3.LUT R54, R61.reuse, 0xffff0000, RZ, 0xc0, !PT ;  /* 0xffff00003d367812 */ /* 0x040fe200078ec0ff */
[----:B------:R-:W-:Y:S01]  /*8600*/  IMAD.U32 R57, R61, 0x10000, RZ ;  /* 0x000100003d397824 */ /* 0x000fe200078e00ff */
[----:B------:R-:W-:Y:S01]  /*8610*/  LOP3.LUT R58, R58, 0xffff0000, RZ, 0xc0, !PT ;  /* 0xffff00003a3a7812 */ /* 0x000fe200078ec0ff */
[----:B------:R-:W-:Y:S01]  /*8620*/  FFMA.FTZ R62, R56, R62, R67 ;  /* 0x0000003e383e7223 */ /* 0x000fe20000010043 */
[C---:B------:R-:W-:Y:S01]  /*8630*/  FMUL.FTZ R56, R4.reuse, R55 ;  /* 0x0000003704387220 */ /* 0x040fe20000410000 */
[-C--:B------:R-:W-:Y:S01]  /*8640*/  FMUL.FTZ R59, R4, R57.reuse ;  /* 0x00000039043b7220 */ /* 0x080fe20000410000 */
[C---:B------:R-:W-:Y:S01]  /*8650*/  FMUL.FTZ R60, R5.reuse, R54 ;  /* 0x00000036053c7220 */ /* 0x040fe20000410000 */
[-C--:B------:R-:W-:Y:S01]  /*8660*/  FMUL.FTZ R61, R5, R58.reuse ;  /* 0x0000003a053d7220 */ /* 0x080fe20000410000 */
[C---:B------:R-:W-:Y:S01]  /*8670*/  FFMA.FTZ R57, R6.reuse, R57, R56 ;  /* 0x0000003906397223 */ /* 0x040fe20000010038 */
[----:B------:R-:W-:Y:S01]  /*8680*/  FFMA.FTZ R4, R6, R55, -R59 ;  /* 0x0000003706047223 */ /* 0x000fe2000001083b */
[C---:B------:R-:W-:Y:S01]  /*8690*/  FFMA.FTZ R5, R7.reuse, R58, -R60 ;  /* 0x0000003a07057223 */ /* 0x040fe2000001083c */
[----:B------:R-:W-:Y:S01]  /*86a0*/  FFMA.FTZ R54, R7, R54, R61 ;  /* 0x0000003607367223 */ /* 0x000fe2000001003d */
[----:B------:R-:W-:-:S02]  /*86b0*/  F2FP.BF16.F32.PACK_AB R6, R64, R65 ;  /* 0x000000414006723e */ /* 0x000fc400000010ff */
[----:B------:R-:W-:Y:S02]  /*86c0*/  F2FP.BF16.F32.PACK_AB R7, R62, R63 ;  /* 0x0000003f3e07723e */ /* 0x000fe400000010ff */
[----:B------:R-:W-:Y:S02]  /*86d0*/  F2FP.BF16.F32.PACK_AB R4, R57, R4 ;  /* 0x000000043904723e */ /* 0x000fe400000010ff */
[----:B------:R-:W-:-:S05]  /*86e0*/  F2FP.BF16.F32.PACK_AB R5, R54, R5 ;  /* 0x000000053605723e */ /* 0x000fca00000010ff */
[----:B------:R0:W-:Y:S02]  /*86f0*/  STS.128 [R12+0x18400], R4 ;  /* 0x018400040c007388 */ /* 0x0001e40000000c00 */
.L_x_3908:
[----:B------:R-:W-:Y:S05]  /*8700*/  BSYNC B2 ;  /* 0x0000000000027941 */ /* 0x000fea0003800000 */
.L_x_3907:
[----:B------:R-:W-:Y:S05]  /*8710*/  @P1 BRA `(.L_x_3906) ;  /* 0x0000000000b81947 */ /* 0x000fea0003800000 */
[----:B0-----:R-:W0:Y:S01]  /*8720*/  LDS.128 R4, [R0] ;  /* 0x0000000000047984 */ /* 0x001e220000000c00 */
[----:B------:R-:W-:Y:S02]  /*8730*/  SHF.R.U32.HI R58, RZ, 0x10, R25 ;  /* 0x00000010ff3a7819 */ /* 0x000fe40000011619 */
[----:B------:R-:W-:Y:S02]  /*8740*/  SHF.R.U32.HI R55, RZ, 0x10, R27 ;  /* 0x00000010ff377819 */ /* 0x000fe4000001161b */
[C---:B------:R-:W-:Y:S02]  /*8750*/  PRMT R58, R66.reuse, 0x5432, R58 ;  /* 0x00005432423a7816 */ /* 0x040fe4000000003a */
        /* <DEDUP_REMOVED lines=9> */
[C---:B0-----:R-:W-:Y:S01]  /*87f0*/  LOP3.LUT R25, R6.reuse, 0xffff0000, RZ, 0xc0, !PT ;  /* 0xffff000006197812 */ /* 0x041fe200078ec0ff */
        /* <DEDUP_REMOVED lines=31> */
[----:B------:R1:W-:Y:S02]  /*89f0*/  STS.128 [R0], R4 ;  /* 0x0000000400007388 */ /* 0x0003e40000000c00 */
.L_x_3906:
[----:B------:R-:W-:Y:S05]  /*8a00*/  BSYNC B1 ;  /* 0x0000000000017941 */ /* 0x000fea0003800000 */
.L_x_3905:
[----:B------:R-:W-:-:S13]  /*8a10*/  ISETP.GE.AND P0, PT, R166, R53, PT ;  /* 0x00000035a600720c */ /* 0x000fda0003f06270 */
[----:B------:R-:W-:Y:S05]  /*8a20*/  @P0 BRA `(.L_x_3909) ;  /* 0x0000001800c00947 */ /* 0x000fea0003800000 */
[----:B01----:R-:W0:Y:S01]  /*8a30*/  LDC R4, c[0x0][0x3f4] ;  /* 0x0000fd00ff047b82 */ /* 0x003e220000000800 */
[----:B------:R-:W-:Y:S01]  /*8a40*/  BSSY B1, `(.L_x_3910) ;  /* 0x0000032000017945 */ /* 0x000fe20003800000 */
[-C--:B0-----:R-:W-:Y:S02]  /*8a50*/  ISETP.GE.AND P0, PT, R156, R4.reuse, PT ;  /* 0x000000049c00720c */ /* 0x081fe40003f06270 */
[----:B------:R-:W-:-:S11]  /*8a60*/  ISETP.GE.AND P1, PT, R159, R4, PT ;  /* 0x000000049f00720c */ /* 0x000fd60003f26270 */
[----:B------:R-:W-:Y:S05]  /*8a70*/  @P0 BRA `(.L_x_3911) ;  /* 0x0000000000b80947 */ /* 0x000fea0003800000 */
[----:B------:R-:W0:Y:S01]  /*8a80*/  LDS.128 R4, [R12+0x1a400] ;  /* 0x01a400000c047984 */ /* 0x000e220000000c00 */
        /* <DEDUP_REMOVED lines=12> */
[C---:B0-----:R-:W-:Y:S01]  /*8b50*/  LOP3.LUT R9, R6.reuse, 0xffff0000, RZ, 0xc0, !PT ;  /* 0xffff000006097812 */ /* 0x041fe200078ec0ff */
[----:B------:R-:W-:Y:S01]  /*8b60*/  IMAD.U32 R8, R6, 0x10000, RZ ;  /* 0x0001000006087824 */ /* 0x000fe200078e00ff */
[C---:B------:R-:W-:Y:S01]  /*8b70*/  LOP3.LUT R11, R7.reuse, 0xffff0000, RZ, 0xc0, !PT ;  /* 0xffff0000070b7812 */ /* 0x040fe200078ec0ff */
[----:B------:R-:W-:Y:S02]  /*8b80*/  IMAD.U32 R10, R7, 0x10000, RZ ;  /* 0x00010000070a7824 */ /* 0x000fe400078e00ff */
[C---:B------:R-:W-:Y:S01]  /*8b90*/  FMUL.FTZ R55, R9.reuse, R54 ;  /* 0x0000003609377220 */ /* 0x040fe20000410000 */
[----:B------:R-:W-:Y:S01]  /*8ba0*/  FMUL.FTZ R9, R9, R26 ;  /* 0x0000001a09097220 */ /* 0x000fe20000410000 */
[C---:B------:R-:W-:Y:S01]  /*8bb0*/  IMAD.U32 R6, R4.reuse, 0x10000, RZ ;  /* 0x0001000004067824 */ /* 0x040fe200078e00ff */
[----:B------:R-:W-:Y:S01]  /*8bc0*/  LOP3.LUT R4, R4, 0xffff0000, RZ, 0xc0, !PT ;  /* 0xffff000004047812 */ /* 0x000fe200078ec0ff */
[----:B------:R-:W-:-:S02]  /*8bd0*/  IMAD.U32 R7, R5, 0x10000, RZ ;  /* 0x0001000005077824 */ /* 0x000fc400078e00ff */
[C---:B------:R-:W-:Y:S01]  /*8be0*/  FFMA.FTZ R54, R8.reuse, R54, R9 ;  /* 0x0000003608367223 */ /* 0x040fe20000010009 */
[----:B------:R-:W-:Y:S01]  /*8bf0*/  FFMA.FTZ R55, R8, R26, -R55 ;  /* 0x0000001a08377223 */ /* 0x000fe20000010837 */
[C---:B------:R-:W-:Y:S01]  /*8c00*/  IMAD.U32 R9, R24.reuse, 0x10000, RZ ;  /* 0x0001000018097824 */ /* 0x040fe200078e00ff */
[----:B------:R-:W-:Y:S01]  /*8c10*/  LOP3.LUT R5, R5, 0xffff0000, RZ, 0xc0, !PT ;  /* 0xffff000005057812 */ /* 0x000fe200078ec0ff */
[C---:B------:R-:W-:Y:S01]  /*8c20*/  FMUL.FTZ R57, R11.reuse, R53 ;  /* 0x000000350b397220 */ /* 0x040fe20000410000 */
[-C--:B------:R-:W-:Y:S01]  /*8c30*/  FMUL.FTZ R59, R11, R25.reuse ;  /* 0x000000190b3b7220 */ /* 0x080fe20000410000 */
[C---:B------:R-:W-:Y:S01]  /*8c40*/  LOP3.LUT R8, R27.reuse, 0xffff0000, RZ, 0xc0, !PT ;  /* 0xffff00001b087812 */ /* 0x040fe200078ec0ff */
[----:B------:R-:W-:Y:S01]  /*8c50*/  IMAD.U32 R11, R27, 0x10000, RZ ;  /* 0x000100001b0b7824 */ /* 0x000fe200078e00ff */
[----:B------:R-:W-:Y:S01]  /*8c60*/  LOP3.LUT R24, R24, 0xffff0000, RZ, 0xc0, !PT ;  /* 0xffff000018187812 */ /* 0x000fe200078ec0ff */
        /* <DEDUP_REMOVED lines=15> */
.L_x_3911:
[----:B------:R-:W-:Y:S05]  /*8d60*/  BSYNC B1 ;  /* 0x0000000000017941 */ /* 0x000fea0003800000 */
.L_x_3910:
[----:B------:R-:W-:Y:S05]  /*8d70*/  @P1 BRA `(.L_x_3909) ;  /* 0x0000001400ec1947 */ /* 0x000fea0003800000 */
[----:B0-----:R-:W0:Y:S01]  /*8d80*/  LDS.128 R4, [R0+0x2000] ;  /* 0x0020000000047984 */ /* 0x001e220000000c00 */
[----:B------:R-:W-:Y:S02]  /*8d90*/  SHF.R.U64 R9, R2, 0x10, R3 ;  /* 0x0000001002097819 */ /* 0x000fe40000001203 */
[----:B------:R-:W-:Y:S02]  /*8da0*/  SHF.R.U64 R8, R20, 0x10, R21 ;  /* 0x0000001014087819 */ /* 0x000fe40000001215 */
[----:B------:R-:W-:Y:S02]  /*8db0*/  SHF.R.U32.HI R2, RZ, 0x10, R3 ;  /* 0x00000010ff027819 */ /* 0x000fe40000011603 */
[----:B------:R-:W-:Y:S02]  /*8dc0*/  SHF.R.U32.HI R21, RZ, 0x10, R21 ;  /* 0x00000010ff157819 */ /* 0x000fe40000011615 */
[----:B------:R-:W-:Y:S02]  /*8dd0*/  PRMT R13, R13, 0x5410, R2 ;  /* 0x000054100d0d7816 */ /* 0x000fe40000000002 */
[----:B------:R-:W-:-:S02]  /*8de0*/  PRMT R14, R14, 0x5410, R21 ;  /* 0x000054100e0e7816 */ /* 0x000fc40000000015 */
[----:B------:R-:W-:Y:S01]  /*8df0*/  PRMT R15, R15, 0x5410, R8 ;  /* 0x000054100f0f7816 */ /* 0x000fe20000000008 */
[C---:B------:R-:W-:Y:S01]  /*8e00*/  IMAD.U32 R21, R13.reuse, 0x10000, RZ ;  /* 0x000100000d157824 */ /* 0x040fe200078e00ff */
[----:B------:R-:W-:Y:S01]  /*8e10*/  PRMT R28, R28, 0x5410, R9 ;  /* 0x000054101c1c7816 */ /* 0x000fe20000000009 */
[C---:B------:R-:W-:Y:S01]  /*8e20*/  IMAD.U32 R11, R14.reuse, 0x10000, RZ ;  /* 0x000100000e0b7824 */ /* 0x040fe200078e00ff */
[----:B------:R-:W-:Y:S02]  /*8e30*/  LOP3.LUT R10, R13, 0xffff0000, RZ, 0xc0, !PT ;  /* 0xffff00000d0a7812 */ /* 0x000fe400078ec0ff */
[----:B------:R-:W-:Y:S01]  /*8e40*/  LOP3.LUT R14, R14, 0xffff0000, RZ, 0xc0, !PT ;  /* 0xffff00000e0e7812 */ /* 0x000fe200078ec0ff */
[C---:B0-----:R-:W-:Y:S01]  /*8e50*/  IMAD.U32 R8, R6.reuse, 0x10000, RZ ;  /* 0x0001000006087824 */ /* 0x041fe200078e00ff */
[----:B------:R-:W-:Y:S01]  /*8e60*/  LOP3.LUT R6, R6, 0xffff0000, RZ, 0xc0, !PT ;  /* 0xffff000006067812 */ /* 0x000fe200078ec0ff */
[C---:B------:R-:W-:Y:S01]  /*8e70*/  IMAD.U32 R9, R7.reuse, 0x10000, RZ ;  /* 0x0001000007097824 */ /* 0x040fe200078e00ff */
[----:B------:R-:W-:Y:S01]  /*8e80*/  LOP3.LUT R7, R7, 0xffff0000, RZ, 0xc0, !PT ;  /* 0xffff000007077812 */ /* 0x000fe200078ec0ff */
[C---:B------:R-:W-:Y:S01]  /*8e90*/  IMAD.U32 R2, R4.reuse, 0x10000, RZ ;  /* 0x0001000004027824 */ /* 0x040fe200078e00ff */
[----:B------:R-:W-:Y:S01]  /*8ea0*/  LOP3.LUT R3, R4, 0xffff0000, RZ, 0xc0, !PT ;  /* 0xffff000004037812 */ /* 0x000fe200078ec0ff */
[C---:B------:R-:W-:Y:S01]  /*8eb0*/  FMUL.FTZ R13, R6.reuse, R21 ;  /* 0x00000015060d7220 */ /* 0x040fe20000410000 */
[----:B------:R-:W-:Y:S01]  /*8ec0*/  FMUL.FTZ R6, R6, R11 ;  /* 0x0000000b06067220 */ /* 0x000fe20000410000 */
[----:B------:R-:W-:Y:S01]  /*8ed0*/  FMUL.FTZ R20, R7, R10 ;  /* 0x0000000a07147220 */ /* 0x000fe20000410000 */
[----:B------:R-:W-:-:S02]  /*8ee0*/  IMAD.U32 R4, R5, 0x10000, RZ ;  /* 0x0001000005047824 */ /* 0x000fc400078e00ff */
[C---:B------:R-:W-:Y:S01]  /*8ef0*/  FFMA.FTZ R13, R8.reuse, R11, -R13 ;  /* 0x0000000b080d7223 */ /* 0x040fe2000001080d */
[----:B------:R-:W-:Y:S01]  /*8f00*/  FFMA.FTZ R12, R8, R21, R6 ;  /* 0x00000015080c7223 */ /* 0x000fe20000010006 */
[-C--:B------:R-:W-:Y:S01]  /*8f10*/  FMUL.FTZ R8, R7, R14.reuse ;  /* 0x0000000e07087220 */ /* 0x080fe20000410000 */
[C---:B------:R-:W-:Y:S01]  /*8f20*/  IMAD.U32 R7, R28.reuse, 0x10000, RZ ;  /* 0x000100001c077824 */ /* 0x040fe200078e00ff */
[----:B------:R-:W-:Y:S01]  /*8f30*/  LOP3.LUT R5, R5, 0xffff0000, RZ, 0xc0, !PT ;  /* 0xffff000005057812 */ /* 0x000fe200078ec0ff */
[----:B------:R-:W-:Y:S01]  /*8f40*/  IMAD.U32 R6, R15, 0x10000, RZ ;  /* 0x000100000f067824 */ /* 0x000fe200078e00ff */
[----:B------:R-:W-:Y:S01]  /*8f50*/  LOP3.LUT R28, R28, 0xffff0000, RZ, 0xc0, !PT ;  /* 0xffff00001c1c7812 */ /* 0x000fe200078ec0ff */
[----:B------:R-:W-:Y:S01]  /*8f60*/  FFMA.FTZ R20, R9, R14, -R20 ;  /* 0x0000000e09147223 */ /* 0x000fe20000010814 */
[----:B------:R-:W-:Y:S01]  /*8f70*/  LOP3.LUT R15, R15, 0xffff0000, RZ, 0xc0, !PT ;  /* 0xffff00000f0f7812 */ /* 0x000fe200078ec0ff */
[----:B------:R-:W-:Y:S01]  /*8f80*/  FFMA.FTZ R11, R9, R10, R8 ;  /* 0x0000000a090b7223 */ /* 0x000fe20000010008 */
[C---:B------:R-:W-:Y:S01]  /*8f90*/  FMUL.FTZ R9, R3.reuse, R7 ;  /* 0x0000000703097220 */ /* 0x040fe20000410000 */
[----:B------:R-:W-:Y:S01]  /*8fa0*/  FMUL.FTZ R8, R3, R6 ;  /* 0x0000000603087220 */ /* 0x000fe20000410000 */
        /* <DEDUP_REMOVED lines=10> */
[----:B------:R2:W-:Y:S01]  /*9050*/  STS.128 [R0+0x2000], R4 ;  /* 0x0020000400007388 */ /* 0x0005e20000000c00 */
[----:B------:R-:W-:Y:S05]  /*9060*/  BRA `(.L_x_3909) ;  /* 0x0000001400307947 */ /* 0x000fea0003800000 */
.L_x_3896:
        /* <DEDUP_REMOVED lines=17> */
[----:B------:R-:W-:-:S04]  /*9180*/  IMAD.WIDE.U32 R2, R7, UR4, R2 ;  /* 0x0000000407027c25 */ /* 0x000fc8000f8e0002 */
[C---:B------:R-:W-:Y:S01]  /*9190*/  IMAD R9, R7.reuse, UR5, R8 ;  /* 0x0000000507097c24 */ /* 0x040fe2000f8e0208 */
[----:B------:R-:W-:Y:S01]  /*91a0*/  ULDC.64 UR4, c[0x0][0x3e8] ;  /* 0x0000fa0000047ab9 */ /* 0x000fe20000000a00 */
        /* <DEDUP_REMOVED lines=10> */
[----:B------:R-:W0:Y:S01]  /*9250*/  LDC R59, c[0x0][0x3f4] ;  /* 0x0000fd00ff3b7b82 */ /* 0x000e220000000800 */
[----:B------:R-:W1:Y:S01]  /*9260*/  SHFL.IDX PT, R3, R25, RZ, 0x1c1f ;  /* 0x001c1fff19037589 */ /* 0x000e6200000e0000 */
[----:B------:R-:W-:-:S03]  /*9270*/  IMAD R53, R28, R21, RZ ;  /* 0x000000151c357224 */ /* 0x000fc600078e02ff */
[----:B------:R-:W2:Y:S04]  /*9280*/  SHFL.IDX PT, R2, R24, RZ, 0x1c1f ;  /* 0x001c1fff18027589 */ /* 0x000ea800000e0000 */
[----:B------:R-:W3:Y:S04]  /*9290*/  SHFL.IDX PT, R14, R27, RZ, 0x1c1f ;  /* 0x001c1fff1b0e7589 */ /* 0x000ee800000e0000 */
[----:B------:R-:W4:Y:S01]  /*92a0*/  SHFL.IDX PT, R4, R26, RZ, 0x1c1f ;  /* 0x001c1fff1a047589 */ /* 0x000f2200000e0000 */
[----:B0-----:R-:W-:-:S04]  /*92b0*/  ISETP.GE.AND P0, PT, R22, R59, PT ;  /* 0x0000003b1600720c */ /* 0x001fc80003f06270 */
[----:B------:R-:W-:-:S13]  /*92c0*/  ISETP.GE.OR P1, PT, R0, R53, P0 ;  /* 0x000000350000720c */ /* 0x000fda0000726670 */
[C---:B------:R-:W-:Y:S01]  /*92d0*/  @!P1 IMAD.SHL.U32 R5, R22.reuse, 0x2, RZ ;  /* 0x0000000216059824 */ /* 0x040fe200078e00ff */
[----:B------:R-:W-:-:S04]  /*92e0*/  @!P1 SHF.L.U64.HI R21, R22, 0x1, R23 ;  /* 0x0000000116159819 */ /* 0x000fc80000010217 */
[----:B-1----:R-:W-:-:S05]  /*92f0*/  @!P1 IADD3 R6, P2, R3, R5, RZ ;  /* 0x0000000503069210 */ /* 0x002fca0007f5e0ff */
[----:B--2---:R-:W-:Y:S01]  /*9300*/  @!P1 IMAD.X R7, R2, 0x1, R21, P2 ;  /* 0x0000000102079824 */ /* 0x004fe200010e0615 */
[----:B---3--:R-:W-:-:S04]  /*9310*/  @!P1 IADD3 R14, P2, R14, R5, RZ ;  /* 0x000000050e0e9210 */ /* 0x008fc80007f5e0ff */
[----:B------:R-:W2:Y:S01]  /*9320*/  @!P1 LD.E.128 R8, desc[UR44][R6.64] ;  /* 0x0000002c06089980 */ /* 0x000ea2000c101d00 */
[----:B----4-:R-:W-:-:S04]  /*9330*/  @!P1 IMAD.X R3, R4, 0x1, R21, P2 ;  /* 0x0000000104039824 */ /* 0x010fc800010e0615 */
[----:B------:R-:W-:-:S05]  /*9340*/  @!P1 IMAD.MOV.U32 R15, RZ, RZ, R3 ;  /* 0x000000ffff0f9224 */ /* 0x000fca00078e0003 */
[----:B------:R0:W3:Y:S01]  /*9350*/  @!P1 LD.E.128 R4, desc[UR44][R14.64] ;  /* 0x0000002c0e049980 */ /* 0x0000e2000c101d00 */
[----:B------:R-:W-:Y:S02]  /*9360*/  CS2R R54, SRZ ;  /* 0x0000000000367805 */ /* 0x000fe4000001ff00 */
[----:B------:R-:W-:Y:S02]  /*9370*/  CS2R R56, SRZ ;  /* 0x0000000000387805 */ /* 0x000fe4000001ff00 */
[----:B------:R-:W-:Y:S01]  /*9380*/  CS2R R20, SRZ ;  /* 0x0000000000147805 */ /* 0x000fe2000001ff00 */
[----:B------:R-:W1:Y:S04]  /*9390*/  SHFL.IDX PT, R25, R25, 0x1, 0x1c1f ;  /* 0x003c1f0019197f89 */ /* 0x000e6800000e0000 */
[----:B------:R-:W4:Y:S04]  /*93a0*/  SHFL.IDX PT, R24, R24, 0x1, 0x1c1f ;  /* 0x003c1f0018187f89 */ /* 0x000f2800000e0000 */
[----:B0-----:R0:W0:Y:S04]  /*93b0*/  SHFL.IDX PT, R14, R27, 0x1, 0x1c1f ;  /* 0x003c1f001b0e7f89 */ /* 0x00102800000e0000 */
[----:B------:R-:W0:Y:S01]  /*93c0*/  SHFL.IDX PT, R26, R26, 0x1, 0x1c1f ;  /* 0x003c1f001a1a7f89 */ /* 0x000e2200000e0000 */
[----:B--2---:R-:W-:-:S02]  /*93d0*/  @!P1 IMAD.MOV.U32 R54, RZ, RZ, R8 ;  /* 0x000000ffff369224 */ /* 0x004fc400078e0008 */
[----:B------:R-:W-:Y:S02]  /*93e0*/  @!P1 IMAD.MOV.U32 R55, RZ, RZ, R9 ;  /* 0x000000ffff379224 */ /* 0x000fe400078e0009 */
[----:B------:R-:W-:Y:S02]  /*93f0*/  IMAD.MOV.U32 R2, RZ, RZ, R54 ;  /* 0x000000ffff027224 */ /* 0x000fe400078e0036 */
[----:B------:R-:W-:Y:S02]  /*9400*/  IMAD.MOV.U32 R3, RZ, RZ, R55 ;  /* 0x000000ffff037224 */ /* 0x000fe400078e0037 */
[----:B------:R-:W-:Y:S01]  /*9410*/  @!P1 IMAD.MOV.U32 R56, RZ, RZ, R10 ;  /* 0x000000ffff389224 */ /* 0x000fe200078e000a */
[----:B------:R-:W-:Y:S01]  /*9420*/  PRMT R58, R58, 0x5410, R2 ;  /* 0x000054103a3a7816 */ /* 0x000fe20000000002 */
[----:B---3--:R-:W-:Y:S01]  /*9430*/  @!P1 IMAD.MOV.U32 R20, RZ, RZ, R4 ;  /* 0x000000ffff149224 */ /* 0x008fe200078e0004 */
[----:B------:R-:W-:Y:S02]  /*9440*/  PRMT R66, R66, 0x5410, R3 ;  /* 0x0000541042427816 */ /* 0x000fe40000000003 */
[----:B------:R-:W-:Y:S01]  /*9450*/  CS2R R2, SRZ ;  /* 0x0000000000027805 */ /* 0x000fe2000001ff00 */
[----:B------:R-:W-:-:S02]  /*9460*/  @!P1 IMAD.MOV.U32 R21, RZ, RZ, R5 ;  /* 0x000000ffff159224 */ /* 0x000fc400078e0005 */
[----:B------:R-:W-:Y:S02]  /*9470*/  @!P1 IMAD.MOV.U32 R57, RZ, RZ, R11 ;  /* 0x000000ffff399224 */ /* 0x000fe400078e000b */
[----:B------:R-:W-:Y:S02]  /*9480*/  IMAD.MOV.U32 R8, RZ, RZ, R56 ;  /* 0x000000ffff087224 */ /* 0x000fe400078e0038 */
[----:B------:R-:W-:Y:S02]  /*9490*/  @!P1 IMAD.MOV.U32 R2, RZ, RZ, R6 ;  /* 0x000000ffff029224 */ /* 0x000fe400078e0006 */
[----:B------:R-:W-:Y:S01]  /*94a0*/  @!P1 IMAD.MOV.U32 R3, RZ, RZ, R7 ;  /* 0x000000ffff039224 */ /* 0x000fe200078e0007 */
[----:B------:R-:W-:Y:S01]  /*94b0*/  PRMT R28, R8, 0x7610, R28 ;  /* 0x00007610081c7816 */ /* 0x000fe2000000001c */
[----:B------:R-:W-:Y:S02]  /*94c0*/  IMAD.MOV.U32 R6, RZ, RZ, R20 ;  /* 0x000000ffff067224 */ /* 0x000fe400078e0014 */
[----:B------:R-:W-:-:S02]  /*94d0*/  IMAD.MOV.U32 R7, RZ, RZ, R21 ;  /* 0x000000ffff077224 */ /* 0x000fc400078e0015 */
[----:B------:R-:W-:Y:S01]  /*94e0*/  IMAD.MOV.U32 R9, RZ, RZ, R57 ;  /* 0x000000ffff097224 */ /* 0x000fe200078e0039 */
[----:B------:R-:W-:Y:S01]  /*94f0*/  PRMT R69, R6, 0x7610, R69 ;  /* 0x0000761006457816 */ /* 0x000fe20000000045 */
[----:B------:R-:W-:Y:S01]  /*9500*/  IMAD.MOV.U32 R4, RZ, RZ, R2 ;  /* 0x000000ffff047224 */ /* 0x000fe200078e0002 */
[----:B------:R-:W-:Y:S01]  /*9510*/  PRMT R61, R61, 0x5410, R7 ;  /* 0x000054103d3d7816 */ /* 0x000fe20000000007 */
[----:B------:R-:W-:Y:S01]  /*9520*/  IMAD.MOV.U32 R5, RZ, RZ, R3 ;  /* 0x000000ffff057224 */ /* 0x000fe200078e0003 */
[----:B------:R-:W-:Y:S02]  /*9530*/  PRMT R58, R9, 0x7610, R58 ;  /* 0x00007610093a7816 */ /* 0x000fe4000000003a */
[----:B------:R-:W-:Y:S02]  /*9540*/  CS2R R6, SRZ ;  /* 0x0000000000067805 */ /* 0x000fe4000001ff00 */
[----:B------:R-:W-:Y:S02]  /*9550*/  PRMT R28, R28, 0x5410, R4 ;  /* 0x000054101c1c7816 */ /* 0x000fe40000000004 */
[----:B01--4-:R-:W-:-:S07]  /*9560*/  PRMT R60, R60, 0x5410, R5 ;  /* 0x000054103c3c7816 */ /* 0x013fce0000000005 */
.L_x_4226:
[----:B------:R-:W2:Y:S01]  /*9570*/  LDL R5, [R1+0x204] ;  /* 0x0002040001057983 */ /* 0x000ea20000100800 */
[----:B------:R-:W-:Y:S01]  /*9580*/  VIADD R0, R0, 0x40 ;  /* 0x0000004000007836 */ /* 0x000fe20000000000 */
[----:B------:R-:W-:Y:S01]  /*9590*/  BSSY B1, `(.L_x_3913) ;  /* 0x0000016000017945 */ /* 0x000fe20003800000 */
[----:B------:R-:W-:Y:S02]  /*95a0*/  CS2R R8, SRZ ;  /* 0x0000000000087805 */ /* 0x000fe4000001ff00 */
[----:B------:R-:W-:Y:S02]  /*95b0*/  CS2R R10, SRZ ;  /* 0x00000000000a7805 */ /* 0x000fe4000001ff00 */
[----:B------:R-:W-:Y:S02]  /*95c0*/  ISETP.GE.AND P1, PT, R0, R53, PT ;  /* 0x000000350000720c */ /* 0x000fe40003f26270 */
[----:B--2---:R-:W-:-:S04]  /*95d0*/  LEA.HI R4, R5, R5, RZ, 0x1 ;  /* 0x0000000505047211 */ /* 0x004fc800078f08ff */
[----:B------:R-:W-:-:S05]  /*95e0*/  LOP3.LUT R4, R4, 0xfffffffe, RZ, 0xc0, !PT ;  /* 0xfffffffe04047812 */ /* 0x000fca00078ec0ff */
[----:B------:R-:W-:Y:S01]  /*95f0*/  IMAD.IADD R0, R5, 0x1, -R4 ;  /* 0x0000000105007824 */ /* 0x000fe200078e0a04 */
[----:B------:R-:W-:-:S04]  /*9600*/  CS2R R4, SRZ ;  /* 0x0000000000047805 */ /* 0x000fc8000001ff00 */
        /* <DEDUP_REMOVED lines=8> */
[-C--:B------:R-:W-:Y:S02]  /*9690*/  IADD3 R8, P1, R25, R4.reuse, RZ ;  /* 0x0000000419087210 */ /* 0x080fe40007f3e0ff */
[----:B------:R-:W-:-:S03]  /*96a0*/  IADD3 R4, P2, R14, R4, RZ ;  /* 0x000000040e047210 */ /* 0x000fc60007f5e0ff */
[--C-:B------:R-:W-:Y:S02]  /*96b0*/  IMAD.X R9, R24, 0x1, R5.reuse, P1 ;  /* 0x0000000118097824 */ /* 0x100fe400008e0605 */
[----:B------:R-:W-:-:S04]  /*96c0*/  IMAD.X R5, R26, 0x1, R5, P2 ;  /* 0x000000011a057824 */ /* 0x000fc800010e0605 */
[----:B------:R-:W5:Y:S04]  /*96d0*/  LD.E.128 R8, desc[UR44][R8.64] ;  /* 0x0000002c08087980 */ /* 0x000f68000c101d00 */
[----:B------:R-:W5:Y:S02]  /*96e0*/  LD.E.128 R4, desc[UR44][R4.64] ;  /* 0x0000002c04047980 */ /* 0x000f64000c101d00 */
.L_x_3914:
[----:B------:R-:W-:Y:S05]  /*96f0*/  BSYNC B1 ;  /* 0x0000000000017941 */ /* 0x000fea0003800000 */
.L_x_3913:
[----:B------:R-:W0:Y:S01]  /*9700*/  SYNCS.PHASECHK.TRANS64.TRYWAIT P1, [R148+URZ+0x32400], R13 ;  /* 0x0324000d940075a7 */ /* 0x000e22000802017f */
[----:B------:R-:W-:Y:S04]  /*9710*/  BSSY B1, `(.L_x_3915) ;  /* 0x0000002000017945 */ /* 0x000fe80003800000 */
[----:B0-----:R-:W-:Y:S05]  /*9720*/  @!P1 BRA `(.L_x_3916) ;  /* 0x000002f000289947 */ /* 0x001fea0003800000 */
.L_x_4227:
[----:B------:R-:W-:Y:S05]  /*9730*/  BSYNC B1 ;  /* 0x0000000000017941 */ /* 0x000fea0003800000 */
.L_x_3915:
[----:B------:R-:W2:Y:S01]  /*9740*/  LDL R0, [R1+0x50] ;  /* 0x0000500001007983 */ /* 0x000ea20000100800 */
[----:B-----5:R-:W-:Y:S01]  /*9750*/  IMAD.MOV.U32 R12, RZ, RZ, R6 ;  /* 0x000000ffff0c7224 */ /* 0x020fe200078e0006 */
[----:B------:R-:W-:Y:S01]  /*9760*/  BSSY B1, `(.L_x_3917) ;  /* 0x0000078000017945 */ /* 0x000fe20003800000 */
[----:B------:R-:W-:Y:S02]  /*9770*/  IMAD.MOV.U32 R14, RZ, RZ, R7 ;  /* 0x000000ffff0e7224 */ /* 0x000fe400078e0007 */
[----:B------:R-:W-:Y:S02]  /*9780*/  IMAD.MOV.U32 R15, RZ, RZ, R9 ;  /* 0x000000ffff0f7224 */ /* 0x000fe400078e0009 */
[----:B------:R-:W-:Y:S02]  /*9790*/  IMAD.MOV.U32 R62, RZ, RZ, R10 ;  /* 0x000000ffff3e7224 */ /* 0x000fe400078e000a */
[----:B------:R-:W-:Y:S02]  /*97a0*/  IMAD.MOV.U32 R63, RZ, RZ, R11 ;  /* 0x000000ffff3f7224 */ /* 0x000fe400078e000b */
[--C-:B--2---:R-:W-:Y:S01]  /*97b0*/  IMAD R0, R0, -0x80, R53.reuse ;  /* 0xffffff8000007824 */ /* 0x104fe200078e0235 */
[----:B------:R-:W-:Y:S01]  /*97c0*/  PRMT R53, R14, 0x7610, R53 ;  /* 0x000076100e357816 */ /* 0x000fe20000000035 */
[----:B------:R-:W-:-:S03]  /*97d0*/  IMAD.MOV.U32 R14, RZ, RZ, R8 ;  /* 0x000000ffff0e7224 */ /* 0x000fc600078e0008 */
[----:B0-----:R-:W-:Y:S02]  /*97e0*/  VIMNMX R13, R0, 0x80, PT ;  /* 0x00000080000d7848 */ /* 0x001fe40003fe0100 */
[----:B------:R-:W-:Y:S01]  /*97f0*/  PRMT R0, R12, 0x7610, R0 ;  /* 0x000076100c007816 */ /* 0x000fe20000000000 */
[----:B------:R-:W-:Y:S01]  /*9800*/  IMAD.MOV.U32 R12, RZ, RZ, R4 ;  /* 0x000000ffff0c7224 */ /* 0x000fe200078e0004 */
[-C--:B------:R-:W-:Y:S02]  /*9810*/  ISETP.GE.OR P1, PT, R154, R13.reuse, P0 ;  /* 0x0000000d9a00720c */ /* 0x080fe40000726670 */
[----:B------:R-:W-:Y:S01]  /*9820*/  ISETP.GE.OR P0, PT, R166, R13, P0 ;  /* 0x0000000da600720c */ /* 0x000fe20000706670 */
[----:B------:R-:W-:Y:S01]  /*9830*/  IMAD.MOV.U32 R13, RZ, RZ, R5 ;  /* 0x000000ffff0d7224 */ /* 0x000fe200078e0005 */
[----:B------:R-:W-:Y:S02]  /*9840*/  PRMT R61, R12, 0x7610, R61 ;  /* 0x000076100c3d7816 */ /* 0x000fe4000000003d */
[----:B------:R-:W-:-:S02]  /*9850*/  PRMT R0, R0, 0x5410, R14 ;  /* 0x0000541000007816 */ /* 0x000fc4000000000e */
[----:B------:R-:W-:Y:S02]  /*9860*/  PRMT R60, R13, 0x7610, R60 ;  /* 0x000076100d3c7816 */ /* 0x000fe4000000003c */
[----:B------:R-:W-:-:S03]  /*9870*/  PRMT R53, R53, 0x5410, R15 ;  /* 0x0000541035357816 */ /* 0x000fc6000000000f */
[----:B------:R-:W-:Y:S05]  /*9880*/  @P1 BRA `(.L_x_3918) ;  /* 0x0000000400941947 */ /* 0x000fea0003800000 */
[----:B------:R-:W-:Y:S01]  /*9890*/  IMAD.IADD R14, R22, 0x1, R59 ;  /* 0x00000001160e7824 */ /* 0x000fe200078e023b */
[C---:B------:R-:W-:Y:S02]  /*98a0*/  LOP3.LUT R12, R191.reuse, 0x38, R22, 0xf8, !PT ;  /* 0x00000038bf0c7812 */ /* 0x040fe400078ef816 */
[----:B------:R-:W-:Y:S02]  /*98b0*/  SHF.R.U64 R67, R20, 0x10, R21 ;  /* 0x0000001014437819 */ /* 0x000fe40000001215 */
[----:B------:R-:W-:Y:S02]  /*98c0*/  LOP3.LUT R14, R191, 0x38, R14, 0xf8, !PT ;  /* 0x00000038bf0e7812 */ /* 0x000fe400078ef80e */
[-C--:B------:R-:W-:Y:S02]  /*98d0*/  LOP3.LUT R13, R12, R207.reuse, RZ, 0x3c, !PT ;  /* 0x000000cf0c0d7212 */ /* 0x080fe400078e3cff */
[----:B------:R-:W-:Y:S02]  /*98e0*/  LOP3.LUT R15, R14, R207, RZ, 0x3c, !PT ;  /* 0x000000cf0e0f7212 */ /* 0x000fe400078e3cff */
[----:B------:R-:W-:Y:S01]  /*98f0*/  SHF.R.U32.HI R64, RZ, 0x10, R55 ;  /* 0x00000010ff407819 */ /* 0x000fe20000011637 */
[----:B------:R-:W-:Y:S01]  /*9900*/  IMAD.IADD R13, R192, 0x1, R13 ;  /* 0x00000001c00d7824 */ /* 0x000fe200078e020d */
[----:B------:R-:W-:Y:S01]  /*9910*/  SHF.R.U64 R54, R54, 0x10, R55 ;  /* 0x0000001036367819 */ /* 0x000fe20000001237 */
[----:B------:R-:W-:Y:S01]  /*9920*/  IMAD.IADD R25, R192, 0x1, R15 ;  /* 0x00000001c0197824 */ /* 0x000fe200078e020f */
[----:B------:R-:W-:Y:S01]  /*9930*/  SHF.R.U64 R65, R56, 0x10, R57 ;  /* 0x0000001038417819 */ /* 0x000fe20000001239 */
[--C-:B------:R-:W-:Y:S01]  /*9940*/  IMAD R76, R13, 0x2, R148.reuse ;  /* 0x000000020d4c7824 */ /* 0x100fe200078e0294 */
[----:B------:R-:W-:Y:S01]  /*9950*/  SHF.R.U64 R70, R2, 0x10, R3 ;  /* 0x0000001002467819 */ /* 0x000fe20000001203 */
[----:B------:R-:W-:Y:S01]  /*9960*/  IMAD R78, R25, 0x2, R148 ;  /* 0x00000002194e7824 */ /* 0x000fe200078e0294 */
[----:B------:R-:W-:-:S02]  /*9970*/  PRMT R67, R69, 0x5410, R67 ;  /* 0x0000541045437816 */ /* 0x000fc40000000043 */
[----:B------:R-:W0:Y:S01]  /*9980*/  LDS.128 R12, [R76+0x18400] ;  /* 0x018400004c0c7984 */ /* 0x000e220000000c00 */
[----:B------:R-:W-:Y:S02]  /*9990*/  SHF.R.U32.HI R55, RZ, 0x10, R57 ;  /* 0x00000010ff377819 */ /* 0x000fe40000011639 */
[----:B------:R-:W-:Y:S01]  /*99a0*/  PRMT R64, R66, 0x5432, R64 ;  /* 0x0000543242407816 */ /* 0x000fe20000000040 */
[----:B------:R-:W1:Y:S01]  /*99b0*/  LDS.128 R24, [R78+0x18400] ;  /* 0x018400004e187984 */ /* 0x000e620000000c00 */
[----:B------:R-:W-:Y:S01]  /*99c0*/  SHF.R.U32.HI R68, RZ, 0x10, R21 ;  /* 0x00000010ff447819 */ /* 0x000fe20000011615 */
[----:B------:R-:W-:Y:S01]  /*99d0*/  IMAD.U32 R69, R67, 0x10000, RZ ;  /* 0x0001000043457824 */ /* 0x000fe200078e00ff */
[----:B------:R-:W-:Y:S02]  /*99e0*/  PRMT R57, R58, 0x5432, R54 ;  /* 0x000054323a397816 */ /* 0x000fe40000000036 */
[C---:B------:R-:W-:Y:S02]  /*99f0*/  PRMT R66, R28.reuse, 0x5410, R65 ;  /* 0x000054101c427816 */ /* 0x040fe40000000041 */
[----:B------:R-:W-:Y:S01]  /*9a00*/  PRMT R70, R28, 0x5432, R70 ;  /* 0x000054321c467816 */ /* 0x000fe20000000046 */
[----:B------:R-:W-:Y:S01]  /*9a10*/  IMAD.U32 R65, R57, 0x10000, RZ ;  /* 0x0001000039417824 */ /* 0x000fe200078e00ff */
[----:B------:R-:W-:-:S02]  /*9a20*/  SHF.R.U32.HI R74, RZ, 0x10, R3 ;  /* 0x00000010ff4a7819 */ /* 0x000fc40000011603 */
[----:B------:R-:W-:Y:S02]  /*9a30*/  PRMT R68, R61, 0x5432, R68 ;  /* 0x000054323d447816 */ /* 0x000fe40000000044 */
[----:B------:R-:W-:Y:S02]  /*9a40*/  PRMT R74, R60, 0x5432, R74 ;  /* 0x000054323c4a7816 */ /* 0x000fe4000000004a */
[----:B------:R-:W-:Y:S01]  /*9a50*/  PRMT R58, R58, 0x5410, R55 ;  /* 0x000054103a3a7816 */ /* 0x000fe20000000037 */
[C---:B------:R-:W-:Y:S01]  /*9a60*/  IMAD.U32 R71, R68.reuse, 0x10000, RZ ;  /* 0x0001000044477824 */ /* 0x040fe200078e00ff */
[----:B------:R-:W-:Y:S02]  /*9a70*/  LOP3.LUT R67, R67, 0xffff0000, RZ, 0xc0, !PT ;  /* 0xffff000043437812 */ /* 0x000fe400078ec0ff */
[----:B------:R-:W-:Y:S02]  /*9a80*/  LOP3.LUT R57, R57, 0xffff0000, RZ, 0xc0, !PT ;  /* 0xffff000039397812 */ /* 0x000fe400078ec0ff */
[----:B------:R-:W-:Y:S01]  /*9a90*/  LOP3.LUT R68, R68, 0xffff0000, RZ, 0xc0, !PT ;  /* 0xffff000044447812 */ /* 0x000fe200078ec0ff */
[C---:B0-----:R-:W-:Y:S01]  /*9aa0*/  IMAD.U32 R2, R12.reuse, 0x10000, RZ ;  /* 0x000100000c027824 */ /* 0x041fe200078e00ff */
[----:B------:R-:W-:Y:S01]  /*9ab0*/  LOP3.LUT R3, R12, 0xffff0000, RZ, 0xc0, !PT ;  /* 0xffff00000c037812 */ /* 0x000fe200078ec0ff */
[C---:B------:R-:W-:Y:S01]  /*9ac0*/  IMAD.U32 R20, R13.reuse, 0x10000, RZ ;  /* 0x000100000d147824 */ /* 0x040fe200078e00ff */
[----:B------:R-:W-:Y:S01]  /*9ad0*/  LOP3.LUT R12, R13, 0xffff0000, RZ, 0xc0, !PT ;  /* 0xffff00000d0c7812 */ /* 0x000fe200078ec0ff */
[C---:B-1----:R-:W-:Y:S01]  /*9ae0*/  IMAD.U32 R28, R24.reuse, 0x10000, RZ ;  /* 0x00010000181c7824 */ /* 0x042fe200078e00ff */
        /* <DEDUP_REMOVED lines=8> */
[----:B------:R-:W-:Y:S02]  /*9b70*/  IMAD.U32 R65, R64, 0x10000, RZ ;  /* 0x0001000040417824 */ /* 0x000fe400078e00ff */
[----:B------:R-:W-:Y:S01]  /*9b80*/  FFMA.FTZ R77, R2, R69, R77 ;  /* 0x00000045024d7223 */ /* 0x000fe2000001004d */
[----:B------:R-:W-:Y:S01]  /*9b90*/  IMAD.U32 R28, R74, 0x10000, RZ ;  /* 0x000100004a1c7824 */ /* 0x000fe200078e00ff */
[----:B------:R-:W-:Y:S01]  /*9ba0*/  LOP3.LUT R64, R64, 0xffff0000, RZ, 0xc0, !PT ;  /* 0xffff000040407812 */ /* 0x000fe200078ec0ff */
[----:B------:R-:W-:Y:S02]  /*9bb0*/  IMAD.U32 R2, R58, 0x10000, RZ ;  /* 0x000100003a027824 */ /* 0x000fe400078e00ff */
[----:B------:R-:W-:Y:S01]  /*9bc0*/  FMUL.FTZ R69, R54, R65 ;  /* 0x0000004136457220 */ /* 0x000fe20000410000 */
[----:B------:R-:W-:-:S02]  /*9bd0*/  IMAD.U32 R21, R15, 0x10000, RZ ;  /* 0x000100000f157824 */ /* 0x000fc400078e00ff */
[----:B------:R-:W-:Y:S01]  /*9be0*/  FMUL.FTZ R54, R56, R28 ;  /* 0x0000001c38367220 */ /* 0x000fe20000410000 */
[----:B------:R-:W-:Y:S01]  /*9bf0*/  FFMA.FTZ R79, R20, R65, -R79 ;  /* 0x00000041144f7223 */ /* 0x000fe2000001084f */
[-C--:B------:R-:W-:Y:S01]  /*9c00*/  FMUL.FTZ R65, R56, R2.reuse ;  /* 0x0000000238417220 */ /* 0x080fe20000410000 */
[----:B------:R-:W-:Y:S01]  /*9c10*/  FFMA.FTZ R69, R20, R71, R69 ;  /* 0x0000004714457223 */ /* 0x000fe20000010045 */
[C---:B------:R-:W-:Y:S01]  /*9c20*/  FFMA.FTZ R56, R21.reuse, R2, -R54 ;  /* 0x0000000215387223 */ /* 0x040fe20000010836 */
[C---:B------:R-:W-:Y:S01]  /*9c30*/  FMUL.FTZ R2, R24.reuse, R67 ;  /* 0x0000004318027220 */ /* 0x040fe20000410000 */
[----:B------:R-:W-:Y:S01]  /*9c40*/  FFMA.FTZ R65, R21, R28, R65 ;  /* 0x0000001c15417223 */ /* 0x000fe20000010041 */
[-C--:B------:R-:W-:Y:S01]  /*9c50*/  FMUL.FTZ R28, R24, R57.reuse ;  /* 0x00000039181c7220 */ /* 0x080fe20000410000 */
[----:B------:R-:W-:Y:S01]  /*9c60*/  FMUL.FTZ R21, R25, R68 ;  /* 0x0000004419157220 */ /* 0x000fe20000410000 */
[----:B------:R-:W-:Y:S01]  /*9c70*/  FFMA.FTZ R24, R3, R57, -R2 ;  /* 0x0000003903187223 */ /* 0x000fe20000010802 */
[----:B------:R-:W-:Y:S01]  /*9c80*/  FMUL.FTZ R25, R25, R64 ;  /* 0x0000004019197220 */ /* 0x000fe20000410000 */
[----:B------:R-:W-:-:S02]  /*9c90*/  IMAD.U32 R55, R26, 0x10000, RZ ;  /* 0x000100001a377824 */ /* 0x000fc400078e00ff */
[----:B------:R-:W-:Y:S01]  /*9ca0*/  FFMA.FTZ R64, R12, R64, -R21 ;  /* 0x000000400c407223 */ /* 0x000fe20000010815 */
[----:B------:R-:W-:Y:S02]  /*9cb0*/  IMAD.U32 R20, R70, 0x10000, RZ ;  /* 0x0001000046147824 */ /* 0x000fe400078e00ff */
[----:B------:R-:W-:Y:S01]  /*9cc0*/  FFMA.FTZ R68, R12, R68, R25 ;  /* 0x000000440c447223 */ /* 0x000fe20000010019 */
[----:B------:R-:W-:Y:S01]  /*9cd0*/  IMAD.U32 R2, R66, 0x10000, RZ ;  /* 0x0001000042027824 */ /* 0x000fe200078e00ff */
[----:B------:R-:W-:Y:S01]  /*9ce0*/  LOP3.LUT R26, R26, 0xffff0000, RZ, 0xc0, !PT ;  /* 0xffff00001a1a7812 */ /* 0x000fe200078ec0ff */
[----:B------:R-:W-:Y:S01]  /*9cf0*/  IMAD.U32 R13, R14, 0x10000, RZ ;  /* 0x000100000e0d7824 */ /* 0x000fe200078e00ff */
[----:B------:R-:W-:Y:S01]  /*9d00*/  LOP3.LUT R27, R27, 0xffff0000, RZ, 0xc0, !PT ;  /* 0xffff00001b1b7812 */ /* 0x000fe200078ec0ff */
[----:B------:R-:W-:Y:S01]  /*9d10*/  FFMA.FTZ R28, R3, R67, R28 ;  /* 0x00000043031c7223 */ /* 0x000fe2000001001c */
[C---:B------:R-:W-:Y:S01]  /*9d20*/  FMUL.FTZ R54, R55.reuse, R20 ;  /* 0x0000001437367220 */ /* 0x040fe20000410000 */
[----:B------:R-:W-:Y:S01]  /*9d30*/  FMUL.FTZ R12, R55, R2 ;  /* 0x00000002370c7220 */ /* 0x000fe20000410000 */
[----:B------:R-:W-:-:S02]  /*9d40*/  LOP3.LUT R21, R70, 0xffff0000, RZ, 0xc0, !PT ;  /* 0xffff000046157812 */ /* 0x000fc400078ec0ff */
[----:B------:R-:W-:Y:S01]  /*9d50*/  LOP3.LUT R74, R74, 0xffff0000, RZ, 0xc0, !PT ;  /* 0xffff00004a4a7812 */ /* 0x000fe200078ec0ff */
[C---:B------:R-:W-:Y:S01]  /*9d60*/  FFMA.FTZ R54, R13.reuse, R2, -R54 ;  /* 0x000000020d367223 */ /* 0x040fe20000010836 */
[----:B------:R-:W-:Y:S01]  /*9d70*/  LOP3.LUT R3, R66, 0xffff0000, RZ, 0xc0, !PT ;  /* 0xffff000042037812 */ /* 0x000fe200078ec0ff */
[----:B------:R-:W-:Y:S01]  /*9d80*/  FFMA.FTZ R20, R13, R20, R12 ;  /* 0x000000140d147223 */ /* 0x000fe2000001000c */
[----:B------:R-:W-:Y:S01]  /*9d90*/  LOP3.LUT R58, R58, 0xffff0000, RZ, 0xc0, !PT ;  /* 0xffff00003a3a7812 */ /* 0x000fe200078ec0ff */
[----:B------:R-:W-:Y:S01]  /*9da0*/  FMUL.FTZ R13, R26, R21 ;  /* 0x000000151a0d7220 */ /* 0x000fe20000410000 */
[----:B------:R-:W-:Y:S01]  /*9db0*/  LOP3.LUT R14, R14, 0xffff0000, RZ, 0xc0, !PT ;  /* 0xffff00000e0e7812 */ /* 0x000fe200078ec0ff */
[----:B------:R-:W-:Y:S01]  /*9dc0*/  FMUL.FTZ R2, R27, R74 ;  /* 0x0000004a1b027220 */ /* 0x000fe20000410000 */
[----:B------:R-:W-:Y:S01]  /*9dd0*/  LOP3.LUT R15, R15, 0xffff0000, RZ, 0xc0, !PT ;  /* 0xffff00000f0f7812 */ /* 0x000fe200078ec0ff */
[-C--:B------:R-:W-:Y:S01]  /*9de0*/  FMUL.FTZ R26, R26, R3.reuse ;  /* 0x000000031a1a7220 */ /* 0x080fe20000410000 */
[-C--:B------:R-:W-:Y:S01]  /*9df0*/  FMUL.FTZ R25, R27, R58.reuse ;  /* 0x0000003a1b197220 */ /* 0x080fe20000410000 */
[----:B------:R-:W-:Y:S01]  /*9e00*/  FFMA.FTZ R3, R14, R3, -R13 ;  /* 0x000000030e037223 */ /* 0x000fe2000001080d */
[----:B------:R-:W-:Y:S01]  /*9e10*/  F2FP.BF16.F32.PACK_AB R12, R24, R75 ;  /* 0x0000004b180c723e */ /* 0x000fe200000010ff */
        /* <DEDUP_REMOVED lines=8> */
[----:B------:R0:W-:Y:S01]  /*9ea0*/  STS.128 [R76+0x18400], R12 ;  /* 0x0184000c4c007388 */ /* 0x0001e20000000c00 */
[----:B------:R-:W-:Y:S02]  /*9eb0*/  F2FP.BF16.F32.PACK_AB R26, R21, R20 ;  /* 0x00000014151a723e */ /* 0x000fe400000010ff */
[----:B------:R-:W-:-:S05]  /*9ec0*/  F2FP.BF16.F32.PACK_AB R27, R74, R65 ;  /* 0x000000414a1b723e */ /* 0x000fca00000010ff */
[----:B------:R0:W-:Y:S02]  /*9ed0*/  STS.128 [R78+0x18400], R24 ;  /* 0x018400184e007388 */ /* 0x0001e40000000c00 */
.L_x_3918:
[----:B------:R-:W-:Y:S05]  /*9ee0*/  BSYNC B1 ;  /* 0x0000000000017941 */ /* 0x000fea0003800000 */
.L_x_3917:
[----:B------:R-:W-:Y:S01]  /*9ef0*/  PRMT R21, R63, 0x5410, R62 ;  /* 0x000054103f157816 */ /* 0x000fe2000000003e */
[----:B------:R-:W-:Y:S06]  /*9f00*/  @P0 BRA `(.L_x_3909) ;  /* 0x0000000400880947 */ /* 0x000fec0003800000 */
[----:B------:R-:W2:Y:S01]  /*9f10*/  LDL R64, [R1+0x468] ;  /* 0x0004680001407983 */ /* 0x000ea20000100800 */
[----:B------:R-:W-:Y:S01]  /*9f20*/  IMAD.IADD R3, R22, 0x1, R59 ;  /* 0x0000000116037824 */ /* 0x000fe200078e023b */
[--C-:B------:R-:W-:Y:S02]  /*9f30*/  SHF.R.U64 R20, R8, 0x10, R9.reuse ;  /* 0x0000001008147819 */ /* 0x100fe40000001209 */
[----:B------:R-:W-:Y:S02]  /*9f40*/  SHF.R.U32.HI R28, RZ, 0x10, R9 ;  /* 0x00000010ff1c7819 */ /* 0x000fe40000011609 */
[----:B------:R-:W-:Y:S02]  /*9f50*/  LOP3.LUT R3, R206, 0x38, R3, 0xf8, !PT ;  /* 0x00000038ce037812 */ /* 0x000fe400078ef803 */
[----:B------:R-:W-:Y:S02]  /*9f60*/  SHF.R.U32.HI R9, RZ, 0x10, R5 ;  /* 0x00000010ff097819 */ /* 0x000fe40000011605 */
[----:B------:R-:W-:-:S02]  /*9f70*/  LOP3.LUT R2, R3, R208, RZ, 0x3c, !PT ;  /* 0x000000d003027212 */ /* 0x000fc400078e3cff */
[--C-:B------:R-:W-:Y:S02]  /*9f80*/  SHF.R.U64 R54, R10, 0x10, R11.reuse ;  /* 0x000000100a367819 */ /* 0x100fe4000000120b */
[----:B------:R-:W-:Y:S01]  /*9f90*/  SHF.R.U32.HI R55, RZ, 0x10, R11 ;  /* 0x00000010ff377819 */ /* 0x000fe2000001160b */
[----:B------:R-:W-:Y:S01]  /*9fa0*/  IMAD.IADD R3, R209, 0x1, R2 ;  /* 0x00000001d1037824 */ /* 0x000fe200078e0202 */
[----:B------:R-:W-:Y:S02]  /*9fb0*/  SHF.R.U64 R2, R4, 0x10, R5 ;  /* 0x0000001004027819 */ /* 0x000fe40000001205 */
[----:B------:R-:W-:Y:S01]  /*9fc0*/  PRMT R20, R0, 0x5432, R20 ;  /* 0x0000543200147816 */ /* 0x000fe20000000014 */
[----:B------:R-:W-:Y:S01]  /*9fd0*/  IMAD R3, R3, 0x2, R148 ;  /* 0x0000000203037824 */ /* 0x000fe200078e0294 */
[----:B------:R-:W-:Y:S02]  /*9fe0*/  PRMT R61, R61, 0x5410, R2 ;  /* 0x000054103d3d7816 */ /* 0x000fe40000000002 */
[----:B------:R-:W-:-:S02]  /*9ff0*/  PRMT R60, R60, 0x5410, R9 ;  /* 0x000054103c3c7816 */ /* 0x000fc40000000009 */
[----:B0-----:R-:W0:Y:S01]  /*a000*/  LDS.128 R24, [R3+0x18400] ;  /* 0x0184000003187984 */ /* 0x001e220000000c00 */
[--C-:B------:R-:W-:Y:S02]  /*a010*/  SHF.R.U64 R5, R6, 0x10, R7.reuse ;  /* 0x0000001006057819 */ /* 0x100fe40000001207 */
[----:B------:R-:W-:Y:S02]  /*a020*/  SHF.R.U32.HI R6, RZ, 0x10, R7 ;  /* 0x00000010ff067819 */ /* 0x000fe40000011607 */
[C---:B------:R-:W-:Y:S02]  /*a030*/  PRMT R54, R21.reuse, 0x5432, R54 ;  /* 0x0000543215367816 */ /* 0x040fe40000000036 */
[----:B------:R-:W-:Y:S01]  /*a040*/  PRMT R55, R21, 0x5410, R55 ;  /* 0x0000541015377816 */ /* 0x000fe20000000037 */
[----:B------:R-:W-:Y:S01]  /*a050*/  IMAD.U32 R21, R20, 0x10000, RZ ;  /* 0x0001000014157824 */ /* 0x000fe200078e00ff */
[----:B------:R-:W-:Y:S02]  /*a060*/  PRMT R56, R0, 0x5410, R5 ;  /* 0x0000541000387816 */ /* 0x000fe40000000005 */
[----:B------:R-:W-:-:S02]  /*a070*/  PRMT R28, R53, 0x5432, R28 ;  /* 0x00005432351c7816 */ /* 0x000fc4000000001c */
[----:B------:R-:W-:Y:S02]  /*a080*/  PRMT R53, R53, 0x5410, R6 ;  /* 0x0000541035357816 */ /* 0x000fe40000000006 */
[----:B------:R-:W-:Y:S01]  /*a090*/  LOP3.LUT R20, R20, 0xffff0000, RZ, 0xc0, !PT ;  /* 0xffff000014147812 */ /* 0x000fe200078ec0ff */
[C---:B0-----:R-:W-:Y:S01]  /*a0a0*/  IMAD.U32 R8, R24.reuse, 0x10000, RZ ;  /* 0x0001000018087824 */ /* 0x041fe200078e00ff */
[----:B------:R-:W-:Y:S01]  /*a0b0*/  LOP3.LUT R9, R24, 0xffff0000, RZ, 0xc0, !PT ;  /* 0xffff000018097812 */ /* 0x000fe200078ec0ff */
[C---:B------:R-:W-:Y:S01]  /*a0c0*/  IMAD.U32 R10, R25.reuse, 0x10000, RZ ;  /* 0x00010000190a7824 */ /* 0x040fe200078e00ff */
[----:B------:R-:W-:Y:S01]  /*a0d0*/  LOP3.LUT R24, R25, 0xffff0000, RZ, 0xc0, !PT ;  /* 0xffff000019187812 */ /* 0x000fe200078ec0ff */
[C---:B------:R-:W-:Y:S02]  /*a0e0*/  IMAD.U32 R25, R61.reuse, 0x10000, RZ ;  /* 0x000100003d197824 */ /* 0x040fe400078e00ff */
[----:B------:R-:W-:Y:S01]  /*a0f0*/  FMUL.FTZ R59, R8, R21 ;  /* 0x00000015083b7220 */ /* 0x000fe20000410000 */
[----:B------:R-:W-:Y:S01]  /*a100*/  IMAD.U32 R11, R26, 0x10000, RZ ;  /* 0x000100001a0b7824 */ /* 0x000fe200078e00ff */
[----:B------:R-:W-:Y:S01]  /*a110*/  LOP3.LUT R61, R61, 0xffff0000, RZ, 0xc0, !PT ;  /* 0xffff00003d3d7812 */ /* 0x000fe200078ec0ff */
[----:B------:R-:W-:Y:S01]  /*a120*/  FMUL.FTZ R57, R8, R25 ;  /* 0x0000001908397220 */ /* 0x000fe20000410000 */
[C---:B------:R-:W-:Y:S01]  /*a130*/  IMAD.U32 R8, R53.reuse, 0x10000, RZ ;  /* 0x0001000035087824 */ /* 0x040fe200078e00ff */
[----:B------:R-:W-:Y:S01]  /*a140*/  LOP3.LUT R53, R53, 0xffff0000, RZ, 0xc0, !PT ;  /* 0xffff000035357812 */ /* 0x000fe200078ec0ff */
[----:B--2---:R-:W0:Y:S02]  /*a150*/  LDS.128 R12, [R64+0x18400] ;  /* 0x01840000400c7984 */ /* 0x004e240000000c00 */
[C---:B0-----:R-:W-:Y:S01]  /*a160*/  IMAD.U32 R0, R12.reuse, 0x10000, RZ ;  /* 0x000100000c007824 */ /* 0x041fe200078e00ff */
[----:B------:R-:W-:Y:S01]  /*a170*/  LOP3.LUT R2, R12, 0xffff0000, RZ, 0xc0, !PT ;  /* 0xffff00000c027812 */ /* 0x000fe200078ec0ff */
[C---:B------:R-:W-:Y:S01]  /*a180*/  IMAD.U32 R4, R13.reuse, 0x10000, RZ ;  /* 0x000100000d047824 */ /* 0x040fe200078e00ff */
[----:B------:R-:W-:Y:S01]  /*a190*/  LOP3.LUT R12, R13, 0xffff0000, RZ, 0xc0, !PT ;  /* 0xffff00000d0c7812 */ /* 0x000fe200078ec0ff */
[C---:B------:R-:W-:Y:S01]  /*a1a0*/  IMAD.U32 R5, R14.reuse, 0x10000, RZ ;  /* 0x000100000e057824 */ /* 0x040fe200078e00ff */
[----:B------:R-:W-:Y:S01]  /*a1b0*/  LOP3.LUT R6, R14, 0xffff0000, RZ, 0xc0, !PT ;  /* 0xffff00000e067812 */ /* 0x000fe200078ec0ff */
[C---:B------:R-:W-:Y:S01]  /*a1c0*/  IMAD.U32 R7, R15.reuse, 0x10000, RZ ;  /* 0x000100000f077824 */ /* 0x040fe200078e00ff */
[----:B------:R-:W-:Y:S01]  /*a1d0*/  LOP3.LUT R14, R15, 0xffff0000, RZ, 0xc0, !PT ;  /* 0xffff00000f0e7812 */ /* 0x000fe200078ec0ff */
[C---:B------:R-:W-:Y:S01]  /*a1e0*/  IMAD.U32 R15, R27.reuse, 0x10000, RZ ;  /* 0x000100001b0f7824 */ /* 0x040fe200078e00ff */
[----:B------:R-:W-:Y:S01]  /*a1f0*/  LOP3.LUT R13, R26, 0xffff0000, RZ, 0xc0, !PT ;  /* 0xffff00001a0d7812 */ /* 0x000fe200078ec0ff */
[----:B------:R-:W-:Y:S01]  /*a200*/  FFMA.FTZ R57, R0, R21, -R57 ;  /* 0x0000001500397223 */ /* 0x000fe20000010839 */
[----:B------:R-:W-:Y:S01]  /*a210*/  LOP3.LUT R26, R27, 0xffff0000, RZ, 0xc0, !PT ;  /* 0xffff00001b1a7812 */ /* 0x000fe200078ec0ff */
[----:B------:R-:W-:-:S02]  /*a220*/  IMAD.U32 R27, R60, 0x10000, RZ ;  /* 0x000100003c1b7824 */ /* 0x000fc400078e00ff */
[----:B------:R-:W-:Y:S01]  /*a230*/  FFMA.FTZ R59, R0, R25, R59 ;  /* 0x00000019003b7223 */ /* 0x000fe2000001003b */
[----:B------:R-:W-:Y:S02]  /*a240*/  IMAD.U32 R21, R28, 0x10000, RZ ;  /* 0x000100001c157824 */ /* 0x000fe400078e00ff */
[----:B------:R-:W-:Y:S02]  /*a250*/  IMAD.U32 R0, R55, 0x10000, RZ ;  /* 0x0001000037007824 */ /* 0x000fe400078e00ff */
        /* <DEDUP_REMOVED lines=8> */
[C---:B------:R-:W-:Y:S01]  /*a2e0*/  FMUL.FTZ R21, R9.reuse, R61 ;  /* 0x0000003d09157220 */ /* 0x040fe20000410000 */
[----:B------:R-:W-:Y:S01]  /*a2f0*/  LOP3.LUT R15, R60, 0xffff0000, RZ, 0xc0, !PT ;  /* 0xffff00003c0f7812 */ /* 0x000fe200078ec0ff */
[-C--:B------:R-:W-:Y:S01]  /*a300*/  FMUL.FTZ R9, R9, R20.reuse ;  /* 0x0000001409097220 */ /* 0x080fe20000410000 */
[----:B------:R-:W-:Y:S01]  /*a310*/  LOP3.LUT R7, R28, 0xffff0000, RZ, 0xc0, !PT ;  /* 0xffff00001c077812 */ /* 0x000fe200078ec0ff */
[----:B------:R-:W-:Y:S01]  /*a320*/  FFMA.FTZ R20, R2, R20, -R21 ;  /* 0x0000001402147223 */ /* 0x000fe20000010815 */
[----:B------:R-:W-:-:S02]  /*a330*/  IMAD.U32 R4, R56, 0x10000, RZ ;  /* 0x0001000038047824 */ /* 0x000fc400078e00ff */
[----:B------:R-:W-:Y:S01]  /*a340*/  FMUL.FTZ R21, R24, R15 ;  /* 0x0000000f18157220 */ /* 0x000fe20000410000 */
[----:B------:R-:W-:Y:S02]  /*a350*/  IMAD.U32 R0, R54, 0x10000, RZ ;  /* 0x0001000036007824 */ /* 0x000fe400078e00ff */
[----:B------:R-:W-:Y:S01]  /*a360*/  FMUL.FTZ R24, R24, R7 ;  /* 0x0000000718187220 */ /* 0x000fe20000410000 */
[----:B------:R-:W-:Y:S01]  /*a370*/  FFMA.FTZ R8, R2, R61, R9 ;  /* 0x0000003d02087223 */ /* 0x000fe20000010009 */
[C---:B------:R-:W-:Y:S01]  /*a380*/  FFMA.FTZ R2, R12.reuse, R7, -R21 ;  /* 0x000000070c027223 */ /* 0x040fe20000010815 */
[C---:B------:R-:W-:Y:S01]  /*a390*/  FMUL.FTZ R10, R11.reuse, R4 ;  /* 0x000000040b0a7220 */ /* 0x040fe20000410000 */
[----:B------:R-:W-:Y:S01]  /*a3a0*/  FFMA.FTZ R24, R12, R15, R24 ;  /* 0x0000000f0c187223 */ /* 0x000fe20000010018 */
[-C--:B------:R-:W-:Y:S01]  /*a3b0*/  FMUL.FTZ R12, R11, R0.reuse ;  /* 0x000000000b0c7220 */ /* 0x080fe20000410000 */
[----:B------:R-:W-:Y:S01]  /*a3c0*/  LOP3.LUT R56, R56, 0xffff0000, RZ, 0xc0, !PT ;  /* 0xffff000038387812 */ /* 0x000fe200078ec0ff */
[C---:B------:R-:W-:Y:S01]  /*a3d0*/  FFMA.FTZ R10, R5.reuse, R0, -R10 ;  /* 0x00000000050a7223 */ /* 0x040fe2000001080a */
[----:B------:R-:W-:Y:S01]  /*a3e0*/  LOP3.LUT R54, R54, 0xffff0000, RZ, 0xc0, !PT ;  /* 0xffff000036367812 */ /* 0x000fe200078ec0ff */
[----:B------:R-:W-:Y:S01]  /*a3f0*/  FFMA.FTZ R12, R5, R4, R12 ;  /* 0x00000004050c7223 */ /* 0x000fe2000001000c */
[----:B------:R-:W-:Y:S01]  /*a400*/  LOP3.LUT R55, R55, 0xffff0000, RZ, 0xc0, !PT ;  /* 0xffff000037377812 */ /* 0x000fe200078ec0ff */
[C---:B------:R-:W-:Y:S01]  /*a410*/  FMUL.FTZ R5, R13.reuse, R56 ;  /* 0x000000380d057220 */ /* 0x040fe20000410000 */
[----:B------:R-:W-:Y:S01]  /*a420*/  FMUL.FTZ R9, R26, R53 ;  /* 0x000000351a097220 */ /* 0x000fe20000410000 */
[-C--:B------:R-:W-:Y:S01]  /*a430*/  FMUL.FTZ R13, R13, R54.reuse ;  /* 0x000000360d0d7220 */ /* 0x080fe20000410000 */
[----:B------:R-:W-:Y:S01]  /*a440*/  F2FP.BF16.F32.PACK_AB R4, R20, R57 ;  /* 0x000000391404723e */ /* 0x000fe200000010ff */
[-C--:B------:R-:W-:Y:S01]  /*a450*/  FMUL.FTZ R26, R26, R55.reuse ;  /* 0x000000371a1a7220 */ /* 0x080fe20000410000 */
        /* <DEDUP_REMOVED lines=13> */
.L_x_3909:
[----:B------:R-:W-:Y:S05]  /*a530*/  BSYNC B0 ;  /* 0x0000000000007941 */ /* 0x000fea0003800000 */
.L_x_3895:
[----:B------:R-:W-:Y:S01]  /*a540*/  @!PT LDS RZ, [RZ] ;  /* 0x00000000fffff984 */ /* 0x000fe20000000800 */
[----:B------:R-:W-:Y:S01]  /*a550*/  @!PT LDS RZ, [RZ] ;  /* 0x00000000fffff984 */ /* 0x000fe20000000800 */
[----:B------:R-:W-:Y:S01]  /*a560*/  @!PT LDS RZ, [RZ] ;  /* 0x00000000fffff984 */ /* 0x000fe20000000800 */
[----:B------:R-:W-:Y:S01]  /*a570*/  @!PT LDS RZ, [RZ] ;  /* 0x00000000fffff984 */ /* 0x000fe20000000800 */
[----:B------:R3:W-:Y:S06]  /*a580*/  MEMBAR.ALL.CTA ;  /* 0x0000000000007992 */ /* 0x0007ec0000008000 */
[----:B---3--:R-:W3:Y:S01]  /*a590*/  FENCE.VIEW.ASYNC.S ;  /* 0x00000000000073c6 */ /* 0x008ee20000000000 */
[----:B------:R-:W-:Y:S05]  /*a5a0*/  WARPSYNC.ALL ;  /* 0x0000000000007948 */ /* 0x000fea0003800000 */
[----:B---3--:R-:W-:Y:S06]  /*a5b0*/  BAR.SYNC.DEFER_BLOCKING 0xd, 0x100 ;  /* 0x0344000000007b1d */ /* 0x008fec0000010000 */
.L_x_3892:
[----:B012---:R-:W0:Y:S01]  /*a5c0*/  S2R R3, SR_SWINHI ;  /* 0x0000000000037919 */ /* 0x007e220000002f00 */
[----:B-----5:R-:W-:Y:S01]  /*a5d0*/  IMAD.U32 R2, RZ, RZ, UR37 ;  /* 0x00000025ff027e24 */ /* 0x020fe2000f8e00ff */
[----:B------:R-:W-:Y:S05]  /*a5e0*/  WARPSYNC.ALL ;  /* 0x0000000000007948 */ /* 0x000fea0003800000 */
[----:B------:R-:W-:Y:S01]  /*a5f0*/  IMAD.U32 R0, RZ, RZ, UR37 ;  /* 0x00000025ff007e24 */ /* 0x000fe2000f8e00ff */
[----:B------:R-:W-:Y:S01]  /*a600*/  IADD3 R2, P0, R2, 0x210, RZ ;  /* 0x0000021002027810 */ /* 0x000fe20007f1e0ff */
[----:B------:R-:W-:-:S03]  /*a610*/  IMAD.U32 R20, RZ, RZ, UR37 ;  /* 0x00000025ff147e24 */ /* 0x000fc6000f8e00ff */
[----:B------:R-:W-:Y:S01]  /*a620*/  IADD3 R0, P1, R0, 0x420, RZ ;  /* 0x0000042000007810 */ /* 0x000fe20007f3e0ff */
[----:B------:R-:W-:Y:S01]  /*a630*/  IMAD.X R25, RZ, RZ, UR36, P0 ;  /* 0x00000024ff197e24 */ /* 0x000fe200080e06ff */
[----:B------:R-:W-:-:S05]  /*a640*/  IADD3 R20, P2, R20, 0x28, RZ ;  /* 0x0000002814147810 */ /* 0x000fca0007f5e0ff */
[----:B------:R-:W-:Y:S01]  /*a650*/  IMAD.X R21, RZ, RZ, UR36, P2 ;  /* 0x00000024ff157e24 */ /* 0x000fe200090e06ff */
[----:B------:R-:W-:Y:S02]  /*a660*/  MOV R10, R148 ;  /* 0x00000094000a7202 */ /* 0x000fe40000000f00 */
[----:B0-----:R-:W-:Y:S01]  /*a670*/  MOV R11, R3 ;  /* 0x00000003000b7202 */ /* 0x001fe20000000f00 */
[----:B------:R-:W-:Y:S02]  /*a680*/  IMAD.X R3, RZ, RZ, UR36, P1 ;  /* 0x00000024ff037e24 */ /* 0x000fe400088e06ff */
[----:B------:R-:W-:Y:S01]  /*a690*/  IMAD.MOV.U32 R4, RZ, RZ, R35 ;  /* 0x000000ffff047224 */ /* 0x000fe200078e0023 */
[----:B------:R-:W-:Y:S01]  /*a6a0*/  UIADD3 UR4, UP0, UR37, 0x410, URZ ;  /* 0x0000041025047890 */ /* 0x000fe2000ff1e03f */
[----:B------:R-:W-:Y:S01]  /*a6b0*/  IMAD.MOV.U32 R5, RZ, RZ, R44 ;  /* 0x000000ffff057224 */ /* 0x000fe200078e002c */
[----:B------:R-:W-:Y:S01]  /*a6c0*/  STL.128 [R1+0x170], R16 ;  /* 0x0001701001007387 */ /* 0x000fe20000100c00 */
[----:B------:R-:W-:Y:S01]  /*a6d0*/  IMAD.MOV.U32 R6, RZ, RZ, R38 ;  /* 0x000000ffff067224 */ /* 0x000fe200078e0026 */
[----:B------:R-:W-:Y:S01]  /*a6e0*/  UIADD3.X UR5, URZ, UR36, URZ, UP0, !UPT ;  /* 0x000000243f057290 */ /* 0x000fe200087fe43f */
[----:B------:R-:W-:Y:S01]  /*a6f0*/  IMAD.MOV.U32 R7, RZ, RZ, R51 ;  /* 0x000000ffff077224 */ /* 0x000fe200078e0033 */
[----:B------:R-:W-:Y:S01]  /*a700*/  STL.64 [R1+0x1f0], R32 ;  /* 0x0001f02001007387 */ /* 0x000fe20000100a00 */
[----:B------:R-:W-:-:S02]  /*a710*/  IMAD.MOV.U32 R8, RZ, RZ, R37 ;  /* 0x000000ffff087224 */ /* 0x000fc400078e0025 */
[----:B------:R-:W-:Y:S01]  /*a720*/  IMAD.MOV.U32 R9, RZ, RZ, R48 ;  /* 0x000000ffff097224 */ /* 0x000fe200078e0030 */
[----:B------:R0:W-:Y:S01]  /*a730*/  STL.128 [R1+0x160], R4 ;  /* 0x0001600401007387 */ /* 0x0001e20000100c00 */
[----:B------:R-:W-:Y:S02]  /*a740*/  IMAD.MOV.U32 R12, RZ, RZ, R36 ;  /* 0x000000ffff0c7224 */ /* 0x000fe400078e0024 */
[----:B------:R-:W-:Y:S01]  /*a750*/  IMAD.MOV.U32 R13, RZ, RZ, R49 ;  /* 0x000000ffff0d7224 */ /* 0x000fe200078e0031 */
[----:B------:R1:W-:Y:S01]  /*a760*/  STL.128 [R1+0x180], R8 ;  /* 0x0001800801007387 */ /* 0x0003e20000100c00 */
[----:B------:R-:W-:Y:S02]  /*a770*/  IMAD.MOV.U32 R14, RZ, RZ, R47 ;  /* 0x000000ffff0e7224 */ /* 0x000fe400078e002f */
[----:B------:R-:W-:-:S05]  /*a780*/  IMAD.MOV.U32 R15, RZ, RZ, R46 ;  /* 0x000000ffff0f7224 */ /* 0x000fca00078e002e */
[----:B------:R-:W-:Y:S01]  /*a790*/  STL.128 [R1+0x1a0], R12 ;  /* 0x0001a00c01007387 */ /* 0x000fe20000100c00 */
[----:B0-----:R-:W-:Y:S02]  /*a7a0*/  IMAD.MOV.U32 R4, RZ, RZ, R31 ;  /* 0x000000ffff047224 */ /* 0x001fe400078e001f */
[----:B------:R-:W-:Y:S02]  /*a7b0*/  IMAD.MOV.U32 R5, RZ, RZ, R52 ;  /* 0x000000ffff057224 */ /* 0x000fe400078e0034 */
[----:B------:R-:W-:Y:S02]  /*a7c0*/  IMAD.MOV.U32 R6, RZ, RZ, R0 ;  /* 0x000000ffff067224 */ /* 0x000fe400078e0000 */
[----:B------:R-:W-:Y:S02]  /*a7d0*/  IMAD.MOV.U32 R7, RZ, RZ, R3 ;  /* 0x000000ffff077224 */ /* 0x000fe400078e0003 */
[----:B------:R-:W-:Y:S02]  /*a7e0*/  IMAD.U32 R0, RZ, RZ, UR40 ;  /* 0x00000028ff007e24 */ /* 0x000fe4000f8e00ff */
[----:B-1----:R-:W-:Y:S01]  /*a7f0*/  IMAD.U32 R9, RZ, RZ, UR42 ;  /* 0x0000002aff097e24 */ /* 0x002fe2000f8e00ff */
[----:B------:R0:W-:Y:S01]  /*a800*/  STL.128 [R1+0x1c0], R4 ;  /* 0x0001c00401007387 */ /* 0x0001e20000100c00 */
[----:B------:R-:W-:-:S02]  /*a810*/  IMAD.U32 R8, RZ, RZ, UR4 ;  /* 0x00000004ff087e24 */ /* 0x000fc4000f8e00ff */
[----:B------:R-:W-:Y:S02]  /*a820*/  IMAD.U32 R3, RZ, RZ, UR41 ;  /* 0x00000029ff037e24 */ /* 0x000fe4000f8e00ff */
[----:B0-----:R-:W-:Y:S02]  /*a830*/  IMAD.MOV.U32 R4, RZ, RZ, R29 ;  /* 0x000000ffff047224 */ /* 0x001fe400078e001d */
[----:B------:R-:W-:Y:S02]  /*a840*/  IMAD.MOV.U32 R5, RZ, RZ, R50 ;  /* 0x000000ffff057224 */ /* 0x000fe400078e0032 */
[----:B------:R-:W-:Y:S02]  /*a850*/  IMAD.MOV.U32 R6, RZ, RZ, R2 ;  /* 0x000000ffff067224 */ /* 0x000fe400078e0002 */
[----:B------:R-:W-:Y:S02]  /*a860*/  IMAD.MOV.U32 R7, RZ, RZ, R25 ;  /* 0x000000ffff077224 */ /* 0x000fe400078e0019 */
[----:B------:R-:W-:-:S03]  /*a870*/  IMAD.U32 R2, RZ, RZ, UR39 ;  /* 0x00000027ff027e24 */ /* 0x000fc6000f8e00ff */
[----:B------:R0:W-:Y:S04]  /*a880*/  STL.128 [R1+0x1d0], R4 ;  /* 0x0001d00401007387 */ /* 0x0001e80000100c00 */
[----:B------:R-:W-:Y:S01]  /*a890*/  STL.64 [R1+0x158], R2 ;  /* 0x0001580201007387 */ /* 0x000fe20000100a00 */
        /* <DEDUP_REMOVED lines=8> */
[----:B------:R-:W-:Y:S02]  /*a920*/  IMAD.MOV.U32 R5, RZ, RZ, R9 ;  /* 0x000000ffff057224 */ /* 0x000fe400078e0009 */
[----:B------:R-:W-:Y:S01]  /*a930*/  IMAD.U32 R9, RZ, RZ, UR5 ;  /* 0x00000005ff097e24 */ /* 0x000fe2000f8e00ff */
[----:B------:R-:W-:Y:S01]  /*a940*/  UIADD3 UR5, UR37, 0x158, URZ ;  /* 0x0000015825057890 */ /* 0x000fe2000fffe03f */
[----:B------:R-:W-:Y:S01]  /*a950*/  VIADD R0, R172, 0xffffffff ;  /* 0xffffffffac007836 */ /* 0x000fe20000000000 */
[----:B------:R0:W-:Y:S02]  /*a960*/  STL.128 [R1+0x190], R4 ;  /* 0x0001900401007387 */ /* 0x0001e40000100c00 */
[----:B0-----:R-:W-:-:S02]  /*a970*/  IMAD.MOV.U32 R4, RZ, RZ, R40 ;  /* 0x000000ffff047224 */ /* 0x001fc400078e0028 */
[----:B------:R-:W-:Y:S02]  /*a980*/  IMAD.MOV.U32 R5, RZ, RZ, R39 ;  /* 0x000000ffff057224 */ /* 0x000fe400078e0027 */
[----:B------:R-:W-:Y:S02]  /*a990*/  IMAD.MOV.U32 R6, RZ, RZ, R8 ;  /* 0x000000ffff067224 */ /* 0x000fe400078e0008 */
[----:B------:R-:W-:-:S05]  /*a9a0*/  IMAD.MOV.U32 R7, RZ, RZ, R9 ;  /* 0x000000ffff077224 */ /* 0x000fca00078e0009 */
[----:B------:R0:W-:Y:S01]  /*a9b0*/  STL.128 [R1+0x1b0], R4 ;  /* 0x0001b00401007387 */ /* 0x0001e20000100c00 */
[----:B------:R0:W-:Y:S06]  /*a9c0*/  BAR.SYNC.DEFER_BLOCKING R213, 0x100 ;  /* 0x000400d50000751d */ /* 0x0001ec0000010000 */
[----:B0-----:R-:W-:Y:S05]  /*a9d0*/  CALL.REL.NOINC `($_ZN7cutlass13device_kernelIN5flash11enable_sm90INS1_16FlashAttnFwdSm90INS1_25CollectiveMainloopFwdSm90ILi2EN4cute5tupleIJNS5_1CILi1EEES8_S8_EEENS6_IJNS7_ILi128EEENS7_ILi96EEENS7_ILi64EEEEEELi256ENS_10bfloat16_tEfNS_4arch4Sm90ELb0ELb1ELb1ELb1ELb1ELb1ELb1ELb1ELb0ELb1ELb0ELb0EEENS1_21CollectiveEpilogueFwdINS6_IJSA_NS7_ILi256EEESB_EEES9_SE_SG_Li256ELb1ELb1ELb0ELb0EEENS1_36VarlenDynamicPersistentTileSchedulerILi128ELi96ELi256ELi128ELb0ELb1ELb1ELb1ELb0ELb1EEEEEEEEEvNT_6ParamsE$_ZZN5flash25CollectiveMainloopFwdSm90ILi2EN4cute5tupleIJNS1_1CILi1EEES4_S4_EEENS2_IJNS3_ILi128EEENS3_ILi96EEENS3_ILi64EEEEEELi256EN7cutlass10bfloat16_tEfNSA_4arch4Sm90ELb0ELb1ELb1ELb1ELb1ELb1ELb1ELb1ELb0ELb1ELb0ELb0EE3mmaINS_16FlashAttnFwdSm90ISE_NS_21CollectiveEpilogueFwdINS2_IJS6_NS3_ILi256EEES7_EEES5_SB_SD_Li256ELb1ELb1ELb0ELb0EEENS_36VarlenDynamicPersistentTileSchedulerILi128ELi96ELi256ELi128ELb0ELb1ELb1ELb1ELb0ELb1EEEE13SharedStorageENS1_6TensorINS1_11ArrayEngineIfLm128EEENS1_6LayoutINS2_IJNS2_IJNS3_ILi2EEEST_NS3_ILi32EEEEEES4_S4_EEENS2_IJNS2_IJS4_ST_NS3_ILi4EEEEEENS3_ILi0EEESZ_EEEEEEENS_7SoftmaxILi2ELi0EEEEEbRKNSE_6ParamsENSA_13PipelineAsyncILi2EEES19_RNSA_13PipelineStateILj2EEERT0_RT1_iRiRKNS_16SeqlenInfoQKNewKILb1ELb1EEENS2_IJiiiiEEERT_ENKUliT_T0_T1_E_clIZSF_ISO_S12_S14_EbS17_S19_S19_S1C_S1E_S1G_iS1H_S1L_S1M_S1O_EUlRS1P_iE0_NS3_ILb1EEES1W_EEDaiS1P_S1Q_S1R_) ;  /* 0x0000032c00107944 */ /* 0x001fea0003c00000 */
[----:B------:R-:W2:Y:S01]  /*a9e0*/  LDL R2, [R1+0x50] ;  /* 0x0000500001027983 */ /* 0x000ea20000100800 */
[----:B------:R-:W0:Y:S08]  /*a9f0*/  LDC R0, c[0x0][0x448] ;  /* 0x00011200ff007b82 */ /* 0x000e300000000800 */
[----:B------:R-:W1:Y:S01]  /*aa00*/  LDC.64 R6, c[0x0][0xad8] ;  /* 0x0002b600ff067b82 */ /* 0x000e620000000a00 */
[----:B0-----:R-:W-:-:S13]  /*aa10*/  ISETP.NE.AND P0, PT, R0, 0x1, PT ;  /* 0x000000010000780c */ /* 0x001fda0003f05270 */
[----:B------:R-:W0:Y:S08]  /*aa20*/  @P0 LDC R3, c[0x0][0x44c] ;  /* 0x00011300ff030b82 */ /* 0x000e300000000800 */
[----:B------:R-:W3:Y:S01]  /*aa30*/  @P0 LDC R4, c[0x0][0x450] ;  /* 0x00011400ff040b82 */ /* 0x000ee20000000800 */
[----:B--2---:R-:W-:-:S04]  /*aa40*/  IMAD.SHL.U32 R2, R2, 0x80, RZ ;  /* 0x0000008002027824 */ /* 0x004fc800078e00ff */
[----:B0-----:R-:W-:-:S04]  /*aa50*/  @P0 IMAD.HI.U32 R3, R2, R3, RZ ;  /* 0x0000000302030227 */ /* 0x001fc800078e00ff */
[----:B------:R-:W-:Y:S01]  /*aa60*/  IMAD.MOV.U32 R0, RZ, RZ, R2 ;  /* 0x000000ffff007224 */ /* 0x000fe200078e0002 */
[----:B---3--:R-:W-:Y:S02]  /*aa70*/  @P0 SHF.R.U32.HI R0, RZ, R4, R3 ;  /* 0x00000004ff000219 */ /* 0x008fe40000011603 */
[----:B-1----:R-:W-:-:S03]  /*aa80*/  ISETP.GE.AND P0, PT, R7, 0x1, PT ;  /* 0x000000010700780c */ /* 0x002fc60003f06270 */
[----:B------:R-:W-:Y:S02]  /*aa90*/  IMAD.IADD R173, R173, 0x1, R0 ;  /* 0x00000001adad7824 */ /* 0x000fe400078e0200 */
[----:B------:R-:W-:Y:S02]  /*aaa0*/  VIADD R0, R172, 0xfffffffe ;  /* 0xfffffffeac007836 */ /* 0x000fe40000000000 */
[----:B------:R-:W-:-:S06]  /*aab0*/  IMAD.IADD R6, R173, 0x1, R6 ;  /* 0x00000001ad067824 */ /* 0x000fcc00078e0206 */
[----:B------:R-:W-:Y:S05]  /*aac0*/  @!P0 BRA `(.L_x_3919) ;  /* 0x0000000000488947 */ /* 0x000fea0003800000 */
        /* <DEDUP_REMOVED lines=11> */
.L_x_3921:
[----:B------:R-:W-:-:S13]  /*ab80*/  ISETP.NE.AND P0, PT, R7, 0x1, PT ;  /* 0x000000010700780c */ /* 0x000fda0003f05270 */
[----:B------:R-:W0:Y:S02]  /*ab90*/  @P0 LDC.64 R4, c[0x0][0xae0] ;  /* 0x0002b800ff040b82 */ /* 0x000e240000000a00 */
[----:B0-----:R-:W-:-:S05]  /*aba0*/  @P0 IMAD.HI.U32 R4, R3, R4, RZ ;  /* 0x0000000403040227 */ /* 0x001fca00078e00ff */
[----:B------:R-:W-:-:S07]  /*abb0*/  @P0 SHF.R.U32.HI R3, RZ, R5, R4 ;  /* 0x00000005ff030219 */ /* 0x000fce0000011604 */
.L_x_3922:
[----:B------:R-:W-:Y:S05]  /*abc0*/  BSYNC B0 ;  /* 0x0000000000007941 */ /* 0x000fea0003800000 */
.L_x_3920:
[----:B------:R-:W-:-:S05]  /*abd0*/  IMAD R3, R3, R7, R7 ;  /* 0x0000000703037224 */ /* 0x000fca00078e0207 */
[----:B------:R-:W-:-:S07]  /*abe0*/  VIMNMX R6, R6, R3, PT ;  /* 0x0000000306067248 */ /* 0x000fce0003fe0100 */
.L_x_3919:
[----:B------:R-:W-:-:S05]  /*abf0*/  IMAD.HI R6, R6, 0x2aaaaaab, RZ ;  /* 0x2aaaaaab06067827 */ /* 0x000fca00078e02ff */
[----:B------:R-:W-:-:S04]  /*ac00*/  SHF.R.U32.HI R3, RZ, 0x1f, R6 ;  /* 0x0000001fff037819 */ /* 0x000fc80000011606 */
[----:B------:R-:W-:-:S04]  /*ac10*/  LEA.HI.SX32 R3, R6, R3, 0x1c ;  /* 0x0000000306037211 */ /* 0x000fc800078fe2ff */
[----:B------:R-:W-:-:S04]  /*ac20*/  VIMNMX R3, R190, R3, !PT ;  /* 0x00000003be037248 */ /* 0x000fc80007fe0100 */
[----:B------:R-:W-:-:S13]  /*ac30*/  ISETP.GE.AND P0, PT, R0, R3, PT ;  /* 0x000000030000720c */ /* 0x000fda0003f06270 */
[----:B------:R-:W-:Y:S05]  /*ac40*/  @!P0 BRA `(.L_x_3923) ;  /* 0x000000b000908947 */ /* 0x000fea0003800000 */
.L_x_3952:
[----:B------:R-:W2:Y:S04]  /*ac50*/  LDL R4, [R1+0x1f8] ;  /* 0x0001f80001047983 */ /* 0x000ea80000100800 */
[----:B0-----:R-:W3:Y:S01]  /*ac60*/  LDL R2, [R1+0x200] ;  /* 0x0002000001027983 */ /* 0x001ee20000100800 */
[----:B--2---:R-:W-:-:S05]  /*ac70*/  VIADD R4, R4, 0x1 ;  /* 0x0000000104047836 */ /* 0x004fca0000000000 */
[----:B------:R-:W-:-:S13]  /*ac80*/  ISETP.NE.AND P0, PT, R4, 0x2, PT ;  /* 0x000000020400780c */ /* 0x000fda0003f05270 */
[----:B------:R0:W5:Y:S04]  /*ac90*/  @P0 LDL R6, [R1+0x1fc] ;  /* 0x0001fc0001060983 */ /* 0x0001680000100800 */
[----:B------:R-:W2:Y:S01]  /*aca0*/  @!P0 LDL R5, [R1+0x1fc] ;  /* 0x0001fc0001058983 */ /* 0x000ea20000100800 */
[----:B---3--:R-:W-:-:S03]  /*acb0*/  VIADD R2, R2, 0x1 ;  /* 0x0000000102027836 */ /* 0x008fc60000000000 */
[----:B------:R1:W-:Y:S04]  /*acc0*/  STL [R1+0x1f8], R4 ;  /* 0x0001f80401007387 */ /* 0x0003e80000100800 */
[----:B------:R0:W-:Y:S04]  /*acd0*/  STL [R1+0x200], R2 ;  /* 0x0002000201007387 */ /* 0x0001e80000100800 */
[----:B------:R0:W-:Y:S01]  /*ace0*/  @!P0 STL [R1+0x1f8], RZ ;  /* 0x0001f8ff01008387 */ /* 0x0001e20000100800 */
[----:B--2---:R-:W-:-:S05]  /*acf0*/  @!P0 LOP3.LUT R6, R5, 0x1, RZ, 0x3c, !PT ;  /* 0x0000000105068812 */ /* 0x004fca00078e3cff */
[----:B------:R0:W-:Y:S04]  /*ad00*/  @!P0 STL [R1+0x1fc], R6 ;  /* 0x0001fc0601008387 */ /* 0x0001e80000100800 */
[----:B------:R-:W2:Y:S01]  /*ad10*/  LD.E R5, desc[UR44][R16.64] ;  /* 0x0000002c10057980 */ /* 0x000ea2000c101900 */
[----:B------:R-:W-:Y:S05]  /*ad20*/  YIELD ;  /* 0x0000000000007946 */ /* 0x000fea0003800000 */
[----:B------:R-:W-:Y:S01]  /*ad30*/  BSSY B0, `(.L_x_3924) ;  /* 0x0000006000007945 */ /* 0x000fe20003800000 */
[----:B-1----:R-:W-:Y:S01]  /*ad40*/  @!P0 IMAD.MOV.U32 R4, RZ, RZ, RZ ;  /* 0x000000ffff048224 */ /* 0x002fe200078e00ff */
[----:B--2---:R-:W-:-:S04]  /*ad50*/  LOP3.LUT R5, R5, 0x1, RZ, 0xfc, !PT ;  /* 0x0000000105057812 */ /* 0x004fc800078efcff */
[----:B------:R-:W-:-:S13]  /*ad60*/  ISETP.NE.AND P1, PT, R5, 0x3, PT ;  /* 0x000000030500780c */ /* 0x000fda0003f25270 */
[----:B0-----:R-:W-:Y:S05]  /*ad70*/  @!P1 BRA `(.L_x_3925) ;  /* 0x0000000000049947 */ /* 0x001fea0003800000 */
[----:B------:R-:W-:Y:S01]  /*ad80*/  BPT.TRAP 0x1 ;  /* 0x000000040000795c */ /* 0x000fe20000300000 */
.L_x_3925:
[----:B------:R-:W-:Y:S05]  /*ad90*/  BSYNC B0 ;  /* 0x0000000000007941 */ /* 0x000fea0003800000 */
.L_x_3924:
[----:B------:R-:W2:Y:S01]  /*ada0*/  LD.E.64 R8, desc[UR44][R16.64+0x18] ;  /* 0x0000182c10087980 */ /* 0x000ea2000c101b00 */
[----:B-----5:R-:W-:Y:S02]  /*adb0*/  SHF.L.U32 R5, R6, 0x1f, RZ ;  /* 0x0000001f06057819 */ /* 0x020fe400000006ff */
[----:B--2---:R-:W-:-:S05]  /*adc0*/  MOV R9, R8 ;  /* 0x0000000800097202 */ /* 0x004fca0000000f00 */
[----:B------:R-:W-:-:S04]  /*add0*/  IMAD R4, R4, 0x8, R9 ;  /* 0x0000000804047824 */ /* 0x000fc800078e0209 */
[----:B------:R0:W1:Y:S01]  /*ade0*/  SYNCS.PHASECHK.TRANS64.TRYWAIT P0, [R4+URZ], R5 ;  /* 0x00000005040075a7 */ /* 0x000062000800017f */
[----:B------:R-:W2:Y:S04]  /*adf0*/  LD.E R2, desc[UR44][R16.64] ;  /* 0x0000002c10027980 */ /* 0x000ea8000c101900 */
[----:B------:R0:W5:Y:S01]  /*ae00*/  LDL.64 R6, [R1+0x1f8] ;  /* 0x0001f80001067983 */ /* 0x0001620000100a00 */
[----:B------:R-:W-:Y:S01]  /*ae10*/  BSSY B0, `(.L_x_3926) ;  /* 0x0000005000007945 */ /* 0x000fe20003800000 */
[----:B--2---:R-:W-:-:S04]  /*ae20*/  LOP3.LUT R2, R2, 0x1, RZ, 0xfc, !PT ;  /* 0x0000000102027812 */ /* 0x004fc800078efcff */
[----:B------:R-:W-:-:S13]  /*ae30*/  ISETP.NE.AND P1, PT, R2, 0x3, PT ;  /* 0x000000030200780c */ /* 0x000fda0003f25270 */
[----:B01----:R-:W-:Y:S05]  /*ae40*/  @!P1 BRA `(.L_x_3927) ;  /* 0x0000000000049947 */ /* 0x003fea0003800000 */
[----:B------:R-:W-:Y:S01]  /*ae50*/  BPT.TRAP 0x1 ;  /* 0x000000040000795c */ /* 0x000fe20000300000 */
.L_x_3927:
[----:B------:R-:W-:Y:S05]  /*ae60*/  BSYNC B0 ;  /* 0x0000000000007941 */ /* 0x000fea0003800000 */
.L_x_3926:
        /* <DEDUP_REMOVED lines=8> */
.L_x_3929:
[----:B------:R-:W-:Y:S05]  /*aef0*/  BSYNC B0 ;  /* 0x0000000000007941 */ /* 0x000fea0003800000 */
.L_x_3928:
[----:B------:R-:W2:Y:S04]  /*af00*/  LDL R15, [R1+0x1f8] ;  /* 0x0001f800010f7983 */ /* 0x000ea80000100800 */
[----:B------:R-:W2:Y:S01]  /*af10*/  LDL.64 R4, [R1+0x80] ;  /* 0x0000800001047983 */ /* 0x000ea20000100a00 */
[----:B------:R-:W-:Y:S05]  /*af20*/  WARPSYNC.ALL ;  /* 0x0000000000007948 */ /* 0x000fea0003800000 */
[----:B------:R1:W-:Y:S04]  /*af30*/  STL [R1+0x60], RZ ;  /* 0x000060ff01007387 */ /* 0x0003e80000100800 */
[----:B0----5:R-:W3:Y:S01]  /*af40*/  LD.E.64 R6, desc[UR44][R16.64+0x78] ;  /* 0x0000782c10067980 */ /* 0x021ee2000c101b00 */
[----:B------:R-:W-:-:S05]  /*af50*/  IMAD.MOV.U32 R2, RZ, RZ, 0x1 ;  /* 0x00000001ff027424 */ /* 0x000fca00078e00ff */
[----:B------:R1:W-:Y:S04]  /*af60*/  STL [R1+0x60], R2 ;  /* 0x0000600201007387 */ /* 0x0003e80000100800 */
[----:B------:R-:W4:Y:S04]  /*af70*/  LD.E.64 R8, desc[UR44][R16.64+0x78] ;  /* 0x0000782c10087980 */ /* 0x000f28000c101b00 */
[----:B------:R1:W-:Y:S04]  /*af80*/  STL [R1+0x60], R2 ;  /* 0x0000600201007387 */ /* 0x0003e80000100800 */
[----:B------:R-:W4:Y:S01]  /*af90*/  LD.E.64 R10, desc[UR44][R16.64+0x78] ;  /* 0x0000782c100a7980 */ /* 0x000f22000c101b00 */
[----:B--2---:R-:W-:Y:S01]  /*afa0*/  IMAD R4, R15, 0x300, R4 ;  /* 0x000003000f047824 */ /* 0x004fe200078e0204 */
[----:B------:R-:W-:-:S02]  /*afb0*/  R2UR UR7, R5 ;  /* 0x00000000050772ca */ /* 0x000fc400000e0000 */
[----:B------:R1:W-:Y:S02]  /*afc0*/  STL [R1+0x60], R2 ;  /* 0x0000600201007387 */ /* 0x0003e40000100800 */
[----:B------:R-:W-:Y:S02]  /*afd0*/  R2UR UR6, R4 ;  /* 0x00000000040672ca */ /* 0x000fe400000e0000 */
[----:B------:R-:W2:Y:S01]  /*afe0*/  LD.E.64 R12, desc[UR44][R16.64+0x78] ;  /* 0x0000782c100c7980 */ /* 0x000ea2000c101b00 */
[----:B------:R-:W-:-:S03]  /*aff0*/  WARPGROUP.ARRIVE ;  /* 0x00000000000079c5 */ /* 0x000fc60000000000 */
[----:B------:R1:W-:Y:S04]  /*b000*/  STL [R1+0x60], R2 ;  /* 0x0000600201007387 */ /* 0x0003e80000100800 */
[----:B------:R1:W5:Y:S01]  /*b010*/  LDL.64 R14, [R1+0x1f8] ;  /* 0x0001f800010e7983 */ /* 0x0003620000100a00 */
[----:B---3--:R-:W-:Y:S02]  /*b020*/  R2UR UR4, R6 ;  /* 0x00000000060472ca */ /* 0x008fe400000e0000 */
        /* <DEDUP_REMOVED lines=36> */
[----:B-1----:R-:W-:Y:S05]  /*b270*/  @!P0 BRA `(.L_x_3932) ;  /* 0x0000000000048947 */ /* 0x002fea0003800000 */
[----:B------:R-:W-:Y:S01]  /*b280*/  BPT.TRAP 0x1 ;  /* 0x000000040000795c */ /* 0x000fe20000300000 */
.L_x_3932:
[----:B------:R-:W-:Y:S05]  /*b290*/  BSYNC B0 ;  /* 0x0000000000007941 */ /* 0x000fea0003800000 */
.L_x_3931:
        /* <DEDUP_REMOVED lines=11> */
.L_x_3934:
[----:B------:R-:W-:Y:S05]  /*b350*/  BSYNC B0 ;  /* 0x0000000000007941 */ /* 0x000fea0003800000 */
.L_x_3933:
[----:B------:R-:W-:Y:S04]  /*b360*/  BSSY B0, `(.L_x_3935) ;  /* 0x0000007000007945 */ /* 0x000fe80003800000 */
[----:B------:R-:W-:Y:S05]  /*b370*/  @P0 BRA `(.L_x_3936) ;  /* 0x0000000000140947 */ /* 0x000fea0003800000 */
[----:B------:R-:W2:Y:S02]  /*b380*/  LD.E.64 R4, desc[UR44][R16.64+0x40] ;  /* 0x0000402c10047980 */ /* 0x000ea4000c101b00 */
[----:B--2---:R-:W-:-:S05]  /*b390*/  MOV R5, R4 ;  /* 0x0000000400057202 */ /* 0x004fca0000000f00 */
[----:B------:R-:W-:-:S04]  /*b3a0*/  IMAD R14, R14, 0x8, R5 ;  /* 0x000000080e0e7824 */ /* 0x000fc800078e0205 */
[----:B------:R-:W0:Y:S02]  /*b3b0*/  SYNCS.PHASECHK.TRANS64.TRYWAIT P0, [R14+URZ], R15 ;  /* 0x0000000f0e0075a7 */ /* 0x000e24000800017f */
[----:B0-----:R-:W-:Y:S05]  /*b3c0*/  @!P0 BRA `(.L_x_3937) ;  /* 0x000002d400288947 */ /* 0x001fea0003800000 */
.L_x_3936:
[----:B------:R-:W-:Y:S05]  /*b3d0*/  BSYNC B0 ;  /* 0x0000000000007941 */ /* 0x000fea0003800000 */
.L_x_3935:
[----:B------:R-:W2:Y:S04]  /*b3e0*/  LDL R9, [R1+0x1f8] ;  /* 0x0001f80001097983 */ /* 0x000ea80000100800 */
[----:B------:R-:W2:Y:S04]  /*b3f0*/  LDL.64 R4, [R1+0xf8] ;  /* 0x0000f80001047983 */ /* 0x000ea80000100a00 */
[----:B------:R-:W3:Y:S04]  /*b400*/  LDL R8, [R1+0x70] ;  /* 0x0000700001087983 */ /* 0x000ee80000100800 */
[----:B------:R-:W4:Y:S04]  /*b410*/  LDL.64 R6, [R1+0xf0] ;  /* 0x0000f00001067983 */ /* 0x000f280000100a00 */
[----:B------:R-:W4:Y:S04]  /*b420*/  LDL.64 R10, [R1+0xf0] ;  /* 0x0000f000010a7983 */ /* 0x000f280000100a00 */
[----:B------:R-:W4:Y:S04]  /*b430*/  LDL.64 R12, [R1+0xf0] ;  /* 0x0000f000010c7983 */ /* 0x000f280000100a00 */
[----:B0-----:R-:W4:Y:S01]  /*b440*/  LDL.64 R14, [R1+0xf0] ;  /* 0x0000f000010e7983 */ /* 0x001f220000100a00 */
[----:B------:R-:W-:Y:S05]  /*b450*/  WARPSYNC.ALL ;  /* 0x0000000000007948 */ /* 0x000fea0003800000 */
[----:B------:R-:W-:Y:S01]  /*b460*/  WARPGROUP.ARRIVE ;  /* 0x00000000000079c5 */ /* 0x000fe20000000000 */
[----:B--2---:R-:W-:Y:S01]  /*b470*/  IMAD R4, R9, 0xc00, R4 ;  /* 0x00000c0009047824 */ /* 0x004fe200078e0204 */
[----:B------:R-:W-:-:S02]  /*b480*/  R2UR UR7, R5 ;  /* 0x00000000050772ca */ /* 0x000fc400000e0000 */
[----:B---3--:R-:W-:Y:S02]  /*b490*/  ISETP.NE.U32.AND P0, PT, R8, RZ, PT ;  /* 0x000000ff0800720c */ /* 0x008fe40003f05070 */
[----:B------:R-:W-:Y:S01]  /*b4a0*/  R2UR UR6, R4 ;  /* 0x00000000040672ca */ /* 0x000fe200000e0000 */
[----:B------:R-:W2:Y:S01]  /*b4b0*/  LDL.64 R8, [R1+0xf0] ;  /* 0x0000f00001087983 */ /* 0x000ea20000100a00 */
        /* <DEDUP_REMOVED lines=131> */
[----:B------:R-:W-:Y:S01]  /*bcf0*/  R2UR UR5, R9 ;  /* 0x00000000090572ca */ /* 0x000fe200000e0000 */
[----:B---3--:R-:W-:Y:S01]  /*bd00*/  VIADD R10, R10, 0xc02 ;  /* 0x00000c020a0a7836 */ /* 0x008fe20000000000 */
[----:B------:R-:W-:Y:S02]  /*bd10*/  WARPGROUP.DEPBAR.LE gsb0, 0x0 ;  /* 0x00008000000079c5 */ /* 0x000fe40000010000 */
[----:B------:R-:W-:-:S09]  /*bd20*/  WARPGROUP.ARRIVE ;  /* 0x00000000000079c5 */ /* 0x000fd20000000000 */
        /* <DEDUP_REMOVED lines=26> */
[----:B------:R-:W0:Y:S01]  /*bed0*/  S2R R18, SR_TID.X ;  /* 0x0000000000127919 */ /* 0x000e220000002100 */
[----:B------:R1:W-:Y:S04]  /*bee0*/  STL [R1+0x70], R2 ;  /* 0x0000700201007387 */ /* 0x0003e80000100800 */
[----:B------:R1:W-:Y:S01]  /*bef0*/  STL [R1+0x70], R2 ;  /* 0x0000700201007387 */ /* 0x0003e20000100800 */
[----:B------:R-:W-:-:S02]  /*bf00*/  WARPGROUP.DEPBAR.LE gsb0, 0x0 ;  /* 0x00008000000079c5 */ /* 0x000fc40000010000 */
[----:B------:R-:W-:Y:S01]  /*bf10*/  WARPGROUP.ARRIVE ;  /* 0x00000000000079c5 */ /* 0x000fe20000000000 */
[----:B------:R1:W5:Y:S05]  /*bf20*/  LDL R4, [R1+0x1f8] ;  /* 0x0001f80001047983 */ /* 0x00036a0000100800 */
[----:B------:R-:W-:Y:S01]  /*bf30*/  HGMMA.64x96x16.F32.BF16 R24, gdesc[UR4], R24, gsb0 ;  /* 0x01600000041879f0 */ /* 0x000fe20008001818 */
[----:B------:R1:W-:Y:S01]  /*bf40*/  STL [R1+0x70], R2 ;  /* 0x0000700201007387 */ /* 0x0003e20000100800 */
[----:B0-----:R-:W-:-:S03]  /*bf50*/  SHF.R.U32.HI R18, RZ, 0x7, R18 ;  /* 0x00000007ff127819 */ /* 0x001fc60000011612 */
[----:B------:R1:W-:Y:S04]  /*bf60*/  STL [R1+0x70], R2 ;  /* 0x0000700201007387 */ /* 0x0003e80000100800 */
[----:B------:R1:W-:Y:S04]  /*bf70*/  STL [R1+0x70], R2 ;  /* 0x0000700201007387 */ /* 0x0003e80000100800 */
[----:B------:R1:W-:Y:S04]  /*bf80*/  STL [R1+0x70], R2 ;  /* 0x0000700201007387 */ /* 0x0003e80000100800 */
[----:B------:R1:W-:Y:S01]  /*bf90*/  STL [R1+0x70], R2 ;  /* 0x0000700201007387 */ /* 0x0003e20000100800 */
[----:B------:R-:W-:-:S03]  /*bfa0*/  IADD3 R6, -R18, 0xb, RZ ;  /* 0x0000000b12067810 */ /* 0x000fc60007ffe1ff */
        /* <DEDUP_REMOVED lines=11> */
[----:B------:R-:W2:Y:S01]  /*c060*/  LD.E R5, desc[UR44][R16.64] ;  /* 0x0000002c10057980 */ /* 0x000ea2000c101900 */
[----:B------:R-:W-:Y:S01]  /*c070*/  BSSY B0, `(.L_x_3938) ;  /* 0x0000005000007945 */ /* 0x000fe20003800000 */
[----:B--2---:R-:W-:-:S04]  /*c080*/  LOP3.LUT R5, R5, 0x1, RZ, 0xfc, !PT ;  /* 0x0000000105057812 */ /* 0x004fc800078efcff */
[----:B------:R-:W-:-:S13]  /*c090*/  ISETP.NE.AND P0, PT, R5, 0x3, PT ;  /* 0x000000030500780c */ /* 0x000fda0003f05270 */
[----:B-1----:R-:W-:Y:S05]  /*c0a0*/  @!P0 BRA `(.L_x_3939) ;  /* 0x0000000000048947 */ /* 0x002fea0003800000 */
[----:B------:R-:W-:Y:S01]  /*c0b0*/  BPT.TRAP 0x1 ;  /* 0x000000040000795c */ /* 0x000fe20000300000 */
.L_x_3939:
[----:B------:R-:W-:Y:S05]  /*c0c0*/  BSYNC B0 ;  /* 0x0000000000007941 */ /* 0x000fea0003800000 */
.L_x_3938:
[----:B------:R-:W2:Y:S04]  /*c0d0*/  LD.E.64 R6, desc[UR44][R16.64+0x20] ;  /* 0x0000202c10067980 */ /* 0x000ea8000c101b00 */
[----:B------:R-:W3:Y:S01]  /*c0e0*/  LD.E R5, desc[UR44][R16.64+0xc] ;  /* 0x00000c2c10057980 */ /* 0x000ee2000c101900 */
[----:B--2---:R-:W-:-:S05]  /*c0f0*/  MOV R7, R6 ;  /* 0x0000000600077202 */ /* 0x004fca0000000f00 */
[----:B-----5:R-:W-:-:S05]  /*c100*/  IMAD R4, R4, 0x8, R7 ;  /* 0x0000000804047824 */ /* 0x020fca00078e0207 */
[----:B---3--:R-:W-:-:S04]  /*c110*/  PRMT R4, R5, 0x654, R4 ;  /* 0x0000065405047816 */ /* 0x008fc80000000004 */
[----:B------:R0:W-:Y:S01]  /*c120*/  SYNCS.ARRIVE.TRANS64.RED.A1T0 RZ, [R4+URZ], RZ ;  /* 0x000000ff04ff79a7 */ /* 0x0001e2000810043f */
[----:B------:R-:W2:Y:S04]  /*c130*/  LDL.64 R18, [R1+0x150] ;  /* 0x0001500001127983 */ /* 0x000ea80000100a00 */
[----:B------:R-:W3:Y:S04]  /*c140*/  LDL R73, [R1+0x11c] ;  /* 0x00011c0001497983 */ /* 0x000ee80000100800 */
[----:B------:R-:W4:Y:S04]  /*c150*/  LDL R72, [R1+0x50] ;  /* 0x0000500001487983 */ /* 0x000f280000100800 */
[----:B------:R-:W3:Y:S04]  /*c160*/  LDL.64 R12, [R1+0x140] ;  /* 0x00014000010c7983 */ /* 0x000ee80000100a00 */
[----:B------:R-:W4:Y:S04]  /*c170*/  LDL R21, [R1+0x148] ;  /* 0x0001480001157983 */ /* 0x000f280000100800 */
[----:B------:R-:W4:Y:S04]  /*c180*/  LDL.128 R8, [R1+0x130] ;  /* 0x0001300001087983 */ /* 0x000f280000100c00 */
[----:B0-----:R-:W4:Y:S04]  /*c190*/  LDL.128 R4, [R1+0x120] ;  /* 0x0001200001047983 */ /* 0x001f280000100c00 */
[----:B--2---:R-:W2:Y:S01]  /*c1a0*/  LD.E R19, desc[UR44][R18.64] ;  /* 0x0000002c12137980 */ /* 0x004ea2000c101900 */
[----:B---3--:R-:W-:-:S02]  /*c1b0*/  ISETP.NE.AND P0, PT, R12, 0x1, PT ;  /* 0x000000010c00780c */ /* 0x008fc40003f05270 */
[----:B----4-:R-:W-:Y:S01]  /*c1c0*/  ISETP.GE.AND P1, PT, R9, 0x1, PT ;  /* 0x000000010900780c */ /* 0x010fe20003f26270 */
[----:B------:R-:W-:Y:S01]  /*c1d0*/  BSSY B0, `(.L_x_3940) ;  /* 0x000009e000007945 */ /* 0x000fe20003800000 */
[-C--:B--2---:R-:W-:Y:S01]  /*c1e0*/  FMUL.FTZ R15, R26, R19.reuse ;  /* 0x000000131a0f7220 */ /* 0x084fe20000410000 */
[-C--:B------:R-:W-:Y:S01]  /*c1f0*/  FMUL.FTZ R26, R31, R19.reuse ;  /* 0x000000131f1a7220 */ /* 0x080fe20000410000 */
[-C--:B------:R-:W-:Y:S01]  /*c200*/  FMUL.FTZ R31, R42, R19.reuse ;  /* 0x000000132a1f7220 */ /* 0x080fe20000410000 */
[----:B------:R-:W-:Y:S01]  /*c210*/  SHF.R.S32.HI R42, RZ, 0x1f, R73 ;  /* 0x0000001fff2a7819 */ /* 0x000fe20000011449 */
[-C--:B------:R-:W-:Y:S01]  /*c220*/  FMUL.FTZ R81, R45, R19.reuse ;  /* 0x000000132d517220 */ /* 0x080fe20000410000 */
[----:B------:R-:W-:Y:S02]  /*c230*/  FMUL.FTZ R74, R29, R19 ;  /* 0x000000131d4a7220 */ /* 0x000fe40000410000 */
        /* <DEDUP_REMOVED lines=29> */
[----:B------:R-:W-:Y:S01]  /*c410*/  LEA.HI R57, R42, R73, RZ, 0x2 ;  /* 0x000000492a397211 */ /* 0x000fe200078f10ff */
[-C--:B------:R-:W-:Y:S01]  /*c420*/  FMUL.FTZ R46, R48, R19.reuse ;  /* 0x00000013302e7220 */ /* 0x080fe20000410000 */
[--C-:B------:R-:W-:Y:S01]  /*c430*/  SHF.R.S32.HI R55, RZ, 0x2, R53.reuse ;  /* 0x00000002ff377819 */ /* 0x100fe20000011435 */
[-C--:B------:R-:W-:Y:S01]  /*c440*/  FMUL.FTZ R48, R52, R19.reuse ;  /* 0x0000001334307220 */ /* 0x080fe20000410000 */
[----:B------:R-:W-:Y:S01]  /*c450*/  SHF.R.S32.HI R58, RZ, 0x1f, R53 ;  /* 0x0000001fff3a7819 */ /* 0x000fe20000011435 */
[----:B------:R-:W-:Y:S01]  /*c460*/  FMUL.FTZ R52, R60, R19 ;  /* 0x000000133c347220 */ /* 0x000fe20000410000 */
[----:B------:R-:W-:-:S02]  /*c470*/  LOP3.LUT R60, R57, 0xfffffffc, RZ, 0xc0, !PT ;  /* 0xfffffffc393c7812 */ /* 0x000fc400078ec0ff */
[----:B------:R-:W-:Y:S02]  /*c480*/  LEA.HI R57, R58, R55, RZ, 0x3 ;  /* 0x000000373a397211 */ /* 0x000fe400078f18ff */
[----:B------:R-:W-:Y:S01]  /*c490*/  SHF.R.S32.HI R58, RZ, 0x7, R45 ;  /* 0x00000007ff3a7819 */ /* 0x000fe2000001142d */
[----:B------:R-:W-:Y:S01]  /*c4a0*/  IMAD.IADD R73, R73, 0x1, -R60 ;  /* 0x0000000149497824 */ /* 0x000fe200078e0a3c */
        /* <DEDUP_REMOVED lines=14> */
[----:B------:R-:W-:-:S05]  /*c590*/  @P0 IMAD.HI.U32 R58, R86, R13, RZ ;  /* 0x0000000d563a0227 */ /* 0x000fca00078e00ff */
[----:B------:R-:W-:Y:S02]  /*c5a0*/  @P0 SHF.R.U32.HI R86, RZ, R21, R58 ;  /* 0x00000015ff560219 */ /* 0x000fe4000001163a */
[----:B------:R-:W-:Y:S01]  /*c5b0*/  LOP3.LUT R53, R53, 0x7ffffffc, RZ, 0xc0, !PT ;  /* 0x7ffffffc35357812 */ /* 0x000fe200078ec0ff */
[----:B------:R-:W-:Y:S02]  /*c5c0*/  IMAD.MOV.U32 R21, RZ, RZ, -0x60 ;  /* 0xffffffa0ff157424 */ /* 0x000fe400078e00ff */
        /* <DEDUP_REMOVED lines=16> */
[----:B------:R-:W-:Y:S01]  /*c6d0*/  FMUL.FTZ R13, R70, R19 ;  /* 0x00000013460d7220 */ /* 0x000fe20000410000 */
[----:B------:R-:W-:Y:S02]  /*c6e0*/  IMAD R50, R0, R21, 0x1 ;  /* 0x0000000100327424 */ /* 0x000fe400078e0215 */
[----:B------:R-:W-:Y:S01]  /*c6f0*/  FMUL.FTZ R19, R71, R19 ;  /* 0x0000001347137220 */ /* 0x000fe20000410000 */
[----:B------:R-:W1:Y:S01]  /*c700*/  MUFU.TANH R14, R14 ;  /* 0x0000000e000e7308 */ /* 0x000e620000002400 */
[----:B------:R-:W-:Y:S01]  /*c710*/  IMAD R50, R53, -0x2, R50 ;  /* 0xfffffffe35327824 */ /* 0x000fe200078e0232 */
[----:B------:R-:W-:-:S06]  /*c720*/  LOP3.LUT R21, RZ, R6, RZ, 0x33, !PT ;  /* 0x00000006ff157212 */ /* 0x000fcc00078e33ff */
[----:B------:R-:W2:Y:S01]  /*c730*/  MUFU.TANH R20, R20 ;  /* 0x0000001400147308 */ /* 0x000ea20000002400 */
[----:B------:R-:W-:-:S07]  /*c740*/  IADD3 R58, -R4, R50, R5 ;  /* 0x00000032043a7210 */ /* 0x000fce0007ffe105 */
[----:B------:R-:W3:Y:S08]  /*c750*/  MUFU.TANH R15, R15 ;  /* 0x0000000f000f7308 */ /* 0x000ef00000002400 */
[----:B------:R-:W4:Y:S08]  /*c760*/  MUFU.TANH R18, R18 ;  /* 0x0000001200127308 */ /* 0x000f300000002400 */
        /* <DEDUP_REMOVED lines=55> */
[----:B------:R-:W-:Y:S02]  /*cae0*/  ISETP.NE.AND P0, PT, R9, 0x1, PT ;  /* 0x000000010900780c */ /* 0x000fe40003f05270 */
[----:B------:R-:W-:-:S11]  /*caf0*/  LOP3.LUT R21, RZ, R8, RZ, 0x33, !PT ;  /* 0x00000008ff157212 */ /* 0x000fd600078e33ff */
[----:B------:R-:W-:-:S05]  /*cb00*/  @P0 IMAD.HI.U32 R8, R21, R10, RZ ;  /* 0x0000000a15080227 */ /* 0x000fca00078e00ff */
[----:B------:R-:W-:-:S04]  /*cb10*/  @P0 SHF.R.U32.HI R21, RZ, R11, R8 ;  /* 0x0000000bff150219 */ /* 0x000fc80000011608 */
[----:B------:R-:W-:Y:S01]  /*cb20*/  LOP3.LUT R8, RZ, R21, RZ, 0x33, !PT ;  /* 0x00000015ff087212 */ /* 0x000fe200078e33ff */
[----:B------:R-:W-:Y:S06]  /*cb30*/  BRA `(.L_x_3944) ;  /* 0x00000000000c7947 */ /* 0x000fec0003800000 */
.L_x_3943:
[----:B------:R-:W-:-:S13]  /*cb40*/  ISETP.NE.AND P0, PT, R9, 0x1, PT ;  /* 0x000000010900780c */ /* 0x000fda0003f05270 */
[----:B------:R-:W-:-:S05]  /*cb50*/  @P0 IMAD.HI.U32 R50, R8, R10, RZ ;  /* 0x0000000a08320227 */ /* 0x000fca00078e00ff */
[----:B------:R-:W-:-:S07]  /*cb60*/  @P0 SHF.R.U32.HI R8, RZ, R11, R50 ;  /* 0x0000000bff080219 */ /* 0x000fce0000011632 */
.L_x_3944:
[----:B------:R-:W-:Y:S05]  /*cb70*/  BSYNC B1 ;  /* 0x0000000000017941 */ /* 0x000fea0003800000 */
.L_x_3942:
[----:B------:R-:W-:-:S05]  /*cb80*/  IMAD R8, R8, R9, R63 ;  /* 0x0000000908087224 */ /* 0x000fca00078e023f */
[----:B------:R-:W-:Y:S02]  /*cb90*/  VIMNMX R7, R7, R8, !PT ;  /* 0x0000000807077248 */ /* 0x000fe40007fe0100 */
[----:B------:R-:W-:-:S07]  /*cba0*/  VIADDMNMX R6, R8, R9, R6, PT ;  /* 0x0000000908067246 */ /* 0x000fce0003800106 */
.L_x_3941:
[----:B------:R-:W-:Y:S05]  /*cbb0*/  BSYNC B0 ;  /* 0x0000000000007941 */ /* 0x000fea0003800000 */
.L_x_3940:
[C---:B------:R-:W-:Y:S01]  /*cbc0*/  ISETP.GE.AND P0, PT, R59.reuse, 0x2, PT ;  /* 0x000000023b00780c */ /* 0x040fe20003f06270 */
[----:B------:R-:W0:Y:S01]  /*cbd0*/  SHFL.IDX PT, R86, R86, 0x1, 0x1c1f ;  /* 0x003c1f0056567f89 */ /* 0x000e2200000e0000 */
[----:B------:R-:W-:Y:S01]  /*cbe0*/  ISETP.GE.AND P2, PT, R59, 0xa, PT ;  /* 0x0000000a3b00780c */ /* 0x000fe20003f46270 */
[----:B------:R-:W-:Y:S01]  /*cbf0*/  BSSY B0, `(.L_x_3945) ;  /* 0x0000086000007945 */ /* 0x000fe20003800000 */
[----:B------:R-:W-:Y:S02]  /*cc00*/  P2R R21, PR, RZ, 0x1 ;  /* 0x00000001ff157803 */ /* 0x000fe40000000000 */
[----:B------:R-:W-:Y:S02]  /*cc10*/  ISETP.GT.AND P0, PT, R7, 0x1, !P0 ;  /* 0x000000010700780c */ /* 0x000fe40004704270 */
[----:B------:R-:W-:Y:S02]  /*cc20*/  ISETP.GE.AND P1, PT, R59, 0x9, PT ;  /* 0x000000093b00780c */ /* 0x000fe40003f26270 */
[----:B------:R-:W-:-:S02]  /*cc30*/  ISETP.LT.OR P0, PT, R6, 0x2, P0 ;  /* 0x000000020600780c */ /* 0x000fc40000701670 */
[----:B------:R-:W-:Y:S02]  /*cc40*/  P2R R67, PR, RZ, 0x2 ;  /* 0x00000002ff437803 */ /* 0x000fe40000000000 */
[----:B------:R-:W-:Y:S02]  /*cc50*/  FSEL R84, R20, -INF , !P0 ;  /* 0xff80000014547808 */ /* 0x000fe40004000000 */
[C---:B------:R-:W-:Y:S02]  /*cc60*/  ISETP.GT.AND P0, PT, R7.reuse, 0x9, !P2 ;  /* 0x000000090700780c */ /* 0x040fe40005704270 */
[----:B------:R-:W-:Y:S02]  /*cc70*/  P2R R71, PR, RZ, 0x4 ;  /* 0x00000004ff477803 */ /* 0x000fe40000000000 */
[----:B------:R-:W-:Y:S02]  /*cc80*/  ISETP.LT.OR P0, PT, R6, 0xa, P0 ;  /* 0x0000000a0600780c */ /* 0x000fe40000701670 */
[----:B------:R-:W-:-:S02]  /*cc90*/  ISETP.GT.AND P1, PT, R7, 0x8, !P1 ;  /* 0x000000080700780c */ /* 0x000fc40004f24270 */
[----:B------:R-:W-:Y:S01]  /*cca0*/  ISETP.GE.AND P2, PT, R59, 0x11, PT ;  /* 0x000000113b00780c */ /* 0x000fe20003f46270 */
[----:B0-----:R-:W-:Y:S01]  /*ccb0*/  IMAD.IADD R8, R53, 0x1, R86 ;  /* 0x0000000135087824 */ /* 0x001fe200078e0256 */
[----:B------:R-:W-:Y:S02]  /*ccc0*/  FSEL R82, R74, -INF , !P0 ;  /* 0xff8000004a527808 */ /* 0x000fe40004000000 */
[----:B------:R-:W-:Y:S02]  /*ccd0*/  ISETP.LT.OR P1, PT, R6, 0x9, P1 ;  /* 0x000000090600780c */ /* 0x000fe40000f21670 */
[----:B------:R-:W-:Y:S02]  /*cce0*/  ISETP.GT.AND P0, PT, R7, 0x10, !P2 ;  /* 0x000000100700780c */ /* 0x000fe40005704270 */
[----:B------:R-:W-:Y:S02]  /*ccf0*/  FSEL R170, R24, -INF , !P1 ;  /* 0xff80000018aa7808 */ /* 0x000fe40004800000 */
        /* <DEDUP_REMOVED lines=25> */
[C---:B------:R-:W-:Y:S02]  /*ce90*/  ISETP.LT.OR P0, PT, R6.reuse, 0x22, P0 ;  /* 0x000000220600780c */ /* 0x040fe40000701670 */
        /* <DEDUP_REMOVED lines=40> */
[----:B------:R-:W-:-:S02]  /*d120*/  P2R R73, PR, RZ, 0x4 ;  /* 0x00000004ff497803 */ /* 0x000fc40000000000 */
        /* <DEDUP_REMOVED lines=24> */
[----:B-1----:R-:W-:Y:S02]  /*d2b0*/  FSEL R168, R14, -INF , !P6 ;  /* 0xff8000000ea87808 */ /* 0x002fe40007000000 */
[----:B------:R-:W-:-:S04]  /*d2c0*/  ISETP.GE.AND P6, PT, R59, 0x5a, PT ;  /* 0x0000005a3b00780c */ /* 0x000fc80003fc6270 */
[----:B------:R-:W-:Y:S02]  /*d2d0*/  P2R R14, PR, RZ, 0x40 ;  /* 0x00000040ff0e7803 */ /* 0x000fe40000000000 */
[----:B------:R-:W-:Y:S01]  /*d2e0*/  ISETP.GT.AND P6, PT, R7, 0x59, !P6 ;  /* 0x000000590700780c */ /* 0x000fe200077c4270 */
[----:B------:R-:W-:-:S03]  /*d2f0*/  IMAD.IADD R7, R55, 0x1, R86 ;  /* 0x0000000137077824 */ /* 0x000fc600078e0256 */
        /* <DEDUP_REMOVED lines=14> */
.L_x_3948:
[----:B------:R-:W-:-:S13]  /*d3e0*/  ISETP.NE.AND P6, PT, R9, 0x1, PT ;  /* 0x000000010900780c */ /* 0x000fda0003fc5270 */
[----:B------:R-:W-:-:S05]  /*d3f0*/  @P6 IMAD.HI.U32 R10, R4, R10, RZ ;  /* 0x0000000a040a6227 */ /* 0x000fca00078e00ff */
[----:B------:R-:W-:-:S07]  /*d400*/  @P6 SHF.R.U32.HI R4, RZ, R11, R10 ;  /* 0x0000000bff046219 */ /* 0x000fce000001160a */
.L_x_3949:
[----:B------:R-:W-:Y:S05]  /*d410*/  BSYNC B1 ;  /* 0x0000000000017941 */ /* 0x000fea0003800000 */
.L_x_3947:
[----:B------:R-:W-:-:S05]  /*d420*/  IMAD R4, R4, R9, R63 ;  /* 0x0000000904047224 */ /* 0x000fca00078e023f */
[----:B------:R-:W-:Y:S02]  /*d430*/  VIADDMNMX R8, R4, R9, R8, PT ;  /* 0x0000000904087246 */ /* 0x000fe40003800108 */
[----:B------:R-:W-:-:S07]  /*d440*/  VIMNMX R7, R7, R4, !PT ;  /* 0x0000000407077248 */ /* 0x000fce0007fe0100 */
.L_x_3946:
[----:B------:R-:W-:Y:S05]  /*d450*/  BSYNC B0 ;  /* 0x0000000000007941 */ /* 0x000fea0003800000 */
.L_x_3945:
[----:B------:R-:W2:Y:S01]  /*d460*/  LDL.64 R10, [R1+0x420] ;  /* 0x00042000010a7983 */ /* 0x000ea20000100a00 */
[----:B------:R-:W-:Y:S02]  /*d470*/  ISETP.GT.AND P5, PT, R7, RZ, !P5 ;  /* 0x000000ff0700720c */ /* 0x000fe40006fa4270 */
        /* <DEDUP_REMOVED lines=51> */
[----:B------:R-:W-:Y:S02]  /*d7b0*/  ISETP.NE.AND P5, PT, R88, RZ, PT ;  /* 0x000000ff5800720c */ /* 0x000fe40003fa5270 */
[C---:B------:R-:W-:Y:S01]  /*d7c0*/  ISETP.GT.AND P0, PT, R7.reuse, 0x48, !P0 ;  /* 0x000000480700780c */ /* 0x040fe20004704270 */
[----:B------:R-:W3:Y:S01]  /*d7d0*/  LDL R88, [R1+0x440] ;  /* 0x0004400001587983 */ /* 0x000ee20000100800 */
        /* <DEDUP_REMOVED lines=16> */
[----:B--2---:R-:W-:Y:S02]  /*d8e0*/  FMNMX.FTZ R4, R168, R10, !PT ;  /* 0x0000000aa8047209 */ /* 0x004fe40007810000 */
[----:B------:R-:W-:Y:S02]  /*d8f0*/  ISETP.LT.OR P5, PT, R8, 0x42, P5 ;  /* 0x000000420800780c */ /* 0x000fe40002fa1670 */
[----:B------:R-:W-:Y:S02]  /*d900*/  FMNMX.FTZ R4, R84, R4, !PT ;  /* 0x0000000454047209 */ /* 0x000fe40007810000 */
[----:B------:R-:W-:-:S02]  /*d910*/  FSEL R44, R44, -INF , !P5 ;  /* 0xff8000002c2c7808 */ /* 0x000fc40006800000 */
[----:B------:R-:W-:Y:S02]  /*d920*/  FMNMX.FTZ R4, R170, R4, !PT ;  /* 0x00000004aa047209 */ /* 0x000fe40007810000 */
[C---:B------:R-:W-:Y:S02]  /*d930*/  ISETP.GT.AND P1, PT, R7.reuse, 0x49, !P1 ;  /* 0x000000490700780c */ /* 0x040fe40004f24270 */
[----:B------:R-:W-:Y:S02]  /*d940*/  FMNMX.FTZ R4, R82, R4, !PT ;  /* 0x0000000452047209 */ /* 0x000fe40007810000 */
[----:B------:R-:W-:Y:S02]  /*d950*/  ISETP.LT.OR P0, PT, R8, 0x49, P0 ;  /* 0x000000490800780c */ /* 0x000fe40000701670 */
[----:B------:R-:W-:Y:S02]  /*d960*/  FMNMX.FTZ R4, R68, R4, !PT ;  /* 0x0000000444047209 */ /* 0x000fe40007810000 */
[----:B------:R-:W-:-:S02]  /*d970*/  ISETP.GT.AND P2, PT, R7, 0x50, !P2 ;  /* 0x000000500700780c */ /* 0x000fc40005744270 */
[----:B------:R-:W-:Y:S02]  /*d980*/  FMNMX.FTZ R4, R80, R4, !PT ;  /* 0x0000000450047209 */ /* 0x000fe40007810000 */
[----:B------:R-:W-:Y:S02]  /*d990*/  ISETP.GT.AND P3, PT, R7, 0x51, !P3 ;  /* 0x000000510700780c */ /* 0x000fe40005f64270 */
[----:B------:R-:W-:Y:S02]  /*d9a0*/  FMNMX.FTZ R4, R70, R4, !PT ;  /* 0x0000000446047209 */ /* 0x000fe40007810000 */
[----:B------:R-:W-:Y:S02]  /*d9b0*/  ISETP.NE.AND P6, PT, R14, RZ, PT ;  /* 0x000000ff0e00720c */ /* 0x000fe40003fc5270 */
        /* <DEDUP_REMOVED lines=30> */
[----:B------:R-:W-:Y:S02]  /*dba0*/  ISETP.LT.OR P1, PT, R8, 0x4a, P1 ;  /* 0x0000004a0800780c */ /* 0x000fe40000f21670 */
[----:B------:R-:W-:Y:S02]  /*dbb0*/  FSEL R38, R38, -INF , !P0 ;  /* 0xff80000026267808 */ /* 0x000fe40004000000 */
        /* <DEDUP_REMOVED lines=22> */
[----:B------:R-:W-:-:S02]  /*dd20*/  FMNMX.FTZ R7, R61, R4, !PT ;  /* 0x000000043d077209 */ /* 0x000fc40007810000 */
        /* <DEDUP_REMOVED lines=12> */
[C---:B------:R-:W-:Y:S02]  /*ddf0*/  FSETP.NEU.FTZ.AND P0, PT, R14.reuse, -INF , PT ;  /* 0xff8000000e00780b */ /* 0x040fe40003f1d000 */
        /* <DEDUP_REMOVED lines=13> */
[-C--:B------:R-:W-:Y:S01]  /*ded0*/  FFMA.FTZ R13, R84, R88.reuse, -R9 ;  /* 0x00000058540d7223 */ /* 0x080fe20000010809 */
[-C--:B------:R-:W-:Y:S01]  /*dee0*/  FFMA.FTZ R169, R55, R88.reuse, -R7 ;  /* 0x0000005837a97223 */ /* 0x080fe20000010807 */
[----:B------:R-:W-:Y:S01]  /*def0*/  MUFU.EX2 R168, R168 ;  /* 0x000000a800a87308 */ /* 0x000fe20000000800 */
[-CC-:B------:R-:W-:Y:S01]  /*df00*/  FFMA.FTZ R196, R24, R88.reuse, -R9.reuse ;  /* 0x0000005818c47223 */ /* 0x180fe20000010809 */
[-C--:B------:R-:W-:Y:S01]  /*df10*/  FFMA.FTZ R170, R170, R88.reuse, -R9 ;  /* 0x00000058aaaa7223 */ /* 0x080fe20000010809 */
[----:B------:R-:W-:-:S05]  /*df20*/  FFMA.FTZ R31, R41, R88, -R7 ;  /* 0x00000058291f7223 */ /* 0x000fca0000010807 */
[----:B------:R-:W2:Y:S01]  /*df30*/  MUFU.EX2 R63, R19 ;  /* 0x00000013003f7308 */ /* 0x000ea20000000800 */
[-C--:B------:R-:W-:Y:S01]  /*df40*/  FFMA.FTZ R37, R82, R88.reuse, -R9 ;  /* 0x0000005852257223 */ /* 0x080fe20000010809 */
[----:B------:R-:W-:-:S06]  /*df50*/  FFMA.FTZ R171, R53, R88, -R7 ;  /* 0x0000005835ab7223 */ /* 0x000fcc0000010807 */
[----:B------:R-:W-:Y:S08]  /*df60*/  MUFU.EX2 R32, R32 ;  /* 0x0000002000207308 */ /* 0x000ff00000000800 */
[----:B------:R-:W0:Y:S01]  /*df70*/  MUFU.EX2 R24, R11 ;  /* 0x0000000b00187308 */ /* 0x000e220000000800 */
[----:B------:R-:W-:-:S07]  /*df80*/  FFMA.FTZ R36, R68, R88, -R9 ;  /* 0x0000005844247223 */ /* 0x000fce0000010809 */
[----:B------:R-:W1:Y:S01]  /*df90*/  MUFU.EX2 R13, R13 ;  /* 0x0000000d000d7308 */ /* 0x000e620000000800 */
[----:B------:R-:W-:-:S07]  /*dfa0*/  FFMA.FTZ R30, R47, R88, -R7 ;  /* 0x000000582f1e7223 */ /* 0x000fce0000010807 */
[----:B------:R-:W3:Y:S01]  /*dfb0*/  MUFU.EX2 R169, R169 ;  /* 0x000000a900a97308 */ /* 0x000ee20000000800 */
[----:B------:R-:W-:-:S07]  /*dfc0*/  FFMA.FTZ R172, R80, R88, -R9 ;  /* 0x0000005850ac7223 */ /* 0x000fce0000010809 */
[----:B------:R-:W4:Y:S01]  /*dfd0*/  MUFU.EX2 R170, R170 ;  /* 0x000000aa00aa7308 */ /* 0x000f220000000800 */
[----:B------:R-:W-:-:S07]  /*dfe0*/  FFMA.FTZ R173, R51, R88, -R7 ;  /* 0x0000005833ad7223 */ /* 0x000fce0000010807 */
[----:B------:R-:W4:Y:S01]  /*dff0*/  MUFU.EX2 R31, R31 ;  /* 0x0000001f001f7308 */ /* 0x000f220000000800 */
[----:B--2---:R-:W-:Y:S01]  /*e000*/  FFMA.FTZ R4, R63, R4, R168 ;  /* 0x000000043f047223 */ /* 0x004fe200000100a8 */
[----:B------:R-:W-:-:S06]  /*e010*/  FFMA.FTZ R35, R70, R88, -R9 ;  /* 0x0000005846237223 */ /* 0x000fcc0000010809 */
[----:B------:R-:W2:Y:S01]  /*e020*/  MUFU.EX2 R37, R37 ;  /* 0x0000002500257308 */ /* 0x000ea20000000800 */
[----:B0-----:R-:W-:Y:S01]  /*e030*/  FFMA.FTZ R8, R5, R24, R32 ;  /* 0x0000001805087223 */ /* 0x001fe20000010020 */
[----:B------:R-:W-:-:S06]  /*e040*/  FFMA.FTZ R29, R29, R88, -R7 ;  /* 0x000000581d1d7223 */ /* 0x000fcc0000010807 */
[----:B------:R-:W0:Y:S01]  /*e050*/  MUFU.EX2 R171, R171 ;  /* 0x000000ab00ab7308 */ /* 0x000e220000000800 */
[----:B-1----:R-:W-:Y:S01]  /*e060*/  FADD.FTZ R5, R13, R4 ;  /* 0x000000040d057221 */ /* 0x002fe20000010000 */
[----:B------:R-:W-:-:S06]  /*e070*/  FFMA.FTZ R174, R76, R88, -R9 ;  /* 0x000000584cae7223 */ /* 0x000fcc0000010809 */
[----:B------:R-:W1:Y:S01]  /*e080*/  MUFU.EX2 R36, R36 ;  /* 0x0000002400247308 */ /* 0x000e620000000800 */
        /* <DEDUP_REMOVED lines=9> */
[-CC-:B------:R-:W-:Y:S01]  /*e120*/  FFMA.FTZ R21, R20, R88.reuse, -R9.reuse ;  /* 0x0000005814157223 */ /* 0x180fe20000010809 */
[-CC-:B------:R-:W-:Y:S01]  /*e130*/  FFMA.FTZ R176, R74, R88.reuse, -R9.reuse ;  /* 0x000000584ab07223 */ /* 0x180fe20000010809 */
[----:B------:R-:W-:-:S05]  /*e140*/  FFMA.FTZ R33, R66, R88, -R9 ;  /* 0x0000005842217223 */ /* 0x000fca0000010809 */
[----:B------:R-:W4:Y:S01]  /*e150*/  MUFU.EX2 R35, R35 ;  /* 0x0000002300237308 */ /* 0x000f220000000800 */
[-CC-:B------:R-:W-:Y:S01]  /*e160*/  FFMA.FTZ R178, R72, R88.reuse, -R9.reuse ;  /* 0x0000005848b27223 */ /* 0x180fe20000010809 */
[-CC-:B------:R-:W-:Y:S01]  /*e170*/  FFMA.FTZ R224, R64, R88.reuse, -R9.reuse ;  /* 0x0000005840e07223 */ /* 0x180fe20000010809 */
[-CC-:B------:R-:W-:Y:S01]  /*e180*/  FFMA.FTZ R225, R60, R88.reuse, -R9.reuse ;  /* 0x000000583ce17223 */ /* 0x180fe20000010809 */
[----:B------:R-:W-:-:S04]  /*e190*/  FFMA.FTZ R222, R58, R88, -R9 ;  /* 0x000000583ade7223 */ /* 0x000fc80000010809 */
[----:B------:R-:W4:Y:S01]  /*e1a0*/  MUFU.EX2 R29, R29 ;  /* 0x0000001d001d7308 */ /* 0x000f220000000800 */
[-CC-:B------:R-:W-:Y:S01]  /*e1b0*/  FFMA.FTZ R223, R62, R88.reuse, -R9.reuse ;  /* 0x000000583edf7223 */ /* 0x180fe20000010809 */
[-CC-:B------:R-:W-:Y:S01]  /*e1c0*/  FFMA.FTZ R204, R56, R88.reuse, -R9.reuse ;  /* 0x0000005838cc7223 */ /* 0x180fe20000010809 */
[-CC-:B------:R-:W-:Y:S01]  /*e1d0*/  FFMA.FTZ R203, R54, R88.reuse, -R9.reuse ;  /* 0x0000005836cb7223 */ /* 0x180fe20000010809 */
[-CC-:B------:R-:W-:Y:S01]  /*e1e0*/  FFMA.FTZ R202, R52, R88.reuse, -R9.reuse ;  /* 0x0000005834ca7223 */ /* 0x180fe20000010809 */
[-CC-:B------:R-:W-:Y:S01]  /*e1f0*/  FFMA.FTZ R201, R50, R88.reuse, -R9.reuse ;  /* 0x0000005832c97223 */ /* 0x180fe20000010809 */
[-CC-:B------:R-:W-:Y:S01]  /*e200*/  FFMA.FTZ R195, R48, R88.reuse, -R9.reuse ;  /* 0x0000005830c37223 */ /* 0x180fe20000010809 */
[-C--:B------:R-:W-:Y:S01]  /*e210*/  FFMA.FTZ R20, R46, R88.reuse, -R9 ;  /* 0x000000582e147223 */ /* 0x080fe20000010809 */
[----:B------:R-:W4:Y:S01]  /*e220*/  MUFU.EX2 R174, R174 ;  /* 0x000000ae00ae7308 */ /* 0x000f220000000800 */
[----:B--2---:R-:W-:Y:S01]  /*e230*/  FADD.FTZ R5, R37, R4 ;  /* 0x0000000425057221 */ /* 0x004fe20000010000 */
[----:B0-----:R-:W-:Y:S01]  /*e240*/  FADD.FTZ R9, R171, R8 ;  /* 0x00000008ab097221 */ /* 0x001fe20000010000 */
[----:B------:R-:W-:-:S05]  /*e250*/  FFMA.FTZ R177, R49, R88, -R7 ;  /* 0x0000005831b17223 */ /* 0x000fca0000010807 */
[----:B------:R-:W0:Y:S01]  /*e260*/  MUFU.EX2 R175, R175 ;  /* 0x000000af00af7308 */ /* 0x000e220000000800 */
[----:B-1----:R-:W-:Y:S01]  /*e270*/  FADD.FTZ R5, R36, R5 ;  /* 0x0000000524057221 */ /* 0x002fe20000010000 */
[----:B---3--:R-:W-:Y:S01]  /*e280*/  FADD.FTZ R4, R30, R9 ;  /* 0x000000091e047221 */ /* 0x008fe20000010000 */
[----:B------:R-:W-:-:S05]  /*e290*/  FFMA.FTZ R179, R27, R88, -R7 ;  /* 0x000000581bb37223 */ /* 0x000fca0000010807 */
[----:B------:R-:W1:Y:S01]  /*e2a0*/  MUFU.EX2 R34, R34 ;  /* 0x0000002200227308 */ /* 0x000e620000000800 */
[----:B----4-:R-:W-:Y:S01]  /*e2b0*/  FADD.FTZ R8, R172, R5 ;  /* 0x00000005ac087221 */ /* 0x010fe20000010000 */
[----:B------:R-:W-:-:S06]  /*e2c0*/  FADD.FTZ R4, R173, R4 ;  /* 0x00000004ad047221 */ /* 0x000fcc0000010000 */
[----:B------:R-:W2:Y:S01]  /*e2d0*/  MUFU.EX2 R28, R28 ;  /* 0x0000001c001c7308 */ /* 0x000ea20000000800 */
[----:B------:R-:W-:Y:S01]  /*e2e0*/  FFMA.FTZ R12, R15, R88, -R7 ;  /* 0x000000580f0c7223 */ /* 0x000fe20000010807 */
[----:B------:R-:W-:-:S06]  /*e2f0*/  FADD.FTZ R5, R35, R8 ;  /* 0x0000000823057221 */ /* 0x000fcc0000010000 */
[----:B------:R-:W3:Y:S01]  /*e300*/  MUFU.EX2 R176, R176 ;  /* 0x000000b000b07308 */ /* 0x000ee20000000800 */
[----:B------:R-:W-:Y:S01]  /*e310*/  FADD.FTZ R4, R29, R4 ;  /* 0x000000041d047221 */ /* 0x000fe20000010000 */
[----:B------:R-:W-:-:S06]  /*e320*/  FFMA.FTZ R220, R25, R88, -R7 ;  /* 0x0000005819dc7223 */ /* 0x000fcc0000010807 */
[----:B------:R-:W4:Y:S01]  /*e330*/  MUFU.EX2 R177, R177 ;  /* 0x000000b100b17308 */ /* 0x000f220000000800 */
[----:B------:R-:W-:Y:S01]  /*e340*/  FADD.FTZ R5, R174, R5 ;  /* 0x00000005ae057221 */ /* 0x000fe20000010000 */
[----:B0-----:R-:W-:-:S06]  /*e350*/  FADD.FTZ R9, R175, R4 ;  /* 0x00000004af097221 */ /* 0x001fcc0000010000 */
[----:B------:R-:W0:Y:S01]  /*e360*/  MUFU.EX2 R33, R33 ;  /* 0x0000002100217308 */ /* 0x000e220000000800 */
[----:B------:R-:W-:-:S07]  /*e370*/  FFMA.FTZ R221, R18, R88, -R7 ;  /* 0x0000005812dd7223 */ /* 0x000fce0000010807 */
[----:B------:R-:W0:Y:S01]  /*e380*/  MUFU.EX2 R179, R179 ;  /* 0x000000b300b37308 */ /* 0x000e220000000800 */
[----:B-1----:R-:W-:Y:S01]  /*e390*/  FADD.FTZ R5, R34, R5 ;  /* 0x0000000522057221 */ /* 0x002fe20000010000 */
[----:B--2---:R-:W-:-:S06]  /*e3a0*/  FADD.FTZ R4, R28, R9 ;  /* 0x000000091c047221 */ /* 0x004fcc0000010000 */
[----:B------:R-:W1:Y:S01]  /*e3b0*/  MUFU.EX2 R178, R178 ;  /* 0x000000b200b27308 */ /* 0x000e620000000800 */
        /* <DEDUP_REMOVED lines=8> */
[----:B------:R-:W-:-:S06]  /*e440*/  FADD.FTZ R9, R179, R4 ;  /* 0x00000004b3097221 */ /* 0x000fcc0000010000 */
        /* <DEDUP_REMOVED lines=40> */
[----:B------:R-:W3:Y:S08]  /*e6d0*/  MUFU.EX2 R196, R196 ;  /* 0x000000c400c47308 */ /* 0x000ef00000000800 */
[----:B------:R-:W4:Y:S01]  /*e6e0*/  MUFU.EX2 R19, R19 ;  /* 0x0000001300137308 */ /* 0x000f220000000800 */
[----:B0-----:R-:W-:Y:S01]  /*e6f0*/  FADD.FTZ R8, R201, R8 ;  /* 0x00000008c9087221 */ /* 0x001fe20000010000 */
[----:B------:R-:W-:-:S06]  /*e700*/  FADD.FTZ R5, R198, R5 ;  /* 0x00000005c6057221 */ /* 0x000fcc0000010000 */
[----:B------:R-:W0:Y:S08]  /*e710*/  MUFU.EX2 R21, R21 ;  /* 0x0000001500157308 */ /* 0x000e300000000800 */
[----:B------:R-:W0:Y:S01]  /*e720*/  MUFU.EX2 R14, R14 ;  /* 0x0000000e000e7308 */ /* 0x000e220000000800 */
[----:B-1----:R-:W-:Y:S01]  /*e730*/  FADD.FTZ R7, R195, R8 ;  /* 0x00000008c3077221 */ /* 0x002fe20000010000 */
[----:B--2---:R-:W-:-:S06]  /*e740*/  FADD.FTZ R4, R18, R5 ;  /* 0x0000000512047221 */ /* 0x004fcc0000010000 */
[----:B------:R-:W1:Y:S08]  /*e750*/  MUFU.EX2 R20, R20 ;  /* 0x0000001400147308 */ /* 0x000e700000000800 */
[----:B------:R-:W2:Y:S01]  /*e760*/  MUFU.EX2 R15, R15 ;  /* 0x0000000f000f7308 */ /* 0x000ea20000000800 */
[----:B---3--:R-:W-:Y:S01]  /*e770*/  FADD.FTZ R8, R196, R7 ;  /* 0x00000007c4087221 */ /* 0x008fe20000010000 */
[----:B----4-:R-:W-:-:S03]  /*e780*/  FADD.FTZ R5, R19, R4 ;  /* 0x0000000413057221 */ /* 0x010fc60000010000 */
[----:B0-----:R-:W-:Y:S01]  /*e790*/  FADD.FTZ R7, R21, R8 ;  /* 0x0000000815077221 */ /* 0x001fe20000010000 */
[----:B------:R-:W-:-:S03]  /*e7a0*/  FADD.FTZ R4, R14, R5 ;  /* 0x000000050e047221 */ /* 0x000fc60000010000 */
[----:B-1----:R-:W-:Y:S01]  /*e7b0*/  FADD.FTZ R8, R20, R7 ;  /* 0x0000000714087221 */ /* 0x002fe20000010000 */
[----:B------:R0:W-:Y:S01]  /*e7c0*/  STL [R1+0x424], R6 ;  /* 0x0004240601007387 */ /* 0x0001e20000100800 */
[----:B--2---:R-:W-:-:S05]  /*e7d0*/  FADD.FTZ R9, R15, R4 ;  /* 0x000000040f097221 */ /* 0x004fca0000010000 */
[----:B------:R1:W-:Y:S04]  /*e7e0*/  STL.64 [R1+0x430], R8 ;  /* 0x0004300801007387 */ /* 0x0003e80000100a00 */
[----:B------:R-:W2:Y:S01]  /*e7f0*/  LD.E R7, desc[UR44][R16.64+0x210] ;  /* 0x0002102c10077980 */ /* 0x000ea2000c101900 */
[----:B------:R-:W-:-:S04]  /*e800*/  UIADD3 UR4, UP0, UR37, 0x210, URZ ;  /* 0x0000021025047890 */ /* 0x000fc8000ff1e03f */
[----:B------:R-:W-:Y:S02]  /*e810*/  ULOP3.LUT UR5, UR4, 0x4, URZ, 0xfc, !UPT ;  /* 0x0000000404057892 */ /* 0x000fe4000f8efc3f */
[----:B------:R-:W-:-:S04]  /*e820*/  UIADD3.X UR6, URZ, UR36, URZ, UP0, !UPT ;  /* 0x000000243f067290 */ /* 0x000fc800087fe43f */
[----:B------:R-:W-:Y:S02]  /*e830*/  IMAD.U32 R4, RZ, RZ, UR5 ;  /* 0x00000005ff047e24 */ /* 0x000fe4000f8e00ff */
[----:B------:R-:W-:Y:S02]  /*e840*/  IMAD.U32 R5, RZ, RZ, UR6 ;  /* 0x00000006ff057e24 */ /* 0x000fe4000f8e00ff */
[----:B--2---:R-:W-:-:S05]  /*e850*/  FMUL.FTZ R7, R63, R7 ;  /* 0x000000073f077220 */ /* 0x004fca0000410000 */
[----:B------:R2:W-:Y:S04]  /*e860*/  ST.E desc[UR44][R16.64+0x210], R7 ;  /* 0x0002100710007985 */ /* 0x0005e8000c10192c */
[----:B------:R-:W3:Y:S02]  /*e870*/  LD.E R10, desc[UR44][R4.64] ;  /* 0x0000002c040a7980 */ /* 0x000ee4000c101900 */
[----:B---3--:R-:W-:-:S05]  /*e880*/  FMUL.FTZ R11, R63, R10 ;  /* 0x0000000a3f0b7220 */ /* 0x008fca0000410000 */
[----:B------:R3:W-:Y:S04]  /*e890*/  ST.E desc[UR44][R4.64], R11 ;  /* 0x0000000b04007985 */ /* 0x0007e8000c10192c */
[----:B------:R-:W4:Y:S04]  /*e8a0*/  LD.E R54, desc[UR44][R16.64+0x224] ;  /* 0x0002242c10367980 */ /* 0x000f28000c101900 */
[----:B------:R-:W2:Y:S04]  /*e8b0*/  LD.E R226, desc[UR44][R16.64+0x404] ;  /* 0x0004042c10e27980 */ /* 0x000ea8000c101900 */
        /* <DEDUP_REMOVED lines=58> */
[----:B-1----:R-:W3:Y:S04]  /*ec60*/  LD.E R8, desc[UR44][R16.64+0x3f4] ;  /* 0x0003f42c10087980 */ /* 0x002ee8000c101900 */
[----:B------:R-:W3:Y:S01]  /*ec70*/  LD.E R10, desc[UR44][R16.64+0x400] ;  /* 0x0004002c100a7980 */ /* 0x000ee2000c101900 */
[----:B------:R-:W-:Y:S01]  /*ec80*/  ULOP3.LUT UR5, UR4, 0x8, URZ, 0xfc, !UPT ;  /* 0x0000000804057892 */ /* 0x000fe2000f8efc3f */
[C---:B----4-:R-:W-:Y:S01]  /*ec90*/  FMUL.FTZ R9, R63.reuse, R54 ;  /* 0x000000363f097220 */ /* 0x050fe20000410000 */
[----:B--2---:R-:W-:-:S04]  /*eca0*/  FMUL.FTZ R43, R63, R226 ;  /* 0x000000e23f2b7220 */ /* 0x004fc80000410000 */
[----:B------:R0:W-:Y:S01]  /*ecb0*/  ST.E desc[UR44][R16.64+0x224], R9 ;  /* 0x0002240910007985 */ /* 0x0001e2000c10192c */
[C---:B---3--:R-:W-:Y:S01]  /*ecc0*/  FMUL.FTZ R7, R63.reuse, R52 ;  /* 0x000000343f077220 */ /* 0x048fe20000410000 */
[C---:B------:R-:W-:Y:S01]  /*ecd0*/  FMUL.FTZ R11, R63.reuse, R56 ;  /* 0x000000383f0b7220 */ /* 0x040fe20000410000 */
[C---:B------:R-:W-:Y:S01]  /*ece0*/  FMUL.FTZ R25, R63.reuse, R58 ;  /* 0x0000003a3f197220 */ /* 0x040fe20000410000 */
[C---:B------:R-:W-:Y:S01]  /*ecf0*/  FMUL.FTZ R27, R63.reuse, R60 ;  /* 0x0000003c3f1b7220 */ /* 0x040fe20000410000 */
[----:B------:R-:W-:Y:S01]  /*ed00*/  ST.E desc[UR44][R16.64+0x404], R43 ;  /* 0x0004042b10007985 */ /* 0x000fe2000c10192c */
[----:B0-----:R-:W-:-:S03]  /*ed10*/  FMUL.FTZ R9, R63, R68 ;  /* 0x000000443f097220 */ /* 0x001fc60000410000 */
[----:B------:R0:W-:Y:S01]  /*ed20*/  ST.E desc[UR44][R16.64+0x220], R7 ;  /* 0x0002200710007985 */ /* 0x0001e2000c10192c */
[----:B------:R-:W-:-:S03]  /*ed30*/  FMUL.FTZ R39, R63, R62 ;  /* 0x0000003e3f277220 */ /* 0x000fc60000410000 */
[----:B------:R1:W-:Y:S01]  /*ed40*/  ST.E desc[UR44][R16.64+0x230], R11 ;  /* 0x0002300b10007985 */ /* 0x0003e2000c10192c */
[----:B------:R-:W-:-:S03]  /*ed50*/  FMUL.FTZ R41, R63, R64 ;  /* 0x000000403f297220 */ /* 0x000fc60000410000 */
[----:B------:R2:W-:Y:S04]  /*ed60*/  ST.E desc[UR44][R16.64+0x234], R25 ;  /* 0x0002341910007985 */ /* 0x0005e8000c10192c */
[----:B------:R3:W-:Y:S01]  /*ed70*/  ST.E desc[UR44][R16.64+0x240], R27 ;  /* 0x0002401b10007985 */ /* 0x0007e2000c10192c */
[C---:B0-----:R-:W-:Y:S01]  /*ed80*/  FMUL.FTZ R7, R63.reuse, R66 ;  /* 0x000000423f077220 */ /* 0x041fe20000410000 */
[C---:B------:R-:W-:Y:S02]  /*ed90*/  FMUL.FTZ R43, R63.reuse, R70 ;  /* 0x000000463f2b7220 */ /* 0x040fe40000410000 */
[----:B------:R0:W-:Y:S01]  /*eda0*/  ST.E desc[UR44][R16.64+0x260], R9 ;  /* 0x0002600910007985 */ /* 0x0001e2000c10192c */
[C---:B------:R-:W-:Y:S01]  /*edb0*/  FMUL.FTZ R45, R63.reuse, R72 ;  /* 0x000000483f2d7220 */ /* 0x040fe20000410000 */
[C---:B-1----:R-:W-:Y:S01]  /*edc0*/  FMUL.FTZ R11, R63.reuse, R74 ;  /* 0x0000004a3f0b7220 */ /* 0x042fe20000410000 */
[C---:B--2---:R-:W-:Y:S01]  /*edd0*/  FMUL.FTZ R25, R63.reuse, R76 ;  /* 0x0000004c3f197220 */ /* 0x044fe20000410000 */
[C---:B---3--:R-:W-:Y:S01]  /*ede0*/  FMUL.FTZ R27, R63.reuse, R78 ;  /* 0x0000004e3f1b7220 */ /* 0x048fe20000410000 */
[----:B------:R1:W-:Y:S01]  /*edf0*/  ST.E desc[UR44][R16.64+0x244], R39 ;  /* 0x0002442710007985 */ /* 0x0003e2000c10192c */
[----:B0-----:R-:W-:-:S03]  /*ee00*/  FMUL.FTZ R9, R63, R86 ;  /* 0x000000563f097220 */ /* 0x001fc60000410000 */
[----:B------:R0:W-:Y:S04]  /*ee10*/  ST.E desc[UR44][R16.64+0x250], R41 ;  /* 0x0002502910007985 */ /* 0x0001e8000c10192c */
[----:B------:R2:W-:Y:S04]  /*ee20*/  ST.E desc[UR44][R16.64+0x254], R7 ;  /* 0x0002540710007985 */ /* 0x0005e8000c10192c */
[----:B------:R3:W-:Y:S01]  /*ee30*/  ST.E desc[UR44][R16.64+0x264], R43 ;  /* 0x0002642b10007985 */ /* 0x0007e2000c10192c */
[----:B-1----:R-:W-:-:S03]  /*ee40*/  FMUL.FTZ R39, R63, R80 ;  /* 0x000000503f277220 */ /* 0x002fc60000410000 */
[----:B------:R1:W-:Y:S01]  /*ee50*/  ST.E desc[UR44][R16.64+0x270], R45 ;  /* 0x0002702d10007985 */ /* 0x0003e2000c10192c */
[----:B0-----:R-:W-:-:S03]  /*ee60*/  FMUL.FTZ R41, R63, R82 ;  /* 0x000000523f297220 */ /* 0x001fc60000410000 */
[----:B------:R0:W-:Y:S01]  /*ee70*/  ST.E desc[UR44][R16.64+0x274], R11 ;  /* 0x0002740b10007985 */ /* 0x0001e2000c10192c */
[----:B--2---:R-:W-:-:S03]  /*ee80*/  FMUL.FTZ R7, R63, R84 ;  /* 0x000000543f077220 */ /* 0x004fc60000410000 */
[----:B------:R2:W-:Y:S01]  /*ee90*/  ST.E desc[UR44][R16.64+0x280], R25 ;  /* 0x0002801910007985 */ /* 0x0005e2000c10192c */
[----:B---3--:R-:W-:-:S03]  /*eea0*/  FMUL.FTZ R43, R63, R90 ;  /* 0x0000005a3f2b7220 */ /* 0x008fc60000410000 */
[----:B------:R3:W-:Y:S01]  /*eeb0*/  ST.E desc[UR44][R16.64+0x284], R27 ;  /* 0x0002841b10007985 */ /* 0x0007e2000c10192c */
[C---:B-1----:R-:W-:Y:S01]  /*eec0*/  FMUL.FTZ R45, R63.reuse, R92 ;  /* 0x0000005c3f2d7220 */ /* 0x042fe20000410000 */
[C---:B0-----:R-:W-:Y:S02]  /*eed0*/  FMUL.FTZ R11, R63.reuse, R88 ;  /* 0x000000583f0b7220 */ /* 0x041fe40000410000 */
[----:B------:R0:W-:Y:S01]  /*eee0*/  ST.E desc[UR44][R16.64+0x2a4], R9 ;  /* 0x0002a40910007985 */ /* 0x0001e2000c10192c */
[C---:B--2---:R-:W-:Y:S01]  /*eef0*/  FMUL.FTZ R25, R63.reuse, R94 ;  /* 0x0000005e3f197220 */ /* 0x044fe20000410000 */
[C---:B---3--:R-:W-:Y:S02]  /*ef00*/  FMUL.FTZ R27, R63.reuse, R96 ;  /* 0x000000603f1b7220 */ /* 0x048fe40000410000 */
[----:B------:R1:W-:Y:S01]  /*ef10*/  ST.E desc[UR44][R16.64+0x290], R39 ;  /* 0x0002902710007985 */ /* 0x0003e2000c10192c */
[----:B0-----:R-:W-:-:S03]  /*ef20*/  FMUL.FTZ R9, R63, R104 ;  /* 0x000000683f097220 */ /* 0x001fc60000410000 */
[----:B------:R0:W-:Y:S04]  /*ef30*/  ST.E desc[UR44][R16.64+0x294], R41 ;  /* 0x0002942910007985 */ /* 0x0001e8000c10192c */
[----:B------:R2:W-:Y:S01]  /*ef40*/  ST.E desc[UR44][R16.64+0x2a0], R7 ;  /* 0x0002a00710007985 */ /* 0x0005e2000c10192c */
[----:B-1----:R-:W-:-:S03]  /*ef50*/  FMUL.FTZ R39, R63, R100 ;  /* 0x000000643f277220 */ /* 0x002fc60000410000 */
[----:B------:R1:W-:Y:S04]  /*ef60*/  ST.E desc[UR44][R16.64+0x2b0], R11 ;  /* 0x0002b00b10007985 */ /* 0x0003e8000c10192c */
[----:B------:R3:W-:Y:S01]  /*ef70*/  ST.E desc[UR44][R16.64+0x2b4], R43 ;  /* 0x0002b42b10007985 */ /* 0x0007e2000c10192c */
[----:B0-----:R-:W-:-:S03]  /*ef80*/  FMUL.FTZ R41, R63, R102 ;  /* 0x000000663f297220 */ /* 0x001fc60000410000 */
[----:B------:R0:W-:Y:S01]  /*ef90*/  ST.E desc[UR44][R16.64+0x2c0], R45 ;  /* 0x0002c02d10007985 */ /* 0x0001e2000c10192c */
[----:B--2---:R-:W-:-:S03]  /*efa0*/  FMUL.FTZ R7, R63, R98 ;  /* 0x000000623f077220 */ /* 0x004fc60000410000 */
[----:B------:R2:W-:Y:S01]  /*efb0*/  ST.E desc[UR44][R16.64+0x2c4], R25 ;  /* 0x0002c41910007985 */ /* 0x0005e2000c10192c */
[----:B-1----:R-:W-:-:S03]  /*efc0*/  FMUL.FTZ R11, R63, R106 ;  /* 0x0000006a3f0b7220 */ /* 0x002fc60000410000 */
[----:B------:R1:W-:Y:S01]  /*efd0*/  ST.E desc[UR44][R16.64+0x2d0], R27 ;  /* 0x0002d01b10007985 */ /* 0x0003e2000c10192c */
[C---:B---3--:R-:W-:Y:S01]  /*efe0*/  FMUL.FTZ R43, R63.reuse, R110 ;  /* 0x0000006e3f2b7220 */ /* 0x048fe20000410000 */
[C---:B0-----:R-:W-:Y:S02]  /*eff0*/  FMUL.FTZ R45, R63.reuse, R112 ;  /* 0x000000703f2d7220 */ /* 0x041fe40000410000 */
[----:B------:R0:W-:Y:S01]  /*f000*/  ST.E desc[UR44][R16.64+0x2f0], R9 ;  /* 0x0002f00910007985 */ /* 0x0001e2000c10192c */
[C---:B--2---:R-:W-:Y:S01]  /*f010*/  FMUL.FTZ R25, R63.reuse, R108 ;  /* 0x0000006c3f197220 */ /* 0x044fe20000410000 */
[C---:B-1----:R-:W-:Y:S02]  /*f020*/  FMUL.FTZ R27, R63.reuse, R114 ;  /* 0x000000723f1b7220 */ /* 0x042fe40000410000 */
        /* <DEDUP_REMOVED lines=41> */
[----:B------:R1:W-:Y:S01]  /*f2c0*/  ST.E desc[UR44][R16.64+0x384], R41 ;  /* 0x0003842910007985 */ /* 0x0003e2000c10192c */
[----:B------:R-:W-:-:S03]  /*f2d0*/  FMUL.FTZ R47, R63, R8 ;  /* 0x000000083f2f7220 */ /* 0x000fc60000410000 */
        /* <DEDUP_REMOVED lines=8> */
[----:B------:R-:W-:Y:S02]  /*f360*/  IMAD.U32 R8, RZ, RZ, UR5 ;  /* 0x00000005ff087e24 */ /* 0x000fe4000f8e00ff */
[C---:B0-----:R-:W-:Y:S01]  /*f370*/  FMUL.FTZ R27, R63.reuse, R42 ;  /* 0x0000002a3f1b7220 */ /* 0x041fe20000410000 */
[----:B------:R0:W-:Y:S01]  /*f380*/  ST.E desc[UR44][R16.64+0x3b4], R9 ;  /* 0x0003b40910007985 */ /* 0x0001e2000c10192c */
[C---:B--2---:R-:W-:Y:S01]  /*f390*/  FMUL.FTZ R43, R63.reuse, R26 ;  /* 0x0000001a3f2b7220 */ /* 0x044fe20000410000 */
[C---:B-1----:R-:W-:Y:S01]  /*f3a0*/  FMUL.FTZ R45, R63.reuse, R6 ;  /* 0x000000063f2d7220 */ /* 0x042fe20000410000 */
[----:B------:R-:W-:Y:S01]  /*f3b0*/  FMUL.FTZ R63, R63, R10 ;  /* 0x0000000a3f3f7220 */ /* 0x000fe20000410000 */
[----:B0-----:R-:W-:Y:S01]  /*f3c0*/  IMAD.U32 R9, RZ, RZ, UR6 ;  /* 0x00000006ff097e24 */ /* 0x001fe2000f8e00ff */
        /* <DEDUP_REMOVED lines=9> */
[----:B------:R2:W-:Y:S04]  /*f460*/  ST.E desc[UR44][R16.64+0x400], R63 ;  /* 0x0004003f10007985 */ /* 0x0005e8000c10192c */
[----:B0-----:R-:W3:Y:S01]  /*f470*/  LD.E R11, desc[UR44][R8.64] ;  /* 0x0000002c080b7980 */ /* 0x001ee2000c101900 */
[----:B------:R-:W-:Y:S01]  /*f480*/  ULOP3.LUT UR4, UR4, 0xc, URZ, 0xfc, !UPT ;  /* 0x0000000c04047892 */ /* 0x000fe2000f8efc3f */
[----:B------:R-:W-:-:S05]  /*f490*/  IMAD.U32 R7, RZ, RZ, UR6 ;  /* 0x00000006ff077e24 */ /* 0x000fca000f8e00ff */
[----:B------:R-:W-:Y:S02]  /*f4a0*/  IMAD.U32 R6, RZ, RZ, UR4 ;  /* 0x00000004ff067e24 */ /* 0x000fe4000f8e00ff */
[----:B---3--:R-:W-:-:S05]  /*f4b0*/  FMUL.FTZ R11, R24, R11 ;  /* 0x0000000b180b7220 */ /* 0x008fca0000410000 */
[----:B------:R0:W-:Y:S04]  /*f4c0*/  ST.E desc[UR44][R8.64], R11 ;  /* 0x0000000b08007985 */ /* 0x0001e8000c10192c */
[----:B-1----:R-:W3:Y:S02]  /*f4d0*/  LD.E R25, desc[UR44][R6.64] ;  /* 0x0000002c06197980 */ /* 0x002ee4000c101900 */
[----:B---3--:R-:W-:-:S05]  /*f4e0*/  FMUL.FTZ R25, R24, R25 ;  /* 0x0000001918197220 */ /* 0x008fca0000410000 */
[----:B------:R1:W-:Y:S04]  /*f4f0*/  ST.E desc[UR44][R6.64], R25 ;  /* 0x0000001906007985 */ /* 0x0003e8000c10192c */
[----:B------:R-:W3:Y:S04]  /*f500*/  LD.E R61, desc[UR44][R16.64+0x228] ;  /* 0x0002282c103d7980 */ /* 0x000ee8000c101900 */
[----:B------:R-:W4:Y:S04]  /*f510*/  LD.E R57, desc[UR44][R16.64+0x3a8] ;  /* 0x0003a82c10397980 */ /* 0x000f28000c101900 */
[----:B------:R-:W4:Y:S04]  /*f520*/  LD.E R55, desc[UR44][R16.64+0x3ac] ;  /* 0x0003ac2c10377980 */ /* 0x000f28000c101900 */
[----:B------:R-:W4:Y:S04]  /*f530*/  LD.E R53, desc[UR44][R16.64+0x3b8] ;  /* 0x0003b82c10357980 */ /* 0x000f28000c101900 */
[----:B------:R-:W4:Y:S04]  /*f540*/  LD.E R26, desc[UR44][R16.64+0x40c] ;  /* 0x00040c2c101a7980 */ /* 0x000f28000c101900 */
        /* <DEDUP_REMOVED lines=54> */
[----:B------:R-:W2:Y:S04]  /*f8b0*/  LD.E R39, desc[UR44][R16.64+0x3f8] ;  /* 0x0003f82c10277980 */ /* 0x000ea8000c101900 */
[----:B------:R-:W2:Y:S04]  /*f8c0*/  LD.E R27, desc[UR44][R16.64+0x3fc] ;  /* 0x0003fc2c101b7980 */ /* 0x000ea8000c101900 */
[----:B-1----:R-:W2:Y:S01]  /*f8d0*/  LD.E R25, desc[UR44][R16.64+0x408] ;  /* 0x0004082c10197980 */ /* 0x002ea2000c101900 */
[C---:B---3--:R-:W-:Y:S01]  /*f8e0*/  FMUL.FTZ R61, R24.reuse, R61 ;  /* 0x0000003d183d7220 */ /* 0x048fe20000410000 */
[C---:B----4-:R-:W-:Y:S01]  /*f8f0*/  FMUL.FTZ R57, R24.reuse, R57 ;  /* 0x0000003918397220 */ /* 0x050fe20000410000 */
[C---:B------:R-:W-:Y:S01]  /*f900*/  FMUL.FTZ R55, R24.reuse, R55 ;  /* 0x0000003718377220 */ /* 0x040fe20000410000 */
[----:B------:R-:W-:-:S02]  /*f910*/  FMUL.FTZ R53, R24, R53 ;  /* 0x0000003518357220 */ /* 0x000fc40000410000 */
[----:B------:R0:W-:Y:S01]  /*f920*/  ST.E desc[UR44][R16.64+0x228], R61 ;  /* 0x0002283d10007985 */ /* 0x0001e2000c10192c */
[----:B------:R-:W-:-:S03]  /*f930*/  FMUL.FTZ R26, R24, R26 ;  /* 0x0000001a181a7220 */ /* 0x000fc60000410000 */
[----:B------:R-:W-:Y:S01]  /*f940*/  ST.E desc[UR44][R16.64+0x3a8], R57 ;  /* 0x0003a83910007985 */ /* 0x000fe2000c10192c */
[----:B--2---:R-:W-:-:S03]  /*f950*/  FMUL.FTZ R63, R24, R63 ;  /* 0x0000003f183f7220 */ /* 0x004fc60000410000 */
[----:B------:R-:W-:Y:S01]  /*f960*/  ST.E desc[UR44][R16.64+0x3ac], R55 ;  /* 0x0003ac3710007985 */ /* 0x000fe2000c10192c */
[----:B------:R-:W-:-:S03]  /*f970*/  FMUL.FTZ R65, R24, R65 ;  /* 0x0000004118417220 */ /* 0x000fc60000410000 */
        /* <DEDUP_REMOVED lines=44> */
[C---:B0-----:R-:W-:Y:S01]  /*fc40*/  FMUL.FTZ R61, R24.reuse, R10 ;  /* 0x0000000a183d7220 */ /* 0x041fe20000410000 */
[C---:B------:R-:W-:Y:S01]  /*fc50*/  FMUL.FTZ R59, R24.reuse, R59 ;  /* 0x0000003b183b7220 */ /* 0x040fe20000410000 */
[C---:B------:R-:W-:Y:S01]  /*fc60*/  FMUL.FTZ R51, R24.reuse, R51 ;  /* 0x0000003318337220 */ /* 0x040fe20000410000 */
[C---:B------:R-:W-:Y:S01]  /*fc70*/  FMUL.FTZ R43, R24.reuse, R43 ;  /* 0x0000002b182b7220 */ /* 0x040fe20000410000 */
[C---:B------:R-:W-:Y:S01]  /*fc80*/  FMUL.FTZ R49, R24.reuse, R49 ;  /* 0x0000003118317220 */ /* 0x040fe20000410000 */
[C---:B------:R-:W-:Y:S01]  /*fc90*/  FMUL.FTZ R47, R24.reuse, R47 ;  /* 0x0000002f182f7220 */ /* 0x040fe20000410000 */
[C---:B------:R-:W-:Y:S01]  /*fca0*/  FMUL.FTZ R45, R24.reuse, R45 ;  /* 0x0000002d182d7220 */ /* 0x040fe20000410000 */
[C---:B------:R-:W-:Y:S01]  /*fcb0*/  FMUL.FTZ R41, R24.reuse, R41 ;  /* 0x0000002918297220 */ /* 0x040fe20000410000 */
[C---:B-1----:R-:W-:Y:S01]  /*fcc0*/  FMUL.FTZ R53, R24.reuse, R11 ;  /* 0x0000000b18357220 */ /* 0x042fe20000410000 */
        /* <DEDUP_REMOVED lines=58> */
[----:B------:R1:W-:Y:S04]  /*10070*/  ST.E desc[UR44][R16.64+0x3f8], R39 ;  /* 0x0003f82710007985 */ /* 0x0003e8000c10192c */
[----:B------:R-:W-:Y:S04]  /*10080*/  ST.E desc[UR44][R16.64+0x3fc], R55 ;  /* 0x0003fc3710007985 */ /* 0x000fe8000c10192c */
[----:B------:R-:W-:Y:S01]  /*10090*/  ST.E desc[UR44][R16.64+0x408], R57 ;  /* 0x0004083910007985 */ /* 0x000fe2000c10192c */
[----:B------:R2:W-:Y:S06]  /*100a0*/  BAR.SYNC.DEFER_BLOCKING R213, 0x100 ;  /* 0x000400d50000751d */ /* 0x0005ec0000010000 */
[----:B------:R-:W3:Y:S04]  /*100b0*/  LDL R24, [R1+0x1f8] ;  /* 0x0001f80001187983 */ /* 0x000ee80000100800 */
[----:B0-----:R-:W4:Y:S04]  /*100c0*/  LD.E R45, desc[UR44][R16.64+0x210] ;  /* 0x0002102c102d7980 */ /* 0x001f28000c101900 */
[----:B------:R-:W3:Y:S04]  /*100d0*/  LD.E.64 R10, desc[UR44][R16.64+0x88] ;  /* 0x0000882c100a7980 */ /* 0x000ee8000c101b00 */
[----:B----4-:R0:W-:Y:S04]  /*100e0*/  ST.E desc[UR44][R16.64+0x210], R45 ;  /* 0x0002102d10007985 */ /* 0x0101e8000c10192c */
[----:B------:R-:W4:Y:S04]  /*100f0*/  LD.E R25, desc[UR44][R4.64] ;  /* 0x0000002c04197980 */ /* 0x000f28000c101900 */
[----:B----4-:R4:W-:Y:S04]  /*10100*/  ST.E desc[UR44][R4.64], R25 ;  /* 0x0000001904007985 */ /* 0x0109e8000c10192c */
[----:B------:R-:W2:Y:S04]  /*10110*/  LD.E R27, desc[UR44][R8.64] ;  /* 0x0000002c081b7980 */ /* 0x000ea8000c101900 */
[----:B--2---:R2:W-:Y:S04]  /*10120*/  ST.E desc[UR44][R8.64], R27 ;  /* 0x0000001b08007985 */ /* 0x0045e8000c10192c */
[----:B-1----:R-:W3:Y:S04]  /*10130*/  LD.E R39, desc[UR44][R6.64] ;  /* 0x0000002c06277980 */ /* 0x002ee8000c101900 */
[----:B---3--:R1:W-:Y:S04]  /*10140*/  ST.E desc[UR44][R6.64], R39 ;  /* 0x0000002706007985 */ /* 0x0083e8000c10192c */
        /* <DEDUP_REMOVED lines=16> */
[----:B----4-:R-:W4:Y:S04]  /*10250*/  LD.E R25, desc[UR44][R16.64+0x260] ;  /* 0x0002602c10197980 */ /* 0x010f28000c101900 */
[----:B------:R-:W4:Y:S04]  /*10260*/  LD.E R26, desc[UR44][R16.64+0x264] ;  /* 0x0002642c101a7980 */ /* 0x000f28000c101900 */
[----:B--2---:R-:W2:Y:S04]  /*10270*/  LD.E R27, desc[UR44][R16.64+0x268] ;  /* 0x0002682c101b7980 */ /* 0x004ea8000c101900 */
[----:B------:R-:W2:Y:S04]  /*10280*/  LD.E R38, desc[UR44][R16.64+0x26c] ;  /* 0x00026c2c10267980 */ /* 0x000ea8000c101900 */
        /* <DEDUP_REMOVED lines=55> */
[----:B---3--:R0:W-:Y:S04]  /*10600*/  ST.E desc[UR44][R16.64+0x220], R41 ;  /* 0x0002202910007985 */ /* 0x0081e8000c10192c */
        /* <DEDUP_REMOVED lines=15> */
[----:B0-----:R-:W2:Y:S04]  /*10700*/  LD.E R41, desc[UR44][R16.64+0x278] ;  /* 0x0002782c10297980 */ /* 0x001ea8000c101900 */
[----:B-1----:R-:W2:Y:S04]  /*10710*/  LD.E R43, desc[UR44][R16.64+0x280] ;  /* 0x0002802c102b7980 */ /* 0x002ea8000c101900 */
[----:B---3--:R-:W3:Y:S04]  /*10720*/  LD.E R45, desc[UR44][R16.64+0x288] ;  /* 0x0002882c102d7980 */ /* 0x008ee8000c101900 */
        /* <DEDUP_REMOVED lines=46> */
[----:B------:R0:W-:Y:S04]  /*10a10*/  ST.E desc[UR44][R16.64+0x260], R25 ;  /* 0x0002601910007985 */ /* 0x0001e8000c10192c */
[----:B------:R-:W-:Y:S04]  /*10a20*/  ST.E desc[UR44][R16.64+0x264], R26 ;  /* 0x0002641a10007985 */ /* 0x000fe8000c10192c */
[----:B--2---:R1:W-:Y:S04]  /*10a30*/  ST.E desc[UR44][R16.64+0x268], R27 ;  /* 0x0002681b10007985 */ /* 0x0043e8000c10192c */
        /* <DEDUP_REMOVED lines=25> */
[----:B---3--:R3:W-:Y:S04]  /*10bd0*/  ST.E desc[UR44][R16.64+0x288], R45 ;  /* 0x0002882d10007985 */ /* 0x0087e8000c10192c */
[----:B------:R3:W-:Y:S04]  /*10be0*/  ST.E desc[UR44][R16.64+0x290], R47 ;  /* 0x0002902f10007985 */ /* 0x0007e8000c10192c */
[----:B------:R3:W-:Y:S04]  /*10bf0*/  ST.E desc[UR44][R16.64+0x298], R49 ;  /* 0x0002983110007985 */ /* 0x0007e8000c10192c */
[----:B------:R3:W-:Y:S04]  /*10c00*/  ST.E desc[UR44][R16.64+0x2a0], R51 ;  /* 0x0002a03310007985 */ /* 0x0007e8000c10192c */
[----:B------:R3:W-:Y:S04]  /*10c10*/  ST.E desc[UR44][R16.64+0x2a8], R53 ;  /* 0x0002a83510007985 */ /* 0x0007e8000c10192c */
[----:B------:R3:W-:Y:S04]  /*10c20*/  ST.E desc[UR44][R16.64+0x2b0], R55 ;  /* 0x0002b03710007985 */ /* 0x0007e8000c10192c */
[----:B------:R3:W-:Y:S04]  /*10c30*/  ST.E desc[UR44][R16.64+0x2b8], R57 ;  /* 0x0002b83910007985 */ /* 0x0007e8000c10192c */
[----:B----4-:R4:W-:Y:S04]  /*10c40*/  ST.E desc[UR44][R16.64+0x2c0], R59 ;  /* 0x0002c03b10007985 */ /* 0x0109e8000c10192c */
        /* <DEDUP_REMOVED lines=73> */
[----:B------:R-:W-:-:S02]  /*110e0*/  IMAD R10, R24, 0xc00, R10 ;  /* 0x00000c00180a7824 */ /* 0x000fc400078e020a */
[----:B-1----:R-:W-:Y:S01]  /*110f0*/  IMAD.MOV.U32 R27, RZ, RZ, R11 ;  /* 0x000000ffff1b7224 */ /* 0x002fe200078e000b */
[----:B------:R-:W-:Y:S01]  /*11100*/  F2FP.BF16.F32.PACK_AB R170, R37, R170 ;  /* 0x000000aa25aa723e */ /* 0x000fe200000010ff */
[----:B------:R-:W-:Y:S01]  /*11110*/  VIADD R24, R10, 0x80 ;  /* 0x000000800a187836 */ /* 0x000fe20000000000 */
[----:B------:R-:W-:Y:S01]  /*11120*/  F2FP.BF16.F32.PACK_AB R172, R172, R36 ;  /* 0x00000024acac723e */ /* 0x000fe200000010ff */
[----:B------:R-:W-:Y:S01]  /*11130*/  VIADD R26, R10, 0x100 ;  /* 0x000001000a1a7836 */ /* 0x000fe20000000000 */
[----:B------:R-:W-:Y:S01]  /*11140*/  R2UR UR15, R27 ;  /* 0x000000001b0f72ca */ /* 0x000fe200000e0000 */
[----:B------:R-:W4:Y:S01]  /*11150*/  LD.E R36, desc[UR44][R16.64+0x240] ;  /* 0x0002402c10247980 */ /* 0x000f22000c101900 */
[----:B------:R-:W-:Y:S02]  /*11160*/  R2UR UR10, R24 ;  /* 0x00000000180a72ca */ /* 0x000fe400000e0000 */
[----:B------:R-:W-:Y:S01]  /*11170*/  R2UR UR14, R26 ;  /* 0x000000001a0e72ca */ /* 0x000fe200000e0000 */
[----:B------:R-:W4:Y:S01]  /*11180*/  LD.E R24, desc[UR44][R16.64+0x210] ;  /* 0x0002102c10187980 */ /* 0x000f22000c101900 */
[----:B------:R-:W-:-:S02]  /*11190*/  F2FP.BF16.F32.PACK_AB R174, R174, R35 ;  /* 0x00000023aeae723e */ /* 0x000fc400000010ff */
[----:B------:R-:W-:Y:S01]  /*111a0*/  F2FP.BF16.F32.PACK_AB R176, R176, R34 ;  /* 0x00000022b0b0723e */ /* 0x000fe200000010ff */
[----:B------:R-:W4:Y:S01]  /*111b0*/  LD.E R35, desc[UR44][R16.64+0x23c] ;  /* 0x00023c2c10237980 */ /* 0x000f22000c101900 */
[----:B------:R-:W-:Y:S02]  /*111c0*/  F2FP.BF16.F32.PACK_AB R178, R178, R33 ;  /* 0x00000021b2b2723e */ /* 0x000fe400000010ff */
[----:B------:R-:W-:Y:S01]  /*111d0*/  F2FP.BF16.F32.PACK_AB R169, R169, R32 ;  /* 0x00000020a9a9723e */ /* 0x000fe200000010ff */
[----:B------:R-:W4:Y:S01]  /*111e0*/  LD.E R33, desc[UR44][R16.64+0x234] ;  /* 0x0002342c10217980 */ /* 0x000f22000c101900 */
[----:B------:R-:W-:Y:S02]  /*111f0*/  F2FP.BF16.F32.PACK_AB R171, R171, R31 ;  /* 0x0000001fabab723e */ /* 0x000fe400000010ff */
[----:B------:R-:W-:Y:S01]  /*11200*/  F2FP.BF16.F32.PACK_AB R173, R173, R30 ;  /* 0x0000001eadad723e */ /* 0x000fe200000010ff */
[----:B------:R-:W4:Y:S01]  /*11210*/  LD.E R31, desc[UR44][R16.64+0x22c] ;  /* 0x00022c2c101f7980 */ /* 0x000f22000c101900 */
[----:B------:R-:W-:-:S02]  /*11220*/  F2FP.BF16.F32.PACK_AB R175, R175, R29 ;  /* 0x0000001dafaf723e */ /* 0x000fc400000010ff */
[----:B------:R-:W-:Y:S01]  /*11230*/  F2FP.BF16.F32.PACK_AB R177, R177, R28 ;  /* 0x0000001cb1b1723e */ /* 0x000fe200000010ff */
[----:B------:R-:W4:Y:S04]  /*11240*/  LD.E R29, desc[UR44][R16.64+0x224] ;  /* 0x0002242c101d7980 */ /* 0x000f28000c101900 */
[----:B------:R-:W4:Y:S04]  /*11250*/  LD.E R28, desc[UR44][R16.64+0x220] ;  /* 0x0002202c101c7980 */ /* 0x000f28000c101900 */
        /* <DEDUP_REMOVED lines=11> */
[----:B---3--:R-:W2:Y:S04]  /*11310*/  LD.E R45, desc[UR44][R16.64+0x264] ;  /* 0x0002642c102d7980 */ /* 0x008ea8000c101900 */
        /* <DEDUP_REMOVED lines=54> */
[----:B------:R-:W-:Y:S01]  /*11680*/  ISETP.NE.U32.AND P0, PT, R25, RZ, PT ;  /* 0x000000ff1900720c */ /* 0x000fe20003f05070 */
[----:B------:R-:W-:-:S02]  /*11690*/  IMAD.MOV.U32 R25, RZ, RZ, R11 ;  /* 0x000000ffff197224 */ /* 0x000fc400078e000b */
[----:B------:R-:W2:Y:S03]  /*116a0*/  LD.E R100, desc[UR44][R16.64+0x340] ;  /* 0x0003402c10647980 */ /* 0x000ea6000c101900 */
        /* <DEDUP_REMOVED lines=58> */
[----:B------:R-:W-:-:S03]  /*11a50*/  VOTEU.ANY UP0, P0 ;  /* 0x00000000003f7886 */ /* 0x000fc60000000100 */
[----:B--2---:R-:W-:-:S07]  /*11a60*/  WARPGROUP.ARRIVE ;  /* 0x00000000000079c5 */ /* 0x004fce0000000000 */
[----:B------:R-:W-:Y:S01]  /*11a70*/  HGMMA.64x256x16.F32.BF16 R24, R168, gdesc[UR4].tnspB, R24, UP0, gsb0 ;  /* 0x43e00004a8187df0 */ /* 0x000fe2000b801818 */
[----:B------:R-:W-:Y:S02]  /*11a80*/  F2FP.BF16.F32.PACK_AB R179, R12, R179 ;  /* 0x000000b30cb3723e */ /* 0x000fe400000010ff */
        /* <DEDUP_REMOVED lines=131> */
[----:B------:R-:W-:Y:S01]  /*122c0*/  STL [R1+0x68], R2 ;  /* 0x0000680201007387 */ /* 0x000fe20000100800 */
[----:B------:R-:W-:Y:S02]  /*122d0*/  VIADD R12, R10, 0x180 ;  /* 0x000001800a0c7836 */ /* 0x000fe40000000000 */
[----:B------:R-:W-:-:S03]  /*122e0*/  IMAD.MOV.U32 R13, RZ, RZ, R11 ;  /* 0x000000ffff0d7224 */ /* 0x000fc600078e000b */
[----:B------:R-:W-:Y:S02]  /*122f0*/  R2UR UR6, R12 ;  /* 0x000000000c0672ca */ /* 0x000fe400000e0000 */
[----:B------:R-:W-:Y:S02]  /*12300*/  R2UR UR7, R13 ;  /* 0x000000000d0772ca */ /* 0x000fe400000e0000 */
[----:B------:R-:W-:Y:S02]  /*12310*/  F2FP.BF16.F32.PACK_AB R168, R225, R224 ;  /* 0x000000e0e1a8723e */ /* 0x000fe400000010ff */
[----:B------:R-:W-:Y:S02]  /*12320*/  F2FP.BF16.F32.PACK_AB R170, R223, R222 ;  /* 0x000000dedfaa723e */ /* 0x000fe400000010ff */
[----:B------:R-:W-:Y:S02]  /*12330*/  F2FP.BF16.F32.PACK_AB R169, R221, R220 ;  /* 0x000000dcdda9723e */ /* 0x000fe400000010ff */
[----:B------:R-:W-:Y:S01]  /*12340*/  F2FP.BF16.F32.PACK_AB R171, R219, R205 ;  /* 0x000000cddbab723e */ /* 0x000fe200000010ff */
[----:B------:R-:W-:-:S02]  /*12350*/  WARPGROUP.DEPBAR.LE gsb0, 0x0 ;  /* 0x00008000000079c5 */ /* 0x000fc40000010000 */
        /* <DEDUP_REMOVED lines=132> */
[----:B------:R-:W-:Y:S01]  /*12ba0*/  IMAD.MOV.U32 R13, RZ, RZ, R11 ;  /* 0x000000ffff0d7224 */ /* 0x000fe200078e000b */
        /* <DEDUP_REMOVED lines=131> */
[----:B------:R-:W-:Y:S01]  /*133e0*/  R2UR UR6, R12 ;  /* 0x000000000c0672ca */ /* 0x000fe200000e0000 */
[----:B------:R-:W-:Y:S01]  /*133f0*/  STL [R1+0x68], R2 ;  /* 0x0000680201007387 */ /* 0x000fe20000100800 */
[----:B------:R-:W-:Y:S01]  /*13400*/  R2UR UR7, R13 ;  /* 0x000000000d0772ca */ /* 0x000fe200000e0000 */
[----:B------:R-:W-:Y:S01]  /*13410*/  VIADD R10, R10, 0x280 ;  /* 0x000002800a0a7836 */ /* 0x000fe20000000000 */
[----:B------:R-:W-:Y:S02]  /*13420*/  WARPGROUP.DEPBAR.LE gsb0, 0x0 ;  /* 0x00008000000079c5 */ /* 0x000fe40000010000 */
[----:B------:R-:W-:Y:S01]  /*13430*/  ST.E desc[UR44][R16.64+0x210], R24 ;  /* 0x0002101810007985 */ /* 0x000fe2000c10192c */
[----:B------:R-:W-:Y:S02]  /*13440*/  F2FP.BF16.F32.PACK_AB R168, R203, R204 ;  /* 0x000000cccba8723e */ /* 0x000fe400000010ff */
[----:B------:R-:W-:Y:S01]  /*13450*/  F2FP.BF16.F32.PACK_AB R170, R201, R202 ;  /* 0x000000cac9aa723e */ /* 0x000fe200000010ff */
[----:B------:R-:W-:Y:S01]  /*13460*/  ST.E desc[UR44][R4.64], R25 ;  /* 0x0000001904007985 */ /* 0x000fe2000c10192c */
        /* <DEDUP_REMOVED lines=400> */
[----:B--2---:R1:W-:Y:S04]  /*14d70*/  ST.E desc[UR44][R16.64+0x210], R11 ;  /* 0x0002100b10007985 */ /* 0x0043e8000c10192c */
[----:B------:R-:W2:Y:S04]  /*14d80*/  LD.E R13, desc[UR44][R4.64] ;  /* 0x0000002c040d7980 */ /* 0x000ea8000c101900 */
[----:B--2---:R2:W-:Y:S04]  /*14d90*/  ST.E desc[UR44][R4.64], R13 ;  /* 0x0000000d04007985 */ /* 0x0045e8000c10192c */
[----:B------:R-:W3:Y:S04]  /*14da0*/  LD.E R15, desc[UR44][R8.64] ;  /* 0x0000002c080f7980 */ /* 0x000ee8000c101900 */
[----:B---3--:R3:W-:Y:S04]  /*14db0*/  ST.E desc[UR44][R8.64], R15 ;  /* 0x0000000f08007985 */ /* 0x0087e8000c10192c */
[----:B------:R-:W4:Y:S04]  /*14dc0*/  LD.E R19, desc[UR44][R6.64] ;  /* 0x0000002c06137980 */ /* 0x000f28000c101900 */
[----:B----4-:R4:W-:Y:S04]  /*14dd0*/  ST.E desc[UR44][R6.64], R19 ;  /* 0x0000001306007985 */ /* 0x0109e8000c10192c */
[----:B0-----:R-:W4:Y:S04]  /*14de0*/  LD.E R2, desc[UR44][R16.64+0x380] ;  /* 0x0003802c10027980 */ /* 0x001f28000c101900 */
        /* <DEDUP_REMOVED lines=8> */
[----:B---3--:R-:W3:Y:S04]  /*14e70*/  LD.E R9, desc[UR44][R16.64+0x240] ;  /* 0x0002402c10097980 */ /* 0x008ee8000c101900 */
        /* <DEDUP_REMOVED lines=115> */
[----:B0-----:R-:W4:Y:S04]  /*155b0*/  LD.E R2, desc[UR44][R16.64+0x28] ;  /* 0x0000282c10027980 */ /* 0x001f28000c101900 */
[----:B------:R-:W-:Y:S04]  /*155c0*/  ST.E desc[UR44][R16.64+0x220], R21 ;  /* 0x0002201510007985 */ /* 0x000fe8000c10192c */
[----:B------:R-:W-:Y:S04]  /*155d0*/  ST.E desc[UR44][R16.64+0x224], R25 ;  /* 0x0002241910007985 */ /* 0x000fe8000c10192c */
[----:B------:R-:W-:Y:S04]  /*155e0*/  ST.E desc[UR44][R16.64+0x228], R27 ;  /* 0x0002281b10007985 */ /* 0x000fe8000c10192c */
[----:B------:R-:W-:Y:S04]  /*155f0*/  ST.E desc[UR44][R16.64+0x22c], R29 ;  /* 0x00022c1d10007985 */ /* 0x000fe8000c10192c */
[----:B------:R-:W-:Y:S04]  /*15600*/  ST.E desc[UR44][R16.64+0x230], R11 ;  /* 0x0002300b10007985 */ /* 0x000fe8000c10192c */
[----:B------:R-:W-:Y:S04]  /*15610*/  ST.E desc[UR44][R16.64+0x234], R31 ;  /* 0x0002341f10007985 */ /* 0x000fe8000c10192c */
[----:B--2---:R-:W-:Y:S04]  /*15620*/  ST.E desc[UR44][R16.64+0x238], R5 ;  /* 0x0002380510007985 */ /* 0x004fe8000c10192c */
[----:B------:R-:W-:Y:S04]  /*15630*/  ST.E desc[UR44][R16.64+0x23c], R13 ;  /* 0x00023c0d10007985 */ /* 0x000fe8000c10192c */
[----:B---3--:R-:W-:Y:S04]  /*15640*/  ST.E desc[UR44][R16.64+0x240], R9 ;  /* 0x0002400910007985 */ /* 0x008fe8000c10192c */
[----:B------:R-:W-:Y:S04]  /*15650*/  ST.E desc[UR44][R16.64+0x244], R15 ;  /* 0x0002440f10007985 */ /* 0x000fe8000c10192c */
        /* <DEDUP_REMOVED lines=114> */
[----:B------:R-:W-:-:S04]  /*15d80*/  LOP3.LUT R2, R2, 0x1, RZ, 0xfc, !PT ;  /* 0x0000000102027812 */ /* 0x000fc800078efcff */
[----:B------:R-:W-:Y:S01]  /*15d90*/  ISETP.NE.AND P0, PT, R2, 0x3, PT ;  /* 0x000000030200780c */ /* 0x000fe20003f05270 */
[----:B------:R-:W-:-:S12]  /*15da0*/  BSSY B0, `(.L_x_3950) ;  /* 0x0000003000007945 */ /* 0x000fd80003800000 */
[----:B-1----:R-:W-:Y:S05]  /*15db0*/  @!P0 BRA `(.L_x_3951) ;  /* 0x0000000000048947 */ /* 0x002fea0003800000 */
[----:B------:R-:W-:Y:S01]  /*15dc0*/  BPT.TRAP 0x1 ;  /* 0x000000040000795c */ /* 0x000fe20000300000 */
.L_x_3951:
[----:B------:R-:W-:Y:S05]  /*15dd0*/  BSYNC B0 ;  /* 0x0000000000007941 */ /* 0x000fea0003800000 */
.L_x_3950:
        /* <DEDUP_REMOVED lines=9> */
[----:B0-----:R-:W2:Y:S02]  /*15e70*/  LDL R2, [R1+0x50] ;  /* 0x0000500001027983 */ /* 0x001ea40000100800 */
[----:B--2---:R-:W-:-:S07]  /*15e80*/  IMAD.SHL.U32 R2, R2, 0x80, RZ ;  /* 0x0000008002027824 */ /* 0x004fce00078e00ff */
.L_x_3923:
[----:B------:R-:W0:Y:S01]  /*15e90*/  LDC R3, c[0x0][0x448] ;  /* 0x00011200ff037b82 */ /* 0x000e220000000800 */
[----:B------:R-:W-:-:S07]  /*15ea0*/  ULDC UR4, c[0x0][0xad4] ;  /* 0x0002b50000047ab9 */ /* 0x000fce0000000800 */
[----:B------:R-:W1:Y:S01]  /*15eb0*/  LDC R6, c[0x0][0xadc] ;  /* 0x0002b700ff067b82 */ /* 0x000e620000000800 */
[----:B0-----:R-:W-:Y:S01]  /*15ec0*/  ISETP.NE.AND P0, PT, R3, 0x1, PT ;  /* 0x000000010300780c */ /* 0x001fe20003f05270 */
[----:B------:R-:W-:-:S12]  /*15ed0*/  VIADD R3, R2, 0x7f ;  /* 0x0000007f02037836 */ /* 0x000fd80000000000 */
[----:B------:R-:W0:Y:S08]  /*15ee0*/  @P0 LDC R4, c[0x0][0x44c] ;  /* 0x00011300ff040b82 */ /* 0x000e300000000800 */
[----:B------:R-:W2:Y:S01]  /*15ef0*/  @P0 LDC R5, c[0x0][0x450] ;  /* 0x00011400ff050b82 */ /* 0x000ea20000000800 */
[----:B0-----:R-:W-:-:S05]  /*15f00*/  @P0 IMAD.HI.U32 R2, R3, R4, RZ ;  /* 0x0000000403020227 */ /* 0x001fca00078e00ff */
[----:B--2---:R-:W-:Y:S02]  /*15f10*/  @P0 SHF.R.U32.HI R3, RZ, R5, R2 ;  /* 0x00000005ff030219 */ /* 0x004fe40000011602 */
[----:B-1----:R-:W-:-:S03]  /*15f20*/  ISETP.GE.AND P0, PT, R6, 0x1, PT ;  /* 0x000000010600780c */ /* 0x002fc60003f06270 */
[----:B------:R-:W-:-:S04]  /*15f30*/  IMAD.IADD R3, R194, 0x1, R3 ;  /* 0x00000001c2037824 */ /* 0x000fc800078e0203 */
[----:B------:R-:W-:-:S06]  /*15f40*/  VIADD R2, R3, -UR4 ;  /* 0x8000000403027c36 */ /* 0x000fcc0008000000 */
[----:B------:R-:W-:Y:S05]  /*15f50*/  @!P0 BRA `(.L_x_3953) ;  /* 0x0000000000448947 */ /* 0x000fea0003800000 */
        /* <DEDUP_REMOVED lines=10> */
.L_x_3955:
[----:B------:R-:W-:-:S13]  /*16000*/  ISETP.NE.AND P0, PT, R6, 0x1, PT ;  /* 0x000000010600780c */ /* 0x000fda0003f05270 */
[----:B------:R-:W0:Y:S02]  /*16010*/  @P0 LDC.64 R4, c[0x0][0xae0] ;  /* 0x0002b800ff040b82 */ /* 0x000e240000000a00 */
[----:B0-----:R-:W-:-:S05]  /*16020*/  @P0 IMAD.HI.U32 R4, R3, R4, RZ ;  /* 0x0000000403040227 */ /* 0x001fca00078e00ff */
[----:B------:R-:W-:-:S07]  /*16030*/  @P0 SHF.R.U32.HI R3, RZ, R5, R4 ;  /* 0x00000005ff030219 */ /* 0x000fce0000011604 */
.L_x_3956:
[----:B------:R-:W-:Y:S05]  /*16040*/  BSYNC B0 ;  /* 0x0000000000007941 */ /* 0x000fea0003800000 */
.L_x_3954:
[----:B------:R-:W-:-:S05]  /*16050*/  IMAD R3, R3, R6, RZ ;  /* 0x0000000603037224 */ /* 0x000fca00078e02ff */
[----:B------:R-:W-:-:S07]  /*16060*/  VIMNMX R2, R2, R3, !PT ;  /* 0x0000000302027248 */ /* 0x000fce0007fe0100 */
.L_x_3953:
[----:B------:R-:W-:Y:S01]  /*16070*/  VIADD R2, R2, 0x5f ;  /* 0x0000005f02027836 */ /* 0x000fe20000000000 */
[----:B------:R-:W-:-:S03]  /*16080*/  UIADD3 UR4, UP0, UR37, 0x28, URZ ;  /* 0x0000002825047890 */ /* 0x000fc6000ff1e03f */
[----:B------:R-:W-:Y:S01]  /*16090*/  IMAD.HI R2, R2, 0x2aaaaaab, RZ ;  /* 0x2aaaaaab02027827 */ /* 0x000fe200078e02ff */
[----:B------:R-:W-:-:S03]  /*160a0*/  UIADD3.X UR5, URZ, UR36, URZ, UP0, !UPT ;  /* 0x000000243f057290 */ /* 0x000fc600087fe43f */
[----:B------:R-:W-:Y:S01]  /*160b0*/  IMAD.U32 R6, RZ, RZ, UR4 ;  /* 0x00000004ff067e24 */ /* 0x000fe2000f8e00ff */
[----:B------:R-:W-:Y:S02]  /*160c0*/  SHF.R.U32.HI R3, RZ, 0x1f, R2 ;  /* 0x0000001fff037819 */ /* 0x000fe40000011602 */
[----:B------:R-:W-:Y:S02]  /*160d0*/  IMAD.U32 R7, RZ, RZ, UR5 ;  /* 0x00000005ff077e24 */ /* 0x000fe4000f8e00ff */
[----:B------:R-:W-:-:S04]  /*160e0*/  LEA.HI.SX32 R3, R2, R3, 0x1c ;  /* 0x0000000302037211 */ /* 0x000fc800078fe2ff */
[----:B------:R-:W-:-:S04]  /*160f0*/  VIMNMX R4, R190, R3, !PT ;  /* 0x00000003be047248 */ /* 0x000fc80007fe0100 */
[----:B------:R-:W-:-:S13]  /*16100*/  ISETP.GE.AND P0, PT, R0, R4, PT ;  /* 0x000000040000720c */ /* 0x000fda0003f06270 */
[----:B------:R-:W-:Y:S05]  /*16110*/  @!P0 BRA `(.L_x_3957) ;  /* 0x0000009c00f88947 */ /* 0x000fea0003800000 */
[----:B------:R0:W5:Y:S02]  /*16120*/  LDL.64 R2, [R1+0x158] ;  /* 0x0001580001027983 */ /* 0x0001640000100a00 */
.L_x_3976:
[----:B-1---5:R-:W2:Y:S04]  /*16130*/  LD.E R5, desc[UR44][R2.64] ;  /* 0x0000002c02057980 */ /* 0x022ea8000c101900 */
[----:B------:R-:W3:Y:S01]  /*16140*/  LD.E R8, desc[UR44][R2.64+0x8] ;  /* 0x0000082c02087980 */ /* 0x000ee2000c101900 */
        /* <DEDUP_REMOVED lines=10> */
[----:B------:R-:W2:Y:S04]  /*161f0*/  LDL.64 R72, [R1+0x170] ;  /* 0x0001700001487983 */ /* 0x000ea80000100a00 */
[----:B--2---:R-:W2:Y:S01]  /*16200*/  LD.E R8, desc[UR44][R72.64] ;  /* 0x0000002c48087980 */ /* 0x004ea2000c101900 */
[----:B------:R-:W-:Y:S05]  /*16210*/  YIELD ;  /* 0x0000000000007946 */ /* 0x000fea0003800000 */
[----:B------:R-:W-:Y:S01]  /*16220*/  BSSY B0, `(.L_x_3958) ;  /* 0x0000006000007945 */ /* 0x000fe20003800000 */
[----:B---3--:R-:W-:Y:S01]  /*16230*/  @!P0 IMAD.MOV.U32 R5, RZ, RZ, RZ ;  /* 0x000000ffff058224 */ /* 0x008fe200078e00ff */
[----:B--2---:R-:W-:-:S04]  /*16240*/  LOP3.LUT R8, R8, 0x1, RZ, 0xfc, !PT ;  /* 0x0000000108087812 */ /* 0x004fc800078efcff */
[----:B------:R-:W-:-:S13]  /*16250*/  ISETP.NE.AND P1, PT, R8, 0x3, PT ;  /* 0x000000030800780c */ /* 0x000fda0003f25270 */
[----:B-1----:R-:W-:Y:S05]  /*16260*/  @!P1 BRA `(.L_x_3959) ;  /* 0x0000000000049947 */ /* 0x002fea0003800000 */
[----:B------:R-:W-:Y:S01]  /*16270*/  BPT.TRAP 0x1 ;  /* 0x000000040000795c */ /* 0x000fe20000300000 */
.L_x_3959:
[----:B------:R-:W-:Y:S05]  /*16280*/  BSYNC B0 ;  /* 0x0000000000007941 */ /* 0x000fea0003800000 */
.L_x_3958:
        /* <DEDUP_REMOVED lines=11> */
[----:B-12---:R-:W-:Y:S05]  /*16340*/  @!P1 BRA `(.L_x_3961) ;  /* 0x0000000000049947 */ /* 0x006fea0003800000 */
[----:B------:R-:W-:Y:S01]  /*16350*/  BPT.TRAP 0x1 ;  /* 0x000000040000795c */ /* 0x000fe20000300000 */
.L_x_3961:
[----:B------:R-:W-:Y:S05]  /*16360*/  BSYNC B0 ;  /* 0x0000000000007941 */ /* 0x000fea0003800000 */
.L_x_3960:
[----:B------:R-:W-:Y:S04]  /*16370*/  BSSY B0, `(.L_x_3962) ;  /* 0x0000008000007945 */ /* 0x000fe80003800000 */
[----:B------:R-:W-:Y:S05]  /*16380*/  @P0 BRA `(.L_x_3963) ;  /* 0x0000000000180947 */ /* 0x000fea0003800000 */
[----:B------:R-:W2:Y:S01]  /*16390*/  LD.E.64 R8, desc[UR44][R72.64+0x18] ;  /* 0x0000182c48087980 */ /* 0x000ea2000c101b00 */
[----:B-----5:R-:W-:Y:S02]  /*163a0*/  SHF.L.U32 R11, R11, 0x1f, RZ ;  /* 0x0000001f0b0b7819 */ /* 0x020fe400000006ff */
[----:B--2---:R-:W-:-:S05]  /*163b0*/  MOV R9, R8 ;  /* 0x0000000800097202 */ /* 0x004fca0000000f00 */
[----:B------:R-:W-:-:S04]  /*163c0*/  IMAD R10, R10, 0x8, R9 ;  /* 0x000000080a0a7824 */ /* 0x000fc800078e0209 */
[----:B------:R-:W1:Y:S02]  /*163d0*/  SYNCS.PHASECHK.TRANS64.TRYWAIT P0, [R10+URZ], R11 ;  /* 0x0000000b0a0075a7 */ /* 0x000e64000800017f */
[----:B-1----:R-:W-:Y:S05]  /*163e0*/  @!P0 BRA `(.L_x_3964) ;  /* 0x0000022400348947 */ /* 0x002fea0003800000 */
.L_x_3963:
[----:B------:R-:W-:Y:S05]  /*163f0*/  BSYNC B0 ;  /* 0x0000000000007941 */ /* 0x000fea0003800000 */
.L_x_3962:
[----:B-1---5:R-:W2:Y:S04]  /*16400*/  LD.E R11, desc[UR44][R2.64] ;  /* 0x0000002c020b7980 */ /* 0x022ea8000c101900 */
[----:B------:R-:W2:Y:S01]  /*16410*/  LDL.64 R74, [R1+0x80] ;  /* 0x00008000014a7983 */ /* 0x000ea20000100a00 */
[----:B------:R-:W-:Y:S05]  /*16420*/  WARPSYNC.ALL ;  /* 0x0000000000007948 */ /* 0x000fea0003800000 */
[----:B------:R1:W-:Y:S04]  /*16430*/  STL [R1+0x60], RZ ;  /* 0x000060ff01007387 */ /* 0x0003e80000100800 */
[----:B------:R-:W3:Y:S01]  /*16440*/  LD.E.64 R8, desc[UR44][R16.64+0x78] ;  /* 0x0000782c10087980 */ /* 0x000ee2000c101b00 */
[----:B------:R-:W-:-:S05]  /*16450*/  IMAD.MOV.U32 R5, RZ, RZ, 0x1 ;  /* 0x00000001ff057424 */ /* 0x000fca00078e00ff */
[----:B------:R1:W-:Y:S04]  /*16460*/  STL [R1+0x60], R5 ;  /* 0x0000600501007387 */ /* 0x0003e80000100800 */
[----:B------:R-:W4:Y:S04]  /*16470*/  LD.E.64 R12, desc[UR44][R16.64+0x78] ;  /* 0x0000782c100c7980 */ /* 0x000f28000c101b00 */
[----:B------:R1:W-:Y:S04]  /*16480*/  STL [R1+0x60], R5 ;  /* 0x0000600501007387 */ /* 0x0003e80000100800 */
[----:B------:R-:W4:Y:S01]  /*16490*/  LD.E.64 R14, desc[UR44][R16.64+0x78] ;  /* 0x0000782c100e7980 */ /* 0x000f22000c101b00 */
[----:B--2---:R-:W-:-:S02]  /*164a0*/  IMAD R10, R11, 0x300, R74 ;  /* 0x000003000b0a7824 */ /* 0x004fc400078e024a */
[----:B------:R-:W-:Y:S01]  /*164b0*/  IMAD.MOV.U32 R11, RZ, RZ, R75 ;  /* 0x000000ffff0b7224 */ /* 0x000fe200078e004b */
[----:B------:R1:W-:Y:S02]  /*164c0*/  STL [R1+0x60], R5 ;  /* 0x0000600501007387 */ /* 0x0003e40000100800 */
[----:B------:R-:W-:Y:S02]  /*164d0*/  R2UR UR6, R10 ;  /* 0x000000000a0672ca */ /* 0x000fe400000e0000 */
[----:B------:R-:W-:Y:S01]  /*164e0*/  R2UR UR7, R11 ;  /* 0x000000000b0772ca */ /* 0x000fe200000e0000 */
[----:B------:R-:W2:Y:S01]  /*164f0*/  LD.E.64 R18, desc[UR44][R16.64+0x78] ;  /* 0x0000782c10127980 */ /* 0x000ea2000c101b00 */
[----:B------:R-:W-:-:S03]  /*16500*/  WARPGROUP.ARRIVE ;  /* 0x00000000000079c5 */ /* 0x000fc60000000000 */
[----:B------:R1:W-:Y:S01]  /*16510*/  STL [R1+0x60], R5 ;  /* 0x0000600501007387 */ /* 0x0003e20000100800 */
        /* <DEDUP_REMOVED lines=40> */
[----:B-1----:R-:W-:Y:S05]  /*167a0*/  @!P0 BRA `(.L_x_3966) ;  /* 0x0000000000048947 */ /* 0x002fea0003800000 */
[----:B------:R-:W-:Y:S01]  /*167b0*/  BPT.TRAP 0x1 ;  /* 0x000000040000795c */ /* 0x000fe20000300000 */
.L_x_3966:
[----:B------:R-:W-:Y:S05]  /*167c0*/  BSYNC B0 ;  /* 0x0000000000007941 */ /* 0x000fea0003800000 */
.L_x_3965:
        /* <DEDUP_REMOVED lines=13> */
.L_x_3968:
[----:B------:R-:W-:Y:S05]  /*168a0*/  BSYNC B0 ;  /* 0x0000000000007941 */ /* 0x000fea0003800000 */
.L_x_3967:
        /* <DEDUP_REMOVED lines=8> */
.L_x_3970:
[----:B------:R-:W-:Y:S05]  /*16930*/  BSYNC B0 ;  /* 0x0000000000007941 */ /* 0x000fea0003800000 */
.L_x_3969:
[----:B------:R-:W2:Y:S04]  /*16940*/  LDL R7, [R1+0x70] ;  /* 0x0000700001077983 */ /* 0x000ea80000100800 */
[----:B------:R-:W3:Y:S04]  /*16950*/  LD.E R19, desc[UR44][R2.64] ;  /* 0x0000002c02137980 */ /* 0x000ee8000c101900 */
[----:B------:R-:W3:Y:S04]  /*16960*/  LDL.64 R20, [R1+0xf8] ;  /* 0x0000f80001147983 */ /* 0x000ee80000100a00 */
[----:B-1---5:R-:W4:Y:S04]  /*16970*/  LDL.64 R8, [R1+0xf0] ;  /* 0x0000f00001087983 */ /* 0x022f280000100a00 */
[----:B------:R-:W4:Y:S04]  /*16980*/  LDL.64 R10, [R1+0xf0] ;  /* 0x0000f000010a7983 */ /* 0x000f280000100a00 */
[----:B------:R-:W4:Y:S04]  /*16990*/  LDL.64 R12, [R1+0xf0] ;  /* 0x0000f000010c7983 */ /* 0x000f280000100a00 */
[----:B------:R-:W4:Y:S01]  /*169a0*/  LDL.64 R14, [R1+0xf0] ;  /* 0x0000f000010e7983 */ /* 0x000f220000100a00 */
[----:B------:R-:W-:Y:S05]  /*169b0*/  WARPSYNC.ALL ;  /* 0x0000000000007948 */ /* 0x000fea0003800000 */
[----:B------:R-:W-:Y:S01]  /*169c0*/  WARPGROUP.ARRIVE ;  /* 0x00000000000079c5 */ /* 0x000fe20000000000 */
[----:B--2---:R-:W-:Y:S01]  /*169d0*/  ISETP.NE.U32.AND P0, PT, R7, RZ, PT ;  /* 0x000000ff0700720c */ /* 0x004fe20003f05070 */
[----:B---3--:R-:W-:-:S02]  /*169e0*/  IMAD R6, R19, 0xc00, R20 ;  /* 0x00000c0013067824 */ /* 0x008fc400078e0214 */
[----:B------:R-:W-:Y:S01]  /*169f0*/  IMAD.MOV.U32 R7, RZ, RZ, R21 ;  /* 0x000000ffff077224 */ /* 0x000fe200078e0015 */
[----:B------:R-:W2:Y:S01]  /*16a00*/  LDL.64 R18, [R1+0xf0] ;  /* 0x0000f00001127983 */ /* 0x000ea20000100a00 */
[----:B----4-:R-:W-:Y:S02]  /*16a10*/  R2UR UR4, R8 ;  /* 0x00000000080472ca */ /* 0x010fe400000e0000 */
[----:B------:R-:W-:Y:S02]  /*16a20*/  R2UR UR6, R6 ;  /* 0x00000000060672ca */ /* 0x000fe400000e0000 */
[----:B------:R-:W-:Y:S02]  /*16a30*/  R2UR UR7, R7 ;  /* 0x00000000070772ca */ /* 0x000fe400000e0000 */
[----:B------:R-:W-:Y:S02]  /*16a40*/  R2UR UR5, R9 ;  /* 0x00000000090572ca */ /* 0x000fe400000e0000 */
[----:B------:R-:W-:-:S11]  /*16a50*/  VOTEU.ANY UP0, P0 ;  /* 0x00000000003f7886 */ /* 0x000fd60000000100 */
        /* <DEDUP_REMOVED lines=85> */
[----:B------:R-:W2:Y:S01]  /*16fb0*/  LDL.64 R8, [R1+0xf0] ;  /* 0x0000f00001087983 */ /* 0x000ea20000100a00 */
[----:B---3--:R-:W-:Y:S01]  /*16fc0*/  VIADD R10, R10, 0x802 ;  /* 0x000008020a0a7836 */ /* 0x008fe20000000000 */
[----:B------:R-:W-:Y:S02]  /*16fd0*/  WARPGROUP.DEPBAR.LE gsb0, 0x0 ;  /* 0x00008000000079c5 */ /* 0x000fe40000010000 */
[----:B------:R-:W-:-:S08]  /*16fe0*/  WARPGROUP.ARRIVE ;  /* 0x00000000000079c5 */ /* 0x000fd00000000000 */
[----:B------:R-:W-:Y:S01]  /*16ff0*/  HGMMA.64x96x16.F32.BF16 R24, gdesc[UR4], R24, gsb0 ;  /* 0x01600000041879f0 */ /* 0x000fe20008001818 */
[----:B------:R-:W-:Y:S01]  /*17000*/  VIADD R20, R6, 0x602 ;  /* 0x0000060206147836 */ /* 0x000fe20000000000 */
[----:B------:R-:W-:Y:S02]  /*17010*/  R2UR UR7, R21 ;  /* 0x00000000150772ca */ /* 0x000fe400000e0000 */
[----:B------:R-:W-:Y:S02]  /*17020*/  R2UR UR4, R10 ;  /* 0x000000000a0472ca */ /* 0x000fe400000e0000 */
[----:B------:R-:W-:Y:S02]  /*17030*/  R2UR UR6, R20 ;  /* 0x00000000140672ca */ /* 0x000fe400000e0000 */
[----:B------:R-:W-:Y:S02]  /*17040*/  R2UR UR5, R11 ;  /* 0x000000000b0572ca */ /* 0x000fe400000e0000 */
[----:B------:R-:W3:Y:S01]  /*17050*/  LDL.64 R10, [R1+0xf0] ;  /* 0x0000f000010a7983 */ /* 0x000ee20000100a00 */
[----:B----4-:R-:W-:-:S02]  /*17060*/  VIADD R12, R12, 0x804 ;  /* 0x000008040c0c7836 */ /* 0x010fc40000000000 */
[----:B------:R-:W-:Y:S01]  /*17070*/  VIADD R20, R6, 0x604 ;  /* 0x0000060406147836 */ /* 0x000fe20000000000 */
        /* <DEDUP_REMOVED lines=19> */
[----:B------:R-:W-:Y:S01]  /*171b0*/  VIADD R20, R6, 0x900 ;  /* 0x0000090006147836 */ /* 0x000fe20000000000 */
[----:B------:R-:W-:Y:S02]  /*171c0*/  WARPGROUP.DEPBAR.LE gsb0, 0x0 ;  /* 0x00008000000079c5 */ /* 0x000fe40000010000 */
[----:B------:R-:W-:-:S06]  /*171d0*/  WARPGROUP.ARRIVE ;  /* 0x00000000000079c5 */ /* 0x000fcc0000000000 */
[----:B------:R-:W-:Y:S01]  /*171e0*/  HGMMA.64x96x16.F32.BF16 R24, gdesc[UR4], R24, gsb0 ;  /* 0x01600000041879f0 */ /* 0x000fe20008001818 */
[----:B------:R-:W-:Y:S02]  /*171f0*/  R2UR UR6, R20 ;  /* 0x00000000140672ca */ /* 0x000fe400000e0000 */
[----:B------:R-:W-:Y:S02]  /*17200*/  R2UR UR7, R21 ;  /* 0x00000000150772ca */ /* 0x000fe400000e0000 */
[----:B------:R-:W-:Y:S02]  /*17210*/  R2UR UR4, R8 ;  /* 0x00000000080472ca */ /* 0x000fe400000e0000 */
[----:B------:R-:W-:Y:S01]  /*17220*/  R2UR UR5, R9 ;  /* 0x00000000090572ca */ /* 0x000fe200000e0000 */
[----:B---3--:R-:W-:Y:S02]  /*17230*/  VIADD R10, R10, 0xc02 ;  /* 0x00000c020a0a7836 */ /* 0x008fe40000000000 */
        /* <DEDUP_REMOVED lines=26> */
[----:B------:R-:W1:Y:S01]  /*173e0*/  S2R R74, SR_TID.X ;  /* 0x00000000004a7919 */ /* 0x000e620000002100 */
[----:B------:R2:W-:Y:S04]  /*173f0*/  STL [R1+0x70], R5 ;  /* 0x0000700501007387 */ /* 0x0005e80000100800 */
[----:B------:R2:W-:Y:S01]  /*17400*/  STL [R1+0x70], R5 ;  /* 0x0000700501007387 */ /* 0x0005e20000100800 */
[----:B------:R-:W-:-:S02]  /*17410*/  WARPGROUP.DEPBAR.LE gsb0, 0x0 ;  /* 0x00008000000079c5 */ /* 0x000fc40000010000 */
[----:B------:R-:W-:-:S06]  /*17420*/  WARPGROUP.ARRIVE ;  /* 0x00000000000079c5 */ /* 0x000fcc0000000000 */
[----:B------:R-:W-:Y:S01]  /*17430*/  HGMMA.64x96x16.F32.BF16 R24, gdesc[UR4], R24, gsb0 ;  /* 0x01600000041879f0 */ /* 0x000fe20008001818 */
[----:B------:R2:W-:Y:S01]  /*17440*/  STL [R1+0x70], R5 ;  /* 0x0000700501007387 */ /* 0x0005e20000100800 */
[----:B-1----:R-:W-:-:S03]  /*17450*/  SHF.R.U32.HI R74, RZ, 0x7, R74 ;  /* 0x00000007ff4a7819 */ /* 0x002fc6000001164a */
        /* <DEDUP_REMOVED lines=16> */
[----:B------:R-:W3:Y:S04]  /*17560*/  LD.E R7, desc[UR44][R72.64] ;  /* 0x0000002c48077980 */ /* 0x000ee8000c101900 */
[----:B------:R2:W5:Y:S01]  /*17570*/  LD.E R6, desc[UR44][R2.64] ;  /* 0x0000002c02067980 */ /* 0x000562000c101900 */
[----:B------:R-:W-:Y:S01]  /*17580*/  BSSY B0, `(.L_x_3972) ;  /* 0x0000005000007945 */ /* 0x000fe20003800000 */
[----:B---3--:R-:W-:-:S04]  /*17590*/  LOP3.LUT R7, R7, 0x1, RZ, 0xfc, !PT ;  /* 0x0000000107077812 */ /* 0x008fc800078efcff */
[----:B------:R-:W-:-:S13]  /*175a0*/  ISETP.NE.AND P0, PT, R7, 0x3, PT ;  /* 0x000000030700780c */ /* 0x000fda0003f05270 */
[----:B--2---:R-:W-:Y:S05]  /*175b0*/  @!P0 BRA `(.L_x_3973) ;  /* 0x0000000000048947 */ /* 0x004fea0003800000 */
[----:B------:R-:W-:Y:S01]  /*175c0*/  BPT.TRAP 0x1 ;  /* 0x000000040000795c */ /* 0x000fe20000300000 */
.L_x_3973:
[----:B------:R-:W-:Y:S05]  /*175d0*/  BSYNC B0 ;  /* 0x0000000000007941 */ /* 0x000fea0003800000 */
.L_x_3972:
[----:B------:R-:W2:Y:S04]  /*175e0*/  LD.E.64 R8, desc[UR44][R72.64+0x20] ;  /* 0x0000202c48087980 */ /* 0x000ea8000c101b00 */
[----:B------:R-:W3:Y:S01]  /*175f0*/  LD.E R7, desc[UR44][R72.64+0xc] ;  /* 0x00000c2c48077980 */ /* 0x000ee2000c101900 */
[----:B--2---:R-:W-:-:S05]  /*17600*/  MOV R9, R8 ;  /* 0x0000000800097202 */ /* 0x004fca0000000f00 */
[----:B-----5:R-:W-:-:S05]  /*17610*/  IMAD R6, R6, 0x8, R9 ;  /* 0x0000000806067824 */ /* 0x020fca00078e0209 */
[----:B---3--:R-:W-:-:S04]  /*17620*/  PRMT R6, R7, 0x654, R6 ;  /* 0x0000065407067816 */ /* 0x008fc80000000006 */
[----:B------:R1:W-:Y:S01]  /*17630*/  SYNCS.ARRIVE.TRANS64.RED.A1T0 RZ, [R6+URZ], RZ ;  /* 0x000000ff06ff79a7 */ /* 0x0003e2000810043f */
[----:B------:R-:W2:Y:S04]  /*17640*/  LDL.64 R12, [R1+0x150] ;  /* 0x00015000010c7983 */ /* 0x000ea80000100a00 */
[----:B-1----:R-:W3:Y:S04]  /*17650*/  LD.E.64 R6, desc[UR44][R16.64+0x420] ;  /* 0x0004202c10067980 */ /* 0x002ee8000c101b00 */
[----:B--2---:R-:W2:Y:S01]  /*17660*/  LD.E R12, desc[UR44][R12.64] ;  /* 0x0000002c0c0c7980 */ /* 0x004ea2000c101900 */
[----:B------:R-:W-:-:S04]  /*17670*/  UIADD3 UR4, UP0, UR37, 0x420, URZ ;  /* 0x0000042025047890 */ /* 0x000fc8000ff1e03f */
[----:B------:R-:W-:Y:S02]  /*17680*/  ULOP3.LUT UR4, UR4, 0x4, URZ, 0xfc, !UPT ;  /* 0x0000000404047892 */ /* 0x000fe4000f8efc3f */
[----:B------:R-:W-:Y:S01]  /*17690*/  UIADD3.X UR5, URZ, UR36, URZ, UP0, !UPT ;  /* 0x000000243f057290 */ /* 0x000fe200087fe43f */
[-C--:B--2---:R-:W-:Y:S01]  /*176a0*/  FMUL.FTZ R11, R24, R12.reuse ;  /* 0x0000000c180b7220 */ /* 0x084fe20000410000 */
[-C--:B------:R-:W-:Y:S01]  /*176b0*/  FMUL.FTZ R10, R25, R12.reuse ;  /* 0x0000000c190a7220 */ /* 0x080fe20000410000 */
[----:B------:R-:W-:-:S04]  /*176c0*/  FMUL.FTZ R15, R28, R12 ;  /* 0x0000000c1c0f7220 */ /* 0x000fc80000410000 */
[----:B------:R-:W3:Y:S01]  /*176d0*/  MUFU.TANH R11, R11 ;  /* 0x0000000b000b7308 */ /* 0x000ee20000002400 */
[-C--:B------:R-:W-:Y:S01]  /*176e0*/  FMUL.FTZ R20, R29, R12.reuse ;  /* 0x0000000c1d147220 */ /* 0x080fe20000410000 */
[----:B------:R-:W-:-:S06]  /*176f0*/  FMUL.FTZ R21, R32, R12 ;  /* 0x0000000c20157220 */ /* 0x000fcc0000410000 */
[----:B------:R-:W1:Y:S01]  /*17700*/  MUFU.TANH R10, R10 ;  /* 0x0000000a000a7308 */ /* 0x000e620000002400 */
[----:B------:R-:W-:-:S07]  /*17710*/  FMUL.FTZ R28, R33, R12 ;  /* 0x0000000c211c7220 */ /* 0x000fce0000410000 */
[----:B------:R-:W2:Y:S01]  /*17720*/  MUFU.TANH R15, R15 ;  /* 0x0000000f000f7308 */ /* 0x000ea20000002400 */
[----:B------:R-:W-:Y:S01]  /*17730*/  FMUL.FTZ R14, R31, R12 ;  /* 0x0000000c1f0e7220 */ /* 0x000fe20000410000 */
[----:B---3--:R-:W-:-:S06]  /*17740*/  FMNMX.FTZ R31, R11, R6, !PT ;  /* 0x000000060b1f7209 */ /* 0x008fcc0007810000 */
[----:B------:R-:W3:Y:S01]  /*17750*/  MUFU.TANH R20, R20 ;  /* 0x0000001400147308 */ /* 0x000ee20000002400 */
[-C--:B------:R-:W-:Y:S01]  /*17760*/  FMUL.FTZ R29, R36, R12.reuse ;  /* 0x0000000c241d7220 */ /* 0x080fe20000410000 */
[-C--:B------:R-:W-:Y:S01]  /*17770*/  FMUL.FTZ R24, R38, R12.reuse ;  /* 0x0000000c26187220 */ /* 0x080fe20000410000 */
[-C--:B------:R-:W-:Y:S01]  /*17780*/  FMUL.FTZ R38, R46, R12.reuse ;  /* 0x0000000c2e267220 */ /* 0x080fe20000410000 */
[----:B------:R-:W-:-:S04]  /*17790*/  FMUL.FTZ R46, R48, R12 ;  /* 0x0000000c302e7220 */ /* 0x000fc80000410000 */
[----:B------:R-:W4:Y:S01]  /*177a0*/  MUFU.TANH R21, R21 ;  /* 0x0000001500157308 */ /* 0x000f220000002400 */
[-C--:B------:R-:W-:Y:S01]  /*177b0*/  FMUL.FTZ R13, R30, R12.reuse ;  /* 0x0000000c1e0d7220 */ /* 0x080fe20000410000 */
[----:B-1----:R-:W-:Y:S01]  /*177c0*/  FMNMX.FTZ R48, R10, R31, !PT ;  /* 0x0000001f0a307209 */ /* 0x002fe20007810000 */
[----:B------:R-:W-:-:S05]  /*177d0*/  FMUL.FTZ R30, R37, R12 ;  /* 0x0000000c251e7220 */ /* 0x000fca0000410000 */
[----:B------:R-:W1:Y:S01]  /*177e0*/  MUFU.TANH R28, R28 ;  /* 0x0000001c001c7308 */ /* 0x000e620000002400 */
[----:B--2---:R-:W-:Y:S01]  /*177f0*/  FMNMX.FTZ R31, R15, R48, !PT ;  /* 0x000000300f1f7209 */ /* 0x004fe20007810000 */
[-C--:B------:R-:W-:Y:S01]  /*17800*/  FMUL.FTZ R32, R40, R12.reuse ;  /* 0x0000000c28207220 */ /* 0x080fe20000410000 */
[----:B------:R-:W-:-:S05]  /*17810*/  FMUL.FTZ R18, R34, R12 ;  /* 0x0000000c22127220 */ /* 0x000fca0000410000 */
[----:B------:R-:W2:Y:S01]  /*17820*/  MUFU.TANH R29, R29 ;  /* 0x0000001d001d7308 */ /* 0x000ea20000002400 */
[----:B---3--:R-:W-:Y:S01]  /*17830*/  FMNMX.FTZ R48, R20, R31, !PT ;  /* 0x0000001f14307209 */ /* 0x008fe20007810000 */
[----:B------:R-:W-:-:S06]  /*17840*/  FMUL.FTZ R34, R41, R12 ;  /* 0x0000000c29227220 */ /* 0x000fcc0000410000 */
[----:B------:R-:W3:Y:S01]  /*17850*/  MUFU.TANH R30, R30 ;  /* 0x0000001e001e7308 */ /* 0x000ee20000002400 */
[----:B----4-:R-:W-:Y:S01]  /*17860*/  FMNMX.FTZ R31, R21, R48, !PT ;  /* 0x00000030151f7209 */ /* 0x010fe20007810000 */
[----:B------:R-:W-:-:S06]  /*17870*/  FMUL.FTZ R36, R44, R12 ;  /* 0x0000000c2c247220 */ /* 0x000fcc0000410000 */
[----:B------:R-:W4:Y:S01]  /*17880*/  MUFU.TANH R32, R32 ;  /* 0x0000002000207308 */ /* 0x000f220000002400 */
[----:B-1----:R-:W-:Y:S01]  /*17890*/  FMNMX.FTZ R48, R28, R31, !PT ;  /* 0x0000001f1c307209 */ /* 0x002fe20007810000 */
[----:B------:R-:W-:-:S06]  /*178a0*/  FMUL.FTZ R44, R45, R12 ;  /* 0x0000000c2d2c7220 */ /* 0x000fcc0000410000 */
[----:B------:R-:W1:Y:S01]  /*178b0*/  MUFU.TANH R34, R34 ;  /* 0x0000002200227308 */ /* 0x000e620000002400 */
[----:B--2---:R-:W-:Y:S01]  /*178c0*/  FMNMX.FTZ R31, R29, R48, !PT ;  /* 0x000000301d1f7209 */ /* 0x004fe20007810000 */
[-C--:B------:R-:W-:Y:S01]  /*178d0*/  FMUL.FTZ R25, R39, R12.reuse ;  /* 0x0000000c27197220 */ /* 0x080fe20000410000 */
[----:B------:R-:W-:-:S05]  /*178e0*/  FMUL.FTZ R39, R47, R12 ;  /* 0x0000000c2f277220 */ /* 0x000fca0000410000 */
[----:B------:R-:W2:Y:S01]  /*178f0*/  MUFU.TANH R36, R36 ;  /* 0x0000002400247308 */ /* 0x000ea20000002400 */
[----:B---3--:R-:W-:Y:S01]  /*17900*/  FMNMX.FTZ R31, R30, R31, !PT ;  /* 0x0000001f1e1f7209 */ /* 0x008fe20007810000 */
[-C--:B------:R-:W-:Y:S01]  /*17910*/  FMUL.FTZ R47, R49, R12.reuse ;  /* 0x0000000c312f7220 */ /* 0x080fe20000410000 */
[----:B------:R-:W-:-:S05]  /*17920*/  FMUL.FTZ R8, R26, R12 ;  /* 0x0000000c1a087220 */ /* 0x000fca0000410000 */
[----:B------:R-:W3:Y:S01]  /*17930*/  MUFU.TANH R44, R44 ;  /* 0x0000002c002c7308 */ /* 0x000ee20000002400 */
[-C--:B------:R-:W-:Y:S01]  /*17940*/  FMUL.FTZ R40, R50, R12.reuse ;  /* 0x0000000c32287220 */ /* 0x080fe20000410000 */
[----:B----4-:R-:W-:Y:S01]  /*17950*/  FMNMX.FTZ R31, R32, R31, !PT ;  /* 0x0000001f201f7209 */ /* 0x010fe20007810000 */
[----:B------:R-:W-:-:S05]  /*17960*/  FMUL.FTZ R50, R52, R12 ;  /* 0x0000000c34327220 */ /* 0x000fca0000410000 */
[----:B------:R-:W4:Y:S01]  /*17970*/  MUFU.TANH R46, R46 ;  /* 0x0000002e002e7308 */ /* 0x000f220000002400 */
[-C--:B------:R-:W-:Y:S01]  /*17980*/  FMUL.FTZ R9, R27, R12.reuse ;  /* 0x0000000c1b097220 */ /* 0x080fe20000410000 */
[-C--:B------:R-:W-:Y:S01]  /*17990*/  FMUL.FTZ R41, R51, R12.reuse ;  /* 0x0000000c33297220 */ /* 0x080fe20000410000 */
[----:B-1----:R-:W-:Y:S01]  /*179a0*/  FMNMX.FTZ R31, R34, R31, !PT ;  /* 0x0000001f221f7209 */ /* 0x002fe20007810000 */
[----:B------:R-:W-:-:S04]  /*179b0*/  FMUL.FTZ R51, R53, R12 ;  /* 0x0000000c35337220 */ /* 0x000fc80000410000 */
[----:B------:R-:W1:Y:S01]  /*179c0*/  MUFU.TANH R47, R47 ;  /* 0x0000002f002f7308 */ /* 0x000e620000002400 */
[----:B--2---:R-:W-:Y:S01]  /*179d0*/  FMNMX.FTZ R31, R36, R31, !PT ;  /* 0x0000001f241f7209 */ /* 0x004fe20007810000 */
[----:B------:R-:W-:-:S06]  /*179e0*/  FMUL.FTZ R52, R56, R12 ;  /* 0x0000000c38347220 */ /* 0x000fcc0000410000 */
[----:B------:R-:W2:Y:S01]  /*179f0*/  MUFU.TANH R8, R8 ;  /* 0x0000000800087308 */ /* 0x000ea20000002400 */
[----:B---3--:R-:W-:Y:S01]  /*17a00*/  FMNMX.FTZ R31, R44, R31, !PT ;  /* 0x0000001f2c1f7209 */ /* 0x008fe20007810000 */
[----:B------:R-:W-:-:S06]  /*17a10*/  FMUL.FTZ R53, R57, R12 ;  /* 0x0000000c39357220 */ /* 0x000fcc0000410000 */
[----:B------:R-:W3:Y:S01]  /*17a20*/  MUFU.TANH R50, R50 ;  /* 0x0000003200327308 */ /* 0x000ee20000002400 */
[-C--:B------:R-:W-:Y:S01]  /*17a30*/  FMUL.FTZ R26, R42, R12.reuse ;  /* 0x0000000c2a1a7220 */ /* 0x080fe20000410000 */
[----:B------:R-:W-:-:S06]  /*17a40*/  FMUL.FTZ R42, R54, R12 ;  /* 0x0000000c362a7220 */ /* 0x000fcc0000410000 */
[----:B------:R-:W0:Y:S01]  /*17a50*/  MUFU.TANH R9, R9 ;  /* 0x0000000900097308 */ /* 0x000e220000002400 */
[----:B----4-:R-:W-:Y:S01]  /*17a60*/  FMNMX.FTZ R48, R46, R31, !PT ;  /* 0x0000001f2e307209 */ /* 0x010fe20007810000 */
[----:B------:R-:W-:-:S06]  /*17a70*/  FMUL.FTZ R54, R60, R12 ;  /* 0x0000000c3c367220 */ /* 0x000fcc0000410000 */
[----:B------:R-:W4:Y:S01]  /*17a80*/  MUFU.TANH R51, R51 ;  /* 0x0000003300337308 */ /* 0x000f220000002400 */
[-C--:B------:R-:W-:Y:S01]  /*17a90*/  FMUL.FTZ R27, R43, R12.reuse ;  /* 0x0000000c2b1b7220 */ /* 0x080fe20000410000 */
[----:B------:R-:W-:-:S06]  /*17aa0*/  FMUL.FTZ R43, R55, R12 ;  /* 0x0000000c372b7220 */ /* 0x000fcc0000410000 */
[----:B------:R-:W4:Y:S01]  /*17ab0*/  MUFU.TANH R13, R13 ;  /* 0x0000000d000d7308 */ /* 0x000f220000002400 */
[----:B-1----:R-:W-:Y:S01]  /*17ac0*/  FMNMX.FTZ R31, R47, R48, !PT ;  /* 0x000000302f1f7209 */ /* 0x002fe20007810000 */
[----:B------:R-:W-:-:S06]  /*17ad0*/  FMUL.FTZ R55, R61, R12 ;  /* 0x0000000c3d377220 */ /* 0x000fcc0000410000 */
[----:B------:R-:W1:Y:S01]  /*17ae0*/  MUFU.TANH R52, R52 ;  /* 0x0000003400347308 */ /* 0x000e620000002400 */
[----:B------:R-:W-:Y:S01]  /*17af0*/  FMUL.FTZ R19, R35, R12 ;  /* 0x0000000c23137220 */ /* 0x000fe20000410000 */
[----:B--2---:R-:W-:-:S06]  /*17b00*/  FMNMX.FTZ R48, R8, R7, !PT ;  /* 0x0000000708307209 */ /* 0x004fcc0007810000 */
[----:B------:R-:W2:Y:S01]  /*17b10*/  MUFU.TANH R53, R53 ;  /* 0x0000003500357308 */ /* 0x000ea20000002400 */
[----:B---3--:R-:W-:Y:S01]  /*17b20*/  FMNMX.FTZ R60, R50, R31, !PT ;  /* 0x0000001f323c7209 */ /* 0x008fe20007810000 */
[----:B------:R-:W-:-:S06]  /*17b30*/  FMUL.FTZ R56, R64, R12 ;  /* 0x0000000c40387220 */ /* 0x000fcc0000410000 */
[----:B------:R-:W3:Y:S01]  /*17b40*/  MUFU.TANH R14, R14 ;  /* 0x0000000e000e7308 */ /* 0x000ee20000002400 */
[----:B0-----:R-:W-:Y:S01]  /*17b50*/  FMNMX.FTZ R48, R9, R48, !PT ;  /* 0x0000003009307209 */ /* 0x001fe20007810000 */
[----:B------:R-:W-:Y:S01]  /*17b60*/  FMUL.FTZ R45, R58, R12 ;  /* 0x0000000c3a2d7220 */ /* 0x000fe20000410000 */
[----:B----4-:R-:W-:-:S05]  /*17b70*/  FMNMX.FTZ R33, R51, R60, !PT ;  /* 0x0000003c33217209 */ /* 0x010fca0007810000 */
[----:B------:R-:W0:Y:S01]  /*17b80*/  MUFU.TANH R54, R54 ;  /* 0x0000003600367308 */ /* 0x000e220000002400 */
[----:B------:R-:W-:-:S07]  /*17b90*/  FMUL.FTZ R58, R65, R12 ;  /* 0x0000000c413a7220 */ /* 0x000fce0000410000 */
[----:B------:R-:W4:Y:S01]  /*17ba0*/  MUFU.TANH R18, R18 ;  /* 0x0000001200127308 */ /* 0x000f220000002400 */
[----:B------:R-:W-:Y:S01]  /*17bb0*/  FMNMX.FTZ R31, R13, R48, !PT ;  /* 0x000000300d1f7209 */ /* 0x000fe20007810000 */
[----:B------:R-:W-:Y:S01]  /*17bc0*/  FMUL.FTZ R65, R68, R12 ;  /* 0x0000000c44417220 */ /* 0x000fe20000410000 */
[----:B-1----:R-:W-:-:S05]  /*17bd0*/  FMNMX.FTZ R48, R52, R33, !PT ;  /* 0x0000002134307209 */ /* 0x002fca0007810000 */
[----:B------:R-:W1:Y:S08]  /*17be0*/  MUFU.TANH R55, R55 ;  /* 0x0000003700377308 */ /* 0x000e700000002400 */
[----:B------:R-:W1:Y:S01]  /*17bf0*/  MUFU.TANH R19, R19 ;  /* 0x0000001300137308 */ /* 0x000e620000002400 */
[----:B--2---:R-:W-:-:S07]  /*17c00*/  FMNMX.FTZ R33, R53, R48, !PT ;  /* 0x0000003035217209 */ /* 0x004fce0007810000 */
[----:B------:R-:W2:Y:S01]  /*17c10*/  MUFU.TANH R56, R56 ;  /* 0x0000003800387308 */ /* 0x000ea20000002400 */
[----:B---3--:R-:W-:-:S07]  /*17c20*/  FMNMX.FTZ R31, R14, R31, !PT ;  /* 0x0000001f0e1f7209 */ /* 0x008fce0007810000 */
[----:B------:R-:W3:Y:S01]  /*17c30*/  MUFU.TANH R24, R24 ;  /* 0x0000001800187308 */ /* 0x000ee20000002400 */
[----:B------:R-:W-:Y:S01]  /*17c40*/  FMUL.FTZ R69, R69, R12 ;  /* 0x0000000c45457220 */ /* 0x000fe20000410000 */
[----:B0-----:R-:W-:-:S06]  /*17c50*/  FMNMX.FTZ R60, R54, R33, !PT ;  /* 0x00000021363c7209 */ /* 0x001fcc0007810000 */
[----:B------:R-:W0:Y:S01]  /*17c60*/  MUFU.TANH R58, R58 ;  /* 0x0000003a003a7308 */ /* 0x000e220000002400 */
[----:B----4-:R-:W-:-:S07]  /*17c70*/  FMNMX.FTZ R48, R18, R31, !PT ;  /* 0x0000001f12307209 */ /* 0x010fce0007810000 */
[----:B------:R-:W4:Y:S01]  /*17c80*/  MUFU.TANH R25, R25 ;  /* 0x0000001900197308 */ /* 0x000f220000002400 */
[----:B-1----:R-:W-:-:S07]  /*17c90*/  FMNMX.FTZ R33, R55, R60, !PT ;  /* 0x0000003c37217209 */ /* 0x002fce0007810000 */
[----:B------:R-:W1:Y:S01]  /*17ca0*/  MUFU.TANH R65, R65 ;  /* 0x0000004100417308 */ /* 0x000e620000002400 */
[----:B------:R-:W-:-:S07]  /*17cb0*/  FMNMX.FTZ R31, R19, R48, !PT ;  /* 0x00000030131f7209 */ /* 0x000fce0007810000 */
[----:B------:R-:W1:Y:S01]  /*17cc0*/  MUFU.TANH R26, R26 ;  /* 0x0000001a001a7308 */ /* 0x000e620000002400 */
[----:B--2---:R-:W-:-:S07]  /*17cd0*/  FMNMX.FTZ R33, R56, R33, !PT ;  /* 0x0000002138217209 */ /* 0x004fce0007810000 */
[----:B------:R-:W2:Y:S01]  /*17ce0*/  MUFU.TANH R68, R69 ;  /* 0x0000004500447308 */ /* 0x000ea20000002400 */
[----:B---3--:R-:W-:-:S07]  /*17cf0*/  FMNMX.FTZ R48, R24, R31, !PT ;  /* 0x0000001f18307209 */ /* 0x008fce0007810000 */
[----:B------:R-:W3:Y:S01]  /*17d00*/  MUFU.TANH R27, R27 ;  /* 0x0000001b001b7308 */ /* 0x000ee20000002400 */
[----:B0-----:R-:W-:Y:S02]  /*17d10*/  FMNMX.FTZ R60, R58, R33, !PT ;  /* 0x000000213a3c7209 */ /* 0x001fe40007810000 */
[----:B----4-:R-:W-:-:S05]  /*17d20*/  FMNMX.FTZ R31, R25, R48, !PT ;  /* 0x00000030191f7209 */ /* 0x010fca0007810000 */
[----:B------:R-:W0:Y:S01]  /*17d30*/  MUFU.TANH R38, R38 ;  /* 0x0000002600267308 */ /* 0x000e220000002400 */
[----:B-1----:R-:W-:Y:S02]  /*17d40*/  FMNMX.FTZ R33, R65, R60, !PT ;  /* 0x0000003c41217209 */ /* 0x002fe40007810000 */
[----:B------:R-:W-:-:S05]  /*17d50*/  FMNMX.FTZ R48, R26, R31, !PT ;  /* 0x0000001f1a307209 */ /* 0x000fca0007810000 */
[----:B------:R-:W1:Y:S01]  /*17d60*/  MUFU.TANH R39, R39 ;  /* 0x0000002700277308 */ /* 0x000e620000002400 */
[----:B--2---:R-:W-:Y:S02]  /*17d70*/  FMNMX.FTZ R33, R68, R33, !PT ;  /* 0x0000002144217209 */ /* 0x004fe40007810000 */
[----:B---3--:R-:W-:-:S05]  /*17d80*/  FMNMX.FTZ R31, R27, R48, !PT ;  /* 0x000000301b1f7209 */ /* 0x008fca0007810000 */
[----:B------:R-:W2:Y:S01]  /*17d90*/  MUFU.TANH R40, R40 ;  /* 0x0000002800287308 */ /* 0x000ea20000002400 */
[----:B0-----:R-:W-:Y:S01]  /*17da0*/  FMNMX.FTZ R48, R38, R31, !PT ;  /* 0x0000001f26307209 */ /* 0x001fe20007810000 */
[----:B------:R-:W0:Y:S06]  /*17db0*/  SHFL.BFLY PT, R72, R33, 0x2, 0x1f ;  /* 0x0c401f0021487f89 */ /* 0x000e2c00000e0000 */
[----:B------:R-:W3:Y:S01]  /*17dc0*/  MUFU.TANH R41, R41 ;  /* 0x0000002900297308 */ /* 0x000ee20000002400 */
[----:B-1----:R-:W-:Y:S01]  /*17dd0*/  FMNMX.FTZ R31, R39, R48, !PT ;  /* 0x00000030271f7209 */ /* 0x002fe20007810000 */
[----:B------:R-:W-:-:S06]  /*17de0*/  FMUL.FTZ R57, R59, R12 ;  /* 0x0000000c3b397220 */ /* 0x000fcc0000410000 */
[----:B------:R-:W1:Y:S01]  /*17df0*/  MUFU.TANH R42, R42 ;  /* 0x0000002a002a7308 */ /* 0x000e620000002400 */
[----:B--2---:R-:W-:Y:S01]  /*17e00*/  FMNMX.FTZ R48, R40, R31, !PT ;  /* 0x0000001f28307209 */ /* 0x004fe20007810000 */
[----:B------:R-:W-:-:S06]  /*17e10*/  FMUL.FTZ R59, R62, R12 ;  /* 0x0000000c3e3b7220 */ /* 0x000fcc0000410000 */
[----:B------:R-:W2:Y:S01]  /*17e20*/  MUFU.TANH R43, R43 ;  /* 0x0000002b002b7308 */ /* 0x000ea20000002400 */
[----:B---3--:R-:W-:Y:S01]  /*17e30*/  FMNMX.FTZ R31, R41, R48, !PT ;  /* 0x00000030291f7209 */ /* 0x008fe20007810000 */
[----:B------:R-:W-:-:S06]  /*17e40*/  FMUL.FTZ R60, R63, R12 ;  /* 0x0000000c3f3c7220 */ /* 0x000fcc0000410000 */
        /* <DEDUP_REMOVED lines=8> */
[----:B------:R-:W-:Y:S01]  /*17ed0*/  FMUL.FTZ R64, R70, R12 ;  /* 0x0000000c46407220 */ /* 0x000fe20000410000 */
[----:B0-----:R-:W-:-:S05]  /*17ee0*/  FMNMX.FTZ R72, R33, R72, !PT ;  /* 0x0000004821487209 */ /* 0x001fca0007810000 */
[----:B------:R-:W0:Y:S01]  /*17ef0*/  MUFU.TANH R60, R60 ;  /* 0x0000003c003c7308 */ /* 0x000e220000002400 */
[----:B-1----:R-:W-:Y:S01]  /*17f00*/  FMNMX.FTZ R48, R57, R48, !PT ;  /* 0x0000003039307209 */ /* 0x002fe20007810000 */
[----:B------:R-:W1:Y:S06]  /*17f10*/  SHFL.BFLY PT, R35, R72, 0x1, 0x1f ;  /* 0x0c201f0048237f89 */ /* 0x000e6c00000e0000 */
[----:B------:R-:W3:Y:S01]  /*17f20*/  MUFU.TANH R62, R62 ;  /* 0x0000003e003e7308 */ /* 0x000ee20000002400 */
[----:B------:R-:W-:Y:S01]  /*17f30*/  FMUL.FTZ R12, R71, R12 ;  /* 0x0000000c470c7220 */ /* 0x000fe20000410000 */
[----:B--2---:R-:W-:-:S06]  /*17f40*/  FMNMX.FTZ R31, R59, R48, !PT ;  /* 0x000000303b1f7209 */ /* 0x004fcc0007810000 */
[----:B------:R-:W2:Y:S01]  /*17f50*/  MUFU.TANH R63, R63 ;  /* 0x0000003f003f7308 */ /* 0x000ea20000002400 */
[----:B0-----:R-:W-:-:S07]  /*17f60*/  FMNMX.FTZ R31, R60, R31, !PT ;  /* 0x0000001f3c1f7209 */ /* 0x001fce0007810000 */
[----:B------:R-:W0:Y:S01]  /*17f70*/  MUFU.TANH R64, R64 ;  /* 0x0000004000407308 */ /* 0x000e220000002400 */
[----:B---3--:R-:W-:-:S07]  /*17f80*/  FMNMX.FTZ R48, R62, R31, !PT ;  /* 0x0000001f3e307209 */ /* 0x008fce0007810000 */
[----:B------:R-:W3:Y:S01]  /*17f90*/  MUFU.TANH R12, R12 ;  /* 0x0000000c000c7308 */ /* 0x000ee20000002400 */
[----:B--2---:R-:W-:Y:S01]  /*17fa0*/  FMNMX.FTZ R31, R63, R48, !PT ;  /* 0x000000303f1f7209 */ /* 0x004fe20007810000 */
[----:B------:R-:W-:Y:S01]  /*17fb0*/  IMAD.U32 R48, RZ, RZ, UR4 ;  /* 0x00000004ff307e24 */ /* 0x000fe2000f8e00ff */
[----:B-1----:R-:W-:Y:S01]  /*17fc0*/  FMNMX.FTZ R35, R72, R35, !PT ;  /* 0x0000002348237209 */ /* 0x002fe20007810000 */
[----:B------:R-:W-:Y:S01]  /*17fd0*/  IMAD.U32 R49, RZ, RZ, UR5 ;  /* 0x00000005ff317e24 */ /* 0x000fe2000f8e00ff */
[----:B0-----:R-:W-:Y:S01]  /*17fe0*/  FMNMX.FTZ R31, R64, R31, !PT ;  /* 0x0000001f401f7209 */ /* 0x001fe20007810000 */
[----:B------:R-:W-:Y:S03]  /*17ff0*/  ST.E desc[UR44][R16.64+0x420], R33 ;  /* 0x0004202110007985 */ /* 0x000fe6000c10192c */
[----:B---3--:R-:W-:-:S05]  /*18000*/  FMNMX.FTZ R31, R12, R31, !PT ;  /* 0x0000001f0c1f7209 */ /* 0x008fca0007810000 */
[----:B------:R-:W-:Y:S04]  /*18010*/  ST.E desc[UR44][R48.64], R31 ;  /* 0x0000001f30007985 */ /* 0x000fe8000c10192c */
[----:B------:R-:W-:Y:S04]  /*18020*/  ST.E desc[UR44][R16.64+0x420], R35 ;  /* 0x0004202310007985 */ /* 0x000fe8000c10192c */
[----:B------:R-:W2:Y:S04]  /*18030*/  LD.E R37, desc[UR44][R48.64] ;  /* 0x0000002c30257980 */ /* 0x000ea8000c101900 */
[----:B--2---:R-:W0:Y:S02]  /*18040*/  SHFL.BFLY PT, R66, R37, 0x2, 0x1f ;  /* 0x0c401f0025427f89 */ /* 0x004e2400000e0000 */
[----:B0-----:R-:W-:-:S05]  /*18050*/  FMNMX.FTZ R61, R37, R66, !PT ;  /* 0x00000042253d7209 */ /* 0x001fca0007810000 */
[----:B------:R-:W0:Y:S02]  /*18060*/  SHFL.BFLY PT, R66, R61, 0x1, 0x1f ;  /* 0x0c201f003d427f89 */ /* 0x000e2400000e0000 */
[----:B0-----:R-:W-:-:S05]  /*18070*/  FMNMX.FTZ R70, R61, R66, !PT ;  /* 0x000000423d467209 */ /* 0x001fca0007810000 */
[----:B------:R0:W-:Y:S04]  /*18080*/  ST.E desc[UR44][R48.64], R70 ;  /* 0x0000004630007985 */ /* 0x0001e8000c10192c */
[----:B------:R-:W0:Y:S04]  /*18090*/  LD.E R67, desc[UR44][R16.64+0x440] ;  /* 0x0004402c10437980 */ /* 0x000e28000c101900 */
[----:B------:R-:W2:Y:S04]  /*180a0*/  LD.E R69, desc[UR44][R16.64+0x420] ;  /* 0x0004202c10457980 */ /* 0x000ea8000c101900 */
[----:B------:R-:W3:Y:S04]  /*180b0*/  LD.E R71, desc[UR44][R16.64+0x430] ;  /* 0x0004302c10477980 */ /* 0x000ee8000c101900 */
[----:B------:R-:W4:Y:S04]  /*180c0*/  LD.E R73, desc[UR44][R16.64+0x434] ;  /* 0x0004342c10497980 */ /* 0x000f28000c101900 */
[----:B------:R-:W4:Y:S01]  /*180d0*/  LD.E R66, desc[UR44][R16.64+0x210] ;  /* 0x0002102c10427980 */ /* 0x000f22000c101900 */
[----:B------:R-:W-:Y:S01]  /*180e0*/  FADD.FTZ R72, R7, -R70 ;  /* 0x8000004607487221 */ /* 0x000fe20000010000 */
[----:B------:R-:W-:-:S04]  /*180f0*/  UIADD3 UR4, UP0, UR37, 0x210, URZ ;  /* 0x0000021025047890 */ /* 0x000fc8000ff1e03f */
[----:B------:R-:W-:Y:S02]  /*18100*/  ULOP3.LUT UR6, UR4, 0x4, URZ, 0xfc, !UPT ;  /* 0x0000000404067892 */ /* 0x000fe4000f8efc3f */
[----:B------:R-:W-:Y:S01]  /*18110*/  UIADD3.X UR5, URZ, UR36, URZ, UP0, !UPT ;  /* 0x000000243f057290 */ /* 0x000fe200087fe43f */
[-C--:B0-----:R-:W-:Y:S01]  /*18120*/  FMUL.FTZ R70, R70, R67.reuse ;  /* 0x0000004346467220 */ /* 0x081fe20000410000 */
[----:B--2---:R-:W-:Y:S01]  /*18130*/  FMUL.FTZ R48, R69, R67 ;  /* 0x0000004345307220 */ /* 0x004fe20000410000 */
[----:B------:R-:W-:-:S03]  /*18140*/  FADD.FTZ R6, R6, -R69 ;  /* 0x8000004506067221 */ /* 0x000fc60000010000 */
[-CC-:B------:R-:W-:Y:S01]  /*18150*/  FFMA.FTZ R35, R15, R67.reuse, -R48.reuse ;  /* 0x000000430f237223 */ /* 0x180fe20000010830 */
[-CC-:B------:R-:W-:Y:S01]  /*18160*/  FFMA.FTZ R168, R11, R67.reuse, -R48.reuse ;  /* 0x000000430ba87223 */ /* 0x180fe20000010830 */
[-C--:B------:R-:W-:Y:S01]  /*18170*/  FFMA.FTZ R15, R36, R67.reuse, -R48 ;  /* 0x00000043240f7223 */ /* 0x080fe20000010830 */
[-C--:B------:R-:W-:Y:S01]  /*18180*/  FFMA.FTZ R36, R8, R67.reuse, -R70 ;  /* 0x0000004308247223 */ /* 0x080fe20000010846 */
[-C--:B------:R-:W-:Y:S01]  /*18190*/  FMUL.FTZ R6, R6, R67.reuse ;  /* 0x0000004306067220 */ /* 0x080fe20000410000 */
[----:B------:R-:W-:Y:S01]  /*181a0*/  FMUL.FTZ R72, R67, R72 ;  /* 0x0000004843487220 */ /* 0x000fe20000410000 */
[-C--:B------:R-:W-:Y:S01]  /*181b0*/  FFMA.FTZ R37, R10, R67.reuse, -R48 ;  /* 0x000000430a257223 */ /* 0x080fe20000010830 */
[-C--:B------:R-:W-:Y:S01]  /*181c0*/  FFMA.FTZ R169, R9, R67.reuse, -R70 ;  /* 0x0000004309a97223 */ /* 0x080fe20000010846 */
[----:B------:R-:W-:Y:S01]  /*181d0*/  MUFU.EX2 R7, R6 ;  /* 0x0000000600077308 */ /* 0x000fe20000000800 */
[-C--:B------:R-:W-:Y:S01]  /*181e0*/  FFMA.FTZ R176, R34, R67.reuse, -R48 ;  /* 0x0000004322b07223 */ /* 0x080fe20000010830 */
[----:B------:R-:W-:-:S06]  /*181f0*/  FFMA.FTZ R34, R13, R67, -R70 ;  /* 0x000000430d227223 */ /* 0x000fcc0000010846 */
[----:B------:R-:W3:Y:S01]  /*18200*/  MUFU.EX2 R168, R168 ;  /* 0x000000a800a87308 */ /* 0x000ee20000000800 */
[-C--:B------:R-:W-:Y:S01]  /*18210*/  FFMA.FTZ R170, R20, R67.reuse, -R48 ;  /* 0x0000004314aa7223 */ /* 0x080fe20000010830 */
[----:B------:R-:W-:-:S06]  /*18220*/  FFMA.FTZ R171, R14, R67, -R70 ;  /* 0x000000430eab7223 */ /* 0x000fcc0000010846 */
[----:B------:R-:W-:Y:S08]  /*18230*/  MUFU.EX2 R61, R72 ;  /* 0x00000048003d7308 */ /* 0x000ff00000000800 */
[----:B------:R-:W4:Y:S01]  /*18240*/  MUFU.EX2 R36, R36 ;  /* 0x0000002400247308 */ /* 0x000f220000000800 */
[-CC-:B------:R-:W-:Y:S01]  /*18250*/  FFMA.FTZ R31, R29, R67.reuse, -R48.reuse ;  /* 0x000000431d1f7223 */ /* 0x180fe20000010830 */
[----:B------:R-:W-:-:S06]  /*18260*/  FFMA.FTZ R33, R21, R67, -R48 ;  /* 0x0000004315217223 */ /* 0x000fcc0000010830 */
[----:B------:R-:W0:Y:S01]  /*18270*/  MUFU.EX2 R37, R37 ;  /* 0x0000002500257308 */ /* 0x000e220000000800 */
[-C--:B------:R-:W-:Y:S01]  /*18280*/  FFMA.FTZ R29, R32, R67.reuse, -R48 ;  /* 0x00000043201d7223 */ /* 0x080fe20000010830 */
[----:B------:R-:W-:-:S06]  /*18290*/  FFMA.FTZ R32, R18, R67, -R70 ;  /* 0x0000004312207223 */ /* 0x000fcc0000010846 */
[----:B------:R-:W1:Y:S01]  /*182a0*/  MUFU.EX2 R169, R169 ;  /* 0x000000a900a97308 */ /* 0x000e620000000800 */
[----:B------:R-:W-:-:S07]  /*182b0*/  FFMA.FTZ R172, R28, R67, -R48 ;  /* 0x000000431cac7223 */ /* 0x000fce0000010830 */
[----:B------:R-:W2:Y:S01]  /*182c0*/  MUFU.EX2 R35, R35 ;  /* 0x0000002300237308 */ /* 0x000ea20000000800 */
[----:B------:R-:W-:-:S07]  /*182d0*/  FFMA.FTZ R173, R19, R67, -R70 ;  /* 0x0000004313ad7223 */ /* 0x000fce0000010846 */
[----:B------:R-:W2:Y:S01]  /*182e0*/  MUFU.EX2 R34, R34 ;  /* 0x0000002200227308 */ /* 0x000ea20000000800 */
[----:B---3--:R-:W-:Y:S01]  /*182f0*/  FFMA.FTZ R6, R7, R71, R168 ;  /* 0x0000004707067223 */ /* 0x008fe200000100a8 */
[----:B------:R-:W-:-:S06]  /*18300*/  FFMA.FTZ R174, R30, R67, -R48 ;  /* 0x000000431eae7223 */ /* 0x000fcc0000010830 */
[----:B------:R-:W3:Y:S01]  /*18310*/  MUFU.EX2 R170, R170 ;  /* 0x000000aa00aa7308 */ /* 0x000ee20000000800 */
[----:B----4-:R-:W-:Y:S01]  /*18320*/  FFMA.FTZ R8, R61, R73, R36 ;  /* 0x000000493d087223 */ /* 0x010fe20000010024 */
[----:B------:R-:W-:-:S06]  /*18330*/  FFMA.FTZ R30, R24, R67, -R70 ;  /* 0x00000043181e7223 */ /* 0x000fcc0000010846 */
        /* <DEDUP_REMOVED lines=22> */
[----:B------:R-:W-:-:S06]  /*184a0*/  FFMA.FTZ R178, R44, R67, -R48 ;  /* 0x000000432cb27223 */ /* 0x000fcc0000010830 */
[----:B------:R-:W2:Y:S01]  /*184b0*/  MUFU.EX2 R29, R29 ;  /* 0x0000001d001d7308 */ /* 0x000ea20000000800 */
[----:B------:R-:W-:Y:S01]  /*184c0*/  FADD.FTZ R9, R173, R6 ;  /* 0x00000006ad097221 */ /* 0x000fe20000010000 */
        /* <DEDUP_REMOVED lines=51> */
[----:B------:R-:W-:-:S06]  /*18800*/  FADD.FTZ R11, R219, R8 ;  /* 0x00000008db0b7221 */ /* 0x000fcc0000010000 */
[----:B------:R-:W2:Y:S01]  /*18810*/  MUFU.EX2 R205, R205 ;  /* 0x000000cd00cd7308 */ /* 0x000ea20000000800 */
[-C--:B------:R-:W-:Y:S01]  /*18820*/  FFMA.FTZ R196, R56, R67.reuse, -R48 ;  /* 0x0000004338c47223 */ /* 0x080fe20000010830 */
        /* <DEDUP_REMOVED lines=35> */
[----:B-1----:R-:W-:Y:S01]  /*18a60*/  FADD.FTZ R8, R18, R11 ;  /* 0x0000000b12087221 */ /* 0x002fe20000010000 */
[----:B------:R-:W-:Y:S01]  /*18a70*/  FMUL.FTZ R25, R7, R66 ;  /* 0x0000004207197220 */ /* 0x000fe20000410000 */
[----:B------:R-:W-:Y:S02]  /*18a80*/  IMAD.U32 R10, RZ, RZ, UR6 ;  /* 0x00000006ff0a7e24 */ /* 0x000fe4000f8e00ff */
[----:B--2---:R-:W-:Y:S01]  /*18a90*/  FADD.FTZ R9, R21, R6 ;  /* 0x0000000615097221 */ /* 0x004fe20000010000 */
[----:B------:R-:W-:Y:S01]  /*18aa0*/  IMAD.U32 R11, RZ, RZ, UR5 ;  /* 0x00000005ff0b7e24 */ /* 0x000fe2000f8e00ff */
[----:B------:R-:W-:Y:S01]  /*18ab0*/  ST.E desc[UR44][R16.64+0x210], R25 ;  /* 0x0002101910007985 */ /* 0x000fe2000c10192c */
[----:B------:R-:W-:-:S03]  /*18ac0*/  FADD.FTZ R13, R19, R8 ;  /* 0x00000008130d7221 */ /* 0x000fc60000010000 */
[----:B------:R-:W-:Y:S04]  /*18ad0*/  ST.E desc[UR44][R16.64+0x430], R9 ;  /* 0x0004300910007985 */ /* 0x000fe8000c10192c */
[----:B------:R0:W-:Y:S04]  /*18ae0*/  ST.E desc[UR44][R16.64+0x434], R13 ;  /* 0x0004340d10007985 */ /* 0x0001e8000c10192c */
[----:B------:R-:W2:Y:S02]  /*18af0*/  LD.E R6, desc[UR44][R10.64] ;  /* 0x0000002c0a067980 */ /* 0x000ea4000c101900 */
[----:B--2---:R-:W-:-:S05]  /*18b00*/  FMUL.FTZ R27, R7, R6 ;  /* 0x00000006071b7220 */ /* 0x004fca0000410000 */
[----:B------:R1:W-:Y:S04]  /*18b10*/  ST.E desc[UR44][R10.64], R27 ;  /* 0x0000001b0a007985 */ /* 0x0003e8000c10192c */
[----:B------:R-:W0:Y:S04]  /*18b20*/  LD.E R54, desc[UR44][R16.64+0x224] ;  /* 0x0002242c10367980 */ /* 0x000e28000c101900 */
[----:B------:R-:W2:Y:S04]  /*18b30*/  LD.E R52, desc[UR44][R16.64+0x220] ;  /* 0x0002202c10347980 */ /* 0x000ea8000c101900 */
[----:B------:R-:W3:Y:S04]  /*18b40*/  LD.E R150, desc[UR44][R16.64+0x404] ;  /* 0x0004042c10967980 */ /* 0x000ee8000c101900 */
[----:B------:R-:W4:Y:S04]  /*18b50*/  LD.E R56, desc[UR44][R16.64+0x230] ;  /* 0x0002302c10387980 */ /* 0x000f28000c101900 */
[----:B------:R-:W1:Y:S04]  /*18b60*/  LD.E R58, desc[UR44][R16.64+0x234] ;  /* 0x0002342c103a7980 */ /* 0x000e68000c101900 */
        /* <DEDUP_REMOVED lines=57> */
[----:B------:R-:W-:Y:S01]  /*18f00*/  ULOP3.LUT UR6, UR4, 0x8, URZ, 0xfc, !UPT ;  /* 0x0000000804067892 */ /* 0x000fe2000f8efc3f */
[C---:B0-----:R-:W-:Y:S01]  /*18f10*/  FMUL.FTZ R13, R7.reuse, R54 ;  /* 0x00000036070d7220 */ /* 0x041fe20000410000 */
[----:B--2---:R-:W-:-:S04]  /*18f20*/  FMUL.FTZ R9, R7, R52 ;  /* 0x0000003407097220 */ /* 0x004fc80000410000 */
[----:B------:R0:W-:Y:S01]  /*18f30*/  ST.E desc[UR44][R16.64+0x224], R13 ;  /* 0x0002240d10007985 */ /* 0x0001e2000c10192c */
[----:B---3--:R-:W-:-:S03]  /*18f40*/  FMUL.FTZ R45, R7, R150 ;  /* 0x00000096072d7220 */ /* 0x008fc60000410000 */
[----:B------:R2:W-:Y:S01]  /*18f50*/  ST.E desc[UR44][R16.64+0x220], R9 ;  /* 0x0002200910007985 */ /* 0x0005e2000c10192c */
[C---:B----4-:R-:W-:Y:S01]  /*18f60*/  FMUL.FTZ R25, R7.reuse, R56 ;  /* 0x0000003807197220 */ /* 0x050fe20000410000 */
[C---:B-1----:R-:W-:Y:S01]  /*18f70*/  FMUL.FTZ R27, R7.reuse, R58 ;  /* 0x0000003a071b7220 */ /* 0x042fe20000410000 */
[C---:B------:R-:W-:Y:S01]  /*18f80*/  FMUL.FTZ R39, R7.reuse, R60 ;  /* 0x0000003c07277220 */ /* 0x040fe20000410000 */
[C---:B0-----:R-:W-:Y:S01]  /*18f90*/  FMUL.FTZ R13, R7.reuse, R68 ;  /* 0x00000044070d7220 */ /* 0x041fe20000410000 */
[C---:B--2---:R-:W-:Y:S01]  /*18fa0*/  FMUL.FTZ R9, R7.reuse, R66 ;  /* 0x0000004207097220 */ /* 0x044fe20000410000 */
        /* <DEDUP_REMOVED lines=104> */
[----:B------:R-:W-:Y:S02]  /*19630*/  IMAD.U32 R8, RZ, RZ, UR6 ;  /* 0x00000006ff087e24 */ /* 0x000fe4000f8e00ff */
[----:B---3--:R-:W-:Y:S01]  /*19640*/  FMUL.FTZ R13, R7, R24 ;  /* 0x00000018070d7220 */ /* 0x008fe20000410000 */
[----:B0-----:R-:W-:Y:S01]  /*19650*/  IMAD.U32 R9, RZ, RZ, UR5 ;  /* 0x00000005ff097e24 */ /* 0x001fe2000f8e00ff */
[----:B------:R0:W-:Y:S04]  /*19660*/  ST.E desc[UR44][R16.64+0x3c0], R25 ;  /* 0x0003c01910007985 */ /* 0x0001e8000c10192c */
        /* <DEDUP_REMOVED lines=8> */
[----:B------:R-:W0:Y:S01]  /*196f0*/  LD.E R12, desc[UR44][R8.64] ;  /* 0x0000002c080c7980 */ /* 0x000e22000c101900 */
[----:B------:R-:W-:Y:S01]  /*19700*/  ULOP3.LUT UR4, UR4, 0xc, URZ, 0xfc, !UPT ;  /* 0x0000000c04047892 */ /* 0x000fe2000f8efc3f */
[----:B------:R-:W-:-:S05]  /*19710*/  IMAD.U32 R7, RZ, RZ, UR5 ;  /* 0x00000005ff077e24 */ /* 0x000fca000f8e00ff */
[----:B------:R-:W-:Y:S02]  /*19720*/  IMAD.U32 R6, RZ, RZ, UR4 ;  /* 0x00000004ff067e24 */ /* 0x000fe4000f8e00ff */
[----:B0-----:R-:W-:-:S05]  /*19730*/  FMUL.FTZ R25, R61, R12 ;  /* 0x0000000c3d197220 */ /* 0x001fca0000410000 */
[----:B------:R-:W-:Y:S04]  /*19740*/  ST.E desc[UR44][R8.64], R25 ;  /* 0x0000001908007985 */ /* 0x000fe8000c10192c */
[----:B------:R-:W1:Y:S02]  /*19750*/  LD.E R12, desc[UR44][R6.64] ;  /* 0x0000002c060c7980 */ /* 0x000e64000c101900 */
[----:B-1----:R-:W-:-:S05]  /*19760*/  FMUL.FTZ R13, R61, R12 ;  /* 0x0000000c3d0d7220 */ /* 0x002fca0000410000 */
[----:B------:R0:W-:Y:S04]  /*19770*/  ST.E desc[UR44][R6.64], R13 ;  /* 0x0000000d06007985 */ /* 0x0001e8000c10192c */
[----:B------:R-:W2:Y:S04]  /*19780*/  LD.E R27, desc[UR44][R16.64+0x40c] ;  /* 0x00040c2c101b7980 */ /* 0x000ea8000c101900 */
[----:B------:R-:W0:Y:S04]  /*19790*/  LD.E R62, desc[UR44][R16.64+0x228] ;  /* 0x0002282c103e7980 */ /* 0x000e28000c101900 */
        /* <DEDUP_REMOVED lines=61> */
[----:B0-----:R-:W-:-:S04]  /*19b70*/  FMUL.FTZ R13, R61, R62 ;  /* 0x0000003e3d0d7220 */ /* 0x001fc80000410000 */
[----:B------:R0:W-:Y:S01]  /*19b80*/  ST.E desc[UR44][R16.64+0x40c], R45 ;  /* 0x00040c2d10007985 */ /* 0x0001e2000c10192c */
[C---:B---3--:R-:W-:Y:S01]  /*19b90*/  FMUL.FTZ R25, R61.reuse, R64 ;  /* 0x000000403d197220 */ /* 0x048fe20000410000 */
[C---:B----4-:R-:W-:Y:S01]  /*19ba0*/  FMUL.FTZ R27, R61.reuse, R66 ;  /* 0x000000423d1b7220 */ /* 0x050fe20000410000 */
[C---:B------:R-:W-:Y:S01]  /*19bb0*/  FMUL.FTZ R39, R61.reuse, R68 ;  /* 0x000000443d277220 */ /* 0x040fe20000410000 */
[C---:B------:R-:W-:Y:S01]  /*19bc0*/  FMUL.FTZ R41, R61.reuse, R70 ;  /* 0x000000463d297220 */ /* 0x040fe20000410000 */
[C---:B------:R-:W-:Y:S01]  /*19bd0*/  FMUL.FTZ R43, R61.reuse, R72 ;  /* 0x000000483d2b7220 */ /* 0x040fe20000410000 */
[C---:B0-----:R-:W-:Y:S01]  /*19be0*/  FMUL.FTZ R45, R61.reuse, R76 ;  /* 0x0000004c3d2d7220 */ /* 0x041fe20000410000 */
[C---:B------:R-:W-:Y:S01]  /*19bf0*/  FMUL.FTZ R47, R61.reuse, R78 ;  /* 0x0000004e3d2f7220 */ /* 0x040fe20000410000 */
[C---:B------:R-:W-:Y:S01]  /*19c00*/  FMUL.FTZ R49, R61.reuse, R80 ;  /* 0x000000503d317220 */ /* 0x040fe20000410000 */
[----:B------:R0:W-:Y:S04]  /*19c10*/  ST.E desc[UR44][R16.64+0x228], R13 ;  /* 0x0002280d10007985 */ /* 0x0001e8000c10192c */
[----:B------:R1:W-:Y:S01]  /*19c20*/  ST.E desc[UR44][R16.64+0x22c], R25 ;  /* 0x00022c1910007985 */ /* 0x0003e2000c10192c */
[----:B------:R-:W-:-:S03]  /*19c30*/  FMUL.FTZ R51, R61, R82 ;  /* 0x000000523d337220 */ /* 0x000fc60000410000 */
        /* <DEDUP_REMOVED lines=97> */
[----:B------:R-:W-:Y:S01]  /*1a250*/  FMUL.FTZ R61, R61, R24 ;  /* 0x000000183d3d7220 */ /* 0x000fe20000410000 */
        /* <DEDUP_REMOVED lines=10> */
[----:B------:R-:W-:Y:S04]  /*1a300*/  ST.E desc[UR44][R16.64+0x3fc], R49 ;  /* 0x0003fc3110007985 */ /* 0x000fe8000c10192c */
[----:B------:R-:W-:Y:S01]  /*1a310*/  ST.E desc[UR44][R16.64+0x408], R61 ;  /* 0x0004083d10007985 */ /* 0x000fe2000c10192c */
[----:B------:R1:W-:Y:S06]  /*1a320*/  BAR.SYNC.DEFER_BLOCKING R213, 0x100 ;  /* 0x000400d50000751d */ /* 0x0003ec0000010000 */
[----:B0-----:R-:W2:Y:S04]  /*1a330*/  LD.E R25, desc[UR44][R16.64+0x210] ;  /* 0x0002102c10197980 */ /* 0x001ea8000c101900 */
[----:B------:R-:W4:Y:S04]  /*1a340*/  LD.E R24, desc[UR44][R2.64] ;  /* 0x0000002c02187980 */ /* 0x000f28000c101900 */
[----:B------:R-:W4:Y:S04]  /*1a350*/  LD.E.64 R12, desc[UR44][R16.64+0x88] ;  /* 0x0000882c100c7980 */ /* 0x000f28000c101b00 */
[----:B--2---:R0:W-:Y:S04]  /*1a360*/  ST.E desc[UR44][R16.64+0x210], R25 ;  /* 0x0002101910007985 */ /* 0x0041e8000c10192c */
[----:B-1----:R-:W2:Y:S04]  /*1a370*/  LD.E R27, desc[UR44][R10.64] ;  /* 0x0000002c0a1b7980 */ /* 0x002ea8000c101900 */
[----:B--2---:R1:W-:Y:S04]  /*1a380*/  ST.E desc[UR44][R10.64], R27 ;  /* 0x0000001b0a007985 */ /* 0x0043e8000c10192c */
[----:B------:R-:W2:Y:S04]  /*1a390*/  LD.E R39, desc[UR44][R8.64] ;  /* 0x0000002c08277980 */ /* 0x000ea8000c101900 */
[----:B--2---:R2:W-:Y:S04]  /*1a3a0*/  ST.E desc[UR44][R8.64], R39 ;  /* 0x0000002708007985 */ /* 0x0045e8000c10192c */
[----:B---3--:R-:W3:Y:S04]  /*1a3b0*/  LD.E R41, desc[UR44][R6.64] ;  /* 0x0000002c06297980 */ /* 0x008ee8000c101900 */
[----:B---3--:R3:W-:Y:S04]  /*1a3c0*/  ST.E desc[UR44][R6.64], R41 ;  /* 0x0000002906007985 */ /* 0x0087e8000c10192c */
[----:B----4-:R-:W4:Y:S04]  /*1a3d0*/  LD.E R43, desc[UR44][R16.64+0x220] ;  /* 0x0002202c102b7980 */ /* 0x010f28000c101900 */
[----:B------:R-:W4:Y:S04]  /*1a3e0*/  LD.E R45, desc[UR44][R16.64+0x224] ;  /* 0x0002242c102d7980 */ /* 0x000f28000c101900 */
[----:B------:R-:W4:Y:S04]  /*1a3f0*/  LD.E R47, desc[UR44][R16.64+0x228] ;  /* 0x0002282c102f7980 */ /* 0x000f28000c101900 */
[----:B0-----:R-:W4:Y:S04]  /*1a400*/  LD.E R25, desc[UR44][R16.64+0x22c] ;  /* 0x00022c2c10197980 */ /* 0x001f28000c101900 */
        /* <DEDUP_REMOVED lines=74> */
[----:B------:R0:W-:Y:S04]  /*1a8b0*/  ST.E desc[UR44][R16.64+0x22c], R25 ;  /* 0x00022c1910007985 */ /* 0x0001e8000c10192c */
[----:B------:R-:W-:Y:S04]  /*1a8c0*/  ST.E desc[UR44][R16.64+0x230], R49 ;  /* 0x0002303110007985 */ /* 0x000fe8000c10192c */
[----:B------:R-:W-:Y:S04]  /*1a8d0*/  ST.E desc[UR44][R16.64+0x234], R51 ;  /* 0x0002343310007985 */ /* 0x000fe8000c10192c */
[----:B------:R1:W-:Y:S04]  /*1a8e0*/  ST.E desc[UR44][R16.64+0x238], R27 ;  /* 0x0002381b10007985 */ /* 0x0003e8000c10192c */
[----:B------:R-:W-:Y:S04]  /*1a8f0*/  ST.E desc[UR44][R16.64+0x23c], R53 ;  /* 0x00023c3510007985 */ /* 0x000fe8000c10192c */
[----:B--2---:R2:W-:Y:S04]  /*1a900*/  ST.E desc[UR44][R16.64+0x240], R39 ;  /* 0x0002402710007985 */ /* 0x0045e8000c10192c */
[----:B------:R-:W-:Y:S04]  /*1a910*/  ST.E desc[UR44][R16.64+0x244], R55 ;  /* 0x0002443710007985 */ /* 0x000fe8000c10192c */
[----:B---3--:R3:W-:Y:S04]  /*1a920*/  ST.E desc[UR44][R16.64+0x248], R41 ;  /* 0x0002482910007985 */ /* 0x0087e8000c10192c */
[----:B------:R4:W-:Y:S04]  /*1a930*/  ST.E desc[UR44][R16.64+0x24c], R57 ;  /* 0x00024c3910007985 */ /* 0x0009e8000c10192c */
[----:B------:R4:W-:Y:S04]  /*1a940*/  ST.E desc[UR44][R16.64+0x250], R59 ;  /* 0x0002503b10007985 */ /* 0x0009e8000c10192c */
[----:B------:R4:W-:Y:S04]  /*1a950*/  ST.E desc[UR44][R16.64+0x254], R61 ;  /* 0x0002543d10007985 */ /* 0x0009e8000c10192c */
[----:B------:R4:W-:Y:S04]  /*1a960*/  ST.E desc[UR44][R16.64+0x258], R63 ;  /* 0x0002583f10007985 */ /* 0x0009e8000c10192c */
[----:B------:R4:W-:Y:S04]  /*1a970*/  ST.E desc[UR44][R16.64+0x25c], R65 ;  /* 0x00025c4110007985 */ /* 0x0009e8000c10192c */
[----:B0-----:R-:W4:Y:S04]  /*1a980*/  LD.E R25, desc[UR44][R16.64+0x260] ;  /* 0x0002602c10197980 */ /* 0x001f28000c101900 */
        /* <DEDUP_REMOVED lines=160> */
[C---:B------:R-:W-:Y:S01]  /*1b390*/  VIADD R24, R12.reuse, 0x80 ;  /* 0x000000800c187836 */ /* 0x040fe20000000000 */
        /* <DEDUP_REMOVED lines=147> */
[----:B--2---:R-:W-:-:S11]  /*1bcd0*/  WARPGROUP.ARRIVE ;  /* 0x00000000000079c5 */ /* 0x004fd60000000000 */
[----:B------:R-:W-:Y:S01]  /*1bce0*/  HGMMA.64x256x16.F32.BF16 R24, R168, gdesc[UR4].tnspB, R24, UP0, gsb0 ;  /* 0x43e00004a8187df0 */ /* 0x000fe2000b801818 */
[----:B------:R-:W-:Y:S02]  /*1bcf0*/  F2FP.BF16.F32.PACK_AB R178, R178, R15 ;  /* 0x0000000fb2b2723e */ /* 0x000fe400000010ff */
[----:B------:R-:W-:Y:S01]  /*1bd00*/  F2FP.BF16.F32.PACK_AB R179, R14, R179 ;  /* 0x000000b30eb3723e */ /* 0x000fe200000010ff */
        /* <DEDUP_REMOVED lines=813> */
[----:B------:R-:W3:Y:S04]  /*1efe0*/  LD.E R13, desc[UR44][R16.64+0x210] ;  /* 0x0002102c100d7980 */ /* 0x000ee8000c101900 */
[----:B---3--:R3:W-:Y:S04]  /*1eff0*/  ST.E desc[UR44][R16.64+0x210], R13 ;  /* 0x0002100d10007985 */ /* 0x0087e8000c10192c */
[----:B------:R-:W4:Y:S04]  /*1f000*/  LD.E R15, desc[UR44][R10.64] ;  /* 0x0000002c0a0f7980 */ /* 0x000f28000c101900 */
[----:B----4-:R4:W-:Y:S04]  /*1f010*/  ST.E desc[UR44][R10.64], R15 ;  /* 0x0000000f0a007985 */ /* 0x0109e8000c10192c */
[----:B------:R-:W2:Y:S04]  /*1f020*/  LD.E R19, desc[UR44][R8.64] ;  /* 0x0000002c08137980 */ /* 0x000ea8000c101900 */
[----:B--2---:R2:W-:Y:S04]  /*1f030*/  ST.E desc[UR44][R8.64], R19 ;  /* 0x0000001308007985 */ /* 0x0045e8000c10192c */
[----:B------:R-:W3:Y:S04]  /*1f040*/  LD.E R21, desc[UR44][R6.64] ;  /* 0x0000002c06157980 */ /* 0x000ee8000c101900 */
[----:B---3--:R3:W-:Y:S04]  /*1f050*/  ST.E desc[UR44][R6.64], R21 ;  /* 0x0000001506007985 */ /* 0x0087e8000c10192c */
[----:B0-----:R-:W3:Y:S04]  /*1f060*/  LD.E R25, desc[UR44][R16.64+0x220] ;  /* 0x0002202c10197980 */ /* 0x001ee8000c101900 */
[----:B-1----:R-:W3:Y:S04]  /*1f070*/  LD.E R27, desc[UR44][R16.64+0x224] ;  /* 0x0002242c101b7980 */ /* 0x002ee8000c101900 */
        /* <DEDUP_REMOVED lines=122> */
[----:B------:R-:W-:Y:S04]  /*1f820*/  ST.E desc[UR44][R16.64+0x220], R25 ;  /* 0x0002201910007985 */ /* 0x000fe8000c10192c */
[----:B------:R-:W-:Y:S04]  /*1f830*/  ST.E desc[UR44][R16.64+0x224], R27 ;  /* 0x0002241b10007985 */ /* 0x000fe8000c10192c */
[----:B------:R-:W-:Y:S04]  /*1f840*/  ST.E desc[UR44][R16.64+0x228], R5 ;  /* 0x0002280510007985 */ /* 0x000fe8000c10192c */
[----:B------:R-:W-:Y:S04]  /*1f850*/  ST.E desc[UR44][R16.64+0x22c], R29 ;  /* 0x00022c1d10007985 */ /* 0x000fe8000c10192c */
[----:B------:R-:W-:Y:S04]  /*1f860*/  ST.E desc[UR44][R16.64+0x230], R13 ;  /* 0x0002300d10007985 */ /* 0x000fe8000c10192c */
[----:B------:R-:W-:Y:S04]  /*1f870*/  ST.E desc[UR44][R16.64+0x234], R31 ;  /* 0x0002341f10007985 */ /* 0x000fe8000c10192c */
[----:B----4-:R-:W-:Y:S04]  /*1f880*/  ST.E desc[UR44][R16.64+0x238], R11 ;  /* 0x0002380b10007985 */ /* 0x010fe8000c10192c */
[----:B------:R-:W-:Y:S04]  /*1f890*/  ST.E desc[UR44][R16.64+0x23c], R15 ;  /* 0x00023c0f10007985 */ /* 0x000fe8000c10192c */
[----:B--2---:R-:W-:Y:S04]  /*1f8a0*/  ST.E desc[UR44][R16.64+0x240], R9 ;  /* 0x0002400910007985 */ /* 0x004fe8000c10192c */
[----:B------:R-:W-:Y:S04]  /*1f8b0*/  ST.E desc[UR44][R16.64+0x244], R19 ;  /* 0x0002441310007985 */ /* 0x000fe8000c10192c */
        /* <DEDUP_REMOVED lines=122> */
.L_x_3975:
[----:B------:R-:W-:Y:S05]  /*20060*/  BSYNC B0 ;  /* 0x0000000000007941 */ /* 0x000fea0003800000 */
.L_x_3974:
        /* <DEDUP_REMOVED lines=9> */
.L_x_3957:
[----:B------:R-:W-:-:S13]  /*20100*/  ISETP.GE.AND P0, PT, R0, R190, PT ;  /* 0x000000be0000720c */ /* 0x000fda0003f06270 */
[----:B------:R-:W-:Y:S05]  /*20110*/  @!P0 BRA `(.L_x_3977) ;  /* 0x000000b000bc8947 */ /* 0x000fea0003800000 */
[----:B------:R0:W5:Y:S02]  /*20120*/  LDL.64 R2, [R1+0x158] ;  /* 0x0001580001027983 */ /* 0x0001640000100a00 */
.L_x_4006:
[----:B-12--5:R-:W2:Y:S04]  /*20130*/  LD.E R5, desc[UR44][R2.64] ;  /* 0x0000002c02057980 */ /* 0x026ea8000c101900 */
        /* <DEDUP_REMOVED lines=20> */
.L_x_3979:
[----:B------:R-:W-:Y:S05]  /*20280*/  BSYNC B0 ;  /* 0x0000000000007941 */ /* 0x000fea0003800000 */
.L_x_3978:
        /* <DEDUP_REMOVED lines=13> */
.L_x_3981:
[----:B------:R-:W-:Y:S05]  /*20360*/  BSYNC B0 ;  /* 0x0000000000007941 */ /* 0x000fea0003800000 */
.L_x_3980:
        /* <DEDUP_REMOVED lines=8> */
.L_x_3983:
[----:B------:R-:W-:Y:S05]  /*203f0*/  BSYNC B0 ;  /* 0x0000000000007941 */ /* 0x000fea0003800000 */
.L_x_3982:
[----:B------:R-:W2:Y:S04]  /*20400*/  LD.E R11, desc[UR44][R2.64] ;  /* 0x0000002c020b7980 */ /* 0x000ea8000c101900 */
[----:B------:R-:W2:Y:S01]  /*20410*/  LDL.64 R20, [R1+0x80] ;  /* 0x0000800001147983 */ /* 0x000ea20000100a00 */
[----:B------:R-:W-:Y:S05]  /*20420*/  WARPSYNC.ALL ;  /* 0x0000000000007948 */ /* 0x000fea0003800000 */
[----:B------:R3:W-:Y:S04]  /*20430*/  STL [R1+0x60], RZ ;  /* 0x000060ff01007387 */ /* 0x0007e80000100800 */
[----:B-1---5:R-:W4:Y:S01]  /*20440*/  LD.E.64 R8, desc[UR44][R16.64+0x78] ;  /* 0x0000782c10087980 */ /* 0x022f22000c101b00 */
[----:B------:R-:W-:-:S05]  /*20450*/  IMAD.MOV.U32 R4, RZ, RZ, 0x1 ;  /* 0x00000001ff047424 */ /* 0x000fca00078e00ff */
[----:B------:R3:W-:Y:S04]  /*20460*/  STL [R1+0x60], R4 ;  /* 0x0000600401007387 */ /* 0x0007e80000100800 */
[----:B------:R-:W3:Y:S04]  /*20470*/  LD.E.64 R12, desc[UR44][R16.64+0x78] ;  /* 0x0000782c100c7980 */ /* 0x000ee8000c101b00 */
[----:B------:R1:W-:Y:S04]  /*20480*/  STL [R1+0x60], R4 ;  /* 0x0000600401007387 */ /* 0x0003e80000100800 */
[----:B------:R-:W3:Y:S01]  /*20490*/  LD.E.64 R14, desc[UR44][R16.64+0x78] ;  /* 0x0000782c100e7980 */ /* 0x000ee2000c101b00 */
        /* <DEDUP_REMOVED lines=8> */
[----:B----4-:R-:W-:Y:S02]  /*20520*/  R2UR UR4, R8 ;  /* 0x00000000080472ca */ /* 0x010fe400000e0000 */
[----:B------:R-:W-:-:S13]  /*20530*/  R2UR UR5, R9 ;  /* 0x00000000090572ca */ /* 0x000fda00000e0000 */
[----:B------:R-:W-:Y:S01]  /*20540*/  HGMMA.64x96x16.F32.BF16 R24, gdesc[UR4], RZ, !UPT, gsb0 ;  /* 0x01600000041879f0 */ /* 0x000fe2000c0018ff */
[----:B---3--:R-:W-:Y:S02]  /*20550*/  VIADD R12, R12, 0x2 ;  /* 0x000000020c0c7836 */ /* 0x008fe40000000000 */
        /* <DEDUP_REMOVED lines=38> */
.L_x_3986:
[----:B------:R-:W-:Y:S05]  /*207c0*/  BSYNC B0 ;  /* 0x0000000000007941 */ /* 0x000fea0003800000 */
.L_x_3985:
        /* <DEDUP_REMOVED lines=13> */
.L_x_3988:
[----:B------:R-:W-:Y:S05]  /*208a0*/  BSYNC B0 ;  /* 0x0000000000007941 */ /* 0x000fea0003800000 */
.L_x_3987:
        /* <DEDUP_REMOVED lines=8> */
.L_x_3990:
[----:B------:R-:W-:Y:S05]  /*20930*/  BSYNC B0 ;  /* 0x0000000000007941 */ /* 0x000fea0003800000 */
.L_x_3989:
[----:B------:R-:W2:Y:S04]  /*20940*/  LD.E R19, desc[UR44][R2.64] ;  /* 0x0000002c02137980 */ /* 0x000ea8000c101900 */
[----:B------:R-:W2:Y:S04]  /*20950*/  LDL.64 R6, [R1+0xf8] ;  /* 0x0000f80001067983 */ /* 0x000ea80000100a00 */
[----:B------:R-:W3:Y:S04]  /*20960*/  LDL R5, [R1+0x70] ;  /* 0x0000700001057983 */ /* 0x000ee80000100800 */
[----:B-1---5:R-:W4:Y:S04]  /*20970*/  LDL.64 R8, [R1+0xf0] ;  /* 0x0000f00001087983 */ /* 0x022f280000100a00 */
        /* <DEDUP_REMOVED lines=9> */
[----:B------:R-:W-:Y:S02]  /*20a10*/  R2UR UR6, R6 ;  /* 0x00000000060672ca */ /* 0x000fe400000e0000 */
        /* <DEDUP_REMOVED lines=192> */
.L_x_3993:
[----:B------:R-:W-:Y:S05]  /*21620*/  BSYNC B0 ;  /* 0x0000000000007941 */ /* 0x000fea0003800000 */
.L_x_3992:
        /* <DEDUP_REMOVED lines=12> */
[----:B------:R-:W4:Y:S04]  /*216f0*/  LDL.128 R8, [R1+0x120] ;  /* 0x0001200001087983 */ /* 0x000f280000100c00 */
[----:B--2---:R-:W2:Y:S01]  /*21700*/  LD.E R20, desc[UR44][R18.64] ;  /* 0x0000002c12147980 */ /* 0x004ea2000c101900 */
[----:B---3--:R-:W-:-:S02]  /*21710*/  ISETP.NE.AND P0, PT, R6, 0x1, PT ;  /* 0x000000010600780c */ /* 0x008fc40003f05270 */
[----:B----4-:R-:W-:Y:S01]  /*21720*/  ISETP.GE.AND P1, PT, R13, 0x1, PT ;  /* 0x000000010d00780c */ /* 0x010fe20003f26270 */
[----:B------:R-:W-:Y:S01]  /*21730*/  BSSY B0, `(.L_x_3994) ;  /* 0x000009e000007945 */ /* 0x000fe20003800000 */
[-C--:B--2---:R-:W-:Y:S01]  /*21740*/  FMUL.FTZ R80, R45, R20.reuse ;  /* 0x000000142d507220 */ /* 0x084fe20000410000 */
[----:B------:R-:W-:Y:S01]  /*21750*/  SHF.R.S32.HI R45, RZ, 0x1f, R76 ;  /* 0x0000001fff2d7819 */ /* 0x000fe2000001144c */
[-C--:B------:R-:W-:Y:S01]  /*21760*/  FMUL.FTZ R77, R33, R20.reuse ;  /* 0x00000014214d7220 */ /* 0x080fe20000410000 */
[-C--:B------:R-:W-:Y:S01]  /*21770*/  FMUL.FTZ R33, R46, R20.reuse ;  /* 0x000000142e217220 */ /* 0x080fe20000410000 */
[----:B------:R-:W-:Y:S01]  /*21780*/  FMUL.FTZ R19, R27, R20 ;  /* 0x000000141b137220 */ /* 0x000fe20000410000 */
[----:B------:R-:W-:Y:S01]  /*21790*/  LEA.HI R46, R45, R76, RZ, 0x7 ;  /* 0x0000004c2d2e7211 */ /* 0x000fe200078f38ff */
[-C--:B------:R-:W-:Y:S01]  /*217a0*/  FMUL.FTZ R27, R34, R20.reuse ;  /* 0x00000014221b7220 */ /* 0x080fe20000410000 */
[-C--:B------:R-:W-:Y:S02]  /*217b0*/  FMUL.FTZ R34, R47, R20.reuse ;  /* 0x000000142f227220 */ /* 0x080fe40000410000 */
[----:B------:R-:W-:Y:S01]  /*217c0*/  LOP3.LUT R47, R46, 0xffffff80, RZ, 0xc0, !PT ;  /* 0xffffff802e2f7812 */ /* 0x000fe200078ec0ff */
[----:B------:R-:W-:-:S04]  /*217d0*/  FMUL.FTZ R81, R48, R20 ;  /* 0x0000001430517220 */ /* 0x000fc80000410000 */
[----:B------:R-:W-:Y:S02]  /*217e0*/  IMAD.IADD R48, R76, 0x1, -R47 ;  /* 0x000000014c307824 */ /* 0x000fe400078e0a2f */
[-C--:B------:R-:W-:Y:S01]  /*217f0*/  FMUL.FTZ R82, R53, R20.reuse ;  /* 0x0000001435527220 */ /* 0x080fe20000410000 */
[-C--:B-1----:R-:W-:Y:S01]  /*21800*/  FMUL.FTZ R5, R24, R20.reuse ;  /* 0x0000001418057220 */ /* 0x082fe20000410000 */
[-C--:B------:R-:W-:Y:S01]  /*21810*/  FMUL.FTZ R24, R28, R20.reuse ;  /* 0x000000141c187220 */ /* 0x080fe20000410000 */
[----:B------:R-:W-:Y:S01]  /*21820*/  SHF.R.S32.HI R53, RZ, 0x1f, R48 ;  /* 0x0000001fff357819 */ /* 0x000fe20000011430 */
[-C--:B------:R-:W-:Y:S01]  /*21830*/  FMUL.FTZ R28, R35, R20.reuse ;  /* 0x00000014231c7220 */ /* 0x080fe20000410000 */
[-C--:B------:R-:W-:Y:S01]  /*21840*/  FMUL.FTZ R74, R29, R20.reuse ;  /* 0x000000141d4a7220 */ /* 0x080fe20000410000 */
[-C--:B------:R-:W-:Y:S01]  /*21850*/  FMUL.FTZ R35, R50, R20.reuse ;  /* 0x0000001432237220 */ /* 0x080fe20000410000 */
[----:B------:R-:W-:Y:S01]  /*21860*/  FMUL.FTZ R29, R38, R20 ;  /* 0x00000014261d7220 */ /* 0x000fe20000410000 */
[----:B------:R-:W-:Y:S01]  /*21870*/  LEA.HI R50, R53, R48, RZ, 0x2 ;  /* 0x0000003035327211 */ /* 0x000fe200078f10ff */
        /* <DEDUP_REMOVED lines=8> */
[--C-:B------:R-:W-:Y:S01]  /*21900*/  SHF.R.S32.HI R52, RZ, 0x2, R50.reuse ;  /* 0x00000002ff347819 */ /* 0x100fe20000011432 */
[----:B------:R-:W-:Y:S01]  /*21910*/  FMUL.FTZ R39, R55, R20 ;  /* 0x0000001437277220 */ /* 0x000fe20000410000 */
[----:B------:R-:W-:-:S02]  /*21920*/  SHF.R.S32.HI R47, RZ, 0x1f, R50 ;  /* 0x0000001fff2f7819 */ /* 0x000fc40000011432 */
[----:B------:R-:W-:Y:S02]  /*21930*/  LOP3.LUT R55, R54, 0xfffffffc, RZ, 0xc0, !PT ;  /* 0xfffffffc36377812 */ /* 0x000fe400078ec0ff */
[----:B------:R-:W-:-:S03]  /*21940*/  LEA.HI R54, R47, R52, RZ, 0x3 ;  /* 0x000000342f367211 */ /* 0x000fc600078f18ff */
[----:B------:R-:W-:Y:S01]  /*21950*/  IMAD.IADD R76, R76, 0x1, -R55 ;  /* 0x000000014c4c7824 */ /* 0x000fe200078e0a37 */
[----:B------:R-:W-:Y:S02]  /*21960*/  LOP3.LUT R55, R54, 0xfffffff8, RZ, 0xc0, !PT ;  /* 0xfffffff836377812 */ /* 0x000fe400078ec0ff */
[----:B------:R-:W-:Y:S02]  /*21970*/  SHF.R.S32.HI R47, RZ, 0x7, R46 ;  /* 0x00000007ff2f7819 */ /* 0x000fe4000001142e */
[----:B------:R-:W-:Y:S01]  /*21980*/  LEA.HI R53, R53, R48, RZ, 0x5 ;  /* 0x0000003035357211 */ /* 0x000fe200078f28ff */
[----:B------:R-:W-:Y:S01]  /*21990*/  IMAD.IADD R55, R52, 0x1, -R55 ;  /* 0x0000000134377824 */ /* 0x000fe200078e0a37 */
[----:B------:R-:W-:Y:S02]  /*219a0*/  LEA.HI R46, R46, R47, RZ, 0x1 ;  /* 0x0000002f2e2e7211 */ /* 0x000fe400078f08ff */
[----:B------:R-:W-:Y:S02]  /*219b0*/  SHF.R.S32.HI R52, RZ, 0x5, R53 ;  /* 0x00000005ff347819 */ /* 0x000fe40000011435 */
        /* <DEDUP_REMOVED lines=12> */
[-C--:B------:R-:W-:Y:S02]  /*21a80*/  FMUL.FTZ R18, R26, R20.reuse ;  /* 0x000000141a127220 */ /* 0x080fe40000410000 */
[----:B------:R-:W1:Y:S01]  /*21a90*/  SHFL.IDX PT, R52, R6, RZ, 0x1c1f ;  /* 0x001c1fff06347589 */ /* 0x000e6200000e0000 */
[----:B------:R-:W-:Y:S02]  /*21aa0*/  IMAD.MOV.U32 R53, RZ, RZ, -0x60 ;  /* 0xffffffa0ff357424 */ /* 0x000fe400078e00ff */
[-C--:B------:R-:W-:Y:S01]  /*21ab0*/  FMUL.FTZ R26, R31, R20.reuse ;  /* 0x000000141f1a7220 */ /* 0x080fe20000410000 */
[-C--:B------:R-:W-:Y:S01]  /*21ac0*/  FMUL.FTZ R75, R32, R20.reuse ;  /* 0x00000014204b7220 */ /* 0x080fe20000410000 */
[-C--:B------:R-:W-:Y:S01]  /*21ad0*/  FMUL.FTZ R31, R42, R20.reuse ;  /* 0x000000142a1f7220 */ /* 0x080fe20000410000 */
[-C--:B------:R-:W-:Y:S01]  /*21ae0*/  FMUL.FTZ R32, R43, R20.reuse ;  /* 0x000000142b207220 */ /* 0x080fe20000410000 */
[----:B------:R-:W-:Y:S01]  /*21af0*/  FMUL.FTZ R79, R44, R20 ;  /* 0x000000142c4f7220 */ /* 0x000fe20000410000 */
[----:B------:R-:W-:-:S02]  /*21b00*/  IMAD.IADD R7, R48, 0x1, -R7 ;  /* 0x0000000130077824 */ /* 0x000fc400078e0a07 */
        /* <DEDUP_REMOVED lines=20> */
[----:B------:R-:W-:Y:S01]  /*21c50*/  FMUL.FTZ R20, R71, R20 ;  /* 0x0000001447147220 */ /* 0x000fe20000410000 */
[----:B------:R-:W2:Y:S01]  /*21c60*/  MUFU.TANH R5, R5 ;  /* 0x0000000500057308 */ /* 0x000ea20000002400 */
[----:B------:R-:W-:Y:S01]  /*21c70*/  IMAD R7, R7, -0x2, R50 ;  /* 0xfffffffe07077824 */ /* 0x000fe200078e0232 */
[----:B------:R-:W-:-:S06]  /*21c80*/  LOP3.LUT R53, RZ, R10, RZ, 0x33, !PT ;  /* 0x0000000aff357212 */ /* 0x000fcc00078e33ff */
[----:B------:R-:W3:Y:S01]  /*21c90*/  MUFU.TANH R21, R21 ;  /* 0x0000001500157308 */ /* 0x000ee20000002400 */
[----:B------:R-:W-:-:S07]  /*21ca0*/  IADD3 R50, -R8, R7, R9 ;  /* 0x0000000708327210 */ /* 0x000fce0007ffe109 */
        /* <DEDUP_REMOVED lines=46> */
[----:B------:R-:W-:-:S02]  /*21f90*/  IMAD.IADD R66, R50, 0x1, R11 ;  /* 0x0000000132427824 */ /* 0x000fc400078e020b */
[----:B------:R-:W-:Y:S02]  /*21fa0*/  IMAD.IADD R67, R50, 0x1, R53 ;  /* 0x0000000132437824 */ /* 0x000fe400078e0235 */
[----:B------:R-:W-:Y:S02]  /*21fb0*/  VIADD R70, R7, 0xffffffff ;  /* 0xffffffff07467836 */ /* 0x000fe40000000000 */
[----:B------:R-:W-:Y:S02]  /*21fc0*/  IMAD R63, R0, -0x60, R12 ;  /* 0xffffffa0003f7824 */ /* 0x000fe400078e020c */
[--C-:B-1----:R-:W-:Y:S02]  /*21fd0*/  IMAD.IADD R62, R66, 0x1, R52.reuse ;  /* 0x00000001423e7824 */ /* 0x102fe400078e0234 */
        /* <DEDUP_REMOVED lines=12> */
.L_x_3997:
[----:B------:R-:W-:-:S13]  /*220a0*/  ISETP.NE.AND P0, PT, R13, 0x1, PT ;  /* 0x000000010d00780c */ /* 0x000fda0003f05270 */
[----:B------:R-:W-:-:S05]  /*220b0*/  @P0 IMAD.HI.U32 R12, R10, R14, RZ ;  /* 0x0000000e0a0c0227 */ /* 0x000fca00078e00ff */
[----:B------:R-:W-:-:S07]  /*220c0*/  @P0 SHF.R.U32.HI R10, RZ, R15, R12 ;  /* 0x0000000fff0a0219 */ /* 0x000fce000001160c */
.L_x_3998:
[----:B------:R-:W-:Y:S05]  /*220d0*/  BSYNC B1 ;  /* 0x0000000000017941 */ /* 0x000fea0003800000 */
.L_x_3996:
[----:B------:R-:W-:-:S05]  /*220e0*/  IMAD R10, R10, R13, R70 ;  /* 0x0000000d0a0a7224 */ /* 0x000fca00078e0246 */
[----:B------:R-:W-:Y:S02]  /*220f0*/  VIMNMX R7, R7, R10, !PT ;  /* 0x0000000a07077248 */ /* 0x000fe40007fe0100 */
[----:B------:R-:W-:-:S07]  /*22100*/  VIADDMNMX R62, R10, R13, R62, PT ;  /* 0x0000000d0a3e7246 */ /* 0x000fce000380013e */
.L_x_3995:
[----:B------:R-:W-:Y:S05]  /*22110*/  BSYNC B0 ;  /* 0x0000000000007941 */ /* 0x000fea0003800000 */
.L_x_3994:
[C---:B------:R-:W-:Y:S01]  /*22120*/  ISETP.GE.AND P0, PT, R63.reuse, 0x2, PT ;  /* 0x000000023f00780c */ /* 0x040fe20003f06270 */
[----:B------:R-:W1:Y:S01]  /*22130*/  SHFL.IDX PT, R6, R6, 0x1, 0x1c1f ;  /* 0x003c1f0006067f89 */ /* 0x000e6200000e0000 */
        /* <DEDUP_REMOVED lines=13> */
[--C-:B-1----:R-:W-:Y:S01]  /*22210*/  IMAD.IADD R66, R66, 0x1, R6.reuse ;  /* 0x0000000142427824 */ /* 0x102fe200078e0206 */
[----:B0-----:R-:W-:Y:S01]  /*22220*/  FSEL R74, R74, -INF , !P0 ;  /* 0xff8000004a4a7808 */ /* 0x001fe20004000000 */
[----:B------:R-:W-:Y:S01]  /*22230*/  IMAD.IADD R67, R67, 0x1, R6 ;  /* 0x0000000143437824 */ /* 0x000fe200078e0206 */
        /* <DEDUP_REMOVED lines=112> */
.L_x_4002:
[----:B------:R-:W-:-:S13]  /*22940*/  ISETP.NE.AND P6, PT, R13, 0x1, PT ;  /* 0x000000010d00780c */ /* 0x000fda0003fc5270 */
[----:B------:R-:W-:-:S05]  /*22950*/  @P6 IMAD.HI.U32 R14, R8, R14, RZ ;  /* 0x0000000e080e6227 */ /* 0x000fca00078e00ff */
[----:B------:R-:W-:-:S07]  /*22960*/  @P6 SHF.R.U32.HI R8, RZ, R15, R14 ;  /* 0x0000000fff086219 */ /* 0x000fce000001160e */
.L_x_4003:
[----:B------:R-:W-:Y:S05]  /*22970*/  BSYNC B1 ;  /* 0x0000000000017941 */ /* 0x000fea0003800000 */
.L_x_4001:
[----:B------:R-:W-:-:S05]  /*22980*/  IMAD R8, R8, R13, R70 ;  /* 0x0000000d08087224 */ /* 0x000fca00078e0246 */
[----:B------:R-:W-:Y:S02]  /*22990*/  VIADDMNMX R66, R8, R13, R66, PT ;  /* 0x0000000d08427246 */ /* 0x000fe40003800142 */
[----:B------:R-:W-:-:S07]  /*229a0*/  VIMNMX R67, R67, R8, !PT ;  /* 0x0000000843437248 */ /* 0x000fce0007fe0100 */
.L_x_4000:
[----:B------:R-:W-:Y:S05]  /*229b0*/  BSYNC B0 ;  /* 0x0000000000007941 */ /* 0x000fea0003800000 */
.L_x_3999:
[----:B------:R-:W2:Y:S01]  /*229c0*/  LD.E.64 R6, desc[UR44][R16.64+0x420] ;  /* 0x0004202c10067980 */ /* 0x000ea2000c101b00 */
[----:B------:R-:W-:Y:S02]  /*229d0*/  ISETP.GT.AND P5, PT, R67, RZ, !P5 ;  /* 0x000000ff4300720c */ /* 0x000fe40006fa4270 */
[----:B------:R-:W-:Y:S01]  /*229e0*/  ISETP.NE.AND P6, PT, R86, RZ, PT ;  /* 0x000000ff5600720c */ /* 0x000fe20003fc5270 */
[----:B------:R-:W3:Y:S01]  /*229f0*/  LD.E R64, desc[UR44][R16.64+0x440] ;  /* 0x0004402c10407980 */ /* 0x000ee2000c101900 */
        /* <DEDUP_REMOVED lines=66> */
[C---:B------:R-:W-:Y:S02]  /*22e20*/  ISETP.GT.AND P5, PT, R67.reuse, 0x41, !P6 ;  /* 0x000000414300780c */ /* 0x040fe400077a4270 */
[----:B------:R-:W-:Y:S02]  /*22e30*/  ISETP.GT.AND P0, PT, R67, 0x48, !P0 ;  /* 0x000000484300780c */ /* 0x000fe40004704270 */
[----:B------:R-:W-:Y:S02]  /*22e40*/  ISETP.LT.OR P5, PT, R66, 0x42, P5 ;  /* 0x000000424200780c */ /* 0x000fe40002fa1670 */
[----:B--2---:R-:W-:Y:S02]  /*22e50*/  FMNMX.FTZ R29, R37, R6, !PT ;  /* 0x00000006251d7209 */ /* 0x004fe40007810000 */
[----:B------:R-:W-:-:S02]  /*22e60*/  FSEL R43, R43, -INF , !P5 ;  /* 0xff8000002b2b7808 */ /* 0x000fc40006800000 */
        /* <DEDUP_REMOVED lines=24> */
[----:B------:R-:W-:-:S05]  /*22ff0*/  FMNMX.FTZ R31, R5, R30, !PT ;  /* 0x0000001e051f7209 */ /* 0x000fca0007810000 */
[----:B------:R-:W0:Y:S01]  /*23000*/  SHFL.BFLY PT, R30, R31, 0x2, 0x1f ;  /* 0x0c401f001f1e7f89 */ /* 0x000e2200000e0000 */
[----:B------:R-:W-:Y:S02]  /*23010*/  FMNMX.FTZ R29, R18, R7, !PT ;  /* 0x00000007121d7209 */ /* 0x000fe40007810000 */
[----:B0-----:R-:W-:Y:S02]  /*23020*/  FMNMX.FTZ R32, R31, R30, !PT ;  /* 0x0000001e1f207209 */ /* 0x001fe40007810000 */
        /* <DEDUP_REMOVED lines=16> */
[----:B------:R-:W-:Y:S02]  /*23130*/  FMNMX.FTZ R30, R42, R29, !PT ;  /* 0x0000001d2a1e7209 */ /* 0x000fe40007810000 */
[----:B------:R-:W-:Y:S02]  /*23140*/  ISETP.GT.AND P2, PT, R67, 0x50, !P2 ;  /* 0x000000504300780c */ /* 0x000fe40005744270 */
[----:B------:R-:W-:Y:S02]  /*23150*/  ISETP.LT.OR P1, PT, R66, 0x4a, P1 ;  /* 0x0000004a4200780c */ /* 0x000fe40000f21670 */
[----:B------:R-:W-:-:S02]  /*23160*/  FSEL R63, R44, -INF , !P0 ;  /* 0xff8000002c3f7808 */ /* 0x000fc40004000000 */
[----:B------:R-:W-:Y:S02]  /*23170*/  FMNMX.FTZ R30, R43, R30, !PT ;  /* 0x0000001e2b1e7209 */ /* 0x000fe40007810000 */
[C---:B------:R-:W-:Y:S02]  /*23180*/  ISETP.GT.AND P3, PT, R67.reuse, 0x51, !P3 ;  /* 0x000000514300780c */ /* 0x040fe40005f64270 */
[----:B------:R-:W-:Y:S01]  /*23190*/  ISETP.GT.AND P4, PT, R67, 0x58, !P4 ;  /* 0x000000584300780c */ /* 0x000fe20006784270 */
[----:B------:R-:W0:Y:S01]  /*231a0*/  SHFL.BFLY PT, R33, R32, 0x1, 0x1f ;  /* 0x0c201f0020217f89 */ /* 0x000e2200000e0000 */
[----:B------:R-:W-:Y:S02]  /*231b0*/  ISETP.LT.OR P2, PT, R66, 0x51, P2 ;  /* 0x000000514200780c */ /* 0x000fe40001741670 */
[----:B------:R-:W-:Y:S01]  /*231c0*/  FSEL R45, R45, -INF , !P1 ;  /* 0xff8000002d2d7808 */ /* 0x000fe20004800000 */
[----:B------:R-:W-:Y:S01]  /*231d0*/  ST.E desc[UR44][R16.64+0x420], R31 ;  /* 0x0004201f10007985 */ /* 0x000fe2000c10192c */
[----:B------:R-:W-:-:S02]  /*231e0*/  FMNMX.FTZ R30, R63, R30, !PT ;  /* 0x0000001e3f1e7209 */ /* 0x000fc40007810000 */
[----:B------:R-:W-:Y:S01]  /*231f0*/  ISETP.LT.OR P3, PT, R66, 0x52, P3 ;  /* 0x000000524200780c */ /* 0x000fe20001f61670 */
[----:B------:R-:W2:Y:S01]  /*23200*/  LD.E R44, desc[UR44][R16.64+0x210] ;  /* 0x0002102c102c7980 */ /* 0x000ea2000c101900 */
[----:B------:R-:W-:Y:S02]  /*23210*/  FSEL R65, R46, -INF , !P2 ;  /* 0xff8000002e417808 */ /* 0x000fe40005000000 */
[----:B------:R-:W-:Y:S01]  /*23220*/  FMNMX.FTZ R30, R45, R30, !PT ;  /* 0x0000001e2d1e7209 */ /* 0x000fe20007810000 */
[----:B------:R-:W4:Y:S01]  /*23230*/  LD.E R46, desc[UR44][R16.64+0x430] ;  /* 0x0004302c102e7980 */ /* 0x000f22000c101900 */
[----:B------:R-:W-:Y:S02]  /*23240*/  ISETP.GT.AND P0, PT, R67, 0x59, !P6 ;  /* 0x000000594300780c */ /* 0x000fe40007704270 */
[----:B------:R-:W-:Y:S02]  /*23250*/  ISETP.LT.OR P4, PT, R66, 0x59, P4 ;  /* 0x000000594200780c */ /* 0x000fe40002781670 */
[----:B------:R-:W-:-:S02]  /*23260*/  FSEL R47, R47, -INF , !P3 ;  /* 0xff8000002f2f7808 */ /* 0x000fc40005800000 */
[----:B------:R-:W-:Y:S02]  /*23270*/  FMNMX.FTZ R30, R65, R30, !PT ;  /* 0x0000001e411e7209 */ /* 0x000fe40007810000 */
[----:B------:R-:W-:Y:S02]  /*23280*/  ISETP.LT.OR P0, PT, R66, 0x5a, P0 ;  /* 0x0000005a4200780c */ /* 0x000fe40000701670 */
[----:B------:R-:W-:Y:S02]  /*23290*/  FSEL R67, R48, -INF , !P4 ;  /* 0xff80000030437808 */ /* 0x000fe40006000000 */
[----:B------:R-:W-:Y:S01]  /*232a0*/  FMNMX.FTZ R30, R47, R30, !PT ;  /* 0x0000001e2f1e7209 */ /* 0x000fe20007810000 */
[----:B------:R-:W2:Y:S01]  /*232b0*/  LD.E R48, desc[UR44][R16.64+0x434] ;  /* 0x0004342c10307980 */ /* 0x000ea2000c101900 */
[----:B------:R-:W-:Y:S02]  /*232c0*/  FSEL R69, R20, -INF , !P0 ;  /* 0xff80000014457808 */ /* 0x000fe40004000000 */
[----:B------:R-:W-:-:S04]  /*232d0*/  FMNMX.FTZ R30, R67, R30, !PT ;  /* 0x0000001e431e7209 */ /* 0x000fc80007810000 */
[----:B------:R-:W-:-:S05]  /*232e0*/  FMNMX.FTZ R29, R69, R30, !PT ;  /* 0x0000001e451d7209 */ /* 0x000fca0007810000 */
[----:B------:R-:W-:Y:S04]  /*232f0*/  ST.E desc[UR44][R16.64+0x424], R29 ;  /* 0x0004241d10007985 */ /* 0x000fe8000c10192c */
[----:B------:R-:W3:Y:S01]  /*23300*/  LD.E R20, desc[UR44][R16.64+0x424] ;  /* 0x0004242c10147980 */ /* 0x000ee2000c101900 */
[----:B0-----:R-:W-:-:S05]  /*23310*/  FMNMX.FTZ R33, R32, R33, !PT ;  /* 0x0000002120217209 */ /* 0x001fca0007810000 */
[----:B------:R-:W-:Y:S04]  /*23320*/  ST.E desc[UR44][R16.64+0x420], R33 ;  /* 0x0004202110007985 */ /* 0x000fe8000c10192c */
[----:B------:R-:W4:Y:S01]  /*23330*/  LD.E R71, desc[UR44][R16.64+0x420] ;  /* 0x0004202c10477980 */ /* 0x000f22000c101900 */
[----:B------:R-:W-:-:S04]  /*23340*/  UIADD3 UR4, UP0, UR37, 0x210, URZ ;  /* 0x0000021025047890 */ /* 0x000fc8000ff1e03f */
[----:B------:R-:W-:Y:S02]  /*23350*/  ULOP3.LUT UR6, UR4, 0x4, URZ, 0xfc, !UPT ;  /* 0x0000000404067892 */ /* 0x000fe4000f8efc3f */
[----:B------:R-:W-:Y:S01]  /*23360*/  UIADD3.X UR5, URZ, UR36, URZ, UP0, !UPT ;  /* 0x000000243f057290 */ /* 0x000fe200087fe43f */
[----:B---3--:R-:W0:Y:S02]  /*23370*/  SHFL.BFLY PT, R29, R20, 0x2, 0x1f ;  /* 0x0c401f00141d7f89 */ /* 0x008e2400000e0000 */
[----:B0-----:R-:W-:-:S05]  /*23380*/  FMNMX.FTZ R29, R20, R29, !PT ;  /* 0x0000001d141d7209 */ /* 0x001fca0007810000 */
[----:B------:R-:W0:Y:S01]  /*23390*/  SHFL.BFLY PT, R20, R29, 0x1, 0x1f ;  /* 0x0c201f001d147f89 */ /* 0x000e2200000e0000 */
[C---:B----4-:R-:W-:Y:S01]  /*233a0*/  FMUL.FTZ R30, R71.reuse, R64 ;  /* 0x00000040471e7220 */ /* 0x050fe20000410000 */
[----:B------:R-:W-:-:S04]  /*233b0*/  FSETP.NEU.FTZ.AND P0, PT, R71, -INF , PT ;  /* 0xff8000004700780b */ /* 0x000fc80003f1d000 */
[----:B------:R-:W-:Y:S02]  /*233c0*/  FSEL R31, R30, RZ, P0 ;  /* 0x000000ff1e1f7208 */ /* 0x000fe40000000000 */
[----:B------:R-:W-:-:S03]  /*233d0*/  FSEL R71, R71, RZ, P0 ;  /* 0x000000ff47477208 */ /* 0x000fc60000000000 */
[-CC-:B------:R-:W-:Y:S01]  /*233e0*/  FFMA.FTZ R222, R49, R64.reuse, -R31.reuse ;  /* 0x0000004031de7223 */ /* 0x180fe2000001081f */
[-CC-:B------:R-:W-:Y:S01]  /*233f0*/  FFMA.FTZ R201, R21, R64.reuse, -R31.reuse ;  /* 0x0000004015c97223 */ /* 0x180fe2000001081f */
[-C--:B------:R-:W-:Y:S01]  /*23400*/  FFMA.FTZ R21, R5, R64.reuse, -R31 ;  /* 0x0000004005157223 */ /* 0x080fe2000001081f */
[----:B------:R-:W-:Y:S01]  /*23410*/  FADD.FTZ R71, R6, -R71 ;  /* 0x8000004706477221 */ /* 0x000fe20000010000 */
[----:B------:R-:W-:Y:S01]  /*23420*/  FFMA.FTZ R196, R11, R64, -R31 ;  /* 0x000000400bc47223 */ /* 0x000fe2000001081f */
[----:B0-----:R-:W-:-:S04]  /*23430*/  FMNMX.FTZ R49, R29, R20, !PT ;  /* 0x000000141d317209 */ /* 0x001fc80007810000 */
[C---:B------:R-:W-:Y:S01]  /*23440*/  FSETP.NEU.FTZ.AND P0, PT, R49.reuse, -INF , PT ;  /* 0xff8000003100780b */ /* 0x040fe20003f1d000 */
[----:B------:R-:W-:-:S03]  /*23450*/  FMUL.FTZ R5, R49, R64 ;  /* 0x0000004031057220 */ /* 0x000fc60000410000 */
[----:B------:R-:W-:Y:S02]  /*23460*/  FSEL R6, R49, RZ, P0 ;  /* 0x000000ff31067208 */ /* 0x000fe40000000000 */
[----:B------:R-:W-:Y:S01]  /*23470*/  FSEL R11, R5, RZ, P0 ;  /* 0x000000ff050b7208 */ /* 0x000fe20000000000 */
[-CC-:B------:R-:W-:Y:S01]  /*23480*/  FFMA.FTZ R168, R37, R64.reuse, -R31.reuse ;  /* 0x0000004025a87223 */ /* 0x180fe2000001081f */
[-CC-:B------:R-:W-:Y:S01]  /*23490*/  FFMA.FTZ R204, R41, R64.reuse, -R31.reuse ;  /* 0x0000004029cc7223 */ /* 0x180fe2000001081f */
[----:B------:R-:W-:Y:S01]  /*234a0*/  FADD.FTZ R7, R7, -R6 ;  /* 0x8000000607077221 */ /* 0x000fe20000010000 */
        /* <DEDUP_REMOVED lines=17> */
[-C--:B------:R-:W-:Y:S01]  /*235c0*/  FFMA.FTZ R194, R10, R64.reuse, -R31 ;  /* 0x000000400ac27223 */ /* 0x080fe2000001081f */
[-C--:B------:R-:W-:Y:S01]  /*235d0*/  FMUL.FTZ R41, R71, R64.reuse ;  /* 0x0000004047297220 */ /* 0x080fe20000410000 */
[-CC-:B------:R-:W-:Y:S01]  /*235e0*/  FFMA.FTZ R31, R18, R64.reuse, -R11.reuse ;  /* 0x00000040121f7223 */ /* 0x180fe2000001080b */
[----:B------:R-:W-:Y:S01]  /*235f0*/  FMUL.FTZ R7, R64, R7 ;  /* 0x0000000740077220 */ /* 0x000fe20000410000 */
[-CC-:B------:R-:W-:Y:S01]  /*23600*/  FFMA.FTZ R169, R62, R64.reuse, -R11.reuse ;  /* 0x000000403ea97223 */ /* 0x180fe2000001080b */
[----:B------:R-:W-:Y:S01]  /*23610*/  MUFU.EX2 R168, R168 ;  /* 0x000000a800a87308 */ /* 0x000fe20000000800 */
[----:B------:R-:W-:-:S07]  /*23620*/  FFMA.FTZ R30, R25, R64, -R11 ;  /* 0x00000040191e7223 */ /* 0x000fce000001080b */
[----:B------:R-:W0:Y:S01]  /*23630*/  MUFU.EX2 R41, R41 ;  /* 0x0000002900297308 */ /* 0x000e220000000800 */
[----:B------:R-:W-:-:S07]  /*23640*/  FFMA.FTZ R171, R61, R64, -R11 ;  /* 0x000000403dab7223 */ /* 0x000fce000001080b */
[----:B------:R-:W-:Y:S08]  /*23650*/  MUFU.EX2 R31, R31 ;  /* 0x0000001f001f7308 */ /* 0x000ff00000000800 */
[----:B------:R-:W2:Y:S01]  /*23660*/  MUFU.EX2 R12, R7 ;  /* 0x00000007000c7308 */ /* 0x000ea20000000800 */
[----:B------:R-:W-:-:S07]  /*23670*/  FFMA.FTZ R29, R27, R64, -R11 ;  /* 0x000000401b1d7223 */ /* 0x000fce000001080b */
[----:B------:R-:W1:Y:S08]  /*23680*/  MUFU.EX2 R37, R37 ;  /* 0x0000002500257308 */ /* 0x000e700000000800 */
[----:B------:R-:W3:Y:S01]  /*23690*/  MUFU.EX2 R169, R169 ;  /* 0x000000a900a97308 */ /* 0x000ee20000000800 */
[----:B------:R-:W-:-:S07]  /*236a0*/  FFMA.FTZ R173, R28, R64, -R11 ;  /* 0x000000401cad7223 */ /* 0x000fce000001080b */
[----:B------:R-:W4:Y:S08]  /*236b0*/  MUFU.EX2 R36, R36 ;  /* 0x0000002400247308 */ /* 0x000f300000000800 */
[----:B------:R-:W4:Y:S01]  /*236c0*/  MUFU.EX2 R30, R30 ;  /* 0x0000001e001e7308 */ /* 0x000f220000000800 */
[----:B0-----:R-:W-:Y:S01]  /*236d0*/  FFMA.FTZ R46, R41, R46, R168 ;  /* 0x0000002e292e7223 */ /* 0x001fe200000100a8 */
[----:B--2---:R-:W-:-:S06]  /*236e0*/  FFMA.FTZ R48, R12, R48, R31 ;  /* 0x000000300c307223 */ /* 0x004fcc000001001f */
        /* <DEDUP_REMOVED lines=11> */
[-CC-:B------:R-:W-:Y:S01]  /*237a0*/  FFMA.FTZ R15, R19, R64.reuse, -R11.reuse ;  /* 0x00000040130f7223 */ /* 0x180fe2000001080b */
[----:B------:R-:W-:-:S06]  /*237b0*/  FFMA.FTZ R179, R14, R64, -R11 ;  /* 0x000000400eb37223 */ /* 0x000fcc000001080b */
[----:B------:R-:W4:Y:S01]  /*237c0*/  MUFU.EX2 R173, R173 ;  /* 0x000000ad00ad7308 */ /* 0x000f220000000800 */
[----:B------:R-:W-:Y:S01]  /*237d0*/  FFMA.FTZ R14, R8, R64, -R11 ;  /* 0x00000040080e7223 */ /* 0x000fe2000001080b */
[----:B0-----:R-:W-:-:S06]  /*237e0*/  FADD.FTZ R8, R170, R5 ;  /* 0x00000005aa087221 */ /* 0x001fcc0000010000 */
[----:B------:R-:W0:Y:S01]  /*237f0*/  MUFU.EX2 R34, R34 ;  /* 0x0000002200227308 */ /* 0x000e220000000800 */
[----:B--2---:R-:W-:Y:S01]  /*23800*/  FADD.FTZ R6, R171, R6 ;  /* 0x00000006ab067221 */ /* 0x004fe20000010000 */
[----:B------:R-:W-:-:S06]  /*23810*/  FFMA.FTZ R177, R26, R64, -R11 ;  /* 0x000000401ab17223 */ /* 0x000fcc000001080b */
        /* <DEDUP_REMOVED lines=10> */
[----:B--2---:R-:W-:-:S06]  /*238c0*/  FADD.FTZ R6, R28, R7 ;  /* 0x000000071c067221 */ /* 0x004fcc0000010000 */
        /* <DEDUP_REMOVED lines=11> */
[----:B------:R-:W-:-:S07]  /*23980*/  FFMA.FTZ R205, R38, R64, -R11 ;  /* 0x0000004026cd7223 */ /* 0x000fce000001080b */
        /* <DEDUP_REMOVED lines=61> */
[----:B---3--:R-:W-:Y:S01]  /*23d60*/  FADD.FTZ R7, R5, R6 ;  /* 0x0000000605077221 */ /* 0x008fe20000010000 */
[----:B------:R-:W-:Y:S01]  /*23d70*/  FMUL.FTZ R13, R41, R44 ;  /* 0x0000002c290d7220 */ /* 0x000fe20000410000 */
[----:B------:R-:W-:Y:S02]  /*23d80*/  IMAD.U32 R10, RZ, RZ, UR6 ;  /* 0x00000006ff0a7e24 */ /* 0x000fe4000f8e00ff */
[----:B----4-:R-:W-:Y:S01]  /*23d90*/  FADD.FTZ R9, R21, R8 ;  /* 0x0000000815097221 */ /* 0x010fe20000010000 */
[----:B------:R-:W-:Y:S01]  /*23da0*/  IMAD.U32 R11, RZ, RZ, UR5 ;  /* 0x00000005ff0b7e24 */ /* 0x000fe2000f8e00ff */
[----:B------:R-:W-:Y:S01]  /*23db0*/  ST.E desc[UR44][R16.64+0x424], R49 ;  /* 0x0004243110007985 */ /* 0x000fe2000c10192c */
[----:B------:R-:W-:-:S03]  /*23dc0*/  FADD.FTZ R7, R18, R7 ;  /* 0x0000000712077221 */ /* 0x000fc60000010000 */
[----:B------:R0:W-:Y:S04]  /*23dd0*/  ST.E desc[UR44][R16.64+0x430], R9 ;  /* 0x0004300910007985 */ /* 0x0001e8000c10192c */
[----:B------:R1:W-:Y:S04]  /*23de0*/  ST.E desc[UR44][R16.64+0x434], R7 ;  /* 0x0004340710007985 */ /* 0x0003e8000c10192c */
[----:B------:R2:W-:Y:S04]  /*23df0*/  ST.E desc[UR44][R16.64+0x210], R13 ;  /* 0x0002100d10007985 */ /* 0x0005e8000c10192c */
[----:B------:R-:W3:Y:S02]  /*23e00*/  LD.E R6, desc[UR44][R10.64] ;  /* 0x0000002c0a067980 */ /* 0x000ee4000c101900 */
[----:B---3--:R-:W-:-:S05]  /*23e10*/  FMUL.FTZ R25, R41, R6 ;  /* 0x0000000629197220 */ /* 0x008fca0000410000 */
[----:B------:R3:W-:Y:S04]  /*23e20*/  ST.E desc[UR44][R10.64], R25 ;  /* 0x000000190a007985 */ /* 0x0007e8000c10192c */
[----:B------:R-:W0:Y:S04]  /*23e30*/  LD.E R54, desc[UR44][R16.64+0x224] ;  /* 0x0002242c10367980 */ /* 0x000e28000c101900 */
[----:B------:R-:W4:Y:S04]  /*23e40*/  LD.E R226, desc[UR44][R16.64+0x404] ;  /* 0x0004042c10e27980 */ /* 0x000f28000c101900 */
[----:B------:R-:W1:Y:S04]  /*23e50*/  LD.E R52, desc[UR44][R16.64+0x220] ;  /* 0x0002202c10347980 */ /* 0x000e68000c101900 */
        /* <DEDUP_REMOVED lines=58> */
[----:B------:R-:W3:Y:S01]  /*24200*/  LD.E R24, desc[UR44][R16.64+0x400] ;  /* 0x0004002c10187980 */ /* 0x000ee2000c101900 */
[----:B------:R-:W-:Y:S01]  /*24210*/  ULOP3.LUT UR6, UR4, 0x8, URZ, 0xfc, !UPT ;  /* 0x0000000804067892 */ /* 0x000fe2000f8efc3f */
[C---:B0-----:R-:W-:Y:S01]  /*24220*/  FMUL.FTZ R9, R41.reuse, R54 ;  /* 0x0000003629097220 */ /* 0x041fe20000410000 */
[----:B----4-:R-:W-:-:S04]  /*24230*/  FMUL.FTZ R45, R41, R226 ;  /* 0x000000e2292d7220 */ /* 0x010fc80000410000 */
[----:B------:R0:W-:Y:S01]  /*24240*/  ST.E desc[UR44][R16.64+0x224], R9 ;  /* 0x0002240910007985 */ /* 0x0001e2000c10192c */
[C---:B-1----:R-:W-:Y:S01]  /*24250*/  FMUL.FTZ R7, R41.reuse, R52 ;  /* 0x0000003429077220 */ /* 0x042fe20000410000 */
[C---:B--2---:R-:W-:Y:S01]  /*24260*/  FMUL.FTZ R13, R41.reuse, R56 ;  /* 0x00000038290d7220 */ /* 0x044fe20000410000 */
[C---:B---3--:R-:W-:Y:S01]  /*24270*/  FMUL.FTZ R25, R41.reuse, R58 ;  /* 0x0000003a29197220 */ /* 0x048fe20000410000 */
        /* <DEDUP_REMOVED lines=114> */
[----:B------:R2:W-:Y:S04]  /*249a0*/  ST.E desc[UR44][R16.64+0x3d4], R43 ;  /* 0x0003d42b10007985 */ /* 0x0005e8000c10192c */
[----:B------:R-:W-:Y:S04]  /*249b0*/  ST.E desc[UR44][R16.64+0x3e0], R27 ;  /* 0x0003e01b10007985 */ /* 0x000fe8000c10192c */
[----:B------:R-:W-:Y:S04]  /*249c0*/  ST.E desc[UR44][R16.64+0x3e4], R45 ;  /* 0x0003e42d10007985 */ /* 0x000fe8000c10192c */
[----:B------:R-:W-:Y:S04]  /*249d0*/  ST.E desc[UR44][R16.64+0x3f0], R47 ;  /* 0x0003f02f10007985 */ /* 0x000fe8000c10192c */
[----:B------:R3:W-:Y:S04]  /*249e0*/  ST.E desc[UR44][R16.64+0x3f4], R49 ;  /* 0x0003f43110007985 */ /* 0x0007e8000c10192c */
[----:B------:R4:W-:Y:S04]  /*249f0*/  ST.E desc[UR44][R16.64+0x400], R41 ;  /* 0x0004002910007985 */ /* 0x0009e8000c10192c */
[----:B0-----:R-:W2:Y:S01]  /*24a00*/  LD.E R13, desc[UR44][R8.64] ;  /* 0x0000002c080d7980 */ /* 0x001ea2000c101900 */
[----:B------:R-:W-:Y:S01]  /*24a10*/  ULOP3.LUT UR4, UR4, 0xc, URZ, 0xfc, !UPT ;  /* 0x0000000c04047892 */ /* 0x000fe2000f8efc3f */
[----:B------:R-:W-:-:S05]  /*24a20*/  IMAD.U32 R7, RZ, RZ, UR5 ;  /* 0x00000005ff077e24 */ /* 0x000fca000f8e00ff */
[----:B------:R-:W-:Y:S02]  /*24a30*/  IMAD.U32 R6, RZ, RZ, UR4 ;  /* 0x00000004ff067e24 */ /* 0x000fe4000f8e00ff */
[----:B--2---:R-:W-:-:S05]  /*24a40*/  FMUL.FTZ R13, R12, R13 ;  /* 0x0000000d0c0d7220 */ /* 0x004fca0000410000 */
[----:B------:R0:W-:Y:S04]  /*24a50*/  ST.E desc[UR44][R8.64], R13 ;  /* 0x0000000d08007985 */ /* 0x0001e8000c10192c */
[----:B-1----:R-:W2:Y:S02]  /*24a60*/  LD.E R25, desc[UR44][R6.64] ;  /* 0x0000002c06197980 */ /* 0x002ea4000c101900 */
[----:B--2---:R-:W-:-:S05]  /*24a70*/  FMUL.FTZ R25, R12, R25 ;  /* 0x000000190c197220 */ /* 0x004fca0000410000 */
[----:B------:R1:W-:Y:S04]  /*24a80*/  ST.E desc[UR44][R6.64], R25 ;  /* 0x0000001906007985 */ /* 0x0003e8000c10192c */
        /* <DEDUP_REMOVED lines=54> */
[----:B---3--:R-:W3:Y:S04]  /*24df0*/  LD.E R49, desc[UR44][R16.64+0x3cc] ;  /* 0x0003cc2c10317980 */ /* 0x008ee8000c101900 */
[----:B------:R-:W3:Y:S04]  /*24e00*/  LD.E R47, desc[UR44][R16.64+0x3d8] ;  /* 0x0003d82c102f7980 */ /* 0x000ee8000c101900 */
[----:B------:R-:W3:Y:S04]  /*24e10*/  LD.E R45, desc[UR44][R16.64+0x3dc] ;  /* 0x0003dc2c102d7980 */ /* 0x000ee8000c101900 */
[----:B----4-:R-:W4:Y:S04]  /*24e20*/  LD.E R41, desc[UR44][R16.64+0x3e8] ;  /* 0x0003e82c10297980 */ /* 0x010f28000c101900 */
[----:B0-----:R-:W4:Y:S04]  /*24e30*/  LD.E R13, desc[UR44][R16.64+0x3ec] ;  /* 0x0003ec2c100d7980 */ /* 0x001f28000c101900 */
[----:B------:R-:W4:Y:S04]  /*24e40*/  LD.E R39, desc[UR44][R16.64+0x3f8] ;  /* 0x0003f82c10277980 */ /* 0x000f28000c101900 */
[----:B------:R-:W4:Y:S04]  /*24e50*/  LD.E R27, desc[UR44][R16.64+0x3fc] ;  /* 0x0003fc2c101b7980 */ /* 0x000f28000c101900 */
[----:B-1----:R-:W4:Y:S01]  /*24e60*/  LD.E R25, desc[UR44][R16.64+0x408] ;  /* 0x0004082c10197980 */ /* 0x002f22000c101900 */
[C---:B--2---:R-:W-:Y:S01]  /*24e70*/  FMUL.FTZ R61, R12.reuse, R61 ;  /* 0x0000003d0c3d7220 */ /* 0x044fe20000410000 */
[----:B------:R-:W-:-:S04]  /*24e80*/  FMUL.FTZ R53, R12, R53 ;  /* 0x000000350c357220 */ /* 0x000fc80000410000 */
[----:B------:R0:W-:Y:S01]  /*24e90*/  ST.E desc[UR44][R16.64+0x228], R61 ;  /* 0x0002283d10007985 */ /* 0x0001e2000c10192c */
        /* <DEDUP_REMOVED lines=53> */
[C---:B---3--:R-:W-:Y:S01]  /*251f0*/  FMUL.FTZ R49, R12.reuse, R49 ;  /* 0x000000310c317220 */ /* 0x048fe20000410000 */
[C---:B------:R-:W-:Y:S01]  /*25200*/  FMUL.FTZ R47, R12.reuse, R47 ;  /* 0x0000002f0c2f7220 */ /* 0x040fe20000410000 */
[C---:B------:R-:W-:Y:S01]  /*25210*/  FMUL.FTZ R45, R12.reuse, R45 ;  /* 0x0000002d0c2d7220 */ /* 0x040fe20000410000 */
[C---:B----4-:R-:W-:Y:S01]  /*25220*/  FMUL.FTZ R41, R12.reuse, R41 ;  /* 0x000000290c297220 */ /* 0x050fe20000410000 */
        /* <DEDUP_REMOVED lines=59> */
[----:B------:R2:W-:Y:S04]  /*255e0*/  ST.E desc[UR44][R16.64+0x3e8], R41 ;  /* 0x0003e82910007985 */ /* 0x0005e8000c10192c */
[----:B------:R-:W-:Y:S04]  /*255f0*/  ST.E desc[UR44][R16.64+0x3ec], R53 ;  /* 0x0003ec3510007985 */ /* 0x000fe8000c10192c */
[----:B------:R-:W-:Y:S04]  /*25600*/  ST.E desc[UR44][R16.64+0x3f8], R39 ;  /* 0x0003f82710007985 */ /* 0x000fe8000c10192c */
[----:B------:R3:W-:Y:S04]  /*25610*/  ST.E desc[UR44][R16.64+0x3fc], R27 ;  /* 0x0003fc1b10007985 */ /* 0x0007e8000c10192c */
[----:B------:R4:W-:Y:S01]  /*25620*/  ST.E desc[UR44][R16.64+0x408], R25 ;  /* 0x0004081910007985 */ /* 0x0009e2000c10192c */
        /* <DEDUP_REMOVED lines=87> */
[----:B------:R1:W-:Y:S04]  /*25ba0*/  ST.E desc[UR44][R16.64+0x224], R39 ;  /* 0x0002242710007985 */ /* 0x0003e8000c10192c */
[----:B------:R-:W-:Y:S04]  /*25bb0*/  ST.E desc[UR44][R16.64+0x228], R47 ;  /* 0x0002282f10007985 */ /* 0x000fe8000c10192c */
[----:B------:R-:W-:Y:S04]  /*25bc0*/  ST.E desc[UR44][R16.64+0x22c], R43 ;  /* 0x00022c2b10007985 */ /* 0x000fe8000c10192c */
[----:B------:R-:W-:Y:S04]  /*25bd0*/  ST.E desc[UR44][R16.64+0x230], R49 ;  /* 0x0002303110007985 */ /* 0x000fe8000c10192c */
[----:B------:R-:W-:Y:S04]  /*25be0*/  ST.E desc[UR44][R16.64+0x234], R51 ;  /* 0x0002343310007985 */ /* 0x000fe8000c10192c */
[----:B------:R-:W-:Y:S04]  /*25bf0*/  ST.E desc[UR44][R16.64+0x238], R45 ;  /* 0x0002382d10007985 */ /* 0x000fe8000c10192c */
[----:B------:R-:W-:Y:S04]  /*25c00*/  ST.E desc[UR44][R16.64+0x23c], R53 ;  /* 0x00023c3510007985 */ /* 0x000fe8000c10192c */
        /* <DEDUP_REMOVED lines=8> */
[----:B0-----:R-:W3:Y:S04]  /*25c90*/  LD.E R25, desc[UR44][R16.64+0x260] ;  /* 0x0002602c10197980 */ /* 0x001ee8000c101900 */
[----:B-1----:R-:W3:Y:S04]  /*25ca0*/  LD.E R39, desc[UR44][R16.64+0x270] ;  /* 0x0002702c10277980 */ /* 0x002ee8000c101900 */
[----:B--2---:R-:W2:Y:S04]  /*25cb0*/  LD.E R41, desc[UR44][R16.64+0x278] ;  /* 0x0002782c10297980 */ /* 0x004ea8000c101900 */
[----:B------:R-:W2:Y:S04]  /*25cc0*/  LD.E R43, desc[UR44][R16.64+0x280] ;  /* 0x0002802c102b7980 */ /* 0x000ea8000c101900 */
[----:B------:R-:W2:Y:S04]  /*25cd0*/  LD.E R45, desc[UR44][R16.64+0x288] ;  /* 0x0002882c102d7980 */ /* 0x000ea8000c101900 */
[----:B------:R-:W2:Y:S04]  /*25ce0*/  LD.E R47, desc[UR44][R16.64+0x290] ;  /* 0x0002902c102f7980 */ /* 0x000ea8000c101900 */
[----:B------:R-:W2:Y:S04]  /*25cf0*/  LD.E R49, desc[UR44][R16.64+0x298] ;  /* 0x0002982c10317980 */ /* 0x000ea8000c101900 */
[----:B------:R-:W2:Y:S04]  /*25d00*/  LD.E R51, desc[UR44][R16.64+0x2a0] ;  /* 0x0002a02c10337980 */ /* 0x000ea8000c101900 */
[----:B------:R-:W2:Y:S04]  /*25d10*/  LD.E R53, desc[UR44][R16.64+0x2a8] ;  /* 0x0002a82c10357980 */ /* 0x000ea8000c101900 */
        /* <DEDUP_REMOVED lines=150> */
[----:B------:R-:W-:Y:S01]  /*26680*/  IMAD.MOV.U32 R27, RZ, RZ, R13 ;  /* 0x000000ffff1b7224 */ /* 0x000fe200078e000d */
        /* <DEDUP_REMOVED lines=965> */
[----:B------:R-:W-:Y:S04]  /*2a2e0*/  STL [R1+0x68], R4 ;  /* 0x0000680401007387 */ /* 0x000fe80000100800 */
        /* <DEDUP_REMOVED lines=8> */
[----:B------:R-:W3:Y:S04]  /*2a370*/  LD.E R21, desc[UR44][R16.64+0x220] ;  /* 0x0002202c10157980 */ /* 0x000ee8000c101900 */
[----:B0-----:R-:W3:Y:S04]  /*2a380*/  LD.E R25, desc[UR44][R16.64+0x224] ;  /* 0x0002242c10197980 */ /* 0x001ee8000c101900 */
[----:B-1----:R-:W3:Y:S04]  /*2a390*/  LD.E R27, desc[UR44][R16.64+0x228] ;  /* 0x0002282c101b7980 */ /* 0x002ee8000c101900 */
        /* <DEDUP_REMOVED lines=245> */
[----:B0-----:R-:W2:Y:S04]  /*2b2f0*/  LDL.64 R6, [R1+0x198] ;  /* 0x0001980001067983 */ /* 0x001ea80000100a00 */
[----:B------:R1:W5:Y:S04]  /*2b300*/  LD.E R4, desc[UR44][R2.64] ;  /* 0x0000002c02047980 */ /* 0x000368000c101900 */
[----:B--2---:R-:W2:Y:S01]  /*2b310*/  LD.E R5, desc[UR44][R6.64] ;  /* 0x0000002c06057980 */ /* 0x004ea2000c101900 */
[----:B------:R-:W-:Y:S01]  /*2b320*/  BSSY B0, `(.L_x_4004) ;  /* 0x0000005000007945 */ /* 0x000fe20003800000 */
[----:B--2---:R-:W-:-:S04]  /*2b330*/  LOP3.LUT R5, R5, 0x1, RZ, 0xfc, !PT ;  /* 0x0000000105057812 */ /* 0x004fc800078efcff */
[----:B------:R-:W-:-:S13]  /*2b340*/  ISETP.NE.AND P0, PT, R5, 0x3, PT ;  /* 0x000000030500780c */ /* 0x000fda0003f05270 */
[----:B-1----:R-:W-:Y:S05]  /*2b350*/  @!P0 BRA `(.L_x_4005) ;  /* 0x0000000000048947 */ /* 0x002fea0003800000 */
[----:B------:R-:W-:Y:S01]  /*2b360*/  BPT.TRAP 0x1 ;  /* 0x000000040000795c */ /* 0x000fe20000300000 */
.L_x_4005:
[----:B------:R-:W-:Y:S05]  /*2b370*/  BSYNC B0 ;  /* 0x0000000000007941 */ /* 0x000fea0003800000 */
.L_x_4004:
        /* <DEDUP_REMOVED lines=9> */
.L_x_3977:
[----:B-1----:R-:W3:Y:S01]  /*2b410*/  LDL R5, [R1+0x430] ;  /* 0x0004300001057983 */ /* 0x002ee20000100800 */
[----:B------:R-:W-:Y:S05]  /*2b420*/  WARPSYNC.ALL ;  /* 0x0000000000007948 */ /* 0x000fea0003800000 */
[----:B------:R-:W4:Y:S04]  /*2b430*/  LDL R6, [R1+0x434] ;  /* 0x0004340001067983 */ /* 0x000f280000100800 */
[----:B------:R-:W5:Y:S04]  /*2b440*/  LDL R136, [R1+0x1f8] ;  /* 0x0001f80001887983 */ /* 0x000f680000100800 */
[----:B------:R-:W2:Y:S04]  /*2b450*/  LDL.64 R130, [R1+0x210] ;  /* 0x0002100001827983 */ /* 0x000ea80000100a00 */
        /* <DEDUP_REMOVED lines=60> */
[----:B------:R-:W2:Y:S04]  /*2b820*/  LDL R135, [R1+0x200] ;  /* 0x0002000001877983 */ /* 0x000ea80000100800 */
[----:B---3--:R-:W0:Y:S02]  /*2b830*/  SHFL.BFLY PT, R0, R5, 0x2, 0x1f ;  /* 0x0c401f0005007f89 */ /* 0x008e2400000e0000 */
[----:B0-----:R-:W-:-:S05]  /*2b840*/  FADD.FTZ R0, R5, R0 ;  /* 0x0000000005007221 */ /* 0x001fca0000010000 */
[----:B------:R-:W0:Y:S02]  /*2b850*/  SHFL.BFLY PT, R3, R0, 0x1, 0x1f ;  /* 0x0c201f0000037f89 */ /* 0x000e2400000e0000 */
[----:B0-----:R-:W-:Y:S01]  /*2b860*/  FADD.FTZ R2, R0, R3 ;  /* 0x0000000300027221 */ /* 0x001fe20000010000 */
[----:B-----5:R-:W-:Y:S01]  /*2b870*/  VIADD R136, R136, 0x1 ;  /* 0x0000000188887836 */ /* 0x020fe20000000000 */
[----:B------:R-:W3:Y:S04]  /*2b880*/  LDL R0, [R1+0x204] ;  /* 0x0002040001007983 */ /* 0x000ee80000100800 */
[----:B------:R-:W-:Y:S04]  /*2b890*/  STL [R1+0x430], R2 ;  /* 0x0004300201007387 */ /* 0x000fe80000100800 */
[----:B------:R-:W5:Y:S04]  /*2b8a0*/  LDL R147, [R1+0x430] ;  /* 0x0004300001937983 */ /* 0x000f680000100800 */
[----:B----4-:R-:W2:Y:S02]  /*2b8b0*/  SHFL.BFLY PT, R3, R6, 0x2, 0x1f ;  /* 0x0c401f0006037f89 */ /* 0x010ea400000e0000 */
[----:B--2---:R-:W-:Y:S01]  /*2b8c0*/  FADD.FTZ R4, R3, R6 ;  /* 0x0000000603047221 */ /* 0x004fe20000010000 */
[----:B------:R-:W-:Y:S01]  /*2b8d0*/  ISETP.NE.AND P2, PT, R136, 0x2, PT ;  /* 0x000000028800780c */ /* 0x000fe20003f45270 */
[----:B------:R-:W2:Y:S04]  /*2b8e0*/  LDL.64 R6, [R1+0x250] ;  /* 0x0002500001067983 */ /* 0x000ea80000100a00 */
[----:B------:R-:W0:Y:S08]  /*2b8f0*/  SHFL.BFLY PT, R3, R4, 0x1, 0x1f ;  /* 0x0c201f0004037f89 */ /* 0x000e3000000e0000 */
[----:B------:R-:W4:Y:S01]  /*2b900*/  @!P2 LDL R134, [R1+0x1fc] ;  /* 0x0001fc000186a983 */ /* 0x000f220000100800 */
[----:B0-----:R-:W-:-:S03]  /*2b910*/  FADD.FTZ R140, R4, R3 ;  /* 0x00000003048c7221 */ /* 0x001fc60000010000 */
[----:B------:R-:W2:Y:S02]  /*2b920*/  LDL.64 R2, [R1+0x230] ;  /* 0x0002300001027983 */ /* 0x000ea40000100a00 */
[----:B------:R-:W-:Y:S02]  /*2b930*/  FSETP.NE.FTZ.AND P1, PT, R140, RZ, PT ;  /* 0x000000ff8c00720b */ /* 0x000fe40003f35000 */
[----:B------:R-:W2:Y:S11]  /*2b940*/  LDL.64 R4, [R1+0x240] ;  /* 0x0002400001047983 */ /* 0x000eb60000100a00 */
[----:B------:R-:W2:Y:S04]  /*2b950*/  @P1 LDL R143, [R1+0x440] ;  /* 0x00044000018f1983 */ /* 0x000ea80000100800 */
[----:B------:R-:W2:Y:S01]  /*2b960*/  @P1 LDL R145, [R1+0x424] ;  /* 0x0004240001911983 */ /* 0x000ea20000100800 */
[----:B-----5:R-:W-:-:S13]  /*2b970*/  FSETP.NE.FTZ.AND P0, PT, R147, RZ, PT ;  /* 0x000000ff9300720b */ /* 0x020fda0003f15000 */
[----:B------:R-:W5:Y:S04]  /*2b980*/  @P0 LDL R138, [R1+0x440] ;  /* 0x00044000018a0983 */ /* 0x000f680000100800 */
[----:B------:R-:W5:Y:S01]  /*2b990*/  @P0 LDL R139, [R1+0x420] ;  /* 0x00042000018b0983 */ /* 0x000f620000100800 */
[----:B------:R-:W0:Y:S01]  /*2b9a0*/  S2R R137, SR_TID.X ;  /* 0x0000000000897919 */ /* 0x000e220000002100 */
[----:B------:R-:W1:Y:S01]  /*2b9b0*/  @P0 MUFU.LG2 R141, R147 ;  /* 0x00000093008d0308 */ /* 0x000e620000000c00 */
[----:B------:R-:W-:-:S07]  /*2b9c0*/  IMAD.MOV.U32 R142, RZ, RZ, -0x800000 ;  /* 0xff800000ff8e7424 */ /* 0x000fce00078e00ff */
[----:B------:R-:W-:Y:S01]  /*2b9d0*/  @P1 MUFU.LG2 R146, R140 ;  /* 0x0000008c00921308 */ /* 0x000fe20000000c00 */
[----:B-1----:R-:W-:Y:S01]  /*2b9e0*/  @P0 FMUL.FTZ R141, R141, 0.69314718246459960938 ;  /* 0x3f3172188d8d0820 */ /* 0x002fe20000410000 */
[----:B0-----:R-:W-:Y:S01]  /*2b9f0*/  SHF.R.U32.HI R144, RZ, 0x7, R137 ;  /* 0x00000007ff907819 */ /* 0x001fe20000011689 */
[----:B------:R-:W-:-:S06]  /*2ba00*/  IMAD.MOV.U32 R137, RZ, RZ, RZ ;  /* 0x000000ffff897224 */ /* 0x000fcc00078e00ff */
[----:B------:R-:W2:Y:S01]  /*2ba10*/  @P0 MUFU.RCP R137, R147 ;  /* 0x0000009300890308 */ /* 0x000ea20000001000 */
[----:B------:R-:W-:Y:S01]  /*2ba20*/  IADD3 R148, -R144, 0xb, RZ ;  /* 0x0000000b90947810 */ /* 0x000fe20007ffe1ff */
[----:B------:R-:W-:Y:S01]  /*2ba30*/  IMAD.MOV.U32 R144, RZ, RZ, -0x800000 ;  /* 0xff800000ff907424 */ /* 0x000fe200078e00ff */
[----:B----4-:R-:W-:Y:S01]  /*2ba40*/  @!P2 LOP3.LUT R134, R134, 0x1, RZ, 0x3c, !PT ;  /* 0x000000018686a812 */ /* 0x010fe200078e3cff */
[----:B---3--:R-:W-:Y:S01]  /*2ba50*/  VIADD R0, R0, 0x1 ;  /* 0x0000000100007836 */ /* 0x008fe20000000000 */
[----:B------:R-:W-:Y:S01]  /*2ba60*/  STL [R1+0x434], R140 ;  /* 0x0004348c01007387 */ /* 0x000fe20000100800 */
[-C--:B--2---:R-:W-:Y:S01]  /*2ba70*/  FMUL.FTZ R3, R3, R137.reuse ;  /* 0x0000008903037220 */ /* 0x084fe20000410000 */
        /* <DEDUP_REMOVED lines=64> */
[----:B0-----:R-:W-:Y:S01]  /*2be80*/  VIADD R2, R135, 0x1 ;  /* 0x0000000187027836 */ /* 0x001fe20000000000 */
        /* <DEDUP_REMOVED lines=34> */
[----:B------:R0:W-:Y:S01]  /*2c0b0*/  STL [R1+0x204], R0 ;  /* 0x0002040001007387 */ /* 0x0001e20000100800 */
[----:B-----5:R-:W-:-:S04]  /*2c0c0*/  @P0 FMUL.FTZ R138, R138, 0.69314718246459960938 ;  /* 0x3f3172188a8a0820 */ /* 0x020fc80000410000 */
[----:B------:R-:W-:Y:S01]  /*2c0d0*/  @P0 FFMA.FTZ R142, R138, R139, R141 ;  /* 0x0000008b8a8e0223 */ /* 0x000fe2000001008d */
[----:B------:R-:W-:-:S06]  /*2c0e0*/  IMAD.MOV.U32 R138, RZ, RZ, RZ ;  /* 0x000000ffff8a7224 */ /* 0x000fcc00078e00ff */
[----:B------:R-:W1:Y:S01]  /*2c0f0*/  @P1 MUFU.RCP R138, R140 ;  /* 0x0000008c008a1308 */ /* 0x000e620000001000 */
[----:B------:R-:W-:Y:S01]  /*2c100*/  @P1 FMUL.FTZ R139, R146, 0.69314718246459960938 ;  /* 0x3f317218928b1820 */ /* 0x000fe20000410000 */
[----:B------:R-:W-:-:S04]  /*2c110*/  @P1 FMUL.FTZ R146, R143, 0.69314718246459960938 ;  /* 0x3f3172188f921820 */ /* 0x000fc80000410000 */
[----:B------:R-:W-:Y:S01]  /*2c120*/  @P1 FFMA.FTZ R144, R146, R145, R139 ;  /* 0x0000009192901223 */ /* 0x000fe2000001008b */
[----:B------:R0:W-:Y:S04]  /*2c130*/  STL [R1+0x430], R142 ;  /* 0x0004308e01007387 */ /* 0x0001e80000100800 */
[----:B------:R0:W-:Y:S01]  /*2c140*/  STL [R1+0x434], R144 ;  /* 0x0004349001007387 */ /* 0x0001e20000100800 */
        /* <DEDUP_REMOVED lines=96> */
[----:B------:R0:W-:Y:S01]  /*2c750*/  @!P2 STL [R1+0x1f8], RZ ;  /* 0x0001f8ff0100a387 */ /* 0x0001e20000100800 */
[----:B------:R0:W-:Y:S08]  /*2c760*/  BAR.ARV R148, 0x100 ;  /* 0x000400940000751d */ /* 0x0001f00000002000 */
[----:B------:R-:W-:Y:S06]  /*2c770*/  BAR.ARV 0x8, 0x180 ;  /* 0x0206000000007b1d */ /* 0x000fec0000002000 */
[----:B------:R-:W-:-:S13]  /*2c780*/  PLOP3.LUT P0, PT, PT, PT, PT, 0x8, 0x0 ;  /* 0x000000000000781c */ /* 0x000fda0003f0e170 */
.L_x_3884:
[----:B------:R-:W-:Y:S05]  /*2c790*/  WARPSYNC.ALL ;  /* 0x0000000000007948 */ /* 0x000fea0003800000 */
[----:B------:R-:W1:Y:S08]  /*2c7a0*/  S2UR UR4, SR_CgaCtaId ;  /* 0x00000000000479c3 */ /* 0x000e700000008800 */
[----:B------:R-:W-:Y:S01]  /*2c7b0*/  BAR.SYNC.DEFER_BLOCKING 0x5, 0x180 ;  /* 0x0146000000007b1d */ /* 0x000fe20000010000 */
[----:B0-----:R-:W-:-:S05]  /*2c7c0*/  MOV R148, 0x400 ;  /* 0x0000040000947802 */ /* 0x001fca0000000f00 */
[----:B------:R-:W-:Y:S01]  /*2c7d0*/  BSSY B0, `(.L_x_4007) ;  /* 0x00002ea000007945 */ /* 0x000fe20003800000 */
[----:B-1----:R-:W-:-:S05]  /*2c7e0*/  IMAD.U32 R27, RZ, RZ, UR4 ;  /* 0x00000004ff1b7e24 */ /* 0x002fca000f8e00ff */
[----:B------:R-:W-:-:S05]  /*2c7f0*/  LEA R148, R27, R148, 0x18 ;  /* 0x000000941b947211 */ /* 0x000fca00078ec0ff */
[----:B------:R0:W1:Y:S01]  /*2c800*/  LDS.128 R124, [R148+0x324d0] ;  /* 0x0324d000947c7984 */ /* 0x0000620000000c00 */
[----:B------:R-:W-:Y:S06]  /*2c810*/  BAR.ARV 0x4, 0x180 ;  /* 0x0106000000007b1d */ /* 0x000fec0000002000 */
[----:B------:R-:W-:Y:S05]  /*2c820*/  @P0 BRA `(.L_x_4008) ;  /* 0x00000020003c0947 */ /* 0x000fea0003800000 */
[----:B------:R-:W3:Y:S04]  /*2c830*/  LDL R0, [R1+0x47c] ;  /* 0x00047c0001007983 */ /* 0x000ee80000100800 */
[----:B------:R-:W2:Y:S04]  /*2c840*/  LDL.128 R144, [R1+0x210] ;  /* 0x0002100001907983 */ /* 0x000ea80000100c00 */
        /* <DEDUP_REMOVED lines=27> */
[----:B----4-:R-:W4:Y:S04]  /*2ca00*/  LDL.128 R32, [R1+0x3c0] ;  /* 0x0003c00001207983 */ /* 0x010f280000100c00 */
[----:B------:R-:W4:Y:S04]  /*2ca10*/  LDL.128 R8, [R1+0x3f0] ;  /* 0x0003f00001087983 */ /* 0x000f280000100c00 */
[----:B------:R-:W4:Y:S04]  /*2ca20*/  LDL.128 R12, [R1+0x3e0] ;  /* 0x0003e000010c7983 */ /* 0x000f280000100c00 */
[----:B------:R-:W4:Y:S01]  /*2ca30*/  LDL.128 R4, [R1+0x400] ;  /* 0x0004000001047983 */ /* 0x000f220000100c00 */
[----:B------:R-:W0:Y:S01]  /*2ca40*/  S2R R19, SR_SWINHI ;  /* 0x0000000000137919 */ /* 0x000e220000002f00 */
[----:B-----5:R-:W-:-:S02]  /*2ca50*/  MOV R2, R148 ;  /* 0x0000009400027202 */ /* 0x020fc40000000f00 */
[----:B0-----:R-:W-:Y:S01]  /*2ca60*/  MOV R3, R19 ;  /* 0x0000001300037202 */ /* 0x001fe20000000f00 */
[----:B------:R-:W-:Y:S05]  /*2ca70*/  WARPSYNC.ALL ;  /* 0x0000000000007948 */ /* 0x000fea0003800000 */
[----:B------:R-:W-:Y:S01]  /*2ca80*/  ULDC.64 UR4, c[0x0][0xd00] ;  /* 0x0003400000047ab9 */ /* 0x000fe20000000a00 */
[----:B---3--:R-:W-:-:S03]  /*2ca90*/  IMAD.WIDE R18, R0, 0x2, R2 ;  /* 0x0000000200127825 */ /* 0x008fc600078e0202 */
[----:B------:R-:W-:-:S04]  /*2caa0*/  IADD3 R21, P1, R18, 0x20, RZ ;  /* 0x0000002012157810 */ /* 0x000fc80007f3e0ff */
[----:B------:R-:W-:-:S04]  /*2cab0*/  LOP3.LUT R20, R21, 0x380, RZ, 0xc0, !PT ;  /* 0x0000038015147812 */ /* 0x000fc800078ec0ff */
[----:B------:R-:W-:-:S04]  /*2cac0*/  SHF.R.U64 R20, R20, 0x3, RZ ;  /* 0x0000000314147819 */ /* 0x000fc800000012ff */
[----:B------:R-:W-:Y:S01]  /*2cad0*/  LOP3.LUT R20, R20, R21, RZ, 0x3c, !PT ;  /* 0x0000001514147212 */ /* 0x000fe200078e3cff */
[----:B------:R-:W-:Y:S01]  /*2cae0*/  IMAD.X R21, RZ, RZ, R19, P1 ;  /* 0x000000ffff157224 */ /* 0x000fe200008e0613 */
[C---:B------:R-:W-:Y:S02]  /*2caf0*/  IADD3 R175, P1, R18.reuse, 0x4060, RZ ;  /* 0x0000406012af7810 */ /* 0x040fe40007f3e0ff */
[C---:B------:R-:W-:Y:S02]  /*2cb00*/  IADD3 R24, P2, R18.reuse, 0x40, RZ ;  /* 0x0000004012187810 */ /* 0x040fe40007f5e0ff */
[----:B------:R-:W-:Y:S02]  /*2cb10*/  IADD3 R150, P3, R18, 0x60, RZ ;  /* 0x0000006012967810 */ /* 0x000fe40007f7e0ff */
[----:B------:R-:W-:Y:S02]  /*2cb20*/  LOP3.LUT R174, R175, 0x380, RZ, 0xc0, !PT ;  /* 0x00000380afae7812 */ /* 0x000fe400078ec0ff */
[----:B------:R-:W-:-:S02]  /*2cb30*/  LOP3.LUT R0, R24, 0x380, RZ, 0xc0, !PT ;  /* 0x0000038018007812 */ /* 0x000fc400078ec0ff */
[----:B------:R-:W-:Y:S02]  /*2cb40*/  LOP3.LUT R151, R150, 0x380, RZ, 0xc0, !PT ;  /* 0x0000038096977812 */ /* 0x000fe400078ec0ff */
[----:B------:R-:W-:Y:S02]  /*2cb50*/  IADD3 R173, P0, R18, 0x4040, RZ ;  /* 0x0000404012ad7810 */ /* 0x000fe40007f1e0ff */
[----:B------:R-:W-:Y:S02]  /*2cb60*/  SHF.R.U64 R174, R174, 0x3, RZ ;  /* 0x00000003aeae7819 */ /* 0x000fe400000012ff */
[----:B------:R-:W-:Y:S02]  /*2cb70*/  SHF.R.U64 R25, R0, 0x3, RZ ;  /* 0x0000000300197819 */ /* 0x000fe400000012ff */
[----:B------:R-:W-:Y:S02]  /*2cb80*/  SHF.R.U64 R151, R151, 0x3, RZ ;  /* 0x0000000397977819 */ /* 0x000fe400000012ff */
[----:B------:R-:W-:-:S02]  /*2cb90*/  LOP3.LUT R172, R173, 0x380, RZ, 0xc0, !PT ;  /* 0x00000380adac7812 */ /* 0x000fc400078ec0ff */
[----:B------:R-:W-:Y:S01]  /*2cba0*/  LOP3.LUT R174, R174, R175, RZ, 0x3c, !PT ;  /* 0x000000afaeae7212 */ /* 0x000fe200078e3cff */
[--C-:B------:R-:W-:Y:S01]  /*2cbb0*/  IMAD.X R175, RZ, RZ, R19.reuse, P1 ;  /* 0x000000ffffaf7224 */ /* 0x100fe200008e0613 */
[C---:B------:R-:W-:Y:S02]  /*2cbc0*/  IADD3 R169, P4, R18.reuse, 0x4000, RZ ;  /* 0x0000400012a97810 */ /* 0x040fe40007f9e0ff */
[C---:B------:R-:W-:Y:S02]  /*2cbd0*/  IADD3 R201, P1, R18.reuse, 0xc020, RZ ;  /* 0x0000c02012c97810 */ /* 0x040fe40007f3e0ff */
[----:B------:R-:W-:Y:S02]  /*2cbe0*/  IADD3 R171, P5, R18, 0x4020, RZ ;  /* 0x0000402012ab7810 */ /* 0x000fe40007fbe0ff */
[----:B------:R-:W-:Y:S01]  /*2cbf0*/  LOP3.LUT R24, R25, R24, RZ, 0x3c, !PT ;  /* 0x0000001819187212 */ /* 0x000fe200078e3cff */
[--C-:B------:R-:W-:Y:S01]  /*2cc00*/  IMAD.X R25, RZ, RZ, R19.reuse, P2 ;  /* 0x000000ffff197224 */ /* 0x100fe200010e0613 */
[----:B------:R-:W-:Y:S01]  /*2cc10*/  LOP3.LUT R150, R151, R150, RZ, 0x3c, !PT ;  /* 0x0000009697967212 */ /* 0x000fe200078e3cff */
[----:B------:R-:W-:Y:S01]  /*2cc20*/  IMAD.X R151, RZ, RZ, R19, P3 ;  /* 0x000000ffff977224 */ /* 0x000fe200018e0613 */
[----:B------:R-:W-:-:S02]  /*2cc30*/  SHF.R.U64 R172, R172, 0x3, RZ ;  /* 0x00000003acac7819 */ /* 0x000fc400000012ff */
[C---:B------:R-:W-:Y:S02]  /*2cc40*/  IADD3 R177, P2, R18.reuse, 0x8000, RZ ;  /* 0x0000800012b17810 */ /* 0x040fe40007f5e0ff */
[----:B------:R-:W-:Y:S02]  /*2cc50*/  IADD3 R179, P3, R18, 0x8020, RZ ;  /* 0x0000802012b37810 */ /* 0x000fe40007f7e0ff */
[----:B------:R-:W-:Y:S02]  /*2cc60*/  LOP3.LUT R168, R169, 0x380, RZ, 0xc0, !PT ;  /* 0x00000380a9a87812 */ /* 0x000fe400078ec0ff */
[----:B------:R-:W-:Y:S02]  /*2cc70*/  LOP3.LUT R200, R201, 0x380, RZ, 0xc0, !PT ;  /* 0x00000380c9c87812 */ /* 0x000fe400078ec0ff */
[----:B------:R-:W-:Y:S02]  /*2cc80*/  LOP3.LUT R170, R171, 0x380, RZ, 0xc0, !PT ;  /* 0x00000380abaa7812 */ /* 0x000fe400078ec0ff */
[----:B------:R-:W-:Y:S01]  /*2cc90*/  LOP3.LUT R172, R172, R173, RZ, 0x3c, !PT ;  /* 0x000000adacac7212 */ /* 0x000fe200078e3cff */
[----:B------:R-:W-:Y:S01]  /*2cca0*/  IMAD.X R173, RZ, RZ, R19, P0 ;  /* 0x000000ffffad7224 */ /* 0x000fe200000e0613 */
[----:B------:R-:W-:-:S02]  /*2ccb0*/  LOP3.LUT R176, R177, 0x380, RZ, 0xc0, !PT ;  /* 0x00000380b1b07812 */ /* 0x000fc400078ec0ff */
[----:B------:R-:W-:Y:S02]  /*2ccc0*/  LOP3.LUT R178, R179, 0x380, RZ, 0xc0, !PT ;  /* 0x00000380b3b27812 */ /* 0x000fe400078ec0ff */
[----:B------:R-:W-:Y:S02]  /*2ccd0*/  IADD3 R199, P0, R18, 0xc000, RZ ;  /* 0x0000c00012c77810 */ /* 0x000fe40007f1e0ff */
[----:B------:R-:W-:Y:S02]  /*2cce0*/  SHF.R.U64 R168, R168, 0x3, RZ ;  /* 0x00000003a8a87819 */ /* 0x000fe400000012ff */
[----:B------:R-:W-:Y:S02]  /*2ccf0*/  SHF.R.U64 R200, R200, 0x3, RZ ;  /* 0x00000003c8c87819 */ /* 0x000fe400000012ff */
[----:B------:R-:W-:Y:S02]  /*2cd00*/  SHF.R.U64 R170, R170, 0x3, RZ ;  /* 0x00000003aaaa7819 */ /* 0x000fe400000012ff */
[----:B------:R-:W-:-:S02]  /*2cd10*/  MOV R20, R20 ;  /* 0x0000001400147202 */ /* 0x000fc40000000f00 */
[----:B------:R-:W-:Y:S02]  /*2cd20*/  LOP3.LUT R21, R18, 0x380, RZ, 0xc0, !PT ;  /* 0x0000038012157812 */ /* 0x000fe400078ec0ff */
[----:B------:R-:W-:Y:S02]  /*2cd30*/  SHF.R.U64 R176, R176, 0x3, RZ ;  /* 0x00000003b0b07819 */ /* 0x000fe400000012ff */
        /* <DEDUP_REMOVED lines=9> */
[----:B------:R-:W-:Y:S02]  /*2cdd0*/  SHF.R.U64 R21, R21, 0x3, RZ ;  /* 0x0000000315157819 */ /* 0x000fe400000012ff */
[----:B------:R-:W-:Y:S02]  /*2cde0*/  ISETP.NE.U32.AND P1, PT, RZ, UR4, PT ;  /* 0x00000004ff007c0c */ /* 0x000fe4000bf25070 */
[----:B------:R-:W-:Y:S01]  /*2cdf0*/  LOP3.LUT R176, R176, R177, RZ, 0x3c, !PT ;  /* 0x000000b1b0b07212 */ /* 0x000fe200078e3cff */
[--C-:B------:R-:W-:Y:S01]  /*2ce00*/  IMAD.X R177, RZ, RZ, R19.reuse, P2 ;  /* 0x000000ffffb17224 */ /* 0x100fe200010e0613 */
[----:B------:R-:W-:Y:S01]  /*2ce10*/  LOP3.LUT R178, R178, R179, RZ, 0x3c, !PT ;  /* 0x000000b3b2b27212 */ /* 0x000fe200078e3cff */
[----:B------:R-:W-:Y:S01]  /*2ce20*/  IMAD.X R179, RZ, RZ, R19, P3 ;  /* 0x000000ffffb37224 */ /* 0x000fe200018e0613 */
[----:B------:R-:W-:Y:S02]  /*2ce30*/  IADD3 R197, P5, R18, 0x8060, RZ ;  /* 0x0000806012c57810 */ /* 0x000fe40007fbe0ff */
[----:B------:R-:W-:-:S02]  /*2ce40*/  SHF.R.U64 R198, R198, 0x3, RZ ;  /* 0x00000003c6c67819 */ /* 0x000fc400000012ff */
[C---:B------:R-:W-:Y:S02]  /*2ce50*/  IADD3 R203, P2, R18.reuse, 0xc040, RZ ;  /* 0x0000c04012cb7810 */ /* 0x040fe40007f5e0ff */
[----:B------:R-:W-:Y:S02]  /*2ce60*/  IADD3 R204, P3, R18, 0xc060, RZ ;  /* 0x0000c06012cc7810 */ /* 0x000fe40007f7e0ff */
[----:B------:R-:W-:Y:S02]  /*2ce70*/  LOP3.LUT R194, R195, 0x380, RZ, 0xc0, !PT ;  /* 0x00000380c3c27812 */ /* 0x000fe400078ec0ff */
[----:B------:R-:W-:Y:S02]  /*2ce80*/  LOP3.LUT R18, R21, R18, RZ, 0x3c, !PT ;  /* 0x0000001215127212 */ /* 0x000fe400078e3cff */
[----:B------:R-:W-:Y:S01]  /*2ce90*/  ISETP.NE.AND.EX P1, PT, RZ, UR5, PT, P1 ;  /* 0x00000005ff007c0c */ /* 0x000fe2000bf25310 */
[----:B------:R-:W-:Y:S01]  /*2cea0*/  ULDC.64 UR4, c[0x0][0xd08] ;  /* 0x0003420000047ab9 */ /* 0x000fe20000000a00 */
[----:B------:R-:W-:-:S02]  /*2ceb0*/  LOP3.LUT R196, R197, 0x380, RZ, 0xc0, !PT ;  /* 0x00000380c5c47812 */ /* 0x000fc400078ec0ff */
[----:B------:R-:W-:Y:S01]  /*2cec0*/  LOP3.LUT R198, R198, R199, RZ, 0x3c, !PT ;  /* 0x000000c7c6c67212 */ /* 0x000fe200078e3cff */
[----:B------:R-:W-:Y:S01]  /*2ced0*/  IMAD.X R199, RZ, RZ, R19, P0 ;  /* 0x000000ffffc77224 */ /* 0x000fe200000e0613 */
[----:B--2---:R-:W-:Y:S02]  /*2cee0*/  F2FP.BF16.F32.PACK_AB R144, R145, R144 ;  /* 0x000000909190723e */ /* 0x004fe400000010ff */
[----:B------:R-:W-:Y:S02]  /*2cef0*/  F2FP.BF16.F32.PACK_AB R145, R147, R146 ;  /* 0x000000929391723e */ /* 0x000fe400000010ff */
[----:B------:R-:W-:Y:S02]  /*2cf00*/  F2FP.BF16.F32.PACK_AB R136, R137, R136 ;  /* 0x000000888988723e */ /* 0x000fe400000010ff */
[----:B------:R-:W-:Y:S02]  /*2cf10*/  ISETP.NE.U32.AND P0, PT, RZ, UR4, PT ;  /* 0x00000004ff007c0c */ /* 0x000fe4000bf05070 */
[----:B------:R-:W-:-:S02]  /*2cf20*/  SHF.R.U64 R194, R194, 0x3, RZ ;  /* 0x00000003c2c27819 */ /* 0x000fc400000012ff */
[----:B------:R-:W-:Y:S02]  /*2cf30*/  LOP3.LUT R202, R203, 0x380, RZ, 0xc0, !PT ;  /* 0x00000380cbca7812 */ /* 0x000fe400078ec0ff */
[----:B------:R-:W-:Y:S02]  /*2cf40*/  MOV R18, R18 ;  /* 0x0000001200127202 */ /* 0x000fe40000000f00 */
[----:B------:R-:W-:Y:S02]  /*2cf50*/  F2FP.BF16.F32.PACK_AB R146, R141, R140 ;  /* 0x0000008c8d92723e */ /* 0x000fe400000010ff */
[----:B------:R-:W-:Y:S01]  /*2cf60*/  F2FP.BF16.F32.PACK_AB R147, R143, R142 ;  /* 0x0000008e8f93723e */ /* 0x000fe200000010ff */
[----:B------:R-:W-:Y:S01]  /*2cf70*/  BAR.SYNC.DEFER_BLOCKING 0x1, 0x100 ;  /* 0x0044000000007b1d */ /* 0x000fe20000010000 */
[----:B------:R-:W-:Y:S02]  /*2cf80*/  F2FP.BF16.F32.PACK_AB R137, R139, R138 ;  /* 0x0000008a8b89723e */ /* 0x000fe400000010ff */
[----:B------:R-:W-:-:S02]  /*2cf90*/  F2FP.BF16.F32.PACK_AB R128, R129, R128 ;  /* 0x000000808180723e */ /* 0x000fc400000010ff */
[----:B------:R-:W-:Y:S02]  /*2cfa0*/  SHF.R.U64 R196, R196, 0x3, RZ ;  /* 0x00000003c4c47819 */ /* 0x000fe400000012ff */
[----:B------:R-:W-:Y:S02]  /*2cfb0*/  LOP3.LUT R205, R204, 0x380, RZ, 0xc0, !PT ;  /* 0x00000380cccd7812 */ /* 0x000fe400078ec0ff */
[----:B------:R-:W-:Y:S02]  /*2cfc0*/  F2FP.BF16.F32.PACK_AB R138, R133, R132 ;  /* 0x00000084858a723e */ /* 0x000fe400000010ff */
[----:B------:R-:W-:Y:S02]  /*2cfd0*/  F2FP.BF16.F32.PACK_AB R139, R135, R134 ;  /* 0x00000086878b723e */ /* 0x000fe400000010ff */
[----:B------:R-:W-:Y:S02]  /*2cfe0*/  F2FP.BF16.F32.PACK_AB R129, R131, R130 ;  /* 0x000000828381723e */ /* 0x000fe400000010ff */
[----:B------:R-:W-:-:S02]  /*2cff0*/  F2FP.BF16.F32.PACK_AB R116, R117, R116 ;  /* 0x000000747574723e */ /* 0x000fc400000010ff */
[----:B------:R-:W-:Y:S02]  /*2d000*/  MOV R24, R24 ;  /* 0x0000001800187202 */ /* 0x000fe40000000f00 */
[----:B------:R-:W-:Y:S02]  /*2d010*/  F2FP.BF16.F32.PACK_AB R130, R121, R120 ;  /* 0x000000787982723e */ /* 0x000fe400000010ff */
[----:B------:R-:W-:Y:S02]  /*2d020*/  F2FP.BF16.F32.PACK_AB R131, R123, R122 ;  /* 0x0000007a7b83723e */ /* 0x000fe400000010ff */
[----:B------:R-:W-:Y:S02]  /*2d030*/  F2FP.BF16.F32.PACK_AB R117, R119, R118 ;  /* 0x000000767775723e */ /* 0x000fe400000010ff */
[----:B------:R-:W-:Y:S02]  /*2d040*/  F2FP.BF16.F32.PACK_AB R108, R109, R108 ;  /* 0x0000006c6d6c723e */ /* 0x000fe400000010ff */
[----:B------:R-:W-:-:S02]  /*2d050*/  MOV R150, R150 ;  /* 0x0000009600967202 */ /* 0x000fc40000000f00 */
[----:B------:R-:W-:Y:S02]  /*2d060*/  F2FP.BF16.F32.PACK_AB R118, R113, R112 ;  /* 0x000000707176723e */ /* 0x000fe400000010ff */
[----:B------:R-:W-:Y:S02]  /*2d070*/  F2FP.BF16.F32.PACK_AB R119, R115, R114 ;  /* 0x000000727377723e */ /* 0x000fe400000010ff */
[----:B------:R-:W-:Y:S02]  /*2d080*/  F2FP.BF16.F32.PACK_AB R109, R111, R110 ;  /* 0x0000006e6f6d723e */ /* 0x000fe400000010ff */
[----:B------:R-:W-:Y:S02]  /*2d090*/  F2FP.BF16.F32.PACK_AB R100, R101, R100 ;  /* 0x000000646564723e */ /* 0x000fe400000010ff */
[----:B------:R-:W-:Y:S01]  /*2d0a0*/  ISETP.NE.AND.EX P0, PT, RZ, UR5, PT, P0 ;  /* 0x00000005ff007c0c */ /* 0x000fe2000bf05300 */
[----:B------:R-:W-:Y:S01]  /*2d0b0*/  STSM.16.M88.4 [R18], R144 ;  /* 0x0000009012007844 */ /* 0x000fe20000000200 */
[----:B------:R-:W-:Y:S01]  /*2d0c0*/  LOP3.LUT R194, R194, R195, RZ, 0x3c, !PT ;  /* 0x000000c3c2c27212 */ /* 0x000fe200078e3cff */
[----:B------:R-:W-:Y:S01]  /*2d0d0*/  IMAD.X R195, RZ, RZ, R19, P4 ;  /* 0x000000ffffc37224 */ /* 0x000fe200020e0613 */
[----:B------:R-:W-:-:S02]  /*2d0e0*/  SHF.R.U64 R202, R202, 0x3, RZ ;  /* 0x00000003caca7819 */ /* 0x000fc400000012ff */
[----:B------:R-:W-:Y:S02]  /*2d0f0*/  MOV R168, R168 ;  /* 0x000000a800a87202 */ /* 0x000fe40000000f00 */
[----:B------:R-:W-:Y:S02]  /*2d100*/  F2FP.BF16.F32.PACK_AB R110, R105, R104 ;  /* 0x00000068696e723e */ /* 0x000fe400000010ff */
[----:B------:R-:W-:Y:S02]  /*2d110*/  F2FP.BF16.F32.PACK_AB R111, R107, R106 ;  /* 0x0000006a6b6f723e */ /* 0x000fe400000010ff */
[----:B------:R-:W-:Y:S02]  /*2d120*/  F2FP.BF16.F32.PACK_AB R101, R103, R102 ;  /* 0x000000666765723e */ /* 0x000fe400000010ff */
[----:B------:R-:W-:Y:S01]  /*2d130*/  F2FP.BF16.F32.PACK_AB R92, R93, R92 ;  /* 0x0000005c5d5c723e */ /* 0x000fe200000010ff */
[----:B------:R0:W-:Y:S01]  /*2d140*/  STSM.16.M88.4 [R20], R136 ;  /* 0x0000008814007844 */ /* 0x0001e20000000200 */
        /* <DEDUP_REMOVED lines=9> */
[----:B------:R-:W-:Y:S01]  /*2d1e0*/  MOV R172, R172 ;  /* 0x000000ac00ac7202 */ /* 0x000fe20000000f00 */
[----:B0-----:R-:W0:Y:S01]  /*2d1f0*/  LDC.64 R20, c[0x0][0xd00] ;  /* 0x00034000ff147b82 */ /* 0x001e220000000a00 */
        /* <DEDUP_REMOVED lines=11> */
[----:B------:R-:W-:Y:S01]  /*2d2b0*/  LOP3.LUT R202, R202, R203, RZ, 0x3c, !PT ;  /* 0x000000cbcaca7212 */ /* 0x000fe200078e3cff */
[----:B------:R-:W-:Y:S01]  /*2d2c0*/  IMAD.X R203, RZ, RZ, R19, P2 ;  /* 0x000000ffffcb7224 */ /* 0x000fe200010e0613 */
        /* <DEDUP_REMOVED lines=14> */
[----:B------:R-:W-:Y:S02]  /*2d3b0*/  MOV R194, R194 ;  /* 0x000000c200c27202 */ /* 0x000fe40000000f00 */
[----:B------:R-:W-:Y:S02]  /*2d3c0*/  F2FP.BF16.F32.PACK_AB R62, R57, R56 ;  /* 0x00000038393e723e */ /* 0x000fe400000010ff */
[----:B------:R-:W-:Y:S02]  /*2d3d0*/  F2FP.BF16.F32.PACK_AB R63, R59, R58 ;  /* 0x0000003a3b3f723e */ /* 0x000fe400000010ff */
[----:B------:R-:W-:-:S02]  /*2d3e0*/  F2FP.BF16.F32.PACK_AB R53, R55, R54 ;  /* 0x000000363735723e */ /* 0x000fc400000010ff */
[----:B------:R-:W-:Y:S01]  /*2d3f0*/  F2FP.BF16.F32.PACK_AB R44, R45, R44 ;  /* 0x0000002c2d2c723e */ /* 0x000fe200000010ff */
[----:B------:R2:W-:Y:S01]  /*2d400*/  STSM.16.M88.4 [R174], R84 ;  /* 0x00000054ae007844 */ /* 0x0005e20000000200 */
[----:B------:R-:W-:Y:S02]  /*2d410*/  MOV R196, R196 ;  /* 0x000000c400c47202 */ /* 0x000fe40000000f00 */
        /* <DEDUP_REMOVED lines=11> */
[----:B------:R-:W-:Y:S02]  /*2d4d0*/  MOV R200, R200 ;  /* 0x000000c800c87202 */ /* 0x000fe40000000f00 */
[----:B----4-:R-:W-:-:S02]  /*2d4e0*/  F2FP.BF16.F32.PACK_AB R38, R33, R32 ;  /* 0x000000202126723e */ /* 0x010fc400000010ff */
[----:B------:R-:W-:Y:S02]  /*2d4f0*/  F2FP.BF16.F32.PACK_AB R39, R35, R34 ;  /* 0x000000222327723e */ /* 0x000fe400000010ff */
[----:B------:R-:W-:Y:S02]  /*2d500*/  F2FP.BF16.F32.PACK_AB R29, R31, R30 ;  /* 0x0000001e1f1d723e */ /* 0x000fe400000010ff */
[----:B------:R-:W-:Y:S01]  /*2d510*/  F2FP.BF16.F32.PACK_AB R8, R9, R8 ;  /* 0x000000080908723e */ /* 0x000fe200000010ff */
[----:B------:R2:W-:Y:S01]  /*2d520*/  STSM.16.M88.4 [R194], R60 ;  /* 0x0000003cc2007844 */ /* 0x0005e20000000200 */
[----:B------:R-:W-:Y:S02]  /*2d530*/  MOV R202, R202 ;  /* 0x000000ca00ca7202 */ /* 0x000fe40000000f00 */
[----:B------:R-:W-:Y:S02]  /*2d540*/  F2FP.BF16.F32.PACK_AB R30, R13, R12 ;  /* 0x0000000c0d1e723e */ /* 0x000fe400000010ff */
[----:B------:R-:W-:-:S02]  /*2d550*/  F2FP.BF16.F32.PACK_AB R31, R15, R14 ;  /* 0x0000000e0f1f723e */ /* 0x000fc400000010ff */
[----:B------:R-:W-:Y:S01]  /*2d560*/  F2FP.BF16.F32.PACK_AB R9, R11, R10 ;  /* 0x0000000a0b09723e */ /* 0x000fe200000010ff */
[----:B------:R2:W-:Y:S01]  /*2d570*/  STSM.16.M88.4 [R196], R52 ;  /* 0x00000034c4007844 */ /* 0x0005e20000000200 */
[----:B------:R-:W-:Y:S02]  /*2d580*/  MOV R204, R204 ;  /* 0x000000cc00cc7202 */ /* 0x000fe40000000f00 */
[----:B------:R-:W-:Y:S02]  /*2d590*/  F2FP.BF16.F32.PACK_AB R10, R5, R4 ;  /* 0x00000004050a723e */ /* 0x000fe400000010ff */
[----:B------:R-:W-:Y:S01]  /*2d5a0*/  F2FP.BF16.F32.PACK_AB R11, R7, R6 ;  /* 0x00000006070b723e */ /* 0x000fe200000010ff */
[----:B------:R-:W3:Y:S01]  /*2d5b0*/  @P0 LDC.64 R4, c[0x0][0xd08] ;  /* 0x00034200ff040b82 */ /* 0x000ee20000000a00 */
[----:B------:R2:W-:Y:S04]  /*2d5c0*/  STSM.16.M88.4 [R198], R44 ;  /* 0x0000002cc6007844 */ /* 0x0005e80000000200 */
[----:B------:R2:W-:Y:S04]  /*2d5d0*/  STSM.16.M88.4 [R200], R36 ;  /* 0x00000024c8007844 */ /* 0x0005e80000000200 */
[----:B------:R2:W-:Y:S04]  /*2d5e0*/  STSM.16.M88.4 [R202], R28 ;  /* 0x0000001cca007844 */ /* 0x0005e80000000200 */
[----:B------:R2:W-:Y:S01]  /*2d5f0*/  STSM.16.M88.4 [R204], R8 ;  /* 0x00000008cc007844 */ /* 0x0005e20000000200 */
[----:B------:R-:W-:Y:S01]  /*2d600*/  ULDC UR4, c[0x0][0xb88] ;  /* 0x0002e20000047ab9 */ /* 0x000fe20000000800 */
[----:B0-----:R-:W-:-:S02]  /*2d610*/  IMAD.WIDE R6, R212, 0x4, R20 ;  /* 0x00000004d4067825 */ /* 0x001fc400078e0214 */
[----:B------:R-:W0:Y:S02]  /*2d620*/  LDC R21, c[0x0][0xce8] ;  /* 0x00033a00ff157b82 */ /* 0x000e240000000800 */
[----:B------:R-:W-:-:S06]  /*2d630*/  IMAD.MOV.U32 R18, RZ, RZ, RZ ;  /* 0x000000ffff127224 */ /* 0x000fcc00078e00ff */
[----:B------:R-:W-:Y:S01]  /*2d640*/  BAR.SYNC.DEFER_BLOCKING 0x1, 0x100 ;  /* 0x0044000000007b1d */ /* 0x000fe20000010000 */
[----:B------:R-:W-:Y:S02]  /*2d650*/  IMAD.U32 R20, RZ, RZ, UR4 ;  /* 0x00000004ff147e24 */ /* 0x000fe4000f8e00ff */
[----:B---3--:R-:W-:-:S03]  /*2d660*/  @P0 IMAD.WIDE R4, R212, 0x4, R4 ;  /* 0x00000004d4040825 */ /* 0x008fc600078e0204 */
[----:B------:R2:W5:Y:S04]  /*2d670*/  @P1 LDG.E R18, desc[UR44][R6.64] ;  /* 0x0000002c06121981 */ /* 0x000568000c1e1900 */
[----:B------:R2:W5:Y:S01]  /*2d680*/  @P0 LDG.E R20, desc[UR44][R4.64] ;  /* 0x0000002c04140981 */ /* 0x000562000c1e1900 */
[----:B------:R-:W-:Y:S05]  /*2d690*/  @P0 BRA `(.L_x_4009) ;  /* 0x0000000000100947 */ /* 0x000fea0003800000 */
[----:B------:R-:W-:Y:S05]  /*2d6a0*/  @!P1 BRA `(.L_x_4009) ;  /* 0x00000000000c9947 */ /* 0x000fea0003800000 */
[----:B--2---:R-:W2:Y:S04]  /*2d6b0*/  LDG.E R5, desc[UR44][R6.64] ;  /* 0x0000002c06057981 */ /* 0x004ea8000c1e1900 */
[----:B-----5:R-:W2:Y:S02]  /*2d6c0*/  LDG.E R20, desc[UR44][R6.64+0x4] ;  /* 0x0000042c06147981 */ /* 0x020ea4000c1e1900 */
[----:B--2---:R-:W-:-:S07]  /*2d6d0*/  IMAD.IADD R20, R20, 0x1, -R5 ;  /* 0x0000000114147824 */ /* 0x004fce00078e0a05 */
.L_x_4009:
[----:B--2---:R-:W2:Y:S04]  /*2d6e0*/  LDL R4, [R1+0x46c] ;  /* 0x00046c0001047983 */ /* 0x004ea80000100800 */
[----:B------:R-:W3:Y:S01]  /*2d6f0*/  LDL R0, [R1+0x478] ;  /* 0x0004780001007983 */ /* 0x000ee20000100800 */
[----:B0----5:R-:W-:Y:S02]  /*2d700*/  IMAD R20, R20, R21, RZ ;  /* 0x0000001514147224 */ /* 0x021fe400078e02ff */
[----:B------:R-:W-:Y:S01]  /*2d710*/  IMAD.IADD R15, R228, 0x1, R210 ;  /* 0x00000001e40f7824 */ /* 0x000fe200078e02d2 */
[----:B------:R-:W-:Y:S01]  /*2d720*/  ISETP.NE.AND P2, PT, R21, 0x1, PT ;  /* 0x000000011500780c */ /* 0x000fe20003f45270 */
[----:B------:R-:W-:Y:S01]  /*2d730*/  ULDC.64 UR4, c[0x0][0xc90] ;  /* 0x0003240000047ab9 */ /* 0x000fe20000000a00 */
[----:B------:R-:W4:Y:S11]  /*2d740*/  LDL R26, [R1+0x464] ;  /* 0x00046400011a7983 */ /* 0x000f360000100800 */
[----:B------:R-:W0:Y:S08]  /*2d750*/  @P2 LDC R5, c[0x0][0xcec] ;  /* 0x00033b00ff052b82 */ /* 0x000e300000000800 */
[----:B------:R-:W1:Y:S01]  /*2d760*/  @P2 LDC R8, c[0x0][0xcf0] ;  /* 0x00033c00ff082b82 */ /* 0x000e620000000800 */
[----:B------:R-:W-:-:S02]  /*2d770*/  SHF.R.S32.HI R19, RZ, 0x1f, R18 ;  /* 0x0000001fff137819 */ /* 0x000fc40000011412 */
[----:B------:R-:W-:Y:S02]  /*2d780*/  SHF.R.S32.HI R24, RZ, 0x1f, R212 ;  /* 0x0000001fff187819 */ /* 0x000fe400000114d4 */
[----:B------:R-:W-:Y:S02]  /*2d790*/  SEL R25, R212, RZ, !P1 ;  /* 0x000000ffd4197207 */ /* 0x000fe40004800000 */
[----:B------:R-:W-:Y:S01]  /*2d7a0*/  SEL R24, R24, RZ, !P1 ;  /* 0x000000ff18187207 */ /* 0x000fe20004800000 */
[----:B------:R-:W4:Y:S08]  /*2d7b0*/  @P2 LDC R81, c[0x0][0xcec] ;  /* 0x00033b00ff512b82 */ /* 0x000f300000000800 */
[----:B------:R-:W4:Y:S01]  /*2d7c0*/  @P2 LDC R83, c[0x0][0xcf0] ;  /* 0x00033c00ff532b82 */ /* 0x000f220000000800 */
[----:B--2---:R-:W-:-:S04]  /*2d7d0*/  LOP3.LUT P0, RZ, R4, 0x3, RZ, 0xc0, !PT ;  /* 0x0000000304ff7812 */ /* 0x004fc8000780c0ff */
[----:B------:R-:W-:-:S13]  /*2d7e0*/  ISETP.GE.OR P3, PT, R15, R20, P0 ;  /* 0x000000140f00720c */ /* 0x000fda0000766670 */
[----:B------:R-:W2:Y:S01]  /*2d7f0*/  @!P3 LDL R11, [R1+0x430] ;  /* 0x00043000010bb983 */ /* 0x000ea20000100800 */
[----:B---3--:R-:W-:Y:S01]  /*2d800*/  IMAD.IADD R10, R0, 0x1, R210 ;  /* 0x00000001000a7824 */ /* 0x008fe200078e02d2 */
[----:B------:R-:W-:-:S03]  /*2d810*/  SHF.R.S32.HI R0, RZ, 0x1f, R211 ;  /* 0x0000001fff007819 */ /* 0x000fc600000114d3 */
[----:B0-----:R-:W-:-:S04]  /*2d820*/  @P2 IMAD.HI.U32 R5, R10, R5, RZ ;  /* 0x000000050a052227 */ /* 0x001fc800078e00ff */
[----:B------:R-:W-:Y:S02]  /*2d830*/  IMAD R6, R0, UR4, RZ ;  /* 0x0000000400067c24 */ /* 0x000fe4000f8e02ff */
[----:B------:R-:W-:Y:S01]  /*2d840*/  IMAD.MOV.U32 R4, RZ, RZ, R10 ;  /* 0x000000ffff047224 */ /* 0x000fe200078e000a */
[----:B-1----:R-:W-:Y:S01]  /*2d850*/  @P2 SHF.R.U32.HI R4, RZ, R8, R5 ;  /* 0x00000008ff042219 */ /* 0x002fe20000011605 */
[C---:B------:R-:W-:Y:S02]  /*2d860*/  IMAD R5, R211.reuse, UR5, R6 ;  /* 0x00000005d3057c24 */ /* 0x040fe4000f8e0206 */
[----:B------:R-:W-:Y:S01]  /*2d870*/  IMAD.WIDE.U32 R6, R211, UR4, R18 ;  /* 0x00000004d3067c25 */ /* 0x000fe2000f8e0012 */
[----:B------:R-:W-:-:S03]  /*2d880*/  ULDC.64 UR4, c[0x0][0xc98] ;  /* 0x0003260000047ab9 */ /* 0x000fc60000000a00 */
[----:B------:R-:W-:Y:S02]  /*2d890*/  IMAD.MOV R9, RZ, RZ, -R4 ;  /* 0x000000ffff097224 */ /* 0x000fe400078e0a04 */
[----:B------:R-:W-:Y:S02]  /*2d8a0*/  IMAD.IADD R7, R7, 0x1, R5 ;  /* 0x0000000107077824 */ /* 0x000fe400078e0205 */
[----:B------:R-:W-:Y:S02]  /*2d8b0*/  IMAD R9, R21, R9, R10 ;  /* 0x0000000915097224 */ /* 0x000fe400078e020a */
[----:B------:R-:W-:Y:S02]  /*2d8c0*/  IMAD R8, R24, UR4, RZ ;  /* 0x0000000418087c24 */ /* 0x000fe4000f8e02ff */
[C---:B------:R-:W-:Y:S01]  /*2d8d0*/  IMAD.WIDE.U32 R6, R25.reuse, UR4, R6 ;  /* 0x0000000419067c25 */ /* 0x040fe2000f8e0006 */
[----:B------:R-:W-:Y:S02]  /*2d8e0*/  SHF.R.S32.HI R5, RZ, 0x1f, R9 ;  /* 0x0000001fff057819 */ /* 0x000fe40000011409 */
[----:B------:R-:W-:Y:S01]  /*2d8f0*/  SHF.R.S32.HI R13, RZ, 0x1f, R4 ;  /* 0x0000001fff0d7819 */ /* 0x000fe20000011404 */
[----:B------:R-:W-:Y:S01]  /*2d900*/  IMAD R8, R25, UR5, R8 ;  /* 0x0000000519087c24 */ /* 0x000fe2000f8e0208 */
[----:B------:R-:W-:Y:S01]  /*2d910*/  IADD3 R4, P1, R4, R6, RZ ;  /* 0x0000000604047210 */ /* 0x000fe20007f3e0ff */
[----:B------:R-:W-:-:S02]  /*2d920*/  ULDC.64 UR4, c[0x0][0xc88] ;  /* 0x0003220000047ab9 */ /* 0x000fc40000000a00 */
[----:B------:R-:W-:Y:S01]  /*2d930*/  IMAD R6, R5, UR4, RZ ;  /* 0x0000000405067c24 */ /* 0x000fe2000f8e02ff */
[----:B------:R-:W-:-:S03]  /*2d940*/  IADD3.X R5, R13, R7, R8, P1, !PT ;  /* 0x000000070d057210 */ /* 0x000fc60000ffe408 */
[C---:B------:R-:W-:Y:S02]  /*2d950*/  IMAD R7, R9.reuse, UR5, R6 ;  /* 0x0000000509077c24 */ /* 0x040fe4000f8e0206 */
[----:B------:R-:W-:Y:S01]  /*2d960*/  IMAD.WIDE.U32 R4, R9, UR4, R4 ;  /* 0x0000000409047c25 */ /* 0x000fe2000f8e0004 */
[----:B------:R-:W-:-:S03]  /*2d970*/  ULDC.64 UR4, c[0x0][0xc50] ;  /* 0x0003140000047ab9 */ /* 0x000fc60000000a00 */
[----:B------:R-:W-:Y:S01]  /*2d980*/  IMAD.IADD R5, R5, 0x1, R7 ;  /* 0x0000000105057824 */ /* 0x000fe200078e0207 */
[----:B------:R-:W-:-:S04]  /*2d990*/  LEA R10, P1, R4, UR4, 0x2 ;  /* 0x00000004040a7c11 */ /* 0x000fc8000f8210ff */
[----:B------:R-:W-:Y:S01]  /*2d9a0*/  LEA.HI.X R4, R4, UR5, R5, 0x2, P1 ;  /* 0x0000000504047c11 */ /* 0x000fe200088f1405 */
[----:B------:R-:W-:Y:S01]  /*2d9b0*/  SHFL.IDX PT, R6, R10, RZ, 0x1c1f ;  /* 0x001c1fff0a067589 */ /* 0x000fe200000e0000 */
[----:B------:R-:W-:-:S03]  /*2d9c0*/  ULDC.64 UR4, c[0x0][0xba0] ;  /* 0x0002e80000047ab9 */ /* 0x000fc60000000a00 */
[----:B------:R-:W2:Y:S01]  /*2d9d0*/  SHFL.IDX PT, R7, R4, RZ, 0x1c1f ;  /* 0x001c1fff04077589 */ /* 0x000ea200000e0000 */
[----:B------:R-:W-:-:S05]  /*2d9e0*/  VIADD R5, R15, 0x8 ;  /* 0x000000080f057836 */ /* 0x000fca0000000000 */
[----:B------:R-:W-:Y:S01]  /*2d9f0*/  ISETP.GE.OR P0, PT, R5, R20, P0 ;  /* 0x000000140500720c */ /* 0x000fe20000706670 */
[----:B------:R-:W-:Y:S01]  /*2da00*/  IMAD R5, R218, 0x40, R186 ;  /* 0x00000040da057824 */ /* 0x000fe200078e02ba */
[----:B--2---:R0:W-:Y:S11]  /*2da10*/  @!P3 ST.E desc[UR44][R6.64], R11 ;  /* 0x0000000b0600b985 */ /* 0x0041f6000c10192c */
[----:B------:R-:W2:Y:S01]  /*2da20*/  @!P0 LDL R63, [R1+0x434] ;  /* 0x00043400013f8983 */ /* 0x000ea20000100800 */
[----:B------:R-:W-:-:S03]  /*2da30*/  IMAD.WIDE R2, R5, 0x2, R2 ;  /* 0x0000000205027825 */ /* 0x000fc600078e0202 */
[C---:B------:R-:W-:Y:S02]  /*2da40*/  IADD3 R29, P4, R2.reuse, 0x3000, RZ ;  /* 0x00003000021d7810 */ /* 0x040fe40007f9e0ff */
[C---:B------:R-:W-:Y:S02]  /*2da50*/  IADD3 R9, P1, R2.reuse, 0x1000, RZ ;  /* 0x0000100002097810 */ /* 0x040fe40007f3e0ff */
[----:B------:R-:W-:Y:S02]  /*2da60*/  IADD3 R13, P5, R2, 0x2000, RZ ;  /* 0x00002000020d7810 */ /* 0x000fe40007fbe0ff */
[----:B------:R-:W-:Y:S02]  /*2da70*/  LOP3.LUT R28, R29, 0x380, RZ, 0xc0, !PT ;  /* 0x000003801d1c7812 */ /* 0x000fe400078ec0ff */
[----:B------:R-:W-:Y:S02]  /*2da80*/  LOP3.LUT R8, R9, 0x380, RZ, 0xc0, !PT ;  /* 0x0000038009087812 */ /* 0x000fe400078ec0ff */
[----:B------:R-:W-:-:S02]  /*2da90*/  LOP3.LUT R12, R13, 0x380, RZ, 0xc0, !PT ;  /* 0x000003800d0c7812 */ /* 0x000fc400078ec0ff */
        /* <DEDUP_REMOVED lines=13> */
[----:B------:R-:W-:Y:S02]  /*2db70*/  LOP3.LUT R44, R45, 0x380, RZ, 0xc0, !PT ;  /* 0x000003802d2c7812 */ /* 0x000fe400078ec0ff */
[----:B------:R-:W-:Y:S02]  /*2db80*/  LOP3.LUT R32, R33, 0x380, RZ, 0xc0, !PT ;  /* 0x0000038021207812 */ /* 0x000fe400078ec0ff */
[----:B------:R-:W-:-:S02]  /*2db90*/  LOP3.LUT R36, R37, 0x380, RZ, 0xc0, !PT ;  /* 0x0000038025247812 */ /* 0x000fc400078ec0ff */
[----:B------:R-:W-:Y:S02]  /*2dba0*/  LOP3.LUT R40, R41, 0x380, RZ, 0xc0, !PT ;  /* 0x0000038029287812 */ /* 0x000fe400078ec0ff */
        /* <DEDUP_REMOVED lines=15> */
[----:B------:R-:W-:Y:S01]  /*2dca0*/  IADD3 R57, P5, R2, 0xa000, RZ ;  /* 0x0000a00002397810 */ /* 0x000fe20007fbe0ff */
[----:B------:R-:W-:Y:S01]  /*2dcb0*/  SHFL.IDX PT, R58, R10, 0x1, 0x1c1f ;  /* 0x003c1f000a3a7f89 */ /* 0x000fe200000e0000 */
[----:B------:R-:W-:-:S03]  /*2dcc0*/  LOP3.LUT R60, R61, 0x380, RZ, 0xc0, !PT ;  /* 0x000003803d3c7812 */ /* 0x000fc600078ec0ff */
[----:B------:R1:W2:Y:S01]  /*2dcd0*/  SHFL.IDX PT, R59, R4, 0x1, 0x1c1f ;  /* 0x003c1f00043b7f89 */ /* 0x0002a200000e0000 */
[----:B------:R-:W-:Y:S02]  /*2dce0*/  LOP3.LUT R48, R49, 0x380, RZ, 0xc0, !PT ;  /* 0x0000038031307812 */ /* 0x000fe400078ec0ff */
[----:B------:R-:W-:Y:S02]  /*2dcf0*/  LOP3.LUT R52, R53, 0x380, RZ, 0xc0, !PT ;  /* 0x0000038035347812 */ /* 0x000fe400078ec0ff */
[----:B------:R-:W-:Y:S02]  /*2dd00*/  LOP3.LUT R56, R57, 0x380, RZ, 0xc0, !PT ;  /* 0x0000038039387812 */ /* 0x000fe400078ec0ff */
[----:B------:R-:W-:Y:S02]  /*2dd10*/  SHF.R.U64 R60, R60, 0x3, RZ ;  /* 0x000000033c3c7819 */ /* 0x000fe400000012ff */
[----:B------:R-:W-:Y:S02]  /*2dd20*/  SHF.R.U64 R48, R48, 0x3, RZ ;  /* 0x0000000330307819 */ /* 0x000fe400000012ff */
[----:B------:R-:W-:-:S02]  /*2dd30*/  SHF.R.U64 R52, R52, 0x3, RZ ;  /* 0x0000000334347819 */ /* 0x000fc400000012ff */
        /* <DEDUP_REMOVED lines=14> */
[----:B-1----:R-:W-:Y:S02]  /*2de20*/  LOP3.LUT R4, R5, 0x380, RZ, 0xc0, !PT ;  /* 0x0000038005047812 */ /* 0x002fe400078ec0ff */
[----:B------:R-:W-:-:S02]  /*2de30*/  LOP3.LUT R64, R65, 0x380, RZ, 0xc0, !PT ;  /* 0x0000038041407812 */ /* 0x000fc400078ec0ff */
[----:B------:R-:W-:Y:S02]  /*2de40*/  LOP3.LUT R68, R69, 0x380, RZ, 0xc0, !PT ;  /* 0x0000038045447812 */ /* 0x000fe400078ec0ff */
[----:B------:R-:W-:Y:S02]  /*2de50*/  LOP3.LUT R72, R73, 0x380, RZ, 0xc0, !PT ;  /* 0x0000038049487812 */ /* 0x000fe400078ec0ff */
[----:B------:R-:W-:Y:S02]  /*2de60*/  SHF.R.U64 R7, R7, 0x3, RZ ;  /* 0x0000000307077819 */ /* 0x000fe400000012ff */
        /* <DEDUP_REMOVED lines=12> */
[----:B------:R-:W-:Y:S01]  /*2df30*/  LOP3.LUT R76, R4, R5, RZ, 0x3c, !PT ;  /* 0x00000005044c7212 */ /* 0x000fe200078e3cff */
[----:B------:R-:W-:Y:S01]  /*2df40*/  BSSY B1, `(.L_x_4010) ;  /* 0x0000059000017945 */ /* 0x000fe20003800000 */
[----:B--2---:R0:W-:Y:S04]  /*2df50*/  @!P0 ST.E desc[UR44][R58.64], R63 ;  /* 0x0000003f3a008985 */ /* 0x0041e8000c10192c */
[----:B------:R1:W5:Y:S04]  /*2df60*/  LD.E.128 R4, desc[UR44][R2.64] ;  /* 0x0000002c02047980 */ /* 0x000368000c101d00 */
[----:B------:R-:W5:Y:S04]  /*2df70*/  LD.E.128 R8, desc[UR44][R8.64] ;  /* 0x0000002c08087980 */ /* 0x000f68000c101d00 */
[----:B------:R-:W5:Y:S01]  /*2df80*/  LD.E.128 R12, desc[UR44][R12.64] ;  /* 0x0000002c0c0c7980 */ /* 0x000f62000c101d00 */
[----:B-1----:R-:W-:-:S03]  /*2df90*/  IMAD R3, R19, UR4, RZ ;  /* 0x0000000413037c24 */ /* 0x002fc6000f8e02ff */
[----:B------:R-:W5:Y:S01]  /*2dfa0*/  LD.E.128 R28, desc[UR44][R28.64] ;  /* 0x0000002c1c1c7980 */ /* 0x000f62000c101d00 */
[C---:B------:R-:W-:Y:S02]  /*2dfb0*/  IMAD R19, R18.reuse, UR5, R3 ;  /* 0x0000000512137c24 */ /* 0x040fe4000f8e0203 */
[----:B------:R-:W-:Y:S01]  /*2dfc0*/  IMAD.WIDE.U32 R2, R18, UR4, RZ ;  /* 0x0000000412027c25 */ /* 0x000fe2000f8e00ff */
[----:B------:R-:W-:Y:S01]  /*2dfd0*/  ULDC.64 UR4, c[0x0][0xbe8] ;  /* 0x0002fa0000047ab9 */ /* 0x000fe20000000a00 */
[----:B------:R-:W5:Y:S02]  /*2dfe0*/  LD.E.128 R32, desc[UR44][R32.64] ;  /* 0x0000002c20207980 */ /* 0x000f64000c101d00 */
[----:B------:R-:W-:Y:S02]  /*2dff0*/  IMAD.IADD R3, R3, 0x1, R19 ;  /* 0x0000000103037824 */ /* 0x000fe400078e0213 */
[----:B----4-:R-:W-:Y:S01]  /*2e000*/  IMAD R19, R26, 0x20, R218 ;  /* 0x000000201a137824 */ /* 0x010fe200078e02da */
[----:B------:R-:W5:Y:S01]  /*2e010*/  LD.E.128 R36, desc[UR44][R36.64] ;  /* 0x0000002c24247980 */ /* 0x000f62000c101d00 */
[----:B------:R-:W-:-:S02]  /*2e020*/  IMAD R0, R0, UR4, RZ ;  /* 0x0000000400007c24 */ /* 0x000fc4000f8e02ff */
[----:B------:R-:W-:Y:S01]  /*2e030*/  IMAD.IADD R26, R210, 0x1, R19 ;  /* 0x00000001d21a7824 */ /* 0x000fe200078e0213 */
[----:B------:R-:W5:Y:S01]  /*2e040*/  LD.E.128 R40, desc[UR44][R40.64] ;  /* 0x0000002c28287980 */ /* 0x000f62000c101d00 */
[C---:B------:R-:W-:Y:S02]  /*2e050*/  IMAD R19, R211.reuse, UR5, R0 ;  /* 0x00000005d3137c24 */ /* 0x040fe4000f8e0200 */
[----:B------:R-:W-:Y:S01]  /*2e060*/  IMAD.WIDE.U32 R2, R211, UR4, R2 ;  /* 0x00000004d3027c25 */ /* 0x000fe2000f8e0002 */
[----:B------:R-:W-:Y:S01]  /*2e070*/  ULDC.64 UR4, c[0x0][0xbf0] ;  /* 0x0002fc0000047ab9 */ /* 0x000fe20000000a00 */
[----:B------:R-:W5:Y:S02]  /*2e080*/  LD.E.128 R44, desc[UR44][R44.64] ;  /* 0x0000002c2c2c7980 */ /* 0x000f64000c101d00 */
[----:B------:R-:W-:Y:S02]  /*2e090*/  @P2 IMAD.HI.U32 R0, R26, R81, RZ ;  /* 0x000000511a002227 */ /* 0x000fe400078e00ff */
[----:B------:R-:W5:Y:S02]  /*2e0a0*/  LD.E.128 R48, desc[UR44][R48.64] ;  /* 0x0000002c30307980 */ /* 0x000f64000c101d00 */
[----:B------:R-:W-:-:S02]  /*2e0b0*/  IMAD.IADD R3, R3, 0x1, R19 ;  /* 0x0000000103037824 */ /* 0x000fc400078e0213 */
[----:B------:R-:W-:Y:S01]  /*2e0c0*/  IMAD.MOV.U32 R19, RZ, RZ, R26 ;  /* 0x000000ffff137224 */ /* 0x000fe200078e001a */
[----:B------:R-:W-:Y:S01]  /*2e0d0*/  @P2 SHF.R.U32.HI R19, RZ, R83, R0 ;  /* 0x00000053ff132219 */ /* 0x000fe20000011600 */
[----:B------:R-:W-:Y:S01]  /*2e0e0*/  IMAD R24, R24, UR4, RZ ;  /* 0x0000000418187c24 */ /* 0x000fe2000f8e02ff */
[----:B------:R-:W5:Y:S02]  /*2e0f0*/  LD.E.128 R52, desc[UR44][R52.64] ;  /* 0x0000002c34347980 */ /* 0x000f64000c101d00 */
[--C-:B------:R-:W-:Y:S01]  /*2e100*/  SHF.R.S32.HI R0, RZ, 0x1f, R19.reuse ;  /* 0x0000001fff007819 */ /* 0x100fe20000011413 */
[----:B------:R-:W-:Y:S01]  /*2e110*/  IMAD.MOV R18, RZ, RZ, -R19 ;  /* 0x000000ffff127224 */ /* 0x000fe200078e0a13 */
[----:B0-----:R-:W5:Y:S01]  /*2e120*/  LD.E.128 R56, desc[UR44][R56.64] ;  /* 0x0000002c38387980 */ /* 0x001f62000c101d00 */
[C---:B------:R-:W-:Y:S02]  /*2e130*/  IMAD R81, R25.reuse, UR5, R24 ;  /* 0x0000000519517c24 */ /* 0x040fe4000f8e0218 */
[----:B------:R-:W-:Y:S01]  /*2e140*/  IMAD.WIDE.U32 R2, R25, UR4, R2 ;  /* 0x0000000419027c25 */ /* 0x000fe2000f8e0002 */
[----:B------:R-:W-:Y:S01]  /*2e150*/  ULDC.64 UR4, c[0x0][0xbe0] ;  /* 0x0002f80000047ab9 */ /* 0x000fe20000000a00 */
[----:B------:R-:W5:Y:S02]  /*2e160*/  LD.E.128 R60, desc[UR44][R60.64] ;  /* 0x0000002c3c3c7980 */ /* 0x000f64000c101d00 */
[----:B------:R-:W-:-:S02]  /*2e170*/  IMAD R0, R0, UR4, RZ ;  /* 0x0000000400007c24 */ /* 0x000fc4000f8e02ff */
[----:B------:R-:W-:Y:S01]  /*2e180*/  IMAD R21, R21, R18, R26 ;  /* 0x0000001215157224 */ /* 0x000fe200078e021a */
[----:B------:R-:W5:Y:S01]  /*2e190*/  LD.E.128 R64, desc[UR44][R64.64] ;  /* 0x0000002c40407980 */ /* 0x000f62000c101d00 */
[----:B------:R-:W-:-:S03]  /*2e1a0*/  IMAD.IADD R3, R3, 0x1, R81 ;  /* 0x0000000103037824 */ /* 0x000fc600078e0251 */
        /* <DEDUP_REMOVED lines=15> */
[----:B------:R-:W-:Y:S02]  /*2e2a0*/  IMAD.IADD R83, R218, 0x1, R210 ;  /* 0x00000001da537824 */ /* 0x000fe400078e02d2 */
        /* <DEDUP_REMOVED lines=12> */
[----:B0-----:R0:W-:Y:S01]  /*2e370*/  SYNCS.ARRIVE.TRANS64.RED.A1T0 RZ, [R0+URZ], RZ ;  /* 0x000000ff00ff79a7 */ /* 0x0011e2000810043f */
[----:B------:R1:W2:Y:S03]  /*2e380*/  SHFL.IDX PT, R80, R21, RZ, 0x181f ;  /* 0x00181fff15507589 */ /* 0x0002a600000e0000 */
[----:B------:R-:W-:Y:S01]  /*2e390*/  ISETP.GE.AND P0, PT, R19, R20, PT ;  /* 0x000000141300720c */ /* 0x000fe20003f06270 */
[----:B0-----:R1:W0:Y:S01]  /*2e3a0*/  SHFL.IDX PT, R0, R26, RZ, 0x181f ;  /* 0x00181fff1a007589 */ /* 0x00122200000e0000 */
[----:B------:R-:W-:Y:S11]  /*2e3b0*/  @P2 BRA `(.L_x_4011) ;  /* 0x0000000000442947 */ /* 0x000ff60003800000 */
        /* <DEDUP_REMOVED lines=17> */
.L_x_4011:
[----:B------:R-:W-:Y:S05]  /*2e4d0*/  BSYNC B1 ;  /* 0x0000000000017941 */ /* 0x000fea0003800000 */
.L_x_4010:
        /* <DEDUP_REMOVED lines=9> */
[----:B---3--:R-:W-:-:S04]  /*2e570*/  @!P4 LEA R2, P5, R186, R18, 0x1 ;  /* 0x00000012ba02c211 */ /* 0x008fc800078a08ff */
[----:B----4-:R-:W-:Y:S02]  /*2e580*/  @!P4 LEA.HI.X R3, R186, R0, R217, 0x1, P5 ;  /* 0x00000000ba03c211 */ /* 0x010fe400028f0cd9 */
[----:B-----5:R-:W-:-:S03]  /*2e590*/  @!P3 LEA R4, P5, R188, R18, 0x1 ;  /* 0x00000012bc04b211 */ /* 0x020fc600078a08ff */
        /* <DEDUP_REMOVED lines=9> */
.L_x_4013:
[----:B------:R-:W-:Y:S05]  /*2e630*/  BSYNC B1 ;  /* 0x0000000000017941 */ /* 0x000fea0003800000 */
.L_x_4012:
[----:B----4-:R4:W0:Y:S01]  /*2e640*/  SHFL.IDX PT, R0, R26, 0x2, 0x181f ;  /* 0x00581f001a007f89 */ /* 0x01082200000e0000 */
        /* <DEDUP_REMOVED lines=20> */
.L_x_4015:
[----:B------:R-:W-:Y:S05]  /*2e790*/  BSYNC B1 ;  /* 0x0000000000017941 */ /* 0x000fea0003800000 */
.L_x_4014:
[----:B0-----:R-:W-:Y:S01]  /*2e7a0*/  VIADD R3, R83, 0x60 ;  /* 0x0000006053037836 */ /* 0x001fe20000000000 */
[----:B-1--4-:R-:W0:Y:S04]  /*2e7b0*/  SHFL.IDX PT, R26, R26, 0x3, 0x181f ;  /* 0x00781f001a1a7f89 */ /* 0x012e2800000e0000 */
[----:B------:R-:W-:Y:S01]  /*2e7c0*/  ISETP.GE.AND P0, PT, R3, R20, PT ;  /* 0x000000140300720c */ /* 0x000fe20003f06270 */
[----:B------:R-:W1:-:S12]  /*2e7d0*/  SHFL.IDX PT, R21, R21, 0x3, 0x181f ;  /* 0x00781f0015157f89 */ /* 0x000e5800000e0000 */
[----:B------:R-:W-:Y:S05]  /*2e7e0*/  @P0 BRA `(.L_x_4016) ;  /* 0x0000000c00a00947 */ /* 0x000fea0003800000 */
[----:B------:R-:W-:Y:S02]  /*2e7f0*/  ULDC UR4, c[0x0][0xbc8] ;  /* 0x0002f20000047ab9 */ /* 0x000fe40000000800 */
[----:B------:R-:W-:Y:S02]  /*2e800*/  ISETP.GE.AND P3, PT, R186, UR4, PT ;  /* 0x00000004ba007c0c */ /* 0x000fe4000bf66270 */
[----:B------:R-:W-:Y:S02]  /*2e810*/  ISETP.GE.AND P4, PT, R188, UR4, PT ;  /* 0x00000004bc007c0c */ /* 0x000fe4000bf86270 */
[----:B------:R-:W-:-:S09]  /*2e820*/  ISETP.GE.AND P5, PT, R187, UR4, PT ;  /* 0x00000004bb007c0c */ /* 0x000fd2000bfa6270 */
[-C--:B-1----:R-:W-:Y:S02]  /*2e830*/  @!P3 LEA R2, P0, R186, R21.reuse, 0x1 ;  /* 0x00000015ba02b211 */ /* 0x082fe400078008ff */
        /* <DEDUP_REMOVED lines=14> */
.L_x_4008:
[----:B------:R-:W-:Y:S01]  /*2e920*/  ULDC.64 UR4, c[0x0][0xd00] ;  /* 0x0003400000047ab9 */ /* 0x000fe20000000a00 */
[----:B-----5:R-:W3:Y:S01]  /*2e930*/  LDC.64 R2, c[0x0][0xd00] ;  /* 0x00034000ff027b82 */ /* 0x020ee20000000a00 */
[----:B------:R-:W-:Y:S01]  /*2e940*/  ISETP.NE.U32.AND P0, PT, RZ, UR4, PT ;  /* 0x00000004ff007c0c */ /* 0x000fe2000bf05070 */
[----:B------:R-:W-:-:S03]  /*2e950*/  IMAD.MOV.U32 R0, RZ, RZ, RZ ;  /* 0x000000ffff007224 */ /* 0x000fc600078e00ff */
[----:B------:R-:W-:Y:S01]  /*2e960*/  ISETP.NE.AND.EX P0, PT, RZ, UR5, PT, P0 ;  /* 0x00000005ff007c0c */ /* 0x000fe2000bf05300 */
[----:B------:R-:W-:Y:S02]  /*2e970*/  ULDC.64 UR4, c[0x0][0xd08] ;  /* 0x0003420000047ab9 */ /* 0x000fe40000000a00 */
[----:B------:R-:W-:Y:S01]  /*2e980*/  ISETP.NE.U32.AND P1, PT, RZ, UR4, PT ;  /* 0x00000004ff007c0c */ /* 0x000fe2000bf25070 */
[----:B------:R-:W2:Y:S03]  /*2e990*/  LDC R19, c[0x0][0xce8] ;  /* 0x00033a00ff137b82 */ /* 0x000ea60000000800 */
[----:B------:R-:W-:Y:S01]  /*2e9a0*/  ISETP.NE.AND.EX P1, PT, RZ, UR5, PT, P1 ;  /* 0x00000005ff007c0c */ /* 0x000fe2000bf25310 */
[----:B---3--:R-:W-:-:S12]  /*2e9b0*/  IMAD.WIDE R2, R212, 0x4, R2 ;  /* 0x00000004d4027825 */ /* 0x008fd800078e0202 */
[----:B------:R-:W3:Y:S01]  /*2e9c0*/  @P1 LDC.64 R4, c[0x0][0xd08] ;  /* 0x00034200ff041b82 */ /* 0x000ee20000000a00 */
[----:B------:R-:W-:Y:S02]  /*2e9d0*/  ULDC UR4, c[0x0][0xb88] ;  /* 0x0002e20000047ab9 */ /* 0x000fe40000000800 */
[----:B------:R-:W-:Y:S01]  /*2e9e0*/  IMAD.U32 R6, RZ, RZ, UR4 ;  /* 0x00000004ff067e24 */ /* 0x000fe2000f8e00ff */
[----:B------:R0:W5:Y:S01]  /*2e9f0*/  @P0 LDG.E R0, desc[UR44][R2.64] ;  /* 0x0000002c02000981 */ /* 0x000162000c1e1900 */
[----:B---3--:R-:W-:-:S05]  /*2ea00*/  @P1 IMAD.WIDE R4, R212, 0x4, R4 ;  /* 0x00000004d4041825 */ /* 0x008fca00078e0204 */
[----:B------:R0:W5:Y:S01]  /*2ea10*/  @P1 LDG.E R6, desc[UR44][R4.64] ;  /* 0x0000002c04061981 */ /* 0x000162000c1e1900 */
[----:B--2---:R-:W-:Y:S02]  /*2ea20*/  ISETP.NE.AND P2, PT, R19, 0x1, PT ;  /* 0x000000011300780c */ /* 0x004fe40003f45270 */
[----:B------:R-:W-:Y:S02]  /*2ea30*/  ISETP.GE.AND P3, PT, R227, 0x80, PT ;  /* 0x00000080e300780c */ /* 0x000fe40003f66270 */
[----:B------:R-:W-:-:S09]  /*2ea40*/  SHF.R.S32.HI R7, RZ, 0x1f, R212 ;  /* 0x0000001fff077819 */ /* 0x000fd200000114d4 */
[----:B------:R-:W2:Y:S08]  /*2ea50*/  @P2 LDC R18, c[0x0][0xcec] ;  /* 0x00033b00ff122b82 */ /* 0x000eb00000000800 */
[----:B------:R-:W3:Y:S01]  /*2ea60*/  @P2 LDC R21, c[0x0][0xcf0] ;  /* 0x00033c00ff152b82 */ /* 0x000ee20000000800 */
[----:B0-----:R-:W-:Y:S05]  /*2ea70*/  @P1 BRA `(.L_x_4017) ;  /* 0x0000000000101947 */ /* 0x001fea0003800000 */
[----:B------:R-:W-:Y:S05]  /*2ea80*/  @!P0 BRA `(.L_x_4017) ;  /* 0x00000000000c8947 */ /* 0x000fea0003800000 */
[----:B------:R-:W4:Y:S04]  /*2ea90*/  LDG.E R5, desc[UR44][R2.64] ;  /* 0x0000002c02057981 */ /* 0x000f28000c1e1900 */
[----:B-----5:R-:W4:Y:S02]  /*2eaa0*/  LDG.E R6, desc[UR44][R2.64+0x4] ;  /* 0x0000042c02067981 */ /* 0x020f24000c1e1900 */
[----:B----4-:R-:W-:-:S07]  /*2eab0*/  IMAD.IADD R6, R6, 0x1, -R5 ;  /* 0x0000000106067824 */ /* 0x010fce00078e0a05 */
.L_x_4017:
[----:B------:R-:W-:Y:S01]  /*2eac0*/  BSSY B1, `(.L_x_4018) ;  /* 0x000002d000017945 */ /* 0x000fe20003800000 */
[----:B------:R-:W-:Y:S02]  /*2ead0*/  SHF.R.S32.HI R10, RZ, 0x1f, R211 ;  /* 0x0000001fff0a7819 */ /* 0x000fe400000114d3 */
[----:B------:R-:W-:Y:S02]  /*2eae0*/  SEL R13, R212, RZ, !P0 ;  /* 0x000000ffd40d7207 */ /* 0x000fe40004000000 */
[----:B------:R-:W-:Y:S02]  /*2eaf0*/  SEL R12, R7, RZ, !P0 ;  /* 0x000000ff070c7207 */ /* 0x000fe40004000000 */
[----:B-----5:R-:W-:Y:S01]  /*2eb00*/  SHF.R.S32.HI R11, RZ, 0x1f, R0 ;  /* 0x0000001fff0b7819 */ /* 0x020fe20000011400 */
[----:B------:R-:W-:Y:S06]  /*2eb10*/  @P3 BRA `(.L_x_4019) ;  /* 0x00000000009c3947 */ /* 0x000fec0003800000 */
[----:B------:R-:W0:Y:S01]  /*2eb20*/  S2R R3, SR_TID.X ;  /* 0x0000000000037919 */ /* 0x000e220000002100 */
[----:B------:R-:W5:Y:S02]  /*2eb30*/  LDC R14, c[0x0][0xce8] ;  /* 0x00033a00ff0e7b82 */ /* 0x000f640000000800 */
[----:B-----5:R-:W-:Y:S01]  /*2eb40*/  IMAD R2, R6, R14, RZ ;  /* 0x0000000e06027224 */ /* 0x020fe200078e02ff */
        /* <DEDUP_REMOVED lines=14> */
[----:B------:R-:W5:Y:S01]  /*2ec30*/  @P0 LDC R15, c[0x0][0xcf0] ;  /* 0x00033c00ff0f0b82 */ /* 0x000f620000000800 */
[----:B------:R-:W-:-:S04]  /*2ec40*/  IMAD.WIDE.U32 R2, R13, UR4, R2 ;  /* 0x000000040d027c25 */ /* 0x000fc8000f8e0002 */
[----:B0-----:R-:W-:-:S05]  /*2ec50*/  @P0 IMAD.HI.U32 R4, R9, R4, RZ ;  /* 0x0000000409040227 */ /* 0x001fca00078e00ff */
[----:B-----5:R-:W-:Y:S01]  /*2ec60*/  @P0 SHF.R.U32.HI R5, RZ, R15, R4 ;  /* 0x0000000fff050219 */ /* 0x020fe20000011604 */
        /* <DEDUP_REMOVED lines=18> */
.L_x_4019:
[----:B------:R-:W-:Y:S05]  /*2ed90*/  BSYNC B1 ;  /* 0x0000000000017941 */ /* 0x000fea0003800000 */
.L_x_4018:
[----:B0-----:R-:W5:Y:S01]  /*2eda0*/  LDL R4, [R1+0x464] ;  /* 0x0004640001047983 */ /* 0x001f620000100800 */
[----:B------:R-:W-:Y:S02]  /*2edb0*/  ULDC.64 UR4, c[0x0][0xba0] ;  /* 0x0002e80000047ab9 */ /* 0x000fe40000000a00 */
[----:B------:R-:W-:-:S04]  /*2edc0*/  IMAD R3, R11, UR4, RZ ;  /* 0x000000040b037c24 */ /* 0x000fc8000f8e02ff */
[C---:B------:R-:W-:Y:S02]  /*2edd0*/  IMAD R5, R0.reuse, UR5, R3 ;  /* 0x0000000500057c24 */ /* 0x040fe4000f8e0203 */
[----:B------:R-:W-:Y:S01]  /*2ede0*/  IMAD.WIDE.U32 R2, R0, UR4, RZ ;  /* 0x0000000400027c25 */ /* 0x000fe2000f8e00ff */
[----:B------:R-:W-:-:S03]  /*2edf0*/  ULDC.64 UR4, c[0x0][0xbe8] ;  /* 0x0002fa0000047ab9 */ /* 0x000fc60000000a00 */
[----:B------:R-:W-:Y:S02]  /*2ee00*/  IMAD.IADD R3, R3, 0x1, R5 ;  /* 0x0000000103037824 */ /* 0x000fe400078e0205 */
[----:B------:R-:W-:-:S04]  /*2ee10*/  IMAD.WIDE.U32 R2, R211, UR4, R2 ;  /* 0x00000004d3027c25 */ /* 0x000fc8000f8e0002 */
[----:B-----5:R-:W-:Y:S02]  /*2ee20*/  IMAD R7, R4, 0x20, R218 ;  /* 0x0000002004077824 */ /* 0x020fe400078e02da */
[----:B------:R-:W-:Y:S02]  /*2ee30*/  IMAD R4, R10, UR4, RZ ;  /* 0x000000040a047c24 */ /* 0x000fe4000f8e02ff */
[----:B------:R-:W-:Y:S02]  /*2ee40*/  IMAD.IADD R9, R210, 0x1, R7 ;  /* 0x00000001d2097824 */ /* 0x000fe400078e0207 */
[----:B------:R-:W-:Y:S01]  /*2ee50*/  IMAD R7, R211, UR5, R4 ;  /* 0x00000005d3077c24 */ /* 0x000fe2000f8e0204 */
[----:B------:R-:W-:Y:S01]  /*2ee60*/  ULDC.64 UR4, c[0x0][0xbf0] ;  /* 0x0002fc0000047ab9 */ /* 0x000fe20000000a00 */
[----:B--2---:R-:W-:-:S04]  /*2ee70*/  @P2 IMAD.HI.U32 R0, R9, R18, RZ ;  /* 0x0000001209002227 */ /* 0x004fc800078e00ff */
[----:B------:R-:W-:Y:S01]  /*2ee80*/  IMAD.MOV.U32 R5, RZ, RZ, R9 ;  /* 0x000000ffff057224 */ /* 0x000fe200078e0009 */
[----:B---3--:R-:W-:Y:S01]  /*2ee90*/  @P2 SHF.R.U32.HI R5, RZ, R21, R0 ;  /* 0x00000015ff052219 */ /* 0x008fe20000011600 */
[----:B------:R-:W-:Y:S02]  /*2eea0*/  IMAD R4, R12, UR4, RZ ;  /* 0x000000040c047c24 */ /* 0x000fe4000f8e02ff */
[----:B------:R-:W-:Y:S01]  /*2eeb0*/  IMAD.IADD R3, R3, 0x1, R7 ;  /* 0x0000000103037824 */ /* 0x000fe200078e0207 */
[----:B------:R-:W-:Y:S01]  /*2eec0*/  SHF.R.S32.HI R0, RZ, 0x1f, R5 ;  /* 0x0000001fff007819 */ /* 0x000fe20000011405 */
[C---:B------:R-:W-:Y:S02]  /*2eed0*/  IMAD R7, R13.reuse, UR5, R4 ;  /* 0x000000050d077c24 */ /* 0x040fe4000f8e0204 */
[----:B------:R-:W-:Y:S01]  /*2eee0*/  IMAD.WIDE.U32 R2, R13, UR4, R2 ;  /* 0x000000040d027c25 */ /* 0x000fe2000f8e0002 */
[----:B------:R-:W-:-:S03]  /*2eef0*/  ULDC.64 UR4, c[0x0][0xbe0] ;  /* 0x0002f80000047ab9 */ /* 0x000fc60000000a00 */
[----:B------:R-:W-:Y:S02]  /*2ef00*/  IMAD.MOV R4, RZ, RZ, -R5 ;  /* 0x000000ffff047224 */ /* 0x000fe400078e0a05 */
[----:B------:R-:W-:Y:S02]  /*2ef10*/  IMAD.IADD R3, R3, 0x1, R7 ;  /* 0x0000000103037824 */ /* 0x000fe400078e0207 */
        /* <DEDUP_REMOVED lines=18> */
.L_x_4230:
        /* <DEDUP_REMOVED lines=22> */
.L_x_4022:
[----:B------:R-:W-:Y:S05]  /*2f1a0*/  BSYNC B1 ;  /* 0x0000000000017941 */ /* 0x000fea0003800000 */
.L_x_4021:
[----:B------:R-:W-:-:S03]  /*2f1b0*/  UMOV UR4, 0xffffffff ;  /* 0xffffffff00047882 */ /* 0x000fc60000000000 */
[----:B------:R-:W-:Y:S05]  /*2f1c0*/  BRA.DIV UR4, `(.L_x_4023) ;  /* 0x0000009a04407947 */ /* 0x000fea000b800000 */
[----:B--2---:R2:W0:Y:S04]  /*2f1d0*/  SHFL.IDX PT, R0, R3, 0x1, 0x181f ;  /* 0x00381f0003007f89 */ /* 0x00442800000e0000 */
[----:B---3--:R2:W3:Y:S02]  /*2f1e0*/  SHFL.IDX PT, R14, R2, 0x1, 0x181f ;  /* 0x00381f00020e7f89 */ /* 0x0084e400000e0000 */
.L_x_4234:
        /* <DEDUP_REMOVED lines=21> */
.L_x_4025:
[----:B------:R-:W-:Y:S05]  /*2f340*/  BSYNC B1 ;  /* 0x0000000000017941 */ /* 0x000fea0003800000 */
.L_x_4024:
[----:B------:R-:W-:-:S03]  /*2f350*/  UMOV UR4, 0xffffffff ;  /* 0xffffffff00047882 */ /* 0x000fc60000000000 */
[----:B------:R-:W-:Y:S05]  /*2f360*/  BRA.DIV UR4, `(.L_x_4026) ;  /* 0x0000009a04207947 */ /* 0x000fea000b800000 */
[----:B0-----:R0:W0:Y:S04]  /*2f370*/  SHFL.IDX PT, R0, R3, 0x2, 0x181f ;  /* 0x00581f0003007f89 */ /* 0x00102800000e0000 */
[----:B---3--:R3:W0:Y:S02]  /*2f380*/  SHFL.IDX PT, R14, R2, 0x2, 0x181f ;  /* 0x00581f00020e7f89 */ /* 0x00862400000e0000 */
.L_x_4238:
        /* <DEDUP_REMOVED lines=21> */
.L_x_4028:
[----:B------:R-:W-:Y:S05]  /*2f4e0*/  BSYNC B1 ;  /* 0x0000000000017941 */ /* 0x000fea0003800000 */
.L_x_4027:
[----:B------:R-:W-:-:S03]  /*2f4f0*/  UMOV UR4, 0xffffffff ;  /* 0xffffffff00047882 */ /* 0x000fc60000000000 */
[----:B------:R-:W-:Y:S05]  /*2f500*/  BRA.DIV UR4, `(.L_x_4029) ;  /* 0x0000009a04007947 */ /* 0x000fea000b800000 */
[----:B0-----:R0:W0:Y:S04]  /*2f510*/  SHFL.IDX PT, R0, R3, 0x3, 0x181f ;  /* 0x00781f0003007f89 */ /* 0x00102800000e0000 */
[----:B------:R0:W0:Y:S02]  /*2f520*/  SHFL.IDX PT, R14, R2, 0x3, 0x181f ;  /* 0x00781f00020e7f89 */ /* 0x00002400000e0000 */
.L_x_4242:
[----:B0-23--:R-:W-:-:S05]  /*2f530*/  VIADD R2, R210, 0x60 ;  /* 0x00000060d2027836 */ /* 0x00dfca0000000000 */
        /* <DEDUP_REMOVED lines=19> */
.L_x_4016:
[----:B------:R-:W-:Y:S05]  /*2f670*/  BSYNC B0 ;  /* 0x0000000000007941 */ /* 0x000fea0003800000 */
.L_x_4007:
[----:B------:R-:W-:Y:S02]  /*2f680*/  ULDC UR4, c[0x0][0xd3c] ;  /* 0x00034f0000047ab9 */ /* 0x000fe40000000800 */
[----:B-1----:R-:W-:-:S13]  /*2f690*/  ISETP.GE.AND P0, PT, R127, UR4, PT ;  /* 0x000000047f007c0c */ /* 0x002fda000bf06270 */
[----:B------:R-:W-:Y:S05]  /*2f6a0*/  @!P0 BRA `(.L_x_4030) ;  /* 0xfffffd1800f08947 */ /* 0x000fea000383ffff */
[----:B------:R-:W-:Y:S05]  /*2f6b0*/  BRA `(.L_x_3800) ;  /* 0x0000007c00ac7947 */ /* 0x000fea0003800000 */
.L_x_3798:
        /* <DEDUP_REMOVED lines=16> */
.L_x_4031:
        /* <DEDUP_REMOVED lines=42> */
.L_x_4037:
        /* <DEDUP_REMOVED lines=12> */
.L_x_4036:
[----:B------:R-:W-:Y:S05]  /*2fb20*/  BSYNC B0 ;  /* 0x0000000000007941 */ /* 0x000fea0003800000 */
.L_x_4035:
        /* <DEDUP_REMOVED lines=20> */
.L_x_4033:
        /* <DEDUP_REMOVED lines=20> */
.L_x_4038:
        /* <DEDUP_REMOVED lines=59> */
.L_x_4034:
[----:B------:R-:W-:Y:S02]  /*30160*/  IMAD.MOV.U32 R17, RZ, RZ, RZ ;  /* 0x000000ffff117224 */ /* 0x000fe400078e00ff */
[----:B------:R-:W-:Y:S02]  /*30170*/  IMAD.U32 R16, RZ, RZ, UR6 ;  /* 0x00000006ff107e24 */ /* 0x000fe4000f8e00ff */
[----:B------:R-:W-:-:S07]  /*30180*/  IMAD.MOV.U32 R18, RZ, RZ, RZ ;  /* 0x000000ffff127224 */ /* 0x000fce00078e00ff */
.L_x_4039:
[----:B------:R-:W-:-:S13]  /*30190*/  ISETP.NE.AND P0, PT, R5, RZ, PT ;  /* 0x000000ff0500720c */ /* 0x000fda0003f05270 */
[----:B------:R-:W0:Y:S01]  /*301a0*/  @!P0 S2R R3, SR_CgaCtaId ;  /* 0x0000000000038919 */ /* 0x000e220000008800 */
[----:B------:R-:W-:-:S04]  /*301b0*/  @!P0 MOV R0, 0x400 ;  /* 0x0000040000008802 */ /* 0x000fc80000000f00 */
[----:B0-----:R-:W-:-:S05]  /*301c0*/  @!P0 LEA R0, R3, R0, 0x18 ;  /* 0x0000000003008211 */ /* 0x001fca00078ec0ff */
[----:B------:R0:W-:Y:S01]  /*301d0*/  @!P0 STS.128 [R0+0x324d0], R16 ;  /* 0x0324d01000008388 */ /* 0x0001e20000000c00 */
[----:B------:R-:W-:Y:S06]  /*301e0*/  BAR.ARV 0x5, 0x180 ;  /* 0x0146000000007b1d */ /* 0x000fec0000002000 */
.L_x_4032:
        /* <DEDUP_REMOVED lines=12> */
[----:B------:R-:W-:Y:S01]  /*302b0*/  CS2R R24, SRZ ;  /* 0x0000000000187805 */ /* 0x000fe2000001ff00 */
[----:B------:R-:W-:Y:S01]  /*302c0*/  IMAD.MOV.U32 R27, RZ, RZ, 0x1 ;  /* 0x00000001ff1b7424 */ /* 0x000fe200078e00ff */
[----:B------:R-:W-:Y:S01]  /*302d0*/  ULDC.64 UR42, c[0x0][0x198] ;  /* 0x00006600002a7ab9 */ /* 0x000fe20000000a00 */
[----:B------:R-:W-:Y:S01]  /*302e0*/  ULOP3.LUT UR40, UR38, 0x2, URZ, 0xfc, !UPT ;  /* 0x0000000226287892 */ /* 0x000fe2000f8efc3f */
[----:B------:R-:W-:Y:S01]  /*302f0*/  ULDC UR39, c[0x0][0xc] ;  /* 0x0000030000277ab9 */ /* 0x000fe20000000800 */
[----:B--2---:R-:W-:-:S06]  /*30300*/  ULEA UR4, UR5, UR4, 0x18 ;  /* 0x0000000405047291 */ /* 0x004fcc000f8ec03f */
[----:B------:R-:W-:Y:S01]  /*30310*/  IMAD.U32 R23, RZ, RZ, UR4 ;  /* 0x00000004ff177e24 */ /* 0x000fe2000f8e00ff */
[C---:B-1----:R-:W-:Y:S01]  /*30320*/  LOP3.LUT R4, R5.reuse, 0x7f, RZ, 0xc0, !PT ;  /* 0x0000007f05047812 */ /* 0x042fe200078ec0ff */
[----:B0-----:R-:W-:-:S04]  /*30330*/  IMAD.SHL.U32 R0, R5, 0x8, RZ ;  /* 0x0000000805007824 */ /* 0x001fc800078e00ff */
[----:B------:R-:W-:Y:S01]  /*30340*/  IMAD.SHL.U32 R32, R4, 0x8, RZ ;  /* 0x0000000804207824 */ /* 0x000fe200078e00ff */
[C---:B------:R-:W-:Y:S02]  /*30350*/  LOP3.LUT R2, R0.reuse, 0x1f8, RZ, 0xc0, !PT ;  /* 0x000001f800027812 */ /* 0x040fe400078ec0ff */
[----:B------:R-:W-:Y:S02]  /*30360*/  LOP3.LUT R0, R0, 0x38, RZ, 0xc0, !PT ;  /* 0x0000003800007812 */ /* 0x000fe400078ec0ff */
[----:B------:R-:W-:Y:S01]  /*30370*/  LOP3.LUT R3, R2, 0x38, R5, 0x78, !PT ;  /* 0x0000003802037812 */ /* 0x000fe200078e7805 */
[----:B------:R-:W-:-:S03]  /*30380*/  IMAD.SHL.U32 R2, R5, 0x10, RZ ;  /* 0x0000001005027824 */ /* 0x000fc600078e00ff */
[----:B------:R-:W-:Y:S02]  /*30390*/  LOP3.LUT R32, R3, 0x200, R32, 0xf8, !PT ;  /* 0x0000020003207812 */ /* 0x000fe400078ef820 */
[----:B------:R-:W-:-:S03]  /*303a0*/  SHF.R.U32.HI R3, RZ, 0x3, R4 ;  /* 0x00000003ff037819 */ /* 0x000fc60000011604 */
[----:B------:R-:W-:Y:S01]  /*303b0*/  IMAD R26, R32, 0x2, R23 ;  /* 0x00000002201a7824 */ /* 0x000fe200078e0217 */
[----:B------:R-:W-:Y:S02]  /*303c0*/  LOP3.LUT R2, R3, 0x70, R2, 0xf8, !PT ;  /* 0x0000007003027812 */ /* 0x000fe400078ef802 */
[C---:B------:R-:W-:Y:S02]  /*303d0*/  LOP3.LUT R3, R0.reuse, 0x40, RZ, 0xfc, !PT ;  /* 0x0000004000037812 */ /* 0x040fe400078efcff */
[C---:B------:R-:W-:Y:S02]  /*303e0*/  LOP3.LUT R2, R0.reuse, 0x80, RZ, 0xfc, !PT ;  /* 0x0000008000027812 */ /* 0x040fe400078efcff */
[----:B---3--:R-:W-:-:S07]  /*303f0*/  LOP3.LUT R0, R0, 0xc0, RZ, 0xfc, !PT ;  /* 0x000000c000007812 */ /* 0x008fce00078efcff */
.L_x_4161:
[----:B------:R-:W-:Y:S05]  /*30400*/  YIELD ;  /* 0x0000000000007946 */ /* 0x000fea0003800000 */
[----:B------:R-:W-:Y:S01]  /*30410*/  ULDC.64 UR4, c[0x0][0xb20] ;  /* 0x0002c80000047ab9 */ /* 0x000fe20000000a00 */
[----:B------:R-:W-:Y:S01]  /*30420*/  IMAD.MOV.U32 R33, RZ, RZ, RZ ;  /* 0x000000ffff217224 */ /* 0x000fe200078e00ff */
[----:B------:R-:W-:Y:S01]  /*30430*/  ISETP.NE.U32.AND P0, PT, RZ, UR4, PT ;  /* 0x00000004ff007c0c */ /* 0x000fe2000bf05070 */
[----:B--23--:R-:W0:Y:S01]  /*30440*/  LDC.64 R4, c[0x0][0xaf8] ;  /* 0x0002be00ff047b82 */ /* 0x00ce220000000a00 */
[----:B------:R-:W-:Y:S01]  /*30450*/  IMAD.MOV.U32 R8, RZ, RZ, RZ ;  /* 0x000000ffff087224 */ /* 0x000fe200078e00ff */
[----:B------:R-:W-:Y:S01]  /*30460*/  ULDC.64 UR6, c[0x0][0xb08] ;  /* 0x0002c20000067ab9 */ /* 0x000fe20000000a00 */
[----:B------:R-:W-:Y:S01]  /*30470*/  ISETP.NE.AND.EX P0, PT, RZ, UR5, PT, P0 ;  /* 0x00000005ff007c0c */ /* 0x000fe2000bf05300 */
[----:B------:R-:W-:-:S12]  /*30480*/  ULDC.64 UR4, c[0x0][0xb10] ;  /* 0x0002c40000047ab9 */ /* 0x000fd80000000a00 */
[----:B-1----:R-:W1:Y:S02]  /*30490*/  @P0 LDC.64 R2, c[0x0][0xb20] ;  /* 0x0002c800ff020b82 */ /* 0x002e640000000a00 */
[----:B-1----:R-:W-:-:S05]  /*304a0*/  @P0 IMAD.WIDE R2, R19, 0x4, R2 ;  /* 0x0000000413020825 */ /* 0x002fca00078e0202 */
[----:B------:R1:W5:Y:S01]  /*304b0*/  @P0 LDG.E R33, desc[UR44][R2.64] ;  /* 0x0000002c02210981 */ /* 0x000362000c1e1900 */
[----:B------:R-:W-:Y:S01]  /*304c0*/  ISETP.NE.U32.AND P0, PT, RZ, UR4, PT ;  /* 0x00000004ff007c0c */ /* 0x000fe2000bf05070 */
[----:B0-----:R-:W-:Y:S01]  /*304d0*/  IMAD.WIDE R4, R19, 0x4, R4 ;  /* 0x0000000413047825 */ /* 0x001fe200078e0204 */
[----:B------:R-:W-:Y:S02]  /*304e0*/  ISETP.NE.U32.AND P1, PT, RZ, UR6, PT ;  /* 0x00000006ff007c0c */ /* 0x000fe4000bf25070 */
[----:B------:R-:W-:Y:S01]  /*304f0*/  ISETP.NE.AND.EX P2, PT, RZ, UR5, PT, P0 ;  /* 0x00000005ff007c0c */ /* 0x000fe2000bf45300 */
[----:B------:R-:W-:Y:S01]  /*30500*/  ULDC.64 UR4, c[0x0][0xaf8] ;  /* 0x0002be0000047ab9 */ /* 0x000fe20000000a00 */
[----:B------:R-:W-:Y:S01]  /*30510*/  ISETP.NE.AND.EX P1, PT, RZ, UR7, PT, P1 ;  /* 0x00000007ff007c0c */ /* 0x000fe2000bf25310 */
[----:B------:R-:W-:Y:S01]  /*30520*/  IMAD.MOV.U32 R0, RZ, RZ, RZ ;  /* 0x000000ffff007224 */ /* 0x000fe200078e00ff */
[----:B------:R-:W-:Y:S01]  /*30530*/  ISETP.NE.U32.AND P0, PT, RZ, UR4, PT ;  /* 0x00000004ff007c0c */ /* 0x000fe2000bf05070 */
[----:B-1----:R-:W0:Y:S03]  /*30540*/  LDC.64 R2, c[0x0][0xb08] ;  /* 0x0002c200ff027b82 */ /* 0x002e260000000a00 */
        /* <DEDUP_REMOVED lines=22> */
[----:B----4-:R-:W-:Y:S06]  /*306b0*/  @P2 BRA `(.L_x_4041) ;  /* 0x0000000000142947 */ /* 0x010fec0003800000 */
[----:B------:R-:W-:Y:S05]  /*306c0*/  @!P0 BRA `(.L_x_4041) ;  /* 0x0000000000108947 */ /* 0x000fea0003800000 */
[----:B0-----:R-:W2:Y:S04]  /*306d0*/  LDG.E R8, desc[UR44][R4.64] ;  /* 0x0000002c04087981 */ /* 0x001ea8000c1e1900 */
[----:B------:R-:W2:Y:S02]  /*306e0*/  LDG.E R7, desc[UR44][R4.64+0x4] ;  /* 0x0000042c04077981 */ /* 0x000ea4000c1e1900 */
[----:B--2---:R-:W-:-:S05]  /*306f0*/  IMAD.IADD R13, R7, 0x1, -R8 ;  /* 0x00000001070d7824 */ /* 0x004fca00078e0a08 */
[----:B------:R1:W-:Y:S02]  /*30700*/  STL [R1+0x454], R13 ;  /* 0x0004540d01007387 */ /* 0x0003e40000100800 */
.L_x_4041:
        /* <DEDUP_REMOVED lines=8> */
.L_x_4042:
        /* <DEDUP_REMOVED lines=9> */
.L_x_4043:
[----:B--2---:R-:W2:Y:S01]  /*30820*/  @P1 LDG.E R5, desc[UR44][R2.64] ;  /* 0x0000002c02051981 */ /* 0x004ea2000c1e1900 */
[----:B------:R-:W3:Y:S03]  /*30830*/  LDC R7, c[0x0][0x448] ;  /* 0x00011200ff077b82 */ /* 0x000ee60000000800 */
[----:B------:R4:W2:Y:S01]  /*30840*/  @P1 LDG.E R4, desc[UR44][R2.64+0x4] ;  /* 0x0000042c02041981 */ /* 0x0008a2000c1e1900 */
[----:B------:R-:W-:Y:S02]  /*30850*/  IMAD.SHL.U32 R36, R17, 0x80, RZ ;  /* 0x0000008011247824 */ /* 0x000fe400078e00ff */
[----:B-----5:R-:W-:Y:S02]  /*30860*/  IMAD.IADD R10, R10, 0x1, -R33 ;  /* 0x000000010a0a7824 */ /* 0x020fe400078e0a21 */
[----:B----4-:R-:W4:Y:S01]  /*30870*/  LDC.64 R2, c[0x0][0xad8] ;  /* 0x0002b600ff027b82 */ /* 0x010f220000000a00 */
[----:B---3--:R-:W-:Y:S01]  /*30880*/  ISETP.NE.AND P2, PT, R7, 0x1, PT ;  /* 0x000000010700780c */ /* 0x008fe20003f45270 */
[----:B------:R-:W-:-:S12]  /*30890*/  VIADD R7, R36, 0x7f ;  /* 0x0000007f24077836 */ /* 0x000fd80000000000 */
[----:B0-----:R-:W0:Y:S01]  /*308a0*/  @P2 LDC R8, c[0x0][0x44c] ;  /* 0x00011300ff082b82 */ /* 0x001e220000000800 */
[----:B----4-:R-:W-:-:S07]  /*308b0*/  ISETP.GE.AND P3, PT, R3, 0x1, PT ;  /* 0x000000010300780c */ /* 0x010fce0003f66270 */
[----:B------:R-:W3:Y:S01]  /*308c0*/  @P2 LDC R9, c[0x0][0x450] ;  /* 0x00011400ff092b82 */ /* 0x000ee20000000800 */
[----:B--2---:R-:W-:Y:S02]  /*308d0*/  @P1 IMAD.IADD R6, R4, 0x1, -R5 ;  /* 0x0000000104061824 */ /* 0x004fe400078e0a05 */
[----:B0-----:R-:W-:-:S04]  /*308e0*/  @P2 IMAD.HI.U32 R4, R7, R8, RZ ;  /* 0x0000000807042227 */ /* 0x001fc800078e00ff */
[----:B------:R-:W-:Y:S01]  /*308f0*/  IMAD.IADD R17, R10, 0x1, R6 ;  /* 0x000000010a117824 */ /* 0x000fe200078e0206 */
[----:B---3--:R-:W-:-:S03]  /*30900*/  @P2 SHF.R.U32.HI R7, RZ, R9, R4 ;  /* 0x00000009ff072219 */ /* 0x008fc60000011604 */
[C---:B------:R-:W-:Y:S01]  /*30910*/  VIADD R4, R17.reuse, 0x5f ;  /* 0x0000005f11047836 */ /* 0x040fe20000000000 */
[----:B------:R-:W-:-:S03]  /*30920*/  IADD3 R8, R17, 0x1, -R13 ;  /* 0x0000000111087810 */ /* 0x000fc60007ffe80d */
        /* <DEDUP_REMOVED lines=17> */
.L_x_4046:
[----:B------:R-:W-:-:S13]  /*30a40*/  ISETP.NE.AND P0, PT, R3, 0x1, PT ;  /* 0x000000010300780c */ /* 0x000fda0003f05270 */
[----:B------:R-:W0:Y:S02]  /*30a50*/  @P0 LDC.64 R4, c[0x0][0xae0] ;  /* 0x0002b800ff040b82 */ /* 0x000e240000000a00 */
[----:B0-----:R-:W-:-:S05]  /*30a60*/  @P0 IMAD.HI.U32 R4, R11, R4, RZ ;  /* 0x000000040b040227 */ /* 0x001fca00078e00ff */
[----:B------:R-:W-:-:S07]  /*30a70*/  @P0 SHF.R.U32.HI R11, RZ, R5, R4 ;  /* 0x00000005ff0b0219 */ /* 0x000fce0000011604 */
.L_x_4047:
[----:B------:R-:W-:Y:S05]  /*30a80*/  BSYNC B0 ;  /* 0x0000000000007941 */ /* 0x000fea0003800000 */
.L_x_4045:
[----:B------:R-:W-:-:S05]  /*30a90*/  IMAD R11, R11, R3, R3 ;  /* 0x000000030b0b7224 */ /* 0x000fca00078e0203 */
[----:B------:R-:W-:-:S07]  /*30aa0*/  VIMNMX R2, R2, R11, PT ;  /* 0x0000000b02027248 */ /* 0x000fce0003fe0100 */
.L_x_4044:
[----:B------:R-:W0:Y:S01]  /*30ab0*/  @P2 LDC R5, c[0x0][0x44c] ;  /* 0x00011300ff052b82 */ /* 0x000e220000000800 */
[----:B------:R-:W-:Y:S01]  /*30ac0*/  IMAD.MOV.U32 R4, RZ, RZ, R36 ;  /* 0x000000ffff047224 */ /* 0x000fe200078e0024 */
[----:B------:R-:W-:Y:S01]  /*30ad0*/  ULDC UR4, c[0x0][0xad4] ;  /* 0x0002b50000047ab9 */ /* 0x000fe20000000800 */
[----:B------:R-:W-:-:S05]  /*30ae0*/  IMAD.IADD R7, R17, 0x1, -R13 ;  /* 0x0000000111077824 */ /* 0x000fca00078e0a0d */
[----:B------:R-:W2:Y:S01]  /*30af0*/  @P2 LDC R12, c[0x0][0x450] ;  /* 0x00011400ff0c2b82 */ /* 0x000ea20000000800 */
[----:B0-----:R-:W-:-:S05]  /*30b00*/  @P2 IMAD.HI.U32 R5, R36, R5, RZ ;  /* 0x0000000524052227 */ /* 0x001fca00078e00ff */
[----:B--2---:R-:W-:-:S05]  /*30b10*/  @P2 SHF.R.U32.HI R4, RZ, R12, R5 ;  /* 0x0000000cff042219 */ /* 0x004fca0000011605 */
        /* <DEDUP_REMOVED lines=13> */
.L_x_4050:
[----:B------:R-:W-:-:S13]  /*30bf0*/  ISETP.NE.AND P0, PT, R3, 0x1, PT ;  /* 0x000000010300780c */ /* 0x000fda0003f05270 */
[----:B------:R-:W0:Y:S02]  /*30c00*/  @P0 LDC.64 R4, c[0x0][0xae0] ;  /* 0x0002b800ff040b82 */ /* 0x000e240000000a00 */
[----:B0-----:R-:W-:-:S05]  /*30c10*/  @P0 IMAD.HI.U32 R4, R12, R4, RZ ;  /* 0x000000040c040227 */ /* 0x001fca00078e00ff */
[----:B------:R-:W-:-:S07]  /*30c20*/  @P0 SHF.R.U32.HI R12, RZ, R5, R4 ;  /* 0x00000005ff0c0219 */ /* 0x000fce0000011604 */
.L_x_4051:
[----:B------:R-:W-:Y:S05]  /*30c30*/  BSYNC B0 ;  /* 0x0000000000007941 */ /* 0x000fea0003800000 */
.L_x_4049:
[----:B------:R-:W-:-:S05]  /*30c40*/  IMAD R12, R12, R3, RZ ;  /* 0x000000030c0c7224 */ /* 0x000fca00078e02ff */
[----:B------:R-:W-:-:S07]  /*30c50*/  VIMNMX R11, R11, R12, !PT ;  /* 0x0000000c0b0b7248 */ /* 0x000fce0007fe0100 */
.L_x_4048:
        /* <DEDUP_REMOVED lines=31> */
[----:B------:R0:W2:Y:S02]  /*30e50*/  SHFL.IDX PT, R14, R3, RZ, 0x1f ;  /* 0x00001fff030e7589 */ /* 0x0000a400000e0000 */
.L_x_4245:
[----:B--2---:R-:W-:Y:S02]  /*30e60*/  ISETP.NE.AND P0, PT, R14, RZ, PT ;  /* 0x000000ff0e00720c */ /* 0x004fe40003f05270 */
[----:B------:R-:W-:-:S11]  /*30e70*/  PLOP3.LUT P6, PT, PT, PT, PT, 0x8, 0x0 ;  /* 0x000000000000781c */ /* 0x000fd60003fce170 */
[----:B------:R-:W-:Y:S05]  /*30e80*/  @P0 BRA `(.L_x_4055) ;  /* 0x00000000000c0947 */ /* 0x000fea0003800000 */
[----:B------:R-:W-:-:S03]  /*30e90*/  UMOV UR4, 0xffffffff ;  /* 0xffffffff00047882 */ /* 0x000fc60000000000 */
[----:B------:R-:W-:Y:S05]  /*30ea0*/  BRA.DIV UR4, `(.L_x_4056) ;  /* 0x0000008204147947 */ /* 0x000fea000b800000 */
[----:B------:R-:W-:-:S13]  /*30eb0*/  ELECT P6, URZ, PT ;  /* 0x00000000003f782f */ /* 0x000fda00038c0000 */
.L_x_4055:
        /* <DEDUP_REMOVED lines=9> */
.L_x_4248:
[----:B------:R-:W-:Y:S05]  /*30f50*/  BSYNC B1 ;  /* 0x0000000000017941 */ /* 0x000fea0003800000 */
.L_x_4057:
[----:B------:R-:W-:Y:S04]  /*30f60*/  BSSY B1, `(.L_x_4059) ;  /* 0x000007b000017945 */ /* 0x000fe80003800000 */
[----:B------:R-:W-:Y:S05]  /*30f70*/  @!P6 BRA `(.L_x_4060) ;  /* 0x0000000400e4e947 */ /* 0x000fea0003800000 */
[----:B------:R-:W2:Y:S01]  /*30f80*/  S2R R3, SR_TID.X ;  /* 0x0000000000037919 */ /* 0x000ea20000002100 */
[----:B0-----:R-:W-:Y:S01]  /*30f90*/  SHF.L.U32 R6, R28, 0x1f, RZ ;  /* 0x0000001f1c067819 */ /* 0x001fe200000006ff */
[----:B------:R-:W-:Y:S01]  /*30fa0*/  BSSY B2, `(.L_x_4061) ;  /* 0x0000006000027945 */ /* 0x000fe20003800000 */
[----:B--2---:R-:W-:Y:S01]  /*30fb0*/  LOP3.LUT R10, R3, 0x7f, RZ, 0xc0, !PT ;  /* 0x0000007f030a7812 */ /* 0x004fe200078ec0ff */
[----:B------:R-:W-:-:S03]  /*30fc0*/  IMAD R3, R24, 0x8, R23 ;  /* 0x0000000818037824 */ /* 0x000fc600078e0217 */
[----:B------:R-:W-:Y:S01]  /*30fd0*/  ISETP.NE.AND P1, PT, R10, RZ, PT ;  /* 0x000000ff0a00720c */ /* 0x000fe20003f25270 */
[----:B------:R-:W0:Y:S02]  /*30fe0*/  SYNCS.PHASECHK.TRANS64.TRYWAIT P0, [R3+URZ+0x324a0], R6 ;  /* 0x0324a006030075a7 */ /* 0x000e24000800017f */
[----:B0-----:R-:W-:Y:S10]  /*30ff0*/  @!P0 BRA `(.L_x_4062) ;  /* 0x0000007c00f48947 */ /* 0x001ff40003800000 */
.L_x_4249:
[----:B------:R-:W-:Y:S05]  /*31000*/  BSYNC B2 ;  /* 0x0000000000027941 */ /* 0x000fea0003800000 */
.L_x_4061:
[----:B------:R-:W-:Y:S04]  /*31010*/  BSSY B2, `(.L_x_4063) ;  /* 0x0000009000027945 */ /* 0x000fe80003800000 */
[----:B------:R-:W-:Y:S05]  /*31020*/  @P1 BRA `(.L_x_4064) ;  /* 0x00000000001c1947 */ /* 0x000fea0003800000 */
[----:B------:R-:W2:Y:S02]  /*31030*/  S2R R10, SR_TID.X ;  /* 0x00000000000a7919 */ /* 0x000ea40000002100 */
[----:B--2---:R-:W-:Y:S01]  /*31040*/  LOP3.LUT R11, R10, 0x1f, RZ, 0xc0, !PT ;  /* 0x0000001f0a0b7812 */ /* 0x004fe200078ec0ff */
[----:B------:R-:W-:-:S03]  /*31050*/  IMAD.MOV.U32 R10, RZ, RZ, 0x3000 ;  /* 0x00003000ff0a7424 */ /* 0x000fc600078e00ff */
[----:B------:R-:W-:Y:S01]  /*31060*/  ISETP.NE.AND P0, PT, R11, RZ, PT ;  /* 0x000000ff0b00720c */ /* 0x000fe20003f05270 */
[----:B------:R2:W-:-:S12]  /*31070*/  SYNCS.ARRIVE.TRANS64 RZ, [R3+URZ+0x32490], R10 ;  /* 0x0324900a03ff79a7 */ /* 0x0005d8000800003f */
[----:B--2---:R-:W-:Y:S05]  /*31080*/  @!P0 BRA `(.L_x_4064) ;  /* 0x0000000000048947 */ /* 0x004fea0003800000 */
[----:B------:R-:W-:Y:S01]  /*31090*/  BPT.TRAP 0x1 ;  /* 0x000000040000795c */ /* 0x000fe20000300000 */
.L_x_4064:
[----:B------:R-:W-:Y:S05]  /*310a0*/  BSYNC B2 ;  /* 0x0000000000027941 */ /* 0x000fea0003800000 */
.L_x_4063:
        /* <DEDUP_REMOVED lines=12> */
.L_x_4065:
        /* <DEDUP_REMOVED lines=9> */
[----:B--2---:R-:W-:Y:S05]  /*31200*/  @P0 BRA.U.ANY `(.L_x_4065) ;  /* 0xfffffffd00d80947 */ /* 0x004fea000393ffff */
[----:B------:R-:W2:Y:S01]  /*31210*/  SYNCS.PHASECHK.TRANS64.TRYWAIT P0, [R3+URZ+0x324c0], R6 ;  /* 0x0324c006030075a7 */ /* 0x000ea2000800017f */
[----:B------:R-:W-:Y:S04]  /*31220*/  BSSY B2, `(.L_x_4066) ;  /* 0x0000002000027945 */ /* 0x000fe80003800000 */
[----:B--2---:R-:W-:Y:S05]  /*31230*/  @!P0 BRA `(.L_x_4067) ;  /* 0x0000007c00788947 */ /* 0x004fea0003800000 */
.L_x_4250:
[----:B------:R-:W-:Y:S05]  /*31240*/  BSYNC B2 ;  /* 0x0000000000027941 */ /* 0x000fea0003800000 */
.L_x_4066:
[----:B------:R-:W-:Y:S01]  /*31250*/  BSSY B2, `(.L_x_4068) ;  /* 0x000000b000027945 */ /* 0x000fe20003800000 */
[----:B------:R-:W-:Y:S02]  /*31260*/  IMAD.MOV.U32 R12, RZ, RZ, 0x0 ;  /* 0x00000000ff0c7424 */ /* 0x000fe400078e00ff */
[----:B-1----:R-:W-:Y:S01]  /*31270*/  IMAD.MOV.U32 R13, RZ, RZ, 0x12f00000 ;  /* 0x12f00000ff0d7424 */ /* 0x002fe200078e00ff */
[----:B------:R-:W-:Y:S06]  /*31280*/  @P1 BRA `(.L_x_4069) ;  /* 0x00000000001c1947 */ /* 0x000fec0003800000 */
[----:B------:R-:W1:Y:S01]  /*31290*/  S2R R11, SR_TID.X ;  /* 0x00000000000b7919 */ /* 0x000e620000002100 */
[----:B0-2---:R-:W-:-:S04]  /*312a0*/  IMAD.MOV.U32 R6, RZ, RZ, 0xc000 ;  /* 0x0000c000ff067424 */ /* 0x005fc800078e00ff */
[----:B------:R3:W-:Y:S01]  /*312b0*/  SYNCS.ARRIVE.TRANS64 RZ, [R3+URZ+0x324b0], R6 ;  /* 0x0324b00603ff79a7 */ /* 0x0007e2000800003f */
[----:B-1----:R-:W-:-:S04]  /*312c0*/  LOP3.LUT R11, R11, 0x1f, RZ, 0xc0, !PT ;  /* 0x0000001f0b0b7812 */ /* 0x002fc800078ec0ff */
[----:B------:R-:W-:-:S13]  /*312d0*/  ISETP.NE.AND P0, PT, R11, RZ, PT ;  /* 0x000000ff0b00720c */ /* 0x000fda0003f05270 */
[----:B---3--:R-:W-:Y:S05]  /*312e0*/  @!P0 BRA `(.L_x_4069) ;  /* 0x0000000000048947 */ /* 0x008fea0003800000 */
[----:B------:R-:W-:Y:S01]  /*312f0*/  BPT.TRAP 0x1 ;  /* 0x000000040000795c */ /* 0x000fe20000300000 */
.L_x_4069:
[----:B------:R-:W-:Y:S05]  /*31300*/  BSYNC B2 ;  /* 0x0000000000027941 */ /* 0x000fea0003800000 */
.L_x_4068:
[----:B------:R-:W-:Y:S01]  /*31310*/  R2UR UR10, R14 ;  /* 0x000000000e0a72ca */ /* 0x000fe200000e0000 */
[----:B0-2---:R-:W-:Y:S01]  /*31320*/  IMAD R6, R24, 0xc000, R23 ;  /* 0x0000c00018067824 */ /* 0x005fe200078e0217 */
[----:B------:R-:W-:Y:S01]  /*31330*/  R2UR UR6, R12 ;  /* 0x000000000c0672ca */ /* 0x000fe200000e0000 */
[----:B------:R-:W-:Y:S01]  /*31340*/  UIADD3 UR4, UP0, UR42, 0x670, URZ ;  /* 0x000006702a047890 */ /* 0x000fe2000ff1e03f */
[----:B------:R-:W-:Y:S01]  /*31350*/  R2UR UR7, R13 ;  /* 0x000000000d0772ca */ /* 0x000fe200000e0000 */
[----:B------:R-:W-:Y:S01]  /*31360*/  VIADD R3, R3, 0x324b0 ;  /* 0x000324b003037836 */ /* 0x000fe20000000000 */
[----:B------:R-:W-:Y:S01]  /*31370*/  PLOP3.LUT P0, PT, PT, PT, PT, 0x80, 0x0 ;  /* 0x000000000000781c */ /* 0x000fe20003f0f070 */
[----:B------:R-:W-:Y:S01]  /*31380*/  VIADD R11, R6, 0x400 ;  /* 0x00000400060b7836 */ /* 0x000fe20000000000 */
[----:B------:R-:W-:-:S12]  /*31390*/  UIADD3.X UR5, URZ, UR43, URZ, UP0, !UPT ;  /* 0x0000002b3f057290 */ /* 0x000fd800087fe43f */
.L_x_4070:
        /* <DEDUP_REMOVED lines=15> */
.L_x_4071:
        /* <DEDUP_REMOVED lines=15> */
.L_x_4072:
        /* <DEDUP_REMOVED lines=15> */
.L_x_4073:
        /* <DEDUP_REMOVED lines=10> */
.L_x_4060:
[----:B------:R-:W-:Y:S05]  /*31710*/  BSYNC B1 ;  /* 0x0000000000017941 */ /* 0x000fea0003800000 */
.L_x_4059:
        /* <DEDUP_REMOVED lines=9> */
.L_x_4089:
[----:B------:R-:W-:Y:S05]  /*317b0*/  YIELD ;  /* 0x0000000000007946 */ /* 0x000fea0003800000 */
[----:B------:R-:W-:Y:S04]  /*317c0*/  BSSY B1, `(.L_x_4074) ;  /* 0x000007a000017945 */ /* 0x000fe80003800000 */
[----:B------:R-:W-:Y:S05]  /*317d0*/  @!P6 BRA `(.L_x_4075) ;  /* 0x0000000400e0e947 */ /* 0x000fea0003800000 */
[----:B------:R-:W2:Y:S01]  /*317e0*/  S2R R2, SR_TID.X ;  /* 0x0000000000027919 */ /* 0x000ea20000002100 */
[----:B------:R-:W-:Y:S01]  /*317f0*/  IMAD R10, R24, 0x8, R23 ;  /* 0x00000008180a7824 */ /* 0x000fe200078e0217 */
[----:B------:R-:W-:Y:S01]  /*31800*/  BSSY B2, `(.L_x_4076) ;  /* 0x0000006000027945 */ /* 0x000fe20003800000 */
[----:B--2---:R-:W-:Y:S02]  /*31810*/  LOP3.LUT R3, R2, 0x7f, RZ, 0xc0, !PT ;  /* 0x0000007f02037812 */ /* 0x004fe400078ec0ff */
[----:B------:R-:W-:Y:S02]  /*31820*/  SHF.L.U32 R2, R28, 0x1f, RZ ;  /* 0x0000001f1c027819 */ /* 0x000fe400000006ff */
[----:B------:R-:W-:Y:S02]  /*31830*/  ISETP.NE.AND P2, PT, R3, RZ, PT ;  /* 0x000000ff0300720c */ /* 0x000fe40003f45270 */
[----:B------:R-:W2:Y:S02]  /*31840*/  SYNCS.PHASECHK.TRANS64.TRYWAIT P1, [R10+URZ+0x324a0], R2 ;  /* 0x0324a0020a0075a7 */ /* 0x000ea4000802017f */
[----:B--2---:R-:W-:Y:S09]  /*31850*/  @!P1 BRA `(.L_x_4077) ;  /* 0x0000007800049947 */ /* 0x004ff20003800000 */
.L_x_4251:
[----:B------:R-:W-:Y:S05]  /*31860*/  BSYNC B2 ;  /* 0x0000000000027941 */ /* 0x000fea0003800000 */
.L_x_4076:
[----:B------:R-:W-:Y:S04]  /*31870*/  BSSY B2, `(.L_x_4078) ;  /* 0x0000009000027945 */ /* 0x000fe80003800000 */
[----:B------:R-:W-:Y:S05]  /*31880*/  @P2 BRA `(.L_x_4079) ;  /* 0x00000000001c2947 */ /* 0x000fea0003800000 */
[----:B------:R-:W0:Y:S02]  /*31890*/  S2R R3, SR_TID.X ;  /* 0x0000000000037919 */ /* 0x000e240000002100 */
[----:B0-----:R-:W-:Y:S01]  /*318a0*/  LOP3.LUT R6, R3, 0x1f, RZ, 0xc0, !PT ;  /* 0x0000001f03067812 */ /* 0x001fe200078ec0ff */
[----:B------:R-:W-:-:S03]  /*318b0*/  IMAD.MOV.U32 R3, RZ, RZ, 0x3000 ;  /* 0x00003000ff037424 */ /* 0x000fc600078e00ff */
[----:B------:R-:W-:Y:S01]  /*318c0*/  ISETP.NE.AND P1, PT, R6, RZ, PT ;  /* 0x000000ff0600720c */ /* 0x000fe20003f25270 */
[----:B------:R3:W-:-:S12]  /*318d0*/  SYNCS.ARRIVE.TRANS64 RZ, [R10+URZ+0x32490], R3 ;  /* 0x032490030aff79a7 */ /* 0x0007d8000800003f */
[----:B---3--:R-:W-:Y:S05]  /*318e0*/  @!P1 BRA `(.L_x_4079) ;  /* 0x0000000000049947 */ /* 0x008fea0003800000 */
[----:B------:R-:W-:Y:S01]  /*318f0*/  BPT.TRAP 0x1 ;  /* 0x000000040000795c */ /* 0x000fe20000300000 */
.L_x_4079:
[----:B------:R-:W-:Y:S05]  /*31900*/  BSYNC B2 ;  /* 0x0000000000027941 */ /* 0x000fea0003800000 */
.L_x_4078:
[----:B0-----:R-:W-:Y:S01]  /*31910*/  IMAD.MOV.U32 R6, RZ, RZ, RZ ;  /* 0x000000ffff067224 */ /* 0x001fe200078e00ff */
[----:B------:R-:W-:Y:S01]  /*31920*/  UIADD3 UR4, UP0, UR42, 0x570, URZ ;  /* 0x000005702a047890 */ /* 0x000fe2000ff1e03f */
[----:B------:R-:W-:Y:S01]  /*31930*/  IMAD R3, R24, 0x3000, R23 ;  /* 0x0000300018037824 */ /* 0x000fe200078e0217 */
[----:B------:R-:W-:Y:S01]  /*31940*/  PLOP3.LUT P1, PT, PT, PT, PT, 0x80, 0x0 ;  /* 0x000000000000781c */ /* 0x000fe20003f2f070 */
[----:B------:R-:W-:Y:S01]  /*31950*/  IMAD R12, R11, 0x60, R0 ;  /* 0x000000600b0c7824 */ /* 0x000fe200078e0200 */
[----:B------:R-:W-:Y:S01]  /*31960*/  R2UR UR10, R6 ;  /* 0x00000000060a72ca */ /* 0x000fe200000e0000 */
[----:B------:R-:W-:Y:S01]  /*31970*/  VIADD R3, R3, 0x1c400 ;  /* 0x0001c40003037836 */ /* 0x000fe20000000000 */
[----:B------:R-:W-:Y:S01]  /*31980*/  UIADD3.X UR5, URZ, UR43, URZ, UP0, !UPT ;  /* 0x0000002b3f057290 */ /* 0x000fe200087fe43f */
[----:B-1----:R-:W-:Y:S01]  /*31990*/  VIADD R13, R10, 0x32490 ;  /* 0x000324900a0d7836 */ /* 0x002fe20000000000 */
[----:B------:R-:W-:Y:S01]  /*319a0*/  UMOV UR6, 0x0 ;  /* 0x0000000000067882 */ /* 0x000fe20000000000 */
[----:B------:R-:W-:-:S10]  /*319b0*/  UMOV UR7, 0x12f00000 ;  /* 0x12f0000000077882 */ /* 0x000fd40000000000 */
.L_x_4080:
        /* <DEDUP_REMOVED lines=10> */
[----:B------:R-:W0:Y:S01]  /*31a60*/  SYNCS.PHASECHK.TRANS64.TRYWAIT P1, [R10+URZ+0x324c0], R2 ;  /* 0x0324c0020a0075a7 */ /* 0x000e22000802017f */
[----:B------:R-:W-:Y:S04]  /*31a70*/  BSSY B2, `(.L_x_4081) ;  /* 0x0000002000027945 */ /* 0x000fe80003800000 */
[----:B0-----:R-:W-:Y:S05]  /*31a80*/  @!P1 BRA `(.L_x_4082) ;  /* 0x00000074008c9947 */ /* 0x001fea0003800000 */
.L_x_4252:
[----:B------:R-:W-:Y:S05]  /*31a90*/  BSYNC B2 ;  /* 0x0000000000027941 */ /* 0x000fea0003800000 */
.L_x_4081:
[----:B------:R-:W-:Y:S01]  /*31aa0*/  BSSY B2, `(.L_x_4083) ;  /* 0x000000b000027945 */ /* 0x000fe20003800000 */
[----:B0-2---:R-:W-:Y:S02]  /*31ab0*/  IMAD.MOV.U32 R2, RZ, RZ, 0x0 ;  /* 0x00000000ff027424 */ /* 0x005fe400078e00ff */
        /* <DEDUP_REMOVED lines=9> */
.L_x_4084:
[----:B------:R-:W-:Y:S05]  /*31b50*/  BSYNC B2 ;  /* 0x0000000000027941 */ /* 0x000fea0003800000 */
.L_x_4083:
        /* <DEDUP_REMOVED lines=9> */
.L_x_4085:
        /* <DEDUP_REMOVED lines=15> */
.L_x_4086:
        /* <DEDUP_REMOVED lines=15> */
.L_x_4087:
        /* <DEDUP_REMOVED lines=15> */
.L_x_4088:
        /* <DEDUP_REMOVED lines=10> */
.L_x_4075:
[----:B------:R-:W-:Y:S05]  /*31f60*/  BSYNC B1 ;  /* 0x0000000000017941 */ /* 0x000fea0003800000 */
.L_x_4074:
        /* <DEDUP_REMOVED lines=8> */
.L_x_4053:
[----:B------:R-:W-:Y:S05]  /*31ff0*/  BSYNC B0 ;  /* 0x0000000000007941 */ /* 0x000fea0003800000 */
.L_x_4052:
[----:B------:R-:W2:Y:S01]  /*32000*/  LDC R0, c[0x0][0x448] ;  /* 0x00011200ff007b82 */ /* 0x000ea20000000800 */
[----:B------:R-:W-:Y:S01]  /*32010*/  VIADD R5, R36, 0x7f ;  /* 0x0000007f24057836 */ /* 0x000fe20000000000 */
[----:B------:R-:W-:Y:S06]  /*32020*/  @!P0 WARPSYNC.ALL ;  /* 0x0000000000008948 */ /* 0x000fec0003800000 */
[----:B------:R-:W3:Y:S08]  /*32030*/  LDC.64 R2, c[0x0][0xad8] ;  /* 0x0002b600ff027b82 */ /* 0x000ef00000000a00 */
[----:B------:R-:W-:Y:S01]  /*32040*/  @!P0 BAR.SYNC.DEFER_BLOCKING 0xc, 0x180 ;  /* 0x0306000000008b1d */ /* 0x000fe20000010000 */
[----:B--2---:R-:W-:-:S02]  /*32050*/  ISETP.NE.AND P1, PT, R0, 0x1, PT ;  /* 0x000000010000780c */ /* 0x004fc40003f25270 */
[----:B---3--:R-:W-:-:S11]  /*32060*/  ISETP.GE.AND P2, PT, R3, 0x1, PT ;  /* 0x000000010300780c */ /* 0x008fd60003f46270 */
[----:B------:R-:W2:Y:S08]  /*32070*/  @P1 LDC R0, c[0x0][0x44c] ;  /* 0x00011300ff001b82 */ /* 0x000eb00000000800 */
[----:B------:R-:W3:Y:S01]  /*32080*/  @P1 LDC R11, c[0x0][0x450] ;  /* 0x00011400ff0b1b82 */ /* 0x000ee20000000800 */
[----:B--2---:R-:W-:-:S05]  /*32090*/  @P1 IMAD.HI.U32 R0, R5, R0, RZ ;  /* 0x0000000005001227 */ /* 0x004fca00078e00ff */
[----:B---3--:R-:W-:-:S05]  /*320a0*/  @P1 SHF.R.U32.HI R5, RZ, R11, R0 ;  /* 0x0000000bff051219 */ /* 0x008fca0000011600 */
        /* <DEDUP_REMOVED lines=9> */
[----:B------:R-:W2:Y:S02]  /*32140*/  @P0 LDC.64 R4, c[0x0][0xae0] ;  /* 0x0002b800ff040b82 */ /* 0x000ea40000000a00 */
[----:B--2---:R-:W-:-:S05]  /*32150*/  @P0 IMAD.HI.U32 R4, R11, R4, RZ ;  /* 0x000000040b040227 */ /* 0x004fca00078e00ff */
[----:B------:R-:W-:-:S04]  /*32160*/  @P0 SHF.R.U32.HI R11, RZ, R5, R4 ;  /* 0x00000005ff0b0219 */ /* 0x000fc80000011604 */
[----:B------:R-:W-:Y:S01]  /*32170*/  LOP3.LUT R0, RZ, R11, RZ, 0x33, !PT ;  /* 0x0000000bff007212 */ /* 0x000fe200078e33ff */
[----:B------:R-:W-:Y:S06]  /*32180*/  BRA `(.L_x_4093) ;  /* 0x0000000000107947 */ /* 0x000fec0003800000 */
.L_x_4092:
[----:B------:R-:W-:-:S13]  /*32190*/  ISETP.NE.AND P0, PT, R3, 0x1, PT ;  /* 0x000000010300780c */ /* 0x000fda0003f05270 */
[----:B------:R-:W2:Y:S02]  /*321a0*/  @P0 LDC.64 R4, c[0x0][0xae0] ;  /* 0x0002b800ff040b82 */ /* 0x000ea40000000a00 */
[----:B--2---:R-:W-:-:S05]  /*321b0*/  @P0 IMAD.HI.U32 R4, R0, R4, RZ ;  /* 0x0000000400040227 */ /* 0x004fca00078e00ff */
[----:B------:R-:W-:-:S07]  /*321c0*/  @P0 SHF.R.U32.HI R0, RZ, R5, R4 ;  /* 0x00000005ff000219 */ /* 0x000fce0000011604 */
.L_x_4093:
[----:B------:R-:W-:Y:S05]  /*321d0*/  BSYNC B0 ;  /* 0x0000000000007941 */ /* 0x000fea0003800000 */
.L_x_4091:
[----:B------:R-:W-:-:S05]  /*321e0*/  IMAD R5, R0, R3, R3 ;  /* 0x0000000300057224 */ /* 0x000fca00078e0203 */
[----:B------:R-:W-:-:S07]  /*321f0*/  VIMNMX R2, R2, R5, PT ;  /* 0x0000000502027248 */ /* 0x000fce0003fe0100 */
.L_x_4090:
[----:B------:R-:W2:Y:S01]  /*32200*/  @P1 LDC R5, c[0x0][0x44c] ;  /* 0x00011300ff051b82 */ /* 0x000ea20000000800 */
[----:B------:R-:W-:Y:S01]  /*32210*/  VIADD R2, R2, 0x5f ;  /* 0x0000005f02027836 */ /* 0x000fe20000000000 */
[----:B------:R-:W-:Y:S01]  /*32220*/  ULDC UR4, c[0x0][0xad4] ;  /* 0x0002b50000047ab9 */ /* 0x000fe20000000800 */
[----:B------:R-:W-:Y:S02]  /*32230*/  IMAD.MOV.U32 R0, RZ, RZ, R36 ;  /* 0x000000ffff007224 */ /* 0x000fe400078e0024 */
[----:B------:R-:W-:-:S03]  /*32240*/  IMAD.HI R2, R2, 0x2aaaaaab, RZ ;  /* 0x2aaaaaab02027827 */ /* 0x000fc600078e02ff */
[----:B------:R-:W3:Y:S01]  /*32250*/  @P1 LDC R4, c[0x0][0x450] ;  /* 0x00011400ff041b82 */ /* 0x000ee20000000800 */
[----:B--2---:R-:W-:-:S05]  /*32260*/  @P1 IMAD.HI.U32 R5, R36, R5, RZ ;  /* 0x0000000524051227 */ /* 0x004fca00078e00ff */
[----:B---3--:R-:W-:Y:S02]  /*32270*/  @P1 SHF.R.U32.HI R0, RZ, R4, R5 ;  /* 0x00000004ff001219 */ /* 0x008fe40000011605 */
        /* <DEDUP_REMOVED lines=12> */
[----:B------:R-:W3:Y:S02]  /*32340*/  @P0 LDC.64 R4, c[0x0][0xae0] ;  /* 0x0002b800ff040b82 */ /* 0x000ee40000000a00 */
[----:B---3--:R-:W-:-:S05]  /*32350*/  @P0 IMAD.HI.U32 R4, R7, R4, RZ ;  /* 0x0000000407040227 */ /* 0x008fca00078e00ff */
[----:B------:R-:W-:-:S04]  /*32360*/  @P0 SHF.R.U32.HI R7, RZ, R5, R4 ;  /* 0x00000005ff070219 */ /* 0x000fc80000011604 */
[----:B------:R-:W-:Y:S01]  /*32370*/  LOP3.LUT R7, RZ, R7, RZ, 0x33, !PT ;  /* 0x00000007ff077212 */ /* 0x000fe200078e33ff */
[----:B------:R-:W-:Y:S06]  /*32380*/  BRA `(.L_x_4097) ;  /* 0x0000000000107947 */ /* 0x000fec0003800000 */
.L_x_4096:
[----:B------:R-:W-:-:S13]  /*32390*/  ISETP.NE.AND P0, PT, R3, 0x1, PT ;  /* 0x000000010300780c */ /* 0x000fda0003f05270 */
[----:B------:R-:W3:Y:S02]  /*323a0*/  @P0 LDC.64 R4, c[0x0][0xae0] ;  /* 0x0002b800ff040b82 */ /* 0x000ee40000000a00 */
[----:B---3--:R-:W-:-:S05]  /*323b0*/  @P0 IMAD.HI.U32 R4, R7, R4, RZ ;  /* 0x0000000407040227 */ /* 0x008fca00078e00ff */
[----:B------:R-:W-:-:S07]  /*323c0*/  @P0 SHF.R.U32.HI R7, RZ, R5, R4 ;  /* 0x00000005ff070219 */ /* 0x000fce0000011604 */
.L_x_4097:
[----:B------:R-:W-:Y:S05]  /*323d0*/  BSYNC B0 ;  /* 0x0000000000007941 */ /* 0x000fea0003800000 */
.L_x_4095:
[----:B------:R-:W-:-:S05]  /*323e0*/  IMAD R3, R7, R3, RZ ;  /* 0x0000000307037224 */ /* 0x000fca00078e02ff */
[----:B------:R-:W-:-:S07]  /*323f0*/  VIMNMX R0, R0, R3, !PT ;  /* 0x0000000300007248 */ /* 0x000fce0007fe0100 */
.L_x_4094:
[----:B------:R-:W-:Y:S01]  /*32400*/  IMAD.HI R0, R0, 0x2aaaaaab, RZ ;  /* 0x2aaaaaab00007827 */ /* 0x000fe200078e02ff */
[----:B------:R-:W-:Y:S04]  /*32410*/  BSSY B7, `(.L_x_4098) ;  /* 0x000041c000077945 */ /* 0x000fe80003800000 */
[----:B------:R-:W-:-:S04]  /*32420*/  SHF.R.U32.HI R3, RZ, 0x1f, R0 ;  /* 0x0000001fff037819 */ /* 0x000fc80000011600 */
[----:B------:R-:W-:-:S04]  /*32430*/  LEA.HI.SX32 R3, R0, R3, 0x1c ;  /* 0x0000000300037211 */ /* 0x000fc800078fe2ff */
[----:B------:R-:W-:-:S04]  /*32440*/  VIMNMX R34, RZ, R3, !PT ;  /* 0x00000003ff227248 */ /* 0x000fc80007fe0100 */
[----:B------:R-:W-:-:S13]  /*32450*/  ISETP.GT.AND P0, PT, R31, R34, PT ;  /* 0x000000221f00720c */ /* 0x000fda0003f04270 */
[----:B------:R-:W-:Y:S05]  /*32460*/  @P0 BRA `(.L_x_4099) ;  /* 0x0000000000440947 */ /* 0x000fea0003800000 */
[----:B------:R-:W3:Y:S02]  /*32470*/  S2R R2, SR_TID.X ;  /* 0x0000000000027919 */ /* 0x000ee40000002100 */
        /* <DEDUP_REMOVED lines=14> */
[----:B----4-:R-:W-:Y:S01]  /*32560*/  IADD3 R16, R0, UR39, R7 ;  /* 0x0000002700107c10 */ /* 0x010fe2000fffe007 */
[----:B------:R-:W-:Y:S06]  /*32570*/  BRA `(.L_x_4100) ;  /* 0x0000004000147947 */ /* 0x000fec0003800000 */
.L_x_4099:
        /* <DEDUP_REMOVED lines=9> */
[----:B------:R-:W3:Y:S01]  /*32610*/  LDC.64 R2, c[0x4][R2] ;  /* 0x0100000002027b82 */ /* 0x000ee20000000a00 */
[----:B------:R-:W-:Y:S02]  /*32620*/  IMAD.U32 R5, RZ, RZ, UR7 ;  /* 0x00000007ff057e24 */ /* 0x000fe4000f8e00ff */
[----:B0-----:R-:W-:Y:S02]  /*32630*/  IMAD.U32 R6, RZ, RZ, UR8 ;  /* 0x00000008ff067e24 */ /* 0x001fe4000f8e00ff */
[----:B------:R-:W-:-:S02]  /*32640*/  IMAD.U32 R7, RZ, RZ, UR9 ;  /* 0x00000009ff077e24 */ /* 0x000fc4000f8e00ff */
[----:B------:R-:W-:Y:S02]  /*32650*/  IMAD.U32 R10, RZ, RZ, UR4 ;  /* 0x00000004ff0a7e24 */ /* 0x000fe4000f8e00ff */
[----:B------:R-:W-:Y:S02]  /*32660*/  IMAD.U32 R11, RZ, RZ, UR5 ;  /* 0x00000005ff0b7e24 */ /* 0x000fe4000f8e00ff */
[----:B------:R-:W-:Y:S02]  /*32670*/  IMAD.MOV.U32 R8, RZ, RZ, 0x70 ;  /* 0x00000070ff087424 */ /* 0x000fe400078e00ff */
[----:B------:R-:W-:Y:S02]  /*32680*/  IMAD.MOV.U32 R12, RZ, RZ, 0x1 ;  /* 0x00000001ff0c7424 */ /* 0x000fe400078e00ff */
[----:B-1----:R-:W-:-:S07]  /*32690*/  IMAD.MOV.U32 R13, RZ, RZ, RZ ;  /* 0x000000ffff0d7224 */ /* 0x002fce00078e00ff */
[----:B------:R-:W-:-:S07]  /*326a0*/  LEPC R20, `(.L_x_4102) ;  /* 0x000000001014794e */ /* 0x000fce0000000000 */
[----:B--23--:R-:W-:Y:S05]  /*326b0*/  CALL.ABS.NOINC R2 ;  /* 0x0000000002007343 */ /* 0x00cfea0003c00000 */
.L_x_4102:
[----:B------:R-:W-:Y:S05]  /*326c0*/  BSYNC B6 ;  /* 0x0000000000067941 */ /* 0x000fea0003800000 */
.L_x_4101:
        /* <DEDUP_REMOVED lines=8> */
[----:B------:R3:W4:Y:S01]  /*32750*/  LDC.64 R2, c[0x4][R29] ;  /* 0x010000001d027b82 */ /* 0x0007220000000a00 */
[----:B------:R-:W-:Y:S02]  /*32760*/  IMAD.U32 R4, RZ, RZ, UR6 ;  /* 0x00000006ff047e24 */ /* 0x000fe4000f8e00ff */
[----:B------:R-:W-:Y:S02]  /*32770*/  IMAD.U32 R5, RZ, RZ, UR7 ;  /* 0x00000007ff057e24 */ /* 0x000fe4000f8e00ff */
[----:B0-----:R-:W-:Y:S02]  /*32780*/  IMAD.U32 R6, RZ, RZ, UR8 ;  /* 0x00000008ff067e24 */ /* 0x001fe4000f8e00ff */
[----:B------:R-:W-:-:S02]  /*32790*/  IMAD.U32 R7, RZ, RZ, UR9 ;  /* 0x00000009ff077e24 */ /* 0x000fc4000f8e00ff */
[----:B------:R-:W-:Y:S02]  /*327a0*/  IMAD.U32 R10, RZ, RZ, UR4 ;  /* 0x00000004ff0a7e24 */ /* 0x000fe4000f8e00ff */
[----:B------:R-:W-:Y:S02]  /*327b0*/  IMAD.U32 R11, RZ, RZ, UR5 ;  /* 0x00000005ff0b7e24 */ /* 0x000fe4000f8e00ff */
[----:B------:R-:W-:Y:S02]  /*327c0*/  IMAD.MOV.U32 R8, RZ, RZ, 0x70 ;  /* 0x00000070ff087424 */ /* 0x000fe400078e00ff */
[----:B------:R-:W-:Y:S02]  /*327d0*/  IMAD.MOV.U32 R12, RZ, RZ, 0x1 ;  /* 0x00000001ff0c7424 */ /* 0x000fe400078e00ff */
[----:B-1-3--:R-:W-:-:S07]  /*327e0*/  IMAD.MOV.U32 R13, RZ, RZ, RZ ;  /* 0x000000ffff0d7224 */ /* 0x00afce00078e00ff */
[----:B------:R-:W-:-:S07]  /*327f0*/  LEPC R20, `(.L_x_4105) ;  /* 0x000000001014794e */ /* 0x000fce0000000000 */
[----:B--2-4-:R-:W-:Y:S05]  /*32800*/  CALL.ABS.NOINC R2 ;  /* 0x0000000002007343 */ /* 0x014fea0003c00000 */
.L_x_4105:
        /* <DEDUP_REMOVED lines=15> */
.L_x_4104:
[----:B------:R-:W-:Y:S05]  /*32900*/  BSYNC B6 ;  /* 0x0000000000067941 */ /* 0x000fea0003800000 */
.L_x_4103:
[----:B------:R-:W-:Y:S01]  /*32910*/  ULDC.64 UR4, c[0x0][0xaf0] ;  /* 0x0002bc0000047ab9 */ /* 0x000fe20000000a00 */
[----:B------:R-:W-:Y:S01]  /*32920*/  IMAD.MOV.U32 R30, RZ, RZ, R19 ;  /* 0x000000ffff1e7224 */ /* 0x000fe200078e0013 */
[----:B------:R-:W-:Y:S01]  /*32930*/  ISETP.NE.U32.AND P0, PT, RZ, UR4, PT ;  /* 0x00000004ff007c0c */ /* 0x000fe2000bf05070 */
[----:B------:R-:W3:Y:S01]  /*32940*/  S2R R20, SR_TID.X ;  /* 0x0000000000147919 */ /* 0x000ee20000002100 */
[----:B------:R-:W4:Y:S01]  /*32950*/  LDC R10, c[0x0][0x430] ;  /* 0x00010c00ff0a7b82 */ /* 0x000f220000000800 */
[----:B------:R-:W-:Y:S01]  /*32960*/  VIADD R0, R31, 0xffffffff ;  /* 0xffffffff1f007836 */ /* 0x000fe20000000000 */
[----:B------:R-:W-:Y:S01]  /*32970*/  ISETP.NE.AND.EX P0, PT, RZ, UR5, PT, P0 ;  /* 0x00000005ff007c0c */ /* 0x000fe2000bf05300 */
[----:B------:R-:W-:Y:S01]  /*32980*/  IMAD.MOV.U32 R11, RZ, RZ, RZ ;  /* 0x000000ffff0b7224 */ /* 0x000fe200078e00ff */
[----:B------:R-:W-:Y:S01]  /*32990*/  LOP3.LUT R22, R22, 0xffffffdf, RZ, 0xc0, !PT ;  /* 0xffffffdf16167812 */ /* 0x000fe200078ec0ff */
[----:B------:R-:W-:-:S10]  /*329a0*/  ULDC UR4, c[0x0][0x320] ;  /* 0x0000c80000047ab9 */ /* 0x000fd40000000800 */
[----:B------:R-:W5:Y:S01]  /*329b0*/  @P0 LDC.64 R2, c[0x0][0xaf0] ;  /* 0x0002bc00ff020b82 */ /* 0x000f620000000a00 */
[----:B---3--:R-:W-:Y:S01]  /*329c0*/  LOP3.LUT R21, R20, 0x7f, RZ, 0xc0, !PT ;  /* 0x0000007f14157812 */ /* 0x008fe200078ec0ff */
[----:B-----5:R-:W-:-:S05]  /*329d0*/  @P0 IMAD.WIDE R2, R19, 0x4, R2 ;  /* 0x0000000413020825 */ /* 0x020fca00078e0202 */
[----:B------:R3:W5:Y:S01]  /*329e0*/  @P0 LDG.E R30, desc[UR44][R2.64] ;  /* 0x0000002c021e0981 */ /* 0x000762000c1e1900 */
[----:B----4-:R-:W-:Y:S01]  /*329f0*/  ISETP.NE.AND P1, PT, R10, 0x1, PT ;  /* 0x000000010a00780c */ /* 0x010fe20003f25270 */
[----:B------:R-:W-:Y:S01]  /*32a00*/  IMAD.SHL.U32 R20, R20, 0x10, RZ ;  /* 0x0000001014147824 */ /* 0x000fe200078e00ff */
[----:B------:R-:W-:-:S04]  /*32a10*/  SHF.R.U32.HI R21, RZ, 0x3, R21 ;  /* 0x00000003ff157819 */ /* 0x000fc80000011615 */
[----:B------:R-:W-:-:S05]  /*32a20*/  LOP3.LUT R20, R21, 0x70, R20, 0xf8, !PT ;  /* 0x0000007015147812 */ /* 0x000fca00078ef814 */
[----:B------:R-:W-:Y:S02]  /*32a30*/  IMAD R8, R0, 0x60, R20 ;  /* 0x0000006000087824 */ /* 0x000fe400078e0214 */
[----:B------:R-:W4:Y:S03]  /*32a40*/  @P1 LDC R5, c[0x0][0x434] ;  /* 0x00010d00ff051b82 */ /* 0x000f260000000800 */
[C---:B------:R-:W-:Y:S01]  /*32a50*/  ISETP.GE.AND P0, PT, R8.reuse, R17, PT ;  /* 0x000000110800720c */ /* 0x040fe20003f06270 */
[----:B------:R-:W-:-:S03]  /*32a60*/  IMAD.IADD R8, R8, 0x1, R33 ;  /* 0x0000000108087824 */ /* 0x000fc600078e0221 */
[----:B------:R-:W-:Y:S01]  /*32a70*/  ISETP.GT.U32.OR P0, PT, R20, 0x5f, P0 ;  /* 0x0000005f1400780c */ /* 0x000fe20000704470 */
[----:B------:R-:W0:Y:S01]  /*32a80*/  @P1 LDC R7, c[0x0][0x438] ;  /* 0x00010e00ff071b82 */ /* 0x000e220000000800 */
[----:B------:R-:W-:-:S11]  /*32a90*/  IMAD.MOV.U32 R9, RZ, RZ, R8 ;  /* 0x000000ffff097224 */ /* 0x000fd600078e0008 */
[----:B---3--:R-:W3:Y:S01]  /*32aa0*/  @!P0 LDC.64 R2, c[0x0][0x428] ;  /* 0x00010a00ff028b82 */ /* 0x008ee20000000a00 */
[----:B----4-:R-:W-:-:S05]  /*32ab0*/  @P1 IMAD.HI.U32 R4, R8, R5, RZ ;  /* 0x0000000508041227 */ /* 0x010fca00078e00ff */
[----:B0-----:R-:W-:Y:S02]  /*32ac0*/  @P1 SHF.R.U32.HI R9, RZ, R7, R4 ;  /* 0x00000007ff091219 */ /* 0x001fe40000011604 */
[----:B------:R-:W0:Y:S02]  /*32ad0*/  @!P0 LDC.64 R4, c[0x0][0x418] ;  /* 0x00010600ff048b82 */ /* 0x000e240000000a00 */
[--C-:B------:R-:W-:Y:S01]  /*32ae0*/  @!P0 SHF.R.S32.HI R7, RZ, 0x1f, R9.reuse ;  /* 0x0000001fff078819 */ /* 0x100fe20000011409 */
[----:B------:R-:W-:Y:S01]  /*32af0*/  @!P0 IMAD.MOV.U32 R6, RZ, RZ, R9 ;  /* 0x000000ffff068224 */ /* 0x000fe200078e0009 */
[----:B-----5:R-:W-:-:S03]  /*32b00*/  SHF.R.S32.HI R35, RZ, 0x1f, R30 ;  /* 0x0000001fff237819 */ /* 0x020fc6000001141e */
[----:B---3--:R-:W-:-:S04]  /*32b10*/  @!P0 IMAD.WIDE.U32 R6, R30, R2, R6 ;  /* 0x000000021e068225 */ /* 0x008fc800078e0006 */
[----:B------:R-:W-:Y:S01]  /*32b20*/  @!P0 IMAD R2, R35, R2, RZ ;  /* 0x0000000223028224 */ /* 0x000fe200078e02ff */
[----:B0-----:R-:W-:-:S03]  /*32b30*/  @!P0 LEA R4, P1, R6, R4, 0x2 ;  /* 0x0000000406048211 */ /* 0x001fc600078210ff */
[----:B------:R-:W-:-:S04]  /*32b40*/  @!P0 IMAD R3, R30, R3, R2 ;  /* 0x000000031e038224 */ /* 0x000fc800078e0202 */
[----:B------:R-:W-:-:S05]  /*32b50*/  @!P0 IMAD.IADD R3, R7, 0x1, R3 ;  /* 0x0000000107038824 */ /* 0x000fca00078e0203 */
[----:B------:R-:W-:-:S05]  /*32b60*/  @!P0 LEA.HI.X R5, R6, R5, R3, 0x2, P1 ;  /* 0x0000000506058211 */ /* 0x000fca00008f1403 */
[----:B------:R-:W3:Y:S01]  /*32b70*/  @!P0 LDG.E R11, desc[UR44][R4.64] ;  /* 0x0000002c040b8981 */ /* 0x000ee2000c1e1900 */
[----:B------:R-:W-:Y:S01]  /*32b80*/  ISETP.GT.U32.AND P0, PT, R20, 0x5f, PT ;  /* 0x0000005f1400780c */ /* 0x000fe20003f04070 */
[----:B------:R-:W-:Y:S01]  /*32b90*/  IMAD.U32 R2, RZ, RZ, UR40 ;  /* 0x00000028ff027e24 */ /* 0x000fe2000f8e00ff */
[----:B------:R-:W-:Y:S01]  /*32ba0*/  UMOV UR5, 0xffffffff ;  /* 0xffffffff00057882 */ /* 0x000fe20000000000 */
[----:B------:R-:W0:Y:S01]  /*32bb0*/  S2R R20, SR_TID.X ;  /* 0x0000000000147919 */ /* 0x000e220000002100 */
[----:B------:R-:W-:Y:S02]  /*32bc0*/  IMAD.MOV R3, RZ, RZ, -R9 ;  /* 0x000000ffff037224 */ /* 0x000fe400078e0a09 */
[----:B------:R-:W-:Y:S02]  /*32bd0*/  ISETP.NE.AND P2, PT, R2, 0x3, PT ;  /* 0x000000030200780c */ /* 0x000fe40003f45270 */
[----:B------:R-:W-:-:S05]  /*32be0*/  IMAD R3, R10, R3, R8 ;  /* 0x000000030a037224 */ /* 0x000fca00078e0208 */
[----:B------:R-:W-:Y:S01]  /*32bf0*/  @P0 LOP3.LUT R22, R22, 0x20, RZ, 0xfc, !PT ;  /* 0x0000002016160812 */ /* 0x000fe200078efcff */
[----:B------:R-:W-:Y:S03]  /*32c00*/  STL [R1+0x45c], R3 ;  /* 0x00045c0301007387 */ /* 0x000fe60000100800 */
[----:B------:R-:W-:-:S04]  /*32c10*/  LOP3.LUT R22, R22, 0xfffff7ff, RZ, 0xc0, !PT ;  /* 0xfffff7ff16167812 */ /* 0x000fc800078ec0ff */
[----:B------:R-:W-:-:S04]  /*32c20*/  @P2 LOP3.LUT R22, R22, 0x800, RZ, 0xfc, !PT ;  /* 0x0000080016162812 */ /* 0x000fc800078efcff */
[----:B------:R-:W-:Y:S01]  /*32c30*/  LOP3.LUT R22, R22, 0xffffffef, RZ, 0xc0, !PT ;  /* 0xffffffef16167812 */ /* 0x000fe200078ec0ff */
[----:B0-----:R-:W-:-:S05]  /*32c40*/  IMAD.SHL.U32 R20, R20, 0x8, RZ ;  /* 0x0000000814147824 */ /* 0x001fca00078e00ff */
[----:B------:R-:W-:-:S04]  /*32c50*/  LOP3.LUT R20, R20, 0x38, RZ, 0xc0, !PT ;  /* 0x0000003814147812 */ /* 0x000fc800078ec0ff */
[C---:B-1----:R-:W-:Y:S02]  /*32c60*/  LOP3.LUT R13, R20.reuse, 0x40, RZ, 0xfc, !PT ;  /* 0x00000040140d7812 */ /* 0x042fe400078efcff */
[----:B------:R-:W-:Y:S02]  /*32c70*/  LOP3.LUT R12, R20, 0x80, RZ, 0xfc, !PT ;  /* 0x00000080140c7812 */ /* 0x000fe400078efcff */
[----:B------:R-:W-:Y:S02]  /*32c80*/  ISETP.GE.AND P4, PT, R13, UR4, PT ;  /* 0x000000040d007c0c */ /* 0x000fe4000bf86270 */
[----:B------:R-:W-:Y:S02]  /*32c90*/  ISETP.GE.AND P3, PT, R12, UR4, PT ;  /* 0x000000040c007c0c */ /* 0x000fe4000bf66270 */
[----:B------:R-:W-:-:S09]  /*32ca0*/  ISETP.GE.AND P0, PT, R20, UR4, PT ;  /* 0x0000000414007c0c */ /* 0x000fd2000bf06270 */
[----:B------:R-:W-:-:S04]  /*32cb0*/  @P4 LOP3.LUT R22, R22, 0x10, RZ, 0xfc, !PT ;  /* 0x0000001016164812 */ /* 0x000fc800078efcff */
[----:B------:R-:W-:-:S04]  /*32cc0*/  LOP3.LUT R22, R22, 0xfffffffe, RZ, 0xc0, !PT ;  /* 0xfffffffe16167812 */ /* 0x000fc800078ec0ff */
[----:B------:R-:W-:-:S04]  /*32cd0*/  LOP3.LUT R22, R22, 0xfffffff7, RZ, 0xc0, !PT ;  /* 0xfffffff716167812 */ /* 0x000fc800078ec0ff */
[----:B------:R-:W-:-:S04]  /*32ce0*/  @P3 LOP3.LUT R22, R22, 0x8, RZ, 0xfc, !PT ;  /* 0x0000000816163812 */ /* 0x000fc800078efcff */
[----:B------:R-:W-:-:S04]  /*32cf0*/  @P0 LOP3.LUT R22, R22, 0x1, RZ, 0xfc, !PT ;  /* 0x0000000116160812 */ /* 0x000fc800078efcff */
[----:B------:R-:W-:Y:S01]  /*32d00*/  LOP3.LUT R22, R22, 0xfffffffb, RZ, 0xc0, !PT ;  /* 0xfffffffb16167812 */ /* 0x000fe200078ec0ff */
[----:B---3--:R0:W-:Y:S02]  /*32d10*/  STL [R1+0x458], R11 ;  /* 0x0004580b01007387 */ /* 0x0081e40000100800 */
[----:B0-----:R-:W-:-:S04]  /*32d20*/  LOP3.LUT R11, R20, 0xc0, RZ, 0xfc, !PT ;  /* 0x000000c0140b7812 */ /* 0x001fc800078efcff */
[----:B------:R-:W-:-:S13]  /*32d30*/  ISETP.GE.AND P1, PT, R11, UR4, PT ;  /* 0x000000040b007c0c */ /* 0x000fda000bf26270 */
[----:B------:R-:W-:Y:S01]  /*32d40*/  @P1 LOP3.LUT R22, R22, 0x4, RZ, 0xfc, !PT ;  /* 0x0000000416161812 */ /* 0x000fe200078efcff */
[----:B------:R-:W-:Y:S06]  /*32d50*/  BRA.DIV UR5, `(.L_x_4106) ;  /* 0x0000006205ec7947 */ /* 0x000fec000b800000 */
.L_x_4255:
[----:B------:R-:W-:Y:S02]  /*32d60*/  SEL R2, RZ, 0x1, P0 ;  /* 0x00000001ff027807 */ /* 0x000fe40000000000 */
[----:B------:R-:W-:-:S03]  /*32d70*/  SHF.R.S32.HI R29, RZ, 0x1f, R18 ;  /* 0x0000001fff1d7819 */ /* 0x000fc60000011412 */
[----:B------:R0:W-:Y:S01]  /*32d80*/  STL [R1+0x49c], R2 ;  /* 0x00049c0201007387 */ /* 0x0001e20000100800 */
[----:B------:R-:W-:Y:S05]  /*32d90*/  @!P2 BRA `(.L_x_4107) ;  /* 0x000000000004a947 */ /* 0x000fea0003800000 */
[----:B------:R-:W-:Y:S01]  /*32da0*/  BPT.TRAP 0x1 ;  /* 0x000000040000795c */ /* 0x000fe20000300000 */
.L_x_4107:
[----:B--2---:R-:W-:Y:S01]  /*32db0*/  IMAD R31, R0, -0x60, R17 ;  /* 0xffffffa0001f7824 */ /* 0x004fe200078e0211 */
[----:B------:R-:W-:Y:S01]  /*32dc0*/  SHF.L.U32 R0, R27, 0x1f, RZ ;  /* 0x0000001f1b007819 */ /* 0x000fe200000006ff */
[----:B------:R-:W-:Y:S01]  /*32dd0*/  IMAD R17, R25, 0x8, R23 ;  /* 0x0000000819117824 */ /* 0x000fe200078e0217 */
[----:B------:R-:W-:Y:S03]  /*32de0*/  BSSY B0, `(.L_x_4108) ;  /* 0x0000003000007945 */ /* 0x000fe60003800000 */
[----:B------:R-:W1:Y:S02]  /*32df0*/  SYNCS.PHASECHK.TRANS64.TRYWAIT P0, [R17+URZ+0x32440], R0 ;  /* 0x03244000110075a7 */ /* 0x000e64000800017f */
[----:B-1----:R-:W-:Y:S05]  /*32e00*/  @!P0 BRA `(.L_x_4109) ;  /* 0x0000006000f48947 */ /* 0x002fea0003800000 */
.L_x_4256:
[----:B------:R-:W-:Y:S05]  /*32e10*/  BSYNC B0 ;  /* 0x0000000000007941 */ /* 0x000fea0003800000 */
.L_x_4108:
[----:B0-----:R-:W1:Y:S01]  /*32e20*/  LDL R2, [R1+0x45c] ;  /* 0x00045c0001027983 */ /* 0x001e620000100800 */
[----:B------:R-:W-:-:S03]  /*32e30*/  ULDC.64 UR4, c[0x0][0x300] ;  /* 0x0000c00000047ab9 */ /* 0x000fc60000000a00 */
[----:B------:R-:W2:Y:S01]  /*32e40*/  LDL R4, [R1+0x458] ;  /* 0x0004580001047983 */ /* 0x000ea20000100800 */
[----:B------:R-:W-:Y:S02]  /*32e50*/  LOP3.LUT R22, R22, 0xfffffffd, RZ, 0xc0, !PT ;  /* 0xfffffffd16167812 */ /* 0x000fe400078ec0ff */
[----:B-1----:R-:W-:Y:S02]  /*32e60*/  SHF.R.S32.HI R0, RZ, 0x1f, R2 ;  /* 0x0000001fff007819 */ /* 0x002fe40000011402 */
[----:B--2---:R-:W-:-:S03]  /*32e70*/  SHF.R.S32.HI R5, RZ, 0x1f, R4 ;  /* 0x0000001fff057819 */ /* 0x004fc60000011404 */
        /* <DEDUP_REMOVED lines=85> */
.L_x_4270:
        /* <DEDUP_REMOVED lines=10> */
.L_x_4111:
        /* <DEDUP_REMOVED lines=11> */
.L_x_4112:
[----:B0-----:R0:W5:Y:S01]  /*33520*/  LDL R2, [R1+0x450] ;  /* 0x0004500001027983 */ /* 0x0011620000100800 */
[----:B------:R0:W-:Y:S02]  /*33530*/  SYNCS.ARRIVE.TRANS64.A1T0 RZ, [R17+URZ+0x32430], RZ ;  /* 0x032430ff11ff79a7 */ /* 0x0001e4000810003f */
[----:B------:R-:W-:Y:S05]  /*33540*/  WARPSYNC.ALL ;  /* 0x0000000000007948 */ /* 0x000fea0003800000 */
[----:B------:R-:W-:Y:S01]  /*33550*/  ULDC.64 UR4, c[0x0][0xaf8] ;  /* 0x0002be0000047ab9 */ /* 0x000fe20000000a00 */
[----:B------:R-:W-:Y:S01]  /*33560*/  VIADD R0, R23, 0x18400 ;  /* 0x0001840017007836 */ /* 0x000fe20000000000 */
[----:B------:R-:W-:Y:S01]  /*33570*/  BAR.SYNC.DEFER_BLOCKING 0x8, 0x180 ;  /* 0x0206000000007b1d */ /* 0x000fe20000010000 */
[----:B------:R-:W-:-:S03]  /*33580*/  ISETP.NE.U32.AND P0, PT, RZ, UR4, PT ;  /* 0x00000004ff007c0c */ /* 0x000fc6000bf05070 */
[----:B------:R-:W-:Y:S02]  /*33590*/  LOP3.LUT P1, RZ, R0, 0x3ff, RZ, 0xc0, !PT ;  /* 0x000003ff00ff7812 */ /* 0x000fe4000782c0ff */
[----:B------:R-:W-:Y:S01]  /*335a0*/  ISETP.NE.AND.EX P0, PT, RZ, UR5, PT, P0 ;  /* 0x00000005ff007c0c */ /* 0x000fe2000bf05300 */
[----:B------:R-:W-:Y:S01]  /*335b0*/  BSSY B6, `(.L_x_4113) ;  /* 0x0000019000067945 */ /* 0x000fe20003800000 */
[----:B------:R-:W-:Y:S02]  /*335c0*/  SHF.R.S32.HI R0, RZ, 0x1f, R19 ;  /* 0x0000001fff007819 */ /* 0x000fe40000011413 */
[----:B------:R-:W-:Y:S02]  /*335d0*/  SEL R3, R19, RZ, !P0 ;  /* 0x000000ff13037207 */ /* 0x000fe40004000000 */
[----:B------:R-:W-:-:S03]  /*335e0*/  SEL R0, R0, RZ, !P0 ;  /* 0x000000ff00007207 */ /* 0x000fc60004000000 */
[----:B------:R-:W-:Y:S04]  /*335f0*/  STL [R1+0x464], R3 ;  /* 0x0004640301007387 */ /* 0x000fe80000100800 */
[----:B------:R1:W-:Y:S02]  /*33600*/  STL [R1+0x484], R0 ;  /* 0x0004840001007387 */ /* 0x0003e40000100800 */
[----:B-1---5:R-:W-:-:S05]  /*33610*/  SHF.R.S32.HI R0, RZ, 0x1f, R2 ;  /* 0x0000001fff007819 */ /* 0x022fca0000011402 */
[----:B------:R1:W-:Y:S01]  /*33620*/  STL [R1+0x478], R0 ;  /* 0x0004780001007387 */ /* 0x0003e20000100800 */
[----:B------:R-:W-:Y:S05]  /*33630*/  @!P1 BRA `(.L_x_4114) ;  /* 0x0000000000409947 */ /* 0x000fea0003800000 */
[----:B------:R-:W-:Y:S01]  /*33640*/  MOV R2, 0x0 ;  /* 0x0000000000027802 */ /* 0x000fe20000000f00 */
[----:B------:R-:W-:Y:S01]  /*33650*/  ULDC.64 UR4, c[0x4][0x98] ;  /* 0x0100260000047ab9 */ /* 0x000fe20000000a00 */
[----:B------:R-:W-:Y:S01]  /*33660*/  ULDC.64 UR6, c[0x4][0xa0] ;  /* 0x0100280000067ab9 */ /* 0x000fe20000000a00 */
[----:B------:R-:W-:Y:S01]  /*33670*/  ULDC.64 UR8, c[0x4][0x20] ;  /* 0x0100080000087ab9 */ /* 0x000fe20000000a00 */
[----:B------:R-:W-:Y:S02]  /*33680*/  IMAD.U32 R4, RZ, RZ, UR4 ;  /* 0x00000004ff047e24 */ /* 0x000fe4000f8e00ff */
[----:B------:R-:W2:Y:S01]  /*33690*/  LDC.64 R2, c[0x4][R2] ;  /* 0x0100000002027b82 */ /* 0x000ea20000000a00 */
        /* <DEDUP_REMOVED lines=10> */
.L_x_4114:
[----:B------:R-:W-:Y:S05]  /*33740*/  BSYNC B6 ;  /* 0x0000000000067941 */ /* 0x000fea0003800000 */
.L_x_4113:
[----:B------:R-:W2:Y:S01]  /*33750*/  LDL R21, [R1+0x450] ;  /* 0x0004500001157983 */ /* 0x000ea20000100800 */
[----:B------:R-:W3:Y:S01]  /*33760*/  LDC R6, c[0x0][0x448] ;  /* 0x00011200ff067b82 */ /* 0x000ee20000000800 */
[----:B------:R-:W-:Y:S02]  /*33770*/  ULDC.64 UR4, c[0x0][0x298] ;  /* 0x0000a60000047ab9 */ /* 0x000fe40000000a00 */
[----:B------:R-:W4:Y:S04]  /*33780*/  LDL R20, [R1+0x484] ;  /* 0x0004840001147983 */ /* 0x000f280000100800 */
[----:B-1----:R-:W4:Y:S04]  /*33790*/  LDL R0, [R1+0x478] ;  /* 0x0004780001007983 */ /* 0x002f280000100800 */
[----:B------:R1:W5:Y:S01]  /*337a0*/  LDL R9, [R1+0x454] ;  /* 0x0004540001097983 */ /* 0x0003620000100800 */
[----:B------:R-:W0:Y:S01]  /*337b0*/  S2R R2, SR_TID.X ;  /* 0x0000000000027919 */ /* 0x000e220000002100 */
[----:B---3--:R-:W-:-:S13]  /*337c0*/  ISETP.NE.AND P0, PT, R6, 0x1, PT ;  /* 0x000000010600780c */ /* 0x008fda0003f05270 */
[----:B------:R-:W3:Y:S01]  /*337d0*/  @P0 LDC R3, c[0x0][0x450] ;  /* 0x00011400ff030b82 */ /* 0x000ee20000000800 */
[----:B0-----:R-:W-:-:S04]  /*337e0*/  LOP3.LUT R2, R2, 0x7f, RZ, 0xc0, !PT ;  /* 0x0000007f02027812 */ /* 0x001fc800078ec0ff */
[----:B------:R-:W-:Y:S01]  /*337f0*/  SHF.R.U32.HI R2, RZ, 0x3, R2 ;  /* 0x00000003ff027819 */ /* 0x000fe20000011602 */
[----:B--2---:R-:W-:Y:S02]  /*33800*/  IMAD.MOV.U32 R5, RZ, RZ, R21 ;  /* 0x000000ffff057224 */ /* 0x004fe400078e0015 */
[----:B----4-:R-:W-:Y:S02]  /*33810*/  IMAD.MOV.U32 R21, RZ, RZ, R20 ;  /* 0x000000ffff157224 */ /* 0x010fe400078e0014 */
[----:B------:R-:W2:Y:S01]  /*33820*/  LDL R20, [R1+0x464] ;  /* 0x0004640001147983 */ /* 0x000ea20000100800 */
[----:B------:R-:W-:Y:S02]  /*33830*/  IMAD.MOV.U32 R4, RZ, RZ, R0 ;  /* 0x000000ffff047224 */ /* 0x000fe400078e0000 */
[----:B------:R-:W0:Y:S02]  /*33840*/  S2R R0, SR_TID.X ;  /* 0x0000000000007919 */ /* 0x000e240000002100 */
[----:B0-----:R-:W-:-:S05]  /*33850*/  IMAD.SHL.U32 R0, R0, 0x10, RZ ;  /* 0x0000001000007824 */ /* 0x001fca00078e00ff */
[----:B------:R-:W-:Y:S02]  /*33860*/  LOP3.LUT R0, R2, 0x70, R0, 0xf8, !PT ;  /* 0x0000007002007812 */ /* 0x000fe400078ef800 */
[----:B------:R-:W0:Y:S03]  /*33870*/  @P0 LDC R2, c[0x0][0x44c] ;  /* 0x00011300ff020b82 */ /* 0x000e260000000800 */
[----:B------:R-:W-:Y:S02]  /*33880*/  IMAD.IADD R37, R0, 0x1, R36 ;  /* 0x0000000100257824 */ /* 0x000fe400078e0224 */
[----:B------:R-:W-:Y:S02]  /*33890*/  IMAD R4, R4, UR4, RZ ;  /* 0x0000000404047c24 */ /* 0x000fe4000f8e02ff */
[----:B------:R-:W-:Y:S02]  /*338a0*/  IMAD.MOV.U32 R0, RZ, RZ, R37 ;  /* 0x000000ffff007224 */ /* 0x000fe400078e0025 */
[----:B------:R-:W-:-:S02]  /*338b0*/  IMAD R4, R5, UR5, R4 ;  /* 0x0000000505047c24 */ /* 0x000fc4000f8e0204 */
[----:B0-----:R-:W-:-:S05]  /*338c0*/  @P0 IMAD.HI.U32 R2, R37, R2, RZ ;  /* 0x0000000225020227 */ /* 0x001fca00078e00ff */
[----:B---3--:R-:W-:Y:S01]  /*338d0*/  @P0 SHF.R.U32.HI R0, RZ, R3, R2 ;  /* 0x00000003ff000219 */ /* 0x008fe20000011602 */
        /* <DEDUP_REMOVED lines=9> */
[----:B------:R-:W0:Y:S02]  /*33970*/  S2R R5, SR_TID.X ;  /* 0x0000000000057919 */ /* 0x000e240000002100 */
[----:B0-----:R-:W-:-:S05]  /*33980*/  IMAD.SHL.U32 R7, R5, 0x8, RZ ;  /* 0x0000000805077824 */ /* 0x001fca00078e00ff */
[----:B------:R-:W-:Y:S01]  /*33990*/  LOP3.LUT R7, R7, 0x38, RZ, 0xc0, !PT ;  /* 0x0000003807077812 */ /* 0x000fe200078ec0ff */
[C---:B--2---:R-:W-:Y:S02]  /*339a0*/  IMAD R4, R20.reuse, UR5, R4 ;  /* 0x0000000514047c24 */ /* 0x044fe4000f8e0204 */
[----:B------:R-:W-:Y:S01]  /*339b0*/  IMAD.WIDE.U32 R2, R20, UR4, R2 ;  /* 0x0000000414027c25 */ /* 0x000fe2000f8e0002 */
        /* <DEDUP_REMOVED lines=23> */
[----:B-1----:R-:W-:Y:S10]  /*33b30*/  BRA.DIV UR5, `(.L_x_4115) ;  /* 0x0000005e05bc7947 */ /* 0x002ff4000b800000 */
[----:B------:R-:W0:Y:S01]  /*33b40*/  SHFL.IDX PT, R5, R0, RZ, 0x181f ;  /* 0x00181fff00057589 */ /* 0x000e2200000e0000 */
[----:B-----5:R-:W-:Y:S02]  /*33b50*/  IMAD R2, R9, R6, RZ ;  /* 0x0000000609027224 */ /* 0x020fe400078e02ff */
[----:B------:R-:W-:Y:S01]  /*33b60*/  IMAD.IADD R36, R8, 0x1, R36 ;  /* 0x0000000108247824 */ /* 0x000fe200078e0224 */
[----:B------:R-:W1:Y:S03]  /*33b70*/  SHFL.IDX PT, R4, R3, RZ, 0x181f ;  /* 0x00181fff03047589 */ /* 0x000e6600000e0000 */
[C---:B------:R-:W-:Y:S01]  /*33b80*/  VIADD R6, R36.reuse, 0x10 ;  /* 0x0000001024067836 */ /* 0x040fe20000000000 */
[C---:B------:R-:W-:Y:S01]  /*33b90*/  ISETP.GE.AND P0, PT, R36.reuse, R2, PT ;  /* 0x000000022400720c */ /* 0x040fe20003f06270 */
[----:B------:R-:W-:-:S03]  /*33ba0*/  VIADD R8, R36, 0x30 ;  /* 0x0000003024087836 */ /* 0x000fc60000000000 */
[----:B------:R2:W-:Y:S04]  /*33bb0*/  STL [R1+0x468], R6 ;  /* 0x0004680601007387 */ /* 0x0005e80000100800 */
[----:B------:R-:W-:Y:S05]  /*33bc0*/  STL [R1+0x470], R8 ;  /* 0x0004700801007387 */ /* 0x000fea0000100800 */
        /* <DEDUP_REMOVED lines=22> */
[----:B0-----:R-:W-:-:S05]  /*33d30*/  @!P0 LEA R5, P2, R7, R5, 0x1 ;  /* 0x0000000507058211 */ /* 0x001fca00078408ff */
[----:B-1----:R-:W-:-:S05]  /*33d40*/  @!P0 IMAD.X R4, RZ, RZ, R4, P2 ;  /* 0x000000ffff048224 */ /* 0x002fca00010e0604 */
        /* <DEDUP_REMOVED lines=47> */
.L_x_4287:
[----:B0-2---:R-:W-:-:S05]  /*34040*/  VIADD R4, R36, 0x70 ;  /* 0x0000007024047836 */ /* 0x005fca0000000000 */
        /* <DEDUP_REMOVED lines=10> */
.L_x_4116:
        /* <DEDUP_REMOVED lines=27> */
[----:B0-----:R-:W-:Y:S05]  /*342a0*/  CALL.ABS.NOINC R2 ;  /* 0x0000000002007343 */ /* 0x001fea0003c00000 */
.L_x_4118:
[----:B------:R-:W-:Y:S05]  /*342b0*/  BSYNC B6 ;  /* 0x0000000000067941 */ /* 0x000fea0003800000 */
.L_x_4117:
[----:B------:R-:W2:Y:S01]  /*342c0*/  LDL.LU R0, [R1+0x478] ;  /* 0x0004780001007983 */ /* 0x000ea20000300800 */
[----:B------:R-:W1:Y:S01]  /*342d0*/  LDC R6, c[0x0][0x448] ;  /* 0x00011200ff067b82 */ /* 0x000e620000000800 */
[----:B------:R-:W-:Y:S02]  /*342e0*/  ULDC.64 UR4, c[0x0][0x398] ;  /* 0x0000e60000047ab9 */ /* 0x000fe40000000a00 */
[----:B0-----:R-:W3:Y:S04]  /*342f0*/  LDL.LU R2, [R1+0x450] ;  /* 0x0004500001027983 */ /* 0x001ee80000300800 */
[----:B------:R-:W4:Y:S04]  /*34300*/  LDL.LU R21, [R1+0x484] ;  /* 0x0004840001157983 */ /* 0x000f280000300800 */
[----:B------:R-:W5:Y:S01]  /*34310*/  LDL.LU R20, [R1+0x464] ;  /* 0x0004640001147983 */ /* 0x000f620000300800 */
[----:B------:R-:W-:Y:S01]  /*34320*/  IMAD.MOV.U32 R4, RZ, RZ, R37 ;  /* 0x000000ffff047224 */ /* 0x000fe200078e0025 */
[----:B------:R-:W0:Y:S01]  /*34330*/  S2R R8, SR_TID.X ;  /* 0x0000000000087919 */ /* 0x000e220000002100 */
[----:B-1----:R-:W-:-:S13]  /*34340*/  ISETP.NE.AND P0, PT, R6, 0x1, PT ;  /* 0x000000010600780c */ /* 0x002fda0003f05270 */
[----:B------:R-:W1:Y:S01]  /*34350*/  @P0 LDC R5, c[0x0][0x450] ;  /* 0x00011400ff050b82 */ /* 0x000e620000000800 */
[----:B0-----:R-:W-:-:S05]  /*34360*/  IMAD.SHL.U32 R7, R8, 0x8, RZ ;  /* 0x0000000808077824 */ /* 0x001fca00078e00ff */
[----:B------:R-:W-:Y:S01]  /*34370*/  LOP3.LUT R7, R7, 0x38, RZ, 0xc0, !PT ;  /* 0x0000003807077812 */ /* 0x000fe200078ec0ff */
[----:B--2---:R-:W-:-:S04]  /*34380*/  IMAD R0, R0, UR4, RZ ;  /* 0x0000000400007c24 */ /* 0x004fc8000f8e02ff */
[C---:B---3--:R-:W-:Y:S02]  /*34390*/  IMAD R0, R2.reuse, UR5, R0 ;  /* 0x0000000502007c24 */ /* 0x048fe4000f8e0200 */
        /* <DEDUP_REMOVED lines=8> */
[----:B----4-:R-:W-:Y:S02]  /*34420*/  IMAD R0, R21, UR4, RZ ;  /* 0x0000000415007c24 */ /* 0x010fe4000f8e02ff */
[----:B-----5:R-:W-:-:S04]  /*34430*/  IMAD.WIDE.U32 R2, R20, UR4, R2 ;  /* 0x0000000414027c25 */ /* 0x020fc8000f8e0002 */
[----:B------:R-:W-:Y:S01]  /*34440*/  IMAD R0, R20, UR5, R0 ;  /* 0x0000000514007c24 */ /* 0x000fe2000f8e0200 */
[----:B------:R-:W-:Y:S01]  /*34450*/  ULDC.64 UR4, c[0x0][0x3d0] ;  /* 0x0000f40000047ab9 */ /* 0x000fe20000000a00 */
[----:B------:R-:W-:Y:S02]  /*34460*/  IMAD.SHL.U32 R20, R8, 0x8, RZ ;  /* 0x0000000808147824 */ /* 0x000fe400078e00ff */
[----:B------:R-:W-:Y:S02]  /*34470*/  IMAD.IADD R3, R3, 0x1, R0 ;  /* 0x0000000103037824 */ /* 0x000fe400078e0200 */
[----:B------:R-:W0:Y:S01]  /*34480*/  @P0 LDC R0, c[0x0][0x44c] ;  /* 0x00011300ff000b82 */ /* 0x000e220000000800 */
[----:B------:R-:W-:-:S04]  /*34490*/  LOP3.LUT R20, R20, 0x38, RZ, 0xc0, !PT ;  /* 0x0000003814147812 */ /* 0x000fc800078ec0ff */
[C---:B------:R-:W-:Y:S02]  /*344a0*/  LOP3.LUT R10, R20.reuse, 0x40, RZ, 0xfc, !PT ;  /* 0x00000040140a7812 */ /* 0x040fe400078efcff */
[C---:B------:R-:W-:Y:S02]  /*344b0*/  LOP3.LUT R9, R20.reuse, 0x80, RZ, 0xfc, !PT ;  /* 0x0000008014097812 */ /* 0x040fe400078efcff */
[----:B------:R-:W-:Y:S01]  /*344c0*/  LOP3.LUT R8, R20, 0xc0, RZ, 0xfc, !PT ;  /* 0x000000c014087812 */ /* 0x000fe200078efcff */
[----:B0-----:R-:W-:-:S05]  /*344d0*/  @P0 IMAD.HI.U32 R0, R37, R0, RZ ;  /* 0x0000000025000227 */ /* 0x001fca00078e00ff */
[----:B-1----:R-:W-:-:S04]  /*344e0*/  @P0 SHF.R.U32.HI R4, RZ, R5, R0 ;  /* 0x00000005ff040219 */ /* 0x002fc80000011600 */
        /* <DEDUP_REMOVED lines=27> */
[----:B------:R-:W-:Y:S01]  /*346a0*/  SHFL.IDX PT, R2, R0, RZ, 0x181f ;  /* 0x00181fff00027589 */ /* 0x000fe200000e0000 */
[----:B--2---:R-:W-:-:S03]  /*346b0*/  IMAD.MOV.U32 R11, RZ, RZ, R3 ;  /* 0x000000ffff0b7224 */ /* 0x004fc600078e0003 */
[----:B------:R-:W0:Y:S01]  /*346c0*/  SHFL.IDX PT, R3, R4, RZ, 0x181f ;  /* 0x00181fff04037589 */ /* 0x000e2200000e0000 */
[----:B---3--:R-:W-:-:S03]  /*346d0*/  IMAD R5, R10, R6, RZ ;  /* 0x000000060a057224 */ /* 0x008fc600078e02ff */
[----:B------:R-:W2:Y:S02]  /*346e0*/  LDL.LU R10, [R1+0x474] ;  /* 0x00047400010a7983 */ /* 0x000ea40000300800 */
[----:B------:R-:W-:-:S13]  /*346f0*/  ISETP.GE.AND P0, PT, R36, R5, PT ;  /* 0x000000052400720c */ /* 0x000fda0003f06270 */
[----:B0-----:R-:W-:-:S05]  /*34700*/  @!P0 LEA R3, P6, R7, R3, 0x1 ;  /* 0x0000000307038211 */ /* 0x001fca00078c08ff */
[----:B------:R-:W-:-:S05]  /*34710*/  @!P0 IMAD.X R2, RZ, RZ, R2, P6 ;  /* 0x000000ffff028224 */ /* 0x000fca00030e0602 */
[----:B------:R-:W-:-:S04]  /*34720*/  @!P0 LOP3.LUT R3, R3, R2, RZ, 0x3c, !PT ;  /* 0x0000000203038212 */ /* 0x000fc800078e3cff */
[----:B------:R-:W-:-:S04]  /*34730*/  @!P0 LOP3.LUT R2, R3, R2, RZ, 0x3c, !PT ;  /* 0x0000000203028212 */ /* 0x000fc800078e3cff */
[----:B------:R-:W-:-:S05]  /*34740*/  @!P0 LOP3.LUT R3, R3, R2, RZ, 0x3c, !PT ;  /* 0x0000000203038212 */ /* 0x000fca00078e3cff */
[----:B------:R-:W-:Y:S01]  /*34750*/  @!PT LDS RZ, [RZ] ;  /* 0x00000000fffff984 */ /* 0x000fe20000000800 */
[----:B------:R-:W-:Y:S04]  /*34760*/  @!P0 LDGSTS.E.BYPASS.LTC128B.128 [R26+0x22400], desc[UR44][R2.64], !P4 ;  /* 0x22400000021a8fae */ /* 0x000fe8000e101d6c */
[----:B------:R-:W-:Y:S04]  /*34770*/  @!P0 LDGSTS.E.BYPASS.LTC128B.128 [R26+0x26400], desc[UR44][R2.64+0x80], !P3 ;  /* 0x26400080021a8fae */ /* 0x000fe8000d901d6c */
[----:B------:R-:W-:Y:S04]  /*34780*/  @!P0 LDGSTS.E.BYPASS.LTC128B.128 [R26+0x2a400], desc[UR44][R2.64+0x100], !P2 ;  /* 0x2a400100021a8fae */ /* 0x000fe8000d101d6c */
[----:B------:R0:W-:Y:S01]  /*34790*/  @!P0 LDGSTS.E.BYPASS.LTC128B.128 [R26+0x2e400], desc[UR44][R2.64+0x180], !P1 ;  /* 0x2e400180021a8fae */ /* 0x0001e2000c901d6c */
[----:B----4-:R-:W-:-:S03]  /*347a0*/  ISETP.GE.AND P0, PT, R9, R5, PT ;  /* 0x000000050900720c */ /* 0x010fc60003f06270 */
[----:B------:R-:W3:Y:S04]  /*347b0*/  LDL.LU R9, [R1+0x47c] ;  /* 0x00047c0001097983 */ /* 0x000ee80000300800 */
[----:B0-----:R-:W0:Y:S04]  /*347c0*/  SHFL.IDX PT, R2, R4, 0x1, 0x181f ;  /* 0x00381f0004027f89 */ /* 0x001e2800000e0000 */
[----:B------:R-:W1:Y:S02]  /*347d0*/  SHFL.IDX PT, R6, R0, 0x1, 0x181f ;  /* 0x00381f0000067f89 */ /* 0x000e6400000e0000 */
[----:B0-----:R-:W-:-:S05]  /*347e0*/  @!P0 LEA R2, P6, R7, R2, 0x1 ;  /* 0x0000000207028211 */ /* 0x001fca00078c08ff */
[----:B-1----:R-:W-:-:S05]  /*347f0*/  @!P0 IMAD.X R3, RZ, RZ, R6, P6 ;  /* 0x000000ffff038224 */ /* 0x002fca00030e0606 */
[----:B------:R-:W-:Y:S04]  /*34800*/  @!P0 LDGSTS.E.BYPASS.LTC128B.128 [R26+0x22c00], desc[UR44][R2.64], !P4 ;  /* 0x22c00000021a8fae */ /* 0x000fe8000e101d6c */
[----:B------:R-:W-:Y:S04]  /*34810*/  @!P0 LDGSTS.E.BYPASS.LTC128B.128 [R26+0x26c00], desc[UR44][R2.64+0x80], !P3 ;  /* 0x26c00080021a8fae */ /* 0x000fe8000d901d6c */
[----:B------:R-:W-:Y:S04]  /*34820*/  @!P0 LDGSTS.E.BYPASS.LTC128B.128 [R26+0x2ac00], desc[UR44][R2.64+0x100], !P2 ;  /* 0x2ac00100021a8fae */ /* 0x000fe8000d101d6c */
[----:B------:R0:W-:Y:S01]  /*34830*/  @!P0 LDGSTS.E.BYPASS.LTC128B.128 [R26+0x2ec00], desc[UR44][R2.64+0x180], !P1 ;  /* 0x2ec00180021a8fae */ /* 0x0001e2000c901d6c */
[----:B-----5:R-:W-:-:S03]  /*34840*/  ISETP.GE.AND P0, PT, R8, R5, PT ;  /* 0x000000050800720c */ /* 0x020fc60003f06270 */
[----:B------:R-:W4:Y:S04]  /*34850*/  LDL.LU R8, [R1+0x480] ;  /* 0x0004800001087983 */ /* 0x000f280000300800 */
[----:B0-----:R-:W0:Y:S04]  /*34860*/  SHFL.IDX PT, R2, R4, 0x2, 0x181f ;  /* 0x00581f0004027f89 */ /* 0x001e2800000e0000 */
[----:B------:R-:W1:Y:S02]  /*34870*/  SHFL.IDX PT, R6, R0, 0x2, 0x181f ;  /* 0x00581f0000067f89 */ /* 0x000e6400000e0000 */
[----:B0-----:R-:W-:-:S05]  /*34880*/  @!P0 LEA R2, P6, R7, R2, 0x1 ;  /* 0x0000000207028211 */ /* 0x001fca00078c08ff */
[----:B-1----:R-:W-:-:S05]  /*34890*/  @!P0 IMAD.X R3, RZ, RZ, R6, P6 ;  /* 0x000000ffff038224 */ /* 0x002fca00030e0606 */
        /* <DEDUP_REMOVED lines=33> */
[----:B----4-:R-:W-:-:S13]  /*34ab0*/  ISETP.GE.AND P0, PT, R8, R5, PT ;  /* 0x000000050800720c */ /* 0x010fda0003f06270 */
        /* <DEDUP_REMOVED lines=8> */
.L_x_4305:
        /* <DEDUP_REMOVED lines=13> */
.L_x_4121:
[----:B------:R-:W-:Y:S05]  /*34c10*/  BSYNC B0 ;  /* 0x0000000000007941 */ /* 0x000fea0003800000 */
.L_x_4120:
[----:B------:R-:W-:Y:S01]  /*34c20*/  NOP ;  /* 0x0000000000007918 */ /* 0x000fe20000000000 */
[----:B------:R-:W-:-:S13]  /*34c30*/  PLOP3.LUT P0, PT, PT, PT, PT, 0x80, 0x0 ;  /* 0x000000000000781c */ /* 0x000fda0003f0f070 */
.L_x_4122:
[----:B------:R-:W-:Y:S02]  /*34c40*/  PLOP3.LUT P1, PT, P1, P0, PT, 0xa2, 0x0 ;  /* 0x000000000000781c */ /* 0x000fe40000f21472 */
[----:B------:R-:W-:-:S08]  /*34c50*/  @P0 R2UR P1, UR4, R23 ;  /* 0x00000000170402ca */ /* 0x000fd00000020000 */
[----:B------:R-:W-:-:S05]  /*34c60*/  @P0 PLOP3.LUT P0, PT, P1, PT, PT, 0x80, 0x0 ;  /* 0x000000000000081c */ /* 0x000fca0000f0f070 */
[----:B------:R-:W-:Y:S01]  /*34c70*/  @!P1 SYNCS.ARRIVE.TRANS64.RED.A0T1 RZ, [UR4+0x32410], RZ ;  /* 0x032410ffffff99a7 */ /* 0x000fe20008200404 */
[----:B------:R-:W-:Y:S07]  /*34c80*/  @!P1 ARRIVES.LDGSTSBAR.64.TRANSCNT [UR4+0x32410] ;  /* 0x03241000ff0099b0 */ /* 0x000fee0008000a84 */
[----:B------:R-:W-:Y:S05]  /*34c90*/  @P0 BRA.U.ANY `(.L_x_4122) ;  /* 0xfffffffd00e80947 */ /* 0x000fea000393ffff */
[----:B01----:R-:W3:Y:S02]  /*34ca0*/  LDL.LU R2, [R1+0x48c] ;  /* 0x00048c0001027983 */ /* 0x003ee40000300800 */
        /* <DEDUP_REMOVED lines=11> */
.L_x_4306:
[----:B------:R-:W-:Y:S05]  /*34d60*/  BSYNC B0 ;  /* 0x0000000000007941 */ /* 0x000fea0003800000 */
.L_x_4123:
[----:B------:R-:W-:-:S05]  /*34d70*/  IMAD.U32 R2, RZ, RZ, UR40 ;  /* 0x00000028ff027e24 */ /* 0x000fca000f8e00ff */
[----:B------:R-:W-:-:S13]  /*34d80*/  ISETP.NE.AND P0, PT, R2, 0x3, PT ;  /* 0x000000030200780c */ /* 0x000fda0003f05270 */
[----:B------:R-:W-:Y:S05]  /*34d90*/  @!P0 BRA `(.L_x_4125) ;  /* 0x0000000000048947 */ /* 0x000fea0003800000 */
[----:B------:R-:W-:Y:S01]  /*34da0*/  BPT.TRAP 0x1 ;  /* 0x000000040000795c */ /* 0x000fe20000300000 */
.L_x_4125:
[----:B0-----:R-:W-:Y:S01]  /*34db0*/  SHF.L.U32 R0, R27, 0x1f, RZ ;  /* 0x0000001f1b007819 */ /* 0x001fe200000006ff */
[----:B------:R-:W-:Y:S03]  /*34dc0*/  BSSY B0, `(.L_x_4126) ;  /* 0x0000003000007945 */ /* 0x000fe60003800000 */
[----:B------:R-:W0:Y:S02]  /*34dd0*/  SYNCS.PHASECHK.TRANS64.TRYWAIT P0, [R17+URZ+0x32460], R0 ;  /* 0x03246000110075a7 */ /* 0x000e24000800017f */
[----:B0-----:R-:W-:Y:S05]  /*34de0*/  @!P0 BRA `(.L_x_4127) ;  /* 0x0000006400348947 */ /* 0x001fea0003800000 */
.L_x_4307:
[----:B------:R-:W-:Y:S05]  /*34df0*/  BSYNC B0 ;  /* 0x0000000000007941 */ /* 0x000fea0003800000 */
.L_x_4126:
[----:B------:R-:W0:Y:S01]  /*34e00*/  LDL.LU R3, [R1+0x494] ;  /* 0x0004940001037983 */ /* 0x000e220000300800 */
[----:B------:R-:W-:-:S03]  /*34e10*/  ULDC.64 UR4, c[0x0][0x328] ;  /* 0x0000ca0000047ab9 */ /* 0x000fc60000000a00 */
[----:B------:R-:W3:Y:S04]  /*34e20*/  LDL.LU R2, [R1+0x45c] ;  /* 0x00045c0001027983 */ /* 0x000ee80000300800 */
[----:B------:R-:W4:Y:S04]  /*34e30*/  LDL.LU R7, [R1+0x498] ;  /* 0x0004980001077983 */ /* 0x000f280000300800 */
[----:B--2---:R-:W2:Y:S04]  /*34e40*/  LDL.LU R6, [R1+0x458] ;  /* 0x0004580001067983 */ /* 0x004ea80000300800 */
[----:B------:R-:W5:Y:S01]  /*34e50*/  LDL.LU R4, [R1+0x49c] ;  /* 0x00049c0001047983 */ /* 0x000f620000300800 */
[----:B------:R-:W-:-:S02]  /*34e60*/  LOP3.LUT P3, RZ, R22, 0x10, RZ, 0xc0, !PT ;  /* 0x0000001016ff7812 */ /* 0x000fc4000786c0ff */
[C---:B------:R-:W-:Y:S02]  /*34e70*/  LOP3.LUT P2, RZ, R22.reuse, 0x8, RZ, 0xc0, !PT ;  /* 0x0000000816ff7812 */ /* 0x040fe4000784c0ff */
[C---:B------:R-:W-:Y:S02]  /*34e80*/  LOP3.LUT P1, RZ, R22.reuse, 0x4, RZ, 0xc0, !PT ;  /* 0x0000000416ff7812 */ /* 0x040fe4000782c0ff */
[----:B------:R-:W-:Y:S01]  /*34e90*/  LOP3.LUT P4, RZ, R22, 0x1, RZ, 0xc0, !PT ;  /* 0x0000000116ff7812 */ /* 0x000fe2000788c0ff */
[----:B0-----:R-:W-:-:S04]  /*34ea0*/  IMAD R0, R3, UR4, RZ ;  /* 0x0000000403007c24 */ /* 0x001fc8000f8e02ff */
[C---:B---3--:R-:W-:Y:S02]  /*34eb0*/  IMAD R5, R2.reuse, UR5, R0 ;  /* 0x0000000502057c24 */ /* 0x048fe4000f8e0200 */
[----:B------:R-:W-:Y:S01]  /*34ec0*/  IMAD.WIDE.U32 R2, R2, UR4, RZ ;  /* 0x0000000402027c25 */ /* 0x000fe2000f8e00ff */
[----:B------:R-:W-:-:S03]  /*34ed0*/  ULDC.64 UR4, c[0x0][0x338] ;  /* 0x0000ce0000047ab9 */ /* 0x000fc60000000a00 */
[----:B------:R-:W-:Y:S02]  /*34ee0*/  IMAD.IADD R3, R3, 0x1, R5 ;  /* 0x0000000103037824 */ /* 0x000fe400078e0205 */
[----:B----4-:R-:W-:Y:S01]  /*34ef0*/  IMAD R0, R7, UR4, RZ ;  /* 0x0000000407007c24 */ /* 0x010fe2000f8e02ff */
[----:B------:R-:W-:Y:S01]  /*34f00*/  SEL R7, RZ, 0x8, P1 ;  /* 0x00000008ff077807 */ /* 0x000fe20000800000 */
[----:B--2---:R-:W-:-:S04]  /*34f10*/  IMAD.WIDE.U32 R2, R6, UR4, R2 ;  /* 0x0000000406027c25 */ /* 0x004fc8000f8e0002 */
[----:B------:R-:W-:Y:S01]  /*34f20*/  IMAD R5, R6, UR5, R0 ;  /* 0x0000000506057c24 */ /* 0x000fe2000f8e0200 */
[----:B------:R-:W-:Y:S01]  /*34f30*/  ULDC.64 UR4, c[0x0][0x330] ;  /* 0x0000cc0000047ab9 */ /* 0x000fe20000000a00 */
[----:B------:R-:W-:Y:S02]  /*34f40*/  SEL R0, RZ, 0x2, P3 ;  /* 0x00000002ff007807 */ /* 0x000fe40001800000 */
        /* <DEDUP_REMOVED lines=84> */
.L_x_4321:
        /* <DEDUP_REMOVED lines=15> */
.L_x_4129:
        /* <DEDUP_REMOVED lines=11> */
.L_x_4130:
[----:B------:R-:W2:Y:S01]  /*35630*/  LDL.LU R2, [R1+0x490] ;  /* 0x0004900001027983 */ /* 0x000ea20000300800 */
[----:B------:R0:W-:Y:S01]  /*35640*/  SYNCS.ARRIVE.TRANS64.A1T0 RZ, [R17+URZ+0x32450], RZ ;  /* 0x032450ff11ff79a7 */ /* 0x0001e2000810003f */
[----:B------:R-:W-:Y:S01]  /*35650*/  BSSY B0, `(.L_x_4131) ;  /* 0x00000e0000007945 */ /* 0x000fe20003800000 */
[----:B--2---:R-:W-:-:S05]  /*35660*/  VIADD R10, R2, 0xfffffffe ;  /* 0xfffffffe020a7836 */ /* 0x004fca0000000000 */
[----:B------:R-:W-:-:S13]  /*35670*/  ISETP.GE.AND P0, PT, R10, R34, PT ;  /* 0x000000220a00720c */ /* 0x000fda0003f06270 */
[----:B0-----:R-:W-:Y:S05]  /*35680*/  @!P0 BRA `(.L_x_4132) ;  /* 0x0000000c00708947 */ /* 0x001fea0003800000 */
.L_x_4145:
[----:B0-----:R-:W0:Y:S01]  /*35690*/  S2R R2, SR_TID.X ;  /* 0x0000000000027919 */ /* 0x001e220000002100 */
[----:B------:R-:W1:Y:S01]  /*356a0*/  LDC R6, c[0x0][0x430] ;  /* 0x00010c00ff067b82 */ /* 0x000e620000000800 */
[----:B------:R-:W-:Y:S01]  /*356b0*/  IMAD R7, R10, 0x60, R33 ;  /* 0x000000600a077824 */ /* 0x000fe200078e0221 */
[----:B--2---:R-:W2:Y:S01]  /*356c0*/  S2R R3, SR_TID.X ;  /* 0x0000000000037919 */ /* 0x004ea20000002100 */
[----:B------:R-:W-:Y:S02]  /*356d0*/  IMAD.U32 R12, RZ, RZ, UR40 ;  /* 0x00000028ff0c7e24 */ /* 0x000fe4000f8e00ff */
[----:B------:R-:W-:Y:S01]  /*356e0*/  VIADD R25, R25, 0x1 ;  /* 0x0000000119197836 */ /* 0x000fe20000000000 */
[----:B-1----:R-:W-:Y:S02]  /*356f0*/  ISETP.NE.AND P0, PT, R6, 0x1, PT ;  /* 0x000000010600780c */ /* 0x002fe40003f05270 */
[----:B0-----:R-:W-:Y:S01]  /*35700*/  LOP3.LUT R2, R2, 0x7f, RZ, 0xc0, !PT ;  /* 0x0000007f02027812 */ /* 0x001fe200078ec0ff */
[----:B--23--:R-:W-:-:S03]  /*35710*/  IMAD.SHL.U32 R4, R3, 0x10, RZ ;  /* 0x0000001003047824 */ /* 0x00cfc600078e00ff */
        /* <DEDUP_REMOVED lines=24> */
[----:B------:R-:W-:Y:S01]  /*358a0*/  IMAD R6, R6, R3, R7 ;  /* 0x0000000306067224 */ /* 0x000fe200078e0207 */
[----:B------:R-:W-:Y:S01]  /*358b0*/  SEL R2, RZ, 0x1, P0 ;  /* 0x00000001ff027807 */ /* 0x000fe20000000000 */
[----:B------:R-:W-:Y:S01]  /*358c0*/  IMAD.MOV.U32 R3, RZ, RZ, R10 ;  /* 0x000000ffff037224 */ /* 0x000fe200078e000a */
[----:B------:R-:W-:Y:S05]  /*358d0*/  YIELD ;  /* 0x0000000000007946 */ /* 0x000fea0003800000 */
[----:B------:R-:W-:Y:S01]  /*358e0*/  SEL R25, R25, RZ, P0 ;  /* 0x000000ff19197207 */ /* 0x000fe20000000000 */
[----:B------:R-:W-:Y:S01]  /*358f0*/  VIADD R10, R10, 0xffffffff ;  /* 0xffffffff0a0a7836 */ /* 0x000fe20000000000 */
[----:B------:R-:W-:-:S02]  /*35900*/  LOP3.LUT R27, R27, R2, RZ, 0x3c, !PT ;  /* 0x000000021b1b7212 */ /* 0x000fc400078e3cff */
[----:B------:R-:W-:Y:S01]  /*35910*/  ISETP.GT.AND P2, PT, R3, R34, PT ;  /* 0x000000220300720c */ /* 0x000fe20003f44270 */
[----:B0-----:R-:W-:-:S12]  /*35920*/  @!P1 BRA `(.L_x_4133) ;  /* 0x0000000000049947 */ /* 0x001fd80003800000 */
[----:B------:R-:W-:Y:S01]  /*35930*/  BPT.TRAP 0x1 ;  /* 0x000000040000795c */ /* 0x000fe20000300000 */
.L_x_4133:
[----:B------:R-:W-:Y:S01]  /*35940*/  IMAD R4, R25, 0x8, R23 ;  /* 0x0000000819047824 */ /* 0x000fe200078e0217 */
[----:B------:R-:W-:Y:S01]  /*35950*/  SHF.L.U32 R21, R27, 0x1f, RZ ;  /* 0x0000001f1b157819 */ /* 0x000fe200000006ff */
[----:B------:R-:W-:Y:S01]  /*35960*/  BSSY B1, `(.L_x_4134) ;  /* 0x0000004000017945 */ /* 0x000fe20003800000 */
[----:B------:R-:W-:Y:S02]  /*35970*/  SHF.R.S32.HI R17, RZ, 0x1f, R6 ;  /* 0x0000001fff117819 */ /* 0x000fe40000011406 */
[----:B------:R-:W0:Y:S02]  /*35980*/  SYNCS.PHASECHK.TRANS64.TRYWAIT P0, [R4+URZ+0x32440], R21 ;  /* 0x03244015040075a7 */ /* 0x000e24000800017f */
[----:B0-----:R-:W-:Y:S05]  /*35990*/  @!P0 BRA `(.L_x_4135) ;  /* 0x00000060009c8947 */ /* 0x001fea0003800000 */
.L_x_4322:
[----:B------:R-:W-:Y:S05]  /*359a0*/  BSYNC B1 ;  /* 0x0000000000017941 */ /* 0x000fea0003800000 */
.L_x_4134:
        /* <DEDUP_REMOVED lines=52> */
.L_x_4336:
        /* <DEDUP_REMOVED lines=8> */
.L_x_4137:
        /* <DEDUP_REMOVED lines=11> */
.L_x_4138:
[----:B------:R2:W-:Y:S01]  /*35e20*/  SYNCS.ARRIVE.TRANS64.A1T0 RZ, [R4+URZ+0x32430], RZ ;  /* 0x032430ff04ff79a7 */ /* 0x0005e2000810003f */
[----:B------:R-:W-:Y:S05]  /*35e30*/  @!P3 BRA `(.L_x_4139) ;  /* 0x000000000004b947 */ /* 0x000fea0003800000 */
[----:B------:R-:W-:Y:S01]  /*35e40*/  BPT.TRAP 0x1 ;  /* 0x000000040000795c */ /* 0x000fe20000300000 */
.L_x_4139:
[----:B------:R-:W3:Y:S01]  /*35e50*/  SYNCS.PHASECHK.TRANS64.TRYWAIT P0, [R4+URZ+0x32460], R21 ;  /* 0x03246015040075a7 */ /* 0x000ee2000800017f */
[----:B------:R-:W-:Y:S04]  /*35e60*/  BSSY B1, `(.L_x_4140) ;  /* 0x0000002000017945 */ /* 0x000fe80003800000 */
[----:B---3--:R-:W-:Y:S05]  /*35e70*/  @!P0 BRA `(.L_x_4141) ;  /* 0x00000064001c8947 */ /* 0x008fea0003800000 */
.L_x_4337:
[----:B------:R-:W-:Y:S05]  /*35e80*/  BSYNC B1 ;  /* 0x0000000000017941 */ /* 0x000fea0003800000 */
.L_x_4140:
        /* <DEDUP_REMOVED lines=68> */
.L_x_4351:
        /* <DEDUP_REMOVED lines=11> */
.L_x_4143:
        /* <DEDUP_REMOVED lines=11> */
.L_x_4144:
[----:B------:R0:W-:Y:S01]  /*36430*/  SYNCS.ARRIVE.TRANS64.A1T0 RZ, [R4+URZ+0x32450], RZ ;  /* 0x032450ff04ff79a7 */ /* 0x0001e2000810003f */
[----:B------:R-:W-:Y:S05]  /*36440*/  @P2 BRA `(.L_x_4145) ;  /* 0xfffffff000902947 */ /* 0x000fea000383ffff */
.L_x_4132:
[----:B------:R-:W-:Y:S05]  /*36450*/  BSYNC B0 ;  /* 0x0000000000007941 */ /* 0x000fea0003800000 */
.L_x_4131:
        /* <DEDUP_REMOVED lines=11> */
[----:B0-23--:R-:W1:Y:S02]  /*36510*/  FLO.U32 R4, UR4 ;  /* 0x0000000400047d00 */ /* 0x00de6400080e0000 */
[----:B-1----:R-:W-:-:S06]  /*36520*/  ISETP.EQ.U32.AND P1, PT, R4, R5, PT ;  /* 0x000000050400720c */ /* 0x002fcc0003f22070 */
[----:B------:R-:W4:Y:S07]  /*36530*/  POPC R5, UR4 ;  /* 0x0000000400057d09 */ /* 0x000f2e0008000000 */
[----:B----4-:R-:W2:Y:S01]  /*36540*/  @P1 ATOMG.E.ADD.STRONG.GPU PT, R3, desc[UR44][R2.64], R5 ;  /* 0x00000005020319a8 */ /* 0x010ea200081ee1ec */
[----:B------:R-:W0:Y:S02]  /*36550*/  S2R R6, SR_LTMASK ;  /* 0x0000000000067919 */ /* 0x000e240000003900 */
[----:B0-----:R-:W-:-:S04]  /*36560*/  LOP3.LUT R6, R6, UR4, RZ, 0xc0, !PT ;  /* 0x0000000406067c12 */ /* 0x001fc8000f8ec0ff */
[----:B------:R-:W0:Y:S01]  /*36570*/  POPC R7, R6 ;  /* 0x0000000600077309 */ /* 0x000e220000000000 */
[----:B--2---:R-:W0:Y:S02]  /*36580*/  SHFL.IDX PT, R4, R3, R4, 0x1f ;  /* 0x00001f0403047589 */ /* 0x004e2400000e0000 */
[----:B0-----:R-:W-:-:S07]  /*36590*/  IADD3 R16, R4, UR39, R7 ;  /* 0x0000002704107c10 */ /* 0x001fce000fffe007 */
.L_x_4147:
[----:B------:R-:W-:Y:S05]  /*365a0*/  BSYNC B0 ;  /* 0x0000000000007941 */ /* 0x000fea0003800000 */
.L_x_4146:
[----:B------:R-:W-:Y:S02]  /*365b0*/  LOP3.LUT R27, R27, R0, RZ, 0x3c, !PT ;  /* 0x000000001b1b7212 */ /* 0x000fe400078e3cff */
[----:B------:R-:W-:-:S07]  /*365c0*/  SEL R25, R25, RZ, P0 ;  /* 0x000000ff19197207 */ /* 0x000fce0000000000 */
.L_x_4100:
[----:B------:R-:W-:Y:S05]  /*365d0*/  BSYNC B7 ;  /* 0x0000000000077941 */ /* 0x000fea0003800000 */
.L_x_4098:
[----:B------:R-:W-:-:S13]  /*365e0*/  LOP3.LUT P0, RZ, R22, 0x1000, RZ, 0xc0, !PT ;  /* 0x0000100016ff7812 */ /* 0x000fda000780c0ff */
[----:B------:R-:W-:Y:S05]  /*365f0*/  @!P0 BRA `(.L_x_4148) ;  /* 0x0000000000248947 */ /* 0x000fea0003800000 */
[----:B------:R-:W-:Y:S05]  /*36600*/  WARPSYNC.ALL ;  /* 0x0000000000007948 */ /* 0x000fea0003800000 */
[----:B------:R-:W4:Y:S08]  /*36610*/  S2UR UR5, SR_CgaCtaId ;  /* 0x00000000000579c3 */ /* 0x000f300000008800 */
[----:B------:R-:W-:Y:S06]  /*36620*/  BAR.SYNC.DEFER_BLOCKING 0x5, 0x180 ;  /* 0x0146000000007b1d */ /* 0x000fec0000010000 */
[----:B------:R-:W-:-:S02]  /*36630*/  UMOV UR4, 0x400 ;  /* 0x0000040000047882 */ /* 0x000fc40000000000 */
[----:B----4-:R-:W-:-:S06]  /*36640*/  ULEA UR4, UR5, UR4, 0x18 ;  /* 0x0000000405047291 */ /* 0x010fcc000f8ec03f */
[----:B0-----:R-:W-:-:S05]  /*36650*/  IMAD.U32 R23, RZ, RZ, UR4 ;  /* 0x00000004ff177e24 */ /* 0x001fca000f8e00ff */
[----:B------:R4:W0:Y:S01]  /*36660*/  LDS.128 R16, [R23+0x324d0] ;  /* 0x0324d00017107984 */ /* 0x0008220000000c00 */
[----:B------:R-:W-:Y:S06]  /*36670*/  BAR.ARV 0x4, 0x180 ;  /* 0x0106000000007b1d */ /* 0x000fec0000002000 */
[----:B------:R-:W-:Y:S05]  /*36680*/  BRA `(.L_x_4149) ;  /* 0x0000000800cc7947 */ /* 0x000fea0003800000 */
.L_x_4148:
        /* <DEDUP_REMOVED lines=36> */
.L_x_4361:
[----:B------:R-:W-:Y:S02]  /*368d0*/  ULDC UR4, c[0x0][0xd38] ;  /* 0x00034e0000047ab9 */ /* 0x000fe40000000800 */
[----:B------:R-:W-:-:S04]  /*368e0*/  IMAD.U32 R7, RZ, RZ, UR4 ;  /* 0x00000004ff077e24 */ /* 0x000fc8000f8e00ff */
[----:B--2---:R-:W-:-:S04]  /*368f0*/  IMAD R14, R14, R7, RZ ;  /* 0x000000070e0e7224 */ /* 0x004fc800078e02ff */
[----:B------:R-:W-:-:S05]  /*36900*/  IMAD.IADD R9, R4, 0x1, R14 ;  /* 0x0000000104097824 */ /* 0x000fca00078e020e */
[----:B------:R-:W-:-:S13]  /*36910*/  ISETP.GT.AND P6, PT, R9, R0, PT ;  /* 0x000000000900720c */ /* 0x000fda0003fc4270 */
[----:B------:R-:W-:Y:S05]  /*36920*/  @P6 BRA `(.L_x_4151) ;  /* 0x00000000009c6947 */ /* 0x000fea0003800000 */
.L_x_4156:
        /* <DEDUP_REMOVED lines=14> */
.L_x_4154:
[----:B------:R-:W-:Y:S05]  /*36a10*/  BSYNC B0 ;  /* 0x0000000000007941 */ /* 0x000fea0003800000 */
.L_x_4153:
[----:B------:R-:W-:-:S03]  /*36a20*/  UMOV UR4, 0xffffffff ;  /* 0xffffffff00047882 */ /* 0x000fc60000000000 */
[----:B------:R-:W-:Y:S05]  /*36a30*/  BRA.DIV UR4, `(.L_x_4155) ;  /* 0x00000066042c7947 */ /* 0x000fea000b800000 */
[----:B-----5:R-:W2:Y:S02]  /*36a40*/  SHFL.UP PT, R14, R5, 0x1, RZ ;  /* 0x04200000050e7989 */ /* 0x020ea400000e00ff */
[----:B--2---:R-:W-:-:S05]  /*36a50*/  SEL R14, R14, RZ, P1 ;  /* 0x000000ff0e0e7207 */ /* 0x004fca0000800000 */
[----:B-1----:R-:W-:-:S05]  /*36a60*/  IMAD.IADD R13, R5, 0x1, R14 ;  /* 0x00000001050d7824 */ /* 0x002fca00078e020e */
        /* <DEDUP_REMOVED lines=13> */
.L_x_4369:
[----:B------:R-:W-:Y:S02]  /*36b40*/  ULDC UR4, c[0x0][0xd38] ;  /* 0x00034e0000047ab9 */ /* 0x000fe40000000800 */
[----:B------:R-:W-:-:S04]  /*36b50*/  IMAD.U32 R7, RZ, RZ, UR4 ;  /* 0x00000004ff077e24 */ /* 0x000fc8000f8e00ff */
[----:B-1----:R-:W-:-:S04]  /*36b60*/  IMAD R14, R14, R7, RZ ;  /* 0x000000070e0e7224 */ /* 0x002fc800078e02ff */
[----:B------:R-:W-:-:S05]  /*36b70*/  IMAD.IADD R9, R14, 0x1, R9 ;  /* 0x000000010e097824 */ /* 0x000fca00078e0209 */
[----:B------:R-:W-:-:S13]  /*36b80*/  ISETP.GT.AND P6, PT, R9, R0, PT ;  /* 0x000000000900720c */ /* 0x000fda0003fc4270 */
[----:B------:R-:W-:Y:S05]  /*36b90*/  @!P6 BRA `(.L_x_4156) ;  /* 0xfffffffc0064e947 */ /* 0x000fea000383ffff */
.L_x_4151:
        /* <DEDUP_REMOVED lines=8> */
.L_x_4373:
[----:B------:R-:W-:Y:S01]  /*36c20*/  ISETP.NE.AND P0, PT, R3, RZ, PT ;  /* 0x000000ff0300720c */ /* 0x000fe20003f05270 */
[----:B------:R-:W-:-:S12]  /*36c30*/  IMAD.MOV.U32 R14, RZ, RZ, RZ ;  /* 0x000000ffff0e7224 */ /* 0x000fd800078e00ff */
[----:B------:R-:W-:Y:S05]  /*36c40*/  @!P0 BRA `(.L_x_4158) ;  /* 0x0000000000108947 */ /* 0x000fea0003800000 */
[----:B------:R-:W-:Y:S01]  /*36c50*/  UMOV UR4, 0xffffffff ;  /* 0xffffffff00047882 */ /* 0x000fe20000000000 */
[----:B------:R-:W-:Y:S02]  /*36c60*/  VIADD R12, R4, 0xffffffff ;  /* 0xffffffff040c7836 */ /* 0x000fe40000000000 */
[----:B------:R-:W-:Y:S05]  /*36c70*/  BRA.DIV UR4, `(.L_x_4159) ;  /* 0x0000006604a07947 */ /* 0x000fea000b800000 */
[----:B------:R4:W0:Y:S02]  /*36c80*/  SHFL.IDX PT, R14, R2, R12, 0x1f ;  /* 0x00001f0c020e7589 */ /* 0x00082400000e0000 */
.L_x_4158:
[----:B0---4-:R-:W0:Y:S01]  /*36c90*/  LDC.64 R2, c[0x0][0xd90] ;  /* 0x00036400ff027b82 */ /* 0x011e220000000a00 */
[----:B------:R-:W-:-:S04]  /*36ca0*/  IMAD.IADD R19, R4, 0x1, R19 ;  /* 0x0000000104137824 */ /* 0x000fc800078e0213 */
[----:B0-----:R-:W-:-:S05]  /*36cb0*/  IMAD.WIDE R2, R19, 0x4, R2 ;  /* 0x0000000413027825 */ /* 0x001fca00078e0202 */
[----:B------:R0:W2:Y:S01]  /*36cc0*/  LDG.E R6, desc[UR44][R2.64] ;  /* 0x0000002c02067981 */ /* 0x0000a2000c1e1900 */
        /* <DEDUP_REMOVED lines=62> */
.L_x_4152:
[----:B------:R-:W-:Y:S01]  /*370b0*/  UMOV UR4, URZ ;  /* 0x0000003f00047c82 */ /* 0x000fe20008000000 */
[----:B------:R-:W-:Y:S01]  /*370c0*/  UMOV UR5, URZ ;  /* 0x0000003f00057c82 */ /* 0x000fe20008000000 */
[----:B------:R-:W-:Y:S01]  /*370d0*/  ULDC UR6, c[0x0][0xd3c] ;  /* 0x00034f0000067ab9 */ /* 0x000fe20000000800 */
[----:B------:R-:W-:Y:S02]  /*370e0*/  IMAD.MOV.U32 R16, RZ, RZ, R0 ;  /* 0x000000ffff107224 */ /* 0x000fe400078e0000 */
[----:B------:R-:W-:Y:S02]  /*370f0*/  IMAD.U32 R17, RZ, RZ, UR4 ;  /* 0x00000004ff117e24 */ /* 0x000fe4000f8e00ff */
[----:B------:R-:W-:Y:S02]  /*37100*/  IMAD.U32 R18, RZ, RZ, UR5 ;  /* 0x00000005ff127e24 */ /* 0x000fe4000f8e00ff */
[----:B------:R-:W-:-:S07]  /*37110*/  IMAD.U32 R19, RZ, RZ, UR6 ;  /* 0x00000006ff137e24 */ /* 0x000fce000f8e00ff */
.L_x_4160:
        /* <DEDUP_REMOVED lines=10> */
.L_x_4149:
[----:B------:R-:W-:Y:S02]  /*371c0*/  ULDC UR4, c[0x0][0xd3c] ;  /* 0x00034f0000047ab9 */ /* 0x000fe40000000800 */
[----:B0-----:R-:W-:-:S13]  /*371d0*/  ISETP.GE.AND P0, PT, R19, UR4, PT ;  /* 0x0000000413007c0c */ /* 0x001fda000bf06270 */
[----:B------:R-:W-:Y:S05]  /*371e0*/  @!P0 BRA `(.L_x_4161) ;  /* 0xffffff9000848947 */ /* 0x000fea000383ffff */
[----:B------:R-:W-:Y:S05]  /*371f0*/  BSYNC B8 ;  /* 0x0000000000087941 */ /* 0x000fea0003800000 */
.L_x_4040:
[----:B0-----:R-:W5:Y:S01]  /*37200*/  LDL.LU R0, [R1+0x48c] ;  /* 0x00048c0001007983 */ /* 0x001f620000300800 */
        /* <DEDUP_REMOVED lines=11> */
.L_x_4376:
[----:B------:R-:W-:Y:S05]  /*372c0*/  BSYNC B0 ;  /* 0x0000000000007941 */ /* 0x000fea0003800000 */
.L_x_4162:
[----:B------:R-:W-:-:S03]  /*372d0*/  UMOV UR4, 0xffffffff ;  /* 0xffffffff00047882 */ /* 0x000fc60000000000 */
[----:B------:R-:W-:Y:S05]  /*372e0*/  BRA.DIV UR4, `(.L_x_4164) ;  /* 0x00000062043c7947 */ /* 0x000fea000b800000 */
[----:B------:R-:W0:Y:S02]  /*372f0*/  S2R R0, SR_TID.X ;  /* 0x0000000000007919 */ /* 0x000e240000002100 */
[----:B0-----:R-:W-:-:S04]  /*37300*/  SHF.R.U32.HI R0, RZ, 0x5, R0 ;  /* 0x00000005ff007819 */ /* 0x001fc80000011600 */
[----:B------:R-:W-:-:S05]  /*37310*/  LOP3.LUT R0, R0, 0x3, RZ, 0xc0, !PT ;  /* 0x0000000300007812 */ /* 0x000fca00078ec0ff */
[----:B------:R0:W0:Y:S02]  /*37320*/  SHFL.IDX PT, R14, R0, RZ, 0x1f ;  /* 0x00001fff000e7589 */ /* 0x00002400000e0000 */
.L_x_4379:
[----:B0-----:R-:W-:-:S13]  /*37330*/  ISETP.NE.AND P0, PT, R14, RZ, PT ;  /* 0x000000ff0e00720c */ /* 0x001fda0003f05270 */
[----:B------:R-:W-:Y:S05]  /*37340*/  @P0 BRA `(.L_x_3800) ;  /* 0x0000000000880947 */ /* 0x000fea0003800000 */
[----:B------:R-:W-:-:S03]  /*37350*/  UMOV UR4, 0xffffffff ;  /* 0xffffffff00047882 */ /* 0x000fc60000000000 */
[----:B------:R-:W-:Y:S05]  /*37360*/  BRA.DIV UR4, `(.L_x_4165) ;  /* 0x0000006204507947 */ /* 0x000fea000b800000 */
[----:B------:R-:W-:-:S13]  /*37370*/  ELECT P6, URZ, PT ;  /* 0x00000000003f782f */ /* 0x000fda00038c0000 */
.L_x_4382:
[----:B------:R-:W-:Y:S05]  /*37380*/  @!P6 BRA `(.L_x_3800) ;  /* 0x000000000078e947 */ /* 0x000fea0003800000 */
[----:B------:R-:W-:-:S06]  /*37390*/  ULOP3.LUT UR4, UR38, 0x2, URZ, 0xfc, !UPT ;  /* 0x0000000226047892 */ /* 0x000fcc000f8efc3f */
[----:B------:R-:W-:-:S05]  /*373a0*/  IMAD.U32 R0, RZ, RZ, UR4 ;  /* 0x00000004ff007e24 */ /* 0x000fca000f8e00ff */
[----:B------:R-:W-:-:S13]  /*373b0*/  ISETP.NE.AND P0, PT, R0, 0x3, PT ;  /* 0x000000030000780c */ /* 0x000fda0003f05270 */
[----:B------:R-:W-:Y:S05]  /*373c0*/  @!P0 BRA `(.L_x_4166) ;  /* 0x0000000000048947 */ /* 0x000fea0003800000 */
[----:B------:R-:W-:Y:S01]  /*373d0*/  BPT.TRAP 0x1 ;  /* 0x000000040000795c */ /* 0x000fe20000300000 */
.L_x_4166:
[----:B------:R-:W-:Y:S01]  /*373e0*/  IMAD R3, R25, 0x8, R5 ;  /* 0x0000000819037824 */ /* 0x000fe200078e0205 */
[----:B------:R-:W-:Y:S01]  /*373f0*/  SHF.L.U32 R2, R27, 0x1f, RZ ;  /* 0x0000001f1b027819 */ /* 0x000fe200000006ff */
[----:B------:R-:W-:-:S03]  /*37400*/  VIADD R25, R25, 0x1 ;  /* 0x0000000119197836 */ /* 0x000fc60000000000 */
[----:B------:R-:W0:Y:S02]  /*37410*/  SYNCS.PHASECHK.TRANS64.TRYWAIT P1, [R3+URZ+0x32440], R2 ;  /* 0x03244002030075a7 */ /* 0x000e24000802017f */
[----:B------:R-:W-:-:S04]  /*37420*/  ISETP.NE.AND P2, PT, R25, 0x2, PT ;  /* 0x000000021900780c */ /* 0x000fc80003f45270 */
[----:B------:R-:W-:Y:S01]  /*37430*/  SEL R0, RZ, 0x1, P2 ;  /* 0x00000001ff007807 */ /* 0x000fe20001000000 */
[----:B0-----:R-:W-:Y:S08]  /*37440*/  @!P1 BRA `(.L_x_4167) ;  /* 0x0000006000389947 */ /* 0x001ff00003800000 */
.L_x_4383:
[----:B------:R-:W-:Y:S02]  /*37450*/  SEL R25, R25, RZ, P2 ;  /* 0x000000ff19197207 */ /* 0x000fe40001000000 */
[----:B------:R-:W-:Y:S01]  /*37460*/  LOP3.LUT R0, R27, R0, RZ, 0x3c, !PT ;  /* 0x000000001b007212 */ /* 0x000fe200078e3cff */
[----:B------:R-:W-:Y:S06]  /*37470*/  @!P0 BRA `(.L_x_4168) ;  /* 0x0000000000048947 */ /* 0x000fec0003800000 */
[----:B------:R-:W-:Y:S01]  /*37480*/  BPT.TRAP 0x1 ;  /* 0x000000040000795c */ /* 0x000fe20000300000 */
.L_x_4168:
[----:B------:R-:W-:Y:S01]  /*37490*/  IMAD R25, R25, 0x8, R5 ;  /* 0x0000000819197824 */ /* 0x000fe200078e0205 */
[----:B------:R-:W-:-:S04]  /*374a0*/  SHF.L.U32 R0, R0, 0x1f, RZ ;  /* 0x0000001f00007819 */ /* 0x000fc800000006ff */
[----:B------:R-:W0:Y:S02]  /*374b0*/  SYNCS.PHASECHK.TRANS64.TRYWAIT P1, [R25+URZ+0x32440], R0 ;  /* 0x03244000190075a7 */ /* 0x000e24000802017f */
[----:B0-----:R-:W-:Y:S05]  /*374c0*/  @!P1 BRA `(.L_x_4169) ;  /* 0x00000060002c9947 */ /* 0x001fea0003800000 */
.L_x_4384:
[----:B------:R-:W-:Y:S05]  /*374d0*/  @!P0 BRA `(.L_x_4170) ;  /* 0x0000000000048947 */ /* 0x000fea0003800000 */
[----:B------:R-:W-:Y:S01]  /*374e0*/  BPT.TRAP 0x1 ;  /* 0x000000040000795c */ /* 0x000fe20000300000 */
.L_x_4170:
[----:B------:R-:W0:Y:S02]  /*374f0*/  SYNCS.PHASECHK.TRANS64.TRYWAIT P1, [R3+URZ+0x32460], R2 ;  /* 0x03246002030075a7 */ /* 0x000e24000802017f */
[----:B0-----:R-:W-:Y:S05]  /*37500*/  @!P1 BRA `(.L_x_4171) ;  /* 0x0000006000309947 */ /* 0x001fea0003800000 */
.L_x_4385:
[----:B------:R-:W-:Y:S05]  /*37510*/  @!P0 BRA `(.L_x_4172) ;  /* 0x0000000000048947 */ /* 0x000fea0003800000 */
[----:B------:R-:W-:Y:S01]  /*37520*/  BPT.TRAP 0x1 ;  /* 0x000000040000795c */ /* 0x000fe20000300000 */
.L_x_4172:
[----:B------:R0:W0:Y:S02]  /*37530*/  SYNCS.PHASECHK.TRANS64.TRYWAIT P0, [R25+URZ+0x32460], R0 ;  /* 0x03246000190075a7 */ /* 0x000024000800017f */
[----:B0-----:R-:W-:Y:S05]  /*37540*/  @!P0 NANOSLEEP.SYNCS 0x989680 ;  /* 0x009896800000895d */ /* 0x001fea0003900000 */
[----:B------:R-:W0:Y:S02]  /*37550*/  @!P0 SYNCS.PHASECHK.TRANS64 P0, [R25+URZ+0x32460], R0 ;  /* 0x03246000190085a7 */ /* 0x000e24000800007f */
[----:B0-----:R-:W-:Y:S05]  /*37560*/  @!P0 BRA `(.L_x_4172) ;  /* 0xfffffffc00f08947 */ /* 0x001fea000383ffff */
.L_x_3800:
[----:B------:R-:W-:Y:S05]  /*37570*/  BSYNC B9 ;  /* 0x0000000000097941 */ /* 0x000fea0003800000 */
.L_x_3797:
[----:B------:R-:W-:Y:S05]  /*37580*/  EXIT ;  /* 0x000000000000794d */ /* 0x000fea0003800000 */
.L_x_3826:
[----:B0-----:R0:W1:Y:S02]  /*37590*/  SYNCS.PHASECHK.TRANS64.TRYWAIT P6, [R70+URZ+0x32490], R83 ;  /* 0x03249053460075a7 */ /* 0x00106400080c017f */
[----:B-1----:R-:W-:Y:S05]  /*375a0*/  @!P6 NANOSLEEP.SYNCS 0x989680 ;  /* 0x009896800000e95d */ /* 0x002fea0003900000 */
[----:B------:R-:W1:Y:S02]  /*375b0*/  @!P6 SYNCS.PHASECHK.TRANS64 P6, [R70+URZ+0x32490], R83 ;  /* 0x032490534600e5a7 */ /* 0x000e6400080c007f */
[----:B-1----:R-:W-:Y:S05]  /*375c0*/  @!P6 BRA `(.L_x_3826) ;  /* 0xfffffffc00f0e947 */ /* 0x002fea000383ffff */
[----:B------:R-:W-:Y:S05]  /*375d0*/  BRA `(.L_x_4173) ;  /* 0xfffffcb800c47947 */ /* 0x000fea000383ffff */
.L_x_3827:
        /* <DEDUP_REMOVED lines=8> */
.L_x_4175:
[----:B------:R-:W-:Y:S05]  /*37660*/  BSYNC B1 ;  /* 0x0000000000017941 */ /* 0x000fea0003800000 */
.L_x_4174:
        /* <DEDUP_REMOVED lines=8> */
.L_x_4176:
[----:B------:R-:W-:Y:S05]  /*376f0*/  BRA `(.L_x_4177) ;  /* 0xfffffcb800907947 */ /* 0x000fea000383ffff */
.L_x_3836:
[----:B------:R-:W-:Y:S01]  /*37700*/  BSSY B1, `(.L_x_4178) ;  /* 0x0000008000017945 */ /* 0x000fe20003800000 */
[----:B------:R-:W-:Y:S02]  /*37710*/  IMAD.MOV.U32 R13, RZ, RZ, R82 ;  /* 0x000000ffff0d7224 */ /* 0x000fe400078e0052 */
[----:B------:R-:W-:Y:S02]  /*37720*/  IMAD.MOV.U32 R12, RZ, RZ, 0x1 ;  /* 0x00000001ff0c7424 */ /* 0x000fe400078e00ff */
[----:B0---4-:R-:W-:Y:S02]  /*37730*/  IMAD.MOV.U32 R11, RZ, RZ, 0x1c1f ;  /* 0x00001c1fff0b7424 */ /* 0x011fe400078e00ff */
[----:B------:R-:W-:-:S07]  /*37740*/  IMAD.MOV.U32 R15, RZ, RZ, -0x1 ;  /* 0xffffffffff0f7424 */ /* 0x000fce00078e00ff */
[----:B-123--:R-:W-:Y:S05]  /*37750*/  WARPSYNC.COLLECTIVE R15, `(.L_x_4179) ;  /* 0x000000000f087348 */ /* 0x00efea0003c00000 */
[----:B---3--:R0:W3:Y:S02]  /*37760*/  SHFL.IDX P6, R14, R13, R12, R11 ;  /* 0x0000000c0d0e7389 */ /* 0x0080e400000c000b */
[----:B0123--:R-:W-:Y:S01]  /*37770*/  ENDCOLLECTIVE ;  /* 0x000000000000791b */ /* 0x00ffe20003800000 */
.L_x_4179:
[----:B------:R-:W-:Y:S05]  /*37780*/  BSYNC B1 ;  /* 0x0000000000017941 */ /* 0x000fea0003800000 */
.L_x_4178:
        /* <DEDUP_REMOVED lines=8> */
.L_x_4180:
[----:B------:R-:W-:Y:S05]  /*37810*/  BRA `(.L_x_4181) ;  /* 0xfffffcc000287947 */ /* 0x000fea000383ffff */
.L_x_3850:
[----:B-1----:R1:W2:Y:S02]  /*37820*/  SYNCS.PHASECHK.TRANS64.TRYWAIT P4, [R70+URZ+0x32490], R83 ;  /* 0x03249053460075a7 */ /* 0x0022a4000808017f */
[----:B--2---:R-:W-:Y:S05]  /*37830*/  @!P4 NANOSLEEP.SYNCS 0x989680 ;  /* 0x009896800000c95d */ /* 0x004fea0003900000 */
[----:B------:R-:W2:Y:S02]  /*37840*/  @!P4 SYNCS.PHASECHK.TRANS64 P4, [R70+URZ+0x32490], R83 ;  /* 0x032490534600c5a7 */ /* 0x000ea4000808007f */
[----:B--2---:R-:W-:Y:S05]  /*37850*/  @!P4 BRA `(.L_x_3850) ;  /* 0xfffffffc00f0c947 */ /* 0x004fea000383ffff */
[----:B------:R-:W-:Y:S05]  /*37860*/  BRA `(.L_x_4182) ;  /* 0xfffffccc00b87947 */ /* 0x000fea000383ffff */
.L_x_3851:
        /* <DEDUP_REMOVED lines=8> */
.L_x_4184:
[----:B------:R-:W-:Y:S05]  /*378f0*/  BSYNC B1 ;  /* 0x0000000000017941 */ /* 0x000fea0003800000 */
.L_x_4183:
        /* <DEDUP_REMOVED lines=8> */
.L_x_4185:
[----:B------:R-:W-:Y:S01]  /*37980*/  IMAD.MOV.U32 R74, RZ, RZ, R14 ;  /* 0x000000ffff4a7224 */ /* 0x000fe200078e000e */
[----:B------:R-:W-:Y:S06]  /*37990*/  BRA `(.L_x_4186) ;  /* 0xfffffccc00847947 */ /* 0x000fec000383ffff */
.L_x_3856:
        /* <DEDUP_REMOVED lines=8> */
.L_x_4188:
[----:B------:R-:W-:Y:S05]  /*37a20*/  BSYNC B1 ;  /* 0x0000000000017941 */ /* 0x000fea0003800000 */
.L_x_4187:
        /* <DEDUP_REMOVED lines=8> */
.L_x_4189:
[----:B------:R-:W-:Y:S05]  /*37ab0*/  BRA `(.L_x_4190) ;  /* 0xfffffcd400287947 */ /* 0x000fea000383ffff */
.L_x_3861:
[----:B-1----:R1:W2:Y:S02]  /*37ac0*/  SYNCS.PHASECHK.TRANS64.TRYWAIT P3, [R70+URZ+0x32490], R83 ;  /* 0x03249053460075a7 */ /* 0x0022a4000806017f */
[----:B--2---:R-:W-:Y:S05]  /*37ad0*/  @!P3 NANOSLEEP.SYNCS 0x989680 ;  /* 0x009896800000b95d */ /* 0x004fea0003900000 */
[----:B------:R-:W2:Y:S02]  /*37ae0*/  @!P3 SYNCS.PHASECHK.TRANS64 P3, [R70+URZ+0x32490], R83 ;  /* 0x032490534600b5a7 */ /* 0x000ea4000806007f */
[----:B--2---:R-:W-:Y:S05]  /*37af0*/  @!P3 BRA `(.L_x_3861) ;  /* 0xfffffffc00f0b947 */ /* 0x004fea000383ffff */
[----:B------:R-:W-:Y:S05]  /*37b00*/  BRA `(.L_x_4191) ;  /* 0xfffffcdc001c7947 */ /* 0x000fea000383ffff */
.L_x_3862:
        /* <DEDUP_REMOVED lines=8> */
.L_x_4193:
[----:B------:R-:W-:Y:S05]  /*37b90*/  BSYNC B1 ;  /* 0x0000000000017941 */ /* 0x000fea0003800000 */
.L_x_4192:
        /* <DEDUP_REMOVED lines=8> */
.L_x_4194:
[----:B------:R-:W-:Y:S05]  /*37c20*/  BRA `(.L_x_4195) ;  /* 0xfffffcdc00447947 */ /* 0x000fea000383ffff */
.L_x_3865:
[----:B------:R-:W-:Y:S01]  /*37c30*/  BSSY B1, `(.L_x_4196) ;  /* 0x0000008000017945 */ /* 0x000fe20003800000 */
[----:B------:R-:W-:Y:S02]  /*37c40*/  IMAD.MOV.U32 R13, RZ, RZ, R10 ;  /* 0x000000ffff0d7224 */ /* 0x000fe400078e000a */
[----:B------:R-:W-:Y:S02]  /*37c50*/  IMAD.MOV.U32 R12, RZ, RZ, 0x1 ;  /* 0x00000001ff0c7424 */ /* 0x000fe400078e00ff */
[----:B------:R-:W-:Y:S02]  /*37c60*/  IMAD.MOV.U32 R11, RZ, RZ, 0x1c1f ;  /* 0x00001c1fff0b7424 */ /* 0x000fe400078e00ff */
[----:B----4-:R-:W-:-:S07]  /*37c70*/  IMAD.MOV.U32 R15, RZ, RZ, -0x1 ;  /* 0xffffffffff0f7424 */ /* 0x010fce00078e00ff */
[----:B0123--:R-:W-:Y:S05]  /*37c80*/  WARPSYNC.COLLECTIVE R15, `(.L_x_4197) ;  /* 0x000000000f087348 */ /* 0x00ffea0003c00000 */
[----:B---3--:R3:W4:Y:S02]  /*37c90*/  SHFL.IDX P6, R14, R13, R12, R11 ;  /* 0x0000000c0d0e7389 */ /* 0x00872400000c000b */
[----:B01234-:R-:W-:Y:S01]  /*37ca0*/  ENDCOLLECTIVE ;  /* 0x000000000000791b */ /* 0x01ffe20003800000 */
.L_x_4197:
[----:B------:R-:W-:Y:S05]  /*37cb0*/  BSYNC B1 ;  /* 0x0000000000017941 */ /* 0x000fea0003800000 */
.L_x_4196:
        /* <DEDUP_REMOVED lines=8> */
.L_x_4198:
[----:B------:R-:W-:Y:S05]  /*37d40*/  BRA `(.L_x_4199) ;  /* 0xfffffcdc00447947 */ /* 0x000fea000383ffff */
.L_x_3869:
[----:B------:R0:W0:Y:S02]  /*37d50*/  SYNCS.PHASECHK.TRANS64.TRYWAIT P4, [R70+URZ+0x324b0], R83 ;  /* 0x0324b053460075a7 */ /* 0x000024000808017f */
[----:B0-----:R-:W-:Y:S05]  /*37d60*/  @!P4 NANOSLEEP.SYNCS 0x989680 ;  /* 0x009896800000c95d */ /* 0x001fea0003900000 */
[----:B------:R-:W0:Y:S02]  /*37d70*/  @!P4 SYNCS.PHASECHK.TRANS64 P4, [R70+URZ+0x324b0], R83 ;  /* 0x0324b0534600c5a7 */ /* 0x000e24000808007f */
[----:B0-----:R-:W-:Y:S05]  /*37d80*/  @!P4 BRA `(.L_x_3869) ;  /* 0xfffffffc00f0c947 */ /* 0x001fea000383ffff */
[----:B------:R-:W-:Y:S05]  /*37d90*/  BRA `(.L_x_4200) ;  /* 0xfffffcdc00b87947 */ /* 0x000fea000383ffff */
.L_x_3885:
[----:B------:R0:W5:Y:S01]  /*37da0*/  LDL R13, [R1+0x474] ;  /* 0x00047400010d7983 */ /* 0x0001620000100800 */
[----:B------:R-:W-:Y:S01]  /*37db0*/  BSSY B0, `(.L_x_4201) ;  /* 0x0000007000007945 */ /* 0x000fe20003800000 */
[----:B------:R-:W-:Y:S02]  /*37dc0*/  IMAD.MOV.U32 R12, RZ, RZ, RZ ;  /* 0x000000ffff0c7224 */ /* 0x000fe400078e00ff */
[----:B------:R-:W-:Y:S02]  /*37dd0*/  IMAD.MOV.U32 R11, RZ, RZ, 0x1f ;  /* 0x0000001fff0b7424 */ /* 0x000fe400078e00ff */
[----:B------:R-:W-:-:S07]  /*37de0*/  IMAD.MOV.U32 R15, RZ, RZ, -0x1 ;  /* 0xffffffffff0f7424 */ /* 0x000fce00078e00ff */
[----:B0-2--5:R-:W-:Y:S05]  /*37df0*/  WARPSYNC.COLLECTIVE R15, `(.L_x_4202) ;  /* 0x000000000f087348 */ /* 0x025fea0003c00000 */
[----:B-----5:R1:W3:Y:S02]  /*37e00*/  SHFL.IDX P6, R14, R13, R12, R11 ;  /* 0x0000000c0d0e7389 */ /* 0x0202e400000c000b */
[----:B0123--:R-:W-:Y:S01]  /*37e10*/  ENDCOLLECTIVE ;  /* 0x000000000000791b */ /* 0x00ffe20003800000 */
.L_x_4202:
[----:B------:R-:W-:Y:S05]  /*37e20*/  BSYNC B0 ;  /* 0x0000000000007941 */ /* 0x000fea0003800000 */
.L_x_4201:
[----:B------:R-:W-:Y:S05]  /*37e30*/  BRA `(.L_x_4203) ;  /* 0xfffffcf0002c7947 */ /* 0x000fea000383ffff */
.L_x_3897:
        /* <DEDUP_REMOVED lines=8> */
.L_x_4205:
[----:B------:R-:W-:Y:S05]  /*37ec0*/  BSYNC B1 ;  /* 0x0000000000017941 */ /* 0x000fea0003800000 */
.L_x_4204:
        /* <DEDUP_REMOVED lines=8> */
.L_x_4206:
[----:B------:R-:W-:Y:S02]  /*37f50*/  IMAD.MOV.U32 R13, RZ, RZ, R7 ;  /* 0x000000ffff0d7224 */ /* 0x000fe400078e0007 */
[----:B------:R-:W-:-:S07]  /*37f60*/  IMAD.MOV.U32 R2, RZ, RZ, R14 ;  /* 0x000000ffff027224 */ /* 0x000fce00078e000e */
[----:B------:R-:W-:Y:S05]  /*37f70*/  WARPSYNC.COLLECTIVE R15, `(.L_x_4207) ;  /* 0x000000000f087348 */ /* 0x000fea0003c00000 */
[----:B------:R0:W1:Y:S02]  /*37f80*/  SHFL.IDX P6, R14, R13, R12, R11 ;  /* 0x0000000c0d0e7389 */ /* 0x00006400000c000b */
[----:B01----:R-:W-:Y:S01]  /*37f90*/  ENDCOLLECTIVE ;  /* 0x000000000000791b */ /* 0x003fe20003800000 */
.L_x_4207:
[----:B------:R-:W-:Y:S02]  /*37fa0*/  IMAD.MOV.U32 R13, RZ, RZ, R8 ;  /* 0x000000ffff0d7224 */ /* 0x000fe400078e0008 */
[----:B------:R-:W-:-:S07]  /*37fb0*/  IMAD.MOV.U32 R5, RZ, RZ, R14 ;  /* 0x000000ffff057224 */ /* 0x000fce00078e000e */
[----:B------:R-:W-:Y:S05]  /*37fc0*/  WARPSYNC.COLLECTIVE R15, `(.L_x_4208) ;  /* 0x000000000f087348 */ /* 0x000fea0003c00000 */
[----:B------:R0:W1:Y:S02]  /*37fd0*/  SHFL.IDX P6, R14, R13, R12, R11 ;  /* 0x0000000c0d0e7389 */ /* 0x00006400000c000b */
[----:B01----:R-:W-:Y:S01]  /*37fe0*/  ENDCOLLECTIVE ;  /* 0x000000000000791b */ /* 0x003fe20003800000 */
.L_x_4208:
[----:B------:R-:W-:Y:S05]  /*37ff0*/  BRA `(.L_x_4209) ;  /* 0xfffffcfc00187947 */ /* 0x000fea000383ffff */
.L_x_3900:
[----:B------:R-:W-:Y:S01]  /*38000*/  BSSY B1, `(.L_x_4210) ;  /* 0x0000008000017945 */ /* 0x000fe20003800000 */
[----:B------:R-:W-:Y:S02]  /*38010*/  IMAD.MOV.U32 R13, RZ, RZ, R6 ;  /* 0x000000ffff0d7224 */ /* 0x000fe400078e0006 */
[----:B------:R-:W-:Y:S02]  /*38020*/  IMAD.MOV.U32 R12, RZ, RZ, 0x1 ;  /* 0x00000001ff0c7424 */ /* 0x000fe400078e00ff */
[----:B------:R-:W-:Y:S02]  /*38030*/  IMAD.MOV.U32 R11, RZ, RZ, 0x1c1f ;  /* 0x00001c1fff0b7424 */ /* 0x000fe400078e00ff */
[----:B------:R-:W-:-:S07]  /*38040*/  IMAD.MOV.U32 R15, RZ, RZ, -0x1 ;  /* 0xffffffffff0f7424 */ /* 0x000fce00078e00ff */
[----:B0---4-:R-:W-:Y:S05]  /*38050*/  WARPSYNC.COLLECTIVE R15, `(.L_x_4211) ;  /* 0x000000000f087348 */ /* 0x011fea0003c00000 */
[----:B----4-:R1:W2:Y:S02]  /*38060*/  SHFL.IDX P6, R14, R13, R12, R11 ;  /* 0x0000000c0d0e7389 */ /* 0x0102a400000c000b */
[----:B012---:R-:W-:Y:S01]  /*38070*/  ENDCOLLECTIVE ;  /* 0x000000000000791b */ /* 0x007fe20003800000 */
.L_x_4211:
[----:B------:R-:W-:Y:S05]  /*38080*/  BSYNC B1 ;  /* 0x0000000000017941 */ /* 0x000fea0003800000 */
.L_x_4210:
        /* <DEDUP_REMOVED lines=8> */
.L_x_4212:
[----:B------:R-:W-:Y:S02]  /*38110*/  IMAD.MOV.U32 R13, RZ, RZ, R7 ;  /* 0x000000ffff0d7224 */ /* 0x000fe400078e0007 */
[----:B------:R-:W-:-:S07]  /*38120*/  IMAD.MOV.U32 R4, RZ, RZ, R14 ;  /* 0x000000ffff047224 */ /* 0x000fce00078e000e */
[----:B------:R-:W-:Y:S05]  /*38130*/  WARPSYNC.COLLECTIVE R15, `(.L_x_4213) ;  /* 0x000000000f087348 */ /* 0x000fea0003c00000 */
[----:B------:R0:W1:Y:S02]  /*38140*/  SHFL.IDX P6, R14, R13, R12, R11 ;  /* 0x0000000c0d0e7389 */ /* 0x00006400000c000b */
[----:B01----:R-:W-:Y:S01]  /*38150*/  ENDCOLLECTIVE ;  /* 0x000000000000791b */ /* 0x003fe20003800000 */
.L_x_4213:
[----:B------:R-:W-:Y:S02]  /*38160*/  IMAD.MOV.U32 R13, RZ, RZ, R8 ;  /* 0x000000ffff0d7224 */ /* 0x000fe400078e0008 */
[----:B------:R-:W-:-:S07]  /*38170*/  IMAD.MOV.U32 R7, RZ, RZ, R14 ;  /* 0x000000ffff077224 */ /* 0x000fce00078e000e */
[----:B------:R-:W-:Y:S05]  /*38180*/  WARPSYNC.COLLECTIVE R15, `(.L_x_4214) ;  /* 0x000000000f087348 */ /* 0x000fea0003c00000 */
[----:B------:R0:W1:Y:S02]  /*38190*/  SHFL.IDX P6, R14, R13, R12, R11 ;  /* 0x0000000c0d0e7389 */ /* 0x00006400000c000b */
[----:B01----:R-:W-:Y:S01]  /*381a0*/  ENDCOLLECTIVE ;  /* 0x000000000000791b */ /* 0x003fe20003800000 */
.L_x_4214:
[----:B------:R-:W-:Y:S05]  /*381b0*/  BRA `(.L_x_4215) ;  /* 0xfffffcfc00747947 */ /* 0x000fea000383ffff */
.L_x_3904:
[----:B------:R0:W0:Y:S02]  /*381c0*/  SYNCS.PHASECHK.TRANS64.TRYWAIT P0, [R148+URZ+0x32400], R13 ;  /* 0x0324000d940075a7 */ /* 0x000024000800017f */
[----:B0-----:R-:W-:Y:S05]  /*381d0*/  @!P0 NANOSLEEP.SYNCS 0x989680 ;  /* 0x009896800000895d */ /* 0x001fea0003900000 */
[----:B------:R-:W0:Y:S02]  /*381e0*/  @!P0 SYNCS.PHASECHK.TRANS64 P0, [R148+URZ+0x32400], R13 ;  /* 0x0324000d940085a7 */ /* 0x000e24000800007f */
[----:B0-----:R-:W-:Y:S05]  /*381f0*/  @!P0 BRA `(.L_x_3904) ;  /* 0xfffffffc00f08947 */ /* 0x001fea000383ffff */
[----:B------:R-:W-:Y:S05]  /*38200*/  BRA `(.L_x_4216) ;  /* 0xfffffcfc00f47947 */ /* 0x000fea000383ffff */
.L_x_3912:
[----:B------:R-:W0:Y:S01]  /*38210*/  LDC R59, c[0x0][0x3f4] ;  /* 0x0000fd00ff3b7b82 */ /* 0x000e220000000800 */
        /* <DEDUP_REMOVED lines=8> */
.L_x_4218:
[----:B------:R-:W-:Y:S05]  /*382a0*/  BSYNC B1 ;  /* 0x0000000000017941 */ /* 0x000fea0003800000 */
.L_x_4217:
        /* <DEDUP_REMOVED lines=10> */
.L_x_4219:
        /* <DEDUP_REMOVED lines=8> */
.L_x_4220:
[----:B------:R-:W-:-:S05]  /*383d0*/  @!P1 IADD3 R6, P2, R3, R5, RZ ;  /* 0x0000000503069210 */ /* 0x000fca0007f5e0ff */
[----:B------:R-:W-:Y:S02]  /*383e0*/  @!P1 IMAD.X R7, R2, 0x1, R21, P2 ;  /* 0x0000000102079824 */ /* 0x000fe400010e0615 */
[----:B------:R-:W-:Y:S02]  /*383f0*/  IMAD.MOV.U32 R13, RZ, RZ, R27 ;  /* 0x000000ffff0d7224 */ /* 0x000fe400078e001b */
[----:B------:R-:W-:-:S07]  /*38400*/  IMAD.MOV.U32 R4, RZ, RZ, R14 ;  /* 0x000000ffff047224 */ /* 0x000fce00078e000e */
[----:B------:R-:W-:Y:S05]  /*38410*/  WARPSYNC.COLLECTIVE R15, `(.L_x_4221) ;  /* 0x000000000f087348 */ /* 0x000fea0003c00000 */
[----:B------:R0:W1:Y:S02]  /*38420*/  SHFL.IDX P6, R14, R13, R12, R11 ;  /* 0x0000000c0d0e7389 */ /* 0x00006400000c000b */
[----:B01----:R-:W-:Y:S01]  /*38430*/  ENDCOLLECTIVE ;  /* 0x000000000000791b */ /* 0x003fe20003800000 */
.L_x_4221:
[----:B------:R-:W2:Y:S01]  /*38440*/  @!P1 LD.E.128 R8, desc[UR44][R6.64] ;  /* 0x0000002c06089980 */ /* 0x000ea2000c101d00 */
[----:B------:R-:W-:-:S05]  /*38450*/  @!P1 IADD3 R14, P2, R14, R5, RZ ;  /* 0x000000050e0e9210 */ /* 0x000fca0007f5e0ff */
[----:B------:R-:W-:-:S04]  /*38460*/  @!P1 IMAD.X R3, R4, 0x1, R21, P2 ;  /* 0x0000000104039824 */ /* 0x000fc800010e0615 */
[----:B------:R-:W-:-:S05]  /*38470*/  @!P1 IMAD.MOV.U32 R15, RZ, RZ, R3 ;  /* 0x000000ffff0f9224 */ /* 0x000fca00078e0003 */
[----:B------:R0:W5:Y:S01]  /*38480*/  @!P1 LD.E.128 R4, desc[UR44][R14.64] ;  /* 0x0000002c0e049980 */ /* 0x000162000c101d00 */
[----:B------:R-:W-:Y:S01]  /*38490*/  CS2R R56, SRZ ;  /* 0x0000000000387805 */ /* 0x000fe2000001ff00 */
[----:B------:R-:W-:Y:S01]  /*384a0*/  IMAD.MOV.U32 R13, RZ, RZ, R24 ;  /* 0x000000ffff0d7224 */ /* 0x000fe200078e0018 */
[----:B------:R-:W-:Y:S01]  /*384b0*/  CS2R R54, SRZ ;  /* 0x0000000000367805 */ /* 0x000fe2000001ff00 */
[----:B------:R-:W-:Y:S01]  /*384c0*/  IMAD.MOV.U32 R12, RZ, RZ, 0x1 ;  /* 0x00000001ff0c7424 */ /* 0x000fe200078e00ff */
[----:B------:R-:W-:Y:S01]  /*384d0*/  CS2R R20, SRZ ;  /* 0x0000000000147805 */ /* 0x000fe2000001ff00 */
[----:B0-----:R-:W-:Y:S02]  /*384e0*/  IMAD.MOV.U32 R15, RZ, RZ, -0x1 ;  /* 0xffffffffff0f7424 */ /* 0x001fe400078e00ff */
[----:B--2---:R-:W-:Y:S02]  /*384f0*/  @!P1 IMAD.MOV.U32 R57, RZ, RZ, R11 ;  /* 0x000000ffff399224 */ /* 0x004fe400078e000b */
[----:B------:R-:W-:-:S02]  /*38500*/  IMAD.MOV.U32 R11, RZ, RZ, 0x1c1f ;  /* 0x00001c1fff0b7424 */ /* 0x000fc400078e00ff */
[----:B------:R-:W-:Y:S02]  /*38510*/  @!P1 IMAD.MOV.U32 R54, RZ, RZ, R8 ;  /* 0x000000ffff369224 */ /* 0x000fe400078e0008 */
[----:B------:R-:W-:-:S07]  /*38520*/  @!P1 IMAD.MOV.U32 R55, RZ, RZ, R9 ;  /* 0x000000ffff379224 */ /* 0x000fce00078e0009 */
[----:B-----5:R-:W-:Y:S05]  /*38530*/  WARPSYNC.COLLECTIVE R15, `(.L_x_4222) ;  /* 0x000000000f087348 */ /* 0x020fea0003c00000 */
[----:B------:R0:W1:Y:S02]  /*38540*/  SHFL.IDX P6, R14, R13, R12, R11 ;  /* 0x0000000c0d0e7389 */ /* 0x00006400000c000b */
[----:B01---5:R-:W-:Y:S01]  /*38550*/  ENDCOLLECTIVE ;  /* 0x000000000000791b */ /* 0x023fe20003800000 */
.L_x_4222:
[----:B------:R-:W-:Y:S02]  /*38560*/  IMAD.MOV.U32 R2, RZ, RZ, R54 ;  /* 0x000000ffff027224 */ /* 0x000fe400078e0036 */
[----:B------:R-:W-:Y:S02]  /*38570*/  IMAD.MOV.U32 R3, RZ, RZ, R55 ;  /* 0x000000ffff037224 */ /* 0x000fe400078e0037 */
[----:B------:R-:W-:Y:S01]  /*38580*/  @!P1 IMAD.MOV.U32 R56, RZ, RZ, R10 ;  /* 0x000000ffff389224 */ /* 0x000fe200078e000a */
[----:B------:R-:W-:Y:S01]  /*38590*/  PRMT R58, R58, 0x5410, R2 ;  /* 0x000054103a3a7816 */ /* 0x000fe20000000002 */
[----:B------:R-:W-:Y:S01]  /*385a0*/  IMAD.MOV.U32 R9, RZ, RZ, R57 ;  /* 0x000000ffff097224 */ /* 0x000fe200078e0039 */
[----:B------:R-:W-:Y:S02]  /*385b0*/  PRMT R66, R66, 0x5410, R3 ;  /* 0x0000541042427816 */ /* 0x000fe40000000003 */
[----:B------:R-:W-:Y:S01]  /*385c0*/  CS2R R2, SRZ ;  /* 0x0000000000027805 */ /* 0x000fe2000001ff00 */
[----:B------:R-:W-:Y:S01]  /*385d0*/  IMAD.MOV.U32 R8, RZ, RZ, R56 ;  /* 0x000000ffff087224 */ /* 0x000fe200078e0038 */
[----:B------:R-:W-:Y:S01]  /*385e0*/  PRMT R58, R9, 0x7610, R58 ;  /* 0x00007610093a7816 */ /* 0x000fe2000000003a */
[----:B------:R-:W-:-:S03]  /*385f0*/  IMAD.MOV.U32 R13, RZ, RZ, R25 ;  /* 0x000000ffff0d7224 */ /* 0x000fc600078e0019 */
[----:B------:R-:W-:Y:S01]  /*38600*/  PRMT R28, R8, 0x7610, R28 ;  /* 0x00007610081c7816 */ /* 0x000fe2000000001c */
[----:B------:R-:W-:Y:S02]  /*38610*/  @!P1 IMAD.MOV.U32 R20, RZ, RZ, R4 ;  /* 0x000000ffff149224 */ /* 0x000fe400078e0004 */
[----:B------:R-:W-:Y:S02]  /*38620*/  @!P1 IMAD.MOV.U32 R21, RZ, RZ, R5 ;  /* 0x000000ffff159224 */ /* 0x000fe400078e0005 */
[----:B------:R-:W-:Y:S02]  /*38630*/  @!P1 IMAD.MOV.U32 R2, RZ, RZ, R6 ;  /* 0x000000ffff029224 */ /* 0x000fe400078e0006 */
[----:B------:R-:W-:Y:S02]  /*38640*/  @!P1 IMAD.MOV.U32 R3, RZ, RZ, R7 ;  /* 0x000000ffff039224 */ /* 0x000fe400078e0007 */
[----:B------:R-:W-:-:S07]  /*38650*/  IMAD.MOV.U32 R24, RZ, RZ, R14 ;  /* 0x000000ffff187224 */ /* 0x000fce00078e000e */
[----:B------:R-:W-:Y:S05]  /*38660*/  WARPSYNC.COLLECTIVE R15, `(.L_x_4223) ;  /* 0x000000000f087348 */ /* 0x000fea0003c00000 */
[----:B------:R0:W1:Y:S02]  /*38670*/  SHFL.IDX P6, R14, R13, R12, R11 ;  /* 0x0000000c0d0e7389 */ /* 0x00006400000c000b */
[----:B01----:R-:W-:Y:S01]  /*38680*/  ENDCOLLECTIVE ;  /* 0x000000000000791b */ /* 0x003fe20003800000 */
.L_x_4223:
[----:B------:R-:W-:Y:S02]  /*38690*/  IMAD.MOV.U32 R6, RZ, RZ, R20 ;  /* 0x000000ffff067224 */ /* 0x000fe400078e0014 */
[----:B------:R-:W-:Y:S02]  /*386a0*/  IMAD.MOV.U32 R7, RZ, RZ, R21 ;  /* 0x000000ffff077224 */ /* 0x000fe400078e0015 */
[----:B------:R-:W-:Y:S01]  /*386b0*/  IMAD.MOV.U32 R4, RZ, RZ, R2 ;  /* 0x000000ffff047224 */ /* 0x000fe200078e0002 */
[----:B------:R-:W-:Y:S01]  /*386c0*/  PRMT R69, R6, 0x7610, R69 ;  /* 0x0000761006457816 */ /* 0x000fe20000000045 */
[----:B------:R-:W-:Y:S01]  /*386d0*/  IMAD.MOV.U32 R5, RZ, RZ, R3 ;  /* 0x000000ffff057224 */ /* 0x000fe200078e0003 */
[----:B------:R-:W-:Y:S02]  /*386e0*/  PRMT R61, R61, 0x5410, R7 ;  /* 0x000054103d3d7816 */ /* 0x000fe40000000007 */
[----:B------:R-:W-:Y:S02]  /*386f0*/  CS2R R6, SRZ ;  /* 0x0000000000067805 */ /* 0x000fe4000001ff00 */
[----:B------:R-:W-:-:S02]  /*38700*/  PRMT R28, R28, 0x5410, R4 ;  /* 0x000054101c1c7816 */ /* 0x000fc40000000004 */
[----:B------:R-:W-:Y:S01]  /*38710*/  PRMT R60, R60, 0x5410, R5 ;  /* 0x000054103c3c7816 */ /* 0x000fe20000000005 */
[----:B------:R-:W-:Y:S02]  /*38720*/  IMAD.MOV.U32 R13, RZ, RZ, R26 ;  /* 0x000000ffff0d7224 */ /* 0x000fe400078e001a */
[----:B------:R-:W-:-:S07]  /*38730*/  IMAD.MOV.U32 R25, RZ, RZ, R14 ;  /* 0x000000ffff197224 */ /* 0x000fce00078e000e */
[----:B------:R-:W-:Y:S05]  /*38740*/  WARPSYNC.COLLECTIVE R15, `(.L_x_4224) ;  /* 0x000000000f087348 */ /* 0x000fea0003c00000 */
[----:B------:R0:W1:Y:S02]  /*38750*/  SHFL.IDX P6, R14, R13, R12, R11 ;  /* 0x0000000c0d0e7389 */ /* 0x00006400000c000b */
[----:B01----:R-:W-:Y:S01]  /*38760*/  ENDCOLLECTIVE ;  /* 0x000000000000791b */ /* 0x003fe20003800000 */
.L_x_4224:
[----:B------:R-:W-:Y:S02]  /*38770*/  IMAD.MOV.U32 R13, RZ, RZ, R27 ;  /* 0x000000ffff0d7224 */ /* 0x000fe400078e001b */
[----:B------:R-:W-:-:S07]  /*38780*/  IMAD.MOV.U32 R26, RZ, RZ, R14 ;  /* 0x000000ffff1a7224 */ /* 0x000fce00078e000e */
[----:B------:R-:W-:Y:S05]  /*38790*/  WARPSYNC.COLLECTIVE R15, `(.L_x_4225) ;  /* 0x000000000f087348 */ /* 0x000fea0003c00000 */
[----:B------:R0:W1:Y:S02]  /*387a0*/  SHFL.IDX P6, R14, R13, R12, R11 ;  /* 0x0000000c0d0e7389 */ /* 0x00006400000c000b */
[----:B01----:R-:W-:Y:S01]  /*387b0*/  ENDCOLLECTIVE ;  /* 0x000000000000791b */ /* 0x003fe20003800000 */
.L_x_4225:
[----:B------:R-:W-:Y:S05]  /*387c0*/  BRA `(.L_x_4226) ;  /* 0xfffffd0c00687947 */ /* 0x000fea000383ffff */
.L_x_3916:
[----:B0-----:R0:W1:Y:S02]  /*387d0*/  SYNCS.PHASECHK.TRANS64.TRYWAIT P1, [R148+URZ+0x32400], R13 ;  /* 0x0324000d940075a7 */ /* 0x001064000802017f */
[----:B-1----:R-:W-:Y:S05]  /*387e0*/  @!P1 NANOSLEEP.SYNCS 0x989680 ;  /* 0x009896800000995d */ /* 0x002fea0003900000 */
[----:B------:R-:W1:Y:S02]  /*387f0*/  @!P1 SYNCS.PHASECHK.TRANS64 P1, [R148+URZ+0x32400], R13 ;  /* 0x0324000d940095a7 */ /* 0x000e64000802007f */
[----:B-1----:R-:W-:Y:S05]  /*38800*/  @!P1 BRA `(.L_x_3916) ;  /* 0xfffffffc00f09947 */ /* 0x002fea000383ffff */
[----:B------:R-:W-:Y:S05]  /*38810*/  BRA `(.L_x_4227) ;  /* 0xfffffd0c00c47947 */ /* 0x000fea000383ffff */
.L_x_3930:
[----:B0-----:R0:W1:Y:S02]  /*38820*/  SYNCS.PHASECHK.TRANS64.TRYWAIT P0, [R2+URZ], R7 ;  /* 0x00000007020075a7 */ /* 0x001064000800017f */
[----:B-1----:R-:W-:Y:S05]  /*38830*/  @!P0 NANOSLEEP.SYNCS 0x989680 ;  /* 0x009896800000895d */ /* 0x002fea0003900000 */
[----:B------:R-:W1:Y:S02]  /*38840*/  @!P0 SYNCS.PHASECHK.TRANS64 P0, [R2+URZ], R7 ;  /* 0x00000007020085a7 */ /* 0x000e64000800007f */
[----:B-1----:R-:W-:Y:S05]  /*38850*/  @!P0 BRA `(.L_x_3930) ;  /* 0xfffffffc00f08947 */ /* 0x002fea000383ffff */
[----:B------:R-:W-:Y:S05]  /*38860*/  BRA `(.L_x_3929) ;  /* 0xfffffd2400a07947 */ /* 0x000fea000383ffff */
.L_x_3937:
[----:B0-----:R0:W1:Y:S02]  /*38870*/  SYNCS.PHASECHK.TRANS64.TRYWAIT P0, [R14+URZ], R15 ;  /* 0x0000000f0e0075a7 */ /* 0x001064000800017f */
[----:B-1----:R-:W-:Y:S05]  /*38880*/  @!P0 NANOSLEEP.SYNCS 0x989680 ;  /* 0x009896800000895d */ /* 0x002fea0003900000 */
[----:B------:R-:W1:Y:S02]  /*38890*/  @!P0 SYNCS.PHASECHK.TRANS64 P0, [R14+URZ], R15 ;  /* 0x0000000f0e0085a7 */ /* 0x000e64000800007f */
[----:B-1----:R-:W-:Y:S05]  /*388a0*/  @!P0 BRA `(.L_x_3937) ;  /* 0xfffffffc00f08947 */ /* 0x002fea000383ffff */
[----:B------:R-:W-:Y:S05]  /*388b0*/  BRA `(.L_x_3936) ;  /* 0xfffffd2800c47947 */ /* 0x000fea000383ffff */
.L_x_3964:
[----:B-1----:R1:W2:Y:S02]  /*388c0*/  SYNCS.PHASECHK.TRANS64.TRYWAIT P0, [R10+URZ], R11 ;  /* 0x0000000b0a0075a7 */ /* 0x0022a4000800017f */
[----:B--2---:R-:W-:Y:S05]  /*388d0*/  @!P0 NANOSLEEP.SYNCS 0x989680 ;  /* 0x009896800000895d */ /* 0x004fea0003900000 */
[----:B------:R-:W2:Y:S02]  /*388e0*/  @!P0 SYNCS.PHASECHK.TRANS64 P0, [R10+URZ], R11 ;  /* 0x0000000b0a0085a7 */ /* 0x000ea4000800007f */
[----:B--2---:R-:W-:Y:S05]  /*388f0*/  @!P0 BRA `(.L_x_3964) ;  /* 0xfffffffc00f08947 */ /* 0x004fea000383ffff */
[----:B------:R-:W-:Y:S05]  /*38900*/  BRA `(.L_x_3963) ;  /* 0xfffffdd800b87947 */ /* 0x000fea000383ffff */
.L_x_3971:
[----:B-1----:R1:W2:Y:S02]  /*38910*/  SYNCS.PHASECHK.TRANS64.TRYWAIT P0, [R8+URZ], R9 ;  /* 0x00000009080075a7 */ /* 0x0022a4000800017f */
[----:B--2---:R-:W-:Y:S05]  /*38920*/  @!P0 NANOSLEEP.SYNCS 0x989680 ;  /* 0x009896800000895d */ /* 0x004fea0003900000 */
[----:B------:R-:W2:Y:S02]  /*38930*/  @!P0 SYNCS.PHASECHK.TRANS64 P0, [R8+URZ], R9 ;  /* 0x00000009080085a7 */ /* 0x000ea4000800007f */
[----:B--2---:R-:W-:Y:S05]  /*38940*/  @!P0 BRA `(.L_x_3971) ;  /* 0xfffffffc00f08947 */ /* 0x004fea000383ffff */
[----:B------:R-:W-:Y:S05]  /*38950*/  BRA `(.L_x_3970) ;  /* 0xfffffddc00f47947 */ /* 0x000fea000383ffff */
.L_x_3984:
[----:B-1----:R1:W2:Y:S02]  /*38960*/  SYNCS.PHASECHK.TRANS64.TRYWAIT P0, [R8+URZ], R9 ;  /* 0x00000009080075a7 */ /* 0x0022a4000800017f */
[----:B--2---:R-:W-:Y:S05]  /*38970*/  @!P0 NANOSLEEP.SYNCS 0x989680 ;  /* 0x009896800000895d */ /* 0x004fea0003900000 */
[----:B------:R-:W2:Y:S02]  /*38980*/  @!P0 SYNCS.PHASECHK.TRANS64 P0, [R8+URZ], R9 ;  /* 0x00000009080085a7 */ /* 0x000ea4000800007f */
[----:B--2---:R-:W-:Y:S05]  /*38990*/  @!P0 BRA `(.L_x_3984) ;  /* 0xfffffffc00f08947 */ /* 0x004fea000383ffff */
[----:B------:R-:W-:Y:S05]  /*389a0*/  BRA `(.L_x_3983) ;  /* 0xfffffe7800907947 */ /* 0x000fea000383ffff */
.L_x_3991:
[----:B-1----:R1:W2:Y:S02]  /*389b0*/  SYNCS.PHASECHK.TRANS64.TRYWAIT P0, [R8+URZ], R9 ;  /* 0x00000009080075a7 */ /* 0x0022a4000800017f */
[----:B--2---:R-:W-:Y:S05]  /*389c0*/  @!P0 NANOSLEEP.SYNCS 0x989680 ;  /* 0x009896800000895d */ /* 0x004fea0003900000 */
[----:B------:R-:W2:Y:S02]  /*389d0*/  @!P0 SYNCS.PHASECHK.TRANS64 P0, [R8+URZ], R9 ;  /* 0x00000009080085a7 */ /* 0x000ea4000800007f */
[----:B--2---:R-:W-:Y:S05]  /*389e0*/  @!P0 BRA `(.L_x_3991) ;  /* 0xfffffffc00f08947 */ /* 0x004fea000383ffff */
[----:B------:R-:W-:Y:S05]  /*389f0*/  BRA `(.L_x_3990) ;  /* 0xfffffe7c00cc7947 */ /* 0x000fea000383ffff */
.L_x_4020:
[----:B------:R-:W-:Y:S02]  /*38a00*/  IMAD.MOV.U32 R13, RZ, RZ, R3 ;  /* 0x000000ffff0d7224 */ /* 0x000fe400078e0003 */
[----:B------:R-:W-:Y:S02]  /*38a10*/  IMAD.MOV.U32 R12, RZ, RZ, RZ ;  /* 0x000000ffff0c7224 */ /* 0x000fe400078e00ff */
[----:B------:R-:W-:Y:S02]  /*38a20*/  IMAD.MOV.U32 R11, RZ, RZ, 0x181f ;  /* 0x0000181fff0b7424 */ /* 0x000fe400078e00ff */
[----:B------:R-:W-:-:S07]  /*38a30*/  IMAD.MOV.U32 R15, RZ, RZ, -0x1 ;  /* 0xffffffffff0f7424 */ /* 0x000fce00078e00ff */
[----:B-1--4-:R-:W-:Y:S05]  /*38a40*/  WARPSYNC.COLLECTIVE R15, `(.L_x_4228) ;  /* 0x000000000f087348 */ /* 0x012fea0003c00000 */
[----:B------:R0:W2:Y:S02]  /*38a50*/  SHFL.IDX P6, R14, R13, R12, R11 ;  /* 0x0000000c0d0e7389 */ /* 0x0000a400000c000b */
[----:B012-4-:R-:W-:Y:S01]  /*38a60*/  ENDCOLLECTIVE ;  /* 0x000000000000791b */ /* 0x017fe20003800000 */
.L_x_4228:
[----:B------:R-:W-:Y:S02]  /*38a70*/  IMAD.MOV.U32 R13, RZ, RZ, R2 ;  /* 0x000000ffff0d7224 */ /* 0x000fe400078e0002 */
[----:B------:R-:W-:-:S07]  /*38a80*/  IMAD.MOV.U32 R0, RZ, RZ, R14 ;  /* 0x000000ffff007224 */ /* 0x000fce00078e000e */
[----:B------:R-:W-:Y:S05]  /*38a90*/  WARPSYNC.COLLECTIVE R15, `(.L_x_4229) ;  /* 0x000000000f087348 */ /* 0x000fea0003c00000 */
[----:B------:R0:W1:Y:S02]  /*38aa0*/  SHFL.IDX P6, R14, R13, R12, R11 ;  /* 0x0000000c0d0e7389 */ /* 0x00006400000c000b */
[----:B01----:R-:W-:Y:S01]  /*38ab0*/  ENDCOLLECTIVE ;  /* 0x000000000000791b */ /* 0x003fe20003800000 */
.L_x_4229:
[----:B------:R-:W-:Y:S05]  /*38ac0*/  BRA `(.L_x_4230) ;  /* 0xffffff64005c7947 */ /* 0x000fea000383ffff */
.L_x_4023:
[----:B------:R-:W-:Y:S01]  /*38ad0*/  BSSY B1, `(.L_x_4231) ;  /* 0x0000008000017945 */ /* 0x000fe20003800000 */
[----:B------:R-:W-:Y:S02]  /*38ae0*/  IMAD.MOV.U32 R13, RZ, RZ, R3 ;  /* 0x000000ffff0d7224 */ /* 0x000fe400078e0003 */
[----:B------:R-:W-:Y:S02]  /*38af0*/  IMAD.MOV.U32 R12, RZ, RZ, 0x1 ;  /* 0x00000001ff0c7424 */ /* 0x000fe400078e00ff */
[----:B------:R-:W-:Y:S02]  /*38b00*/  IMAD.MOV.U32 R11, RZ, RZ, 0x181f ;  /* 0x0000181fff0b7424 */ /* 0x000fe400078e00ff */
[----:B--2---:R-:W-:-:S07]  /*38b10*/  IMAD.MOV.U32 R15, RZ, RZ, -0x1 ;  /* 0xffffffffff0f7424 */ /* 0x004fce00078e00ff */
[----:B01-34-:R-:W-:Y:S05]  /*38b20*/  WARPSYNC.COLLECTIVE R15, `(.L_x_4232) ;  /* 0x000000000f087348 */ /* 0x01bfea0003c00000 */
[----:B---3--:R2:W3:Y:S02]  /*38b30*/  SHFL.IDX P6, R14, R13, R12, R11 ;  /* 0x0000000c0d0e7389 */ /* 0x0084e400000c000b */
[----:B01234-:R-:W-:Y:S01]  /*38b40*/  ENDCOLLECTIVE ;  /* 0x000000000000791b */ /* 0x01ffe20003800000 */
.L_x_4232:
[----:B------:R-:W-:Y:S05]  /*38b50*/  BSYNC B1 ;  /* 0x0000000000017941 */ /* 0x000fea0003800000 */
.L_x_4231:
        /* <DEDUP_REMOVED lines=8> */
.L_x_4233:
[----:B------:R-:W-:Y:S05]  /*38be0*/  BRA `(.L_x_4234) ;  /* 0xffffff6400807947 */ /* 0x000fea000383ffff */
.L_x_4026:
[----:B------:R-:W-:Y:S01]  /*38bf0*/  BSSY B1, `(.L_x_4235) ;  /* 0x0000008000017945 */ /* 0x000fe20003800000 */
[----:B------:R-:W-:Y:S02]  /*38c00*/  IMAD.MOV.U32 R13, RZ, RZ, R3 ;  /* 0x000000ffff0d7224 */ /* 0x000fe400078e0003 */
[----:B------:R-:W-:Y:S02]  /*38c10*/  IMAD.MOV.U32 R12, RZ, RZ, 0x2 ;  /* 0x00000002ff0c7424 */ /* 0x000fe400078e00ff */
[----:B------:R-:W-:Y:S02]  /*38c20*/  IMAD.MOV.U32 R11, RZ, RZ, 0x181f ;  /* 0x0000181fff0b7424 */ /* 0x000fe400078e00ff */
[----:B0-----:R-:W-:-:S07]  /*38c30*/  IMAD.MOV.U32 R15, RZ, RZ, -0x1 ;  /* 0xffffffffff0f7424 */ /* 0x001fce00078e00ff */
[----:B-1234-:R-:W-:Y:S05]  /*38c40*/  WARPSYNC.COLLECTIVE R15, `(.L_x_4236) ;  /* 0x000000000f087348 */ /* 0x01efea0003c00000 */
[----:B---3--:R0:W3:Y:S02]  /*38c50*/  SHFL.IDX P6, R14, R13, R12, R11 ;  /* 0x0000000c0d0e7389 */ /* 0x0080e400000c000b */
[----:B01234-:R-:W-:Y:S01]  /*38c60*/  ENDCOLLECTIVE ;  /* 0x000000000000791b */ /* 0x01ffe20003800000 */
.L_x_4236:
[----:B------:R-:W-:Y:S05]  /*38c70*/  BSYNC B1 ;  /* 0x0000000000017941 */ /* 0x000fea0003800000 */
.L_x_4235:
        /* <DEDUP_REMOVED lines=8> */
.L_x_4237:
[----:B------:R-:W-:Y:S05]  /*38d00*/  BRA `(.L_x_4238) ;  /* 0xffffff6400a07947 */ /* 0x000fea000383ffff */
.L_x_4029:
[----:B------:R-:W-:Y:S01]  /*38d10*/  BSSY B1, `(.L_x_4239) ;  /* 0x0000008000017945 */ /* 0x000fe20003800000 */
[----:B------:R-:W-:Y:S02]  /*38d20*/  IMAD.MOV.U32 R13, RZ, RZ, R3 ;  /* 0x000000ffff0d7224 */ /* 0x000fe400078e0003 */
[----:B------:R-:W-:Y:S02]  /*38d30*/  IMAD.MOV.U32 R12, RZ, RZ, 0x3 ;  /* 0x00000003ff0c7424 */ /* 0x000fe400078e00ff */
[----:B------:R-:W-:Y:S02]  /*38d40*/  IMAD.MOV.U32 R11, RZ, RZ, 0x181f ;  /* 0x0000181fff0b7424 */ /* 0x000fe400078e00ff */
[----:B0-----:R-:W-:-:S07]  /*38d50*/  IMAD.MOV.U32 R15, RZ, RZ, -0x1 ;  /* 0xffffffffff0f7424 */ /* 0x001fce00078e00ff */
[----:B-1234-:R-:W-:Y:S05]  /*38d60*/  WARPSYNC.COLLECTIVE R15, `(.L_x_4240) ;  /* 0x000000000f087348 */ /* 0x01efea0003c00000 */
[----:B------:R0:W0:Y:S02]  /*38d70*/  SHFL.IDX P6, R14, R13, R12, R11 ;  /* 0x0000000c0d0e7389 */ /* 0x00002400000c000b */
[----:B01234-:R-:W-:Y:S01]  /*38d80*/  ENDCOLLECTIVE ;  /* 0x000000000000791b */ /* 0x01ffe20003800000 */
.L_x_4240:
[----:B------:R-:W-:Y:S05]  /*38d90*/  BSYNC B1 ;  /* 0x0000000000017941 */ /* 0x000fea0003800000 */
.L_x_4239:
        /* <DEDUP_REMOVED lines=8> */
.L_x_4241:
[----:B------:R-:W-:Y:S05]  /*38e20*/  BRA `(.L_x_4242) ;  /* 0xffffff6400c07947 */ /* 0x000fea000383ffff */
.L_x_4054:
[----:B------:R-:W0:Y:S01]  /*38e30*/  S2R R12, SR_TID.X ;  /* 0x00000000000c7919 */ /* 0x000e220000002100 */
[----:B------:R-:W-:Y:S01]  /*38e40*/  BSSY B1, `(.L_x_4243) ;  /* 0x000000a000017945 */ /* 0x000fe20003800000 */
[----:B------:R-:W-:Y:S02]  /*38e50*/  IMAD.MOV.U32 R11, RZ, RZ, 0x1f ;  /* 0x0000001fff0b7424 */ /* 0x000fe400078e00ff */
[----:B------:R-:W-:Y:S01]  /*38e60*/  IMAD.MOV.U32 R15, RZ, RZ, -0x1 ;  /* 0xffffffffff0f7424 */ /* 0x000fe200078e00ff */
[----:B0-----:R-:W-:-:S04]  /*38e70*/  SHF.R.U32.HI R12, RZ, 0x5, R12 ;  /* 0x00000005ff0c7819 */ /* 0x001fc8000001160c */
[----:B------:R-:W-:-:S05]  /*38e80*/  LOP3.LUT R12, R12, 0x3, RZ, 0xc0, !PT ;  /* 0x000000030c0c7812 */ /* 0x000fca00078ec0ff */
[----:B-1----:R-:W-:Y:S02]  /*38e90*/  IMAD.MOV.U32 R13, RZ, RZ, R12 ;  /* 0x000000ffff0d7224 */ /* 0x002fe400078e000c */
[----:B------:R-:W-:-:S07]  /*38ea0*/  IMAD.MOV.U32 R12, RZ, RZ, RZ ;  /* 0x000000ffff0c7224 */ /* 0x000fce00078e00ff */
[----:B------:R-:W-:Y:S05]  /*38eb0*/  WARPSYNC.COLLECTIVE R15, `(.L_x_4244) ;  /* 0x000000000f087348 */ /* 0x000fea0003c00000 */
[----:B------:R0:W1:Y:S02]  /*38ec0*/  SHFL.IDX P6, R14, R13, R12, R11 ;  /* 0x0000000c0d0e7389 */ /* 0x00006400000c000b */
[----:B01----:R-:W-:Y:S01]  /*38ed0*/  ENDCOLLECTIVE ;  /* 0x000000000000791b */ /* 0x003fe20003800000 */
.L_x_4244:
[----:B------:R-:W-:Y:S05]  /*38ee0*/  BSYNC B1 ;  /* 0x0000000000017941 */ /* 0x000fea0003800000 */
.L_x_4243:
[----:B------:R-:W-:Y:S05]  /*38ef0*/  BRA `(.L_x_4245) ;  /* 0xffffff7c00d87947 */ /* 0x000fea000383ffff */
.L_x_4056:
[----:B------:R-:W-:Y:S01]  /*38f00*/  BSSY B1, `(.L_x_4246) ;  /* 0x0000006000017945 */ /* 0x000fe20003800000 */
[----:B------:R-:W-:-:S07]  /*38f10*/  IMAD.MOV.U32 R15, RZ, RZ, -0x1 ;  /* 0xffffffffff0f7424 */ /* 0x000fce00078e00ff */
[----:B01----:R-:W-:Y:S05]  /*38f20*/  WARPSYNC.COLLECTIVE R15, `(.L_x_4247) ;  /* 0x000000000f0c7348 */ /* 0x003fea0003c00000 */
[----:B------:R-:W-:Y:S02]  /*38f30*/  ELECT P6, UR62, PT ;  /* 0x00000000003e782f */ /* 0x000fe400038c0000 */
[----:B------:R-:W-:Y:S01]  /*38f40*/  MOV R14, UR62 ;  /* 0x0000003e000e7c02 */ /* 0x000fe20008000f00 */
[----:B01----:R-:W-:Y:S10]  /*38f50*/  ENDCOLLECTIVE ;  /* 0x000000000000791b */ /* 0x003ff40003800000 */
.L_x_4247:
[----:B------:R-:W-:Y:S05]  /*38f60*/  BSYNC B1 ;  /* 0x0000000000017941 */ /* 0x000fea0003800000 */
.L_x_4246:
[----:B------:R-:W-:Y:S05]  /*38f70*/  BRA `(.L_x_4055) ;  /* 0xffffff7c00d07947 */ /* 0x000fea000383ffff */
.L_x_4058:
[----:B0-----:R0:W2:Y:S02]  /*38f80*/  SYNCS.PHASECHK.TRANS64.TRYWAIT P0, [R23+URZ+0x32420], R6 ;  /* 0x03242006170075a7 */ /* 0x0010a4000800017f */
[----:B--2---:R-:W-:Y:S05]  /*38f90*/  @!P0 NANOSLEEP.SYNCS 0x989680 ;  /* 0x009896800000895d */ /* 0x004fea0003900000 */
[----:B------:R-:W2:Y:S02]  /*38fa0*/  @!P0 SYNCS.PHASECHK.TRANS64 P0, [R23+URZ+0x32420], R6 ;  /* 0x03242006170085a7 */ /* 0x000ea4000800007f */
[----:B--2---:R-:W-:Y:S05]  /*38fb0*/  @!P0 BRA `(.L_x_4058) ;  /* 0xfffffffc00f08947 */ /* 0x004fea000383ffff */
[----:B------:R-:W-:Y:S05]  /*38fc0*/  BRA `(.L_x_4248) ;  /* 0xffffff7c00e07947 */ /* 0x000fea000383ffff */
.L_x_4062:
[----:B0-----:R0:W2:Y:S02]  /*38fd0*/  SYNCS.PHASECHK.TRANS64.TRYWAIT P0, [R3+URZ+0x324a0], R6 ;  /* 0x0324a006030075a7 */ /* 0x0010a4000800017f */
[----:B--2---:R-:W-:Y:S05]  /*38fe0*/  @!P0 NANOSLEEP.SYNCS 0x989680 ;  /* 0x009896800000895d */ /* 0x004fea0003900000 */
[----:B------:R-:W2:Y:S02]  /*38ff0*/  @!P0 SYNCS.PHASECHK.TRANS64 P0, [R3+URZ+0x324a0], R6 ;  /* 0x0324a006030085a7 */ /* 0x000ea4000800007f */
[----:B--2---:R-:W-:Y:S05]  /*39000*/  @!P0 BRA `(.L_x_4062) ;  /* 0xfffffffc00f08947 */ /* 0x004fea000383ffff */
[----:B------:R-:W-:Y:S05]  /*39010*/  BRA `(.L_x_4249) ;  /* 0xffffff7c00f87947 */ /* 0x000fea000383ffff */
.L_x_4067:
[----:B--2---:R2:W3:Y:S02]  /*39020*/  SYNCS.PHASECHK.TRANS64.TRYWAIT P0, [R3+URZ+0x324c0], R6 ;  /* 0x0324c006030075a7 */ /* 0x0044e4000800017f */
[----:B---3--:R-:W-:Y:S05]  /*39030*/  @!P0 NANOSLEEP.SYNCS 0x989680 ;  /* 0x009896800000895d */ /* 0x008fea0003900000 */
[----:B------:R-:W3:Y:S02]  /*39040*/  @!P0 SYNCS.PHASECHK.TRANS64 P0, [R3+URZ+0x324c0], R6 ;  /* 0x0324c006030085a7 */ /* 0x000ee4000800007f */
[----:B---3--:R-:W-:Y:S05]  /*39050*/  @!P0 BRA `(.L_x_4067) ;  /* 0xfffffffc00f08947 */ /* 0x008fea000383ffff */
[----:B------:R-:W-:Y:S05]  /*39060*/  BRA `(.L_x_4250) ;  /* 0xffffff8000747947 */ /* 0x000fea000383ffff */
.L_x_4077:
[----:B--2---:R2:W3:Y:S02]  /*39070*/  SYNCS.PHASECHK.TRANS64.TRYWAIT P1, [R10+URZ+0x324a0], R2 ;  /* 0x0324a0020a0075a7 */ /* 0x0044e4000802017f */
[----:B---3--:R-:W-:Y:S05]  /*39080*/  @!P1 NANOSLEEP.SYNCS 0x989680 ;  /* 0x009896800000995d */ /* 0x008fea0003900000 */
[----:B------:R-:W3:Y:S02]  /*39090*/  @!P1 SYNCS.PHASECHK.TRANS64 P1, [R10+URZ+0x324a0], R2 ;  /* 0x0324a0020a0095a7 */ /* 0x000ee4000802007f */
[----:B---3--:R-:W-:Y:S05]  /*390a0*/  @!P1 BRA `(.L_x_4077) ;  /* 0xfffffffc00f09947 */ /* 0x008fea000383ffff */
[----:B------:R-:W-:Y:S05]  /*390b0*/  BRA `(.L_x_4251) ;  /* 0xffffff8400e87947 */ /* 0x000fea000383ffff */
.L_x_4082:
[----:B0-----:R0:W1:Y:S02]  /*390c0*/  SYNCS.PHASECHK.TRANS64.TRYWAIT P1, [R10+URZ+0x324c0], R2 ;  /* 0x0324c0020a0075a7 */ /* 0x001064000802017f */
[----:B-1----:R-:W-:Y:S05]  /*390d0*/  @!P1 NANOSLEEP.SYNCS 0x989680 ;  /* 0x009896800000995d */ /* 0x002fea0003900000 */
[----:B------:R-:W1:Y:S02]  /*390e0*/  @!P1 SYNCS.PHASECHK.TRANS64 P1, [R10+URZ+0x324c0], R2 ;  /* 0x0324c0020a0095a7 */ /* 0x000e64000802007f */
[----:B-1----:R-:W-:Y:S05]  /*390f0*/  @!P1 BRA `(.L_x_4082) ;  /* 0xfffffffc00f09947 */ /* 0x002fea000383ffff */
[----:B------:R-:W-:Y:S05]  /*39100*/  BRA `(.L_x_4252) ;  /* 0xffffff8800607947 */ /* 0x000fea000383ffff */
.L_x_4106:
        /* <DEDUP_REMOVED lines=8> */
[----:B--2---:R-:W-:Y:S05]  /*39190*/  WARPSYNC.COLLECTIVE R15, `(.L_x_4254) ;  /* 0x000000000f087348 */ /* 0x004fea0003c00000 */
[----:B------:R0:W1:Y:S02]  /*391a0*/  SHFL.IDX P6, R14, R13, R12, R11 ;  /* 0x0000000c0d0e7389 */ /* 0x00006400000c000b */
[----:B012---:R-:W-:Y:S01]  /*391b0*/  ENDCOLLECTIVE ;  /* 0x000000000000791b */ /* 0x007fe20003800000 */
.L_x_4254:
[----:B------:R-:W-:Y:S05]  /*391c0*/  BSYNC B0 ;  /* 0x0000000000007941 */ /* 0x000fea0003800000 */
.L_x_4253:
[----:B------:R-:W-:Y:S05]  /*391d0*/  BRA `(.L_x_4255) ;  /* 0xffffff9800e07947 */ /* 0x000fea000383ffff */
.L_x_4109:
[----:B-1----:R1:W2:Y:S02]  /*391e0*/  SYNCS.PHASECHK.TRANS64.TRYWAIT P0, [R17+URZ+0x32440], R0 ;  /* 0x03244000110075a7 */ /* 0x0022a4000800017f */
[----:B--2---:R-:W-:Y:S05]  /*391f0*/  @!P0 NANOSLEEP.SYNCS 0x989680 ;  /* 0x009896800000895d */ /* 0x004fea0003900000 */
[----:B------:R-:W2:Y:S02]  /*39200*/  @!P0 SYNCS.PHASECHK.TRANS64 P0, [R17+URZ+0x32440], R0 ;  /* 0x03244000110085a7 */ /* 0x000ea4000800007f */
[----:B--2---:R-:W-:Y:S05]  /*39210*/  @!P0 BRA `(.L_x_4109) ;  /* 0xfffffffc00f08947 */ /* 0x004fea000383ffff */
[----:B------:R-:W-:Y:S05]  /*39220*/  BRA `(.L_x_4256) ;  /* 0xffffff9800f87947 */ /* 0x000fea000383ffff */
.L_x_4110:
        /* <DEDUP_REMOVED lines=8> */
.L_x_4258:
[----:B------:R-:W-:Y:S05]  /*392b0*/  BSYNC B0 ;  /* 0x0000000000007941 */ /* 0x000fea0003800000 */
.L_x_4257:
        /* <DEDUP_REMOVED lines=9> */
.L_x_4259:
[----:B------:R-:W-:Y:S02]  /*39350*/  IMAD.MOV.U32 R13, RZ, RZ, R4 ;  /* 0x000000ffff0d7224 */ /* 0x000fe400078e0004 */
[----:B------:R-:W-:Y:S02]  /*39360*/  IMAD.MOV.U32 R12, RZ, RZ, 0x1 ;  /* 0x00000001ff0c7424 */ /* 0x000fe400078e00ff */
[----:B------:R-:W-:-:S07]  /*39370*/  IMAD.MOV.U32 R3, RZ, RZ, R14 ;  /* 0x000000ffff037224 */ /* 0x000fce00078e000e */
[----:B------:R-:W-:Y:S05]  /*39380*/  WARPSYNC.COLLECTIVE R15, `(.L_x_4260) ;  /* 0x000000000f087348 */ /* 0x000fea0003c00000 */
[----:B------:R0:W1:Y:S02]  /*39390*/  SHFL.IDX P6, R14, R13, R12, R11 ;  /* 0x0000000c0d0e7389 */ /* 0x00006400000c000b */
[----:B01----:R-:W-:Y:S01]  /*393a0*/  ENDCOLLECTIVE ;  /* 0x000000000000791b */ /* 0x003fe20003800000 */
.L_x_4260:
        /* <DEDUP_REMOVED lines=15> */
.L_x_4261:
[----:B------:R-:W-:Y:S02]  /*394a0*/  @P0 IMAD R6, R5, 0x2, R23 ;  /* 0x0000000205060824 */ /* 0x000fe400078e0217 */
[----:B------:R-:W-:Y:S02]  /*394b0*/  IMAD.MOV.U32 R13, RZ, RZ, R4 ;  /* 0x000000ffff0d7224 */ /* 0x000fe400078e0004 */
[----:B------:R-:W-:Y:S02]  /*394c0*/  IMAD.MOV.U32 R12, RZ, RZ, 0x2 ;  /* 0x00000002ff0c7424 */ /* 0x000fe400078e00ff */
[----:B------:R-:W-:-:S07]  /*394d0*/  IMAD.MOV.U32 R3, RZ, RZ, R14 ;  /* 0x000000ffff037224 */ /* 0x000fce00078e000e */
[----:B------:R-:W-:Y:S05]  /*394e0*/  WARPSYNC.COLLECTIVE R15, `(.L_x_4262) ;  /* 0x000000000f087348 */ /* 0x000fea0003c00000 */
[----:B------:R0:W1:Y:S02]  /*394f0*/  SHFL.IDX P6, R14, R13, R12, R11 ;  /* 0x0000000c0d0e7389 */ /* 0x00006400000c000b */
[----:B01----:R-:W-:Y:S01]  /*39500*/  ENDCOLLECTIVE ;  /* 0x000000000000791b */ /* 0x003fe20003800000 */
.L_x_4262:
        /* <DEDUP_REMOVED lines=15> */
.L_x_4263:
[----:B------:R-:W-:Y:S02]  /*39600*/  @P0 IMAD R6, R5, 0x2, R23 ;  /* 0x0000000205060824 */ /* 0x000fe400078e0217 */
[----:B------:R-:W-:Y:S02]  /*39610*/  IMAD.MOV.U32 R13, RZ, RZ, R4 ;  /* 0x000000ffff0d7224 */ /* 0x000fe400078e0004 */
[----:B------:R-:W-:Y:S02]  /*39620*/  IMAD.MOV.U32 R12, RZ, RZ, 0x3 ;  /* 0x00000003ff0c7424 */ /* 0x000fe400078e00ff */
[----:B------:R-:W-:-:S07]  /*39630*/  IMAD.MOV.U32 R3, RZ, RZ, R14 ;  /* 0x000000ffff037224 */ /* 0x000fce00078e000e */
[----:B------:R-:W-:Y:S05]  /*39640*/  WARPSYNC.COLLECTIVE R15, `(.L_x_4264) ;  /* 0x000000000f087348 */ /* 0x000fea0003c00000 */
[----:B------:R0:W1:Y:S02]  /*39650*/  SHFL.IDX P6, R14, R13, R12, R11 ;  /* 0x0000000c0d0e7389 */ /* 0x00006400000c000b */
[----:B01----:R-:W-:Y:S01]  /*39660*/  ENDCOLLECTIVE ;  /* 0x000000000000791b */ /* 0x003fe20003800000 */
.L_x_4264:
        /* <DEDUP_REMOVED lines=15> */
.L_x_4265:
[----:B------:R-:W-:Y:S02]  /*39760*/  @P0 IMAD R6, R5, 0x2, R23 ;  /* 0x0000000205060824 */ /* 0x000fe400078e0217 */
[----:B------:R-:W-:Y:S02]  /*39770*/  IMAD.MOV.U32 R13, RZ, RZ, R4 ;  /* 0x000000ffff0d7224 */ /* 0x000fe400078e0004 */
[----:B------:R-:W-:Y:S02]  /*39780*/  IMAD.MOV.U32 R12, RZ, RZ, 0x4 ;  /* 0x00000004ff0c7424 */ /* 0x000fe400078e00ff */
[----:B------:R-:W-:-:S07]  /*39790*/  IMAD.MOV.U32 R3, RZ, RZ, R14 ;  /* 0x000000ffff037224 */ /* 0x000fce00078e000e */
[----:B------:R-:W-:Y:S05]  /*397a0*/  WARPSYNC.COLLECTIVE R15, `(.L_x_4266) ;  /* 0x000000000f087348 */ /* 0x000fea0003c00000 */
[----:B------:R0:W1:Y:S02]  /*397b0*/  SHFL.IDX P6, R14, R13, R12, R11 ;  /* 0x0000000c0d0e7389 */ /* 0x00006400000c000b */
[----:B01----:R-:W-:Y:S01]  /*397c0*/  ENDCOLLECTIVE ;  /* 0x000000000000791b */ /* 0x003fe20003800000 */
.L_x_4266:
        /* <DEDUP_REMOVED lines=15> */
.L_x_4267:
[----:B------:R-:W-:Y:S02]  /*398c0*/  @P0 IMAD R6, R5, 0x2, R23 ;  /* 0x0000000205060824 */ /* 0x000fe400078e0217 */
[----:B------:R-:W-:Y:S02]  /*398d0*/  IMAD.MOV.U32 R13, RZ, RZ, R4 ;  /* 0x000000ffff0d7224 */ /* 0x000fe400078e0004 */
[----:B------:R-:W-:Y:S02]  /*398e0*/  IMAD.MOV.U32 R12, RZ, RZ, 0x5 ;  /* 0x00000005ff0c7424 */ /* 0x000fe400078e00ff */
[----:B------:R-:W-:-:S07]  /*398f0*/  IMAD.MOV.U32 R3, RZ, RZ, R14 ;  /* 0x000000ffff037224 */ /* 0x000fce00078e000e */
[----:B------:R-:W-:Y:S05]  /*39900*/  WARPSYNC.COLLECTIVE R15, `(.L_x_4268) ;  /* 0x000000000f087348 */ /* 0x000fea0003c00000 */
[----:B------:R0:W1:Y:S02]  /*39910*/  SHFL.IDX P6, R14, R13, R12, R11 ;  /* 0x0000000c0d0e7389 */ /* 0x00006400000c000b */
[----:B01----:R-:W-:Y:S01]  /*39920*/  ENDCOLLECTIVE ;  /* 0x000000000000791b */ /* 0x003fe20003800000 */
.L_x_4268:
        /* <DEDUP_REMOVED lines=10> */
.L_x_4269:
[----:B------:R-:W-:Y:S01]  /*399d0*/  @!PT LDS RZ, [RZ] ;  /* 0x00000000fffff984 */ /* 0x000fe20000000800 */
[----:B------:R-:W-:Y:S01]  /*399e0*/  @!PT LDS RZ, [RZ] ;  /* 0x00000000fffff984 */ /* 0x000fe20000000800 */
[----:B------:R-:W-:Y:S01]  /*399f0*/  @!PT LDS RZ, [RZ] ;  /* 0x00000000fffff984 */ /* 0x000fe20000000800 */
[----:B------:R0:W-:Y:S01]  /*39a00*/  @P0 LDGSTS.E.BYPASS.LTC128B.128 [R6+0x1e400], desc[UR44][R2.64], !P2 ;  /* 0x1e40000002060fae */ /* 0x0001e2000d101d6c */
[----:B------:R-:W-:Y:S01]  /*39a10*/  IMAD.MOV.U32 R0, RZ, RZ, R14 ;  /* 0x000000ffff007224 */ /* 0x000fe200078e000e */
[----:B------:R-:W-:Y:S06]  /*39a20*/  BRA `(.L_x_4270) ;  /* 0xffffff9800687947 */ /* 0x000fec000383ffff */
.L_x_4115:
        /* <DEDUP_REMOVED lines=9> */
.L_x_4271:
        /* <DEDUP_REMOVED lines=12> */
.L_x_4272:
[----:B------:R-:W-:Y:S02]  /*39b80*/  IMAD.MOV.U32 R13, RZ, RZ, R3 ;  /* 0x000000ffff0d7224 */ /* 0x000fe400078e0003 */
[----:B------:R-:W-:Y:S02]  /*39b90*/  IMAD.MOV.U32 R12, RZ, RZ, 0x1 ;  /* 0x00000001ff0c7424 */ /* 0x000fe400078e00ff */
[----:B------:R-:W-:-:S07]  /*39ba0*/  IMAD.MOV.U32 R5, RZ, RZ, R14 ;  /* 0x000000ffff057224 */ /* 0x000fce00078e000e */
[----:B------:R-:W-:Y:S05]  /*39bb0*/  WARPSYNC.COLLECTIVE R15, `(.L_x_4273) ;  /* 0x000000000f087348 */ /* 0x000fea0003c00000 */
[----:B------:R0:W1:Y:S02]  /*39bc0*/  SHFL.IDX P6, R14, R13, R12, R11 ;  /* 0x0000000c0d0e7389 */ /* 0x00006400000c000b */
[----:B01----:R-:W-:Y:S01]  /*39bd0*/  ENDCOLLECTIVE ;  /* 0x000000000000791b */ /* 0x003fe20003800000 */
.L_x_4273:
        /* <DEDUP_REMOVED lines=15> */
.L_x_4274:
[----:B------:R-:W-:Y:S02]  /*39cd0*/  IMAD.MOV.U32 R13, RZ, RZ, R3 ;  /* 0x000000ffff0d7224 */ /* 0x000fe400078e0003 */
[----:B------:R-:W-:Y:S02]  /*39ce0*/  IMAD.MOV.U32 R12, RZ, RZ, 0x2 ;  /* 0x00000002ff0c7424 */ /* 0x000fe400078e00ff */
[----:B------:R-:W-:-:S07]  /*39cf0*/  IMAD.MOV.U32 R5, RZ, RZ, R14 ;  /* 0x000000ffff057224 */ /* 0x000fce00078e000e */
[----:B------:R-:W-:Y:S05]  /*39d00*/  WARPSYNC.COLLECTIVE R15, `(.L_x_4275) ;  /* 0x000000000f087348 */ /* 0x000fea0003c00000 */
[----:B------:R0:W1:Y:S02]  /*39d10*/  SHFL.IDX P6, R14, R13, R12, R11 ;  /* 0x0000000c0d0e7389 */ /* 0x00006400000c000b */
[----:B01----:R-:W-:Y:S01]  /*39d20*/  ENDCOLLECTIVE ;  /* 0x000000000000791b */ /* 0x003fe20003800000 */
.L_x_4275:
        /* <DEDUP_REMOVED lines=15> */
.L_x_4276:
[----:B------:R-:W-:Y:S02]  /*39e20*/  IMAD.MOV.U32 R13, RZ, RZ, R3 ;  /* 0x000000ffff0d7224 */ /* 0x000fe400078e0003 */
[----:B------:R-:W-:Y:S02]  /*39e30*/  IMAD.MOV.U32 R12, RZ, RZ, 0x3 ;  /* 0x00000003ff0c7424 */ /* 0x000fe400078e00ff */
[----:B------:R-:W-:-:S07]  /*39e40*/  IMAD.MOV.U32 R5, RZ, RZ, R14 ;  /* 0x000000ffff057224 */ /* 0x000fce00078e000e */
[----:B------:R-:W-:Y:S05]  /*39e50*/  WARPSYNC.COLLECTIVE R15, `(.L_x_4277) ;  /* 0x000000000f087348 */ /* 0x000fea0003c00000 */
[----:B------:R0:W1:Y:S02]  /*39e60*/  SHFL.IDX P6, R14, R13, R12, R11 ;  /* 0x0000000c0d0e7389 */ /* 0x00006400000c000b */
[----:B01----:R-:W-:Y:S01]  /*39e70*/  ENDCOLLECTIVE ;  /* 0x000000000000791b */ /* 0x003fe20003800000 */
.L_x_4277:
        /* <DEDUP_REMOVED lines=10> */
.L_x_4278:
        /* <DEDUP_REMOVED lines=13> */
.L_x_4279:
        /* <DEDUP_REMOVED lines=10> */
.L_x_4280:
        /* <DEDUP_REMOVED lines=13> */
.L_x_4281:
        /* <DEDUP_REMOVED lines=10> */
.L_x_4282:
        /* <DEDUP_REMOVED lines=13> */
.L_x_4283:
        /* <DEDUP_REMOVED lines=10> */
.L_x_4284:
        /* <DEDUP_REMOVED lines=11> */
.L_x_4285:
        /* <DEDUP_REMOVED lines=10> */
.L_x_4286:
[----:B------:R-:W-:Y:S01]  /*3a4c0*/  @!PT LDS RZ, [RZ] ;  /* 0x00000000fffff984 */ /* 0x000fe20000000800 */
[----:B------:R-:W-:Y:S01]  /*3a4d0*/  @!PT LDS RZ, [RZ] ;  /* 0x00000000fffff984 */ /* 0x000fe20000000800 */
[----:B------:R-:W-:Y:S01]  /*3a4e0*/  @!PT LDS RZ, [RZ] ;  /* 0x00000000fffff984 */ /* 0x000fe20000000800 */
[----:B------:R0:W-:Y:S01]  /*3a4f0*/  @!P0 LDGSTS.E.BYPASS.LTC128B.128 [R26+0x1b400], desc[UR44][R4.64], !P1 ;  /* 0x1b400000041a8fae */ /* 0x0001e2000c901d6c */
[----:B------:R-:W-:Y:S01]  /*3a500*/  IMAD.MOV.U32 R0, RZ, RZ, R14 ;  /* 0x000000ffff007224 */ /* 0x000fe200078e000e */
[----:B------:R-:W-:Y:S06]  /*3a510*/  BRA `(.L_x_4287) ;  /* 0xffffff9800c87947 */ /* 0x000fec000383ffff */
.L_x_4119:
        /* <DEDUP_REMOVED lines=33> */
.L_x_4289:
[----:B------:R-:W-:Y:S05]  /*3a730*/  BSYNC B0 ;  /* 0x0000000000007941 */ /* 0x000fea0003800000 */
.L_x_4288:
        /* <DEDUP_REMOVED lines=11> */
.L_x_4290:
        /* <DEDUP_REMOVED lines=12> */
.L_x_4291:
[----:B------:R-:W-:-:S04]  /*3a8b0*/  @!P0 LOP3.LUT R2, R3, R2, RZ, 0x3c, !PT ;  /* 0x0000000203028212 */ /* 0x000fc800078e3cff */
[----:B------:R-:W-:-:S05]  /*3a8c0*/  @!P0 LOP3.LUT R3, R3, R2, RZ, 0x3c, !PT ;  /* 0x0000000203038212 */ /* 0x000fca00078e3cff */
        /* <DEDUP_REMOVED lines=13> */
.L_x_4292:
        /* <DEDUP_REMOVED lines=12> */
.L_x_4293:
        /* <DEDUP_REMOVED lines=12> */
.L_x_4294:
        /* <DEDUP_REMOVED lines=12> */
.L_x_4295:
        /* <DEDUP_REMOVED lines=12> */
.L_x_4296:
        /* <DEDUP_REMOVED lines=12> */
.L_x_4297:
        /* <DEDUP_REMOVED lines=12> */
.L_x_4298:
        /* <DEDUP_REMOVED lines=12> */
.L_x_4299:
        /* <DEDUP_REMOVED lines=12> */
.L_x_4300:
        /* <DEDUP_REMOVED lines=12> */
.L_x_4301:
        /* <DEDUP_REMOVED lines=11> */
.L_x_4302:
[----:B------:R-:W-:Y:S02]  /*3b110*/  IMAD.MOV.U32 R13, RZ, RZ, R0 ;  /* 0x000000ffff0d7224 */ /* 0x000fe400078e0000 */
[----:B------:R-:W-:Y:S02]  /*3b120*/  IMAD.MOV.U32 R12, RZ, RZ, 0x7 ;  /* 0x00000007ff0c7424 */ /* 0x000fe400078e00ff */
[----:B------:R-:W-:-:S07]  /*3b130*/  IMAD.MOV.U32 R2, RZ, RZ, R14 ;  /* 0x000000ffff027224 */ /* 0x000fce00078e000e */
[----:B------:R-:W-:Y:S05]  /*3b140*/  WARPSYNC.COLLECTIVE R15, `(.L_x_4303) ;  /* 0x000000000f087348 */ /* 0x000fea0003c00000 */
[----:B------:R0:W1:Y:S02]  /*3b150*/  SHFL.IDX P6, R14, R13, R12, R11 ;  /* 0x0000000c0d0e7389 */ /* 0x00006400000c000b */
[----:B01----:R-:W-:Y:S01]  /*3b160*/  ENDCOLLECTIVE ;  /* 0x000000000000791b */ /* 0x003fe20003800000 */
.L_x_4303:
        /* <DEDUP_REMOVED lines=14> */
.L_x_4304:
[----:B------:R-:W-:Y:S01]  /*3b250*/  IMAD.MOV.U32 R2, RZ, RZ, R14 ;  /* 0x000000ffff027224 */ /* 0x000fe200078e000e */
[----:B------:R-:W-:Y:S06]  /*3b260*/  BRA `(.L_x_4305) ;  /* 0xffffff9800347947 */ /* 0x000fec000383ffff */
.L_x_4124:
[----:B0-----:R0:W1:Y:S02]  /*3b270*/  SYNCS.PHASECHK.TRANS64.TRYWAIT P0, [R23+URZ+0x32420], R0 ;  /* 0x03242000170075a7 */ /* 0x001064000800017f */
[----:B-1----:R-:W-:Y:S05]  /*3b280*/  @!P0 NANOSLEEP.SYNCS 0x989680 ;  /* 0x009896800000895d */ /* 0x002fea0003900000 */
[----:B------:R-:W1:Y:S02]  /*3b290*/  @!P0 SYNCS.PHASECHK.TRANS64 P0, [R23+URZ+0x32420], R0 ;  /* 0x03242000170085a7 */ /* 0x000e64000800007f */
[----:B-1----:R-:W-:Y:S05]  /*3b2a0*/  @!P0 BRA `(.L_x_4124) ;  /* 0xfffffffc00f08947 */ /* 0x002fea000383ffff */
[----:B------:R-:W-:Y:S05]  /*3b2b0*/  BRA `(.L_x_4306) ;  /* 0xffffff9800a87947 */ /* 0x000fea000383ffff */
.L_x_4127:
[----:B0-----:R0:W1:Y:S02]  /*3b2c0*/  SYNCS.PHASECHK.TRANS64.TRYWAIT P0, [R17+URZ+0x32460], R0 ;  /* 0x03246000110075a7 */ /* 0x001064000800017f */
[----:B-1----:R-:W-:Y:S05]  /*3b2d0*/  @!P0 NANOSLEEP.SYNCS 0x989680 ;  /* 0x009896800000895d */ /* 0x002fea0003900000 */
[----:B------:R-:W1:Y:S02]  /*3b2e0*/  @!P0 SYNCS.PHASECHK.TRANS64 P0, [R17+URZ+0x32460], R0 ;  /* 0x03246000110085a7 */ /* 0x000e64000800007f */
[----:B-1----:R-:W-:Y:S05]  /*3b2f0*/  @!P0 BRA `(.L_x_4127) ;  /* 0xfffffffc00f08947 */ /* 0x002fea000383ffff */
[----:B------:R-:W-:Y:S05]  /*3b300*/  BRA `(.L_x_4307) ;  /* 0xffffff9800b87947 */ /* 0x000fea000383ffff */
.L_x_4128:
        /* <DEDUP_REMOVED lines=8> */
.L_x_4309:
[----:B------:R-:W-:Y:S05]  /*3b390*/  BSYNC B0 ;  /* 0x0000000000007941 */ /* 0x000fea0003800000 */
.L_x_4308:
        /* <DEDUP_REMOVED lines=13> */
.L_x_4310:
        /* <DEDUP_REMOVED lines=9> */
.L_x_4311:
        /* <DEDUP_REMOVED lines=17> */
.L_x_4312:
[----:B------:R-:W-:Y:S02]  /*3b610*/  IMAD.MOV.U32 R13, RZ, RZ, R6 ;  /* 0x000000ffff0d7224 */ /* 0x000fe400078e0006 */
[----:B------:R-:W-:Y:S01]  /*3b620*/  IMAD.MOV.U32 R12, RZ, RZ, 0x2 ;  /* 0x00000002ff0c7424 */ /* 0x000fe200078e00ff */
[----:B------:R-:W-:-:S13]  /*3b630*/  IADD3 R2, P3, R14, R0, RZ ;  /* 0x000000000e027210 */ /* 0x000fda0007f7e0ff */
[----:B------:R-:W-:Y:S05]  /*3b640*/  WARPSYNC.COLLECTIVE R15, `(.L_x_4313) ;  /* 0x000000000f087348 */ /* 0x000fea0003c00000 */
[----:B------:R0:W1:Y:S02]  /*3b650*/  SHFL.IDX P6, R14, R13, R12, R11 ;  /* 0x0000000c0d0e7389 */ /* 0x00006400000c000b */
[----:B01----:R-:W-:Y:S01]  /*3b660*/  ENDCOLLECTIVE ;  /* 0x000000000000791b */ /* 0x003fe20003800000 */
.L_x_4313:
        /* <DEDUP_REMOVED lines=17> */
.L_x_4314:
[----:B------:R-:W-:Y:S02]  /*3b780*/  IMAD.MOV.U32 R13, RZ, RZ, R6 ;  /* 0x000000ffff0d7224 */ /* 0x000fe400078e0006 */
[----:B------:R-:W-:Y:S01]  /*3b790*/  IMAD.MOV.U32 R12, RZ, RZ, 0x3 ;  /* 0x00000003ff0c7424 */ /* 0x000fe200078e00ff */
[----:B------:R-:W-:-:S13]  /*3b7a0*/  IADD3 R2, P3, R14, R0, RZ ;  /* 0x000000000e027210 */ /* 0x000fda0007f7e0ff */
[----:B------:R-:W-:Y:S05]  /*3b7b0*/  WARPSYNC.COLLECTIVE R15, `(.L_x_4315) ;  /* 0x000000000f087348 */ /* 0x000fea0003c00000 */
[----:B------:R0:W1:Y:S02]  /*3b7c0*/  SHFL.IDX P6, R14, R13, R12, R11 ;  /* 0x0000000c0d0e7389 */ /* 0x00006400000c000b */
[----:B01----:R-:W-:Y:S01]  /*3b7d0*/  ENDCOLLECTIVE ;  /* 0x000000000000791b */ /* 0x003fe20003800000 */
.L_x_4315:
        /* <DEDUP_REMOVED lines=17> */
.L_x_4316:
[----:B------:R-:W-:Y:S02]  /*3b8f0*/  IMAD.MOV.U32 R13, RZ, RZ, R6 ;  /* 0x000000ffff0d7224 */ /* 0x000fe400078e0006 */
[----:B------:R-:W-:Y:S01]  /*3b900*/  IMAD.MOV.U32 R12, RZ, RZ, 0x4 ;  /* 0x00000004ff0c7424 */ /* 0x000fe200078e00ff */
[----:B------:R-:W-:-:S13]  /*3b910*/  IADD3 R2, P3, R14, R0, RZ ;  /* 0x000000000e027210 */ /* 0x000fda0007f7e0ff */
[----:B------:R-:W-:Y:S05]  /*3b920*/  WARPSYNC.COLLECTIVE R15, `(.L_x_4317) ;  /* 0x000000000f087348 */ /* 0x000fea0003c00000 */
[----:B------:R0:W1:Y:S02]  /*3b930*/  SHFL.IDX P6, R14, R13, R12, R11 ;  /* 0x0000000c0d0e7389 */ /* 0x00006400000c000b */
[----:B01----:R-:W-:Y:S01]  /*3b940*/  ENDCOLLECTIVE ;  /* 0x000000000000791b */ /* 0x003fe20003800000 */
.L_x_4317:
        /* <DEDUP_REMOVED lines=17> */
.L_x_4318:
[----:B------:R-:W-:Y:S02]  /*3ba60*/  IMAD.MOV.U32 R13, RZ, RZ, R6 ;  /* 0x000000ffff0d7224 */ /* 0x000fe400078e0006 */
[----:B------:R-:W-:Y:S01]  /*3ba70*/  IMAD.MOV.U32 R12, RZ, RZ, 0x5 ;  /* 0x00000005ff0c7424 */ /* 0x000fe200078e00ff */
[----:B------:R-:W-:-:S13]  /*3ba80*/  IADD3 R2, P3, R14, R0, RZ ;  /* 0x000000000e027210 */ /* 0x000fda0007f7e0ff */
[----:B------:R-:W-:Y:S05]  /*3ba90*/  WARPSYNC.COLLECTIVE R15, `(.L_x_4319) ;  /* 0x000000000f087348 */ /* 0x000fea0003c00000 */
[----:B------:R0:W1:Y:S02]  /*3baa0*/  SHFL.IDX P6, R14, R13, R12, R11 ;  /* 0x0000000c0d0e7389 */ /* 0x00006400000c000b */
[----:B01----:R-:W-:Y:S01]  /*3bab0*/  ENDCOLLECTIVE ;  /* 0x000000000000791b */ /* 0x003fe20003800000 */
.L_x_4319:
        /* <DEDUP_REMOVED lines=12> */
.L_x_4320:
        /* <DEDUP_REMOVED lines=9> */
.L_x_4135:
[----:B0-----:R0:W1:Y:S02]  /*3bc10*/  SYNCS.PHASECHK.TRANS64.TRYWAIT P0, [R4+URZ+0x32440], R21 ;  /* 0x03244015040075a7 */ /* 0x001064000800017f */
[----:B-1----:R-:W-:Y:S05]  /*3bc20*/  @!P0 NANOSLEEP.SYNCS 0x989680 ;  /* 0x009896800000895d */ /* 0x002fea0003900000 */
[----:B------:R-:W1:Y:S02]  /*3bc30*/  @!P0 SYNCS.PHASECHK.TRANS64 P0, [R4+URZ+0x32440], R21 ;  /* 0x03244015040085a7 */ /* 0x000e64000800007f */
[----:B-1----:R-:W-:Y:S05]  /*3bc40*/  @!P0 BRA `(.L_x_4135) ;  /* 0xfffffffc00f08947 */ /* 0x002fea000383ffff */
[----:B------:R-:W-:Y:S05]  /*3bc50*/  BRA `(.L_x_4322) ;  /* 0xffffff9c00507947 */ /* 0x000fea000383ffff */
.L_x_4136:
        /* <DEDUP_REMOVED lines=8> */
.L_x_4324:
[----:B------:R-:W-:Y:S05]  /*3bce0*/  BSYNC B1 ;  /* 0x0000000000017941 */ /* 0x000fea0003800000 */
.L_x_4323:
        /* <DEDUP_REMOVED lines=9> */
.L_x_4325:
[----:B------:R-:W-:Y:S02]  /*3bd80*/  IMAD.MOV.U32 R13, RZ, RZ, R9 ;  /* 0x000000ffff0d7224 */ /* 0x000fe400078e0009 */
[----:B------:R-:W-:Y:S02]  /*3bd90*/  IMAD.MOV.U32 R12, RZ, RZ, 0x1 ;  /* 0x00000001ff0c7424 */ /* 0x000fe400078e00ff */
[----:B------:R-:W-:-:S07]  /*3bda0*/  IMAD.MOV.U32 R2, RZ, RZ, R14 ;  /* 0x000000ffff027224 */ /* 0x000fce00078e000e */
[----:B------:R-:W-:Y:S05]  /*3bdb0*/  WARPSYNC.COLLECTIVE R15, `(.L_x_4326) ;  /* 0x000000000f087348 */ /* 0x000fea0003c00000 */
[----:B------:R0:W1:Y:S02]  /*3bdc0*/  SHFL.IDX P6, R14, R13, R12, R11 ;  /* 0x0000000c0d0e7389 */ /* 0x00006400000c000b */
[----:B01----:R-:W-:Y:S01]  /*3bdd0*/  ENDCOLLECTIVE ;  /* 0x000000000000791b */ /* 0x003fe20003800000 */
.L_x_4326:
        /* <DEDUP_REMOVED lines=11> */
.L_x_4327:
[----:B------:R-:W-:Y:S02]  /*3be90*/  IMAD.MOV.U32 R13, RZ, RZ, R9 ;  /* 0x000000ffff0d7224 */ /* 0x000fe400078e0009 */
[----:B------:R-:W-:Y:S02]  /*3bea0*/  IMAD.MOV.U32 R12, RZ, RZ, 0x2 ;  /* 0x00000002ff0c7424 */ /* 0x000fe400078e00ff */
[----:B------:R-:W-:-:S07]  /*3beb0*/  IMAD.MOV.U32 R2, RZ, RZ, R14 ;  /* 0x000000ffff027224 */ /* 0x000fce00078e000e */
[----:B------:R-:W-:Y:S05]  /*3bec0*/  WARPSYNC.COLLECTIVE R15, `(.L_x_4328) ;  /* 0x000000000f087348 */ /* 0x000fea0003c00000 */
[----:B------:R0:W1:Y:S02]  /*3bed0*/  SHFL.IDX P6, R14, R13, R12, R11 ;  /* 0x0000000c0d0e7389 */ /* 0x00006400000c000b */
[----:B01----:R-:W-:Y:S01]  /*3bee0*/  ENDCOLLECTIVE ;  /* 0x000000000000791b */ /* 0x003fe20003800000 */
.L_x_4328:
        /* <DEDUP_REMOVED lines=11> */
.L_x_4329:
[----:B------:R-:W-:Y:S02]  /*3bfa0*/  IMAD.MOV.U32 R13, RZ, RZ, R9 ;  /* 0x000000ffff0d7224 */ /* 0x000fe400078e0009 */
[----:B------:R-:W-:Y:S02]  /*3bfb0*/  IMAD.MOV.U32 R12, RZ, RZ, 0x3 ;  /* 0x00000003ff0c7424 */ /* 0x000fe400078e00ff */
[----:B------:R-:W-:-:S07]  /*3bfc0*/  IMAD.MOV.U32 R2, RZ, RZ, R14 ;  /* 0x000000ffff027224 */ /* 0x000fce00078e000e */
[----:B------:R-:W-:Y:S05]  /*3bfd0*/  WARPSYNC.COLLECTIVE R15, `(.L_x_4330) ;  /* 0x000000000f087348 */ /* 0x000fea0003c00000 */
[----:B------:R0:W1:Y:S02]  /*3bfe0*/  SHFL.IDX P6, R14, R13, R12, R11 ;  /* 0x0000000c0d0e7389 */ /* 0x00006400000c000b */
[----:B01----:R-:W-:Y:S01]  /*3bff0*/  ENDCOLLECTIVE ;  /* 0x000000000000791b */ /* 0x003fe20003800000 */
.L_x_4330:
        /* <DEDUP_REMOVED lines=11> */
.L_x_4331:
[----:B------:R-:W-:Y:S02]  /*3c0b0*/  IMAD.MOV.U32 R13, RZ, RZ, R9 ;  /* 0x000000ffff0d7224 */ /* 0x000fe400078e0009 */
[----:B------:R-:W-:Y:S02]  /*3c0c0*/  IMAD.MOV.U32 R12, RZ, RZ, 0x4 ;  /* 0x00000004ff0c7424 */ /* 0x000fe400078e00ff */
[----:B------:R-:W-:-:S07]  /*3c0d0*/  IMAD.MOV.U32 R2, RZ, RZ, R14 ;  /* 0x000000ffff027224 */ /* 0x000fce00078e000e */
[----:B------:R-:W-:Y:S05]  /*3c0e0*/  WARPSYNC.COLLECTIVE R15, `(.L_x_4332) ;  /* 0x000000000f087348 */ /* 0x000fea0003c00000 */
[----:B------:R0:W1:Y:S02]  /*3c0f0*/  SHFL.IDX P6, R14, R13, R12, R11 ;  /* 0x0000000c0d0e7389 */ /* 0x00006400000c000b */
[----:B01----:R-:W-:Y:S01]  /*3c100*/  ENDCOLLECTIVE ;  /* 0x000000000000791b */ /* 0x003fe20003800000 */
.L_x_4332:
        /* <DEDUP_REMOVED lines=11> */
.L_x_4333:
[----:B------:R-:W-:Y:S02]  /*3c1c0*/  IMAD.MOV.U32 R13, RZ, RZ, R9 ;  /* 0x000000ffff0d7224 */ /* 0x000fe400078e0009 */
[----:B------:R-:W-:Y:S02]  /*3c1d0*/  IMAD.MOV.U32 R12, RZ, RZ, 0x5 ;  /* 0x00000005ff0c7424 */ /* 0x000fe400078e00ff */
[----:B------:R-:W-:-:S07]  /*3c1e0*/  IMAD.MOV.U32 R2, RZ, RZ, R14 ;  /* 0x000000ffff027224 */ /* 0x000fce00078e000e */
[----:B------:R-:W-:Y:S05]  /*3c1f0*/  WARPSYNC.COLLECTIVE R15, `(.L_x_4334) ;  /* 0x000000000f087348 */ /* 0x000fea0003c00000 */
[----:B------:R0:W1:Y:S02]  /*3c200*/  SHFL.IDX P6, R14, R13, R12, R11 ;  /* 0x0000000c0d0e7389 */ /* 0x00006400000c000b */
[----:B01----:R-:W-:Y:S01]  /*3c210*/  ENDCOLLECTIVE ;  /* 0x000000000000791b */ /* 0x003fe20003800000 */
.L_x_4334:
        /* <DEDUP_REMOVED lines=11> */
.L_x_4335:
[----:B------:R-:W-:Y:S01]  /*3c2d0*/  IMAD.MOV.U32 R2, RZ, RZ, R14 ;  /* 0x000000ffff027224 */ /* 0x000fe200078e000e */
[----:B------:R-:W-:Y:S06]  /*3c2e0*/  BRA `(.L_x_4336) ;  /* 0xffffff9800807947 */ /* 0x000fec000383ffff */
.L_x_4141:
[----:B---3--:R3:W4:Y:S02]  /*3c2f0*/  SYNCS.PHASECHK.TRANS64.TRYWAIT P0, [R4+URZ+0x32460], R21 ;  /* 0x03246015040075a7 */ /* 0x008724000800017f */
[----:B----4-:R-:W-:Y:S05]  /*3c300*/  @!P0 NANOSLEEP.SYNCS 0x989680 ;  /* 0x009896800000895d */ /* 0x010fea0003900000 */
[----:B------:R-:W4:Y:S02]  /*3c310*/  @!P0 SYNCS.PHASECHK.TRANS64 P0, [R4+URZ+0x32460], R21 ;  /* 0x03246015040085a7 */ /* 0x000f24000800007f */
[----:B----4-:R-:W-:Y:S05]  /*3c320*/  @!P0 BRA `(.L_x_4141) ;  /* 0xfffffffc00f08947 */ /* 0x010fea000383ffff */
[----:B------:R-:W-:Y:S05]  /*3c330*/  BRA `(.L_x_4337) ;  /* 0xffffff9800d07947 */ /* 0x000fea000383ffff */
.L_x_4142:
        /* <DEDUP_REMOVED lines=8> */
.L_x_4339:
[----:B------:R-:W-:Y:S05]  /*3c3c0*/  BSYNC B1 ;  /* 0x0000000000017941 */ /* 0x000fea0003800000 */
.L_x_4338:
        /* <DEDUP_REMOVED lines=9> */
.L_x_4340:
[----:B------:R-:W-:Y:S02]  /*3c460*/  IMAD.MOV.U32 R13, RZ, RZ, R7 ;  /* 0x000000ffff0d7224 */ /* 0x000fe400078e0007 */
[----:B------:R-:W-:Y:S01]  /*3c470*/  IMAD.MOV.U32 R12, RZ, RZ, 0x1 ;  /* 0x00000001ff0c7424 */ /* 0x000fe200078e00ff */
[----:B------:R-:W-:-:S13]  /*3c480*/  IADD3 R2, P0, R14, R0, RZ ;  /* 0x000000000e027210 */ /* 0x000fda0007f1e0ff */
[----:B------:R-:W-:Y:S05]  /*3c490*/  WARPSYNC.COLLECTIVE R15, `(.L_x_4341) ;  /* 0x000000000f087348 */ /* 0x000fea0003c00000 */
[----:B------:R0:W1:Y:S02]  /*3c4a0*/  SHFL.IDX P6, R14, R13, R12, R11 ;  /* 0x0000000c0d0e7389 */ /* 0x00006400000c000b */
[----:B01----:R-:W-:Y:S01]  /*3c4b0*/  ENDCOLLECTIVE ;  /* 0x000000000000791b */ /* 0x003fe20003800000 */
.L_x_4341:
        /* <DEDUP_REMOVED lines=13> */
.L_x_4342:
[----:B------:R-:W-:Y:S02]  /*3c590*/  IMAD.MOV.U32 R13, RZ, RZ, R7 ;  /* 0x000000ffff0d7224 */ /* 0x000fe400078e0007 */
[----:B------:R-:W-:Y:S01]  /*3c5a0*/  IMAD.MOV.U32 R12, RZ, RZ, 0x2 ;  /* 0x00000002ff0c7424 */ /* 0x000fe200078e00ff */
[----:B------:R-:W-:-:S13]  /*3c5b0*/  IADD3 R2, P0, R14, R0, RZ ;  /* 0x000000000e027210 */ /* 0x000fda0007f1e0ff */
[----:B------:R-:W-:Y:S05]  /*3c5c0*/  WARPSYNC.COLLECTIVE R15, `(.L_x_4343) ;  /* 0x000000000f087348 */ /* 0x000fea0003c00000 */
[----:B------:R0:W1:Y:S02]  /*3c5d0*/  SHFL.IDX P6, R14, R13, R12, R11 ;  /* 0x0000000c0d0e7389 */ /* 0x00006400000c000b */
[----:B01----:R-:W-:Y:S01]  /*3c5e0*/  ENDCOLLECTIVE ;  /* 0x000000000000791b */ /* 0x003fe20003800000 */
.L_x_4343:
        /* <DEDUP_REMOVED lines=13> */
.L_x_4344:
[----:B------:R-:W-:Y:S02]  /*3c6c0*/  IMAD.MOV.U32 R13, RZ, RZ, R7 ;  /* 0x000000ffff0d7224 */ /* 0x000fe400078e0007 */
[----:B------:R-:W-:Y:S01]  /*3c6d0*/  IMAD.MOV.U32 R12, RZ, RZ, 0x3 ;  /* 0x00000003ff0c7424 */ /* 0x000fe200078e00ff */
[----:B------:R-:W-:-:S13]  /*3c6e0*/  IADD3 R2, P0, R14, R0, RZ ;  /* 0x000000000e027210 */ /* 0x000fda0007f1e0ff */
[----:B------:R-:W-:Y:S05]  /*3c6f0*/  WARPSYNC.COLLECTIVE R15, `(.L_x_4345) ;  /* 0x000000000f087348 */ /* 0x000fea0003c00000 */
[----:B------:R0:W1:Y:S02]  /*3c700*/  SHFL.IDX P6, R14, R13, R12, R11 ;  /* 0x0000000c0d0e7389 */ /* 0x00006400000c000b */
[----:B01----:R-:W-:Y:S01]  /*3c710*/  ENDCOLLECTIVE ;  /* 0x000000000000791b */ /* 0x003fe20003800000 */
.L_x_4345:
        /* <DEDUP_REMOVED lines=13> */
.L_x_4346:
[----:B------:R-:W-:Y:S02]  /*3c7f0*/  IMAD.MOV.U32 R13, RZ, RZ, R7 ;  /* 0x000000ffff0d7224 */ /* 0x000fe400078e0007 */
[----:B------:R-:W-:Y:S01]  /*3c800*/  IMAD.MOV.U32 R12, RZ, RZ, 0x4 ;  /* 0x00000004ff0c7424 */ /* 0x000fe200078e00ff */
[----:B------:R-:W-:-:S13]  /*3c810*/  IADD3 R2, P0, R14, R0, RZ ;  /* 0x000000000e027210 */ /* 0x000fda0007f1e0ff */
[----:B------:R-:W-:Y:S05]  /*3c820*/  WARPSYNC.COLLECTIVE R15, `(.L_x_4347) ;  /* 0x000000000f087348 */ /* 0x000fea0003c00000 */
[----:B------:R0:W1:Y:S02]  /*3c830*/  SHFL.IDX P6, R14, R13, R12, R11 ;  /* 0x0000000c0d0e7389 */ /* 0x00006400000c000b */
[----:B01----:R-:W-:Y:S01]  /*3c840*/  ENDCOLLECTIVE ;  /* 0x000000000000791b */ /* 0x003fe20003800000 */
.L_x_4347:
        /* <DEDUP_REMOVED lines=13> */
.L_x_4348:
[----:B------:R-:W-:Y:S02]  /*3c920*/  IMAD.MOV.U32 R13, RZ, RZ, R7 ;  /* 0x000000ffff0d7224 */ /* 0x000fe400078e0007 */
[----:B------:R-:W-:Y:S01]  /*3c930*/  IMAD.MOV.U32 R12, RZ, RZ, 0x5 ;  /* 0x00000005ff0c7424 */ /* 0x000fe200078e00ff */
[----:B------:R-:W-:-:S13]  /*3c940*/  IADD3 R2, P0, R14, R0, RZ ;  /* 0x000000000e027210 */ /* 0x000fda0007f1e0ff */
[----:B------:R-:W-:Y:S05]  /*3c950*/  WARPSYNC.COLLECTIVE R15, `(.L_x_4349) ;  /* 0x000000000f087348 */ /* 0x000fea0003c00000 */
[----:B------:R0:W1:Y:S02]  /*3c960*/  SHFL.IDX P6, R14, R13, R12, R11 ;  /* 0x0000000c0d0e7389 */ /* 0x00006400000c000b */
[----:B01----:R-:W-:Y:S01]  /*3c970*/  ENDCOLLECTIVE ;  /* 0x000000000000791b */ /* 0x003fe20003800000 */
.L_x_4349:
        /* <DEDUP_REMOVED lines=13> */
.L_x_4350:
[----:B------:R-:W-:Y:S05]  /*3ca50*/  BRA `(.L_x_4351) ;  /* 0xffffff98001c7947 */ /* 0x000fea000383ffff */
.L_x_4150:
[----:B------:R-:W-:Y:S01]  /*3ca60*/  BSSY B0, `(.L_x_4352) ;  /* 0x0000008000007945 */ /* 0x000fe20003800000 */
[----:B-1----:R-:W-:Y:S02]  /*3ca70*/  IMAD.MOV.U32 R13, RZ, RZ, R16 ;  /* 0x000000ffff0d7224 */ /* 0x002fe400078e0010 */
[----:B------:R-:W-:Y:S02]  /*3ca80*/  IMAD.MOV.U32 R12, RZ, RZ, RZ ;  /* 0x000000ffff0c7224 */ /* 0x000fe400078e00ff */
[----:B------:R-:W-:Y:S02]  /*3ca90*/  IMAD.MOV.U32 R11, RZ, RZ, 0x1f ;  /* 0x0000001fff0b7424 */ /* 0x000fe400078e00ff */
[----:B------:R-:W-:-:S07]  /*3caa0*/  IMAD.MOV.U32 R15, RZ, RZ, -0x1 ;  /* 0xffffffffff0f7424 */ /* 0x000fce00078e00ff */
[----:B0-23--:R-:W-:Y:S05]  /*3cab0*/  WARPSYNC.COLLECTIVE R15, `(.L_x_4353) ;  /* 0x000000000f087348 */ /* 0x00dfea0003c00000 */
[----:B------:R1:W4:Y:S02]  /*3cac0*/  SHFL.IDX P6, R14, R13, R12, R11 ;  /* 0x0000000c0d0e7389 */ /* 0x00032400000c000b */
[----:B01234-:R-:W-:Y:S01]  /*3cad0*/  ENDCOLLECTIVE ;  /* 0x000000000000791b */ /* 0x01ffe20003800000 */
.L_x_4353:
[----:B------:R-:W-:Y:S05]  /*3cae0*/  BSYNC B0 ;  /* 0x0000000000007941 */ /* 0x000fea0003800000 */
.L_x_4352:
        /* <DEDUP_REMOVED lines=9> */
.L_x_4354:
        /* <DEDUP_REMOVED lines=18> */
.L_x_4355:
[----:B------:R-:W-:Y:S01]  /*3cca0*/  IMAD.MOV.U32 R12, RZ, RZ, 0x2 ;  /* 0x00000002ff0c7424 */ /* 0x000fe200078e00ff */
[----:B------:R-:W-:-:S05]  /*3ccb0*/  SEL R6, R14, RZ, P1 ;  /* 0x000000ff0e067207 */ /* 0x000fca0000800000 */
[----:B------:R-:W-:-:S04]  /*3ccc0*/  IMAD.IADD R6, R5, 0x1, R6 ;  /* 0x0000000105067824 */ /* 0x000fc800078e0206 */
[----:B------:R-:W-:-:S07]  /*3ccd0*/  IMAD.MOV.U32 R13, RZ, RZ, R6 ;  /* 0x000000ffff0d7224 */ /* 0x000fce00078e0006 */
[----:B------:R-:W-:Y:S05]  /*3cce0*/  WARPSYNC.COLLECTIVE R15, `(.L_x_4356) ;  /* 0x000000000f087348 */ /* 0x000fea0003c00000 */
[----:B------:R0:W1:Y:S02]  /*3ccf0*/  SHFL.UP P6, R14, R13, R12, R11 ;  /* 0x0400000c0d0e7389 */ /* 0x00006400000c000b */
[----:B01----:R-:W-:Y:S01]  /*3cd00*/  ENDCOLLECTIVE ;  /* 0x000000000000791b */ /* 0x003fe20003800000 */
.L_x_4356:
[----:B------:R-:W-:Y:S01]  /*3cd10*/  IMAD.MOV.U32 R12, RZ, RZ, 0x4 ;  /* 0x00000004ff0c7424 */ /* 0x000fe200078e00ff */
[----:B------:R-:W-:-:S05]  /*3cd20*/  SEL R7, R14, RZ, P2 ;  /* 0x000000ff0e077207 */ /* 0x000fca0001000000 */
[----:B------:R-:W-:-:S04]  /*3cd30*/  IMAD.IADD R7, R6, 0x1, R7 ;  /* 0x0000000106077824 */ /* 0x000fc800078e0207 */
[----:B------:R-:W-:-:S07]  /*3cd40*/  IMAD.MOV.U32 R13, RZ, RZ, R7 ;  /* 0x000000ffff0d7224 */ /* 0x000fce00078e0007 */
[----:B------:R-:W-:Y:S05]  /*3cd50*/  WARPSYNC.COLLECTIVE R15, `(.L_x_4357) ;  /* 0x000000000f087348 */ /* 0x000fea0003c00000 */
[----:B------:R0:W1:Y:S02]  /*3cd60*/  SHFL.UP P6, R14, R13, R12, R11 ;  /* 0x0400000c0d0e7389 */ /* 0x00006400000c000b */
[----:B01----:R-:W-:Y:S01]  /*3cd70*/  ENDCOLLECTIVE ;  /* 0x000000000000791b */ /* 0x003fe20003800000 */
.L_x_4357:
[----:B------:R-:W-:Y:S01]  /*3cd80*/  IMAD.MOV.U32 R12, RZ, RZ, 0x8 ;  /* 0x00000008ff0c7424 */ /* 0x000fe200078e00ff */
[----:B------:R-:W-:-:S05]  /*3cd90*/  SEL R2, R14, RZ, P3 ;  /* 0x000000ff0e027207 */ /* 0x000fca0001800000 */
[----:B------:R-:W-:-:S04]  /*3cda0*/  IMAD.IADD R2, R7, 0x1, R2 ;  /* 0x0000000107027824 */ /* 0x000fc800078e0202 */
[----:B------:R-:W-:-:S07]  /*3cdb0*/  IMAD.MOV.U32 R13, RZ, RZ, R2 ;  /* 0x000000ffff0d7224 */ /* 0x000fce00078e0002 */
[----:B------:R-:W-:Y:S05]  /*3cdc0*/  WARPSYNC.COLLECTIVE R15, `(.L_x_4358) ;  /* 0x000000000f087348 */ /* 0x000fea0003c00000 */
[----:B------:R0:W1:Y:S02]  /*3cdd0*/  SHFL.UP P6, R14, R13, R12, R11 ;  /* 0x0400000c0d0e7389 */ /* 0x00006400000c000b */
[----:B01----:R-:W-:Y:S01]  /*3cde0*/  ENDCOLLECTIVE ;  /* 0x000000000000791b */ /* 0x003fe20003800000 */
.L_x_4358:
[----:B------:R-:W-:Y:S01]  /*3cdf0*/  IMAD.MOV.U32 R12, RZ, RZ, 0x10 ;  /* 0x00000010ff0c7424 */ /* 0x000fe200078e00ff */
[----:B------:R-:W-:-:S05]  /*3ce00*/  SEL R3, R14, RZ, P4 ;  /* 0x000000ff0e037207 */ /* 0x000fca0002000000 */
[----:B------:R-:W-:-:S04]  /*3ce10*/  IMAD.IADD R3, R2, 0x1, R3 ;  /* 0x0000000102037824 */ /* 0x000fc800078e0203 */
[----:B------:R-:W-:-:S07]  /*3ce20*/  IMAD.MOV.U32 R13, RZ, RZ, R3 ;  /* 0x000000ffff0d7224 */ /* 0x000fce00078e0003 */
[----:B------:R-:W-:Y:S05]  /*3ce30*/  WARPSYNC.COLLECTIVE R15, `(.L_x_4359) ;  /* 0x000000000f087348 */ /* 0x000fea0003c00000 */
[----:B------:R0:W1:Y:S02]  /*3ce40*/  SHFL.UP P6, R14, R13, R12, R11 ;  /* 0x0400000c0d0e7389 */ /* 0x00006400000c000b */
[----:B01----:R-:W-:Y:S01]  /*3ce50*/  ENDCOLLECTIVE ;  /* 0x000000000000791b */ /* 0x003fe20003800000 */
.L_x_4359:
        /* <DEDUP_REMOVED lines=8> */
.L_x_4360:
[----:B------:R-:W-:Y:S05]  /*3cee0*/  BRA `(.L_x_4361) ;  /* 0xffffff9800787947 */ /* 0x000fea000383ffff */
.L_x_4155:
[----:B------:R-:W-:Y:S01]  /*3cef0*/  BSSY B0, `(.L_x_4362) ;  /* 0x0000008000007945 */ /* 0x000fe20003800000 */
[----:B-1---5:R-:W-:Y:S02]  /*3cf00*/  IMAD.MOV.U32 R13, RZ, RZ, R5 ;  /* 0x000000ffff0d7224 */ /* 0x022fe400078e0005 */
[----:B------:R-:W-:Y:S02]  /*3cf10*/  IMAD.MOV.U32 R12, RZ, RZ, 0x1 ;  /* 0x00000001ff0c7424 */ /* 0x000fe400078e00ff */
[----:B------:R-:W-:Y:S02]  /*3cf20*/  IMAD.MOV.U32 R11, RZ, RZ, RZ ;  /* 0x000000ffff0b7224 */ /* 0x000fe400078e00ff */
[----:B------:R-:W-:-:S07]  /*3cf30*/  IMAD.MOV.U32 R15, RZ, RZ, -0x1 ;  /* 0xffffffffff0f7424 */ /* 0x000fce00078e00ff */
[----:B0-----:R-:W-:Y:S05]  /*3cf40*/  WARPSYNC.COLLECTIVE R15, `(.L_x_4363) ;  /* 0x000000000f087348 */ /* 0x001fea0003c00000 */
[----:B------:R1:W2:Y:S02]  /*3cf50*/  SHFL.UP P6, R14, R13, R12, R11 ;  /* 0x0400000c0d0e7389 */ /* 0x0002a400000c000b */
[----:B012---:R-:W-:Y:S01]  /*3cf60*/  ENDCOLLECTIVE ;  /* 0x000000000000791b */ /* 0x007fe20003800000 */
.L_x_4363:
[----:B------:R-:W-:Y:S05]  /*3cf70*/  BSYNC B0 ;  /* 0x0000000000007941 */ /* 0x000fea0003800000 */
.L_x_4362:
        /* <DEDUP_REMOVED lines=8> */
.L_x_4364:
[----:B------:R-:W-:Y:S01]  /*3d000*/  IMAD.MOV.U32 R12, RZ, RZ, 0x4 ;  /* 0x00000004ff0c7424 */ /* 0x000fe200078e00ff */
[----:B------:R-:W-:-:S05]  /*3d010*/  SEL R2, R14, RZ, P2 ;  /* 0x000000ff0e027207 */ /* 0x000fca0001000000 */
[----:B------:R-:W-:-:S04]  /*3d020*/  IMAD.IADD R2, R13, 0x1, R2 ;  /* 0x000000010d027824 */ /* 0x000fc800078e0202 */
[----:B------:R-:W-:-:S07]  /*3d030*/  IMAD.MOV.U32 R13, RZ, RZ, R2 ;  /* 0x000000ffff0d7224 */ /* 0x000fce00078e0002 */
[----:B------:R-:W-:Y:S05]  /*3d040*/  WARPSYNC.COLLECTIVE R15, `(.L_x_4365) ;  /* 0x000000000f087348 */ /* 0x000fea0003c00000 */
[----:B------:R0:W1:Y:S02]  /*3d050*/  SHFL.UP P6, R14, R13, R12, R11 ;  /* 0x0400000c0d0e7389 */ /* 0x00006400000c000b */
[----:B01----:R-:W-:Y:S01]  /*3d060*/  ENDCOLLECTIVE ;  /* 0x000000000000791b */ /* 0x003fe20003800000 */
.L_x_4365:
[----:B------:R-:W-:Y:S01]  /*3d070*/  IMAD.MOV.U32 R12, RZ, RZ, 0x8 ;  /* 0x00000008ff0c7424 */ /* 0x000fe200078e00ff */
[----:B------:R-:W-:-:S05]  /*3d080*/  SEL R3, R14, RZ, P3 ;  /* 0x000000ff0e037207 */ /* 0x000fca0001800000 */
[----:B------:R-:W-:-:S04]  /*3d090*/  IMAD.IADD R3, R2, 0x1, R3 ;  /* 0x0000000102037824 */ /* 0x000fc800078e0203 */
[----:B------:R-:W-:-:S07]  /*3d0a0*/  IMAD.MOV.U32 R13, RZ, RZ, R3 ;  /* 0x000000ffff0d7224 */ /* 0x000fce00078e0003 */
[----:B------:R-:W-:Y:S05]  /*3d0b0*/  WARPSYNC.COLLECTIVE R15, `(.L_x_4366) ;  /* 0x000000000f087348 */ /* 0x000fea0003c00000 */
[----:B------:R0:W1:Y:S02]  /*3d0c0*/  SHFL.UP P6, R14, R13, R12, R11 ;  /* 0x0400000c0d0e7389 */ /* 0x00006400000c000b */
[----:B01----:R-:W-:Y:S01]  /*3d0d0*/  ENDCOLLECTIVE ;  /* 0x000000000000791b */ /* 0x003fe20003800000 */
.L_x_4366:
[----:B------:R-:W-:Y:S01]  /*3d0e0*/  IMAD.MOV.U32 R12, RZ, RZ, 0x10 ;  /* 0x00000010ff0c7424 */ /* 0x000fe200078e00ff */
[----:B------:R-:W-:-:S05]  /*3d0f0*/  SEL R4, R14, RZ, P4 ;  /* 0x000000ff0e047207 */ /* 0x000fca0002000000 */
[----:B------:R-:W-:-:S04]  /*3d100*/  IMAD.IADD R4, R3, 0x1, R4 ;  /* 0x0000000103047824 */ /* 0x000fc800078e0204 */
[----:B------:R-:W-:-:S07]  /*3d110*/  IMAD.MOV.U32 R13, RZ, RZ, R4 ;  /* 0x000000ffff0d7224 */ /* 0x000fce00078e0004 */
[----:B------:R-:W-:Y:S05]  /*3d120*/  WARPSYNC.COLLECTIVE R15, `(.L_x_4367) ;  /* 0x000000000f087348 */ /* 0x000fea0003c00000 */
[----:B------:R0:W1:Y:S02]  /*3d130*/  SHFL.UP P6, R14, R13, R12, R11 ;  /* 0x0400000c0d0e7389 */ /* 0x00006400000c000b */
[----:B01----:R-:W-:Y:S01]  /*3d140*/  ENDCOLLECTIVE ;  /* 0x000000000000791b */ /* 0x003fe20003800000 */
.L_x_4367:
        /* <DEDUP_REMOVED lines=8> */
.L_x_4368:
[----:B------:R-:W-:Y:S05]  /*3d1d0*/  BRA `(.L_x_4369) ;  /* 0xffffff9800587947 */ /* 0x000fea000383ffff */
.L_x_4157:
[----:B------:R-:W-:Y:S01]  /*3d1e0*/  BSSY B0, `(.L_x_4370) ;  /* 0x0000006000007945 */ /* 0x000fe20003800000 */
[----:B------:R-:W-:Y:S01]  /*3d1f0*/  PLOP3.LUT P6, PT, P6, PT, PT, 0x8, 0x0 ;  /* 0x000000000000781c */ /* 0x000fe200037ce170 */
[----:B------:R-:W-:-:S12]  /*3d200*/  IMAD.MOV.U32 R15, RZ, RZ, -0x1 ;  /* 0xffffffffff0f7424 */ /* 0x000fd800078e00ff */
[----:B01----:R-:W-:Y:S05]  /*3d210*/  WARPSYNC.COLLECTIVE R15, `(.L_x_4371) ;  /* 0x000000000f087348 */ /* 0x003fea0003c00000 */
[----:B------:R-:W-:Y:S01]  /*3d220*/  VOTE.ANY R14, PT, P6 ;  /* 0x00000000000e7806 */ /* 0x000fe200030e0100 */
[----:B01----:R-:W-:Y:S06]  /*3d230*/  ENDCOLLECTIVE ;  /* 0x000000000000791b */ /* 0x003fec0003800000 */
.L_x_4371:
[----:B------:R-:W-:Y:S05]  /*3d240*/  BSYNC B0 ;  /* 0x0000000000007941 */ /* 0x000fea0003800000 */
.L_x_4370:
        /* <DEDUP_REMOVED lines=9> */
.L_x_4372:
[----:B------:R-:W-:Y:S01]  /*3d2e0*/  IMAD.MOV.U32 R5, RZ, RZ, R14 ;  /* 0x000000ffff057224 */ /* 0x000fe200078e000e */
[----:B------:R-:W-:Y:S06]  /*3d2f0*/  BRA `(.L_x_4373) ;  /* 0xffffff9800487947 */ /* 0x000fec000383ffff */
.L_x_4159:
[----:B------:R-:W-:Y:S01]  /*3d300*/  BSSY B0, `(.L_x_4374) ;  /* 0x0000007000007945 */ /* 0x000fe20003800000 */
[----:B-1----:R-:W-:Y:S02]  /*3d310*/  IMAD.MOV.U32 R13, RZ, RZ, R2 ;  /* 0x000000ffff0d7224 */ /* 0x002fe400078e0002 */
[----:B------:R-:W-:Y:S02]  /*3d320*/  IMAD.MOV.U32 R11, RZ, RZ, 0x1f ;  /* 0x0000001fff0b7424 */ /* 0x000fe400078e00ff */
[----:B------:R-:W-:-:S07]  /*3d330*/  IMAD.MOV.U32 R15, RZ, RZ, -0x1 ;  /* 0xffffffffff0f7424 */ /* 0x000fce00078e00ff */
[----:B0-23--:R-:W-:Y:S05]  /*3d340*/  WARPSYNC.COLLECTIVE R15, `(.L_x_4375) ;  /* 0x000000000f087348 */ /* 0x00dfea0003c00000 */
[----:B------:R1:W4:Y:S02]  /*3d350*/  SHFL.IDX P6, R14, R13, R12, R11 ;  /* 0x0000000c0d0e7389 */ /* 0x00032400000c000b */
[----:B01234-:R-:W-:Y:S01]  /*3d360*/  ENDCOLLECTIVE ;  /* 0x000000000000791b */ /* 0x01ffe20003800000 */
.L_x_4375:
[----:B------:R-:W-:Y:S05]  /*3d370*/  BSYNC B0 ;  /* 0x0000000000007941 */ /* 0x000fea0003800000 */
.L_x_4374:
[----:B------:R-:W-:Y:S05]  /*3d380*/  BRA `(.L_x_4158) ;  /* 0xffffff9800407947 */ /* 0x000fea000383ffff */
.L_x_4163:
[----:B------:R0:W0:Y:S02]  /*3d390*/  SYNCS.PHASECHK.TRANS64.TRYWAIT P0, [R5+URZ+0x32420], R0 ;  /* 0x03242000050075a7 */ /* 0x000024000800017f */
[----:B0-----:R-:W-:Y:S05]  /*3d3a0*/  @!P0 NANOSLEEP.SYNCS 0x989680 ;  /* 0x009896800000895d */ /* 0x001fea0003900000 */
[----:B------:R-:W0:Y:S02]  /*3d3b0*/  @!P0 SYNCS.PHASECHK.TRANS64 P0, [R5+URZ+0x32420], R0 ;  /* 0x03242000050085a7 */ /* 0x000e24000800007f */
[----:B0-----:R-:W-:Y:S05]  /*3d3c0*/  @!P0 BRA `(.L_x_4163) ;  /* 0xfffffffc00f08947 */ /* 0x001fea000383ffff */
[----:B------:R-:W-:Y:S05]  /*3d3d0*/  BRA `(.L_x_4376) ;  /* 0xffffff9c00b87947 */ /* 0x000fea000383ffff */
.L_x_4164:
[----:B------:R-:W0:Y:S01]  /*3d3e0*/  S2R R2, SR_TID.X ;  /* 0x0000000000027919 */ /* 0x000e220000002100 */
[----:B------:R-:W-:Y:S01]  /*3d3f0*/  BSSY B0, `(.L_x_4377) ;  /* 0x000000a000007945 */ /* 0x000fe20003800000 */
[----:B------:R-:W-:Y:S02]  /*3d400*/  IMAD.MOV.U32 R12, RZ, RZ, RZ ;  /* 0x000000ffff0c7224 */ /* 0x000fe400078e00ff */
[----:B------:R-:W-:Y:S02]  /*3d410*/  IMAD.MOV.U32 R11, RZ, RZ, 0x1f ;  /* 0x0000001fff0b7424 */ /* 0x000fe400078e00ff */
[----:B------:R-:W-:Y:S01]  /*3d420*/  IMAD.MOV.U32 R15, RZ, RZ, -0x1 ;  /* 0xffffffffff0f7424 */ /* 0x000fe200078e00ff */
[----:B0-----:R-:W-:-:S04]  /*3d430*/  SHF.R.U32.HI R2, RZ, 0x5, R2 ;  /* 0x00000005ff027819 */ /* 0x001fc80000011602 */
[----:B------:R-:W-:-:S05]  /*3d440*/  LOP3.LUT R2, R2, 0x3, RZ, 0xc0, !PT ;  /* 0x0000000302027812 */ /* 0x000fca00078ec0ff */
[----:B-1----:R-:W-:-:S07]  /*3d450*/  IMAD.MOV.U32 R13, RZ, RZ, R2 ;  /* 0x000000ffff0d7224 */ /* 0x002fce00078e0002 */
[----:B--234-:R-:W-:Y:S05]  /*3d460*/  WARPSYNC.COLLECTIVE R15, `(.L_x_4378) ;  /* 0x000000000f087348 */ /* 0x01cfea0003c00000 */
[----:B------:R0:W1:Y:S02]  /*3d470*/  SHFL.IDX P6, R14, R13, R12, R11 ;  /* 0x0000000c0d0e7389 */ /* 0x00006400000c000b */
[----:B01234-:R-:W-:Y:S01]  /*3d480*/  ENDCOLLECTIVE ;  /* 0x000000000000791b */ /* 0x01ffe20003800000 */
.L_x_4378:
[----:B------:R-:W-:Y:S05]  /*3d490*/  BSYNC B0 ;  /* 0x0000000000007941 */ /* 0x000fea0003800000 */
.L_x_4377:
[----:B------:R-:W-:Y:S05]  /*3d4a0*/  BRA `(.L_x_4379) ;  /* 0xffffff9c00a07947 */ /* 0x000fea000383ffff */
.L_x_4165:
[----:B------:R-:W-:Y:S01]  /*3d4b0*/  BSSY B0, `(.L_x_4380) ;  /* 0x0000006000007945 */ /* 0x000fe20003800000 */
[----:B------:R-:W-:-:S07]  /*3d4c0*/  IMAD.MOV.U32 R15, RZ, RZ, -0x1 ;  /* 0xffffffffff0f7424 */ /* 0x000fce00078e00ff */
[----:B-1234-:R-:W-:Y:S05]  /*3d4d0*/  WARPSYNC.COLLECTIVE R15, `(.L_x_4381) ;  /* 0x000000000f0c7348 */ /* 0x01efea0003c00000 */
[----:B------:R-:W-:Y:S02]  /*3d4e0*/  ELECT P6, UR62, PT ;  /* 0x00000000003e782f */ /* 0x000fe400038c0000 */
[----:B------:R-:W-:Y:S01]  /*3d4f0*/  MOV R14, UR62 ;  /* 0x0000003e000e7c02 */ /* 0x000fe20008000f00 */
[----:B-1234-:R-:W-:Y:S10]  /*3d500*/  ENDCOLLECTIVE ;  /* 0x000000000000791b */ /* 0x01eff40003800000 */
.L_x_4381:
[----:B------:R-:W-:Y:S05]  /*3d510*/  BSYNC B0 ;  /* 0x0000000000007941 */ /* 0x000fea0003800000 */
.L_x_4380:
[----:B------:R-:W-:Y:S05]  /*3d520*/  BRA `(.L_x_4382) ;  /* 0xffffff9c00947947 */ /* 0x000fea000383ffff */
.L_x_4167:
[----:B------:R0:W0:Y:S02]  /*3d530*/  SYNCS.PHASECHK.TRANS64.TRYWAIT P1, [R3+URZ+0x32440], R2 ;  /* 0x03244002030075a7 */ /* 0x000024000802017f */
[----:B0-----:R-:W-:Y:S05]  /*3d540*/  @!P1 NANOSLEEP.SYNCS 0x989680 ;  /* 0x009896800000995d */ /* 0x001fea0003900000 */
[----:B------:R-:W0:Y:S02]  /*3d550*/  @!P1 SYNCS.PHASECHK.TRANS64 P1, [R3+URZ+0x32440], R2 ;  /* 0x03244002030095a7 */ /* 0x000e24000802007f */
[----:B0-----:R-:W-:Y:S05]  /*3d560*/  @!P1 BRA `(.L_x_4167) ;  /* 0xfffffffc00f09947 */ /* 0x001fea000383ffff */
[----:B------:R-:W-:Y:S05]  /*3d570*/  BRA `(.L_x_4383) ;  /* 0xffffff9c00b47947 */ /* 0x000fea000383ffff */
.L_x_4169:
[----:B------:R0:W0:Y:S02]  /*3d580*/  SYNCS.PHASECHK.TRANS64.TRYWAIT P1, [R25+URZ+0x32440], R0 ;  /* 0x03244000190075a7 */ /* 0x000024000802017f */
[----:B0-----:R-:W-:Y:S05]  /*3d590*/  @!P1 NANOSLEEP.SYNCS 0x989680 ;  /* 0x009896800000995d */ /* 0x001fea0003900000 */
[----:B------:R-:W0:Y:S02]  /*3d5a0*/  @!P1 SYNCS.PHASECHK.TRANS64 P1, [R25+URZ+0x32440], R0 ;  /* 0x03244000190095a7 */ /* 0x000e24000802007f */
[----:B0-----:R-:W-:Y:S05]  /*3d5b0*/  @!P1 BRA `(.L_x_4169) ;  /* 0xfffffffc00f09947 */ /* 0x001fea000383ffff */
[----:B------:R-:W-:Y:S05]  /*3d5c0*/  BRA `(.L_x_4384) ;  /* 0xffffff9c00c07947 */ /* 0x000fea000383ffff */
.L_x_4171:
[----:B------:R0:W0:Y:S02]  /*3d5d0*/  SYNCS.PHASECHK.TRANS64.TRYWAIT P1, [R3+URZ+0x32460], R2 ;  /* 0x03246002030075a7 */ /* 0x000024000802017f */
[----:B0-----:R-:W-:Y:S05]  /*3d5e0*/  @!P1 NANOSLEEP.SYNCS 0x989680 ;  /* 0x009896800000995d */ /* 0x001fea0003900000 */
[----:B------:R-:W0:Y:S02]  /*3d5f0*/  @!P1 SYNCS.PHASECHK.TRANS64 P1, [R3+URZ+0x32460], R2 ;  /* 0x03246002030095a7 */ /* 0x000e24000802007f */
[----:B0-----:R-:W-:Y:S05]  /*3d600*/  @!P1 BRA `(.L_x_4171) ;  /* 0xfffffffc00f09947 */ /* 0x001fea000383ffff */
[----:B------:R-:W-:Y:S05]  /*3d610*/  BRA `(.L_x_4385) ;  /* 0xffffff9c00bc7947 */ /* 0x000fea000383ffff */
        .type           $_ZN7cutlass13device_kernelIN5flash11enable_sm90INS1_16FlashAttnFwdSm90INS1_25CollectiveMainloopFwdSm90ILi2EN4cute5tupleIJNS5_1CILi1EEES8_S8_EEENS6_IJNS7_ILi128EEENS7_ILi96EEENS7_ILi64EEEEEELi256ENS_10bfloat16_tEfNS_4arch4Sm90ELb0ELb1ELb1ELb1ELb1ELb1ELb1ELb1ELb0ELb1ELb0ELb0EEENS1_21CollectiveEpilogueFwdINS6_IJSA_NS7_ILi256EEESB_EEES9_SE_SG_Li256ELb1ELb1ELb0ELb0EEENS1_36VarlenDynamicPersistentTileSchedulerILi128ELi96ELi256ELi128ELb0ELb1ELb1ELb1ELb0ELb1EEEEEEEEEvNT_6ParamsE$_ZZN5flash25CollectiveMainloopFwdSm90ILi2EN4cute5tupleIJNS1_1CILi1EEES4_S4_EEENS2_IJNS3_ILi128EEENS3_ILi96EEENS3_ILi64EEEEEELi256EN7cutlass10bfloat16_tEfNSA_4arch4Sm90ELb0ELb1ELb1ELb1ELb1ELb1ELb1ELb1ELb0ELb1ELb0ELb0EE3mmaINS_16FlashAttnFwdSm90ISE_NS_21CollectiveEpilogueFwdINS2_IJS6_NS3_ILi256EEES7_EEES5_SB_SD_Li256ELb1ELb1ELb0ELb0EEENS_36VarlenDynamicPersistentTileSchedulerILi128ELi96ELi256ELi128ELb0ELb1ELb1ELb1ELb0ELb1EEEE13SharedStorageENS1_6TensorINS1_11ArrayEngineIfLm128EEENS1_6LayoutINS2_IJNS2_IJNS3_ILi2EEEST_NS3_ILi32EEEEEES4_S4_EEENS2_IJNS2_IJS4_ST_NS3_ILi4EEEEEENS3_ILi0EEESZ_EEEEEEENS_7SoftmaxILi2ELi0EEEEEbRKNSE_6ParamsENSA_13PipelineAsyncILi2EEES19_RNSA_13PipelineStateILj2EEERT0_RT1_iRiRKNS_16SeqlenInfoQKNewKILb1ELb1EEENS2_IJiiiiEEERT_ENKUliT_T0_T1_E_clIZSF_ISO_S12_S14_EbS17_S19_S19_S1C_S1E_S1G_iS1H_S1L_S1M_S1O_EUlRS1P_iE0_NS3_ILb1EEES1W_EEDaiS1P_S1Q_S1R_,@function
        .size           $_ZN7cutlass13device_kernelIN5flash11enable_sm90INS1_16FlashAttnFwdSm90INS1_25CollectiveMainloopFwdSm90ILi2EN4cute5tupleIJNS5_1CILi1EEES8_S8_EEENS6_IJNS7_ILi128EEENS7_ILi96EEENS7_ILi64EEEEEELi256ENS_10bfloat16_tEfNS_4arch4Sm90ELb0ELb1ELb1ELb1ELb1ELb1ELb1ELb1ELb0ELb1ELb0ELb0EEENS1_21CollectiveEpilogueFwdINS6_IJSA_NS7_ILi256EEESB_EEES9_SE_SG_Li256ELb1ELb1ELb0ELb0EEENS1_36VarlenDynamicPersistentTileSchedulerILi128ELi96ELi256ELi128ELb0ELb1ELb1ELb1ELb0ELb1EEEEEEEEEvNT_6ParamsE$_ZZN5flash25CollectiveMainloopFwdSm90ILi2EN4cute5tupleIJNS1_1CILi1EEES4_S4_EEENS2_IJNS3_ILi128EEENS3_ILi96EEENS3_ILi64EEEEEELi256EN7cutlass10bfloat16_tEfNSA_4arch4Sm90ELb0ELb1ELb1ELb1ELb1ELb1ELb1ELb1ELb0ELb1ELb0ELb0EE3mmaINS_16FlashAttnFwdSm90ISE_NS_21CollectiveEpilogueFwdINS2_IJS6_NS3_ILi256EEES7_EEES5_SB_SD_Li256ELb1ELb1ELb0ELb0EEENS_36VarlenDynamicPersistentTileSchedulerILi128ELi96ELi256ELi128ELb0ELb1ELb1ELb1ELb0ELb1EEEE13SharedStorageENS1_6TensorINS1_11ArrayEngineIfLm128EEENS1_6LayoutINS2_IJNS2_IJNS3_ILi2EEEST_NS3_ILi32EEEEEES4_S4_EEENS2_IJNS2_IJS4_ST_NS3_ILi4EEEEEENS3_ILi0EEESZ_EEEEEEENS_7SoftmaxILi2ELi0EEEEEbRKNSE_6ParamsENSA_13PipelineAsyncILi2EEES19_RNSA_13PipelineStateILj2EEERT0_RT1_iRiRKNS_16SeqlenInfoQKNewKILb1ELb1EEENS2_IJiiiiEEERT_ENKUliT_T0_T1_E_clIZSF_ISO_S12_S14_EbS17_S19_S19_S1C_S1E_S1G_iS1H_S1L_S1M_S1O_EUlRS1P_iE0_NS3_ILb1EEES1W_EEDaiS1P_S1Q_S1R_,(.L_x_6461 - $_ZN7cutlass13device_kernelIN5flash11enable_sm90INS1_16FlashAttnFwdSm90INS1_25CollectiveMainloopFwdSm90ILi2EN4cute5tupleIJNS5_1CILi1EEES8_S8_EEENS6_IJNS7_ILi128EEENS7_ILi96EEENS7_ILi64EEEEEELi256ENS_10bfloat16_tEfNS_4arch4Sm90ELb0ELb1ELb1ELb1ELb1ELb1ELb1ELb1ELb0ELb1ELb0ELb0EEENS1_21CollectiveEpilogueFwdINS6_IJSA_NS7_ILi256EEESB_EEES9_SE_SG_Li256ELb1ELb1ELb0ELb0EEENS1_36VarlenDynamicPersistentTileSchedulerILi128ELi96ELi256ELi128ELb0ELb1ELb1ELb1ELb0ELb1EEEEEEEEEvNT_6ParamsE$_ZZN5flash25CollectiveMainloopFwdSm90ILi2EN4cute5tupleIJNS1_1CILi1EEES4_S4_EEENS2_IJNS3_ILi128EEENS3_ILi96EEENS3_ILi64EEEEEELi256EN7cutlass10bfloat16_tEfNSA_4arch4Sm90ELb0ELb1ELb1ELb1ELb1ELb1ELb1ELb1ELb0ELb1ELb0ELb0EE3mmaINS_16FlashAttnFwdSm90ISE_NS_21CollectiveEpilogueFwdINS2_IJS6_NS3_ILi256EEES7_EEES5_SB_SD_Li256ELb1ELb1ELb0ELb0EEENS_36VarlenDynamicPersistentTileSchedulerILi128ELi96ELi256ELi128ELb0ELb1ELb1ELb1ELb0ELb1EEEE13SharedStorageENS1_6TensorINS1_11ArrayEngineIfLm128EEENS1_6LayoutINS2_IJNS2_IJNS3_ILi2EEEST_NS3_ILi32EEEEEES4_S4_EEENS2_IJNS2_IJS4_ST_NS3_ILi4EEEEEENS3_ILi0EEESZ_EEEEEEENS_7SoftmaxILi2ELi0EEEEEbRKNSE_6ParamsENSA_13PipelineAsyncILi2EEES19_RNSA_13PipelineStateILj2EEERT0_RT1_iRiRKNS_16SeqlenInfoQKNewKILb1ELb1EEENS2_IJiiiiEEERT_ENKUliT_T0_T1_E_clIZSF_ISO_S12_S14_EbS17_S19_S19_S1C_S1E_S1G_iS1H_S1L_S1M_S1O_EUlRS1P_iE0_NS3_ILb1EEES1W_EEDaiS1P_S1Q_S1R_)
$_ZN7cutlass13device_kernelIN5flash11enable_sm90INS1_16FlashAttnFwdSm90INS1_25CollectiveMainloopFwdSm90ILi2EN4cute5tupleIJNS5_1CILi1EEES8_S8_EEENS6_IJNS7_ILi128EEENS7_ILi96EEENS7_ILi64EEEEEELi256ENS_10bfloat16_tEfNS_4arch4Sm90ELb0ELb1ELb1ELb1ELb1ELb1ELb1ELb1ELb0ELb1ELb0ELb0EEENS1_21CollectiveEpilogueFwdINS6_IJSA_NS7_ILi256EEESB_EEES9_SE_SG_Li256ELb1ELb1ELb0ELb0EEENS1_36VarlenDynamicPersistentTileSchedulerILi128ELi96ELi256ELi128ELb0ELb1ELb1ELb1ELb0ELb1EEEEEEEEEvNT_6ParamsE$_ZZN5flash25CollectiveMainloopFwdSm90ILi2EN4cute5tupleIJNS1_1CILi1EEES4_S4_EEENS2_IJNS3_ILi128EEENS3_ILi96EEENS3_ILi64EEEEEELi256EN7cutlass10bfloat16_tEfNSA_4arch4Sm90ELb0ELb1ELb1ELb1ELb1ELb1ELb1ELb1ELb0ELb1ELb0ELb0EE3mmaINS_16FlashAttnFwdSm90ISE_NS_21CollectiveEpilogueFwdINS2_IJS6_NS3_ILi256EEES7_EEES5_SB_SD_Li256ELb1ELb1ELb0ELb0EEENS_36VarlenDynamicPersistentTileSchedulerILi128ELi96ELi256ELi128ELb0ELb1ELb1ELb1ELb0ELb1EEEE13SharedStorageENS1_6TensorINS1_11ArrayEngineIfLm128EEENS1_6LayoutINS2_IJNS2_IJNS3_ILi2EEEST_NS3_ILi32EEEEEES4_S4_EEENS2_IJNS2_IJS4_ST_NS3_ILi4EEEEEENS3_ILi0EEESZ_EEEEEEENS_7SoftmaxILi2ELi0EEEEEbRKNSE_6ParamsENSA_13PipelineAsyncILi2EEES19_RNSA_13PipelineStateILj2EEERT0_RT1_iRiRKNS_16SeqlenInfoQKNewKILb1ELb1EEENS2_IJiiiiEEERT_ENKUliT_T0_T1_E_clIZSF_ISO_S12_S14_EbS17_S19_S19_S1C_S1E_S1G_iS1H_S1L_S1M_S1O_EUlRS1P_iE0_NS3_ILb1EEES1W_EEDaiS1P_S1Q_S1R_:
[----:B------:R-:W-:Y:S02]  /*3d620*/  ULDC UR4, c[0x0][0x20] ;  /* 0x0000080000047ab9 */ /* 0x000fe40000000800 */
[----:B------:R-:W-:-:S09]  /*3d630*/  UIADD3 UR4, -UR4, UR5, URZ ;  /* 0x0000000504047290 */ /* 0x000fd2000fffe13f */
[----:B------:R-:W2:Y:S04]  /*3d640*/  LDL.64 R6, [UR4+0x18] ;  /* 0x00001804ff067983 */ /* 0x000ea80008100a00 */
[----:B------:R-:W3:Y:S01]  /*3d650*/  LDL.64 R4, [UR4] ;  /* 0x00000004ff047983 */ /* 0x000ee20008100a00 */
[----:B------:R-:W-:-:S03]  /*3d660*/  ULDC.64 UR6, c[0x0][0x208] ;  /* 0x0000820000067ab9 */ /* 0x000fc60000000a00 */
[----:B--2---:R-:W2:Y:S04]  /*3d670*/  LD.E R2, desc[UR6][R6.64] ;  /* 0x0000000606027980 */ /* 0x004ea8000c101900 */
[----:B---3--:R0:W5:Y:S04]  /*3d680*/  LD.E R10, desc[UR6][R4.64] ;  /* 0x00000006040a7980 */ /* 0x008168000c101900 */
[----:B------:R0:W5:Y:S01]  /*3d690*/  LD.E R11, desc[UR6][R4.64+0x4] ;  /* 0x00000406040b7980 */ /* 0x000162000c101900 */
[----:B------:R-:W-:Y:S01]  /*3d6a0*/  BSSY B0, `(.L_x_4386) ;  /* 0x0000007000007945 */ /* 0x000fe20003800000 */
[----:B------:R-:W-:Y:S01]  /*3d6b0*/  IMAD.MOV.U32 R3, RZ, RZ, R41 ;  /* 0x000000ffff037224 */ /* 0x000fe200078e0029 */
[----:B--2---:R-:W-:-:S04]  /*3d6c0*/  LOP3.LUT R2, R2, 0x1, RZ, 0xfc, !PT ;  /* 0x0000000102027812 */ /* 0x004fc800078efcff */
[----:B------:R-:W-:Y:S01]  /*3d6d0*/  ISETP.NE.AND P0, PT, R2, 0x3, PT ;  /* 0x000000030200780c */ /* 0x000fe20003f05270 */
[----:B------:R-:W-:-:S12]  /*3d6e0*/  IMAD.MOV.U32 R2, RZ, RZ, R30 ;  /* 0x000000ffff027224 */ /* 0x000fd800078e001e */
[----:B0-----:R-:W-:Y:S05]  /*3d6f0*/  @!P0 BRA `(.L_x_4387) ;  /* 0x0000000000048947 */ /* 0x001fea0003800000 */
[----:B------:R-:W-:Y:S01]  /*3d700*/  BPT.TRAP 0x1 ;  /* 0x000000040000795c */ /* 0x000fe20000300000 */
.L_x_4387:
[----:B------:R-:W-:Y:S05]  /*3d710*/  BSYNC B0 ;  /* 0x0000000000007941 */ /* 0x000fea0003800000 */
.L_x_4386:
[----:B------:R-:W2:Y:S01]  /*3d720*/  LD.E.64 R8, desc[UR6][R6.64+0x18] ;  /* 0x0000180606087980 */ /* 0x000ea2000c101b00 */
[----:B-----5:R-:W-:Y:S02]  /*3d730*/  SHF.L.U32 R13, R11, 0x1f, RZ ;  /* 0x0000001f0b0d7819 */ /* 0x020fe400000006ff */
[----:B--2---:R-:W-:-:S05]  /*3d740*/  MOV R9, R8 ;  /* 0x0000000800097202 */ /* 0x004fca0000000f00 */
[----:B------:R-:W-:-:S04]  /*3d750*/  IMAD R10, R10, 0x8, R9 ;  /* 0x000000080a0a7824 */ /* 0x000fc800078e0209 */
[----:B------:R0:W1:Y:S01]  /*3d760*/  SYNCS.PHASECHK.TRANS64.TRYWAIT P0, [R10+URZ], R13 ;  /* 0x0000000d0a0075a7 */ /* 0x000062000800017f */
[----:B------:R-:W2:Y:S04]  /*3d770*/  LD.E R11, desc[UR6][R6.64] ;  /* 0x00000006060b7980 */ /* 0x000ea8000c101900 */
[----:B------:R0:W5:Y:S04]  /*3d780*/  LD.E R8, desc[UR6][R4.64] ;  /* 0x0000000604087980 */ /* 0x000168000c101900 */
[----:B------:R0:W5:Y:S01]  /*3d790*/  LD.E R9, desc[UR6][R4.64+0x4] ;  /* 0x0000040604097980 */ /* 0x000162000c101900 */
[----:B------:R-:W-:Y:S01]  /*3d7a0*/  BSSY B0, `(.L_x_4388) ;  /* 0x0000005000007945 */ /* 0x000fe20003800000 */
[----:B--2---:R-:W-:-:S04]  /*3d7b0*/  LOP3.LUT R11, R11, 0x1, RZ, 0xfc, !PT ;  /* 0x000000010b0b7812 */ /* 0x004fc800078efcff */
[----:B------:R-:W-:-:S13]  /*3d7c0*/  ISETP.NE.AND P1, PT, R11, 0x3, PT ;  /* 0x000000030b00780c */ /* 0x000fda0003f25270 */
[----:B01----:R-:W-:Y:S05]  /*3d7d0*/  @!P1 BRA `(.L_x_4389) ;  /* 0x0000000000049947 */ /* 0x003fea0003800000 */
[----:B------:R-:W-:Y:S01]  /*3d7e0*/  BPT.TRAP 0x1 ;  /* 0x000000040000795c */ /* 0x000fe20000300000 */
.L_x_4389:
[----:B------:R-:W-:Y:S05]  /*3d7f0*/  BSYNC B0 ;  /* 0x0000000000007941 */ /* 0x000fea0003800000 */
.L_x_4388:
        /* <DEDUP_REMOVED lines=8> */
.L_x_4391:
[----:B------:R-:W-:Y:S05]  /*3d880*/  BSYNC B0 ;  /* 0x0000000000007941 */ /* 0x000fea0003800000 */
.L_x_4390:
[----:B0----5:R-:W2:Y:S04]  /*3d890*/  LDL.64 R8, [UR4] ;  /* 0x00000004ff087983 */ /* 0x021ea80008100a00 */
[----:B------:R-:W3:Y:S04]  /*3d8a0*/  LDL.64 R6, [UR4+0x28] ;  /* 0x00002804ff067983 */ /* 0x000ee80008100a00 */
[----:B------:R-:W4:Y:S04]  /*3d8b0*/  LDL.64 R4, [UR4+0x20] ;  /* 0x00002004ff047983 */ /* 0x000f280008100a00 */
[----:B------:R-:W4:Y:S04]  /*3d8c0*/  LDL.64 R10, [UR4+0x8] ;  /* 0x00000804ff0a7983 */ /* 0x000f280008100a00 */
[----:B--2---:R-:W2:Y:S04]  /*3d8d0*/  LD.E R9, desc[UR6][R8.64] ;  /* 0x0000000608097980 */ /* 0x004ea8000c101900 */
[----:B---3--:R-:W2:Y:S01]  /*3d8e0*/  LD.E.64 R12, desc[UR6][R6.64] ;  /* 0x00000006060c7980 */ /* 0x008ea2000c101b00 */
[----:B------:R-:W-:Y:S05]  /*3d8f0*/  WARPSYNC.ALL ;  /* 0x0000000000007948 */ /* 0x000fea0003800000 */
[----:B----4-:R0:W-:Y:S04]  /*3d900*/  ST.E desc[UR6][R10.64], RZ ;  /* 0x000000ff0a007985 */ /* 0x0101e8000c101906 */
[----:B------:R-:W3:Y:S01]  /*3d910*/  LD.E.64 R6, desc[UR6][R4.64] ;  /* 0x0000000604067980 */ /* 0x000ee2000c101b00 */
[----:B--2---:R-:W-:Y:S01]  /*3d920*/  IMAD R8, R9, 0x300, R12 ;  /* 0x0000030009087824 */ /* 0x004fe200078e020c */
[----:B------:R-:W-:Y:S01]  /*3d930*/  WARPGROUP.ARRIVE ;  /* 0x00000000000079c5 */ /* 0x000fe20000000000 */
[----:B------:R-:W-:-:S02]  /*3d940*/  IMAD.MOV.U32 R9, RZ, RZ, R13 ;  /* 0x000000ffff097224 */ /* 0x000fc400078e000d */
[----:B------:R-:W-:Y:S01]  /*3d950*/  IMAD.MOV.U32 R14, RZ, RZ, 0x1 ;  /* 0x00000001ff0e7424 */ /* 0x000fe200078e00ff */
        /* <DEDUP_REMOVED lines=10> */
[----:B------:R-:W-:-:S03]  /*3da00*/  WARPGROUP.ARRIVE ;  /* 0x00000000000079c5 */ /* 0x000fc60000000000 */
        /* <DEDUP_REMOVED lines=21> */
[----:B------:R-:W-:-:S03]  /*3db60*/  IMAD.MOV.U32 R9, RZ, RZ, R13 ;  /* 0x000000ffff097224 */ /* 0x000fc600078e000d */
        /* <DEDUP_REMOVED lines=8> */
[----:B------:R-:W2:Y:S04]  /*3dbf0*/  LDL.64 R6, [UR4+0x38] ;  /* 0x00003804ff067983 */ /* 0x000ea80008100a00 */
[----:B------:R-:W3:Y:S04]  /*3dc00*/  LDL.64 R4, [UR4+0x30] ;  /* 0x00003004ff047983 */ /* 0x000ee80008100a00 */
[----:B--2---:R-:W2:Y:S01]  /*3dc10*/  LD.E R6, desc[UR6][R6.64] ;  /* 0x0000000606067980 */ /* 0x004ea2000c101900 */
[----:B---3--:R-:W-:Y:S01]  /*3dc20*/  MOV R4, R4 ;  /* 0x0000000400047202 */ /* 0x008fe20000000f00 */
[----:B------:R-:W-:Y:S01]  /*3dc30*/  BSSY B0, `(.L_x_4393) ;  /* 0x0000007000007945 */ /* 0x000fe20003800000 */
[----:B--2---:R-:W-:-:S04]  /*3dc40*/  LEA.HI R8, R6, R6, RZ, 0x1 ;  /* 0x0000000606087211 */ /* 0x004fc800078f08ff */
[----:B------:R-:W-:-:S05]  /*3dc50*/  LOP3.LUT R9, R8, 0xfffffffe, RZ, 0xc0, !PT ;  /* 0xfffffffe08097812 */ /* 0x000fca00078ec0ff */
[----:B------:R-:W-:-:S05]  /*3dc60*/  IMAD.IADD R9, R6, 0x1, -R9 ;  /* 0x0000000106097824 */ /* 0x000fca00078e0a09 */
[----:B------:R-:W-:-:S04]  /*3dc70*/  SHF.L.U32 R9, R9, 0x1f, RZ ;  /* 0x0000001f09097819 */ /* 0x000fc800000006ff */
[----:B------:R-:W1:Y:S02]  /*3dc80*/  SYNCS.PHASECHK.TRANS64.TRYWAIT P0, [R4+URZ+0x32410], R9 ;  /* 0x03241009040075a7 */ /* 0x000e64000800017f */
[----:B01----:R-:W-:Y:S05]  /*3dc90*/  @!P0 BRA `(.L_x_4394) ;  /* 0x000000b400b88947 */ /* 0x003fea0003800000 */
.L_x_4420:
[----:B------:R-:W-:Y:S05]  /*3dca0*/  BSYNC B0 ;  /* 0x0000000000007941 */ /* 0x000fea0003800000 */
.L_x_4393:
[----:B------:R-:W2:Y:S04]  /*3dcb0*/  LDL.64 R6, [UR4+0x40] ;  /* 0x00004004ff067983 */ /* 0x000ea80008100a00 */
[----:B0-----:R-:W3:Y:S04]  /*3dcc0*/  LDL.64 R4, [UR4] ;  /* 0x00000004ff047983 */ /* 0x001ee80008100a00 */
[----:B--2---:R-:W2:Y:S04]  /*3dcd0*/  LD.E R8, desc[UR6][R6.64] ;  /* 0x0000000606087980 */ /* 0x004ea8000c101900 */
[----:B---3--:R0:W5:Y:S04]  /*3dce0*/  LD.E R10, desc[UR6][R4.64] ;  /* 0x00000006040a7980 */ /* 0x008168000c101900 */
[----:B------:R0:W5:Y:S01]  /*3dcf0*/  LD.E R11, desc[UR6][R4.64+0x4] ;  /* 0x00000406040b7980 */ /* 0x000162000c101900 */
[----:B------:R-:W-:Y:S01]  /*3dd00*/  BSSY B0, `(.L_x_4395) ;  /* 0x0000005000007945 */ /* 0x000fe20003800000 */
[----:B--2---:R-:W-:-:S04]  /*3dd10*/  LOP3.LUT R8, R8, 0x1, RZ, 0xfc, !PT ;  /* 0x0000000108087812 */ /* 0x004fc800078efcff */
[----:B------:R-:W-:-:S13]  /*3dd20*/  ISETP.NE.AND P0, PT, R8, 0x3, PT ;  /* 0x000000030800780c */ /* 0x000fda0003f05270 */
[----:B0-----:R-:W-:Y:S05]  /*3dd30*/  @!P0 BRA `(.L_x_4396) ;  /* 0x0000000000048947 */ /* 0x001fea0003800000 */
[----:B------:R-:W-:Y:S01]  /*3dd40*/  BPT.TRAP 0x1 ;  /* 0x000000040000795c */ /* 0x000fe20000300000 */
.L_x_4396:
[----:B------:R-:W-:Y:S05]  /*3dd50*/  BSYNC B0 ;  /* 0x0000000000007941 */ /* 0x000fea0003800000 */
.L_x_4395:
        /* <DEDUP_REMOVED lines=13> */
.L_x_4398:
[----:B------:R-:W-:Y:S05]  /*3de30*/  BSYNC B0 ;  /* 0x0000000000007941 */ /* 0x000fea0003800000 */
.L_x_4397:
        /* <DEDUP_REMOVED lines=8> */
.L_x_4400:
[----:B------:R-:W-:Y:S05]  /*3dec0*/  BSYNC B0 ;  /* 0x0000000000007941 */ /* 0x000fea0003800000 */
.L_x_4399:
[----:B------:R-:W2:Y:S04]  /*3ded0*/  LDL.64 R12, [UR4] ;  /* 0x00000004ff0c7983 */ /* 0x000ea80008100a00 */
[----:B------:R-:W0:Y:S04]  /*3dee0*/  LDL.64 R10, [UR4+0x58] ;  /* 0x00005804ff0a7983 */ /* 0x000e280008100a00 */
[----:B------:R-:W3:Y:S04]  /*3def0*/  LDL.64 R6, [UR4+0x48] ;  /* 0x00004804ff067983 */ /* 0x000ee80008100a00 */
[----:B------:R-:W4:Y:S04]  /*3df00*/  LDL.64 R4, [UR4+0x50] ;  /* 0x00005004ff047983 */ /* 0x000f280008100a00 */
[----:B--2---:R-:W2:Y:S04]  /*3df10*/  LD.E R13, desc[UR6][R12.64] ;  /* 0x000000060c0d7980 */ /* 0x004ea8000c101900 */
[----:B0----5:R-:W2:Y:S04]  /*3df20*/  LD.E.64 R8, desc[UR6][R10.64] ;  /* 0x000000060a087980 */ /* 0x021ea8000c101b00 */
[----:B---3--:R-:W3:Y:S04]  /*3df30*/  LD.E R18, desc[UR6][R6.64] ;  /* 0x0000000606127980 */ /* 0x008ee8000c101900 */
[----:B----4-:R-:W4:Y:S01]  /*3df40*/  LD.E.64 R14, desc[UR6][R4.64] ;  /* 0x00000006040e7980 */ /* 0x010f22000c101b00 */
[----:B------:R-:W-:Y:S05]  /*3df50*/  WARPSYNC.ALL ;  /* 0x0000000000007948 */ /* 0x000fea0003800000 */
[----:B------:R-:W-:Y:S01]  /*3df60*/  WARPGROUP.ARRIVE ;  /* 0x00000000000079c5 */ /* 0x000fe20000000000 */
[----:B------:R-:W-:-:S02]  /*3df70*/  IMAD.MOV.U32 R19, RZ, RZ, 0x1 ;  /* 0x00000001ff137424 */ /* 0x000fc400078e00ff */
[----:B--2---:R-:W-:Y:S01]  /*3df80*/  IMAD R8, R13, 0xc00, R8 ;  /* 0x00000c000d087824 */ /* 0x004fe200078e0208 */
[----:B------:R-:W-:Y:S02]  /*3df90*/  R2UR UR11, R9 ;  /* 0x00000000090b72ca */ /* 0x000fe400000e0000 */
[----:B---3--:R-:W-:Y:S02]  /*3dfa0*/  ISETP.NE.U32.AND P0, PT, R18, RZ, PT ;  /* 0x000000ff1200720c */ /* 0x008fe40003f05070 */
[----:B------:R-:W-:Y:S02]  /*3dfb0*/  R2UR UR10, R8 ;  /* 0x00000000080a72ca */ /* 0x000fe400000e0000 */
[----:B----4-:R-:W-:Y:S02]  /*3dfc0*/  R2UR UR8, R14 ;  /* 0x000000000e0872ca */ /* 0x010fe400000e0000 */
[----:B------:R-:W-:-:S07]  /*3dfd0*/  R2UR UR9, R15 ;  /* 0x000000000f0972ca */ /* 0x000fce00000e0000 */
[----:B------:R-:W-:-:S06]  /*3dfe0*/  VOTEU.ANY UP0, P0 ;  /* 0x00000000003f7886 */ /* 0x000fcc0000000100 */
[----:B------:R-:W-:Y:S03]  /*3dff0*/  HGMMA.64x96x16.F32.BF16 R24, gdesc[UR8], R24, UP0, gsb0 ;  /* 0x01600000081879f0 */ /* 0x000fe6000b801818 */
        /* <DEDUP_REMOVED lines=183> */
[----:B------:R-:W2:Y:S04]  /*3eb70*/  LDL.64 R10, [UR4+0x18] ;  /* 0x00001804ff0a7983 */ /* 0x000ea80008100a00 */
[----:B------:R-:W3:Y:S01]  /*3eb80*/  LDL.64 R8, [UR4] ;  /* 0x00000004ff087983 */ /* 0x000ee20008100a00 */
[----:B------:R-:W1:Y:S02]  /*3eb90*/  S2R R4, SR_TID.X ;  /* 0x0000000000047919 */ /* 0x000e640000002100 */
[----:B-1----:R-:W-:-:S04]  /*3eba0*/  SHF.R.U32.HI R5, RZ, 0x7, R4 ;  /* 0x00000007ff057819 */ /* 0x002fc80000011604 */
[----:B------:R-:W-:-:S05]  /*3ebb0*/  IADD3 R5, -R5, 0xb, RZ ;  /* 0x0000000b05057810 */ /* 0x000fca0007ffe1ff */
[----:B------:R0:W-:Y:S06]  /*3ebc0*/  BAR.ARV R5, 0x100 ;  /* 0x000400050000751d */ /* 0x0001ec0000002000 */
[----:B--2---:R-:W2:Y:S04]  /*3ebd0*/  LD.E R12, desc[UR6][R10.64] ;  /* 0x000000060a0c7980 */ /* 0x004ea8000c101900 */
[----:B---3--:R0:W5:Y:S01]  /*3ebe0*/  LD.E R8, desc[UR6][R8.64] ;  /* 0x0000000608087980 */ /* 0x008162000c101900 */
[----:B------:R-:W-:Y:S01]  /*3ebf0*/  BSSY B0, `(.L_x_4402) ;  /* 0x0000005000007945 */ /* 0x000fe20003800000 */
[----:B--2---:R-:W-:-:S04]  /*3ec00*/  LOP3.LUT R12, R12, 0x1, RZ, 0xfc, !PT ;  /* 0x000000010c0c7812 */ /* 0x004fc800078efcff */
[----:B------:R-:W-:-:S13]  /*3ec10*/  ISETP.NE.AND P0, PT, R12, 0x3, PT ;  /* 0x000000030c00780c */ /* 0x000fda0003f05270 */
[----:B0-----:R-:W-:Y:S05]  /*3ec20*/  @!P0 BRA `(.L_x_4403) ;  /* 0x0000000000048947 */ /* 0x001fea0003800000 */
[----:B------:R-:W-:Y:S01]  /*3ec30*/  BPT.TRAP 0x1 ;  /* 0x000000040000795c */ /* 0x000fe20000300000 */
.L_x_4403:
[----:B------:R-:W-:Y:S05]  /*3ec40*/  BSYNC B0 ;  /* 0x0000000000007941 */ /* 0x000fea0003800000 */
.L_x_4402:
[----:B------:R-:W2:Y:S04]  /*3ec50*/  LD.E.64 R6, desc[UR6][R10.64+0x20] ;  /* 0x000020060a067980 */ /* 0x000ea8000c101b00 */
[----:B------:R-:W3:Y:S01]  /*3ec60*/  LD.E R5, desc[UR6][R10.64+0xc] ;  /* 0x00000c060a057980 */ /* 0x000ee2000c101900 */
[----:B--2---:R-:W-:-:S05]  /*3ec70*/  MOV R7, R6 ;  /* 0x0000000600077202 */ /* 0x004fca0000000f00 */
[----:B-----5:R-:W-:-:S05]  /*3ec80*/  IMAD R8, R8, 0x8, R7 ;  /* 0x0000000808087824 */ /* 0x020fca00078e0207 */
[----:B---3--:R-:W-:-:S04]  /*3ec90*/  PRMT R5, R5, 0x654, R8 ;  /* 0x0000065405057816 */ /* 0x008fc80000000008 */
[----:B------:R0:W-:Y:S01]  /*3eca0*/  SYNCS.ARRIVE.TRANS64.RED.A1T0 RZ, [R5+URZ], RZ ;  /* 0x000000ff05ff79a7 */ /* 0x0001e2000810043f */
[----:B------:R-:W2:Y:S04]  /*3ecb0*/  LDL.64 R8, [UR4+0x68] ;  /* 0x00006804ff087983 */ /* 0x000ea80008100a00 */
        /* <DEDUP_REMOVED lines=8> */
[----:B--2---:R-:W2:Y:S01]  /*3ed40*/  LD.E.64 R12, desc[UR6][R8.64] ;  /* 0x00000006080c7980 */ /* 0x004ea2000c101b00 */
[----:B----4-:R-:W-:-:S03]  /*3ed50*/  ISETP.NE.AND P0, PT, R5, 0x1, PT ;  /* 0x000000010500780c */ /* 0x010fc60003f05270 */
[----:B------:R-:W4:Y:S10]  /*3ed60*/  LD.E R8, desc[UR6][R2.64+0x18] ;  /* 0x0000180602087980 */ /* 0x000f34000c101900 */
[----:B------:R-:W4:Y:S04]  /*3ed70*/  @P0 LD.E R73, desc[UR6][R2.64+0x28] ;  /* 0x0000280602490980 */ /* 0x000f28000c101900 */
[----:B------:R-:W4:Y:S04]  /*3ed80*/  @P0 LD.E R72, desc[UR6][R2.64+0x2c] ;  /* 0x00002c0602480980 */ /* 0x000f28000c101900 */
[----:B--2---:R-:W2:Y:S01]  /*3ed90*/  LD.E R15, desc[UR6][R12.64] ;  /* 0x000000060c0f7980 */ /* 0x004ea2000c101900 */
[----:B---3--:R-:W-:-:S02]  /*3eda0*/  LOP3.LUT R20, RZ, R20, RZ, 0x33, !PT ;  /* 0x00000014ff147212 */ /* 0x008fc400078e33ff */
[----:B----4-:R-:W-:Y:S01]  /*3edb0*/  ISETP.GE.AND P1, PT, R8, 0x1, PT ;  /* 0x000000010800780c */ /* 0x010fe20003f26270 */
[----:B------:R-:W-:Y:S01]  /*3edc0*/  BSSY B0, `(.L_x_4404) ;  /* 0x00000a7000007945 */ /* 0x000fe20003800000 */
[-C--:B--2---:R-:W-:Y:S01]  /*3edd0*/  FMUL.FTZ R12, R31, R15.reuse ;  /* 0x0000000f1f0c7220 */ /* 0x084fe20000410000 */
[-C--:B------:R-:W-:Y:S01]  /*3ede0*/  FMUL.FTZ R31, R47, R15.reuse ;  /* 0x0000000f2f1f7220 */ /* 0x080fe20000410000 */
[----:B------:R-:W-:Y:S01]  /*3edf0*/  SHF.R.S32.HI R47, RZ, 0x1f, R78 ;  /* 0x0000001fff2f7819 */ /* 0x000fe2000001144e */
[----:B------:R-:W-:-:S03]  /*3ee00*/  FMUL.FTZ R74, R48, R15 ;  /* 0x0000000f304a7220 */ /* 0x000fc60000410000 */
[----:B------:R-:W-:Y:S01]  /*3ee10*/  LEA.HI R48, R47, R78, RZ, 0x7 ;  /* 0x0000004e2f307211 */ /* 0x000fe200078f38ff */
[----:B------:R-:W-:-:S03]  /*3ee20*/  FMUL.FTZ R75, R49, R15 ;  /* 0x0000000f314b7220 */ /* 0x000fc60000410000 */
[----:B------:R-:W-:Y:S01]  /*3ee30*/  LOP3.LUT R49, R48, 0xffffff80, RZ, 0xc0, !PT ;  /* 0xffffff8030317812 */ /* 0x000fe200078ec0ff */
[----:B------:R-:W-:-:S04]  /*3ee40*/  FMUL.FTZ R13, R34, R15 ;  /* 0x0000000f220d7220 */ /* 0x000fc80000410000 */
[----:B------:R-:W-:Y:S02]  /*3ee50*/  IMAD.IADD R49, R78, 0x1, -R49 ;  /* 0x000000014e317824 */ /* 0x000fe400078e0a31 */
[-C--:B------:R-:W-:Y:S01]  /*3ee60*/  FMUL.FTZ R34, R50, R15.reuse ;  /* 0x0000000f32227220 */ /* 0x080fe20000410000 */
[----:B------:R-:W-:Y:S02]  /*3ee70*/  LEA.HI R47, R47, R78, RZ, 0x2 ;  /* 0x0000004e2f2f7211 */ /* 0x000fe400078f10ff */
[----:B------:R-:W-:Y:S01]  /*3ee80*/  SHF.R.S32.HI R50, RZ, 0x1f, R49 ;  /* 0x0000001fff327819 */ /* 0x000fe20000011431 */
[-C--:B------:R-:W-:Y:S01]  /*3ee90*/  FMUL.FTZ R76, R52, R15.reuse ;  /* 0x0000000f344c7220 */ /* 0x080fe20000410000 */
[-C--:B------:R-:W-:Y:S01]  /*3eea0*/  FMUL.FTZ R14, R35, R15.reuse ;  /* 0x0000000f230e7220 */ /* 0x080fe20000410000 */
[----:B------:R-:W-:Y:S01]  /*3eeb0*/  FMUL.FTZ R10, R27, R15 ;  /* 0x0000000f1b0a7220 */ /* 0x000fe20000410000 */
[C---:B------:R-:W-:Y:S01]  /*3eec0*/  LEA.HI R52, R50.reuse, R49, RZ, 0x2 ;  /* 0x0000003132347211 */ /* 0x040fe200078f10ff */
[-C--:B------:R-:W-:Y:S01]  /*3eed0*/  FMUL.FTZ R35, R51, R15.reuse ;  /* 0x0000000f33237220 */ /* 0x080fe20000410000 */
[-C--:B------:R-:W-:Y:S01]  /*3eee0*/  FMUL.FTZ R27, R43, R15.reuse ;  /* 0x0000000f2b1b7220 */ /* 0x080fe20000410000 */
[-C--:B------:R-:W-:Y:S01]  /*3eef0*/  FMUL.FTZ R77, R53, R15.reuse ;  /* 0x0000000f354d7220 */ /* 0x080fe20000410000 */
[----:B------:R-:W-:Y:S01]  /*3ef00*/  LOP3.LUT R51, R47, 0xfffffffc, RZ, 0xc0, !PT ;  /* 0xfffffffc2f337812 */ /* 0x000fe200078ec0ff */
[----:B------:R-:W-:Y:S01]  /*3ef10*/  FMUL.FTZ R43, R59, R15 ;  /* 0x0000000f3b2b7220 */ /* 0x000fe20000410000 */
[----:B------:R-:W-:-:S02]  /*3ef20*/  LEA.HI R53, R50, R49, RZ, 0x5 ;  /* 0x0000003132357211 */ /* 0x000fc400078f28ff */
[--C-:B------:R-:W-:Y:S02]  /*3ef30*/  SHF.R.S32.HI R50, RZ, 0x2, R52.reuse ;  /* 0x00000002ff327819 */ /* 0x100fe40000011434 */
[----:B------:R-:W-:Y:S01]  /*3ef40*/  SHF.R.S32.HI R59, RZ, 0x1f, R52 ;  /* 0x0000001fff3b7819 */ /* 0x000fe20000011434 */
[----:B------:R-:W-:Y:S01]  /*3ef50*/  IMAD.IADD R78, R78, 0x1, -R51 ;  /* 0x000000014e4e7824 */ /* 0x000fe200078e0a33 */
[----:B------:R-:W-:Y:S02]  /*3ef60*/  SHF.R.S32.HI R51, RZ, 0x7, R48 ;  /* 0x00000007ff337819 */ /* 0x000fe40000011430 */
[----:B------:R-:W-:Y:S02]  /*3ef70*/  LEA.HI R59, R59, R50, RZ, 0x3 ;  /* 0x000000323b3b7211 */ /* 0x000fe400078f18ff */
[----:B------:R-:W-:Y:S02]  /*3ef80*/  SHF.R.S32.HI R53, RZ, 0x5, R53 ;  /* 0x00000005ff357819 */ /* 0x000fe40000011435 */
[----:B------:R-:W-:-:S02]  /*3ef90*/  LEA.HI R48, R48, R51, RZ, 0x1 ;  /* 0x0000003330307211 */ /* 0x000fc400078f08ff */
[----:B------:R-:W-:Y:S01]  /*3efa0*/  LOP3.LUT R59, R59, 0xfffffff8, RZ, 0xc0, !PT ;  /* 0xfffffff83b3b7812 */ /* 0x000fe200078ec0ff */
[----:B------:R-:W-:Y:S01]  /*3efb0*/  IMAD R80, R80, 0x8, R53 ;  /* 0x0000000850507824 */ /* 0x000fe200078e0235 */
[----:B------:R-:W-:Y:S02]  /*3efc0*/  LOP3.LUT R48, R48, 0x3fffffe, RZ, 0xc0, !PT ;  /* 0x03fffffe30307812 */ /* 0x000fe400078ec0ff */
[----:B------:R-:W-:Y:S01]  /*3efd0*/  LEA.HI R53, R78, R78, RZ, 0x1 ;  /* 0x0000004e4e357211 */ /* 0x000fe200078f08ff */
[----:B------:R-:W-:Y:S02]  /*3efe0*/  IMAD.IADD R59, R50, 0x1, -R59 ;  /* 0x00000001323b7824 */ /* 0x000fe400078e0a3b */
[----:B------:R-:W-:Y:S01]  /*3eff0*/  FMUL.FTZ R9, R24, R15 ;  /* 0x0000000f18097220 */ /* 0x000fe20000410000 */
[----:B------:R-:W-:Y:S01]  /*3f000*/  IMAD.IADD R48, R51, 0x1, -R48 ;  /* 0x0000000133307824 */ /* 0x000fe200078e0a30 */
[----:B------:R-:W-:Y:S01]  /*3f010*/  LOP3.LUT R53, R53, 0x1ffffffe, RZ, 0xc0, !PT ;  /* 0x1ffffffe35357812 */ /* 0x000fe200078ec0ff */
[----:B------:R-:W-:-:S02]  /*3f020*/  IMAD.U32 R59, R80, 0x10, R59 ;  /* 0x00000010503b7824 */ /* 0x000fc400078e003b */
[-C--:B------:R-:W-:Y:S01]  /*3f030*/  FMUL.FTZ R24, R39, R15.reuse ;  /* 0x0000000f27187220 */ /* 0x080fe20000410000 */
[-C--:B------:R-:W-:Y:S01]  /*3f040*/  FMUL.FTZ R39, R55, R15.reuse ;  /* 0x0000000f37277220 */ /* 0x080fe20000410000 */
[-C--:B------:R-:W-:Y:S01]  /*3f050*/  FMUL.FTZ R55, R56, R15.reuse ;  /* 0x0000000f38377220 */ /* 0x080fe20000410000 */
[----:B------:R-:W-:Y:S02]  /*3f060*/  IMAD.IADD R53, R78, 0x1, -R53 ;  /* 0x000000014e357824 */ /* 0x000fe400078e0a35 */
[-C--:B------:R-:W-:Y:S01]  /*3f070*/  FMUL.FTZ R56, R57, R15.reuse ;  /* 0x0000000f39387220 */ /* 0x080fe20000410000 */
[----:B------:R-:W-:Y:S02]  /*3f080*/  IMAD R48, R48, 0x40, R59 ;  /* 0x0000004030307824 */ /* 0x000fe400078e023b */
[-C--:B------:R-:W-:Y:S01]  /*3f090*/  FMUL.FTZ R57, R60, R15.reuse ;  /* 0x0000000f3c397220 */ /* 0x080fe20000410000 */
[----:B------:R-:W-:Y:S01]  /*3f0a0*/  FMUL.FTZ R60, R66, R15 ;  /* 0x0000000f423c7220 */ /* 0x000fe20000410000 */
[----:B------:R-:W-:-:S04]  /*3f0b0*/  IMAD R66, R53, 0x8, R48 ;  /* 0x0000000835427824 */ /* 0x000fc800078e0230 */
[----:B------:R-:W-:Y:S01]  /*3f0c0*/  @P0 IMAD.HI.U32 R73, R66, R73, RZ ;  /* 0x0000004942490227 */ /* 0x000fe200078e00ff */
[----:B------:R-:W-:-:S04]  /*3f0d0*/  LOP3.LUT R52, R52, 0x7ffffffc, RZ, 0xc0, !PT ;  /* 0x7ffffffc34347812 */ /* 0x000fc800078ec0ff */
[----:B------:R-:W-:Y:S01]  /*3f0e0*/  @P0 SHF.R.U32.HI R66, RZ, R72, R73 ;  /* 0x00000048ff420219 */ /* 0x000fe20000011649 */
[----:B------:R-:W-:Y:S02]  /*3f0f0*/  IMAD R48, R0, -0x60, RZ ;  /* 0xffffffa000307824 */ /* 0x000fe400078e02ff */
[-C--:B------:R-:W-:Y:S02]  /*3f100*/  FMUL.FTZ R5, R26, R15.reuse ;  /* 0x0000000f1a057220 */ /* 0x080fe40000410000 */
[----:B------:R-:W0:Y:S01]  /*3f110*/  SHFL.IDX PT, R50, R66, RZ, 0x1c1f ;  /* 0x001c1fff42327589 */ /* 0x000e2200000e0000 */
        /* <DEDUP_REMOVED lines=9> */
[----:B------:R-:W-:Y:S02]  /*3f1b0*/  VIADD R49, R48, 0x1 ;  /* 0x0000000130317836 */ /* 0x000fe40000000000 */
        /* <DEDUP_REMOVED lines=19> */
[----:B------:R-:W-:Y:S01]  /*3f2f0*/  IMAD R49, R52, -0x2, R49 ;  /* 0xfffffffe34317824 */ /* 0x000fe200078e0231 */
[----:B------:R-:W1:Y:S01]  /*3f300*/  MUFU.TANH R9, R9 ;  /* 0x0000000900097308 */ /* 0x000e620000002400 */
[----:B------:R-:W-:-:S03]  /*3f310*/  IMAD R15, R0, -0x60, R7 ;  /* 0xffffffa0000f7824 */ /* 0x000fc600078e0207 */
[----:B------:R-:W-:-:S04]  /*3f320*/  IADD3 R51, -R6, R49, R7 ;  /* 0x0000003106337210 */ /* 0x000fc80007ffe107 */
[----:B------:R-:W2:Y:S01]  /*3f330*/  MUFU.TANH R25, R25 ;  /* 0x0000001900197308 */ /* 0x000ea20000002400 */
[----:B------:R-:W-:-:S07]  /*3f340*/  IMAD R67, R52, -0x2, R15 ;  /* 0xfffffffe34437824 */ /* 0x000fce00078e020f */
[----:B------:R-:W3:Y:S01]  /*3f350*/  MUFU.TANH R5, R5 ;  /* 0x0000000500057308 */ /* 0x000ee20000002400 */
[----:B------:R-:W-:-:S07]  /*3f360*/  IMAD.IADD R70, R51, 0x1, R18 ;  /* 0x0000000133467824 */ /* 0x000fce00078e0212 */
        /* <DEDUP_REMOVED lines=45> */
[----:B------:R-:W-:Y:S01]  /*3f640*/  IMAD.IADD R71, R51, 0x1, R20 ;  /* 0x0000000133477824 */ /* 0x000fe200078e0214 */
[----:B0-----:R-:W-:Y:S01]  /*3f650*/  VIADDMNMX R59, R50, R70, R67, PT ;  /* 0x00000046323b7246 */ /* 0x001fe20003800143 */
[----:B------:R-:W-:-:S02]  /*3f660*/  IMAD R72, R0, -0x60, R19 ;  /* 0xffffffa000487824 */ /* 0x000fc400078e0213 */
[----:B------:R-:W-:Y:S02]  /*3f670*/  VIADD R73, R49, 0xffffffff ;  /* 0xffffffff31497836 */ /* 0x000fe40000000000 */
        /* <DEDUP_REMOVED lines=10> */
[----:B------:R-:W2:Y:S04]  /*3f720*/  LD.E R0, desc[UR6][R2.64+0x1c] ;  /* 0x00001c0602007980 */ /* 0x000ea8000c101900 */
[----:B------:R-:W3:Y:S01]  /*3f730*/  LD.E R19, desc[UR6][R2.64+0x20] ;  /* 0x0000200602137980 */ /* 0x000ee2000c101900 */
[----:B--2---:R-:W-:-:S05]  /*3f740*/  IMAD.HI.U32 R0, R15, R0, RZ ;  /* 0x000000000f007227 */ /* 0x004fca00078e00ff */
[----:B---3--:R-:W-:-:S07]  /*3f750*/  SHF.R.U32.HI R15, RZ, R19, R0 ;  /* 0x00000013ff0f7219 */ /* 0x008fce0000011600 */
.L_x_4409:
[----:B------:R-:W-:Y:S05]  /*3f760*/  BSYNC B2 ;  /* 0x0000000000027941 */ /* 0x000fea0003800000 */
.L_x_4408:
[----:B------:R-:W-:Y:S01]  /*3f770*/  LOP3.LUT R15, RZ, R15, RZ, 0x33, !PT ;  /* 0x0000000fff0f7212 */ /* 0x000fe200078e33ff */
[----:B------:R-:W-:Y:S06]  /*3f780*/  BRA `(.L_x_4410) ;  /* 0x0000000000187947 */ /* 0x000fec0003800000 */
.L_x_4407:
[----:B------:R-:W-:-:S13]  /*3f790*/  ISETP.NE.AND P0, PT, R8, 0x1, PT ;  /* 0x000000010800780c */ /* 0x000fda0003f05270 */
[----:B------:R-:W-:Y:S05]  /*3f7a0*/  @!P0 BRA `(.L_x_4410) ;  /* 0x0000000000108947 */ /* 0x000fea0003800000 */
[----:B------:R-:W2:Y:S04]  /*3f7b0*/  LD.E R0, desc[UR6][R2.64+0x1c] ;  /* 0x00001c0602007980 */ /* 0x000ea8000c101900 */
[----:B------:R-:W3:Y:S01]  /*3f7c0*/  LD.E R20, desc[UR6][R2.64+0x20] ;  /* 0x0000200602147980 */ /* 0x000ee2000c101900 */
[----:B--2---:R-:W-:-:S05]  /*3f7d0*/  IMAD.HI.U32 R15, R15, R0, RZ ;  /* 0x000000000f0f7227 */ /* 0x004fca00078e00ff */
[----:B---3--:R-:W-:-:S07]  /*3f7e0*/  SHF.R.U32.HI R15, RZ, R20, R15 ;  /* 0x00000014ff0f7219 */ /* 0x008fce000001160f */
.L_x_4410:
[----:B------:R-:W-:Y:S05]  /*3f7f0*/  BSYNC B1 ;  /* 0x0000000000017941 */ /* 0x000fea0003800000 */
.L_x_4406:
[----:B------:R-:W-:-:S05]  /*3f800*/  IMAD R15, R8, R15, R73 ;  /* 0x0000000f080f7224 */ /* 0x000fca00078e0249 */
[----:B------:R-:W-:Y:S02]  /*3f810*/  VIMNMX R18, R18, R15, !PT ;  /* 0x0000000f12127248 */ /* 0x000fe40007fe0100 */
[----:B------:R-:W-:-:S07]  /*3f820*/  VIADDMNMX R59, R15, R8, R59, PT ;  /* 0x000000080f3b7246 */ /* 0x000fce000380013b */
.L_x_4405:
[----:B------:R-:W-:Y:S05]  /*3f830*/  BSYNC B0 ;  /* 0x0000000000007941 */ /* 0x000fea0003800000 */
.L_x_4404:
[C---:B------:R-:W-:Y:S01]  /*3f840*/  ISETP.GE.AND P0, PT, R72.reuse, 0x2, PT ;  /* 0x000000024800780c */ /* 0x040fe20003f06270 */
[----:B------:R-:W0:Y:S01]  /*3f850*/  SHFL.IDX PT, R66, R66, 0x1, 0x1c1f ;  /* 0x003c1f0042427f89 */ /* 0x000e2200000e0000 */
[----:B------:R-:W-:Y:S01]  /*3f860*/  ISETP.GE.AND P4, PT, R72, 0xa, PT ;  /* 0x0000000a4800780c */ /* 0x000fe20003f86270 */
[----:B------:R-:W-:Y:S01]  /*3f870*/  BSSY B0, `(.L_x_4411) ;  /* 0x000008e000007945 */ /* 0x000fe20003800000 */
[----:B------:R-:W-:Y:S02]  /*3f880*/  ISETP.GT.AND P2, PT, R18, 0x1, !P0 ;  /* 0x000000011200780c */ /* 0x000fe40004744270 */
[----:B------:R-:W-:Y:S02]  /*3f890*/  ISETP.GE.AND P1, PT, R72, 0x9, PT ;  /* 0x000000094800780c */ /* 0x000fe40003f26270 */
[----:B------:R-:W-:Y:S02]  /*3f8a0*/  ISETP.LT.OR P2, PT, R59, 0x2, P2 ;  /* 0x000000023b00780c */ /* 0x000fe40001741670 */
[----:B------:R-:W-:-:S02]  /*3f8b0*/  P2R R78, PR, RZ, 0x10 ;  /* 0x00000010ff4e7803 */ /* 0x000fc40000000000 */
[----:B------:R-:W-:Y:S02]  /*3f8c0*/  FSEL R25, R25, -INF , !P2 ;  /* 0xff80000019197808 */ /* 0x000fe40005000000 */
[C---:B------:R-:W-:Y:S02]  /*3f8d0*/  ISETP.GT.AND P2, PT, R18.reuse, 0x9, !P4 ;  /* 0x000000091200780c */ /* 0x040fe40006744270 */
[----:B------:R-:W-:Y:S02]  /*3f8e0*/  ISETP.GT.AND P3, PT, R18, 0x8, !P1 ;  /* 0x000000081200780c */ /* 0x000fe40004f64270 */
[----:B------:R-:W-:Y:S02]  /*3f8f0*/  ISETP.LT.OR P2, PT, R59, 0xa, P2 ;  /* 0x0000000a3b00780c */ /* 0x000fe40001741670 */
[----:B------:R-:W-:Y:S02]  /*3f900*/  ISETP.GE.AND P4, PT, R72, 0x11, PT ;  /* 0x000000114800780c */ /* 0x000fe40003f86270 */
[----:B------:R-:W-:-:S02]  /*3f910*/  FSEL R29, R29, -INF , !P2 ;  /* 0xff8000001d1d7808 */ /* 0x000fc40005000000 */
[C---:B------:R-:W-:Y:S02]  /*3f920*/  ISETP.LT.OR P3, PT, R59.reuse, 0x9, P3 ;  /* 0x000000093b00780c */ /* 0x040fe40001f61670 */
[----:B------:R-:W-:Y:S02]  /*3f930*/  ISETP.GT.AND P2, PT, R18, 0x10, !P4 ;  /* 0x000000101200780c */ /* 0x000fe40006744270 */
[----:B------:R-:W-:Y:S02]  /*3f940*/  FSEL R28, R28, -INF , !P3 ;  /* 0xff8000001c1c7808 */ /* 0x000fe40005800000 */
        /* <DEDUP_REMOVED lines=95> */
[----:B------:R-:W-:Y:S02]  /*3ff40*/  ISETP.GE.AND P6, PT, R72, 0x5a, PT ;  /* 0x0000005a4800780c */ /* 0x000fe40003fc6270 */
[----:B------:R-:W-:Y:S02]  /*3ff50*/  VIADDMNMX R9, R66, R70, R67, PT ;  /* 0x0000004642097246 */ /* 0x000fe40003800143 */
        /* <DEDUP_REMOVED lines=18> */
.L_x_4416:
[----:B------:R-:W-:Y:S05]  /*40080*/  BSYNC B2 ;  /* 0x0000000000027941 */ /* 0x000fea0003800000 */
.L_x_4415:
[----:B------:R-:W-:Y:S01]  /*40090*/  LOP3.LUT R7, RZ, R7, RZ, 0x33, !PT ;  /* 0x00000007ff077212 */ /* 0x000fe200078e33ff */
[----:B------:R-:W-:Y:S06]  /*400a0*/  BRA `(.L_x_4417) ;  /* 0x0000000000187947 */ /* 0x000fec0003800000 */
.L_x_4414:
[----:B------:R-:W-:-:S13]  /*400b0*/  ISETP.NE.AND P6, PT, R8, 0x1, PT ;  /* 0x000000010800780c */ /* 0x000fda0003fc5270 */
[----:B------:R-:W-:Y:S05]  /*400c0*/  @!P6 BRA `(.L_x_4417) ;  /* 0x000000000010e947 */ /* 0x000fea0003800000 */
[----:B------:R-:W2:Y:S04]  /*400d0*/  LD.E R6, desc[UR6][R2.64+0x1c] ;  /* 0x00001c0602067980 */ /* 0x000ea8000c101900 */
[----:B------:R-:W3:Y:S01]  /*400e0*/  LD.E R56, desc[UR6][R2.64+0x20] ;  /* 0x0000200602387980 */ /* 0x000ee2000c101900 */
[----:B--2---:R-:W-:-:S05]  /*400f0*/  IMAD.HI.U32 R7, R7, R6, RZ ;  /* 0x0000000607077227 */ /* 0x004fca00078e00ff */
[----:B---3--:R-:W-:-:S07]  /*40100*/  SHF.R.U32.HI R7, RZ, R56, R7 ;  /* 0x00000038ff077219 */ /* 0x008fce0000011607 */
.L_x_4417:
[----:B------:R-:W-:Y:S05]  /*40110*/  BSYNC B1 ;  /* 0x0000000000017941 */ /* 0x000fea0003800000 */
.L_x_4413:
[----:B------:R-:W-:-:S05]  /*40120*/  IMAD R2, R8, R7, R73 ;  /* 0x0000000708027224 */ /* 0x000fca00078e0249 */
[----:B------:R-:W-:Y:S02]  /*40130*/  VIADDMNMX R9, R2, R8, R9, PT ;  /* 0x0000000802097246 */ /* 0x000fe40003800109 */
[----:B------:R-:W-:-:S07]  /*40140*/  VIMNMX R65, R65, R2, !PT ;  /* 0x0000000241417248 */ /* 0x000fce0007fe0100 */
.L_x_4412:
[----:B------:R-:W-:Y:S05]  /*40150*/  BSYNC B0 ;  /* 0x0000000000007941 */ /* 0x000fea0003800000 */
.L_x_4411:
[----:B------:R-:W2:Y:S01]  /*40160*/  LDL.64 R2, [UR4+0x70] ;  /* 0x00007004ff027983 */ /* 0x000ea20008100a00 */
[C---:B------:R-:W-:Y:S02]  /*40170*/  ISETP.GT.AND P0, PT, R65.reuse, 0x1, !P0 ;  /* 0x000000014100780c */ /* 0x040fe40004704270 */
[----:B------:R-:W-:Y:S01]  /*40180*/  ISETP.GT.AND P1, PT, R65, 0x8, !P1 ;  /* 0x000000084100780c */ /* 0x000fe20004f24270 */
[----:B------:R-:W-:Y:S01]  /*40190*/  STL [R1+0x4a0], R16 ;  /* 0x0004a01001007387 */ /* 0x000fe20000100800 */
        /* <DEDUP_REMOVED lines=66> */
[C---:B------:R-:W-:Y:S02]  /*405c0*/  ISETP.GT.AND P0, PT, R65.reuse, RZ, !P6 ;  /* 0x000000ff4100720c */ /* 0x040fe40007704270 */
[----:B------:R-:W-:Y:S02]  /*405d0*/  ISETP.GT.AND P2, PT, R65, 0x49, !P2 ;  /* 0x000000494100780c */ /* 0x000fe40005744270 */
[----:B------:R-:W-:Y:S02]  /*405e0*/  ISETP.LT.OR P0, PT, R9, 0x1, P0 ;  /* 0x000000010900780c */ /* 0x000fe40000701670 */
[----:B------:R-:W-:Y:S02]  /*405f0*/  ISETP.GT.AND P3, PT, R65, 0x50, !P3 ;  /* 0x000000504100780c */ /* 0x000fe40005f64270 */
[----:B------:R-:W-:-:S02]  /*40600*/  FSEL R24, R5, -INF , !P0 ;  /* 0xff80000005187808 */ /* 0x000fc40004000000 */
        /* <DEDUP_REMOVED lines=16> */
[----:B------:R-:W-:Y:S02]  /*40710*/  ISETP.GT.AND P0, PT, R65, 0x48, !P1 ;  /* 0x000000484100780c */ /* 0x000fe40004f04270 */
[----:B------:R-:W-:Y:S02]  /*40720*/  FMNMX.FTZ R5, R39, R6, !PT ;  /* 0x0000000627057209 */ /* 0x000fe40007810000 */
[C---:B------:R-:W-:Y:S02]  /*40730*/  ISETP.LT.OR P0, PT, R9.reuse, 0x49, P0 ;  /* 0x000000490900780c */ /* 0x040fe40000701670 */
[----:B------:R-:W-:Y:S02]  /*40740*/  FMNMX.FTZ R6, R42, R5, !PT ;  /* 0x000000052a067209 */ /* 0x000fe40007810000 */
[----:B------:R-:W-:-:S02]  /*40750*/  ISETP.LT.OR P2, PT, R9, 0x4a, P2 ;  /* 0x0000004a0900780c */ /* 0x000fc40001741670 */
[----:B------:R-:W-:Y:S02]  /*40760*/  FSEL R46, R46, -INF , !P0 ;  /* 0xff8000002e2e7808 */ /* 0x000fe40004000000 */
[----:B------:R-:W-:Y:S02]  /*40770*/  FMNMX.FTZ R5, R43, R6, !PT ;  /* 0x000000062b057209 */ /* 0x000fe40007810000 */
[----:B------:R-:W-:Y:S02]  /*40780*/  ISETP.LT.OR P3, PT, R9, 0x51, P3 ;  /* 0x000000510900780c */ /* 0x000fe40001f61670 */
[----:B------:R-:W-:Y:S02]  /*40790*/  FSEL R47, R47, -INF , !P2 ;  /* 0xff8000002f2f7808 */ /* 0x000fe40005000000 */
[----:B------:R-:W-:Y:S02]  /*407a0*/  FMNMX.FTZ R6, R46, R5, !PT ;  /* 0x000000052e067209 */ /* 0x000fe40007810000 */
[----:B------:R-:W-:-:S02]  /*407b0*/  ISETP.GT.AND P5, PT, R65, 0x58, !P5 ;  /* 0x000000584100780c */ /* 0x000fc40006fa4270 */
[----:B------:R-:W-:Y:S02]  /*407c0*/  ISETP.LT.OR P4, PT, R9, 0x52, P4 ;  /* 0x000000520900780c */ /* 0x000fe40002781670 */
[----:B------:R-:W-:Y:S02]  /*407d0*/  FSEL R5, R60, -INF , !P3 ;  /* 0xff8000003c057808 */ /* 0x000fe40005800000 */
[----:B------:R-:W-:Y:S02]  /*407e0*/  FMNMX.FTZ R6, R47, R6, !PT ;  /* 0x000000062f067209 */ /* 0x000fe40007810000 */
[----:B------:R-:W-:Y:S02]  /*407f0*/  ISETP.GT.AND P0, PT, R65, 0x59, !P6 ;  /* 0x000000594100780c */ /* 0x000fe40007704270 */
[----:B------:R-:W-:Y:S02]  /*40800*/  ISETP.LT.OR P5, PT, R9, 0x59, P5 ;  /* 0x000000590900780c */ /* 0x000fe40002fa1670 */
[----:B------:R-:W-:-:S02]  /*40810*/  FSEL R60, R61, -INF , !P4 ;  /* 0xff8000003d3c7808 */ /* 0x000fc40006000000 */
[----:B------:R-:W-:Y:S02]  /*40820*/  FMNMX.FTZ R7, R5, R6, !PT ;  /* 0x0000000605077209 */ /* 0x000fe40007810000 */
[----:B------:R-:W-:Y:S02]  /*40830*/  ISETP.LT.OR P0, PT, R9, 0x5a, P0 ;  /* 0x0000005a0900780c */ /* 0x000fe40000701670 */
[----:B------:R-:W-:Y:S02]  /*40840*/  FSEL R61, R62, -INF , !P5 ;  /* 0xff8000003e3d7808 */ /* 0x000fe40006800000 */
[----:B------:R-:W-:Y:S02]  /*40850*/  FMNMX.FTZ R6, R60, R7, !PT ;  /* 0x000000073c067209 */ /* 0x000fe40007810000 */
[----:B------:R-:W-:Y:S02]  /*40860*/  FSEL R62, R63, -INF , !P0 ;  /* 0xff8000003f3e7808 */ /* 0x000fe40004000000 */
[----:B------:R-:W-:-:S04]  /*40870*/  FMNMX.FTZ R7, R61, R6, !PT ;  /* 0x000000063d077209 */ /* 0x000fc80007810000 */
[----:B------:R-:W-:-:S05]  /*40880*/  FMNMX.FTZ R9, R62, R7, !PT ;  /* 0x000000073e097209 */ /* 0x000fca0007810000 */
[----:B--2---:R0:W-:Y:S04]  /*40890*/  ST.E desc[UR6][R2.64+0x4], R9 ;  /* 0x0000040902007985 */ /* 0x0041e8000c101906 */
[----:B------:R-:W2:Y:S01]  /*408a0*/  LD.E R12, desc[UR6][R2.64+0x4] ;  /* 0x00000406020c7980 */ /* 0x000ea2000c101900 */
        /* <DEDUP_REMOVED lines=22> */
[----:B0-----:R-:W-:-:S05]  /*40a10*/  FMNMX.FTZ R9, R18, R7, !PT ;  /* 0x0000000712097209 */ /* 0x001fca0007810000 */
[----:B------:R-:W0:Y:S02]  /*40a20*/  SHFL.BFLY PT, R6, R9, 0x2, 0x1f ;  /* 0x0c401f0009067f89 */ /* 0x000e2400000e0000 */
[----:B0-----:R-:W-:Y:S02]  /*40a30*/  FMNMX.FTZ R8, R9, R6, !PT ;  /* 0x0000000609087209 */ /* 0x001fe40007810000 */
[----:B------:R-:W-:Y:S04]  /*40a40*/  ST.E desc[UR6][R2.64], R9 ;  /* 0x0000000902007985 */ /* 0x000fe8000c101906 */
[----:B--2---:R-:W0:Y:S02]  /*40a50*/  SHFL.BFLY PT, R7, R12, 0x2, 0x1f ;  /* 0x0c401f000c077f89 */ /* 0x004e2400000e0000 */
[----:B0-----:R-:W-:-:S02]  /*40a60*/  FMNMX.FTZ R26, R12, R7, !PT ;  /* 0x000000070c1a7209 */ /* 0x001fc40007810000 */
[----:B------:R-:W0:Y:S04]  /*40a70*/  SHFL.BFLY PT, R7, R8, 0x1, 0x1f ;  /* 0x0c201f0008077f89 */ /* 0x000e2800000e0000 */
[----:B------:R-:W1:Y:S01]  /*40a80*/  SHFL.BFLY PT, R27, R26, 0x1, 0x1f ;  /* 0x0c201f001a1b7f89 */ /* 0x000e6200000e0000 */
[----:B0-----:R-:W-:Y:S02]  /*40a90*/  FMNMX.FTZ R11, R8, R7, !PT ;  /* 0x00000007080b7209 */ /* 0x001fe40007810000 */
[----:B-1----:R-:W-:-:S03]  /*40aa0*/  FMNMX.FTZ R27, R26, R27, !PT ;  /* 0x0000001b1a1b7209 */ /* 0x002fc60007810000 */
[----:B------:R-:W-:Y:S04]  /*40ab0*/  ST.E desc[UR6][R2.64], R11 ;  /* 0x0000000b02007985 */ /* 0x000fe8000c101906 */
[----:B------:R0:W-:Y:S04]  /*40ac0*/  ST.E desc[UR6][R2.64+0x4], R27 ;  /* 0x0000041b02007985 */ /* 0x0001e8000c101906 */
[----:B------:R-:W2:Y:S04]  /*40ad0*/  LDL.64 R6, [UR4+0x70] ;  /* 0x00007004ff067983 */ /* 0x000ea80008100a00 */
[----:B--2---:R-:W2:Y:S04]  /*40ae0*/  LD.E R63, desc[UR6][R6.64+0x20] ;  /* 0x00002006063f7980 */ /* 0x004ea8000c101900 */
[----:B------:R-:W2:Y:S04]  /*40af0*/  LD.E R12, desc[UR6][R6.64] ;  /* 0x00000006060c7980 */ /* 0x000ea8000c101900 */
[----:B------:R-:W0:Y:S01]  /*40b00*/  LD.E R68, desc[UR6][R6.64+0x4] ;  /* 0x0000040606447980 */ /* 0x000e22000c101900 */
[C---:B--2---:R-:W-:Y:S01]  /*40b10*/  FMUL.FTZ R8, R12.reuse, R63 ;  /* 0x0000003f0c087220 */ /* 0x044fe20000410000 */
[----:B------:R-:W-:Y:S01]  /*40b20*/  FSETP.NEU.FTZ.AND P0, PT, R12, -INF , PT ;  /* 0xff8000000c00780b */ /* 0x000fe20003f1d000 */
[----:B0-----:R-:W-:-:S03]  /*40b30*/  FMUL.FTZ R2, R63, R68 ;  /* 0x000000443f027220 */ /* 0x001fc60000410000 */
[----:B------:R-:W-:Y:S02]  /*40b40*/  FSEL R66, R8, RZ, P0 ;  /* 0x000000ff08427208 */ /* 0x000fe40000000000 */
[----:B------:R-:W-:-:S03]  /*40b50*/  FSETP.NEU.FTZ.AND P0, PT, R68, -INF , PT ;  /* 0xff8000004400780b */ /* 0x000fc60003f1d000 */
[-CC-:B------:R-:W-:Y:S01]  /*40b60*/  FFMA.FTZ R25, R25, R63.reuse, -R66.reuse ;  /* 0x0000003f19197223 */ /* 0x180fe20000010842 */
[----:B------:R-:W-:Y:S01]  /*40b70*/  FSEL R2, R2, RZ, P0 ;  /* 0x000000ff02027208 */ /* 0x000fe20000000000 */
[-C--:B------:R-:W-:Y:S02]  /*40b80*/  FFMA.FTZ R168, R64, R63.reuse, -R66 ;  /* 0x0000003f40a87223 */ /* 0x080fe40000010842 */
[----:B------:R0:W-:Y:S02]  /*40b90*/  MUFU.EX2 R27, R25 ;  /* 0x00000019001b7308 */ /* 0x0001e40000000800 */
[-C--:B------:R-:W-:Y:S01]  /*40ba0*/  FFMA.FTZ R169, R59, R63.reuse, -R2 ;  /* 0x0000003f3ba97223 */ /* 0x080fe20000010802 */
[-C--:B------:R-:W-:Y:S01]  /*40bb0*/  FFMA.FTZ R26, R28, R63.reuse, -R66 ;  /* 0x0000003f1c1a7223 */ /* 0x080fe20000010842 */
[-CC-:B0-----:R-:W-:Y:S01]  /*40bc0*/  FFMA.FTZ R25, R24, R63.reuse, -R2.reuse ;  /* 0x0000003f18197223 */ /* 0x181fe20000010802 */
[----:B------:R-:W-:-:S03]  /*40bd0*/  FFMA.FTZ R24, R57, R63, -R2 ;  /* 0x0000003f39187223 */ /* 0x000fc60000010802 */
[----:B------:R-:W0:Y:S01]  /*40be0*/  MUFU.EX2 R168, R168 ;  /* 0x000000a800a87308 */ /* 0x000e220000000800 */
[-C--:B------:R-:W-:Y:S01]  /*40bf0*/  FFMA.FTZ R170, R29, R63.reuse, -R66 ;  /* 0x0000003f1daa7223 */ /* 0x080fe20000010842 */
[-C--:B------:R-:W-:Y:S01]  /*40c00*/  FFMA.FTZ R171, R58, R63.reuse, -R2 ;  /* 0x0000003f3aab7223 */ /* 0x080fe20000010802 */
[----:B------:R-:W-:-:S05]  /*40c10*/  FFMA.FTZ R223, R54, R63, -R66 ;  /* 0x0000003f36df7223 */ /* 0x000fca0000010842 */
[----:B------:R-:W-:Y:S01]  /*40c20*/  MUFU.EX2 R25, R25 ;  /* 0x0000001900197308 */ /* 0x000fe20000000800 */
[----:B------:R-:W-:-:S07]  /*40c30*/  FFMA.FTZ R219, R56, R63, -R2 ;  /* 0x0000003f38db7223 */ /* 0x000fce0000010802 */
[----:B------:R-:W1:Y:S01]  /*40c40*/  MUFU.EX2 R169, R169 ;  /* 0x000000a900a97308 */ /* 0x000e620000000800 */
[----:B------:R-:W-:-:S07]  /*40c50*/  FFMA.FTZ R224, R52, R63, -R66 ;  /* 0x0000003f34e07223 */ /* 0x000fce0000010842 */
[----:B------:R-:W2:Y:S01]  /*40c60*/  MUFU.EX2 R26, R26 ;  /* 0x0000001a001a7308 */ /* 0x000ea20000000800 */
[----:B------:R-:W-:-:S07]  /*40c70*/  FFMA.FTZ R220, R55, R63, -R2 ;  /* 0x0000003f37dc7223 */ /* 0x000fce0000010802 */
[----:B------:R-:W-:Y:S01]  /*40c80*/  MUFU.EX2 R24, R24 ;  /* 0x0000001800187308 */ /* 0x000fe20000000800 */
[----:B------:R-:W-:-:S07]  /*40c90*/  FFMA.FTZ R221, R53, R63, -R66 ;  /* 0x0000003f35dd7223 */ /* 0x000fce0000010842 */
[----:B------:R-:W3:Y:S01]  /*40ca0*/  MUFU.EX2 R170, R170 ;  /* 0x000000aa00aa7308 */ /* 0x000ee20000000800 */
[----:B------:R-:W-:-:S07]  /*40cb0*/  FFMA.FTZ R204, R21, R63, -R2 ;  /* 0x0000003f15cc7223 */ /* 0x000fce0000010802 */
[----:B------:R-:W4:Y:S01]  /*40cc0*/  MUFU.EX2 R171, R171 ;  /* 0x000000ab00ab7308 */ /* 0x000f220000000800 */
[-CC-:B------:R-:W-:Y:S01]  /*40cd0*/  FFMA.FTZ R226, R19, R63.reuse, -R66.reuse ;  /* 0x0000003f13e27223 */ /* 0x180fe20000010842 */
[----:B------:R-:W-:Y:S01]  /*40ce0*/  FFMA.FTZ R18, R18, R63, -R66 ;  /* 0x0000003f12127223 */ /* 0x000fe20000010842 */
[----:B0-----:R-:W-:-:S05]  /*40cf0*/  FADD.FTZ R3, R168, R27 ;  /* 0x0000001ba8037221 */ /* 0x001fca0000010000 */
[----:B------:R-:W0:Y:S01]  /*40d00*/  MUFU.EX2 R223, R223 ;  /* 0x000000df00df7308 */ /* 0x000e220000000800 */
[-CC-:B------:R-:W-:Y:S01]  /*40d10*/  FFMA.FTZ R222, R51, R63.reuse, -R66.reuse ;  /* 0x0000003f33de7223 */ /* 0x180fe20000010842 */
[----:B------:R-:W-:Y:S01]  /*40d20*/  FFMA.FTZ R0, R0, R63, -R66 ;  /* 0x0000003f00007223 */ /* 0x000fe20000010842 */
[----:B-1----:R-:W-:-:S05]  /*40d30*/  FADD.FTZ R19, R25, R169 ;  /* 0x000000a919137221 */ /* 0x002fca0000010000 */
[----:B------:R-:W1:Y:S01]  /*40d40*/  MUFU.EX2 R219, R219 ;  /* 0x000000db00db7308 */ /* 0x000e620000000800 */
[----:B------:R-:W-:Y:S01]  /*40d50*/  FFMA.FTZ R205, R14, R63, -R2 ;  /* 0x0000003f0ecd7223 */ /* 0x000fe20000010802 */
[----:B--2---:R-:W-:-:S06]  /*40d60*/  FADD.FTZ R3, R26, R3 ;  /* 0x000000031a037221 */ /* 0x004fcc0000010000 */
[----:B------:R-:W2:Y:S01]  /*40d70*/  MUFU.EX2 R224, R224 ;  /* 0x000000e000e07308 */ /* 0x000ea20000000800 */
[----:B------:R-:W-:-:S07]  /*40d80*/  FFMA.FTZ R9, R50, R63, -R66 ;  /* 0x0000003f32097223 */ /* 0x000fce0000010842 */
[----:B------:R-:W2:Y:S01]  /*40d90*/  MUFU.EX2 R220, R220 ;  /* 0x000000dc00dc7308 */ /* 0x000ea20000000800 */
[----:B------:R-:W-:Y:S01]  /*40da0*/  FFMA.FTZ R202, R20, R63, -R66 ;  /* 0x0000003f14ca7223 */ /* 0x000fe20000010842 */
[----:B---3--:R-:W-:-:S06]  /*40db0*/  FADD.FTZ R20, R170, R3 ;  /* 0x00000003aa147221 */ /* 0x008fcc0000010000 */
[----:B------:R-:W3:Y:S01]  /*40dc0*/  MUFU.EX2 R221, R221 ;  /* 0x000000dd00dd7308 */ /* 0x000ee20000000800 */
[----:B------:R-:W-:-:S07]  /*40dd0*/  FFMA.FTZ R8, R48, R63, -R66 ;  /* 0x0000003f30087223 */ /* 0x000fce0000010842 */
[----:B------:R4:W-:Y:S08]  /*40de0*/  MUFU.EX2 R16, R18 ;  /* 0x0000001200107308 */ /* 0x0009f00000000800 */
[----:B------:R-:W3:Y:S01]  /*40df0*/  MUFU.EX2 R204, R204 ;  /* 0x000000cc00cc7308 */ /* 0x000ee20000000800 */
[----:B----4-:R-:W-:-:S07]  /*40e00*/  FADD.FTZ R18, R24, R19 ;  /* 0x0000001318127221 */ /* 0x010fce0000010000 */
[----:B------:R4:W-:Y:S01]  /*40e10*/  MUFU.EX2 R213, R0 ;  /* 0x0000000000d57308 */ /* 0x0009e20000000800 */
[----:B------:R-:W-:Y:S01]  /*40e20*/  FADD.FTZ R18, R171, R18 ;  /* 0x00000012ab127221 */ /* 0x000fe20000010000 */
[----:B0-----:R-:W-:-:S06]  /*40e30*/  FADD.FTZ R3, R223, R20 ;  /* 0x00000014df037221 */ /* 0x001fcc0000010000 */
[----:B------:R-:W0:Y:S01]  /*40e40*/  MUFU.EX2 R222, R222 ;  /* 0x000000de00de7308 */ /* 0x000e220000000800 */
[-CC-:B----4-:R-:W-:Y:S01]  /*40e50*/  FFMA.FTZ R0, R13, R63.reuse, -R2.reuse ;  /* 0x0000003f0d007223 */ /* 0x190fe20000010802 */
[-C--:B------:R-:W-:Y:S01]  /*40e60*/  FFMA.FTZ R13, R10, R63.reuse, -R2 ;  /* 0x0000003f0a0d7223 */ /* 0x080fe20000010802 */
[----:B------:R-:W-:-:S05]  /*40e70*/  FFMA.FTZ R12, R49, R63, -R66 ;  /* 0x0000003f310c7223 */ /* 0x000fca0000010842 */
[----:B------:R-:W4:Y:S01]  /*40e80*/  MUFU.EX2 R205, R205 ;  /* 0x000000cd00cd7308 */ /* 0x000f220000000800 */
[-C--:B------:R-:W-:Y:S01]  /*40e90*/  FFMA.FTZ R225, R15, R63.reuse, -R66 ;  /* 0x0000003f0fe17223 */ /* 0x080fe20000010842 */
[----:B-1----:R-:W-:Y:S01]  /*40ea0*/  FADD.FTZ R19, R219, R18 ;  /* 0x00000012db137221 */ /* 0x002fe20000010000 */
[----:B------:R-:W-:-:S05]  /*40eb0*/  FFMA.FTZ R15, R30, R63, -R2 ;  /* 0x0000003f1e0f7223 */ /* 0x000fca0000010802 */
[----:B------:R-:W1:Y:S01]  /*40ec0*/  MUFU.EX2 R9, R9 ;  /* 0x0000000900097308 */ /* 0x000e620000000800 */
[----:B--2---:R-:W-:Y:S01]  /*40ed0*/  FADD.FTZ R20, R224, R3 ;  /* 0x00000003e0147221 */ /* 0x004fe20000010000 */
[----:B------:R-:W-:-:S06]  /*40ee0*/  FADD.FTZ R19, R220, R19 ;  /* 0x00000013dc137221 */ /* 0x000fcc0000010000 */
[----:B------:R-:W2:Y:S01]  /*40ef0*/  MUFU.EX2 R0, R0 ;  /* 0x0000000000007308 */ /* 0x000ea20000000800 */
[-C--:B------:R-:W-:Y:S01]  /*40f00*/  FFMA.FTZ R11, R45, R63.reuse, -R66 ;  /* 0x0000003f2d0b7223 */ /* 0x080fe20000010842 */
[----:B------:R-:W-:Y:S01]  /*40f10*/  FFMA.FTZ R14, R31, R63, -R2 ;  /* 0x0000003f1f0e7223 */ /* 0x000fe20000010802 */
[----:B---3--:R-:W-:-:S05]  /*40f20*/  FADD.FTZ R3, R221, R20 ;  /* 0x00000014dd037221 */ /* 0x008fca0000010000 */
[----:B------:R-:W3:Y:S01]  /*40f30*/  MUFU.EX2 R8, R8 ;  /* 0x0000000800087308 */ /* 0x000ee20000000800 */
[----:B------:R-:W-:Y:S01]  /*40f40*/  FADD.FTZ R20, R204, R19 ;  /* 0x00000013cc147221 */ /* 0x000fe20000010000 */
[----:B------:R-:W-:-:S06]  /*40f50*/  FFMA.FTZ R178, R44, R63, -R66 ;  /* 0x0000003f2cb27223 */ /* 0x000fcc0000010842 */
[----:B------:R-:W3:Y:S01]  /*40f60*/  MUFU.EX2 R13, R13 ;  /* 0x0000000d000d7308 */ /* 0x000ee20000000800 */
[----:B------:R-:W-:Y:S01]  /*40f70*/  FFMA.FTZ R197, R34, R63, -R2 ;  /* 0x0000003f22c57223 */ /* 0x000fe20000010802 */
[----:B0-----:R-:W-:-:S06]  /*40f80*/  FADD.FTZ R28, R222, R3 ;  /* 0x00000003de1c7221 */ /* 0x001fcc0000010000 */
[----:B------:R-:W0:Y:S01]  /*40f90*/  MUFU.EX2 R12, R12 ;  /* 0x0000000c000c7308 */ /* 0x000e220000000800 */
[----:B----4-:R-:W-:Y:S01]  /*40fa0*/  FADD.FTZ R3, R205, R20 ;  /* 0x00000014cd037221 */ /* 0x010fe20000010000 */
[----:B------:R-:W-:-:S06]  /*40fb0*/  FFMA.FTZ R177, R41, R63, -R66 ;  /* 0x0000003f29b17223 */ /* 0x000fcc0000010842 */
[----:B------:R-:W4:Y:S01]  /*40fc0*/  MUFU.EX2 R15, R15 ;  /* 0x0000000f000f7308 */ /* 0x000f220000000800 */
[----:B------:R-:W-:Y:S01]  /*40fd0*/  FFMA.FTZ R196, R35, R63, -R2 ;  /* 0x0000003f23c47223 */ /* 0x000fe20000010802 */
[----:B-1----:R-:W-:Y:S01]  /*40fe0*/  FADD.FTZ R19, R9, R28 ;  /* 0x0000001c09137221 */ /* 0x002fe20000010000 */
[----:B--2---:R-:W-:-:S05]  /*40ff0*/  FADD.FTZ R28, R0, R3 ;  /* 0x00000003001c7221 */ /* 0x004fca0000010000 */
[----:B------:R-:W1:Y:S01]  /*41000*/  MUFU.EX2 R11, R11 ;  /* 0x0000000b000b7308 */ /* 0x000e620000000800 */
[-C--:B------:R-:W-:Y:S01]  /*41010*/  FFMA.FTZ R195, R37, R63.reuse, -R66 ;  /* 0x0000003f25c37223 */ /* 0x080fe20000010842 */
[----:B------:R-:W-:-:S06]  /*41020*/  FFMA.FTZ R10, R38, R63, -R2 ;  /* 0x0000003f260a7223 */ /* 0x000fcc0000010802 */
[----:B------:R-:W2:Y:S01]  /*41030*/  MUFU.EX2 R14, R14 ;  /* 0x0000000e000e7308 */ /* 0x000ea20000000800 */
[----:B---3--:R-:W-:Y:S01]  /*41040*/  FADD.FTZ R3, R8, R19 ;  /* 0x0000001308037221 */ /* 0x008fe20000010000 */
[----:B------:R-:W-:-:S06]  /*41050*/  FADD.FTZ R28, R13, R28 ;  /* 0x0000001c0d1c7221 */ /* 0x000fcc0000010000 */
[----:B------:R-:W3:Y:S01]  /*41060*/  MUFU.EX2 R178, R178 ;  /* 0x000000b200b27308 */ /* 0x000ee20000000800 */
[-C--:B------:R-:W-:Y:S01]  /*41070*/  FFMA.FTZ R179, R40, R63.reuse, -R66 ;  /* 0x0000003f28b37223 */ /* 0x080fe20000010842 */
[----:B------:R-:W-:-:S06]  /*41080*/  FFMA.FTZ R198, R39, R63, -R2 ;  /* 0x0000003f27c67223 */ /* 0x000fcc0000010802 */
[----:B------:R-:W3:Y:S01]  /*41090*/  MUFU.EX2 R197, R197 ;  /* 0x000000c500c57308 */ /* 0x000ee20000000800 */
[----:B0-----:R-:W-:Y:S01]  /*410a0*/  FADD.FTZ R30, R12, R3 ;  /* 0x000000030c1e7221 */ /* 0x001fe20000010000 */
[----:B----4-:R-:W-:-:S06]  /*410b0*/  FADD.FTZ R3, R15, R28 ;  /* 0x0000001c0f037221 */ /* 0x010fcc0000010000 */
[----:B------:R-:W0:Y:S01]  /*410c0*/  MUFU.EX2 R177, R177 ;  /* 0x000000b100b17308 */ /* 0x000e220000000800 */
[-C--:B------:R-:W-:Y:S01]  /*410d0*/  FFMA.FTZ R200, R36, R63.reuse, -R66 ;  /* 0x0000003f24c87223 */ /* 0x080fe20000010842 */
[----:B------:R-:W-:-:S06]  /*410e0*/  FFMA.FTZ R203, R42, R63, -R2 ;  /* 0x0000003f2acb7223 */ /* 0x000fcc0000010802 */
[----:B------:R-:W4:Y:S01]  /*410f0*/  MUFU.EX2 R196, R196 ;  /* 0x000000c400c47308 */ /* 0x000f220000000800 */
[----:B-1----:R-:W-:Y:S01]  /*41100*/  FADD.FTZ R21, R11, R30 ;  /* 0x0000001e0b157221 */ /* 0x002fe20000010000 */
[----:B--2---:R-:W-:-:S06]  /*41110*/  FADD.FTZ R28, R14, R3 ;  /* 0x000000030e1c7221 */ /* 0x004fcc0000010000 */
[----:B------:R-:W1:Y:S01]  /*41120*/  MUFU.EX2 R195, R195 ;  /* 0x000000c300c37308 */ /* 0x000e620000000800 */
[-C--:B------:R-:W-:Y:S01]  /*41130*/  FFMA.FTZ R199, R33, R63.reuse, -R66 ;  /* 0x0000003f21c77223 */ /* 0x080fe20000010842 */
[----:B------:R-:W-:-:S06]  /*41140*/  FFMA.FTZ R18, R43, R63, -R2 ;  /* 0x0000003f2b127223 */ /* 0x000fcc0000010802 */
[----:B------:R-:W2:Y:S01]  /*41150*/  MUFU.EX2 R10, R10 ;  /* 0x0000000a000a7308 */ /* 0x000ea20000000800 */
[----:B---3--:R-:W-:Y:S01]  /*41160*/  FADD.FTZ R30, R178, R21 ;  /* 0x00000015b21e7221 */ /* 0x008fe20000010000 */
[----:B------:R-:W-:-:S06]  /*41170*/  FADD.FTZ R3, R197, R28 ;  /* 0x0000001cc5037221 */ /* 0x000fcc0000010000 */
[----:B------:R-:W3:Y:S01]  /*41180*/  MUFU.EX2 R179, R179 ;  /* 0x000000b300b37308 */ /* 0x000ee20000000800 */
[----:B------:R-:W-:-:S07]  /*41190*/  FFMA.FTZ R20, R46, R63, -R2 ;  /* 0x0000003f2e147223 */ /* 0x000fce0000010802 */
        /* <DEDUP_REMOVED lines=10> */
[----:B------:R-:W-:-:S07]  /*41240*/  FFMA.FTZ R174, R5, R63, -R2 ;  /* 0x0000003f05ae7223 */ /* 0x000fce0000010802 */
        /* <DEDUP_REMOVED lines=9> */
[----:B------:R-:W-:-:S07]  /*412e0*/  FFMA.FTZ R176, R61, R63, -R2 ;  /* 0x0000003f3db07223 */ /* 0x000fce0000010802 */
        /* <DEDUP_REMOVED lines=8> */
[----:B------:R-:W3:Y:S08]  /*41370*/  MUFU.EX2 R225, R225 ;  /* 0x000000e100e17308 */ /* 0x000ef00000000800 */
[----:B------:R-:W3:Y:S01]  /*41380*/  MUFU.EX2 R21, R21 ;  /* 0x0000001500157308 */ /* 0x000ee20000000800 */
[----:B0-----:R-:W-:Y:S01]  /*41390*/  FADD.FTZ R3, R201, R2 ;  /* 0x00000002c9037221 */ /* 0x001fe20000010000 */
[----:B----4-:R-:W-:-:S06]  /*413a0*/  FADD.FTZ R5, R19, R28 ;  /* 0x0000001c13057221 */ /* 0x010fcc0000010000 */
[----:B------:R-:W0:Y:S01]  /*413b0*/  MUFU.EX2 R176, R176 ;  /* 0x000000b000b07308 */ /* 0x000e220000000800 */
[----:B-1----:R-:W-:Y:S01]  /*413c0*/  FADD.FTZ R2, R226, R3 ;  /* 0x00000003e2027221 */ /* 0x002fe20000010000 */
[----:B--2---:R-:W-:-:S06]  /*413d0*/  FADD.FTZ R28, R174, R5 ;  /* 0x00000005ae1c7221 */ /* 0x004fcc0000010000 */
[----:B------:R-:W1:Y:S01]  /*413e0*/  MUFU.EX2 R175, R175 ;  /* 0x000000af00af7308 */ /* 0x000e620000000800 */
[----:B---3--:R-:W-:Y:S01]  /*413f0*/  FADD.FTZ R2, R225, R2 ;  /* 0x00000002e1027221 */ /* 0x008fe20000010000 */
[----:B------:R-:W-:-:S03]  /*41400*/  FADD.FTZ R3, R21, R28 ;  /* 0x0000001c15037221 */ /* 0x000fc60000010000 */
[----:B------:R-:W-:Y:S01]  /*41410*/  FADD.FTZ R2, R213, R2 ;  /* 0x00000002d5027221 */ /* 0x000fe20000010000 */
[----:B0-----:R-:W-:-:S03]  /*41420*/  FADD.FTZ R28, R176, R3 ;  /* 0x00000003b01c7221 */ /* 0x001fc60000010000 */
[----:B------:R-:W-:Y:S01]  /*41430*/  FADD.FTZ R33, R16, R2 ;  /* 0x0000000210217221 */ /* 0x000fe20000010000 */
[----:B-1----:R-:W-:-:S04]  /*41440*/  FADD.FTZ R35, R175, R28 ;  /* 0x0000001caf237221 */ /* 0x002fc80000010000 */
[----:B------:R-:W-:Y:S04]  /*41450*/  ST.E desc[UR6][R6.64+0x10], R33 ;  /* 0x0000102106007985 */ /* 0x000fe8000c101906 */
[----:B------:R0:W-:Y:S04]  /*41460*/  ST.E desc[UR6][R6.64+0x14], R35 ;  /* 0x0000142306007985 */ /* 0x0001e8000c101906 */
[----:B------:R-:W2:Y:S04]  /*41470*/  LDL.64 R30, [UR4] ;  /* 0x00000004ff1e7983 */ /* 0x000ea80008100a00 */
[----:B------:R-:W3:Y:S04]  /*41480*/  LDL.64 R28, [UR4+0x98] ;  /* 0x00009804ff1c7983 */ /* 0x000ee80008100a00 */
[----:B------:R-:W4:Y:S01]  /*41490*/  LDL.64 R2, [UR4+0x80] ;  /* 0x00008004ff027983 */ /* 0x000f220008100a00 */
[----:B------:R-:W-:-:S03]  /*414a0*/  LEA.HI R32, R4, 0x8, RZ, 0x19 ;  /* 0x0000000804207811 */ /* 0x000fc600078fc8ff */
[----:B0-----:R-:W4:Y:S02]  /*414b0*/  LDL.64 R6, [UR4+0x88] ;  /* 0x00008804ff067983 */ /* 0x001f240008100a00 */
[----:B------:R0:W-:Y:S06]  /*414c0*/  BAR.SYNC.DEFER_BLOCKING R32, 0x100 ;  /* 0x000400200000751d */ /* 0x0001ec0000010000 */
[----:B--2---:R-:W2:Y:S04]  /*414d0*/  LD.E R31, desc[UR6][R30.64] ;  /* 0x000000061e1f7980 */ /* 0x004ea8000c101900 */
[----:B---3--:R-:W2:Y:S04]  /*414e0*/  LD.E.64 R4, desc[UR6][R28.64] ;  /* 0x000000061c047980 */ /* 0x008ea8000c101b00 */
[----:B----4-:R-:W3:Y:S04]  /*414f0*/  LD.E R37, desc[UR6][R2.64] ;  /* 0x0000000602257980 */ /* 0x010ee8000c101900 */
        /* <DEDUP_REMOVED lines=73> */
[----:B--2---:R-:W-:-:S03]  /*41990*/  IMAD R4, R31, 0xc00, R4 ;  /* 0x00000c001f047824 */ /* 0x004fc600078e0204 */
[----:B------:R-:W2:Y:S04]  /*419a0*/  LD.E R103, desc[UR6][R2.64+0x170] ;  /* 0x0001700602677980 */ /* 0x000ea8000c101900 */
[----:B---3--:R-:W-:Y:S04]  /*419b0*/  ST.E desc[UR6][R2.64], R37 ;  /* 0x0000002502007985 */ /* 0x008fe8000c101906 */
[----:B----4-:R-:W-:Y:S04]  /*419c0*/  ST.E desc[UR6][R2.64+0x4], R39 ;  /* 0x0000042702007985 */ /* 0x010fe8000c101906 */
        /* <DEDUP_REMOVED lines=15> */
[----:B------:R-:W2:Y:S04]  /*41ac0*/  LD.E R31, desc[UR6][R2.64+0x50] ;  /* 0x00005006021f7980 */ /* 0x000ea8000c101900 */
[----:B0-----:R-:W2:Y:S04]  /*41ad0*/  LD.E R33, desc[UR6][R2.64+0x58] ;  /* 0x0000580602217980 */ /* 0x001ea8000c101900 */
[----:B-1----:R-:W2:Y:S04]  /*41ae0*/  LD.E R35, desc[UR6][R2.64+0x60] ;  /* 0x0000600602237980 */ /* 0x002ea8000c101900 */
[----:B------:R-:W2:Y:S04]  /*41af0*/  LD.E R37, desc[UR6][R2.64+0x68] ;  /* 0x0000680602257980 */ /* 0x000ea8000c101900 */
[----:B------:R-:W2:Y:S04]  /*41b00*/  LD.E R39, desc[UR6][R2.64+0x70] ;  /* 0x0000700602277980 */ /* 0x000ea8000c101900 */
        /* <DEDUP_REMOVED lines=49> */
[----:B------:R-:W-:Y:S02]  /*41e20*/  R2UR UR11, R5 ;  /* 0x00000000050b72ca */ /* 0x000fe400000e0000 */
[----:B------:R-:W-:Y:S02]  /*41e30*/  F2FP.BF16.F32.PACK_AB R168, R27, R168 ;  /* 0x000000a81ba8723e */ /* 0x000fe400000010ff */
        /* <DEDUP_REMOVED lines=25> */
[----:B------:R-:W-:Y:S04]  /*41fd0*/  ST.E desc[UR6][R2.64+0x60], R35 ;  /* 0x0000602302007985 */ /* 0x000fe8000c101906 */
[----:B------:R-:W-:Y:S04]  /*41fe0*/  ST.E desc[UR6][R2.64+0x68], R37 ;  /* 0x0000682502007985 */ /* 0x000fe8000c101906 */
[----:B------:R-:W-:Y:S04]  /*41ff0*/  ST.E desc[UR6][R2.64+0x70], R39 ;  /* 0x0000702702007985 */ /* 0x000fe8000c101906 */
        /* <DEDUP_REMOVED lines=86> */
[----:B------:R-:W-:Y:S01]  /*42560*/  ST.E desc[UR6][R6.64], RZ ;  /* 0x000000ff06007985 */ /* 0x000fe2000c101906 */
[----:B0-----:R-:W-:-:S06]  /*42570*/  WARPGROUP.ARRIVE ;  /* 0x00000000000079c5 */ /* 0x001fcc0000000000 */
[----:B------:R-:W-:Y:S03]  /*42580*/  HGMMA.64x256x16.F32.BF16 R24, R168, gdesc[UR8].tnspB, RZ, !UPT, gsb0 ;  /* 0x43e00008a8187df0 */ /* 0x000fe6000c0018ff */
[----:B------:R-:W-:Y:S02]  /*42590*/  WARPGROUP.DEPBAR.LE gsb0, 0x0 ;  /* 0x00008000000079c5 */ /* 0x000fe40000010000 */
[----:B------:R0:W-:Y:S01]  /*425a0*/  ST.E desc[UR6][R2.64], R24 ;  /* 0x0000001802007985 */ /* 0x0001e2000c101906 */
[----:B------:R-:W-:Y:S01]  /*425b0*/  F2FP.BF16.F32.PACK_AB R168, R224, R223 ;  /* 0x000000dfe0a8723e */ /* 0x000fe200000010ff */
[----:B------:R-:W-:Y:S02]  /*425c0*/  IMAD.MOV.U32 R224, RZ, RZ, 0x1 ;  /* 0x00000001ffe07424 */ /* 0x000fe400078e00ff */
[----:B------:R1:W-:Y:S04]  /*425d0*/  ST.E desc[UR6][R2.64+0x4], R25 ;  /* 0x0000041902007985 */ /* 0x0003e8000c101906 */
[----:B------:R2:W-:Y:S01]  /*425e0*/  ST.E desc[UR6][R2.64+0x8], R26 ;  /* 0x0000081a02007985 */ /* 0x0005e2000c101906 */
[----:B0-----:R-:W-:-:S02]  /*425f0*/  VIADD R24, R4, 0x80 ;  /* 0x0000008004187836 */ /* 0x001fc40000000000 */
[----:B-1----:R-:W-:Y:S01]  /*42600*/  IMAD.MOV.U32 R25, RZ, RZ, R5 ;  /* 0x000000ffff197224 */ /* 0x002fe200078e0005 */
[----:B------:R0:W-:Y:S02]  /*42610*/  ST.E desc[UR6][R2.64+0xc], R27 ;  /* 0x00000c1b02007985 */ /* 0x0001e4000c101906 */
[----:B------:R-:W-:Y:S02]  /*42620*/  R2UR UR10, R24 ;  /* 0x00000000180a72ca */ /* 0x000fe400000e0000 */
[----:B------:R1:W-:Y:S01]  /*42630*/  ST.E desc[UR6][R2.64+0x10], R28 ;  /* 0x0000101c02007985 */ /* 0x0003e2000c101906 */
[----:B------:R-:W-:-:S03]  /*42640*/  R2UR UR11, R25 ;  /* 0x00000000190b72ca */ /* 0x000fc600000e0000 */
        /* <DEDUP_REMOVED lines=124> */
[----:B------:R-:W4:Y:S04]  /*42e10*/  LD.E R24, desc[UR6][R2.64] ;  /* 0x0000000602187980 */ /* 0x000f28000c101900 */
[----:B------:R-:W4:Y:S04]  /*42e20*/  LD.E R25, desc[UR6][R2.64+0x4] ;  /* 0x0000040602197980 */ /* 0x000f28000c101900 */
[----:B--2---:R-:W2:Y:S04]  /*42e30*/  LD.E R26, desc[UR6][R2.64+0x8] ;  /* 0x00000806021a7980 */ /* 0x004ea8000c101900 */
[----:B0-----:R-:W2:Y:S04]  /*42e40*/  LD.E R27, desc[UR6][R2.64+0xc] ;  /* 0x00000c06021b7980 */ /* 0x001ea8000c101900 */
[----:B-1----:R-:W2:Y:S04]  /*42e50*/  LD.E R28, desc[UR6][R2.64+0x10] ;  /* 0x00001006021c7980 */ /* 0x002ea8000c101900 */
[----:B---3--:R-:W2:Y:S04]  /*42e60*/  LD.E R29, desc[UR6][R2.64+0x14] ;  /* 0x00001406021d7980 */ /* 0x008ea8000c101900 */
        /* <DEDUP_REMOVED lines=122> */
[----:B------:R-:W-:-:S02]  /*43610*/  IMAD.MOV.U32 R170, RZ, RZ, R213 ;  /* 0x000000ffffaa7224 */ /* 0x000fc400078e00d5 */
[----:B------:R-:W-:Y:S02]  /*43620*/  IMAD.MOV.U32 R171, RZ, RZ, R16 ;  /* 0x000000ffffab7224 */ /* 0x000fe400078e0010 */
[----:B------:R-:W-:Y:S01]  /*43630*/  IMAD.MOV.U32 R223, RZ, RZ, R170 ;  /* 0x000000ffffdf7224 */ /* 0x000fe200078e00aa */
[----:B------:R-:W-:Y:S01]  /*43640*/  F2FP.BF16.F32.PACK_AB R170, R222, R221 ;  /* 0x000000dddeaa723e */ /* 0x000fe200000010ff */
[----:B------:R-:W-:Y:S01]  /*43650*/  IMAD.MOV.U32 R222, RZ, RZ, R171 ;  /* 0x000000ffffde7224 */ /* 0x000fe200078e00ab */
[----:B------:R-:W-:Y:S01]  /*43660*/  F2FP.BF16.F32.PACK_AB R169, R220, R219 ;  /* 0x000000dbdca9723e */ /* 0x000fe200000010ff */
[----:B------:R0:W5:Y:S01]  /*43670*/  LDL.LU R16, [R1+0x4a0] ;  /* 0x0004a00001107983 */ /* 0x0001620000300800 */
[----:B------:R-:W-:-:S04]  /*43680*/  F2FP.BF16.F32.PACK_AB R171, R205, R204 ;  /* 0x000000cccdab723e */ /* 0x000fc800000010ff */
[----:B--2---:R-:W-:-:S06]  /*43690*/  WARPGROUP.ARRIVE ;  /* 0x00000000000079c5 */ /* 0x004fcc0000000000 */
[----:B------:R-:W-:Y:S03]  /*436a0*/  HGMMA.64x256x16.F32.BF16 R24, R168, gdesc[UR8].tnspB, R24, gsb0 ;  /* 0x43e00008a8187df0 */ /* 0x000fe60008001818 */
[----:B------:R-:W-:Y:S02]  /*436b0*/  WARPGROUP.DEPBAR.LE gsb0, 0x0 ;  /* 0x00008000000079c5 */ /* 0x000fe40000010000 */
[----:B------:R1:W-:Y:S04]  /*436c0*/  ST.E desc[UR6][R2.64], R24 ;  /* 0x0000001802007985 */ /* 0x0003e8000c101906 */
[----:B------:R2:W-:Y:S04]  /*436d0*/  ST.E desc[UR6][R2.64+0x4], R25 ;  /* 0x0000041902007985 */ /* 0x0005e8000c101906 */
[----:B------:R3:W-:Y:S01]  /*436e0*/  ST.E desc[UR6][R2.64+0x8], R26 ;  /* 0x0000081a02007985 */ /* 0x0007e2000c101906 */
[----:B-1----:R-:W-:-:S02]  /*436f0*/  VIADD R24, R4, 0x100 ;  /* 0x0000010004187836 */ /* 0x002fc40000000000 */
[----:B--2---:R-:W-:Y:S01]  /*43700*/  IMAD.MOV.U32 R25, RZ, RZ, R5 ;  /* 0x000000ffff197224 */ /* 0x004fe200078e0005 */
        /* <DEDUP_REMOVED lines=130> */
[----:B---3--:R-:W3:Y:S04]  /*43f30*/  LD.E R26, desc[UR6][R2.64+0x8] ;  /* 0x00000806021a7980 */ /* 0x008ee8000c101900 */
[----:B-1----:R-:W3:Y:S04]  /*43f40*/  LD.E R27, desc[UR6][R2.64+0xc] ;  /* 0x00000c06021b7980 */ /* 0x002ee8000c101900 */
[----:B--2---:R-:W3:Y:S04]  /*43f50*/  LD.E R28, desc[UR6][R2.64+0x10] ;  /* 0x00001006021c7980 */ /* 0x004ee8000c101900 */
[----:B----4-:R-:W3:Y:S04]  /*43f60*/  LD.E R29, desc[UR6][R2.64+0x14] ;  /* 0x00001406021d7980 */ /* 0x010ee8000c101900 */
        /* <DEDUP_REMOVED lines=122> */
[----:B------:R-:W-:-:S02]  /*44710*/  F2FP.BF16.F32.PACK_AB R168, R8, R9 ;  /* 0x0000000908a8723e */ /* 0x000fc400000010ff */
[----:B------:R-:W-:Y:S02]  /*44720*/  F2FP.BF16.F32.PACK_AB R170, R11, R12 ;  /* 0x0000000c0baa723e */ /* 0x000fe400000010ff */
[----:B------:R-:W-:Y:S02]  /*44730*/  F2FP.BF16.F32.PACK_AB R169, R13, R0 ;  /* 0x000000000da9723e */ /* 0x000fe400000010ff */
[----:B------:R-:W-:-:S04]  /*44740*/  F2FP.BF16.F32.PACK_AB R171, R14, R15 ;  /* 0x0000000f0eab723e */ /* 0x000fc800000010ff */
[----:B---3--:R-:W-:-:S06]  /*44750*/  WARPGROUP.ARRIVE ;  /* 0x00000000000079c5 */ /* 0x008fcc0000000000 */
[----:B------:R-:W-:Y:S03]  /*44760*/  HGMMA.64x256x16.F32.BF16 R24, R168, gdesc[UR8].tnspB, R24, gsb0 ;  /* 0x43e00008a8187df0 */ /* 0x000fe60008001818 */
[----:B------:R-:W-:Y:S02]  /*44770*/  WARPGROUP.DEPBAR.LE gsb0, 0x0 ;  /* 0x00008000000079c5 */ /* 0x000fe40000010000 */
        /* <DEDUP_REMOVED lines=129> */
[----:B0-----:R-:W4:Y:S04]  /*44f90*/  LD.E R24, desc[UR6][R2.64] ;  /* 0x0000000602187980 */ /* 0x001f28000c101900 */
[----:B-1----:R-:W4:Y:S04]  /*44fa0*/  LD.E R25, desc[UR6][R2.64+0x4] ;  /* 0x0000040602197980 */ /* 0x002f28000c101900 */
[----:B--2---:R-:W2:Y:S04]  /*44fb0*/  LD.E R26, desc[UR6][R2.64+0x8] ;  /* 0x00000806021a7980 */ /* 0x004ea8000c101900 */
        /* <DEDUP_REMOVED lines=132> */
[----:B------:R-:W-:-:S04]  /*45800*/  F2FP.BF16.F32.PACK_AB R171, R198, R10 ;  /* 0x0000000ac6ab723e */ /* 0x000fc800000010ff */
[----:B--2---:R-:W-:-:S06]  /*45810*/  WARPGROUP.ARRIVE ;  /* 0x00000000000079c5 */ /* 0x004fcc0000000000 */
        /* <DEDUP_REMOVED lines=666> */
[----:B0-----:R-:W2:Y:S04]  /*481c0*/  LD.E R86, desc[UR6][R2.64+0x1fc] ;  /* 0x0001fc0602567980 */ /* 0x001ea8000c101900 */
        /* <DEDUP_REMOVED lines=255> */
[----:B0-----:R-:W2:Y:S04]  /*491c0*/  LDL.64 R6, [UR4+0x40] ;  /* 0x00004004ff067983 */ /* 0x001ea80008100a00 */
[----:B------:R-:W3:Y:S01]  /*491d0*/  LDL.64 R4, [UR4] ;  /* 0x00000004ff047983 */ /* 0x000ee20008100a00 */
[----:B------:R-:W0:Y:S03]  /*491e0*/  S2R R213, SR_TID.X ;  /* 0x0000000000d57919 */ /* 0x000e260000002100 */
[----:B--2---:R-:W2:Y:S04]  /*491f0*/  LD.E R0, desc[UR6][R6.64] ;  /* 0x0000000606007980 */ /* 0x004ea8000c101900 */
[----:B---3--:R1:W5:Y:S01]  /*49200*/  LD.E R4, desc[UR6][R4.64] ;  /* 0x0000000604047980 */ /* 0x008362000c101900 */
[----:B0-----:R-:W-:Y:S01]  /*49210*/  SHF.R.U32.HI R213, RZ, 0x7, R213 ;  /* 0x00000007ffd57819 */ /* 0x001fe200000116d5 */
[----:B------:R-:W-:Y:S04]  /*49220*/  BSSY B0, `(.L_x_4418) ;  /* 0x0000006000007945 */ /* 0x000fe80003800000 */
[----:B------:R-:W-:Y:S01]  /*49230*/  VIADD R213, R213, 0x8 ;  /* 0x00000008d5d57836 */ /* 0x000fe20000000000 */
[----:B--2---:R-:W-:-:S04]  /*49240*/  LOP3.LUT R0, R0, 0x1, RZ, 0xfc, !PT ;  /* 0x0000000100007812 */ /* 0x004fc800078efcff */
[----:B------:R-:W-:-:S13]  /*49250*/  ISETP.NE.AND P0, PT, R0, 0x3, PT ;  /* 0x000000030000780c */ /* 0x000fda0003f05270 */
[----:B-1----:R-:W-:Y:S05]  /*49260*/  @!P0 BRA `(.L_x_4419) ;  /* 0x0000000000048947 */ /* 0x002fea0003800000 */
[----:B------:R-:W-:Y:S01]  /*49270*/  BPT.TRAP 0x1 ;  /* 0x000000040000795c */ /* 0x000fe20000300000 */
.L_x_4419:
[----:B------:R-:W-:Y:S05]  /*49280*/  BSYNC B0 ;  /* 0x0000000000007941 */ /* 0x000fea0003800000 */
.L_x_4418:
[----:B------:R-:W2:Y:S04]  /*49290*/  LD.E.64 R2, desc[UR6][R6.64+0x20] ;  /* 0x0000200606027980 */ /* 0x000ea8000c101b00 */
[----:B------:R-:W3:Y:S01]  /*492a0*/  LD.E R0, desc[UR6][R6.64+0xc] ;  /* 0x00000c0606007980 */ /* 0x000ee2000c101900 */
[----:B------:R-:W-:Y:S02]  /*492b0*/  MOV R5, 0xa9e0 ;  /* 0x0000a9e000057802 */ /* 0x000fe40000000f00 */
[----:B--2---:R-:W-:-:S03]  /*492c0*/  MOV R3, R2 ;  /* 0x0000000200037202 */ /* 0x004fc60000000f00 */
[----:B------:R-:W-:Y:S02]  /*492d0*/  IMAD.MOV.U32 R2, RZ, RZ, R5 ;  /* 0x000000ffff027224 */ /* 0x000fe400078e0005 */
[----:B-----5:R-:W-:-:S05]  /*492e0*/  IMAD R3, R4, 0x8, R3 ;  /* 0x0000000804037824 */ /* 0x020fca00078e0203 */
[----:B---3--:R-:W-:Y:S01]  /*492f0*/  PRMT R0, R0, 0x654, R3 ;  /* 0x0000065400007816 */ /* 0x008fe20000000003 */
[----:B------:R-:W-:-:S03]  /*49300*/  IMAD.MOV.U32 R3, RZ, RZ, 0x0 ;  /* 0x00000000ff037424 */ /* 0x000fc600078e00ff */
[----:B------:R0:W-:Y:S02]  /*49310*/  SYNCS.ARRIVE.TRANS64.RED.A1T0 RZ, [R0+URZ], RZ ;  /* 0x000000ff00ff79a7 */ /* 0x0001e4000810043f */
[----:B0-----:R-:W-:Y:S05]  /*49320*/  RET.REL.NODEC R2 `(_ZN7cutlass13device_kernelIN5flash11enable_sm90INS1_16FlashAttnFwdSm90INS1_25CollectiveMainloopFwdSm90ILi2EN4cute5tupleIJNS5_1CILi1EEES8_S8_EEENS6_IJNS7_ILi128EEENS7_ILi96EEENS7_ILi64EEEEEELi256ENS_10bfloat16_tEfNS_4arch4Sm90ELb0ELb1ELb1ELb1ELb1ELb1ELb1ELb1ELb0ELb1ELb0ELb0EEENS1_21CollectiveEpilogueFwdINS6_IJSA_NS7_ILi256EEESB_EEES9_SE_SG_Li256ELb1ELb1ELb0ELb0EEENS1_36VarlenDynamicPersistentTileSchedulerILi128ELi96ELi256ELi128ELb0ELb1ELb1ELb1ELb0ELb1EEEEEEEEEvNT_6ParamsE) ;  /* 0xfffffb6c02347950 */ /* 0x001fea0003c3ffff */
.L_x_4392:
[----:B0-----:R0:W1:Y:S02]  /*49330*/  SYNCS.PHASECHK.TRANS64.TRYWAIT P0, [R8+URZ], R9 ;  /* 0x00000009080075a7 */ /* 0x001064000800017f */
[----:B-1----:R-:W-:Y:S05]  /*49340*/  @!P0 NANOSLEEP.SYNCS 0x989680 ;  /* 0x009896800000895d */ /* 0x002fea0003900000 */
[----:B------:R-:W1:Y:S02]  /*49350*/  @!P0 SYNCS.PHASECHK.TRANS64 P0, [R8+URZ], R9 ;  /* 0x00000009080085a7 */ /* 0x000e64000800007f */
[----:B-1----:R-:W-:Y:S05]  /*49360*/  @!P0 BRA `(.L_x_4392) ;  /* 0xfffffffc00f08947 */ /* 0x002fea000383ffff */
[----:B------:R-:W-:Y:S05]  /*49370*/  BRA `(.L_x_4391) ;  /* 0xffffff4400407947 */ /* 0x000fea000383ffff */
.L_x_4394:
[----:B0-----:R0:W1:Y:S02]  /*49380*/  SYNCS.PHASECHK.TRANS64.TRYWAIT P0, [R4+URZ+0x32410], R9 ;  /* 0x03241009040075a7 */ /* 0x001064000800017f */
[----:B-1----:R-:W-:Y:S05]  /*49390*/  @!P0 NANOSLEEP.SYNCS 0x989680 ;  /* 0x009896800000895d */ /* 0x002fea0003900000 */
[----:B------:R-:W1:Y:S02]  /*493a0*/  @!P0 SYNCS.PHASECHK.TRANS64 P0, [R4+URZ+0x32410], R9 ;  /* 0x03241009040085a7 */ /* 0x000e64000800007f */
[----:B-1----:R-:W-:Y:S05]  /*493b0*/  @!P0 BRA `(.L_x_4394) ;  /* 0xfffffffc00f08947 */ /* 0x002fea000383ffff */
[----:B------:R-:W-:Y:S05]  /*493c0*/  BRA `(.L_x_4420) ;  /* 0xffffff4800347947 */ /* 0x000fea000383ffff */
.L_x_4401:
[----:B0-----:R0:W1:Y:S02]  /*493d0*/  SYNCS.PHASECHK.TRANS64.TRYWAIT P0, [R8+URZ], R9 ;  /* 0x00000009080075a7 */ /* 0x001064000800017f */
[----:B-1----:R-:W-:Y:S05]  /*493e0*/  @!P0 NANOSLEEP.SYNCS 0x989680 ;  /* 0x009896800000895d */ /* 0x002fea0003900000 */
[----:B------:R-:W1:Y:S02]  /*493f0*/  @!P0 SYNCS.PHASECHK.TRANS64 P0, [R8+URZ], R9 ;  /* 0x00000009080085a7 */ /* 0x000e64000800007f */
[----:B-1----:R-:W-:Y:S05]  /*49400*/  @!P0 BRA `(.L_x_4401) ;  /* 0xfffffffc00f08947 */ /* 0x002fea000383ffff */
[----:B------:R-:W-:Y:S05]  /*49410*/  BRA `(.L_x_4400) ;  /* 0xffffff4800a87947 */ /* 0x000fea000383ffff */
.L_x_4421:
        /* <DEDUP_REMOVED lines=14> */
.L_x_6461:


//--------------------- .text._ZN7cutlass13device_kernelIN5flash11enable_sm90INS1_16FlashAttnFwdSm90INS1_25CollectiveMainloopFwdSm90ILi2EN4cute5tupleIJNS5_1CILi1EEES8_S8_EEENS6_IJNS7_ILi128EEENS7_ILi96EEENS7_ILi64EEEEEELi256ENS_10bfloat16_tEfNS_4arch4Sm90ELb1ELb0ELb1ELb0ELb1ELb0ELb0ELb1ELb0ELb1ELb0ELb0EEENS1_21CollectiveEpilogueFwdINS6_IJSA_NS7_ILi256EEESB_EEES9_SE_SG_Li256ELb0ELb1ELb0ELb0EEENS1_30DynamicPersistentTileSchedulerILi256ELi128ELb0ELb1ELb1EEEEEEEEEvNT_6ParamsE --------------------------
	.section	.text._ZN7cutlass13device_kernelIN5flash11enable_sm90INS1_16FlashAttnFwdSm90INS1_25CollectiveMainloopFwdSm90ILi2EN4cute5tupleIJNS5_1CILi1EEES8_S8_EEENS6_IJNS7_ILi128EEENS7_ILi96EEENS7_ILi64EEEEEELi256ENS_10bfloat16_tEfNS_4arch4Sm90ELb1ELb0ELb1ELb0ELb1ELb0ELb0ELb1ELb0ELb1ELb0ELb0EEENS1_21CollectiveEpilogueFwdINS6_IJSA_NS7_ILi256EEESB_EEES9_SE_SG_Li256ELb0ELb1ELb0ELb0EEENS1_30DynamicPersistentTileSchedulerILi256ELi128ELb0ELb1ELb1EEEEEEEEEvNT_6ParamsE,"ax",@progbits
	.align	128
.text._ZN7cutlass13device_kernelIN5flash11enable_sm90INS1_16FlashAttnFwdSm90INS1_25CollectiveMainloopFwdSm90ILi2EN4cute5tupleIJNS5_1CILi1EEES8_S8_EEENS6_IJNS7_ILi128EEENS7_ILi96EEENS7_ILi64EEEEEELi256ENS_10bfloat16_tEfNS_4arch4Sm90ELb1ELb0ELb1ELb0ELb1ELb0ELb0ELb1ELb0ELb1ELb0ELb0EEENS1_21CollectiveEpilogueFwdINS6_IJSA_NS7_ILi256EEESB_EEES9_SE_SG_Li256ELb0ELb1ELb0ELb0EEENS1_30DynamicPersistentTileSchedulerILi256ELi128ELb0ELb1ELb1EEEEEEEEEvNT_6ParamsE:
        .type           _ZN7cutlass13device_kernelIN5flash11enable_sm90INS1_16FlashAttnFwdSm90INS1_25CollectiveMainloopFwdSm90ILi2EN4cute5tupleIJNS5_1CILi1EEES8_S8_EEENS6_IJNS7_ILi128EEENS7_ILi96EEENS7_ILi64EEEEEELi256ENS_10bfloat16_tEfNS_4arch4Sm90ELb1ELb0ELb1ELb0ELb1ELb0ELb0ELb1ELb0ELb1ELb0ELb0EEENS1_21CollectiveEpilogueFwdINS6_IJSA_NS7_ILi256EEESB_EEES9_SE_SG_Li256ELb0ELb1ELb0ELb0EEENS1_30DynamicPersistentTileSchedulerILi256ELi128ELb0ELb1ELb1EEEEEEEEEvNT_6ParamsE,@function
        .size           _ZN7cutlass13device_kernelIN5flash11enable_sm90INS1_16FlashAttnFwdSm90INS1_25CollectiveMainloopFwdSm90ILi2EN4cute5tupleIJNS5_1CILi1EEES8_S8_EEENS6_IJNS7_ILi128EEENS7_ILi96EEENS7_ILi64EEEEEELi256ENS_10bfloat16_tEfNS_4arch4Sm90ELb1ELb0ELb1ELb0ELb1ELb0ELb0ELb1ELb0ELb1ELb0ELb0EEENS1_21CollectiveEpilogueFwdINS6_IJSA_NS7_ILi256EEESB_EEES9_SE_SG_Li256ELb0ELb1ELb0ELb0EEENS1_30DynamicPersistentTileSchedulerILi256ELi128ELb0ELb1ELb1EEEEEEEEEvNT_6ParamsE,(.L_x_6463 - _ZN7cutlass13device_kernelIN5flash11enable_sm90INS1_16FlashAttnFwdSm90INS1_25CollectiveMainloopFwdSm90ILi2EN4cute5tupleIJNS5_1CILi1EEES8_S8_EEENS6_IJNS7_ILi128EEENS7_ILi96EEENS7_ILi64EEEEEELi256ENS_10bfloat16_tEfNS_4arch4Sm90ELb1ELb0ELb1ELb0ELb1ELb0ELb0ELb1ELb0ELb1ELb0ELb0EEENS1_21CollectiveEpilogueFwdINS6_IJSA_NS7_ILi256EEESB_EEES9_SE_SG_Li256ELb0ELb1ELb0ELb0EEENS1_30DynamicPersistentTileSchedulerILi256ELi128ELb0ELb1ELb1EEEEEEEEEvNT_6ParamsE)
        .other          _ZN7cutlass13device_kernelIN5flash11enable_sm90INS1_16FlashAttnFwdSm90INS1_25CollectiveMainloopFwdSm90ILi2EN4cute5tupleIJNS5_1CILi1EEES8_S8_EEENS6_IJNS7_ILi128EEENS7_ILi96EEENS7_ILi64EEEEEELi256ENS_10bfloat16_tEfNS_4arch4Sm90ELb1ELb0ELb1ELb0ELb1ELb0ELb0ELb1ELb0ELb1ELb0ELb0EEENS1_21CollectiveEpilogueFwdINS6_IJSA_NS7_ILi256EEESB_EEES9_SE_SG_Li256ELb0ELb1ELb0ELb0EEENS1_30DynamicPersistentTileSchedulerILi256ELi128ELb0ELb1ELb1EEEEEEEEEvNT_6ParamsE,@"STO_CUDA_ENTRY STV_DEFAULT"
_ZN7cutlass13device_kernelIN5flash11enable_sm90INS1_16FlashAttnFwdSm90INS1_25CollectiveMainloopFwdSm90ILi2EN4cute5tupleIJNS5_1CILi1EEES8_S8_EEENS6_IJNS7_ILi128EEENS7_ILi96EEENS7_ILi64EEEEEELi256ENS_10bfloat16_tEfNS_4arch4Sm90ELb1ELb0ELb1ELb0ELb1ELb0ELb0ELb1ELb0ELb1ELb0ELb0EEENS1_21CollectiveEpilogueFwdINS6_IJSA_NS7_ILi256EEESB_EEES9_SE_SG_Li256ELb0ELb1ELb0ELb0EEENS1_30DynamicPersistentTileSchedulerILi256ELi128ELb0ELb1ELb1EEEEEEEEEvNT_6ParamsE:
        /* <DEDUP_REMOVED lines=45> */
.L_x_4422:
        /* <DEDUP_REMOVED lines=22> */
.L_x_4423:
        /* <DEDUP_REMOVED lines=18> */
.L_x_4424:
        /* <DEDUP_REMOVED lines=22> */
.L_x_4425:
        /* <DEDUP_REMOVED lines=23> */
.L_x_4426:
        /* <DEDUP_REMOVED lines=8> */
.L_x_4428:
[----:B------:R-:W-:-:S08]  /*08a0*/  NOP ;  /* 0x0000000000007918 */ /* 0x000fd00000000000 */
[----:B------:R-:W0:Y:S02]  /*08b0*/  USETMAXREG.TRY_ALLOC.CTAPOOL UP0, 0xe8 ;  /* 0x000000e8000079c8 */ /* 0x000e240008000600 */
[----:B0-----:R-:W-:-:S13]  /*08c0*/  PLOP3.LUT P0, PT, PT, PT, UP0, 0x80, 0x0 ;  /* 0x000000000000781c */ /* 0x001fda0003f0f008 */
[----:B------:R-:W-:Y:S05]  /*08d0*/  @!P0 BRA `(.L_x_4428) ;  /* 0xfffffffc00f08947 */ /* 0x000fea000383ffff */
[----:B------:R-:W0:Y:S01]  /*08e0*/  S2R R0, SR_TID.X ;  /* 0x0000000000007919 */ /* 0x000e220000002100 */
[----:B------:R-:W1:Y:S08]  /*08f0*/  S2UR UR4, SR_CTAID.X ;  /* 0x00000000000479c3 */ /* 0x000e700000002500 */
[----:B------:R-:W-:Y:S08]  /*0900*/  BAR.ARV 0x4, 0x180 ;  /* 0x0106000000007b1d */ /* 0x000ff00000002000 */
[----:B------:R-:W-:Y:S06]  /*0910*/  BAR.ARV 0x8, 0x180 ;  /* 0x0206000000007b1d */ /* 0x000fec0000002000 */
[----:B0-----:R-:W-:-:S04]  /*0920*/  SHF.R.U32.HI R0, RZ, 0x7, R0 ;  /* 0x00000007ff007819 */ /* 0x001fc80000011600 */
[----:B------:R-:W-:Y:S02]  /*0930*/  ISETP.NE.AND P0, PT, R0, 0x1, PT ;  /* 0x000000010000780c */ /* 0x000fe40003f05270 */
[----:B------:R-:W1:Y:S11]  /*0940*/  LDC R0, c[0x0][0xc38] ;  /* 0x00030e00ff007b82 */ /* 0x000e760000000800 */
[----:B------:R-:W-:Y:S06]  /*0950*/  @!P0 BAR.ARV 0x9, 0x100 ;  /* 0x0244000000008b1d */ /* 0x000fec0000002000 */
[----:B-1----:R-:W-:-:S13]  /*0960*/  ISETP.LE.AND P0, PT, R0, UR4, PT ;  /* 0x0000000400007c0c */ /* 0x002fda000bf03270 */
[----:B------:R-:W-:Y:S05]  /*0970*/  @P0 EXIT ;  /* 0x000000000000094d */ /* 0x000fea0003800000 */
[----:B------:R-:W0:Y:S01]  /*0980*/  S2R R2, SR_TID.X ;  /* 0x0000000000027919 */ /* 0x000e220000002100 */
[----:B------:R-:W-:Y:S01]  /*0990*/  ULOP3.LUT UR44, UR45, 0x1, URZ, 0xfc, !UPT ;  /* 0x000000012d2c7892 */ /* 0x000fe2000f8efc3f */
[----:B------:R-:W-:Y:S01]  /*09a0*/  UMOV UR38, URZ ;  /* 0x0000003f00267c82 */ /* 0x000fe20008000000 */
[----:B------:R-:W-:Y:S01]  /*09b0*/  UMOV UR37, URZ ;  /* 0x0000003f00257c82 */ /* 0x000fe20008000000 */
[----:B------:R-:W-:Y:S01]  /*09c0*/  UMOV UR36, URZ ;  /* 0x0000003f00247c82 */ /* 0x000fe20008000000 */
[----:B0-----:R-:W-:-:S05]  /*09d0*/  VIADD R214, R2, 0xffffff80 ;  /* 0xffffff8002d67836 */ /* 0x001fca0000000000 */
[----:B------:R-:W-:-:S04]  /*09e0*/  SHF.R.S32.HI R3, RZ, 0x1f, R214 ;  /* 0x0000001fff037819 */ /* 0x000fc800000114d6 */
[CC--:B------:R-:W-:Y:S02]  /*09f0*/  LEA.HI R0, R3.reuse, R214.reuse, RZ, 0x7 ;  /* 0x000000d603007211 */ /* 0x0c0fe400078f38ff */
[CC--:B------:R-:W-:Y:S02]  /*0a00*/  LEA.HI R2, R3.reuse, R214.reuse, RZ, 0x4 ;  /* 0x000000d603027211 */ /* 0x0c0fe400078f20ff */
[----:B------:R-:W-:Y:S02]  /*0a10*/  LOP3.LUT R5, R0, 0xffffff80, RZ, 0xc0, !PT ;  /* 0xffffff8000057812 */ /* 0x000fe400078ec0ff */
[----:B------:R-:W-:Y:S02]  /*0a20*/  SHF.R.S32.HI R7, RZ, 0x4, R2 ;  /* 0x00000004ff077819 */ /* 0x000fe40000011402 */
[----:B------:R-:W-:Y:S01]  /*0a30*/  LEA.HI R4, R3, R214, RZ, 0x5 ;  /* 0x000000d603047211 */ /* 0x000fe200078f28ff */
[----:B------:R-:W-:Y:S01]  /*0a40*/  IMAD.IADD R206, R214, 0x1, -R5 ;  /* 0x00000001d6ce7824 */ /* 0x000fe200078e0a05 */
[----:B------:R-:W-:-:S02]  /*0a50*/  LOP3.LUT R5, R2, 0x3fffff0, RZ, 0xc0, !PT ;  /* 0x03fffff002057812 */ /* 0x000fc400078ec0ff */
[----:B------:R-:W-:Y:S01]  /*0a60*/  LEA.HI R2, R2, R7, RZ, 0x1 ;  /* 0x0000000702027211 */ /* 0x000fe200078f08ff */
[----:B------:R-:W-:Y:S01]  /*0a70*/  IMAD.SHL.U32 R4, R4, 0x20, RZ ;  /* 0x0000002004047824 */ /* 0x000fe200078e00ff */
[----:B------:R-:W-:Y:S02]  /*0a80*/  SHF.R.S32.HI R9, RZ, 0x1f, R206 ;  /* 0x0000001fff097819 */ /* 0x000fe400000114ce */
[----:B------:R-:W-:Y:S02]  /*0a90*/  LOP3.LUT R2, R2, 0x1ffffffe, RZ, 0xc0, !PT ;  /* 0x1ffffffe02027812 */ /* 0x000fe400078ec0ff */
[----:B------:R-:W-:Y:S02]  /*0aa0*/  LEA.HI R6, R9, R206, RZ, 0x2 ;  /* 0x000000ce09067211 */ /* 0x000fe400078f10ff */
[----:B------:R-:W-:Y:S01]  /*0ab0*/  LEA.HI R10, R3, R214, RZ, 0x2 ;  /* 0x000000d6030a7211 */ /* 0x000fe200078f10ff */
[----:B------:R-:W-:Y:S01]  /*0ac0*/  IMAD.IADD R2, R7, 0x1, -R2 ;  /* 0x0000000107027824 */ /* 0x000fe200078e0a02 */
[----:B------:R-:W-:-:S02]  /*0ad0*/  SHF.R.S32.HI R8, RZ, 0x2, R6 ;  /* 0x00000002ff087819 */ /* 0x000fc40000011406 */
[----:B------:R-:W-:Y:S02]  /*0ae0*/  SHF.R.S32.HI R11, RZ, 0x1f, R6 ;  /* 0x0000001fff0b7819 */ /* 0x000fe40000011406 */
[----:B------:R-:W-:Y:S02]  /*0af0*/  LOP3.LUT R7, R10, 0xfffffffc, RZ, 0xc0, !PT ;  /* 0xfffffffc0a077812 */ /* 0x000fe400078ec0ff */
[----:B------:R-:W-:Y:S02]  /*0b00*/  LEA.HI R11, R11, R8, RZ, 0x3 ;  /* 0x000000080b0b7211 */ /* 0x000fe400078f18ff */
[----:B------:R-:W-:Y:S01]  /*0b10*/  SHF.R.S32.HI R207, RZ, 0x7, R0 ;  /* 0x00000007ffcf7819 */ /* 0x000fe20000011400 */
[----:B------:R-:W-:Y:S01]  /*0b20*/  IMAD.IADD R7, R214, 0x1, -R7 ;  /* 0x00000001d6077824 */ /* 0x000fe200078e0a07 */
[----:B------:R-:W-:Y:S02]  /*0b30*/  LEA.HI R3, R3, R214, RZ, 0x3 ;  /* 0x000000d603037211 */ /* 0x000fe400078f18ff */
[----:B------:R-:W-:-:S02]  /*0b40*/  LOP3.LUT R4, R4, 0xfffffc00, RZ, 0xc0, !PT ;  /* 0xfffffc0004047812 */ /* 0x000fc400078ec0ff */
[----:B------:R-:W-:Y:S02]  /*0b50*/  IADD3 R5, R214, -R5, RZ ;  /* 0x80000005d6057210 */ /* 0x000fe40007ffe0ff */
[----:B------:R-:W-:Y:S02]  /*0b60*/  LOP3.LUT R11, R11, 0xfffffff8, RZ, 0xc0, !PT ;  /* 0xfffffff80b0b7812 */ /* 0x000fe400078ec0ff */
[----:B------:R-:W-:Y:S01]  /*0b70*/  LEA.HI R0, R0, R207, RZ, 0x1 ;  /* 0x000000cf00007211 */ /* 0x000fe200078f08ff */
[----:B------:R-:W-:Y:S01]  /*0b80*/  IMAD R5, R5, 0x40, R4 ;  /* 0x0000004005057824 */ /* 0x000fe200078e0204 */
[----:B------:R-:W-:Y:S01]  /*0b90*/  LOP3.LUT R23, R3, 0xfffffff8, RZ, 0xc0, !PT ;  /* 0xfffffff803177812 */ /* 0x000fe200078ec0ff */
[----:B------:R-:W-:Y:S01]  /*0ba0*/  IMAD.IADD R8, R8, 0x1, -R11 ;  /* 0x0000000108087824 */ /* 0x000fe200078e0a0b */
[----:B------:R-:W-:Y:S01]  /*0bb0*/  LEA.HI R9, R9, R206, RZ, 0x5 ;  /* 0x000000ce09097211 */ /* 0x000fe200078f28ff */
[----:B------:R-:W-:Y:S01]  /*0bc0*/  IMAD R209, R2, 0x8, R5 ;  /* 0x0000000802d17824 */ /* 0x000fe200078e0205 */
[----:B------:R-:W-:Y:S01]  /*0bd0*/  LOP3.LUT R0, R0, 0x3fffffe, RZ, 0xc0, !PT ;  /* 0x03fffffe00007812 */ /* 0x000fe200078ec0ff */
[----:B------:R-:W-:Y:S01]  /*0be0*/  IMAD.IADD R23, R214, 0x1, -R23 ;  /* 0x00000001d6177824 */ /* 0x000fe200078e0a17 */
[----:B------:R-:W-:-:S02]  /*0bf0*/  SHF.R.S32.HI R9, RZ, 0x5, R9 ;  /* 0x00000005ff097819 */ /* 0x000fc40000011409 */
[----:B------:R-:W-:Y:S01]  /*0c00*/  LEA.HI R4, R7, R7, RZ, 0x1 ;  /* 0x0000000707047211 */ /* 0x000fe200078f08ff */
[----:B------:R-:W-:Y:S01]  /*0c10*/  IMAD.IADD R0, R207, 0x1, -R0 ;  /* 0x00000001cf007824 */ /* 0x000fe200078e0a00 */
[----:B------:R-:W-:Y:S01]  /*0c20*/  LEA R9, R9, R8, 0x4 ;  /* 0x0000000809097211 */ /* 0x000fe200078e20ff */
[----:B------:R-:W-:Y:S01]  /*0c30*/  IMAD.SHL.U32 R2, R23, 0x8, RZ ;  /* 0x0000000817027824 */ /* 0x000fe200078e00ff */
[----:B------:R-:W-:Y:S02]  /*0c40*/  LOP3.LUT R4, R4, 0x1ffffffe, RZ, 0xc0, !PT ;  /* 0x1ffffffe04047812 */ /* 0x000fe400078ec0ff */
[----:B------:R-:W-:Y:S01]  /*0c50*/  LEA R208, R0, R9, 0x6 ;  /* 0x0000000900d07211 */ /* 0x000fe200078e30ff */
[----:B------:R-:W-:Y:S01]  /*0c60*/  VIADD R19, R2, 0x40 ;  /* 0x0000004002137836 */ /* 0x000fe20000000000 */
[----:B------:R-:W-:Y:S01]  /*0c70*/  LOP3.LUT R17, R6, 0x7ffffffc, RZ, 0xc0, !PT ;  /* 0x7ffffffc06117812 */ /* 0x000fe200078ec0ff */
[C---:B------:R-:W-:Y:S01]  /*0c80*/  VIADD R18, R2.reuse, 0x80 ;  /* 0x0000008002127836 */ /* 0x040fe20000000000 */
[----:B------:R-:W-:Y:S01]  /*0c90*/  SHF.R.S32.HI R205, RZ, 0x3, R3 ;  /* 0x00000003ffcd7819 */ /* 0x000fe20000011403 */
[----:B------:R-:W-:Y:S01]  /*0ca0*/  VIADD R22, R2, 0xc0 ;  /* 0x000000c002167836 */ /* 0x000fe20000000000 */
[----:B------:R-:W-:Y:S01]  /*0cb0*/  SHF.R.S32.HI R213, RZ, 0x1f, R2 ;  /* 0x0000001fffd57819 */ /* 0x000fe20000011402 */
[----:B------:R-:W-:Y:S01]  /*0cc0*/  IMAD.IADD R7, R7, 0x1, -R4 ;  /* 0x0000000107077824 */ /* 0x000fe200078e0a04 */
[----:B------:R-:W-:-:S02]  /*0cd0*/  SHF.R.S32.HI R212, RZ, 0x1f, R19 ;  /* 0x0000001fffd47819 */ /* 0x000fc40000011413 */
[----:B------:R-:W-:Y:S01]  /*0ce0*/  SHF.R.S32.HI R211, RZ, 0x1f, R18 ;  /* 0x0000001fffd37819 */ /* 0x000fe20000011412 */
[----:B------:R-:W-:Y:S01]  /*0cf0*/  IMAD R16, R7, 0x8, R208 ;  /* 0x0000000807107824 */ /* 0x000fe200078e02d0 */
[----:B------:R-:W-:Y:S02]  /*0d00*/  SHF.R.S32.HI R210, RZ, 0x1f, R22 ;  /* 0x0000001fffd27819 */ /* 0x000fe40000011416 */
[----:B------:R-:W-:-:S07]  /*0d10*/  IADD3 R17, R206, -R17, RZ ;  /* 0x80000011ce117210 */ /* 0x000fce0007ffe0ff */
.L_x_4485:
        /* <DEDUP_REMOVED lines=21> */
.L_x_4429:
[----:B------:R-:W-:Y:S01]  /*0e70*/  ULDC UR8, c[0x0][0xc54] ;  /* 0x0003150000087ab9 */ /* 0x000fe20000000800 */
[----:B------:R-:W-:Y:S01]  /*0e80*/  UMOV UR4, UR9 ;  /* 0x0000000900047c82 */ /* 0x000fe20008000000 */
[----:B------:R-:W-:-:S11]  /*0e90*/  UISETP.NE.AND UP0, UPT, UR8, 0x1, UPT ;  /* 0x000000010800788c */ /* 0x000fd6000bf05270 */
[----:B------:R-:W-:Y:S02]  /*0ea0*/  @UP0 ULDC.64 UR10, c[0x0][0xc58] ;  /* 0x00031600000a0ab9 */ /* 0x000fe40000000a00 */
[----:B------:R-:W-:-:S04]  /*0eb0*/  UIMAD.WIDE.U32 UR6, UR9, UR10, URZ ;  /* 0x0000000a090672a5 */ /* 0x000fc8000f8e003f */
[----:B------:R-:W-:-:S04]  /*0ec0*/  @UP0 USHF.R.U32.HI UR4, URZ, UR11, UR7 ;  /* 0x0000000b3f040299 */ /* 0x000fc80008011607 */
[----:B------:R-:W-:-:S12]  /*0ed0*/  UIMAD UR6, UR4, UR8, URZ ;  /* 0x00000008040672a4 */ /* 0x000fd8000f8e023f */
.L_x_4430:
[----:B------:R-:W-:Y:S01]  /*0ee0*/  ULOP3.LUT UR4, URZ, UR4, URZ, 0x33, !UPT ;  /* 0x000000043f047292 */ /* 0x000fe2000f8e333f */
[----:B------:R-:W-:Y:S01]  /*0ef0*/  PLOP3.LUT P0, PT, PT, PT, PT, 0x80, 0x0 ;  /* 0x000000000000781c */ /* 0x000fe20003f0f070 */
[----:B------:R-:W-:Y:S01]  /*0f00*/  UIADD3 UR10, UR9, -UR6, URZ ;  /* 0x80000006090a7290 */ /* 0x000fe2000fffe03f */
[----:B------:R-:W-:Y:S01]  /*0f10*/  IMAD.MOV.U32 R3, RZ, RZ, RZ ;  /* 0x000000ffff037224 */ /* 0x000fe200078e00ff */
[----:B------:R-:W-:Y:S01]  /*0f20*/  ULDC UR7, c[0x0][0x448] ;  /* 0x0001120000077ab9 */ /* 0x000fe20000000800 */
[----:B------:R-:W-:Y:S01]  /*0f30*/  ULDC UR6, c[0x0][0xc3c] ;  /* 0x00030f0000067ab9 */ /* 0x000fe20000000800 */
[----:B------:R-:W-:Y:S01]  /*0f40*/  UISETP.NE.AND UP2, UPT, UR7, 0x1, UPT ;  /* 0x000000010700788c */ /* 0x000fe2000bf45270 */
[----:B------:R-:W-:Y:S01]  /*0f50*/  IMAD.MOV.U32 R4, RZ, RZ, RZ ;  /* 0x000000ffff047224 */ /* 0x000fe200078e00ff */
[----:B------:R-:W-:Y:S01]  /*0f60*/  UIADD3 UR4, UR4, UR6, URZ ;  /* 0x0000000604047290 */ /* 0x000fe2000fffe03f */
[----:B------:R-:W-:Y:S01]  /*0f70*/  IMAD.MOV.U32 R0, RZ, RZ, RZ ;  /* 0x000000ffff007224 */ /* 0x000fe200078e00ff */
[----:B------:R-:W-:Y:S01]  /*0f80*/  ULDC.64 UR12, c[0x0][0x418] ;  /* 0x00010600000c7ab9 */ /* 0x000fe20000000a00 */
[----:B------:R-:W-:Y:S01]  /*0f90*/  ULDC UR42, c[0x0][0x424] ;  /* 0x00010900002a7ab9 */ /* 0x000fe20000000800 */
[----:B------:R-:W-:Y:S01]  /*0fa0*/  UISETP.NE.U32.AND UP0, UPT, UR12, URZ, UPT ;  /* 0x0000003f0c00728c */ /* 0x000fe2000bf05070 */
[----:B------:R-:W-:Y:S01]  /*0fb0*/  CS2R R174, SRZ ;  /* 0x0000000000ae7805 */ /* 0x000fe2000001ff00 */
[----:B------:R-:W-:Y:S01]  /*0fc0*/  USHF.L.U32 UR43, UR4, 0x7, URZ ;  /* 0x00000007042b7899 */ /* 0x000fe2000800063f */
[----:B------:R-:W-:Y:S01]  /*0fd0*/  CS2R R148, SRZ ;  /* 0x0000000000947805 */ /* 0x000fe2000001ff00 */
[----:B------:R-:W-:Y:S01]  /*0fe0*/  UISETP.NE.AND.EX UP0, UPT, UR13, URZ, UPT, UP0 ;  /* 0x0000003f0d00728c */ /* 0x000fe2000bf05300 */
[----:B------:R-:W-:Y:S01]  /*0ff0*/  CS2R R172, SRZ ;  /* 0x0000000000ac7805 */ /* 0x000fe2000001ff00 */
[----:B------:R-:W-:Y:S01]  /*1000*/  UIADD3 UR4, UR43, 0x7f, URZ ;  /* 0x0000007f2b047890 */ /* 0x000fe2000fffe03f */
[----:B------:R-:W-:Y:S01]  /*1010*/  CS2R R144, SRZ ;  /* 0x0000000000907805 */ /* 0x000fe2000001ff00 */
[----:B------:R-:W-:Y:S01]  /*1020*/  ULDC UR8, c[0x0][0x288] ;  /* 0x0000a20000087ab9 */ /* 0x000fe20000000800 */
[----:B------:R-:W-:Y:S01]  /*1030*/  @UP2 ULDC UR6, c[0x0][0x44c] ;  /* 0x0001130000062ab9 */ /* 0x000fe20000000800 */
[----:B------:R-:W-:Y:S01]  /*1040*/  UIADD3 UR8, -UR8, 0x60, URZ ;  /* 0x0000006008087890 */ /* 0x000fe2000fffe13f */
[----:B------:R-:W-:Y:S01]  /*1050*/  CS2R R170, SRZ ;  /* 0x0000000000aa7805 */ /* 0x000fe2000001ff00 */
[----:B------:R-:W-:Y:S01]  /*1060*/  UIMAD.WIDE.U32 UR6, UR4, UR6, URZ ;  /* 0x00000006040672a5 */ /* 0x000fe2000f8e003f */
[----:B------:R-:W-:Y:S01]  /*1070*/  CS2R R140, SRZ ;  /* 0x00000000008c7805 */ /* 0x000fe2000001ff00 */
[----:B------:R-:W-:Y:S01]  /*1080*/  USEL UR42, UR42, 0x1, UP0 ;  /* 0x000000012a2a7887 */ /* 0x000fe20008000000 */
[----:B------:R-:W-:Y:S01]  /*1090*/  CS2R R128, SRZ ;  /* 0x0000000000807805 */ /* 0x000fe2000001ff00 */
[----:B------:R-:W-:Y:S01]  /*10a0*/  ULDC UR9, c[0x0][0x2f0] ;  /* 0x0000bc0000097ab9 */ /* 0x000fe20000000800 */
[----:B------:R-:W-:Y:S01]  /*10b0*/  @UP2 ULDC UR12, c[0x0][0x450] ;  /* 0x00011400000c2ab9 */ /* 0x000fe20000000800 */
[----:B------:R-:W-:Y:S01]  /*10c0*/  UIMAD UR8, UR42, UR9, UR8 ;  /* 0x000000092a0872a4 */ /* 0x000fe2000f8e0208 */
[----:B------:R-:W-:Y:S01]  /*10d0*/  CS2R R108, SRZ ;  /* 0x00000000006c7805 */ /* 0x000fe2000001ff00 */
[----:B------:R-:W-:Y:S01]  /*10e0*/  @UP2 USHF.R.U32.HI UR4, URZ, UR12, UR7 ;  /* 0x0000000c3f042299 */ /* 0x000fe20008011607 */
[----:B------:R-:W-:Y:S01]  /*10f0*/  CS2R R136, SRZ ;  /* 0x0000000000887805 */ /* 0x000fe2000001ff00 */
[----:B------:R-:W-:Y:S01]  /*1100*/  UIMAD UR6, UR42, UR9, 0x5f ;  /* 0x0000005f2a0674a4 */ /* 0x000fe2000f8e0209 */
[----:B------:R-:W-:Y:S01]  /*1110*/  CS2R R104, SRZ ;  /* 0x0000000000687805 */ /* 0x000fe2000001ff00 */
[----:B------:R-:W-:Y:S01]  /*1120*/  UIADD3 UR8, UR8, UR4, URZ ;  /* 0x0000000408087290 */ /* 0x000fe2000fffe03f */
[----:B------:R-:W-:Y:S01]  /*1130*/  CS2R R100, SRZ ;  /* 0x0000000000647805 */ /* 0x000fe2000001ff00 */
[----:B------:R-:W-:Y:S01]  /*1140*/  UIMAD.WIDE UR6, UR6, 0x2aaaaaab, URZ ;  /* 0x2aaaaaab060678a5 */ /* 0x000fe2000f8e023f */
[----:B------:R-:W-:Y:S01]  /*1150*/  CS2R R132, SRZ ;  /* 0x0000000000847805 */ /* 0x000fe2000001ff00 */
[----:B------:R-:W-:Y:S01]  /*1160*/  UIMAD.WIDE UR8, UR8, 0x2aaaaaab, URZ ;  /* 0x2aaaaaab080878a5 */ /* 0x000fe2000f8e023f */
[----:B------:R-:W-:Y:S01]  /*1170*/  CS2R R96, SRZ ;  /* 0x0000000000607805 */ /* 0x000fe2000001ff00 */
[----:B------:R-:W-:Y:S01]  /*1180*/  ULDC UR11, c[0x0][0xc54] ;  /* 0x00031500000b7ab9 */ /* 0x000fe20000000800 */
[----:B------:R-:W-:Y:S01]  /*1190*/  USHF.R.U32.HI UR4, URZ, 0x1f, UR7 ;  /* 0x0000001f3f047899 */ /* 0x000fe20008011607 */
[----:B------:R-:W-:Y:S01]  /*11a0*/  CS2R R92, SRZ ;  /* 0x00000000005c7805 */ /* 0x000fe2000001ff00 */
[----:B------:R-:W-:Y:S01]  /*11b0*/  UIMAD UR11, UR5, UR11, UR10 ;  /* 0x0000000b050b72a4 */ /* 0x000fe2000f8e020a */
[----:B------:R-:W-:Y:S01]  /*11c0*/  MOV R204, RZ ;  /* 0x000000ff00cc7202 */ /* 0x000fe20000000f00 */
[----:B------:R-:W-:Y:S01]  /*11d0*/  USHF.R.U32.HI UR5, URZ, 0x1f, UR9 ;  /* 0x0000001f3f057899 */ /* 0x000fe20008011609 */
[----:B------:R-:W-:Y:S01]  /*11e0*/  CS2R R88, SRZ ;  /* 0x0000000000587805 */ /* 0x000fe2000001ff00 */
[----:B------:R-:W-:Y:S01]  /*11f0*/  ULEA.HI.SX32 UR7, UR7, UR4, 0x1c ;  /* 0x0000000407077291 */ /* 0x000fe2000f8fe23f */
[----:B------:R-:W-:Y:S01]  /*1200*/  CS2R R84, SRZ ;  /* 0x0000000000547805 */ /* 0x000fe2000001ff00 */
[----:B------:R-:W-:Y:S01]  /*1210*/  ULEA.HI.SX32 UR9, UR9, UR5, 0x1c ;  /* 0x0000000509097291 */ /* 0x000fe2000f8fe23f */
[----:B------:R-:W-:Y:S01]  /*1220*/  CS2R R124, SRZ ;  /* 0x00000000007c7805 */ /* 0x000fe2000001ff00 */
[----:B------:R-:W-:Y:S01]  /*1230*/  ULDC UR39, c[0x0][0xc48] ;  /* 0x0003120000277ab9 */ /* 0x000fe20000000800 */
[----:B------:R-:W-:Y:S01]  /*1240*/  UMOV UR41, UR11 ;  /* 0x0000000b00297c82 */ /* 0x000fe20008000000 */
[----:B------:R-:W-:Y:S01]  /*1250*/  UISETP.LT.AND UP0, UPT, UR7, UR9, UPT ;  /* 0x000000090700728c */ /* 0x000fe2000bf01270 */
[----:B------:R-:W-:Y:S01]  /*1260*/  CS2R R80, SRZ ;  /* 0x0000000000507805 */ /* 0x000fe2000001ff00 */
[----:B------:R-:W-:Y:S01]  /*1270*/  UISETP.NE.AND UP1, UPT, UR39, 0x1, UPT ;  /* 0x000000012700788c */ /* 0x000fe2000bf25270 */
[----:B------:R-:W-:Y:S01]  /*1280*/  CS2R R76, SRZ ;  /* 0x00000000004c7805 */ /* 0x000fe2000001ff00 */
[----:B------:R-:W-:Y:S01]  /*1290*/  USEL UR40, UR7, UR9, UP0 ;  /* 0x0000000907287287 */ /* 0x000fe20008000000 */
[----:B------:R-:W-:Y:S01]  /*12a0*/  CS2R R176, SRZ ;  /* 0x0000000000b07805 */ /* 0x000fe2000001ff00 */
[----:B------:R-:W-:Y:S01]  /*12b0*/  UP2UR UR46, UPR, URZ, 0x4 ;  /* 0x000000043f2e7883 */ /* 0x000fe20008000000 */
[----:B------:R-:W-:Y:S01]  /*12c0*/  IMAD.MOV.U32 R200, RZ, RZ, RZ ;  /* 0x000000ffffc87224 */ /* 0x000fe200078e00ff */
[----:B------:R-:W-:Y:S01]  /*12d0*/  UISETP.GE.AND UP0, UPT, UR40, 0x1, UPT ;  /* 0x000000012800788c */ /* 0x000fe2000bf06270 */
[----:B------:R-:W-:-:S02]  /*12e0*/  CS2R R72, SRZ ;  /* 0x0000000000487805 */ /* 0x000fc4000001ff00 */
[----:B------:R-:W-:Y:S02]  /*12f0*/  CS2R R68, SRZ ;  /* 0x0000000000447805 */ /* 0x000fe4000001ff00 */
[----:B------:R-:W-:Y:S02]  /*1300*/  CS2R R198, SRZ ;  /* 0x0000000000c67805 */ /* 0x000fe4000001ff00 */
[----:B------:R-:W-:Y:S01]  /*1310*/  CS2R R64, SRZ ;  /* 0x0000000000407805 */ /* 0x000fe2000001ff00 */
[----:B------:R-:W-:Y:S01]  /*1320*/  @UP1 ULDC UR10, c[0x0][0xc4c] ;  /* 0x00031300000a1ab9 */ /* 0x000fe20000000800 */
[----:B------:R-:W-:Y:S01]  /*1330*/  PLOP3.LUT P1, PT, PT, PT, UP0, 0x80, 0x0 ;  /* 0x000000000000781c */ /* 0x000fe20003f2f008 */
[----:B------:R-:W-:Y:S01]  /*1340*/  UIMAD.WIDE.U32 UR4, UR11, UR10, URZ ;  /* 0x0000000a0b0472a5 */ /* 0x000fe2000f8e003f */
[----:B------:R-:W-:Y:S01]  /*1350*/  CS2R R60, SRZ ;  /* 0x00000000003c7805 */ /* 0x000fe2000001ff00 */
[----:B------:R-:W-:Y:S01]  /*1360*/  @UP1 ULDC UR6, c[0x0][0xc50] ;  /* 0x0003140000061ab9 */ /* 0x000fe20000000800 */
[----:B------:R-:W-:Y:S01]  /*1370*/  CS2R R56, SRZ ;  /* 0x0000000000387805 */ /* 0x000fe2000001ff00 */
[----:B------:R-:W-:Y:S01]  /*1380*/  @UP1 USHF.R.U32.HI UR41, URZ, UR6, UR5 ;  /* 0x000000063f291299 */ /* 0x000fe20008011605 */
[----:B------:R-:W-:-:S02]  /*1390*/  CS2R R52, SRZ ;  /* 0x0000000000347805 */ /* 0x000fc4000001ff00 */
[----:B------:R-:W-:Y:S02]  /*13a0*/  CS2R R196, SRZ ;  /* 0x0000000000c47805 */ /* 0x000fe4000001ff00 */
[----:B------:R-:W-:Y:S01]  /*13b0*/  CS2R R48, SRZ ;  /* 0x0000000000307805 */ /* 0x000fe2000001ff00 */
[----:B------:R-:W-:Y:S01]  /*13c0*/  UIADD3 UR4, -UR41, URZ, URZ ;  /* 0x0000003f29047290 */ /* 0x000fe2000fffe13f */
[----:B------:R-:W-:Y:S02]  /*13d0*/  CS2R R44, SRZ ;  /* 0x00000000002c7805 */ /* 0x000fe4000001ff00 */
[----:B------:R-:W-:Y:S02]  /*13e0*/  CS2R R40, SRZ ;  /* 0x0000000000287805 */ /* 0x000fe4000001ff00 */
[----:B------:R-:W-:Y:S01]  /*13f0*/  CS2R R36, SRZ ;  /* 0x0000000000247805 */ /* 0x000fe2000001ff00 */
[----:B------:R-:W-:Y:S01]  /*1400*/  UIMAD UR39, UR39, UR4, UR11 ;  /* 0x00000004272772a4 */ /* 0x000fe2000f8e020b */
        /* <DEDUP_REMOVED lines=56> */
[----:B------:R-:W-:Y:S01]  /*1790*/  IMAD.U32 R7, RZ, RZ, UR5 ;  /* 0x00000005ff077e24 */ /* 0x000fe2000f8e00ff */
[----:B------:R-:W-:Y:S01]  /*17a0*/  MOV R12, 0x1 ;  /* 0x00000001000c7802 */ /* 0x000fe20000000f00 */
[----:B------:R-:W-:-:S02]  /*17b0*/  IMAD.U32 R11, RZ, RZ, UR7 ;  /* 0x00000007ff0b7e24 */ /* 0x000fc4000f8e00ff */
[----:B------:R-:W-:Y:S02]  /*17c0*/  IMAD.MOV.U32 R8, RZ, RZ, 0x70 ;  /* 0x00000070ff087424 */ /* 0x000fe400078e00ff */
[----:B0-----:R-:W-:-:S07]  /*17d0*/  IMAD.MOV.U32 R13, RZ, RZ, RZ ;  /* 0x000000ffff0d7224 */ /* 0x001fce00078e00ff */
[----:B------:R-:W-:-:S07]  /*17e0*/  LEPC R20, `(.L_x_4432) ;  /* 0x000000001014794e */ /* 0x000fce0000000000 */
[----:B-1----:R-:W-:Y:S05]  /*17f0*/  CALL.ABS.NOINC R14 ;  /* 0x000000000e007343 */ /* 0x002fea0003c00000 */
.L_x_4432:
        /* <DEDUP_REMOVED lines=10> */
.L_x_4549:
[----:B0-----:R-:W-:Y:S01]  /*18a0*/  IMAD.U32 R0, RZ, RZ, UR44 ;  /* 0x0000002cff007e24 */ /* 0x001fe2000f8e00ff */
[----:B------:R-:W-:Y:S05]  /*18b0*/  WARPSYNC.ALL ;  /* 0x0000000000007948 */ /* 0x000fea0003800000 */
[----:B------:R0:W-:Y:S01]  /*18c0*/  BAR.SYNC.DEFER_BLOCKING R7, 0x100 ;  /* 0x000400070000751d */ /* 0x0001e20000010000 */
[----:B------:R-:W-:-:S13]  /*18d0*/  ISETP.NE.AND P0, PT, R0, 0x3, PT ;  /* 0x000000030000780c */ /* 0x000fda0003f05270 */
[----:B0-----:R-:W-:Y:S05]  /*18e0*/  @!P0 BRA `(.L_x_4434) ;  /* 0x0000000000048947 */ /* 0x001fea0003800000 */
[----:B------:R-:W-:Y:S01]  /*18f0*/  BPT.TRAP 0x1 ;  /* 0x000000040000795c */ /* 0x000fe20000300000 */
.L_x_4434:
[----:B------:R-:W-:Y:S01]  /*1900*/  ULEA UR22, UR36, UR47, 0x3 ;  /* 0x0000002f24167291 */ /* 0x000fe2000f8e183f */
[----:B------:R-:W-:-:S04]  /*1910*/  MOV R8, UR37 ;  /* 0x0000002500087c02 */ /* 0x000fc80008000f00 */
[----:B------:R-:W-:-:S04]  /*1920*/  SHF.L.U32 R8, R8, 0x1f, RZ ;  /* 0x0000001f08087819 */ /* 0x000fc800000006ff */
[----:B------:R0:W1:Y:S01]  /*1930*/  SYNCS.PHASECHK.TRANS64.TRYWAIT P1, [UR22+0x22830], R8 ;  /* 0x02283008ff0075a7 */ /* 0x0000620008020156 */
[----:B------:R-:W-:Y:S05]  /*1940*/  @!P0 BRA `(.L_x_4435) ;  /* 0x0000000000048947 */ /* 0x000fea0003800000 */
[----:B------:R-:W-:Y:S01]  /*1950*/  BPT.TRAP 0x1 ;  /* 0x000000040000795c */ /* 0x000fe20000300000 */
.L_x_4435:
[----:B-1----:R-:W-:Y:S05]  /*1960*/  @P1 BRA `(.L_x_4436) ;  /* 0x0000000000081947 */ /* 0x002fea0003800000 */
[----:B------:R-:W1:Y:S02]  /*1970*/  SYNCS.PHASECHK.TRANS64.TRYWAIT P1, [UR22+0x22830], R8 ;  /* 0x02283008ff0075a7 */ /* 0x000e640008020156 */
[----:B-1----:R-:W-:Y:S05]  /*1980*/  @!P1 BRA `(.L_x_4437) ;  /* 0x000000e000e49947 */ /* 0x002fea0003800000 */
.L_x_4436:
        /* <DEDUP_REMOVED lines=38> */
.L_x_4438:
[----:B------:R-:W-:Y:S01]  /*1bf0*/  UISETP.NE.AND UP0, UPT, UR46, URZ, UPT ;  /* 0x0000003f2e00728c */ /* 0x000fe2000bf05270 */
[----:B------:R-:W-:Y:S01]  /*1c00*/  VIADD R4, R16, UR43 ;  /* 0x0000002b10047c36 */ /* 0x000fe20008000000 */
[----:B------:R-:W-:Y:S01]  /*1c10*/  ULDC UR11, c[0x0][0x2f0] ;  /* 0x0000bc00000b7ab9 */ /* 0x000fe20000000800 */
[----:B------:R-:W-:Y:S01]  /*1c20*/  ULDC UR7, c[0x0][0x9d8] ;  /* 0x0002760000077ab9 */ /* 0x000fe20000000800 */
[----:B------:R-:W-:Y:S01]  /*1c30*/  ULDC UR14, c[0x0][0x288] ;  /* 0x0000a200000e7ab9 */ /* 0x000fe20000000800 */
[----:B------:R-:W-:Y:S01]  /*1c40*/  FMUL.FTZ R27, R27, UR7 ;  /* 0x000000071b1b7c20 */ /* 0x000fe20008410000 */
[----:B------:R-:W-:Y:S01]  /*1c50*/  PLOP3.LUT P1, PT, PT, PT, UP0, 0x80, 0x0 ;  /* 0x000000000000781c */ /* 0x000fe20003f2f008 */
[----:B------:R-:W-:Y:S01]  /*1c60*/  FMUL.FTZ R26, R26, UR7 ;  /* 0x000000071a1a7c20 */ /* 0x000fe20008410000 */
[----:B------:R-:W-:Y:S01]  /*1c70*/  PLOP3.LUT P2, PT, PT, PT, UP0, 0x80, 0x0 ;  /* 0x000000000000781c */ /* 0x000fe20003f4f008 */
[----:B------:R-:W-:Y:S01]  /*1c80*/  FMUL.FTZ R30, R30, UR7 ;  /* 0x000000071e1e7c20 */ /* 0x000fe20008410000 */
[----:B------:R-:W-:Y:S01]  /*1c90*/  FMUL.FTZ R31, R31, UR7 ;  /* 0x000000071f1f7c20 */ /* 0x000fe20008410000 */
[----:B------:R-:W-:Y:S01]  /*1ca0*/  @UP0 ULDC UR6, c[0x0][0x44c] ;  /* 0x0001130000060ab9 */ /* 0x000fe20000000800 */
[----:B------:R-:W3:Y:S01]  /*1cb0*/  MUFU.TANH R20, R26 ;  /* 0x0000001a00147308 */ /* 0x000ee20000002400 */
[----:B------:R-:W-:Y:S01]  /*1cc0*/  FMUL.FTZ R34, R34, UR7 ;  /* 0x0000000722227c20 */ /* 0x000fe20008410000 */
[----:B------:R-:W-:Y:S01]  /*1cd0*/  FMUL.FTZ R35, R35, UR7 ;  /* 0x0000000723237c20 */ /* 0x000fe20008410000 */
[----:B------:R-:W-:Y:S01]  /*1ce0*/  FMUL.FTZ R25, R25, UR7 ;  /* 0x0000000719197c20 */ /* 0x000fe20008410000 */
[----:B------:R-:W-:Y:S01]  /*1cf0*/  FMUL.FTZ R38, R38, UR7 ;  /* 0x0000000726267c20 */ /* 0x000fe20008410000 */
[----:B------:R-:W-:Y:S01]  /*1d00*/  FMUL.FTZ R39, R39, UR7 ;  /* 0x0000000727277c20 */ /* 0x000fe20008410000 */
[----:B------:R-:W-:Y:S01]  /*1d10*/  FMUL.FTZ R28, R28, UR7 ;  /* 0x000000071c1c7c20 */ /* 0x000fe20008410000 */
[----:B-1----:R-:W-:Y:S01]  /*1d20*/  @P1 IMAD.HI.U32 R3, R4, UR6, RZ ;  /* 0x0000000604031c27 */ /* 0x002fe2000f8e00ff */
[----:B------:R-:W-:Y:S01]  /*1d30*/  @UP0 ULDC UR6, c[0x0][0x450] ;  /* 0x0001140000060ab9 */ /* 0x000fe20000000800 */
[----:B------:R-:W1:Y:S02]  /*1d40*/  MUFU.TANH R27, R27 ;  /* 0x0000001b001b7308 */ /* 0x000e640000002400 */
[----:B------:R-:W-:Y:S01]  /*1d50*/  FMUL.FTZ R42, R42, UR7 ;  /* 0x000000072a2a7c20 */ /* 0x000fe20008410000 */
[----:B------:R-:W-:Y:S01]  /*1d60*/  FMUL.FTZ R43, R43, UR7 ;  /* 0x000000072b2b7c20 */ /* 0x000fe20008410000 */
[----:B------:R-:W-:Y:S01]  /*1d70*/  @P2 SHF.R.U32.HI R4, RZ, UR6, R3 ;  /* 0x00000006ff042c19 */ /* 0x000fe20008011603 */
[----:B------:R-:W-:Y:S01]  /*1d80*/  UMOV UR6, 0xffffffa0 ;  /* 0xffffffa000067882 */ /* 0x000fe20000000000 */
[----:B------:R-:W-:Y:S01]  /*1d90*/  FMUL.FTZ R32, R32, UR7 ;  /* 0x0000000720207c20 */ /* 0x000fe20008410000 */
[----:B------:R-:W-:Y:S01]  /*1da0*/  UIMAD UR6, UR40, UR6, 0x60 ;  /* 0x00000060280674a4 */ /* 0x000fe2000f8e0206 */
[----:B------:R-:W-:Y:S01]  /*1db0*/  FMUL.FTZ R40, R40, UR7 ;  /* 0x0000000728287c20 */ /* 0x000fe20008410000 */
[----:B------:R-:W4:Y:S01]  /*1dc0*/  SHFL.IDX PT, R3, R4, 0x1, 0x1c1f ;  /* 0x003c1f0004037f89 */ /* 0x000f2200000e0000 */
[----:B------:R-:W5:Y:S01]  /*1dd0*/  MUFU.TANH R30, R30 ;  /* 0x0000001e001e7308 */ /* 0x000f620000002400 */
[----:B------:R-:W-:Y:S01]  /*1de0*/  UIMAD UR6, UR42, UR11, UR6 ;  /* 0x0000000b2a0672a4 */ /* 0x000fe2000f8e0206 */
[----:B------:R-:W-:Y:S01]  /*1df0*/  FMUL.FTZ R46, R46, UR7 ;  /* 0x000000072e2e7c20 */ /* 0x000fe20008410000 */
[----:B------:R-:W-:Y:S01]  /*1e00*/  FMUL.FTZ R41, R41, UR7 ;  /* 0x0000000729297c20 */ /* 0x000fe20008410000 */
[----:B------:R-:W-:Y:S01]  /*1e10*/  FMUL.FTZ R36, R36, UR7 ;  /* 0x0000000724247c20 */ /* 0x000fe20008410000 */
[----:B------:R-:W-:Y:S01]  /*1e20*/  FMUL.FTZ R47, R47, UR7 ;  /* 0x000000072f2f7c20 */ /* 0x000fe20008410000 */
[----:B------:R-:W-:Y:S01]  /*1e30*/  FMUL.FTZ R50, R50, UR7 ;  /* 0x0000000732327c20 */ /* 0x000fe20008410000 */
[----:B------:R-:W-:Y:S01]  /*1e40*/  IMAD.U32 R6, RZ, RZ, UR6 ;  /* 0x00000006ff067e24 */ /* 0x000fe2000f8e00ff */
[----:B------:R-:W-:Y:S01]  /*1e50*/  MUFU.TANH R31, R31 ;  /* 0x0000001f001f7308 */ /* 0x000fe20000002400 */
[----:B------:R-:W-:Y:S01]  /*1e60*/  FMUL.FTZ R51, R51, UR7 ;  /* 0x0000000733337c20 */ /* 0x000fe20008410000 */
[----:B------:R-:W-:Y:S01]  /*1e70*/  FMUL.FTZ R54, R54, UR7 ;  /* 0x0000000736367c20 */ /* 0x000fe20008410000 */
[----:B------:R-:W-:-:S02]  /*1e80*/  IMAD R5, R17, -0x2, R6 ;  /* 0xfffffffe11057824 */ /* 0x000fc400078e0206 */
[----:B------:R-:W-:Y:S01]  /*1e90*/  FMUL.FTZ R55, R55, UR7 ;  /* 0x0000000737377c20 */ /* 0x000fe20008410000 */
[----:B------:R-:W-:Y:S02]  /*1ea0*/  IMAD.U32 R6, RZ, RZ, UR14 ;  /* 0x0000000eff067e24 */ /* 0x000fe4000f8e00ff */
[----:B------:R-:W-:Y:S01]  /*1eb0*/  FMUL.FTZ R58, R58, UR7 ;  /* 0x000000073a3a7c20 */ /* 0x000fe20008410000 */
[----:B------:R-:W-:Y:S01]  /*1ec0*/  FMUL.FTZ R59, R59, UR7 ;  /* 0x000000073b3b7c20 */ /* 0x000fe20008410000 */
[----:B------:R-:W0:Y:S01]  /*1ed0*/  MUFU.TANH R34, R34 ;  /* 0x0000002200227308 */ /* 0x000e220000002400 */
[----:B------:R-:W-:Y:S01]  /*1ee0*/  FMUL.FTZ R62, R62, UR7 ;  /* 0x000000073e3e7c20 */ /* 0x000fe20008410000 */
[----:B------:R-:W-:Y:S01]  /*1ef0*/  IADD3 R6, R5, 0x1, -R6 ;  /* 0x0000000105067810 */ /* 0x000fe20007ffe806 */
[----:B------:R-:W-:Y:S01]  /*1f00*/  FMUL.FTZ R63, R63, UR7 ;  /* 0x000000073f3f7c20 */ /* 0x000fe20008410000 */
[----:B------:R-:W-:Y:S01]  /*1f10*/  FMUL.FTZ R66, R66, UR7 ;  /* 0x0000000742427c20 */ /* 0x000fe20008410000 */
[----:B------:R-:W-:Y:S01]  /*1f20*/  FMUL.FTZ R67, R67, UR7 ;  /* 0x0000000743437c20 */ /* 0x000fe20008410000 */
[----:B------:R-:W-:Y:S01]  /*1f30*/  FMUL.FTZ R70, R70, UR7 ;  /* 0x0000000746467c20 */ /* 0x000fe20008410000 */
[-CC-:B----4-:R-:W-:Y:S01]  /*1f40*/  VIADDMNMX R3, R3, R6.reuse, R5.reuse, PT ;  /* 0x0000000603037246 */ /* 0x190fe20003800105 */
[----:B------:R1:W-:Y:S01]  /*1f50*/  MUFU.TANH R11, R25 ;  /* 0x00000019000b7308 */ /* 0x0003e20000002400 */
[----:B------:R-:W-:Y:S01]  /*1f60*/  FMUL.FTZ R71, R71, UR7 ;  /* 0x0000000747477c20 */ /* 0x000fe20008410000 */
[----:B------:R-:W4:Y:S01]  /*1f70*/  SHFL.IDX PT, R4, R4, RZ, 0x1c1f ;  /* 0x001c1fff04047589 */ /* 0x000f2200000e0000 */
[C---:B------:R-:W-:Y:S01]  /*1f80*/  ISETP.GT.AND P1, PT, R3.reuse, RZ, PT ;  /* 0x000000ff0300720c */ /* 0x040fe20003f24270 */
[----:B------:R-:W-:Y:S01]  /*1f90*/  FMUL.FTZ R24, R24, UR7 ;  /* 0x0000000718187c20 */ /* 0x000fe20008410000 */
[----:B------:R-:W-:Y:S01]  /*1fa0*/  ISETP.GT.AND P2, PT, R3, 0x1, PT ;  /* 0x000000010300780c */ /* 0x000fe20003f44270 */
[----:B------:R-:W-:Y:S01]  /*1fb0*/  FMUL.FTZ R29, R29, UR7 ;  /* 0x000000071d1d7c20 */ /* 0x000fe20008410000 */
[----:B------:R-:W-:Y:S01]  /*1fc0*/  ISETP.GT.AND P3, PT, R3, 0x8, PT ;  /* 0x000000080300780c */ /* 0x000fe20003f64270 */
[----:B------:R-:W-:Y:S01]  /*1fd0*/  MUFU.TANH R35, R35 ;  /* 0x0000002300237308 */ /* 0x000fe20000002400 */
[----:B---3--:R-:W-:Y:S01]  /*1fe0*/  FSEL R20, R20, -INF , P1 ;  /* 0xff80000014147808 */ /* 0x008fe20000800000 */
[----:B------:R-:W-:Y:S01]  /*1ff0*/  FMUL.FTZ R33, R33, UR7 ;  /* 0x0000000721217c20 */ /* 0x000fe20008410000 */
[----:B-1----:R-:W-:Y:S01]  /*2000*/  FSEL R25, R27, -INF , P2 ;  /* 0xff8000001b197808 */ /* 0x002fe20001000000 */
[----:B------:R-:W-:Y:S01]  /*2010*/  FMUL.FTZ R37, R37, UR7 ;  /* 0x0000000725257c20 */ /* 0x000fe20008410000 */
[----:B------:R-:W-:Y:S01]  /*2020*/  ISETP.GT.AND P1, PT, R3, 0x9, PT ;  /* 0x000000090300780c */ /* 0x000fe20003f24270 */
[----:B------:R-:W-:Y:S01]  /*2030*/  ULDC UR10, c[0x0][0x988] ;  /* 0x00026200000a7ab9 */ /* 0x000fe20000000800 */
[----:B-----5:R-:W-:Y:S01]  /*2040*/  FSEL R26, R30, -INF , P3 ;  /* 0xff8000001e1a7808 */ /* 0x020fe20001800000 */
[----:B------:R-:W1:Y:S01]  /*2050*/  MUFU.TANH R38, R38 ;  /* 0x0000002600267308 */ /* 0x000e620000002400 */
[----:B------:R-:W-:Y:S01]  /*2060*/  FMNMX.FTZ R9, R20, R25, !PT ;  /* 0x0000001914097209 */ /* 0x000fe20007810000 */
[----:B------:R-:W-:Y:S01]  /*2070*/  FMUL.FTZ R49, R49, UR7 ;  /* 0x0000000731317c20 */ /* 0x000fe20008410000 */
[----:B------:R-:W-:Y:S01]  /*2080*/  ISETP.GT.AND P2, PT, R3, 0x10, PT ;  /* 0x000000100300780c */ /* 0x000fe20003f44270 */
[----:B------:R-:W-:Y:S01]  /*2090*/  FMUL.FTZ R44, R44, UR7 ;  /* 0x000000072c2c7c20 */ /* 0x000fe20008410000 */
[----:B------:R-:W-:Y:S01]  /*20a0*/  FMNMX.FTZ R9, R26, R9, !PT ;  /* 0x000000091a097209 */ /* 0x000fe20007810000 */
[----:B------:R-:W-:Y:S01]  /*20b0*/  FMUL.FTZ R45, R45, UR7 ;  /* 0x000000072d2d7c20 */ /* 0x000fe20008410000 */
[----:B0-----:R-:W-:Y:S01]  /*20c0*/  FSEL R30, R34, -INF , P2 ;  /* 0xff800000221e7808 */ /* 0x001fe20001000000 */
[----:B------:R0:W-:Y:S01]  /*20d0*/  MUFU.TANH R12, R28 ;  /* 0x0000001c000c7308 */ /* 0x0001e20000002400 */
[----:B------:R-:W-:Y:S01]  /*20e0*/  ISETP.GT.AND P2, PT, R3, 0x18, PT ;  /* 0x000000180300780c */ /* 0x000fe20003f44270 */
[----:B------:R-:W-:Y:S01]  /*20f0*/  FMUL.FTZ R48, R48, UR7 ;  /* 0x0000000730307c20 */ /* 0x000fe20008410000 */
[----:B----4-:R-:W-:Y:S01]  /*2100*/  VIADDMNMX R6, R4, R6, R5, PT ;  /* 0x0000000604067246 */ /* 0x010fe20003800105 */
[----:B------:R-:W-:Y:S01]  /*2110*/  FMUL.FTZ R52, R52, UR7 ;  /* 0x0000000734347c20 */ /* 0x000fe20008410000 */
[----:B------:R-:W-:Y:S01]  /*2120*/  FMUL.FTZ R53, R53, UR7 ;  /* 0x0000000735357c20 */ /* 0x000fe20008410000 */
[----:B------:R-:W-:Y:S01]  /*2130*/  FMUL.FTZ R56, R56, UR7 ;  /* 0x0000000738387c20 */ /* 0x000fe20008410000 */
[----:B------:R-:W-:Y:S01]  /*2140*/  ISETP.GT.AND P3, PT, R6, 0x8, PT ;  /* 0x000000080600780c */ /* 0x000fe20003f64270 */
[----:B------:R-:W-:Y:S01]  /*2150*/  MUFU.TANH R39, R39 ;  /* 0x0000002700277308 */ /* 0x000fe20000002400 */
[----:B0-----:R-:W-:Y:S01]  /*2160*/  FSEL R28, R31, -INF , P1 ;  /* 0xff8000001f1c7808 */ /* 0x001fe20000800000 */
[----:B------:R-:W-:Y:S01]  /*2170*/  FMUL.FTZ R57, R57, UR7 ;  /* 0x0000000739397c20 */ /* 0x000fe20008410000 */
[----:B------:R-:W-:Y:S01]  /*2180*/  ISETP.GT.AND P1, PT, R3, 0x11, PT ;  /* 0x000000110300780c */ /* 0x000fe20003f24270 */
[----:B------:R-:W-:Y:S01]  /*2190*/  FMUL.FTZ R60, R60, UR7 ;  /* 0x000000073c3c7c20 */ /* 0x000fe20008410000 */
[----:B------:R-:W-:Y:S01]  /*21a0*/  FMNMX.FTZ R9, R28, R9, !PT ;  /* 0x000000091c097209 */ /* 0x000fe20007810000 */
[----:B------:R-:W-:Y:S01]  /*21b0*/  FMUL.FTZ R61, R61, UR7 ;  /* 0x000000073d3d7c20 */ /* 0x000fe20008410000 */
[----:B-1----:R-:W-:Y:S01]  /*21c0*/  FSEL R34, R38, -INF , P2 ;  /* 0xff80000026227808 */ /* 0x002fe20001000000 */
[----:B------:R-:W0:Y:S01]  /*21d0*/  MUFU.TANH R42, R42 ;  /* 0x0000002a002a7308 */ /* 0x000e220000002400 */
[----:B------:R-:W-:Y:S01]  /*21e0*/  FMNMX.FTZ R9, R30, R9, !PT ;  /* 0x000000091e097209 */ /* 0x000fe20007810000 */
[----:B------:R-:W-:Y:S01]  /*21f0*/  FMUL.FTZ R64, R64, UR7 ;  /* 0x0000000740407c20 */ /* 0x000fe20008410000 */
[----:B------:R-:W-:Y:S01]  /*2200*/  ISETP.GT.AND P2, PT, R3, 0x20, PT ;  /* 0x000000200300780c */ /* 0x000fe20003f44270 */
[----:B------:R-:W-:Y:S01]  /*2210*/  FMUL.FTZ R65, R65, UR7 ;  /* 0x0000000741417c20 */ /* 0x000fe20008410000 */
[----:B------:R-:W-:Y:S01]  /*2220*/  FMUL.FTZ R68, R68, UR7 ;  /* 0x0000000744447c20 */ /* 0x000fe20008410000 */
[----:B------:R-:W-:Y:S01]  /*2230*/  FMUL.FTZ R69, R69, UR7 ;  /* 0x0000000745457c20 */ /* 0x000fe20008410000 */
[----:B------:R-:W-:Y:S01]  /*2240*/  UIADD3 UR6, UR22, 0x22840, URZ ;  /* 0x0002284016067890 */ /* 0x000fe2000fffe03f */
[----:B------:R1:W-:Y:S03]  /*2250*/  MUFU.TANH R15, R32 ;  /* 0x00000020000f7308 */ /* 0x0003e60000002400 */
[----:B------:R-:W-:-:S05]  /*2260*/  UPRMT UR6, UR50, 0x654, UR6 ;  /* 0x0000065432067896 */ /* 0x000fca0008000006 */
[----:B------:R-:W-:Y:S01]  /*2270*/  MUFU.TANH R43, R43 ;  /* 0x0000002b002b7308 */ /* 0x000fe20000002400 */
[----:B-1----:R-:W-:Y:S02]  /*2280*/  FSEL R32, R35, -INF , P1 ;  /* 0xff80000023207808 */ /* 0x002fe40000800000 */
[C---:B------:R-:W-:Y:S01]  /*2290*/  ISETP.GT.AND P1, PT, R3.reuse, 0x19, PT ;  /* 0x000000190300780c */ /* 0x040fe20003f24270 */
[----:B------:R-:W-:Y:S01]  /*22a0*/  SYNCS.ARRIVE.TRANS64.RED.A1T0 RZ, [UR6], RZ ;  /* 0x000000ffffff79a7 */ /* 0x000fe20008100406 */
[----:B------:R-:W-:Y:S02]  /*22b0*/  FMNMX.FTZ R9, R32, R9, !PT ;  /* 0x0000000920097209 */ /* 0x000fe40007810000 */
[----:B0-----:R-:W-:Y:S01]  /*22c0*/  FSEL R38, R42, -INF , P2 ;  /* 0xff8000002a267808 */ /* 0x001fe20001000000 */
[----:B------:R-:W-:Y:S01]  /*22d0*/  MUFU.TANH R72, R40 ;  /* 0x0000002800487308 */ /* 0x000fe20000002400 */
[----:B------:R-:W-:Y:S02]  /*22e0*/  FMNMX.FTZ R9, R34, R9, !PT ;  /* 0x0000000922097209 */ /* 0x000fe40007810000 */
[----:B------:R-:W-:-:S05]  /*22f0*/  ISETP.GT.AND P2, PT, R3, 0x28, PT ;  /* 0x000000280300780c */ /* 0x000fca0003f44270 */
[----:B------:R-:W0:Y:S08]  /*2300*/  MUFU.TANH R40, R46 ;  /* 0x0000002e00287308 */ /* 0x000e300000002400 */
[----:B------:R-:W-:Y:S08]  /*2310*/  MUFU.TANH R73, R41 ;  /* 0x0000002900497308 */ /* 0x000ff00000002400 */
[----:B------:R1:W-:Y:S01]  /*2320*/  MUFU.TANH R21, R36 ;  /* 0x0000002400157308 */ /* 0x0003e20000002400 */
[----:B0-----:R-:W-:-:S02]  /*2330*/  FSEL R40, R40, -INF , P2 ;  /* 0xff80000028287808 */ /* 0x001fc40001000000 */
[----:B------:R-:W-:-:S05]  /*2340*/  ISETP.GT.AND P2, PT, R3, 0x30, PT ;  /* 0x000000300300780c */ /* 0x000fca0003f44270 */
[----:B------:R-:W0:Y:S01]  /*2350*/  MUFU.TANH R41, R47 ;  /* 0x0000002f00297308 */ /* 0x000e220000002400 */
[----:B-1----:R-:W-:Y:S02]  /*2360*/  FSEL R36, R39, -INF , P1 ;  /* 0xff80000027247808 */ /* 0x002fe40000800000 */
[----:B------:R-:W-:Y:S02]  /*2370*/  ISETP.GT.AND P1, PT, R3, 0x21, PT ;  /* 0x000000210300780c */ /* 0x000fe40003f24270 */
[----:B------:R-:W-:Y:S02]  /*2380*/  FMNMX.FTZ R9, R36, R9, !PT ;  /* 0x0000000924097209 */ /* 0x000fe40007810000 */
[----:B------:R-:W-:Y:S01]  /*2390*/  FSEL R39, R43, -INF , P1 ;  /* 0xff8000002b277808 */ /* 0x000fe20000800000 */
[----:B------:R-:W1:Y:S01]  /*23a0*/  MUFU.TANH R50, R50 ;  /* 0x0000003200327308 */ /* 0x000e620000002400 */
[----:B------:R-:W-:Y:S02]  /*23b0*/  FMNMX.FTZ R10, R38, R9, !PT ;  /* 0x00000009260a7209 */ /* 0x000fe40007810000 */
[----:B------:R-:W-:-:S02]  /*23c0*/  ISETP.GT.AND P1, PT, R3, 0x29, PT ;  /* 0x000000290300780c */ /* 0x000fc40003f24270 */
[----:B------:R-:W-:-:S03]  /*23d0*/  FMNMX.FTZ R9, R39, R10, !PT ;  /* 0x0000000a27097209 */ /* 0x000fc60007810000 */
[----:B------:R-:W3:Y:S01]  /*23e0*/  MUFU.TANH R51, R51 ;  /* 0x0000003300337308 */ /* 0x000ee20000002400 */
[----:B0-----:R-:W-:Y:S02]  /*23f0*/  FSEL R41, R41, -INF , P1 ;  /* 0xff80000029297808 */ /* 0x001fe40000800000 */
[----:B------:R-:W-:Y:S02]  /*2400*/  FMNMX.FTZ R10, R40, R9, !PT ;  /* 0x00000009280a7209 */ /* 0x000fe40007810000 */
[----:B------:R-:W-:Y:S02]  /*2410*/  ISETP.GT.AND P1, PT, R3, 0x31, PT ;  /* 0x000000310300780c */ /* 0x000fe40003f24270 */
[----:B------:R-:W-:Y:S01]  /*2420*/  FMNMX.FTZ R9, R41, R10, !PT ;  /* 0x0000000a29097209 */ /* 0x000fe20007810000 */
[----:B------:R-:W0:Y:S01]  /*2430*/  MUFU.TANH R46, R54 ;  /* 0x00000036002e7308 */ /* 0x000e220000002400 */
[----:B-1----:R-:W-:Y:S02]  /*2440*/  FSEL R42, R50, -INF , P2 ;  /* 0xff800000322a7808 */ /* 0x002fe40001000000 */
[----:B------:R-:W-:-:S02]  /*2450*/  ISETP.GT.AND P2, PT, R3, 0x38, PT ;  /* 0x000000380300780c */ /* 0x000fc40003f44270 */
[----:B------:R-:W-:-:S03]  /*2460*/  FMNMX.FTZ R10, R42, R9, !PT ;  /* 0x000000092a0a7209 */ /* 0x000fc60007810000 */
[----:B------:R-:W1:Y:S01]  /*2470*/  MUFU.TANH R47, R55 ;  /* 0x00000037002f7308 */ /* 0x000e620000002400 */
[----:B---3--:R-:W-:Y:S02]  /*2480*/  FSEL R43, R51, -INF , P1 ;  /* 0xff800000332b7808 */ /* 0x008fe40000800000 */
[----:B------:R-:W-:Y:S02]  /*2490*/  ISETP.GT.AND P1, PT, R3, 0x39, PT ;  /* 0x000000390300780c */ /* 0x000fe40003f24270 */
[----:B------:R-:W-:-:S03]  /*24a0*/  FMNMX.FTZ R9, R43, R10, !PT ;  /* 0x0000000a2b097209 */ /* 0x000fc60007810000 */
[----:B------:R-:W3:Y:S01]  /*24b0*/  MUFU.TANH R58, R58 ;  /* 0x0000003a003a7308 */ /* 0x000ee20000002400 */
[----:B0-----:R-:W-:Y:S02]  /*24c0*/  FSEL R46, R46, -INF , P2 ;  /* 0xff8000002e2e7808 */ /* 0x001fe40001000000 */
[----:B------:R-:W-:Y:S02]  /*24d0*/  ISETP.GT.AND P2, PT, R3, 0x40, PT ;  /* 0x000000400300780c */ /* 0x000fe40003f44270 */
[----:B------:R-:W-:-:S03]  /*24e0*/  FMNMX.FTZ R10, R46, R9, !PT ;  /* 0x000000092e0a7209 */ /* 0x000fc60007810000 */
[----:B------:R-:W0:Y:S01]  /*24f0*/  MUFU.TANH R59, R59 ;  /* 0x0000003b003b7308 */ /* 0x000e220000002400 */
[----:B-1----:R-:W-:Y:S02]  /*2500*/  FSEL R47, R47, -INF , P1 ;  /* 0xff8000002f2f7808 */ /* 0x002fe40000800000 */
[----:B------:R-:W-:Y:S02]  /*2510*/  ISETP.GT.AND P1, PT, R3, 0x41, PT ;  /* 0x000000410300780c */ /* 0x000fe40003f24270 */
        /* <DEDUP_REMOVED lines=31> */
[----:B------:R-:W-:Y:S02]  /*2710*/  ISETP.GT.AND P1, PT, R6, RZ, PT ;  /* 0x000000ff0600720c */ /* 0x000fe40003f24270 */
[----:B------:R-:W-:-:S03]  /*2720*/  FMNMX.FTZ R10, R3, R10, !PT ;  /* 0x0000000a030a7209 */ /* 0x000fc60007810000 */
[----:B------:R-:W0:Y:S01]  /*2730*/  MUFU.TANH R33, R33 ;  /* 0x0000002100217308 */ /* 0x000e220000002400 */
[----:B-1----:R-:W-:Y:S01]  /*2740*/  FSEL R4, R24, -INF , P1 ;  /* 0xff80000018047808 */ /* 0x002fe20000800000 */
[----:B------:R-:W1:Y:S01]  /*2750*/  SHFL.BFLY PT, R9, R10, 0x2, 0x1f ;  /* 0x0c401f000a097f89 */ /* 0x000e6200000e0000 */
[----:B------:R-:W-:-:S05]  /*2760*/  ISETP.GT.AND P1, PT, R6, 0x9, PT ;  /* 0x000000090600780c */ /* 0x000fca0003f24270 */
[----:B------:R-:W4:Y:S08]  /*2770*/  MUFU.TANH R37, R37 ;  /* 0x0000002500257308 */ /* 0x000f300000002400 */
[----:B------:R5:W-:Y:S08]  /*2780*/  MUFU.TANH R66, R49 ;  /* 0x0000003100427308 */ /* 0x000bf00000002400 */
[----:B------:R2:W2:Y:S01]  /*2790*/  MUFU.TANH R35, R44 ;  /* 0x0000002c00237308 */ /* 0x0004a20000002400 */
[----:B-1----:R-:W-:-:S05]  /*27a0*/  FMNMX.FTZ R9, R10, R9, !PT ;  /* 0x000000090a097209 */ /* 0x002fca0007810000 */
[----:B------:R-:W1:Y:S02]  /*27b0*/  SHFL.BFLY PT, R10, R9, 0x1, 0x1f ;  /* 0x0c201f00090a7f89 */ /* 0x000e6400000e0000 */
[----:B------:R-:W2:Y:S08]  /*27c0*/  MUFU.TANH R45, R45 ;  /* 0x0000002d002d7308 */ /* 0x000eb00000002400 */
[----:B------:R-:W2:Y:S08]  /*27d0*/  MUFU.TANH R63, R48 ;  /* 0x00000030003f7308 */ /* 0x000eb00000002400 */
[----:B------:R-:W2:Y:S01]  /*27e0*/  MUFU.TANH R52, R52 ;  /* 0x0000003400347308 */ /* 0x000ea20000002400 */
[----:B-1----:R-:W-:-:S07]  /*27f0*/  FMNMX.FTZ R5, R9, R10, !PT ;  /* 0x0000000a09057209 */ /* 0x002fce0007810000 */
[----:B------:R-:W1:Y:S01]  /*2800*/  MUFU.TANH R53, R53 ;  /* 0x0000003500357308 */ /* 0x000e620000002400 */
[----:B------:R-:W-:Y:S02]  /*2810*/  FSEL R9, R11, -INF , P2 ;  /* 0xff8000000b097808 */ /* 0x000fe40001000000 */
[----:B------:R-:W-:Y:S02]  /*2820*/  FSEL R10, R12, -INF , P3 ;  /* 0xff8000000c0a7808 */ /* 0x000fe40001800000 */
[----:B------:R-:W-:Y:S02]  /*2830*/  FMNMX.FTZ R13, R4, R9, !PT ;  /* 0x00000009040d7209 */ /* 0x000fe40007810000 */
[----:B------:R-:W-:Y:S01]  /*2840*/  ISETP.GT.AND P2, PT, R6, 0x10, PT ;  /* 0x000000100600780c */ /* 0x000fe20003f44270 */
[----:B------:R-:W1:Y:S01]  /*2850*/  MUFU.TANH R56, R56 ;  /* 0x0000003800387308 */ /* 0x000e620000002400 */
[----:B---3--:R-:W-:Y:S02]  /*2860*/  FSEL R11, R29, -INF , P1 ;  /* 0xff8000001d0b7808 */ /* 0x008fe40000800000 */
[----:B------:R-:W-:-:S02]  /*2870*/  FMNMX.FTZ R14, R10, R13, !PT ;  /* 0x0000000d0a0e7209 */ /* 0x000fc40007810000 */
[----:B------:R-:W-:Y:S02]  /*2880*/  FSEL R12, R15, -INF , P2 ;  /* 0xff8000000f0c7808 */ /* 0x000fe40001000000 */
[C---:B------:R-:W-:Y:S01]  /*2890*/  ISETP.GT.AND P1, PT, R6.reuse, 0x11, PT ;  /* 0x000000110600780c */ /* 0x040fe20003f24270 */
[----:B------:R-:W3:Y:S01]  /*28a0*/  MUFU.TANH R57, R57 ;  /* 0x0000003900397308 */ /* 0x000ee20000002400 */
[----:B------:R-:W-:Y:S01]  /*28b0*/  FMNMX.FTZ R15, R11, R14, !PT ;  /* 0x0000000e0b0f7209 */ /* 0x000fe20007810000 */
[C---:B------:R-:W-:Y:S01]  /*28c0*/  FMUL.FTZ R14, R5.reuse, UR10 ;  /* 0x0000000a050e7c20 */ /* 0x040fe20008410000 */
[----:B------:R-:W-:Y:S02]  /*28d0*/  FSETP.NEU.FTZ.AND P2, PT, R5, -INF , PT ;  /* 0xff8000000500780b */ /* 0x000fe40003f5d000 */
[----:B------:R-:W-:Y:S02]  /*28e0*/  ISETP.GT.AND P3, PT, R6, 0x18, PT ;  /* 0x000000180600780c */ /* 0x000fe40003f64270 */
[----:B0-----:R-:W-:Y:S01]  /*28f0*/  FSEL R13, R33, -INF , P1 ;  /* 0xff800000210d7808 */ /* 0x001fe20000800000 */
[----:B------:R-:W0:Y:S01]  /*2900*/  MUFU.TANH R60, R60 ;  /* 0x0000003c003c7308 */ /* 0x000e220000002400 */
[----:B------:R-:W-:-:S02]  /*2910*/  FMNMX.FTZ R24, R12, R15, !PT ;  /* 0x0000000f0c187209 */ /* 0x000fc40007810000 */
[----:B-----5:R-:W-:Y:S02]  /*2920*/  FSEL R49, R14, RZ, P2 ;  /* 0x000000ff0e317208 */ /* 0x020fe40001000000 */
[----:B------:R-:W-:Y:S02]  /*2930*/  FSEL R14, R21, -INF , P3 ;  /* 0xff800000150e7808 */ /* 0x000fe40001800000 */
[----:B------:R-:W-:Y:S01]  /*2940*/  ISETP.GT.AND P1, PT, R6, 0x19, PT ;  /* 0x000000190600780c */ /* 0x000fe20003f24270 */
[--C-:B------:R-:W-:Y:S01]  /*2950*/  FFMA.FTZ R29, R20, UR10, -R49.reuse ;  /* 0x0000000a141d7c23 */ /* 0x100fe20008010831 */
[----:B------:R-:W-:Y:S01]  /*2960*/  FMNMX.FTZ R21, R13, R24, !PT ;  /* 0x000000180d157209 */ /* 0x000fe20007810000 */
[--C-:B------:R-:W-:Y:S01]  /*2970*/  FFMA.FTZ R31, R25, UR10, -R49.reuse ;  /* 0x0000000a191f7c23 */ /* 0x100fe20008010831 */
[----:B------:R-:W-:Y:S01]  /*2980*/  ISETP.GT.AND P2, PT, R6, 0x20, PT ;  /* 0x000000200600780c */ /* 0x000fe20003f44270 */
[----:B------:R5:W-:Y:S01]  /*2990*/  MUFU.EX2 R153, R29 ;  /* 0x0000001d00997308 */ /* 0x000be20000000800 */
[----:B----4-:R-:W-:Y:S01]  /*29a0*/  FSEL R15, R37, -INF , P1 ;  /* 0xff800000250f7808 */ /* 0x010fe20000800000 */
[--C-:B------:R-:W-:Y:S01]  /*29b0*/  FFMA.FTZ R33, R26, UR10, -R49.reuse ;  /* 0x0000000a1a217c23 */ /* 0x100fe20008010831 */
[----:B------:R-:W-:Y:S01]  /*29c0*/  FMNMX.FTZ R24, R14, R21, !PT ;  /* 0x000000150e187209 */ /* 0x000fe20007810000 */
[--C-:B------:R-:W-:Y:S01]  /*29d0*/  FFMA.FTZ R37, R30, UR10, -R49.reuse ;  /* 0x0000000a1e257c23 */ /* 0x100fe20008010831 */
[----:B------:R-:W-:Y:S01]  /*29e0*/  ISETP.GT.AND P1, PT, R6, 0x21, PT ;  /* 0x000000210600780c */ /* 0x000fe20003f24270 */
[--C-:B------:R-:W-:Y:S01]  /*29f0*/  FFMA.FTZ R38, R38, UR10, -R49.reuse ;  /* 0x0000000a26267c23 */ /* 0x100fe20008010831 */
[----:B------:R-:W-:Y:S01]  /*2a00*/  FSEL R20, R72, -INF , P2 ;  /* 0xff80000048147808 */ /* 0x000fe20001000000 */
[----:B------:R4:W-:Y:S01]  /*2a10*/  MUFU.EX2 R48, R31 ;  /* 0x0000001f00307308 */ /* 0x0009e20000000800 */
[----:B------:R-:W-:Y:S01]  /*2a20*/  FMNMX.FTZ R27, R15, R24, !PT ;  /* 0x000000180f1b7209 */ /* 0x000fe20007810000 */
[--C-:B------:R-:W-:Y:S01]  /*2a30*/  FFMA.FTZ R40, R40, UR10, -R49.reuse ;  /* 0x0000000a28287c23 */ /* 0x100fe20008010831 */
[----:B------:R-:W-:Y:S01]  /*2a40*/  ISETP.GT.AND P2, PT, R6, 0x28, PT ;  /* 0x000000280600780c */ /* 0x000fe20003f44270 */
[--C-:B------:R-:W-:Y:S01]  /*2a50*/  FFMA.FTZ R41, R41, UR10, -R49.reuse ;  /* 0x0000000a29297c23 */ /* 0x100fe20008010831 */
[----:B------:R-:W-:Y:S01]  /*2a60*/  FSEL R21, R73, -INF , P1 ;  /* 0xff80000049157808 */ /* 0x000fe20000800000 */
[--C-:B------:R-:W-:Y:S01]  /*2a70*/  FFMA.FTZ R42, R42, UR10, -R49.reuse ;  /* 0x0000000a2a2a7c23 */ /* 0x100fe20008010831 */
[----:B--2---:R-:W-:Y:S01]  /*2a80*/  FMNMX.FTZ R44, R20, R27, !PT ;  /* 0x0000001b142c7209 */ /* 0x004fe20007810000 */
[----:B------:R-:W2:Y:S01]  /*2a90*/  MUFU.TANH R61, R61 ;  /* 0x0000003d003d7308 */ /* 0x000ea20000002400 */
[----:B------:R-:W-:Y:S01]  /*2aa0*/  ISETP.GT.AND P1, PT, R6, 0x29, PT ;  /* 0x000000290600780c */ /* 0x000fe20003f24270 */
[--C-:B------:R-:W-:Y:S01]  /*2ab0*/  FFMA.FTZ R43, R43, UR10, -R49.reuse ;  /* 0x0000000a2b2b7c23 */ /* 0x100fe20008010831 */
[----:B------:R-:W-:Y:S01]  /*2ac0*/  FSEL R24, R35, -INF , P2 ;  /* 0xff80000023187808 */ /* 0x000fe20001000000 */
[--C-:B------:R-:W-:Y:S01]  /*2ad0*/  FFMA.FTZ R35, R28, UR10, -R49.reuse ;  /* 0x0000000a1c237c23 */ /* 0x100fe20008010831 */
[----:B------:R-:W-:Y:S01]  /*2ae0*/  FMNMX.FTZ R27, R21, R44, !PT ;  /* 0x0000002c151b7209 */ /* 0x000fe20007810000 */
[--C-:B------:R-:W-:Y:S01]  /*2af0*/  FFMA.FTZ R46, R46, UR10, -R49.reuse ;  /* 0x0000000a2e2e7c23 */ /* 0x100fe20008010831 */
[----:B------:R-:W-:Y:S01]  /*2b00*/  ISETP.GT.AND P2, PT, R6, 0x30, PT ;  /* 0x000000300600780c */ /* 0x000fe20003f44270 */
[----:B------:R-:W2:Y:S01]  /*2b10*/  MUFU.TANH R64, R64 ;  /* 0x0000004000407308 */ /* 0x000ea20000002400 */
[----:B------:R-:W-:Y:S01]  /*2b20*/  FSEL R25, R45, -INF , P1 ;  /* 0xff8000002d197808 */ /* 0x000fe20000800000 */
[--C-:B------:R-:W-:Y:S01]  /*2b30*/  FFMA.FTZ R45, R32, UR10, -R49.reuse ;  /* 0x0000000a202d7c23 */ /* 0x100fe20008010831 */
[----:B------:R-:W-:Y:S01]  /*2b40*/  FMNMX.FTZ R44, R24, R27, !PT ;  /* 0x0000001b182c7209 */ /* 0x000fe20007810000 */
[--C-:B------:R-:W-:Y:S01]  /*2b50*/  FFMA.FTZ R47, R47, UR10, -R49.reuse ;  /* 0x0000000a2f2f7c23 */ /* 0x100fe20008010831 */
[----:B------:R-:W-:Y:S01]  /*2b60*/  ISETP.GT.AND P1, PT, R6, 0x31, PT ;  /* 0x000000310600780c */ /* 0x000fe20003f24270 */
[--C-:B------:R-:W-:Y:S01]  /*2b70*/  FFMA.FTZ R50, R50, UR10, -R49.reuse ;  /* 0x0000000a32327c23 */ /* 0x100fe20008010831 */
[----:B------:R-:W-:Y:S01]  /*2b80*/  FSEL R26, R63, -INF , P2 ;  /* 0xff8000003f1a7808 */ /* 0x000fe20001000000 */
[----:B------:R3:W-:Y:S01]  /*2b90*/  MUFU.EX2 R155, R33 ;  /* 0x00000021009b7308 */ /* 0x0007e20000000800 */
[----:B-----5:R-:W-:Y:S01]  /*2ba0*/  FMNMX.FTZ R29, R25, R44, !PT ;  /* 0x0000002c191d7209 */ /* 0x020fe20007810000 */
[--C-:B------:R-:W-:Y:S01]  /*2bb0*/  FFMA.FTZ R51, R51, UR10, -R49.reuse ;  /* 0x0000000a33337c23 */ /* 0x100fe20008010831 */
[----:B------:R-:W-:Y:S01]  /*2bc0*/  ISETP.GT.AND P2, PT, R6, 0x38, PT ;  /* 0x000000380600780c */ /* 0x000fe20003f44270 */
[--C-:B------:R-:W-:Y:S01]  /*2bd0*/  FFMA.FTZ R54, R54, UR10, -R49.reuse ;  /* 0x0000000a36367c23 */ /* 0x100fe20008010831 */
[----:B------:R-:W-:Y:S01]  /*2be0*/  FSEL R27, R66, -INF , P1 ;  /* 0xff800000421b7808 */ /* 0x000fe20000800000 */
[--C-:B------:R-:W-:Y:S01]  /*2bf0*/  FFMA.FTZ R55, R55, UR10, -R49.reuse ;  /* 0x0000000a37377c23 */ /* 0x100fe20008010831 */
[----:B------:R-:W-:Y:S01]  /*2c00*/  FMNMX.FTZ R44, R26, R29, !PT ;  /* 0x0000001d1a2c7209 */ /* 0x000fe20007810000 */
[----:B------:R-:W5:Y:S01]  /*2c10*/  MUFU.TANH R65, R65 ;  /* 0x0000004100417308 */ /* 0x000f620000002400 */
[----:B------:R-:W-:Y:S01]  /*2c20*/  ISETP.GT.AND P1, PT, R6, 0x39, PT ;  /* 0x000000390600780c */ /* 0x000fe20003f24270 */
[--C-:B------:R-:W-:Y:S01]  /*2c30*/  FFMA.FTZ R58, R58, UR10, -R49.reuse ;  /* 0x0000000a3a3a7c23 */ /* 0x100fe20008010831 */
[----:B------:R-:W-:Y:S01]  /*2c40*/  FSEL R28, R52, -INF , P2 ;  /* 0xff800000341c7808 */ /* 0x000fe20001000000 */
[--C-:B------:R-:W-:Y:S01]  /*2c50*/  FFMA.FTZ R59, R59, UR10, -R49.reuse ;  /* 0x0000000a3b3b7c23 */ /* 0x100fe20008010831 */
[----:B----4-:R-:W-:Y:S01]  /*2c60*/  FMNMX.FTZ R31, R27, R44, !PT ;  /* 0x0000002c1b1f7209 */ /* 0x010fe20007810000 */
[--C-:B------:R-:W-:Y:S01]  /*2c70*/  FFMA.FTZ R62, R62, UR10, -R49.reuse ;  /* 0x0000000a3e3e7c23 */ /* 0x100fe20008010831 */
[----:B------:R-:W-:Y:S01]  /*2c80*/  ISETP.GT.AND P2, PT, R6, 0x40, PT ;  /* 0x000000400600780c */ /* 0x000fe20003f44270 */
[----:B------:R-:W4:Y:S01]  /*2c90*/  MUFU.TANH R68, R68 ;  /* 0x0000004400447308 */ /* 0x000f220000002400 */
[----:B-1----:R-:W-:Y:S01]  /*2ca0*/  FSEL R29, R53, -INF , P1 ;  /* 0xff800000351d7808 */ /* 0x002fe20000800000 */
[--C-:B------:R-:W-:Y:S01]  /*2cb0*/  FFMA.FTZ R53, R34, UR10, -R49.reuse ;  /* 0x0000000a22357c23 */ /* 0x100fe20008010831 */
[----:B------:R-:W-:Y:S01]  /*2cc0*/  FMNMX.FTZ R44, R28, R31, !PT ;  /* 0x0000001f1c2c7209 */ /* 0x000fe20007810000 */
[----:B------:R-:W-:Y:S01]  /*2cd0*/  FFMA.FTZ R3, R3, UR10, -R49 ;  /* 0x0000000a03037c23 */ /* 0x000fe20008010831 */
[----:B------:R-:W-:-:S02]  /*2ce0*/  ISETP.GT.AND P1, PT, R6, 0x41, PT ;  /* 0x000000410600780c */ /* 0x000fc40003f24270 */
[----:B------:R-:W-:Y:S01]  /*2cf0*/  FSEL R30, R56, -INF , P2 ;  /* 0xff800000381e7808 */ /* 0x000fe20001000000 */
[----:B------:R1:W-:Y:S01]  /*2d00*/  MUFU.EX2 R52, R35 ;  /* 0x0000002300347308 */ /* 0x0003e20000000800 */
[----:B---3--:R-:W-:Y:S02]  /*2d10*/  FMNMX.FTZ R33, R29, R44, !PT ;  /* 0x0000002c1d217209 */ /* 0x008fe40007810000 */
[----:B------:R-:W-:Y:S02]  /*2d20*/  ISETP.GT.AND P2, PT, R6, 0x48, PT ;  /* 0x000000480600780c */ /* 0x000fe40003f44270 */
[----:B------:R-:W-:Y:S01]  /*2d30*/  FSEL R31, R57, -INF , P1 ;  /* 0xff800000391f7808 */ /* 0x000fe20000800000 */
[----:B------:R-:W-:Y:S01]  /*2d40*/  FFMA.FTZ R57, R36, UR10, -R49 ;  /* 0x0000000a24397c23 */ /* 0x000fe20008010831 */
[----:B------:R-:W-:Y:S01]  /*2d50*/  FMNMX.FTZ R44, R30, R33, !PT ;  /* 0x000000211e2c7209 */ /* 0x000fe20007810000 */
[----:B------:R-:W3:Y:S01]  /*2d60*/  MUFU.TANH R69, R69 ;  /* 0x0000004500457308 */ /* 0x000ee20000002400 */
[----:B------:R-:W-:-:S02]  /*2d70*/  ISETP.GT.AND P1, PT, R6, 0x49, PT ;  /* 0x000000490600780c */ /* 0x000fc40003f24270 */
[----:B0-----:R-:W-:Y:S02]  /*2d80*/  FSEL R32, R60, -INF , P2 ;  /* 0xff8000003c207808 */ /* 0x001fe40001000000 */
[----:B-1----:R-:W-:Y:S02]  /*2d90*/  FMNMX.FTZ R35, R31, R44, !PT ;  /* 0x0000002c1f237209 */ /* 0x002fe40007810000 */
[----:B------:R-:W-:Y:S01]  /*2da0*/  ISETP.GT.AND P2, PT, R6, 0x50, PT ;  /* 0x000000500600780c */ /* 0x000fe20003f44270 */
[----:B------:R0:W-:Y:S01]  /*2db0*/  MUFU.EX2 R157, R37 ;  /* 0x00000025009d7308 */ /* 0x0001e20000000800 */
[----:B--2---:R-:W-:Y:S02]  /*2dc0*/  FSEL R33, R61, -INF , P1 ;  /* 0xff8000003d217808 */ /* 0x004fe40000800000 */
[----:B------:R-:W-:Y:S02]  /*2dd0*/  FMNMX.FTZ R44, R32, R35, !PT ;  /* 0x00000023202c7209 */ /* 0x000fe40007810000 */
[----:B------:R-:W-:-:S02]  /*2de0*/  ISETP.GT.AND P1, PT, R6, 0x51, PT ;  /* 0x000000510600780c */ /* 0x000fc40003f24270 */
[----:B------:R-:W-:Y:S01]  /*2df0*/  FSEL R34, R64, -INF , P2 ;  /* 0xff80000040227808 */ /* 0x000fe20001000000 */
[----:B------:R1:W-:Y:S01]  /*2e00*/  MUFU.EX2 R56, R45 ;  /* 0x0000002d00387308 */ /* 0x0003e20000000800 */
[----:B0-----:R-:W-:Y:S01]  /*2e10*/  FMNMX.FTZ R37, R33, R44, !PT ;  /* 0x0000002c21257209 */ /* 0x001fe20007810000 */
[----:B------:R-:W-:Y:S01]  /*2e20*/  FADD.FTZ R64, R153, R48 ;  /* 0x0000003099407221 */ /* 0x000fe20000010000 */
[----:B------:R-:W-:Y:S02]  /*2e30*/  ISETP.GT.AND P2, PT, R6, 0x58, PT ;  /* 0x000000580600780c */ /* 0x000fe40003f44270 */
[----:B-----5:R-:W-:Y:S02]  /*2e40*/  FSEL R35, R65, -INF , P1 ;  /* 0xff80000041237808 */ /* 0x020fe40000800000 */
[----:B------:R-:W-:Y:S01]  /*2e50*/  FMNMX.FTZ R44, R34, R37, !PT ;  /* 0x00000025222c7209 */ /* 0x000fe20007810000 */
[----:B------:R-:W-:Y:S01]  /*2e60*/  MUFU.EX2 R161, R38 ;  /* 0x0000002600a17308 */ /* 0x000fe20000000800 */
[----:B------:R-:W-:-:S02]  /*2e70*/  ISETP.GT.AND P1, PT, R6, 0x59, PT ;  /* 0x000000590600780c */ /* 0x000fc40003f24270 */
[----:B----4-:R-:W-:Y:S02]  /*2e80*/  FSEL R36, R68, -INF , P2 ;  /* 0xff80000044247808 */ /* 0x010fe40001000000 */
[----:B-1----:R-:W-:Y:S01]  /*2e90*/  FMNMX.FTZ R45, R35, R44, !PT ;  /* 0x0000002c232d7209 */ /* 0x002fe20007810000 */
[----:B------:R-:W-:Y:S01]  /*2ea0*/  FFMA.FTZ R44, R39, UR10, -R49 ;  /* 0x0000000a272c7c23 */ /* 0x000fe20008010831 */
[----:B---3--:R-:W-:Y:S01]  /*2eb0*/  FSEL R37, R69, -INF , P1 ;  /* 0xff80000045257808 */ /* 0x008fe20000800000 */
[----:B------:R-:W-:Y:S01]  /*2ec0*/  MUFU.EX2 R53, R53 ;  /* 0x0000003500357308 */ /* 0x000fe20000000800 */
[----:B------:R-:W-:Y:S02]  /*2ed0*/  FMNMX.FTZ R6, R36, R45, !PT ;  /* 0x0000002d24067209 */ /* 0x000fe40007810000 */
[----:B------:R-:W-:Y:S02]  /*2ee0*/  F2FP.BF16.F32.PACK_AB R153, R48, R153 ;  /* 0x000000993099723e */ /* 0x000fe400000010ff */
[----:B------:R-:W-:-:S03]  /*2ef0*/  FMNMX.FTZ R6, R37, R6, !PT ;  /* 0x0000000625067209 */ /* 0x000fc60007810000 */
[----:B------:R-:W0:Y:S02]  /*2f00*/  MUFU.EX2 R60, R57 ;  /* 0x00000039003c7308 */ /* 0x000e240000000800 */
[----:B------:R-:W1:Y:S06]  /*2f10*/  SHFL.BFLY PT, R39, R6, 0x2, 0x1f ;  /* 0x0c401f0006277f89 */ /* 0x000e6c00000e0000 */
[----:B------:R-:W-:Y:S08]  /*2f20*/  MUFU.EX2 R44, R44 ;  /* 0x0000002c002c7308 */ /* 0x000ff00000000800 */
[----:B------:R-:W-:Y:S01]  /*2f30*/  MUFU.EX2 R40, R40 ;  /* 0x0000002800287308 */ /* 0x000fe20000000800 */
[----:B0-----:R-:W-:-:S07]  /*2f40*/  F2FP.BF16.F32.PACK_AB R159, R60, R53 ;  /* 0x000000353c9f723e */ /* 0x001fce00000010ff */
[----:B------:R-:W0:Y:S01]  /*2f50*/  MUFU.EX2 R41, R41 ;  /* 0x0000002900297308 */ /* 0x000e220000000800 */
[----:B-1----:R-:W-:-:S05]  /*2f60*/  FMNMX.FTZ R39, R6, R39, !PT ;  /* 0x0000002706277209 */ /* 0x002fca0007810000 */
[----:B------:R-:W1:Y:S02]  /*2f70*/  SHFL.BFLY PT, R6, R39, 0x1, 0x1f ;  /* 0x0c201f0027067f89 */ /* 0x000e6400000e0000 */
[----:B------:R-:W-:Y:S08]  /*2f80*/  MUFU.EX2 R42, R42 ;  /* 0x0000002a002a7308 */ /* 0x000ff00000000800 */
[----:B------:R-:W2:Y:S01]  /*2f90*/  MUFU.EX2 R43, R43 ;  /* 0x0000002b002b7308 */ /* 0x000ea20000000800 */
[----:B0-----:R-:W-:-:S07]  /*2fa0*/  F2FP.BF16.F32.PACK_AB R163, R41, R40 ;  /* 0x0000002829a3723e */ /* 0x001fce00000010ff */
[----:B------:R-:W-:Y:S01]  /*2fb0*/  MUFU.EX2 R46, R46 ;  /* 0x0000002e002e7308 */ /* 0x000fe20000000800 */
[----:B-1----:R-:W-:-:S07]  /*2fc0*/  FMNMX.FTZ R6, R39, R6, !PT ;  /* 0x0000000627067209 */ /* 0x002fce0007810000 */
[----:B------:R-:W0:Y:S01]  /*2fd0*/  MUFU.EX2 R47, R47 ;  /* 0x0000002f002f7308 */ /* 0x000e220000000800 */
[----:B--2---:R-:W-:Y:S02]  /*2fe0*/  F2FP.BF16.F32.PACK_AB R165, R43, R42 ;  /* 0x0000002a2ba5723e */ /* 0x004fe400000010ff */
[C---:B------:R-:W-:Y:S01]  /*2ff0*/  FSETP.NEU.FTZ.AND P1, PT, R6.reuse, -INF , PT ;  /* 0xff8000000600780b */ /* 0x040fe20003f3d000 */
[----:B------:R-:W-:-:S04]  /*3000*/  FMUL.FTZ R38, R6, UR10 ;  /* 0x0000000a06267c20 */ /* 0x000fc80008410000 */
[----:B------:R-:W-:Y:S01]  /*3010*/  MUFU.EX2 R50, R50 ;  /* 0x0000003200327308 */ /* 0x000fe20000000800 */
        /* <DEDUP_REMOVED lines=27> */
[----:B------:R-:W-:Y:S01]  /*31d0*/  FFMA.FTZ R37, R37, UR10, -R38 ;  /* 0x0000000a25257c23 */ /* 0x000fe20008010826 */
[----:B0-----:R-:W-:-:S03]  /*31e0*/  F2FP.BF16.F32.PACK_AB R167, R47, R46 ;  /* 0x0000002e2fa7723e */ /* 0x001fc600000010ff */
[----:B------:R-:W0:Y:S01]  /*31f0*/  MUFU.EX2 R11, R11 ;  /* 0x0000000b000b7308 */ /* 0x000e220000000800 */
[----:B-1----:R-:W-:Y:S01]  /*3200*/  FADD.FTZ R39, R4, R9 ;  /* 0x0000000904277221 */ /* 0x002fe20000010000 */
[----:B------:R-:W-:-:S06]  /*3210*/  F2FP.BF16.F32.PACK_AB R152, R9, R4 ;  /* 0x000000040998723e */ /* 0x000fcc00000010ff */
[----:B------:R-:W1:Y:S01]  /*3220*/  MUFU.EX2 R12, R12 ;  /* 0x0000000c000c7308 */ /* 0x000e620000000800 */
[----:B--2---:R-:W-:Y:S01]  /*3230*/  FADD.FTZ R66, R10, R39 ;  /* 0x000000270a427221 */ /* 0x004fe20000010000 */
[----:B------:R-:W-:Y:S01]  /*3240*/  FADD.FTZ R39, R155, R64 ;  /* 0x000000409b277221 */ /* 0x000fe20000010000 */
[----:B------:R-:W-:-:S03]  /*3250*/  F2FP.BF16.F32.PACK_AB R155, R52, R155 ;  /* 0x0000009b349b723e */ /* 0x000fc600000010ff */
[----:B------:R-:W-:Y:S02]  /*3260*/  FADD.FTZ R64, R52, R39 ;  /* 0x0000002734407221 */ /* 0x000fe40000010000 */
[----:B------:R-:W2:Y:S01]  /*3270*/  MUFU.EX2 R13, R13 ;  /* 0x0000000d000d7308 */ /* 0x000ea20000000800 */
[----:B0-----:R-:W-:Y:S01]  /*3280*/  FADD.FTZ R45, R11, R66 ;  /* 0x000000420b2d7221 */ /* 0x001fe20000010000 */
[----:B------:R-:W-:Y:S01]  /*3290*/  FADD.FTZ R39, R157, R64 ;  /* 0x000000409d277221 */ /* 0x000fe20000010000 */
[----:B------:R-:W-:Y:S02]  /*32a0*/  F2FP.BF16.F32.PACK_AB R154, R11, R10 ;  /* 0x0000000a0b9a723e */ /* 0x000fe400000010ff */
[C---:B------:R-:W-:Y:S01]  /*32b0*/  F2FP.BF16.F32.PACK_AB R157, R56.reuse, R157 ;  /* 0x0000009d389d723e */ /* 0x040fe200000010ff */
[----:B------:R-:W-:Y:S02]  /*32c0*/  FADD.FTZ R64, R56, R39 ;  /* 0x0000002738407221 */ /* 0x000fe40000010000 */
[----:B------:R-:W0:Y:S01]  /*32d0*/  MUFU.EX2 R14, R14 ;  /* 0x0000000e000e7308 */ /* 0x000e220000000800 */
[----:B-1----:R-:W-:Y:S01]  /*32e0*/  FADD.FTZ R66, R12, R45 ;  /* 0x0000002d0c427221 */ /* 0x002fe20000010000 */
[----:B------:R-:W-:-:S04]  /*32f0*/  FADD.FTZ R39, R53, R64 ;  /* 0x0000004035277221 */ /* 0x000fc80000010000 */
[----:B------:R-:W-:Y:S02]  /*3300*/  FADD.FTZ R64, R60, R39 ;  /* 0x000000273c407221 */ /* 0x000fe40000010000 */
[----:B------:R-:W1:Y:S01]  /*3310*/  MUFU.EX2 R15, R15 ;  /* 0x0000000f000f7308 */ /* 0x000e620000000800 */
[----:B--2---:R-:W-:Y:S01]  /*3320*/  FADD.FTZ R45, R13, R66 ;  /* 0x000000420d2d7221 */ /* 0x004fe20000010000 */
[----:B------:R-:W-:Y:S01]  /*3330*/  FADD.FTZ R39, R161, R64 ;  /* 0x00000040a1277221 */ /* 0x000fe20000010000 */
[C---:B------:R-:W-:Y:S02]  /*3340*/  F2FP.BF16.F32.PACK_AB R161, R44.reuse, R161 ;  /* 0x000000a12ca1723e */ /* 0x040fe400000010ff */
[----:B------:R-:W-:Y:S01]  /*3350*/  F2FP.BF16.F32.PACK_AB R156, R13, R12 ;  /* 0x0000000c0d9c723e */ /* 0x000fe200000010ff */
[----:B------:R-:W-:Y:S02]  /*3360*/  FADD.FTZ R39, R44, R39 ;  /* 0x000000272c277221 */ /* 0x000fe40000010000 */
[----:B------:R-:W2:Y:S01]  /*3370*/  MUFU.EX2 R20, R20 ;  /* 0x0000001400147308 */ /* 0x000ea20000000800 */
[----:B0-----:R-:W-:Y:S01]  /*3380*/  FADD.FTZ R66, R14, R45 ;  /* 0x0000002d0e427221 */ /* 0x001fe20000010000 */
[----:B------:R-:W-:-:S06]  /*3390*/  FADD.FTZ R48, R40, R39 ;  /* 0x0000002728307221 */ /* 0x000fcc0000010000 */
        /* <DEDUP_REMOVED lines=9> */
[----:B-1----:R-:W-:Y:S01]  /*3430*/  FADD.FTZ R38, R24, R45 ;  /* 0x0000002d18267221 */ /* 0x002fe20000010000 */
[----:B------:R-:W-:-:S04]  /*3440*/  FADD.FTZ R45, R41, R48 ;  /* 0x00000030292d7221 */ /* 0x000fc80000010000 */
[----:B------:R-:W-:Y:S02]  /*3450*/  FADD.FTZ R10, R42, R45 ;  /* 0x0000002d2a0a7221 */ /* 0x000fe40000010000 */
[----:B------:R-:W1:Y:S01]  /*3460*/  MUFU.EX2 R27, R27 ;  /* 0x0000001b001b7308 */ /* 0x000e620000000800 */
[----:B--2---:R-:W-:Y:S01]  /*3470*/  FADD.FTZ R39, R25, R38 ;  /* 0x0000002619277221 */ /* 0x004fe20000010000 */
[----:B------:R-:W-:Y:S01]  /*3480*/  FADD.FTZ R11, R43, R10 ;  /* 0x0000000a2b0b7221 */ /* 0x000fe20000010000 */
[----:B------:R-:W-:-:S03]  /*3490*/  F2FP.BF16.F32.PACK_AB R162, R25, R24 ;  /* 0x0000001819a2723e */ /* 0x000fc600000010ff */
[----:B------:R-:W-:Y:S02]  /*34a0*/  FADD.FTZ R10, R46, R11 ;  /* 0x0000000b2e0a7221 */ /* 0x000fe40000010000 */
[----:B------:R-:W2:Y:S01]  /*34b0*/  MUFU.EX2 R28, R28 ;  /* 0x0000001c001c7308 */ /* 0x000ea20000000800 */
[----:B0-----:R-:W-:Y:S01]  /*34c0*/  FADD.FTZ R4, R26, R39 ;  /* 0x000000271a047221 */ /* 0x001fe20000010000 */
[----:B------:R-:W-:-:S04]  /*34d0*/  FADD.FTZ R11, R47, R10 ;  /* 0x0000000a2f0b7221 */ /* 0x000fc80000010000 */
[----:B------:R-:W-:Y:S02]  /*34e0*/  FADD.FTZ R10, R50, R11 ;  /* 0x0000000b320a7221 */ /* 0x000fe40000010000 */
        /* <DEDUP_REMOVED lines=38> */
[----:B------:R2:W0:Y:S01]  /*3750*/  MUFU.EX2 R175, R3 ;  /* 0x0000000300af7308 */ /* 0x0004220000000800 */
[----:B-1----:R-:W-:Y:S01]  /*3760*/  FADD.FTZ R10, R62, R11 ;  /* 0x0000000b3e0a7221 */ /* 0x002fe20000010000 */
[C---:B--2---:R-:W-:Y:S01]  /*3770*/  FADD.FTZ R3, R37.reuse, R4 ;  /* 0x0000000425037221 */ /* 0x044fe20000010000 */
[----:B------:R-:W-:Y:S02]  /*3780*/  F2FP.BF16.F32.PACK_AB R174, R37, R36 ;  /* 0x0000002425ae723e */ /* 0x000fe400000010ff */
[C---:B0-----:R-:W-:Y:S01]  /*3790*/  FADD.FTZ R4, R175.reuse, R10 ;  /* 0x0000000aaf047221 */ /* 0x041fe20000010000 */
[----:B------:R-:W-:Y:S01]  /*37a0*/  F2FP.BF16.F32.PACK_AB R175, R175, R62 ;  /* 0x0000003eafaf723e */ /* 0x000fe200000010ff */
[----:B------:R-:W-:Y:S06]  /*37b0*/  @!P0 BRA `(.L_x_4439) ;  /* 0x0000000000048947 */ /* 0x000fec0003800000 */
[----:B------:R-:W-:Y:S01]  /*37c0*/  BPT.TRAP 0x1 ;  /* 0x000000040000795c */ /* 0x000fe20000300000 */
.L_x_4439:
[----:B------:R0:W1:Y:S01]  /*37d0*/  SYNCS.PHASECHK.TRANS64.TRYWAIT P1, [UR22+0x22850], R8 ;  /* 0x02285008ff0075a7 */ /* 0x0000620008020156 */
[----:B------:R-:W-:Y:S05]  /*37e0*/  @!P0 BRA `(.L_x_4440) ;  /* 0x0000000000048947 */ /* 0x000fea0003800000 */
[----:B------:R-:W-:Y:S01]  /*37f0*/  BPT.TRAP 0x1 ;  /* 0x000000040000795c */ /* 0x000fe20000300000 */
.L_x_4440:
[----:B-1----:R-:W-:Y:S05]  /*3800*/  @P1 BRA `(.L_x_4441) ;  /* 0x0000000000081947 */ /* 0x002fea0003800000 */
[----:B------:R-:W1:Y:S02]  /*3810*/  SYNCS.PHASECHK.TRANS64.TRYWAIT P1, [UR22+0x22850], R8 ;  /* 0x02285008ff0075a7 */ /* 0x000e640008020156 */
[----:B-1----:R-:W-:Y:S05]  /*3820*/  @!P1 BRA `(.L_x_4442) ;  /* 0x000000c400549947 */ /* 0x002fea0003800000 */
.L_x_4441:
        /* <DEDUP_REMOVED lines=43> */
.L_x_4443:
[----:B------:R-:W-:Y:S01]  /*3ae0*/  UISETP.NE.AND UP0, UPT, UR46, URZ, UPT ;  /* 0x0000003f2e00728c */ /* 0x000fe2000bf05270 */
[----:B------:R-:W2:Y:S01]  /*3af0*/  S2UR UR18, SR_CgaCtaId ;  /* 0x00000000001279c3 */ /* 0x000ea20000008800 */
[----:B------:R-:W-:Y:S01]  /*3b00*/  UMOV UR15, UR43 ;  /* 0x0000002b000f7c82 */ /* 0x000fe20008000000 */
[----:B------:R-:W-:Y:S02]  /*3b10*/  UIMAD UR11, UR42, UR11, -UR14 ;  /* 0x0000000b2a0b72a4 */ /* 0x000fe4000f8e0a0e */
[----:B------:R-:W-:Y:S02]  /*3b20*/  UIADD3 UR22, UR22, 0x22860, URZ ;  /* 0x0002286016167890 */ /* 0x000fe4000fffe03f */
[----:B------:R-:W-:-:S04]  /*3b30*/  UIADD3 UR23, UR40, -0x2, URZ ;  /* 0xfffffffe28177890 */ /* 0x000fc8000fffe03f */
[----:B------:R-:W-:Y:S01]  /*3b40*/  @UP0 ULDC UR6, c[0x0][0x44c] ;  /* 0x0001130000060ab9 */ /* 0x000fe20000000800 */
[----:B------:R-:W-:Y:S01]  /*3b50*/  @UP0 ULDC UR19, c[0x0][0x450] ;  /* 0x0001140000130ab9 */ /* 0x000fe20000000800 */
[----:B------:R-:W-:-:S04]  /*3b60*/  UIMAD.WIDE.U32 UR6, UR43, UR6, URZ ;  /* 0x000000062b0672a5 */ /* 0x000fc8000f8e003f */
[----:B------:R-:W-:-:S04]  /*3b70*/  @UP0 USHF.R.U32.HI UR15, URZ, UR19, UR7 ;  /* 0x000000133f0f0299 */ /* 0x000fc80008011607 */
[----:B------:R-:W-:-:S04]  /*3b80*/  UIADD3 UR6, UR11, UR15, URZ ;  /* 0x0000000f0b067290 */ /* 0x000fc8000fffe03f */
[----:B------:R-:W-:Y:S02]  /*3b90*/  UIMAD.WIDE UR6, UR6, 0x2aaaaaab, URZ ;  /* 0x2aaaaaab060678a5 */ /* 0x000fe4000f8e023f */
[----:B--2---:R-:W-:Y:S02]  /*3ba0*/  UPRMT UR22, UR18, 0x654, UR22 ;  /* 0x0000065412167896 */ /* 0x004fe40008000016 */
[----:B------:R-:W-:-:S04]  /*3bb0*/  USHF.R.U32.HI UR6, URZ, 0x1f, UR7 ;  /* 0x0000001f3f067899 */ /* 0x000fc80008011607 */
[----:B------:R-:W-:-:S03]  /*3bc0*/  ULEA.HI.SX32 UR6, UR7, UR6, 0x1c ;  /* 0x0000000607067291 */ /* 0x000fc6000f8fe23f */
[----:B------:R-:W-:Y:S01]  /*3bd0*/  SYNCS.ARRIVE.TRANS64.RED.A1T0 RZ, [UR22], RZ ;  /* 0x000000ffffff79a7 */ /* 0x000fe20008100416 */
[----:B------:R-:W-:-:S04]  /*3be0*/  UISETP.LT.AND UP0, UPT, URZ, UR6, UPT ;  /* 0x000000063f00728c */ /* 0x000fc8000bf01270 */
[----:B------:R-:W-:-:S04]  /*3bf0*/  USEL UR22, URZ, UR6, !UP0 ;  /* 0x000000063f167287 */ /* 0x000fc8000c000000 */
[----:B------:R-:W-:-:S06]  /*3c00*/  UISETP.GE.AND UP0, UPT, UR23, UR22, UPT ;  /* 0x000000161700728c */ /* 0x000fcc000bf06270 */
[----:B------:R-:W-:-:S13]  /*3c10*/  PLOP3.LUT P1, PT, PT, PT, UP0, 0x80, 0x0 ;  /* 0x000000000000781c */ /* 0x000fda0003f2f008 */
[----:B------:R-:W-:Y:S05]  /*3c20*/  @!P1 BRA `(.L_x_4444) ;  /* 0x0000002800bc9947 */ /* 0x000fea0003800000 */
[----:B-1----:R-:W-:Y:S01]  /*3c30*/  IMAD.MOV.U32 R9, RZ, RZ, R5 ;  /* 0x000000ffff097224 */ /* 0x002fe200078e0005 */
[----:B0-----:R-:W-:Y:S01]  /*3c40*/  MOV R8, R6 ;  /* 0x0000000600087202 */ /* 0x001fe20000000f00 */
[----:B------:R-:W-:Y:S01]  /*3c50*/  ULDC UR27, c[0x0][0x288] ;  /* 0x0000a200001b7ab9 */ /* 0x000fe20000000800 */
[----:B------:R-:W-:Y:S01]  /*3c60*/  ULDC UR28, c[0x0][0x9d8] ;  /* 0x00027600001c7ab9 */ /* 0x000fe20000000800 */
[----:B------:R-:W-:-:S05]  /*3c70*/  ULDC UR24, c[0x0][0x988] ;  /* 0x0002620000187ab9 */ /* 0x000fca0000000800 */
.L_x_4455:
[----:B------:R-:W-:-:S04]  /*3c80*/  UIADD3 UR36, UR36, 0x1, URZ ;  /* 0x0000000124247890 */ /* 0x000fc8000fffe03f */
[----:B------:R-:W-:-:S04]  /*3c90*/  UISETP.NE.AND UP0, UPT, UR36, 0x2, UPT ;  /* 0x000000022400788c */ /* 0x000fc8000bf05270 */
[----:B------:R-:W-:Y:S02]  /*3ca0*/  USEL UR6, URZ, 0x1, UP0 ;  /* 0x000000013f067887 */ /* 0x000fe40008000000 */
[----:B------:R-:W-:Y:S02]  /*3cb0*/  USEL UR36, UR36, URZ, UP0 ;  /* 0x0000003f24247287 */ /* 0x000fe40008000000 */
[----:B------:R-:W-:Y:S01]  /*3cc0*/  ULOP3.LUT UR37, UR37, UR6, URZ, 0x3c, !UPT ;  /* 0x0000000625257292 */ /* 0x000fe2000f8e3c3f */
[----:B01----:R-:W-:Y:S11]  /*3cd0*/  @!P0 BRA `(.L_x_4445) ;  /* 0x0000000000048947 */ /* 0x003ff60003800000 */
[----:B------:R-:W-:Y:S01]  /*3ce0*/  BPT.TRAP 0x1 ;  /* 0x000000040000795c */ /* 0x000fe20000300000 */
.L_x_4445:
        /* <DEDUP_REMOVED lines=9> */
.L_x_4446:
[----:B-1----:R-:W-:Y:S05]  /*3d80*/  @P1 BRA `(.L_x_4447) ;  /* 0x0000000000081947 */ /* 0x002fea0003800000 */
[----:B------:R-:W1:Y:S02]  /*3d90*/  SYNCS.PHASECHK.TRANS64.TRYWAIT P1, [UR26+0x22830], R7 ;  /* 0x02283007ff0075a7 */ /* 0x000e64000802015a */
[----:B-1----:R-:W-:Y:S05]  /*3da0*/  @!P1 BRA `(.L_x_4448) ;  /* 0x000000c0000c9947 */ /* 0x002fea0003800000 */
.L_x_4447:
        /* <DEDUP_REMOVED lines=26> */
.L_x_4449:
[----:B------:R-:W-:Y:S01]  /*3f50*/  UISETP.NE.AND UP0, UPT, UR46, URZ, UPT ;  /* 0x0000003f2e00728c */ /* 0x000fe2000bf05270 */
[----:B------:R-:W-:Y:S02]  /*3f60*/  VIADD R5, R16, UR43 ;  /* 0x0000002b10057c36 */ /* 0x000fe40008000000 */
[----:B------:R-:W-:Y:S01]  /*3f70*/  FMUL.FTZ R14, R161, UR28 ;  /* 0x0000001ca10e7c20 */ /* 0x000fe20008410000 */
[----:B------:R-:W-:Y:S01]  /*3f80*/  FMUL.FTZ R6, R152, UR28 ;  /* 0x0000001c98067c20 */ /* 0x000fe20008410000 */
[----:B------:R-:W-:Y:S01]  /*3f90*/  FMUL.FTZ R152, R169, UR28 ;  /* 0x0000001ca9987c20 */ /* 0x000fe20008410000 */
[----:B------:R-:W-:Y:S01]  /*3fa0*/  FMUL.FTZ R13, R160, UR28 ;  /* 0x0000001ca00d7c20 */ /* 0x000fe20008410000 */
[----:B------:R-:W-:Y:S01]  /*3fb0*/  PLOP3.LUT P1, PT, PT, PT, UP0, 0x80, 0x0 ;  /* 0x000000000000781c */ /* 0x000fe20003f2f008 */
[----:B------:R-:W2:Y:S01]  /*3fc0*/  LDC R169, c[0x0][0x2f0] ;  /* 0x0000bc00ffa97b82 */ /* 0x000ea20000000800 */
[----:B------:R-:W-:Y:S01]  /*3fd0*/  PLOP3.LUT P2, PT, PT, PT, UP0, 0x80, 0x0 ;  /* 0x000000000000781c */ /* 0x000fe20003f4f008 */
[----:B------:R-:W-:Y:S01]  /*3fe0*/  FMUL.FTZ R160, R167, UR28 ;  /* 0x0000001ca7a07c20 */ /* 0x000fe20008410000 */
[----:B------:R-:W-:Y:S01]  /*3ff0*/  FMUL.FTZ R154, R154, UR28 ;  /* 0x0000001c9a9a7c20 */ /* 0x000fe20008410000 */
[----:B------:R-:W-:Y:S01]  /*4000*/  @UP0 ULDC UR6, c[0x0][0x44c] ;  /* 0x0001130000060ab9 */ /* 0x000fe20000000800 */
[----:B------:R-:W-:-:S02]  /*4010*/  IMAD.MOV.U32 R200, RZ, RZ, -0x2 ;  /* 0xfffffffeffc87424 */ /* 0x000fc400078e00ff */
[----:B------:R-:W-:Y:S01]  /*4020*/  FMUL.FTZ R10, R153, UR28 ;  /* 0x0000001c990a7c20 */ /* 0x000fe20008410000 */
[----:B------:R-:W-:Y:S01]  /*4030*/  FMUL.FTZ R153, R155, UR28 ;  /* 0x0000001c9b997c20 */ /* 0x000fe20008410000 */
[----:B------:R-:W-:Y:S01]  /*4040*/  FMUL.FTZ R155, R158, UR28 ;  /* 0x0000001c9e9b7c20 */ /* 0x000fe20008410000 */
[----:B------:R-:W3:Y:S01]  /*4050*/  MUFU.TANH R154, R154 ;  /* 0x0000009a009a7308 */ /* 0x000ee20000002400 */
[----:B------:R-:W-:Y:S01]  /*4060*/  FMUL.FTZ R11, R156, UR28 ;  /* 0x0000001c9c0b7c20 */ /* 0x000fe20008410000 */
[----:B------:R-:W-:Y:S01]  /*4070*/  FMUL.FTZ R156, R159, UR28 ;  /* 0x0000001c9f9c7c20 */ /* 0x000fe20008410000 */
[----:B------:R-:W-:Y:S01]  /*4080*/  @P1 IMAD.HI.U32 R161, R5, UR6, RZ ;  /* 0x0000000605a11c27 */ /* 0x000fe2000f8e00ff */
[----:B------:R-:W-:-:S03]  /*4090*/  @UP0 ULDC UR6, c[0x0][0x450] ;  /* 0x0001140000060ab9 */ /* 0x000fc60000000800 */
[----:B------:R-:W-:Y:S01]  /*40a0*/  FMUL.FTZ R20, R165, UR28 ;  /* 0x0000001ca5147c20 */ /* 0x000fe20008410000 */
[----:B------:R-:W-:Y:S01]  /*40b0*/  FMUL.FTZ R165, R178, UR28 ;  /* 0x0000001cb2a57c20 */ /* 0x000fe20008410000 */
[----:B------:R-:W-:Y:S01]  /*40c0*/  FMUL.FTZ R158, R162, UR28 ;  /* 0x0000001ca29e7c20 */ /* 0x000fe20008410000 */
[----:B------:R-:W-:Y:S01]  /*40d0*/  @P2 SHF.R.U32.HI R5, RZ, UR6, R161 ;  /* 0x00000006ff052c19 */ /* 0x000fe200080116a1 */
[----:B------:R-:W-:Y:S01]  /*40e0*/  UMOV UR6, 0x1 ;  /* 0x0000000100067882 */ /* 0x000fe20000000000 */
[----:B------:R-:W4:Y:S01]  /*40f0*/  MUFU.TANH R153, R153 ;  /* 0x0000009900997308 */ /* 0x000f220000002400 */
[----:B------:R-:W-:Y:S01]  /*4100*/  UIMAD UR6, UR23, -0x60, UR6 ;  /* 0xffffffa0170678a4 */ /* 0x000fe2000f8e0206 */
[----:B------:R-:W-:Y:S01]  /*4110*/  FMUL.FTZ R12, R157, UR28 ;  /* 0x0000001c9d0c7c20 */ /* 0x000fe20008410000 */
[----:B------:R-:W5:Y:S01]  /*4120*/  SHFL.IDX PT, R167, R5, 0x1, 0x1c1f ;  /* 0x003c1f0005a77f89 */ /* 0x000f6200000e0000 */
[----:B------:R-:W-:Y:S01]  /*4130*/  FMUL.FTZ R157, R163, UR28 ;  /* 0x0000001ca39d7c20 */ /* 0x000fe20008410000 */
[----:B------:R-:W-:Y:S01]  /*4140*/  FMUL.FTZ R159, R166, UR28 ;  /* 0x0000001ca69f7c20 */ /* 0x000fe20008410000 */
[----:B------:R-:W-:Y:S01]  /*4150*/  FMUL.FTZ R162, R170, UR28 ;  /* 0x0000001caaa27c20 */ /* 0x000fe20008410000 */
[----:B------:R-:W-:Y:S01]  /*4160*/  IMAD R200, R17, R200, UR6 ;  /* 0x0000000611c87e24 */ /* 0x000fe2000f8e02c8 */
[----:B------:R-:W0:Y:S01]  /*4170*/  MUFU.TANH R155, R155 ;  /* 0x0000009b009b7308 */ /* 0x000e220000002400 */
[----:B------:R-:W-:Y:S01]  /*4180*/  FMUL.FTZ R161, R171, UR28 ;  /* 0x0000001caba17c20 */ /* 0x000fe20008410000 */
[----:B------:R-:W-:Y:S01]  /*4190*/  FMUL.FTZ R163, R174, UR28 ;  /* 0x0000001caea37c20 */ /* 0x000fe20008410000 */
[----:B--2---:R-:W-:-:S02]  /*41a0*/  IMAD R200, R169, UR42, R200 ;  /* 0x0000002aa9c87c24 */ /* 0x004fc4000f8e02c8 */
        /* <DEDUP_REMOVED lines=13> */
[----:B------:R-:W1:Y:S01]  /*4280*/  SHFL.IDX PT, R5, R5, RZ, 0x1c1f ;  /* 0x001c1fff05057589 */ /* 0x000e6200000e0000 */
[----:B------:R-:W-:Y:S01]  /*4290*/  FMUL.FTZ R183, R180, UR28 ;  /* 0x0000001cb4b77c20 */ /* 0x000fe20008410000 */
[----:B-----5:R-:W-:Y:S01]  /*42a0*/  IADD3 R178, R167, -UR27, R200 ;  /* 0x8000001ba7b27c10 */ /* 0x020fe2000fffe0c8 */
[----:B------:R-:W-:Y:S01]  /*42b0*/  FMUL.FTZ R167, R182, UR28 ;  /* 0x0000001cb6a77c20 */ /* 0x000fe20008410000 */
[----:B------:R-:W-:Y:S01]  /*42c0*/  FMUL.FTZ R180, R188, UR28 ;  /* 0x0000001cbcb47c20 */ /* 0x000fe20008410000 */
[----:B------:R-:W-:Y:S01]  /*42d0*/  FMUL.FTZ R196, R196, UR28 ;  /* 0x0000001cc4c47c20 */ /* 0x000fe20008410000 */
[C---:B------:R-:W-:Y:S01]  /*42e0*/  ISETP.GT.AND P1, PT, R178.reuse, RZ, PT ;  /* 0x000000ffb200720c */ /* 0x040fe20003f24270 */
[----:B------:R-:W5:Y:S01]  /*42f0*/  MUFU.TANH R157, R157 ;  /* 0x0000009d009d7308 */ /* 0x000f620000002400 */
[----:B------:R-:W-:Y:S01]  /*4300*/  ISETP.GT.AND P2, PT, R178, 0x1, PT ;  /* 0x00000001b200780c */ /* 0x000fe20003f44270 */
[----:B------:R-:W-:Y:S01]  /*4310*/  UMOV UR10, UR24 ;  /* 0x00000018000a7c82 */ /* 0x000fe20008000000 */
[----:B---3--:R-:W-:Y:S01]  /*4320*/  FSEL R154, R154, -INF , P1 ;  /* 0xff8000009a9a7808 */ /* 0x008fe20000800000 */
[----:B------:R-:W-:Y:S01]  /*4330*/  FMUL.FTZ R186, R192, UR28 ;  /* 0x0000001cc0ba7c20 */ /* 0x000fe20008410000 */
[----:B------:R-:W-:Y:S01]  /*4340*/  ISETP.GT.AND P1, PT, R178, 0x8, PT ;  /* 0x00000008b200780c */ /* 0x000fe20003f24270 */
[----:B------:R-:W-:Y:S01]  /*4350*/  FMUL.FTZ R192, R197, UR28 ;  /* 0x0000001cc5c07c20 */ /* 0x000fe20008410000 */
[----:B----4-:R-:W-:Y:S01]  /*4360*/  FSEL R153, R153, -INF , P2 ;  /* 0xff80000099997808 */ /* 0x010fe20001000000 */
[----:B------:R-:W3:Y:S01]  /*4370*/  MUFU.TANH R159, R159 ;  /* 0x0000009f009f7308 */ /* 0x000ee20000002400 */
[----:B------:R-:W-:Y:S01]  /*4380*/  FMNMX.FTZ R170, R154, R9, !PT ;  /* 0x000000099aaa7209 */ /* 0x000fe20007810000 */
[----:B------:R-:W-:Y:S01]  /*4390*/  UIADD3 UR6, UR26, 0x22840, URZ ;  /* 0x000228401a067890 */ /* 0x000fe2000fffe03f */
[----:B------:R-:W-:-:S02]  /*43a0*/  ISETP.GT.AND P2, PT, R178, 0x9, PT ;  /* 0x00000009b200780c */ /* 0x000fc40003f44270 */
[----:B0-----:R-:W-:Y:S01]  /*43b0*/  FSEL R155, R155, -INF , P1 ;  /* 0xff8000009b9b7808 */ /* 0x001fe20000800000 */
[----:B------:R-:W-:Y:S01]  /*43c0*/  UPRMT UR6, UR25, 0x654, UR6 ;  /* 0x0000065419067896 */ /* 0x000fe20008000006 */
[----:B------:R-:W-:Y:S01]  /*43d0*/  FMNMX.FTZ R170, R153, R170, !PT ;  /* 0x000000aa99aa7209 */ /* 0x000fe20007810000 */
[----:B------:R-:W0:Y:S01]  /*43e0*/  MUFU.TANH R160, R160 ;  /* 0x000000a000a07308 */ /* 0x000e220000002400 */
[----:B------:R-:W-:Y:S02]  /*43f0*/  ISETP.GT.AND P1, PT, R178, 0x10, PT ;  /* 0x00000010b200780c */ /* 0x000fe40003f24270 */
[----:B--2---:R-:W-:Y:S02]  /*4400*/  FSEL R156, R156, -INF , P2 ;  /* 0xff8000009c9c7808 */ /* 0x004fe40001000000 */
[----:B------:R-:W-:Y:S01]  /*4410*/  FMNMX.FTZ R171, R155, R170, !PT ;  /* 0x000000aa9bab7209 */ /* 0x000fe20007810000 */
[----:B------:R-:W-:Y:S01]  /*4420*/  FMUL.FTZ R170, R187, UR28 ;  /* 0x0000001cbbaa7c20 */ /* 0x000fe20008410000 */
[----:B------:R-:W-:Y:S01]  /*4430*/  ISETP.GT.AND P2, PT, R178, 0x11, PT ;  /* 0x00000011b200780c */ /* 0x000fe20003f44270 */
[----:B------:R-:W2:Y:S01]  /*4440*/  MUFU.TANH R162, R162 ;  /* 0x000000a200a27308 */ /* 0x000ea20000002400 */
[----:B-1----:R-:W-:Y:S01]  /*4450*/  FSEL R158, R158, -INF , P1 ;  /* 0xff8000009e9e7808 */ /* 0x002fe20000800000 */
[----:B------:R-:W-:Y:S01]  /*4460*/  SYNCS.ARRIVE.TRANS64.RED.A1T0 RZ, [UR6], RZ ;  /* 0x000000ffffff79a7 */ /* 0x000fe20008100406 */
[----:B------:R-:W-:-:S02]  /*4470*/  FMNMX.FTZ R171, R156, R171, !PT ;  /* 0x000000ab9cab7209 */ /* 0x000fc40007810000 */
[----:B------:R-:W-:Y:S02]  /*4480*/  ISETP.GT.AND P1, PT, R178, 0x18, PT ;  /* 0x00000018b200780c */ /* 0x000fe40003f24270 */
[----:B-----5:R-:W-:Y:S01]  /*4490*/  FSEL R157, R157, -INF , P2 ;  /* 0xff8000009d9d7808 */ /* 0x020fe20001000000 */
[----:B------:R-:W1:Y:S01]  /*44a0*/  MUFU.TANH R161, R161 ;  /* 0x000000a100a17308 */ /* 0x000e620000002400 */
[----:B------:R-:W-:Y:S02]  /*44b0*/  FMNMX.FTZ R174, R158, R171, !PT ;  /* 0x000000ab9eae7209 */ /* 0x000fe40007810000 */
[C---:B------:R-:W-:Y:S02]  /*44c0*/  ISETP.GT.AND P2, PT, R178.reuse, 0x19, PT ;  /* 0x00000019b200780c */ /* 0x040fe40003f44270 */
[----:B---3--:R-:W-:Y:S02]  /*44d0*/  FSEL R159, R159, -INF , P1 ;  /* 0xff8000009f9f7808 */ /* 0x008fe40000800000 */
[----:B------:R-:W-:Y:S01]  /*44e0*/  FMNMX.FTZ R174, R157, R174, !PT ;  /* 0x000000ae9dae7209 */ /* 0x000fe20007810000 */
[----:B------:R-:W3:Y:S01]  /*44f0*/  MUFU.TANH R163, R163 ;  /* 0x000000a300a37308 */ /* 0x000ee20000002400 */
[----:B------:R-:W-:-:S02]  /*4500*/  ISETP.GT.AND P1, PT, R178, 0x20, PT ;  /* 0x00000020b200780c */ /* 0x000fc40003f24270 */
[----:B0-----:R-:W-:Y:S02]  /*4510*/  FSEL R160, R160, -INF , P2 ;  /* 0xff800000a0a07808 */ /* 0x001fe40001000000 */
[----:B------:R-:W-:Y:S01]  /*4520*/  FMNMX.FTZ R171, R159, R174, !PT ;  /* 0x000000ae9fab7209 */ /* 0x000fe20007810000 */
[----:B------:R-:W-:Y:S01]  /*4530*/  FMUL.FTZ R174, R190, UR28 ;  /* 0x0000001cbeae7c20 */ /* 0x000fe20008410000 */
[----:B------:R-:W-:Y:S01]  /*4540*/  ISETP.GT.AND P2, PT, R178, 0x21, PT ;  /* 0x00000021b200780c */ /* 0x000fe20003f44270 */
[----:B------:R-:W0:Y:S01]  /*4550*/  MUFU.TANH R164, R164 ;  /* 0x000000a400a47308 */ /* 0x000e220000002400 */
[----:B--2---:R-:W-:Y:S01]  /*4560*/  FSEL R162, R162, -INF , P1 ;  /* 0xff800000a2a27808 */ /* 0x004fe20000800000 */
[----:B------:R-:W-:Y:S01]  /*4570*/  FMUL.FTZ R190, R173, UR28 ;  /* 0x0000001cadbe7c20 */ /* 0x000fe20008410000 */
[----:B------:R-:W-:Y:S02]  /*4580*/  FMNMX.FTZ R171, R160, R171, !PT ;  /* 0x000000aba0ab7209 */ /* 0x000fe40007810000 */
[----:B------:R-:W-:-:S02]  /*4590*/  ISETP.GT.AND P1, PT, R178, 0x28, PT ;  /* 0x00000028b200780c */ /* 0x000fc40003f24270 */
[----:B-1----:R-:W-:Y:S01]  /*45a0*/  FSEL R161, R161, -INF , P2 ;  /* 0xff800000a1a17808 */ /* 0x002fe20001000000 */
[----:B------:R-:W1:Y:S01]  /*45b0*/  MUFU.TANH R165, R165 ;  /* 0x000000a500a57308 */ /* 0x000e620000002400 */
[----:B------:R-:W-:Y:S02]  /*45c0*/  FMNMX.FTZ R182, R162, R171, !PT ;  /* 0x000000aba2b67209 */ /* 0x000fe40007810000 */
[C---:B------:R-:W-:Y:S02]  /*45d0*/  ISETP.GT.AND P2, PT, R178.reuse, 0x29, PT ;  /* 0x00000029b200780c */ /* 0x040fe40003f44270 */
[----:B---3--:R-:W-:Y:S02]  /*45e0*/  FSEL R163, R163, -INF , P1 ;  /* 0xff800000a3a37808 */ /* 0x008fe40000800000 */
[----:B------:R-:W-:Y:S01]  /*45f0*/  FMNMX.FTZ R182, R161, R182, !PT ;  /* 0x000000b6a1b67209 */ /* 0x000fe20007810000 */
[----:B------:R-:W2:Y:S01]  /*4600*/  MUFU.TANH R166, R166 ;  /* 0x000000a600a67308 */ /* 0x000ea20000002400 */
[----:B------:R-:W-:-:S02]  /*4610*/  ISETP.GT.AND P1, PT, R178, 0x30, PT ;  /* 0x00000030b200780c */ /* 0x000fc40003f24270 */
[----:B0-----:R-:W-:Y:S02]  /*4620*/  FSEL R164, R164, -INF , P2 ;  /* 0xff800000a4a47808 */ /* 0x001fe40001000000 */
[----:B------:R-:W-:Y:S02]  /*4630*/  FMNMX.FTZ R171, R163, R182, !PT ;  /* 0x000000b6a3ab7209 */ /* 0x000fe40007810000 */
[----:B------:R-:W-:Y:S01]  /*4640*/  ISETP.GT.AND P2, PT, R178, 0x31, PT ;  /* 0x00000031b200780c */ /* 0x000fe20003f44270 */
[----:B------:R-:W0:Y:S01]  /*4650*/  MUFU.TANH R167, R167 ;  /* 0x000000a700a77308 */ /* 0x000e220000002400 */
[----:B-1----:R-:W-:Y:S02]  /*4660*/  FSEL R165, R165, -INF , P1 ;  /* 0xff800000a5a57808 */ /* 0x002fe40000800000 */
[----:B------:R-:W-:Y:S02]  /*4670*/  FMNMX.FTZ R182, R164, R171, !PT ;  /* 0x000000aba4b67209 */ /* 0x000fe40007810000 */
[----:B------:R-:W-:-:S02]  /*4680*/  ISETP.GT.AND P1, PT, R178, 0x38, PT ;  /* 0x00000038b200780c */ /* 0x000fc40003f24270 */
[----:B------:R-:W-:Y:S01]  /*4690*/  FMNMX.FTZ R171, R165, R182, !PT ;  /* 0x000000b6a5ab7209 */ /* 0x000fe20007810000 */
[----:B------:R-:W1:Y:S01]  /*46a0*/  MUFU.TANH R168, R168 ;  /* 0x000000a800a87308 */ /* 0x000e620000002400 */
[----:B--2---:R-:W-:Y:S02]  /*46b0*/  FSEL R166, R166, -INF , P2 ;  /* 0xff800000a6a67808 */ /* 0x004fe40001000000 */
[----:B------:R-:W-:Y:S02]  /*46c0*/  ISETP.GT.AND P2, PT, R178, 0x39, PT ;  /* 0x00000039b200780c */ /* 0x000fe40003f44270 */
[----:B------:R-:W-:-:S03]  /*46d0*/  FMNMX.FTZ R182, R166, R171, !PT ;  /* 0x000000aba6b67209 */ /* 0x000fc60007810000 */
[----:B------:R-:W2:Y:S01]  /*46e0*/  MUFU.TANH R169, R169 ;  /* 0x000000a900a97308 */ /* 0x000ea20000002400 */
        /* <DEDUP_REMOVED lines=8> */
[----:B--2---:R-:W-:Y:S02]  /*4770*/  FSEL R169, R169, -INF , P1 ;  /* 0xff800000a9a97808 */ /* 0x004fe40000800000 */
[----:B------:R-:W-:Y:S02]  /*4780*/  ISETP.GT.AND P1, PT, R178, 0x48, PT ;  /* 0x00000048b200780c */ /* 0x000fe40003f24270 */
[----:B------:R-:W-:-:S03]  /*4790*/  FMNMX.FTZ R171, R169, R182, !PT ;  /* 0x000000b6a9ab7209 */ /* 0x000fc60007810000 */
[----:B------:R2:W3:Y:S01]  /*47a0*/  MUFU.TANH R175, R191 ;  /* 0x000000bf00af7308 */ /* 0x0004e20000002400 */
[----:B0-----:R-:W-:Y:S02]  /*47b0*/  FSEL R170, R170, -INF , P2 ;  /* 0xff800000aaaa7808 */ /* 0x001fe40001000000 */
[----:B------:R-:W-:Y:S02]  /*47c0*/  ISETP.GT.AND P2, PT, R178, 0x49, PT ;  /* 0x00000049b200780c */ /* 0x000fe40003f44270 */
[----:B------:R-:W-:-:S03]  /*47d0*/  FMNMX.FTZ R171, R170, R171, !PT ;  /* 0x000000abaaab7209 */ /* 0x000fc60007810000 */
[----:B------:R0:W4:Y:S01]  /*47e0*/  MUFU.TANH R179, R194 ;  /* 0x000000c200b37308 */ /* 0x0001220000002400 */
[----:B-1----:R-:W-:Y:S01]  /*47f0*/  FSEL R174, R174, -INF , P1 ;  /* 0xff800000aeae7808 */ /* 0x002fe20000800000 */
[----:B--2---:R-:W-:Y:S01]  /*4800*/  FMUL.FTZ R191, R176, UR28 ;  /* 0x0000001cb0bf7c20 */ /* 0x004fe20008410000 */
[----:B------:R-:W-:Y:S02]  /*4810*/  ISETP.GT.AND P1, PT, R178, 0x50, PT ;  /* 0x00000050b200780c */ /* 0x000fe40003f24270 */
[----:B------:R-:W-:-:S03]  /*4820*/  FMNMX.FTZ R182, R174, R171, !PT ;  /* 0x000000abaeb67209 */ /* 0x000fc60007810000 */
[----:B------:R-:W1:Y:S01]  /*4830*/  MUFU.TANH R195, R195 ;  /* 0x000000c300c37308 */ /* 0x000e620000002400 */
[----:B---3--:R-:W-:Y:S01]  /*4840*/  FSEL R175, R175, -INF , P2 ;  /* 0xff800000afaf7808 */ /* 0x008fe20001000000 */
[----:B0-----:R-:W-:Y:S01]  /*4850*/  FMUL.FTZ R194, R172, UR28 ;  /* 0x0000001cacc27c20 */ /* 0x001fe20008410000 */
[----:B------:R-:W-:Y:S02]  /*4860*/  ISETP.GT.AND P2, PT, R178, 0x51, PT ;  /* 0x00000051b200780c */ /* 0x000fe40003f44270 */
[----:B------:R-:W-:-:S03]  /*4870*/  FMNMX.FTZ R182, R175, R182, !PT ;  /* 0x000000b6afb67209 */ /* 0x000fc60007810000 */
[----:B------:R-:W0:Y:S01]  /*4880*/  MUFU.TANH R198, R198 ;  /* 0x000000c600c67308 */ /* 0x000e220000002400 */
[----:B----4-:R-:W-:Y:S02]  /*4890*/  FSEL R171, R179, -INF , P1 ;  /* 0xff800000b3ab7808 */ /* 0x010fe40000800000 */
[----:B------:R-:W-:Y:S02]  /*48a0*/  ISETP.GT.AND P1, PT, R178, 0x58, PT ;  /* 0x00000058b200780c */ /* 0x000fe40003f24270 */
[----:B------:R-:W-:-:S03]  /*48b0*/  FMNMX.FTZ R179, R171, R182, !PT ;  /* 0x000000b6abb37209 */ /* 0x000fc60007810000 */
[----:B------:R-:W2:Y:S01]  /*48c0*/  MUFU.TANH R199, R199 ;  /* 0x000000c700c77308 */ /* 0x000ea20000002400 */
[----:B-1----:R-:W-:Y:S02]  /*48d0*/  FSEL R172, R195, -INF , P2 ;  /* 0xff800000c3ac7808 */ /* 0x002fe40001000000 */
[----:B------:R-:W-:Y:S02]  /*48e0*/  ISETP.GT.AND P2, PT, R178, 0x59, PT ;  /* 0x00000059b200780c */ /* 0x000fe40003f44270 */
[----:B------:R-:W-:-:S03]  /*48f0*/  FMNMX.FTZ R182, R172, R179, !PT ;  /* 0x000000b3acb67209 */ /* 0x000fc60007810000 */
[----:B------:R-:W-:Y:S01]  /*4900*/  MUFU.TANH R6, R6 ;  /* 0x0000000600067308 */ /* 0x000fe20000002400 */
[----:B0-----:R-:W-:-:S04]  /*4910*/  FSEL R173, R198, -INF , P1 ;  /* 0xff800000c6ad7808 */ /* 0x001fc80000800000 */
[----:B------:R-:W-:Y:S01]  /*4920*/  FMNMX.FTZ R179, R173, R182, !PT ;  /* 0x000000b6adb37209 */ /* 0x000fe20007810000 */
[----:B------:R-:W-:Y:S01]  /*4930*/  FMUL.FTZ R182, R177, UR28 ;  /* 0x0000001cb1b67c20 */ /* 0x000fe20008410000 */
[----:B------:R-:W-:Y:S01]  /*4940*/  FMUL.FTZ R177, R181, UR28 ;  /* 0x0000001cb5b17c20 */ /* 0x000fe20008410000 */
[----:B------:R-:W0:Y:S01]  /*4950*/  MUFU.TANH R10, R10 ;  /* 0x0000000a000a7308 */ /* 0x000e220000002400 */
[----:B--2---:R-:W-:Y:S01]  /*4960*/  FSEL R178, R199, -INF , P2 ;  /* 0xff800000c7b27808 */ /* 0x004fe20001000000 */
[----:B------:R-:W-:-:S03]  /*4970*/  FMUL.FTZ R181, R189, UR28 ;  /* 0x0000001cbdb57c20 */ /* 0x000fc60008410000 */
[----:B------:R-:W-:Y:S01]  /*4980*/  FMNMX.FTZ R176, R178, R179, !PT ;  /* 0x000000b3b2b07209 */ /* 0x000fe20007810000 */
[----:B------:R-:W-:Y:S01]  /*4990*/  FMUL.FTZ R179, R184, UR28 ;  /* 0x0000001cb8b37c20 */ /* 0x000fe20008410000 */
[----:B------:R-:W-:Y:S01]  /*49a0*/  IADD3 R184, R5, -UR27, R200 ;  /* 0x8000001b05b87c10 */ /* 0x000fe2000fffe0c8 */
[----:B------:R-:W-:Y:S02]  /*49b0*/  MUFU.TANH R11, R11 ;  /* 0x0000000b000b7308 */ /* 0x000fe40000002400 */
[----:B------:R-:W1:Y:S01]  /*49c0*/  SHFL.BFLY PT, R187, R176, 0x2, 0x1f ;  /* 0x0c401f00b0bb7f89 */ /* 0x000e6200000e0000 */
[C---:B------:R-:W-:Y:S02]  /*49d0*/  ISETP.GT.AND P1, PT, R184.reuse, RZ, PT ;  /* 0x000000ffb800720c */ /* 0x040fe40003f24270 */
[C---:B------:R-:W-:Y:S02]  /*49e0*/  ISETP.GT.AND P2, PT, R184.reuse, 0x1, PT ;  /* 0x00000001b800780c */ /* 0x040fe40003f44270 */
[----:B------:R-:W-:Y:S01]  /*49f0*/  ISETP.GT.AND P3, PT, R184, 0x18, PT ;  /* 0x00000018b800780c */ /* 0x000fe20003f64270 */
[----:B------:R-:W2:Y:S01]  /*4a00*/  MUFU.TANH R12, R12 ;  /* 0x0000000c000c7308 */ /* 0x000ea20000002400 */
[----:B0-----:R-:W-:-:S02]  /*4a10*/  FSEL R10, R10, -INF , P2 ;  /* 0xff8000000a0a7808 */ /* 0x001fc40001000000 */
[----:B------:R-:W-:-:S05]  /*4a20*/  ISETP.GT.AND P2, PT, R184, 0x9, PT ;  /* 0x00000009b800780c */ /* 0x000fca0003f44270 */
[----:B------:R-:W-:Y:S08]  /*4a30*/  MUFU.TANH R13, R13 ;  /* 0x0000000d000d7308 */ /* 0x000ff00000002400 */
[----:B------:R-:W-:Y:S01]  /*4a40*/  MUFU.TANH R14, R14 ;  /* 0x0000000e000e7308 */ /* 0x000fe20000002400 */
[----:B--2---:R-:W-:Y:S02]  /*4a50*/  FSEL R12, R12, -INF , P2 ;  /* 0xff8000000c0c7808 */ /* 0x004fe40001000000 */
[----:B-1----:R-:W-:Y:S01]  /*4a60*/  FMNMX.FTZ R187, R176, R187, !PT ;  /* 0x000000bbb0bb7209 */ /* 0x002fe20007810000 */
[----:B------:R-:W-:Y:S01]  /*4a70*/  FMUL.FTZ R176, R185, UR28 ;  /* 0x0000001cb9b07c20 */ /* 0x000fe20008410000 */
[----:B------:R-:W-:Y:S01]  /*4a80*/  ISETP.GT.AND P2, PT, R184, 0x11, PT ;  /* 0x00000011b800780c */ /* 0x000fe20003f44270 */
[----:B------:R-:W-:-:S02]  /*4a90*/  FMUL.FTZ R185, R193, UR28 ;  /* 0x0000001cc1b97c20 */ /* 0x000fc40008410000 */
[----:B------:R-:W0:Y:S01]  /*4aa0*/  SHFL.BFLY PT, R198, R187, 0x1, 0x1f ;  /* 0x0c201f00bbc67f89 */ /* 0x000e2200000e0000 */
[----:B------:R-:W1:Y:S08]  /*4ab0*/  MUFU.TANH R15, R15 ;  /* 0x0000000f000f7308 */ /* 0x000e700000002400 */
[----:B------:R-:W2:Y:S08]  /*4ac0*/  MUFU.TANH R20, R20 ;  /* 0x0000001400147308 */ /* 0x000eb00000002400 */
[----:B------:R-:W3:Y:S01]  /*4ad0*/  MUFU.TANH R21, R21 ;  /* 0x0000001500157308 */ /* 0x000ee20000002400 */
[----:B-1----:R-:W-:-:S02]  /*4ae0*/  FSEL R15, R15, -INF , P3 ;  /* 0xff8000000f0f7808 */ /* 0x002fc40001800000 */
[----:B------:R-:W-:Y:S02]  /*4af0*/  ISETP.GT.AND P3, PT, R184, 0x20, PT ;  /* 0x00000020b800780c */ /* 0x000fe40003f64270 */
[----:B0-----:R-:W-:-:S03]  /*4b00*/  FMNMX.FTZ R5, R187, R198, !PT ;  /* 0x000000c6bb057209 */ /* 0x001fc60007810000 */
[----:B------:R-:W0:Y:S01]  /*4b10*/  MUFU.TANH R152, R152 ;  /* 0x0000009800987308 */ /* 0x000e220000002400 */
[----:B------:R-:W-:Y:S02]  /*4b20*/  FSEL R187, R6, -INF , P1 ;  /* 0xff80000006bb7808 */ /* 0x000fe40000800000 */
[----:B------:R-:W-:Y:S01]  /*4b30*/  ISETP.GT.AND P1, PT, R184, 0x8, PT ;  /* 0x00000008b800780c */ /* 0x000fe20003f24270 */
[----:B------:R-:W-:Y:S01]  /*4b40*/  FMUL.FTZ R193, R5, UR10 ;  /* 0x0000000a05c17c20 */ /* 0x000fe20008410000 */
[----:B------:R-:W-:Y:S02]  /*4b50*/  FMNMX.FTZ R189, R187, R8, !PT ;  /* 0x00000008bbbd7209 */ /* 0x000fe40007810000 */
[----:B------:R-:W-:Y:S01]  /*4b60*/  FSEL R11, R11, -INF , P1 ;  /* 0xff8000000b0b7808 */ /* 0x000fe20000800000 */
[----:B------:R1:W-:Y:S01]  /*4b70*/  MUFU.TANH R6, R196 ;  /* 0x000000c400067308 */ /* 0x0003e20000002400 */
[----:B------:R-:W-:Y:S02]  /*4b80*/  FMNMX.FTZ R188, R10, R189, !PT ;  /* 0x000000bd0abc7209 */ /* 0x000fe40007810000 */
[----:B------:R-:W-:-:S02]  /*4b90*/  ISETP.GT.AND P1, PT, R184, 0x10, PT ;  /* 0x00000010b800780c */ /* 0x000fc40003f24270 */
[----:B------:R-:W-:Y:S02]  /*4ba0*/  FMNMX.FTZ R189, R11, R188, !PT ;  /* 0x000000bc0bbd7209 */ /* 0x000fe40007810000 */
[----:B------:R-:W-:Y:S01]  /*4bb0*/  FSEL R13, R13, -INF , P1 ;  /* 0xff8000000d0d7808 */ /* 0x000fe20000800000 */
[----:B------:R-:W4:Y:S01]  /*4bc0*/  MUFU.TANH R194, R194 ;  /* 0x000000c200c27308 */ /* 0x000f220000002400 */
[----:B-1----:R-:W-:Y:S02]  /*4bd0*/  FMNMX.FTZ R196, R12, R189, !PT ;  /* 0x000000bd0cc47209 */ /* 0x002fe40007810000 */
[----:B------:R-:W-:Y:S02]  /*4be0*/  FSEL R188, R14, -INF , P2 ;  /* 0xff8000000ebc7808 */ /* 0x000fe40001000000 */
[----:B------:R-:W-:Y:S02]  /*4bf0*/  FMNMX.FTZ R189, R13, R196, !PT ;  /* 0x000000c40dbd7209 */ /* 0x000fe40007810000 */
[----:B------:R-:W-:Y:S01]  /*4c00*/  FSETP.NEU.FTZ.AND P1, PT, R5, -INF , PT ;  /* 0xff8000000500780b */ /* 0x000fe20003f3d000 */
[----:B------:R-:W1:Y:S01]  /*4c10*/  MUFU.TANH R190, R190 ;  /* 0x000000be00be7308 */ /* 0x000e620000002400 */
[----:B------:R-:W-:-:S02]  /*4c20*/  ISETP.GT.AND P2, PT, R184, 0x19, PT ;  /* 0x00000019b800780c */ /* 0x000fc40003f44270 */
[----:B------:R-:W-:Y:S02]  /*4c30*/  FMNMX.FTZ R196, R188, R189, !PT ;  /* 0x000000bdbcc47209 */ /* 0x000fe40007810000 */
[----:B------:R-:W-:Y:S02]  /*4c40*/  FSEL R14, R193, RZ, P1 ;  /* 0x000000ffc10e7208 */ /* 0x000fe40000800000 */
[----:B--2---:R-:W-:Y:S01]  /*4c50*/  FSEL R20, R20, -INF , P2 ;  /* 0xff80000014147808 */ /* 0x004fe20001000000 */
[----:B------:R-:W2:Y:S01]  /*4c60*/  MUFU.TANH R191, R191 ;  /* 0x000000bf00bf7308 */ /* 0x000ea20000002400 */
[----:B------:R-:W-:Y:S01]  /*4c70*/  FMNMX.FTZ R193, R15, R196, !PT ;  /* 0x000000c40fc17209 */ /* 0x000fe20007810000 */
[--C-:B------:R-:W-:Y:S01]  /*4c80*/  FFMA.FTZ R189, R154, UR10, -R14.reuse ;  /* 0x0000000a9abd7c23 */ /* 0x100fe2000801080e */
[----:B------:R-:W-:Y:S01]  /*4c90*/  ISETP.GT.AND P2, PT, R184, 0x21, PT ;  /* 0x00000021b800780c */ /* 0x000fe20003f44270 */
[--C-:B------:R-:W-:Y:S01]  /*4ca0*/  FFMA.FTZ R195, R153, UR10, -R14.reuse ;  /* 0x0000000a99c37c23 */ /* 0x100fe2000801080e */
[----:B---3--:R-:W-:Y:S01]  /*4cb0*/  FSEL R21, R21, -INF , P3 ;  /* 0xff80000015157808 */ /* 0x008fe20001800000 */
[--C-:B------:R-:W-:Y:S01]  /*4cc0*/  FFMA.FTZ R155, R155, UR10, -R14.reuse ;  /* 0x0000000a9b9b7c23 */ /* 0x100fe2000801080e */
[----:B------:R-:W-:Y:S01]  /*4cd0*/  FMNMX.FTZ R154, R20, R193, !PT ;  /* 0x000000c1149a7209 */ /* 0x000fe20007810000 */
[----:B------:R-:W3:Y:S01]  /*4ce0*/  MUFU.TANH R182, R182 ;  /* 0x000000b600b67308 */ /* 0x000ee20000002400 */
[----:B------:R-:W-:Y:S01]  /*4cf0*/  ISETP.GT.AND P3, PT, R184, 0x28, PT ;  /* 0x00000028b800780c */ /* 0x000fe20003f64270 */
[--C-:B------:R-:W-:Y:S01]  /*4d00*/  FFMA.FTZ R156, R156, UR10, -R14.reuse ;  /* 0x0000000a9c9c7c23 */ /* 0x100fe2000801080e */
[----:B0-----:R-:W-:Y:S01]  /*4d10*/  FSEL R152, R152, -INF , P2 ;  /* 0xff80000098987808 */ /* 0x001fe20001000000 */
[--C-:B------:R-:W-:Y:S01]  /*4d20*/  FFMA.FTZ R158, R158, UR10, -R14.reuse ;  /* 0x0000000a9e9e7c23 */ /* 0x100fe2000801080e */
[----:B------:R-:W-:Y:S01]  /*4d30*/  FMNMX.FTZ R193, R21, R154, !PT ;  /* 0x0000009a15c17209 */ /* 0x000fe20007810000 */
[--C-:B------:R-:W-:Y:S01]  /*4d40*/  FFMA.FTZ R157, R157, UR10, -R14.reuse ;  /* 0x0000000a9d9d7c23 */ /* 0x100fe2000801080e */
[----:B----4-:R-:W-:Y:S01]  /*4d50*/  FSEL R153, R194, -INF , P3 ;  /* 0xff800000c2997808 */ /* 0x010fe20001800000 */
[----:B------:R-:W0:Y:S01]  /*4d60*/  MUFU.TANH R183, R183 ;  /* 0x000000b700b77308 */ /* 0x000e220000002400 */
[----:B------:R-:W-:Y:S01]  /*4d70*/  ISETP.GT.AND P2, PT, R184, 0x29, PT ;  /* 0x00000029b800780c */ /* 0x000fe20003f44270 */
[--C-:B------:R-:W-:Y:S01]  /*4d80*/  FFMA.FTZ R159, R159, UR10, -R14.reuse ;  /* 0x0000000a9f9f7c23 */ /* 0x100fe2000801080e */
[----:B------:R-:W-:Y:S01]  /*4d90*/  FMNMX.FTZ R194, R152, R193, !PT ;  /* 0x000000c198c27209 */ /* 0x000fe20007810000 */
[--C-:B------:R-:W-:Y:S01]  /*4da0*/  FFMA.FTZ R160, R160, UR10, -R14.reuse ;  /* 0x0000000aa0a07c23 */ /* 0x100fe2000801080e */
[----:B------:R-:W-:Y:S01]  /*4db0*/  ISETP.GT.AND P3, PT, R184, 0x30, PT ;  /* 0x00000030b800780c */ /* 0x000fe20003f64270 */
[--C-:B------:R-:W-:Y:S01]  /*4dc0*/  FFMA.FTZ R162, R162, UR10, -R14.reuse ;  /* 0x0000000aa2a27c23 */ /* 0x100fe2000801080e */
[----:B-1----:R-:W-:Y:S01]  /*4dd0*/  FSEL R190, R190, -INF , P2 ;  /* 0xff800000bebe7808 */ /* 0x002fe20001000000 */
[----:B------:R-:W1:Y:S01]  /*4de0*/  MUFU.TANH R177, R177 ;  /* 0x000000b100b17308 */ /* 0x000e620000002400 */
[----:B------:R-:W-:Y:S01]  /*4df0*/  FMNMX.FTZ R193, R153, R194, !PT ;  /* 0x000000c299c17209 */ /* 0x000fe20007810000 */
[--C-:B------:R-:W-:Y:S01]  /*4e00*/  FFMA.FTZ R161, R161, UR10, -R14.reuse ;  /* 0x0000000aa1a17c23 */ /* 0x100fe2000801080e */
[----:B------:R-:W-:Y:S01]  /*4e10*/  ISETP.GT.AND P2, PT, R184, 0x31, PT ;  /* 0x00000031b800780c */ /* 0x000fe20003f44270 */
[--C-:B------:R-:W-:Y:S01]  /*4e20*/  FFMA.FTZ R163, R163, UR10, -R14.reuse ;  /* 0x0000000aa3a37c23 */ /* 0x100fe2000801080e */
[----:B--2---:R-:W-:Y:S01]  /*4e30*/  FSEL R191, R191, -INF , P3 ;  /* 0xff800000bfbf7808 */ /* 0x004fe20001800000 */
[--C-:B------:R-:W-:Y:S01]  /*4e40*/  FFMA.FTZ R164, R164, UR10, -R14.reuse ;  /* 0x0000000aa4a47c23 */ /* 0x100fe2000801080e */
[----:B------:R-:W-:Y:S01]  /*4e50*/  FMNMX.FTZ R194, R190, R193, !PT ;  /* 0x000000c1bec27209 */ /* 0x000fe20007810000 */
[----:B------:R-:W2:Y:S01]  /*4e60*/  MUFU.TANH R179, R179 ;  /* 0x000000b300b37308 */ /* 0x000ea20000002400 */
[----:B------:R-:W-:Y:S01]  /*4e70*/  ISETP.GT.AND P3, PT, R184, 0x38, PT ;  /* 0x00000038b800780c */ /* 0x000fe20003f64270 */
[--C-:B------:R-:W-:Y:S01]  /*4e80*/  FFMA.FTZ R165, R165, UR10, -R14.reuse ;  /* 0x0000000aa5a57c23 */ /* 0x100fe2000801080e */
[----:B---3--:R-:W-:Y:S01]  /*4e90*/  FSEL R182, R182, -INF , P2 ;  /* 0xff800000b6b67808 */ /* 0x008fe20001000000 */
[--C-:B------:R-:W-:Y:S01]  /*4ea0*/  FFMA.FTZ R166, R166, UR10, -R14.reuse ;  /* 0x0000000aa6a67c23 */ /* 0x100fe2000801080e */
[----:B------:R-:W-:Y:S01]  /*4eb0*/  FMNMX.FTZ R193, R191, R194, !PT ;  /* 0x000000c2bfc17209 */ /* 0x000fe20007810000 */
[--C-:B------:R-:W-:Y:S01]  /*4ec0*/  FFMA.FTZ R167, R167, UR10, -R14.reuse ;  /* 0x0000000aa7a77c23 */ /* 0x100fe2000801080e */
[----:B------:R-:W-:Y:S01]  /*4ed0*/  ISETP.GT.AND P2, PT, R184, 0x39, PT ;  /* 0x00000039b800780c */ /* 0x000fe20003f44270 */
[----:B------:R-:W3:Y:S01]  /*4ee0*/  MUFU.TANH R176, R176 ;  /* 0x000000b000b07308 */ /* 0x000ee20000002400 */
[----:B0-----:R-:W-:Y:S01]  /*4ef0*/  FSEL R183, R183, -INF , P3 ;  /* 0xff800000b7b77808 */ /* 0x001fe20001800000 */
[--C-:B------:R-:W-:Y:S01]  /*4f00*/  FFMA.FTZ R168, R168, UR10, -R14.reuse ;  /* 0x0000000aa8a87c23 */ /* 0x100fe2000801080e */
[----:B------:R-:W-:Y:S01]  /*4f10*/  FMNMX.FTZ R194, R182, R193, !PT ;  /* 0x000000c1b6c27209 */ /* 0x000fe20007810000 */
[--C-:B------:R-:W-:Y:S01]  /*4f20*/  FFMA.FTZ R169, R169, UR10, -R14.reuse ;  /* 0x0000000aa9a97c23 */ /* 0x100fe2000801080e */
[----:B------:R-:W-:Y:S01]  /*4f30*/  ISETP.GT.AND P3, PT, R184, 0x40, PT ;  /* 0x00000040b800780c */ /* 0x000fe20003f64270 */
[----:B------:R-:W-:Y:S01]  /*4f40*/  FFMA.FTZ R170, R170, UR10, -R14 ;  /* 0x0000000aaaaa7c23 */ /* 0x000fe2000801080e */
[----:B-1----:R-:W-:Y:S01]  /*4f50*/  FSEL R177, R177, -INF , P2 ;  /* 0xff800000b1b17808 */ /* 0x002fe20001000000 */
[----:B------:R-:W0:Y:S01]  /*4f60*/  MUFU.TANH R180, R180 ;  /* 0x000000b400b47308 */ /* 0x000e220000002400 */
[----:B------:R-:W-:-:S02]  /*4f70*/  FMNMX.FTZ R194, R183, R194, !PT ;  /* 0x000000c2b7c27209 */ /* 0x000fc40007810000 */
[C---:B------:R-:W-:Y:S02]  /*4f80*/  ISETP.GT.AND P2, PT, R184.reuse, 0x41, PT ;  /* 0x00000041b800780c */ /* 0x040fe40003f44270 */
[----:B--2---:R-:W-:Y:S02]  /*4f90*/  FSEL R179, R179, -INF , P3 ;  /* 0xff800000b3b37808 */ /* 0x004fe40001800000 */
[----:B------:R-:W-:Y:S01]  /*4fa0*/  FMNMX.FTZ R194, R177, R194, !PT ;  /* 0x000000c2b1c27209 */ /* 0x000fe20007810000 */
[----:B------:R-:W-:Y:S01]  /*4fb0*/  MUFU.TANH R181, R181 ;  /* 0x000000b500b57308 */ /* 0x000fe20000002400 */
[----:B------:R-:W-:Y:S02]  /*4fc0*/  ISETP.GT.AND P3, PT, R184, 0x48, PT ;  /* 0x00000048b800780c */ /* 0x000fe40003f64270 */
[----:B---3--:R-:W-:Y:S02]  /*4fd0*/  FSEL R176, R176, -INF , P2 ;  /* 0xff800000b0b07808 */ /* 0x008fe40001000000 */
[----:B------:R-:W-:-:S02]  /*4fe0*/  FMNMX.FTZ R193, R179, R194, !PT ;  /* 0x000000c2b3c17209 */ /* 0x000fc40007810000 */
[----:B------:R-:W-:Y:S01]  /*4ff0*/  ISETP.GT.AND P2, PT, R184, 0x49, PT ;  /* 0x00000049b800780c */ /* 0x000fe20003f44270 */
[----:B------:R-:W1:Y:S01]  /*5000*/  MUFU.TANH R186, R186 ;  /* 0x000000ba00ba7308 */ /* 0x000e620000002400 */
[----:B0-----:R-:W-:Y:S02]  /*5010*/  FSEL R180, R180, -INF , P3 ;  /* 0xff800000b4b47808 */ /* 0x001fe40001800000 */
[----:B------:R-:W-:-:S05]  /*5020*/  ISETP.GT.AND P3, PT, R184, 0x50, PT ;  /* 0x00000050b800780c */ /* 0x000fca0003f64270 */
[----:B------:R-:W0:Y:S08]  /*5030*/  MUFU.TANH R185, R185 ;  /* 0x000000b900b97308 */ /* 0x000e300000002400 */
[----:B------:R2:W-:Y:S01]  /*5040*/  MUFU.EX2 R154, R195 ;  /* 0x000000c3009a7308 */ /* 0x0005e20000000800 */
[----:B-1----:R-:W-:Y:S02]  /*5050*/  FSEL R186, R186, -INF , P3 ;  /* 0xff800000baba7808 */ /* 0x002fe40001800000 */
[----:B------:R-:W-:-:S05]  /*5060*/  ISETP.GT.AND P3, PT, R184, 0x58, PT ;  /* 0x00000058b800780c */ /* 0x000fca0003f64270 */
[----:B------:R-:W1:Y:S01]  /*5070*/  MUFU.TANH R192, R192 ;  /* 0x000000c000c07308 */ /* 0x000e620000002400 */
[----:B--2---:R-:W-:Y:S02]  /*5080*/  FMNMX.FTZ R195, R176, R193, !PT ;  /* 0x000000c1b0c37209 */ /* 0x004fe40007810000 */
[----:B------:R-:W-:Y:S02]  /*5090*/  FSEL R193, R181, -INF , P2 ;  /* 0xff800000b5c17808 */ /* 0x000fe40001000000 */
[----:B------:R-:W-:Y:S02]  /*50a0*/  FMNMX.FTZ R194, R180, R195, !PT ;  /* 0x000000c3b4c27209 */ /* 0x000fe40007810000 */
[----:B------:R-:W-:Y:S01]  /*50b0*/  ISETP.GT.AND P2, PT, R184, 0x51, PT ;  /* 0x00000051b800780c */ /* 0x000fe20003f44270 */
[----:B------:R-:W-:Y:S01]  /*50c0*/  MUFU.EX2 R189, R189 ;  /* 0x000000bd00bd7308 */ /* 0x000fe20000000800 */
[----:B------:R-:W-:Y:S02]  /*50d0*/  FMNMX.FTZ R181, R193, R194, !PT ;  /* 0x000000c2c1b57209 */ /* 0x000fe40007810000 */
[----:B0-----:R-:W-:-:S02]  /*50e0*/  FSEL R194, R185, -INF , P2 ;  /* 0xff800000b9c27808 */ /* 0x001fc40001000000 */
[----:B------:R-:W-:Y:S02]  /*50f0*/  FMNMX.FTZ R181, R186, R181, !PT ;  /* 0x000000b5bab57209 */ /* 0x000fe40007810000 */
[----:B------:R-:W-:Y:S01]  /*5100*/  FSEL R195, R6, -INF , P3 ;  /* 0xff80000006c37808 */ /* 0x000fe20001800000 */
[----:B------:R-:W-:Y:S01]  /*5110*/  MUFU.EX2 R155, R155 ;  /* 0x0000009b009b7308 */ /* 0x000fe20000000800 */
[----:B------:R-:W-:Y:S01]  /*5120*/  ISETP.GT.AND P2, PT, R184, 0x59, PT ;  /* 0x00000059b800780c */ /* 0x000fe20003f44270 */
[--C-:B------:R-:W-:Y:S01]  /*5130*/  FFMA.FTZ R184, R175, UR10, -R14.reuse ;  /* 0x0000000aafb87c23 */ /* 0x100fe2000801080e */
[----:B------:R-:W-:Y:S01]  /*5140*/  FMNMX.FTZ R6, R194, R181, !PT ;  /* 0x000000b5c2067209 */ /* 0x000fe20007810000 */
[----:B------:R-:W-:Y:S01]  /*5150*/  FFMA.FTZ R175, R173, UR10, -R14 ;  /* 0x0000000aadaf7c23 */ /* 0x000fe2000801080e */
[----:B-1----:R-:W-:Y:S02]  /*5160*/  FSEL R192, R192, -INF , P2 ;  /* 0xff800000c0c07808 */ /* 0x002fe40001000000 */
[----:B------:R-:W-:Y:S01]  /*5170*/  FMNMX.FTZ R181, R195, R6, !PT ;  /* 0x00000006c3b57209 */ /* 0x000fe20007810000 */
[----:B------:R-:W-:Y:S03]  /*5180*/  MUFU.EX2 R156, R156 ;  /* 0x0000009c009c7308 */ /* 0x000fe60000000800 */
[----:B------:R-:W-:-:S05]  /*5190*/  FMNMX.FTZ R181, R192, R181, !PT ;  /* 0x000000b5c0b57209 */ /* 0x000fca0007810000 */
[----:B------:R-:W0:Y:S01]  /*51a0*/  SHFL.BFLY PT, R6, R181, 0x2, 0x1f ;  /* 0x0c401f00b5067f89 */ /* 0x000e2200000e0000 */
[----:B------:R-:W-:Y:S08]  /*51b0*/  MUFU.EX2 R158, R158 ;  /* 0x0000009e009e7308 */ /* 0x000ff00000000800 */
[----:B------:R-:W-:Y:S08]  /*51c0*/  MUFU.EX2 R157, R157 ;  /* 0x0000009d009d7308 */ /* 0x000ff00000000800 */
[----:B------:R-:W-:Y:S01]  /*51d0*/  MUFU.EX2 R159, R159 ;  /* 0x0000009f009f7308 */ /* 0x000fe20000000800 */
[----:B0-----:R-:W-:Y:S01]  /*51e0*/  FMNMX.FTZ R185, R181, R6, !PT ;  /* 0x00000006b5b97209 */ /* 0x001fe20007810000 */
[--C-:B------:R-:W-:Y:S01]  /*51f0*/  FFMA.FTZ R181, R174, UR10, -R14.reuse ;  /* 0x0000000aaeb57c23 */ /* 0x100fe2000801080e */
[----:B------:R-:W-:-:S05]  /*5200*/  FFMA.FTZ R174, R171, UR10, -R14 ;  /* 0x0000000aabae7c23 */ /* 0x000fca000801080e */
[----:B------:R-:W-:Y:S01]  /*5210*/  MUFU.EX2 R160, R160 ;  /* 0x000000a000a07308 */ /* 0x000fe20000000800 */
[----:B------:R-:W0:Y:S07]  /*5220*/  SHFL.BFLY PT, R6, R185, 0x1, 0x1f ;  /* 0x0c201f00b9067f89 */ /* 0x000e2e00000e0000 */
[----:B------:R-:W-:Y:S08]  /*5230*/  MUFU.EX2 R162, R162 ;  /* 0x000000a200a27308 */ /* 0x000ff00000000800 */
[----:B------:R-:W-:Y:S08]  /*5240*/  MUFU.EX2 R161, R161 ;  /* 0x000000a100a17308 */ /* 0x000ff00000000800 */
[----:B------:R-:W-:Y:S01]  /*5250*/  MUFU.EX2 R163, R163 ;  /* 0x000000a300a37308 */ /* 0x000fe20000000800 */
[----:B0-----:R-:W-:Y:S01]  /*5260*/  FMNMX.FTZ R6, R185, R6, !PT ;  /* 0x00000006b9067209 */ /* 0x001fe20007810000 */
[--C-:B------:R-:W-:Y:S01]  /*5270*/  FFMA.FTZ R185, R172, UR10, -R14.reuse ;  /* 0x0000000aacb97c23 */ /* 0x100fe2000801080e */
[----:B------:R-:W-:-:S02]  /*5280*/  FFMA.FTZ R14, R178, UR10, -R14 ;  /* 0x0000000ab20e7c23 */ /* 0x000fc4000801080e */
[C---:B------:R-:W-:Y:S01]  /*5290*/  FSETP.NEU.FTZ.AND P2, PT, R6.reuse, -INF , PT ;  /* 0xff8000000600780b */ /* 0x040fe20003f5d000 */
[----:B------:R-:W-:Y:S02]  /*52a0*/  FMUL.FTZ R196, R6, UR10 ;  /* 0x0000000a06c47c20 */ /* 0x000fe40008410000 */
[----:B------:R-:W-:Y:S03]  /*52b0*/  MUFU.EX2 R164, R164 ;  /* 0x000000a400a47308 */ /* 0x000fe60000000800 */
[----:B------:R-:W-:-:S05]  /*52c0*/  FSEL R196, R196, RZ, P2 ;  /* 0x000000ffc4c47208 */ /* 0x000fca0001000000 */
[----:B------:R-:W-:Y:S01]  /*52d0*/  MUFU.EX2 R165, R165 ;  /* 0x000000a500a57308 */ /* 0x000fe20000000800 */
[--C-:B------:R-:W-:Y:S01]  /*52e0*/  FFMA.FTZ R172, R10, UR10, -R196.reuse ;  /* 0x0000000a0aac7c23 */ /* 0x100fe200080108c4 */
[----:B------:R-:W-:Y:S01]  /*52f0*/  FSEL R10, R5, RZ, P1 ;  /* 0x000000ff050a7208 */ /* 0x000fe20000800000 */
[--C-:B------:R-:W-:Y:S01]  /*5300*/  FFMA.FTZ R171, R187, UR10, -R196.reuse ;  /* 0x0000000abbab7c23 */ /* 0x100fe200080108c4 */
[--C-:B------:R-:W-:Y:S01]  /*5310*/  FFMA.FTZ R11, R11, UR10, -R196.reuse ;  /* 0x0000000a0b0b7c23 */ /* 0x100fe200080108c4 */
[--C-:B------:R-:W-:Y:S01]  /*5320*/  FFMA.FTZ R12, R12, UR10, -R196.reuse ;  /* 0x0000000a0c0c7c23 */ /* 0x100fe200080108c4 */
[--C-:B------:R-:W-:Y:S01]  /*5330*/  FFMA.FTZ R13, R13, UR10, -R196.reuse ;  /* 0x0000000a0d0d7c23 */ /* 0x100fe200080108c4 */
[----:B------:R-:W-:Y:S01]  /*5340*/  FADD.FTZ R10, -R10, R9 ;  /* 0x000000090a0a7221 */ /* 0x000fe20000010100 */
[----:B------:R-:W-:Y:S01]  /*5350*/  FSEL R9, R6, RZ, P2 ;  /* 0x000000ff06097208 */ /* 0x000fe20001000000 */
[----:B------:R-:W-:Y:S01]  /*5360*/  MUFU.EX2 R171, R171 ;  /* 0x000000ab00ab7308 */ /* 0x000fe20000000800 */
[--C-:B------:R-:W-:Y:S01]  /*5370*/  FFMA.FTZ R188, R188, UR10, -R196.reuse ;  /* 0x0000000abcbc7c23 */ /* 0x100fe200080108c4 */
[----:B------:R-:W-:Y:S01]  /*5380*/  FMUL.FTZ R10, R10, UR10 ;  /* 0x0000000a0a0a7c20 */ /* 0x000fe20008410000 */
[----:B------:R-:W-:Y:S01]  /*5390*/  FFMA.FTZ R173, R15, UR10, -R196 ;  /* 0x0000000a0fad7c23 */ /* 0x000fe200080108c4 */
[----:B------:R-:W-:Y:S01]  /*53a0*/  FADD.FTZ R9, -R9, R8 ;  /* 0x0000000809097221 */ /* 0x000fe20000010100 */
[--C-:B------:R-:W-:Y:S01]  /*53b0*/  FFMA.FTZ R198, R20, UR10, -R196.reuse ;  /* 0x0000000a14c67c23 */ /* 0x100fe200080108c4 */
[--C-:B------:R-:W-:Y:S01]  /*53c0*/  FFMA.FTZ R15, R153, UR10, -R196.reuse ;  /* 0x0000000a990f7c23 */ /* 0x100fe200080108c4 */
[--C-:B------:R-:W-:Y:S01]  /*53d0*/  FFMA.FTZ R20, R21, UR10, -R196.reuse ;  /* 0x0000000a15147c23 */ /* 0x100fe200080108c4 */
[----:B------:R-:W-:Y:S01]  /*53e0*/  FMUL.FTZ R8, R9, UR10 ;  /* 0x0000000a09087c20 */ /* 0x000fe20008410000 */
        /* <DEDUP_REMOVED lines=13> */
[----:B------:R-:W-:-:S03]  /*54c0*/  FFMA.FTZ R192, R192, UR10, -R196 ;  /* 0x0000000ac0c07c23 */ /* 0x000fc600080108c4 */
[----:B------:R-:W2:Y:S01]  /*54d0*/  MUFU.EX2 R172, R172 ;  /* 0x000000ac00ac7308 */ /* 0x000ea20000000800 */
[----:B0-----:R-:W-:Y:S01]  /*54e0*/  FFMA.FTZ R153, R10, R4, R189 ;  /* 0x000000040a997223 */ /* 0x001fe200000100bd */
[-C--:B------:R-:W-:Y:S01]  /*54f0*/  FMUL.FTZ R26, R26, R10.reuse ;  /* 0x0000000a1a1a7220 */ /* 0x080fe20000410000 */
[-C--:B------:R-:W-:Y:S01]  /*5500*/  FMUL.FTZ R27, R27, R10.reuse ;  /* 0x0000000a1b1b7220 */ /* 0x080fe20000410000 */
[-C--:B------:R-:W-:Y:S01]  /*5510*/  FMUL.FTZ R30, R30, R10.reuse ;  /* 0x0000000a1e1e7220 */ /* 0x080fe20000410000 */
[----:B------:R-:W-:Y:S01]  /*5520*/  FADD.FTZ R200, R154, R153 ;  /* 0x000000999ac87221 */ /* 0x000fe20000010000 */
[-C--:B------:R-:W-:Y:S01]  /*5530*/  FMUL.FTZ R31, R31, R10.reuse ;  /* 0x0000000a1f1f7220 */ /* 0x080fe20000410000 */
[----:B------:R-:W-:Y:S01]  /*5540*/  FMUL.FTZ R34, R34, R10 ;  /* 0x0000000a22227220 */ /* 0x000fe20000410000 */
[----:B------:R-:W0:Y:S01]  /*5550*/  MUFU.EX2 R11, R11 ;  /* 0x0000000b000b7308 */ /* 0x000e220000000800 */
[----:B-1----:R-:W-:Y:S01]  /*5560*/  FFMA.FTZ R3, R8, R3, R171 ;  /* 0x0000000308037223 */ /* 0x002fe200000100ab */
        /* <DEDUP_REMOVED lines=9> */
[----:B------:R-:W-:Y:S01]  /*5600*/  FADD.FTZ R179, R155, R200 ;  /* 0x000000c89bb37221 */ /* 0x000fe20000010000 */
[----:B------:R-:W-:Y:S01]  /*5610*/  F2FP.BF16.F32.PACK_AB R155, R156, R155 ;  /* 0x0000009b9c9b723e */ /* 0x000fe200000010ff */
[-C--:B------:R-:W-:Y:S01]  /*5620*/  FMUL.FTZ R36, R36, R8.reuse ;  /* 0x0000000824247220 */ /* 0x080fe20000410000 */
[-C--:B------:R-:W-:Y:S01]  /*5630*/  FMUL.FTZ R37, R37, R8.reuse ;  /* 0x0000000825257220 */ /* 0x080fe20000410000 */
[----:B------:R-:W-:Y:S01]  /*5640*/  FADD.FTZ R179, R156, R179 ;  /* 0x000000b39cb37221 */ /* 0x000fe20000010000 */
        /* <DEDUP_REMOVED lines=21> */
[----:B------:R-:W-:Y:S01]  /*57a0*/  FMUL.FTZ R68, R68, R8 ;  /* 0x0000000844447220 */ /* 0x000fe20000410000 */
[C---:B------:R-:W-:Y:S01]  /*57b0*/  FADD.FTZ R152, R157.reuse, R152 ;  /* 0x000000989d987221 */ /* 0x040fe20000010000 */
[----:B------:R-:W-:Y:S01]  /*57c0*/  F2FP.BF16.F32.PACK_AB R157, R157, R158 ;  /* 0x0000009e9d9d723e */ /* 0x000fe200000010ff */
[----:B------:R-:W2:Y:S01]  /*57d0*/  MUFU.EX2 R198, R198 ;  /* 0x000000c600c67308 */ /* 0x000ea20000000800 */
[-C--:B------:R-:W-:Y:S01]  /*57e0*/  FMUL.FTZ R69, R69, R8.reuse ;  /* 0x0000000845457220 */ /* 0x080fe20000410000 */
[----:B------:R-:W-:Y:S01]  /*57f0*/  FADD.FTZ R179, R159, R152 ;  /* 0x000000989fb37221 */ /* 0x000fe20000010000 */
[----:B------:R-:W-:Y:S01]  /*5800*/  F2FP.BF16.F32.PACK_AB R159, R160, R159 ;  /* 0x0000009fa09f723e */ /* 0x000fe200000010ff */
[-C--:B------:R-:W-:Y:S01]  /*5810*/  FMUL.FTZ R72, R72, R8.reuse ;  /* 0x0000000848487220 */ /* 0x080fe20000410000 */
[-C--:B------:R-:W-:Y:S01]  /*5820*/  FMUL.FTZ R73, R73, R8.reuse ;  /* 0x0000000849497220 */ /* 0x080fe20000410000 */
[----:B------:R-:W-:Y:S01]  /*5830*/  FADD.FTZ R179, R160, R179 ;  /* 0x000000b3a0b37221 */ /* 0x000fe20000010000 */
        /* <DEDUP_REMOVED lines=18> */
[----:B----4-:R-:W-:Y:S01]  /*5960*/  FFMA.FTZ R177, R180, UR10, -R196 ;  /* 0x0000000ab4b17c23 */ /* 0x010fe200080108c4 */
[----:B0-----:R-:W-:Y:S01]  /*5970*/  FADD.FTZ R180, R188, R153 ;  /* 0x00000099bcb47221 */ /* 0x001fe20000010000 */
[-C--:B------:R-:W-:Y:S01]  /*5980*/  FMUL.FTZ R105, R105, R8.reuse ;  /* 0x0000000869697220 */ /* 0x080fe20000410000 */
[-C--:B------:R-:W-:Y:S01]  /*5990*/  FMUL.FTZ R108, R108, R8.reuse ;  /* 0x000000086c6c7220 */ /* 0x080fe20000410000 */
[-C--:B------:R-:W-:Y:S01]  /*59a0*/  FMUL.FTZ R109, R109, R8.reuse ;  /* 0x000000086d6d7220 */ /* 0x080fe20000410000 */
[----:B-1----:R-:W-:Y:S01]  /*59b0*/  FADD.FTZ R153, R173, R180 ;  /* 0x000000b4ad997221 */ /* 0x002fe20000010000 */
[----:B------:R-:W-:Y:S01]  /*59c0*/  FADD.FTZ R180, R162, R179 ;  /* 0x000000b3a2b47221 */ /* 0x000fe20000010000 */
[----:B------:R-:W0:Y:S01]  /*59d0*/  MUFU.EX2 R15, R15 ;  /* 0x0000000f000f7308 */ /* 0x000e220000000800 */
[----:B------:R-:W-:Y:S01]  /*59e0*/  FMUL.FTZ R112, R112, R8 ;  /* 0x0000000870707220 */ /* 0x000fe20000410000 */
[----:B--2---:R-:W-:Y:S01]  /*59f0*/  FADD.FTZ R153, R198, R153 ;  /* 0x00000099c6997221 */ /* 0x004fe20000010000 */
[C---:B------:R-:W-:Y:S01]  /*5a00*/  FADD.FTZ R180, R161.reuse, R180 ;  /* 0x000000b4a1b47221 */ /* 0x040fe20000010000 */
[----:B------:R-:W-:Y:S01]  /*5a10*/  F2FP.BF16.F32.PACK_AB R161, R161, R162 ;  /* 0x000000a2a1a1723e */ /* 0x000fe200000010ff */
[-C--:B------:R-:W-:Y:S01]  /*5a20*/  FMUL.FTZ R113, R113, R8.reuse ;  /* 0x0000000871717220 */ /* 0x080fe20000410000 */
[----:B---3--:R-:W-:Y:S01]  /*5a30*/  FADD.FTZ R152, R20, R153 ;  /* 0x0000009914987221 */ /* 0x008fe20000010000 */
[----:B------:R-:W-:Y:S01]  /*5a40*/  FADD.FTZ R187, R163, R180 ;  /* 0x000000b4a3bb7221 */ /* 0x000fe20000010000 */
[----:B------:R-:W1:Y:S01]  /*5a50*/  MUFU.EX2 R190, R190 ;  /* 0x000000be00be7308 */ /* 0x000e620000000800 */
[----:B------:R-:W-:Y:S01]  /*5a60*/  F2FP.BF16.F32.PACK_AB R153, R154, R189 ;  /* 0x000000bd9a99723e */ /* 0x000fe200000010ff */
[C---:B-----5:R-:W-:Y:S01]  /*5a70*/  FADD.FTZ R152, R21.reuse, R152 ;  /* 0x0000009815987221 */ /* 0x060fe20000010000 */
[----:B------:R-:W-:Y:S01]  /*5a80*/  FADD.FTZ R158, R164, R187 ;  /* 0x000000bba49e7221 */ /* 0x000fe20000010000 */
[----:B------:R-:W-:Y:S01]  /*5a90*/  F2FP.BF16.F32.PACK_AB R154, R12, R11 ;  /* 0x0000000b0c9a723e */ /* 0x000fe200000010ff */
[----:B------:R-:W-:Y:S01]  /*5aa0*/  FMUL.FTZ R116, R116, R8 ;  /* 0x0000000874747220 */ /* 0x000fe20000410000 */
[----:B------:R-:W-:Y:S01]  /*5ab0*/  F2FP.BF16.F32.PACK_AB R160, R21, R20 ;  /* 0x0000001415a0723e */ /* 0x000fe200000010ff */
[-C--:B------:R-:W-:Y:S01]  /*5ac0*/  FMUL.FTZ R117, R117, R8.reuse ;  /* 0x0000000875757220 */ /* 0x080fe20000410000 */
[----:B------:R-:W2:Y:S01]  /*5ad0*/  MUFU.EX2 R9, R9 ;  /* 0x0000000900097308 */ /* 0x000ea20000000800 */
[----:B0-----:R-:W-:Y:S01]  /*5ae0*/  FADD.FTZ R179, R15, R152 ;  /* 0x000000980fb37221 */ /* 0x001fe20000010000 */
[----:B------:R-:W-:Y:S01]  /*5af0*/  F2FP.BF16.F32.PACK_AB R152, R172, R171 ;  /* 0x000000abac98723e */ /* 0x000fe200000010ff */
[-C--:B------:R-:W-:Y:S01]  /*5b00*/  FMUL.FTZ R120, R120, R8.reuse ;  /* 0x0000000878787220 */ /* 0x080fe20000410000 */
[----:B------:R-:W-:Y:S01]  /*5b10*/  F2FP.BF16.F32.PACK_AB R163, R164, R163 ;  /* 0x000000a3a4a3723e */ /* 0x000fe200000010ff */
        /* <DEDUP_REMOVED lines=13> */
[----:B------:R-:W-:Y:S01]  /*5bf0*/  F2FP.BF16.F32.PACK_AB R156, R188, R13 ;  /* 0x0000000dbc9c723e */ /* 0x000fe200000010ff */
[----:B------:R-:W-:Y:S01]  /*5c00*/  FADD.FTZ R13, R165, R158 ;  /* 0x0000009ea50d7221 */ /* 0x000fe20000010000 */
[----:B------:R-:W-:Y:S01]  /*5c10*/  F2FP.BF16.F32.PACK_AB R158, R198, R173 ;  /* 0x000000adc69e723e */ /* 0x000fe200000010ff */
        /* <DEDUP_REMOVED lines=9> */
[----:B------:R-:W-:Y:S01]  /*5cb0*/  FMUL.FTZ R149, R149, R8 ;  /* 0x0000000895957220 */ /* 0x000fe20000410000 */
        /* <DEDUP_REMOVED lines=22> */
[----:B------:R-:W-:Y:S01]  /*5e20*/  FADD.FTZ R12, R4, R13 ;  /* 0x0000000d040c7221 */ /* 0x000fe20000010000 */
        /* <DEDUP_REMOVED lines=64> */
[----:B------:R-:W-:-:S02]  /*6230*/  FMUL.FTZ R151, R151, R10 ;  /* 0x0000000a97977220 */ /* 0x000fc40000410000 */
        /* <DEDUP_REMOVED lines=16> */
[----:B0-----:R-:W-:-:S04]  /*6340*/  FADD.FTZ R3, R195, R4 ;  /* 0x00000004c3037221 */ /* 0x001fc80000010000 */
[C---:B-1----:R-:W-:Y:S01]  /*6350*/  FADD.FTZ R3, R192.reuse, R3 ;  /* 0x00000003c0037221 */ /* 0x042fe20000010000 */
[----:B------:R-:W-:Y:S01]  /*6360*/  F2FP.BF16.F32.PACK_AB R174, R192, R195 ;  /* 0x000000c3c0ae723e */ /* 0x000fe200000010ff */
[C---:B--2---:R-:W-:Y:S01]  /*6370*/  FADD.FTZ R4, R14.reuse, R9 ;  /* 0x000000090e047221 */ /* 0x044fe20000010000 */
[----:B------:R-:W-:Y:S01]  /*6380*/  F2FP.BF16.F32.PACK_AB R175, R14, R175 ;  /* 0x000000af0eaf723e */ /* 0x000fe200000010ff */
[----:B------:R-:W-:Y:S06]  /*6390*/  @!P0 BRA `(.L_x_4450) ;  /* 0x0000000000048947 */ /* 0x000fec0003800000 */
[----:B------:R-:W-:Y:S01]  /*63a0*/  BPT.TRAP 0x1 ;  /* 0x000000040000795c */ /* 0x000fe20000300000 */
.L_x_4450:
[----:B------:R0:W1:Y:S01]  /*63b0*/  SYNCS.PHASECHK.TRANS64.TRYWAIT P1, [UR26+0x22850], R7 ;  /* 0x02285007ff0075a7 */ /* 0x000062000802015a */
[----:B------:R-:W-:Y:S05]  /*63c0*/  @!P0 BRA `(.L_x_4451) ;  /* 0x0000000000048947 */ /* 0x000fea0003800000 */
[----:B------:R-:W-:Y:S01]  /*63d0*/  BPT.TRAP 0x1 ;  /* 0x000000040000795c */ /* 0x000fe20000300000 */
.L_x_4451:
[----:B------:R-:W-:Y:S01]  /*63e0*/  VIADD R8, R201, 0x8 ;  /* 0x00000008c9087836 */ /* 0x000fe20000000000 */
[----:B-1----:R-:W-:Y:S06]  /*63f0*/  @P1 BRA `(.L_x_4452) ;  /* 0x0000000000081947 */ /* 0x002fec0003800000 */
[----:B------:R-:W1:Y:S02]  /*6400*/  SYNCS.PHASECHK.TRANS64.TRYWAIT P1, [UR26+0x22850], R7 ;  /* 0x02285007ff0075a7 */ /* 0x000e64000802015a */
[----:B-1----:R-:W-:Y:S05]  /*6410*/  @!P1 BRA `(.L_x_4453) ;  /* 0x0000009800889947 */ /* 0x002fea0003800000 */
.L_x_4452:
        /* <DEDUP_REMOVED lines=39> */
.L_x_4454:
[----:B------:R-:W-:Y:S01]  /*6690*/  UISETP.GT.AND UP0, UPT, UR23, UR22, UPT ;  /* 0x000000161700728c */ /* 0x000fe2000bf04270 */
[----:B------:R-:W-:Y:S01]  /*66a0*/  MOV R9, R5 ;  /* 0x0000000500097202 */ /* 0x000fe20000000f00 */
[----:B------:R-:W-:Y:S01]  /*66b0*/  UIADD3 UR26, UR26, 0x22860, URZ ;  /* 0x000228601a1a7890 */ /* 0x000fe2000fffe03f */
[----:B------:R-:W-:Y:S01]  /*66c0*/  IMAD.MOV.U32 R8, RZ, RZ, R6 ;  /* 0x000000ffff087224 */ /* 0x000fe200078e0006 */
[----:B------:R-:W-:Y:S02]  /*66d0*/  UIADD3 UR23, UR23, -0x1, URZ ;  /* 0xffffffff17177890 */ /* 0x000fe4000fffe03f */
[----:B------:R-:W-:Y:S01]  /*66e0*/  PLOP3.LUT P1, PT, PT, PT, UP0, 0x80, 0x0 ;  /* 0x000000000000781c */ /* 0x000fe20003f2f008 */
[----:B------:R-:W-:-:S09]  /*66f0*/  UPRMT UR26, UR25, 0x654, UR26 ;  /* 0x00000654191a7896 */ /* 0x000fd2000800001a */
[----:B------:R-:W-:Y:S03]  /*6700*/  SYNCS.ARRIVE.TRANS64.RED.A1T0 RZ, [UR26], RZ ;  /* 0x000000ffffff79a7 */ /* 0x000fe6000810041a */
[----:B------:R-:W-:Y:S05]  /*6710*/  @P1 BRA `(.L_x_4455) ;  /* 0xffffffd400581947 */ /* 0x000fea000383ffff */
.L_x_4444:
[----:B------:R-:W-:-:S13]  /*6720*/  ISETP.LE.AND P1, PT, RZ, UR23, PT ;  /* 0x00000017ff007c0c */ /* 0x000fda000bf23270 */
[----:B------:R-:W-:Y:S05]  /*6730*/  @!P1 BRA `(.L_x_4456) ;  /* 0x0000002000d49947 */ /* 0x000fea0003800000 */
[----:B01----:R-:W-:Y:S01]  /*6740*/  IMAD.MOV.U32 R8, RZ, RZ, R5 ;  /* 0x000000ffff087224 */ /* 0x003fe200078e0005 */
[----:B------:R-:W-:Y:S01]  /*6750*/  ULDC UR26, c[0x0][0x9d8] ;  /* 0x00027600001a7ab9 */ /* 0x000fe20000000800 */
[----:B------:R-:W-:Y:S01]  /*6760*/  IMAD.MOV.U32 R9, RZ, RZ, R6 ;  /* 0x000000ffff097224 */ /* 0x000fe200078e0006 */
[----:B------:R-:W-:-:S06]  /*6770*/  ULDC UR22, c[0x0][0x988] ;  /* 0x0002620000167ab9 */ /* 0x000fcc0000000800 */
.L_x_4467:
[----:B------:R-:W-:-:S04]  /*6780*/  UIADD3 UR36, UR36, 0x1, URZ ;  /* 0x0000000124247890 */ /* 0x000fc8000fffe03f */
[----:B------:R-:W-:-:S04]  /*6790*/  UISETP.NE.AND UP0, UPT, UR36, 0x2, UPT ;  /* 0x000000022400788c */ /* 0x000fc8000bf05270 */
[----:B------:R-:W-:Y:S02]  /*67a0*/  USEL UR6, URZ, 0x1, UP0 ;  /* 0x000000013f067887 */ /* 0x000fe40008000000 */
[----:B------:R-:W-:Y:S02]  /*67b0*/  USEL UR36, UR36, URZ, UP0 ;  /* 0x0000003f24247287 */ /* 0x000fe40008000000 */
[----:B------:R-:W-:Y:S01]  /*67c0*/  ULOP3.LUT UR37, UR37, UR6, URZ, 0x3c, !UPT ;  /* 0x0000000625257292 */ /* 0x000fe2000f8e3c3f */
[----:B01----:R-:W-:Y:S11]  /*67d0*/  @!P0 BRA `(.L_x_4457) ;  /* 0x0000000000048947 */ /* 0x003ff60003800000 */
[----:B------:R-:W-:Y:S01]  /*67e0*/  BPT.TRAP 0x1 ;  /* 0x000000040000795c */ /* 0x000fe20000300000 */
.L_x_4457:
        /* <DEDUP_REMOVED lines=9> */
.L_x_4458:
[----:B-1----:R-:W-:Y:S05]  /*6880*/  @P1 BRA `(.L_x_4459) ;  /* 0x0000000000081947 */ /* 0x002fea0003800000 */
[----:B------:R-:W1:Y:S02]  /*6890*/  SYNCS.PHASECHK.TRANS64.TRYWAIT P1, [UR25+0x22830], R7 ;  /* 0x02283007ff0075a7 */ /* 0x000e640008020159 */
[----:B-1----:R-:W-:Y:S05]  /*68a0*/  @!P1 BRA `(.L_x_4460) ;  /* 0x00000094007c9947 */ /* 0x002fea0003800000 */
.L_x_4459:
        /* <DEDUP_REMOVED lines=26> */
.L_x_4461:
        /* <DEDUP_REMOVED lines=37> */
[----:B------:R-:W-:Y:S01]  /*6ca0*/  UMOV UR10, UR22 ;  /* 0x00000016000a7c82 */ /* 0x000fe20008000000 */
        /* <DEDUP_REMOVED lines=14> */
[----:B------:R-:W-:-:S02]  /*6d90*/  UIADD3 UR6, UR25, 0x22840, URZ ;  /* 0x0002284019067890 */ /* 0x000fc4000fffe03f */
[----:B------:R-:W2:Y:S01]  /*6da0*/  MUFU.TANH R155, R155 ;  /* 0x0000009b009b7308 */ /* 0x000ea20000002400 */
[----:B---3--:R-:W-:Y:S01]  /*6db0*/  FMNMX.FTZ R173, R21, R6, !PT ;  /* 0x0000000615ad7209 */ /* 0x008fe20007810000 */
[----:B------:R-:W-:-:S06]  /*6dc0*/  UPRMT UR6, UR24, 0x654, UR6 ;  /* 0x0000065418067896 */ /* 0x000fcc0008000006 */
[----:B------:R-:W3:Y:S01]  /*6dd0*/  MUFU.TANH R157, R157 ;  /* 0x0000009d009d7308 */ /* 0x000ee20000002400 */
[----:B----4-:R-:W-:Y:S01]  /*6de0*/  FMNMX.FTZ R6, R152, R173, !PT ;  /* 0x000000ad98067209 */ /* 0x010fe20007810000 */
[----:B------:R-:W-:Y:S01]  /*6df0*/  FMUL.FTZ R173, R189, UR26 ;  /* 0x0000001abdad7c20 */ /* 0x000fe20008410000 */
[----:B------:R-:W-:Y:S05]  /*6e00*/  SYNCS.ARRIVE.TRANS64.RED.A1T0 RZ, [UR6], RZ ;  /* 0x000000ffffff79a7 */ /* 0x000fea0008100406 */
        /* <DEDUP_REMOVED lines=37> */
[----:B----4-:R-:W-:Y:S01]  /*7060*/  FMNMX.FTZ R6, R180, R185, !PT ;  /* 0x000000b9b4067209 */ /* 0x010fe20007810000 */
[----:B------:R-:W-:Y:S01]  /*7070*/  FMUL.FTZ R185, R187, UR26 ;  /* 0x0000001abbb97c20 */ /* 0x000fe20008410000 */
[----:B------:R-:W-:Y:S01]  /*7080*/  FMUL.FTZ R187, R191, UR26 ;  /* 0x0000001abfbb7c20 */ /* 0x000fe20008410000 */
[----:B------:R-:W-:Y:S02]  /*7090*/  FMUL.FTZ R191, R199, UR26 ;  /* 0x0000001ac7bf7c20 */ /* 0x000fe40008410000 */
[----:B------:R-:W4:Y:S02]  /*70a0*/  SHFL.BFLY PT, R189, R6, 0x2, 0x1f ;  /* 0x0c401f0006bd7f89 */ /* 0x000f2400000e0000 */
[----:B------:R-:W5:Y:S08]  /*70b0*/  MUFU.TANH R15, R15 ;  /* 0x0000000f000f7308 */ /* 0x000f700000002400 */
[----:B------:R-:W0:Y:S08]  /*70c0*/  MUFU.TANH R20, R20 ;  /* 0x0000001400147308 */ /* 0x000e300000002400 */
[----:B------:R-:W1:Y:S01]  /*70d0*/  MUFU.TANH R153, R153 ;  /* 0x0000009900997308 */ /* 0x000e620000002400 */
[----:B----4-:R-:W-:Y:S01]  /*70e0*/  FMNMX.FTZ R176, R6, R189, !PT ;  /* 0x000000bd06b07209 */ /* 0x010fe20007810000 */
[----:B------:R-:W-:-:S06]  /*70f0*/  FMUL.FTZ R189, R195, UR26 ;  /* 0x0000001ac3bd7c20 */ /* 0x000fcc0008410000 */
[----:B------:R-:W4:Y:S01]  /*7100*/  MUFU.TANH R154, R154 ;  /* 0x0000009a009a7308 */ /* 0x000f220000002400 */
[----:B------:R-:W2:Y:S07]  /*7110*/  SHFL.BFLY PT, R193, R176, 0x1, 0x1f ;  /* 0x0c201f00b0c17f89 */ /* 0x000eae00000e0000 */
[----:B------:R-:W4:Y:S08]  /*7120*/  MUFU.TANH R156, R156 ;  /* 0x0000009c009c7308 */ /* 0x000f300000002400 */
[----:B------:R-:W4:Y:S08]  /*7130*/  MUFU.TANH R158, R158 ;  /* 0x0000009e009e7308 */ /* 0x000f300000002400 */
[----:B------:R-:W4:Y:S01]  /*7140*/  MUFU.TANH R161, R161 ;  /* 0x000000a100a17308 */ /* 0x000f220000002400 */
[----:B--2---:R-:W-:-:S05]  /*7150*/  FMNMX.FTZ R6, R176, R193, !PT ;  /* 0x000000c1b0067209 */ /* 0x004fca0007810000 */
[C---:B------:R-:W-:Y:S01]  /*7160*/  FADD.FTZ R9, -R6.reuse, R9 ;  /* 0x0000000906097221 */ /* 0x040fe20000010100 */
[----:B------:R-:W-:Y:S01]  /*7170*/  FMUL.FTZ R200, R6, UR10 ;  /* 0x0000000a06c87c20 */ /* 0x000fe20008410000 */
[----:B------:R-:W2:Y:S02]  /*7180*/  MUFU.TANH R162, R162 ;  /* 0x000000a200a27308 */ /* 0x000ea40000002400 */
[----:B------:R-:W-:Y:S01]  /*7190*/  FMUL.FTZ R176, R9, UR10 ;  /* 0x0000000a09b07c20 */ /* 0x000fe20008410000 */
[----:B------:R-:W-:Y:S01]  /*71a0*/  FMNMX.FTZ R9, R11, R8, !PT ;  /* 0x000000080b097209 */ /* 0x000fe20007810000 */
[--C-:B------:R-:W-:Y:S01]  /*71b0*/  FFMA.FTZ R193, R10, UR10, -R200.reuse ;  /* 0x0000000a0ac17c23 */ /* 0x100fe200080108c8 */
[--C-:B------:R-:W-:Y:S01]  /*71c0*/  FFMA.FTZ R196, R5, UR10, -R200.reuse ;  /* 0x0000000a05c47c23 */ /* 0x100fe200080108c8 */
[--C-:B------:R-:W-:Y:S01]  /*71d0*/  FFMA.FTZ R192, R152, UR10, -R200.reuse ;  /* 0x0000000a98c07c23 */ /* 0x100fe200080108c8 */
[----:B---3--:R-:W-:Y:S01]  /*71e0*/  FMNMX.FTZ R10, R12, R9, !PT ;  /* 0x000000090c0a7209 */ /* 0x008fe20007810000 */
[----:B------:R-:W3:Y:S01]  /*71f0*/  MUFU.TANH R164, R164 ;  /* 0x000000a400a47308 */ /* 0x000ee20000002400 */
[--C-:B------:R-:W-:Y:S01]  /*7200*/  FFMA.FTZ R198, R14, UR10, -R200.reuse ;  /* 0x0000000a0ec67c23 */ /* 0x100fe200080108c8 */
[--C-:B------:R-:W-:Y:S01]  /*7210*/  FFMA.FTZ R14, R155, UR10, -R200.reuse ;  /* 0x0000000a9b0e7c23 */ /* 0x100fe200080108c8 */
[----:B-----5:R-:W-:Y:S01]  /*7220*/  FMNMX.FTZ R9, R15, R10, !PT ;  /* 0x0000000a0f097209 */ /* 0x020fe20007810000 */
[--C-:B------:R-:W-:Y:S01]  /*7230*/  FFMA.FTZ R155, R163, UR10, -R200.reuse ;  /* 0x0000000aa39b7c23 */ /* 0x100fe200080108c8 */
[--C-:B------:R-:W-:Y:S01]  /*7240*/  FFMA.FTZ R194, R167, UR10, -R200.reuse ;  /* 0x0000000aa7c27c23 */ /* 0x100fe200080108c8 */
        /* <DEDUP_REMOVED lines=27> */
[----:B------:R-:W-:-:S02]  /*7400*/  FFMA.FTZ R160, R160, UR10, -R200 ;  /* 0x0000000aa0a07c23 */ /* 0x000fc400080108c8 */
[----:B---3--:R-:W-:-:S04]  /*7410*/  FMNMX.FTZ R10, R164, R5, !PT ;  /* 0x00000005a40a7209 */ /* 0x008fc80007810000 */
[----:B0-----:R-:W-:Y:S01]  /*7420*/  FMNMX.FTZ R5, R175, R10, !PT ;  /* 0x0000000aaf057209 */ /* 0x001fe20007810000 */
[----:B------:R-:W0:Y:S03]  /*7430*/  MUFU.TANH R183, R183 ;  /* 0x000000b700b77308 */ /* 0x000e260000002400 */
[----:B-1----:R-:W-:-:S04]  /*7440*/  FMNMX.FTZ R10, R178, R5, !PT ;  /* 0x00000005b20a7209 */ /* 0x002fc80007810000 */
[----:B----4-:R-:W-:Y:S01]  /*7450*/  FMNMX.FTZ R5, R179, R10, !PT ;  /* 0x0000000ab3057209 */ /* 0x010fe20007810000 */
[----:B------:R-:W1:Y:S03]  /*7460*/  MUFU.TANH R184, R184 ;  /* 0x000000b800b87308 */ /* 0x000e660000002400 */
[----:B--2---:R-:W-:-:S05]  /*7470*/  FMNMX.FTZ R10, R182, R5, !PT ;  /* 0x00000005b60a7209 */ /* 0x004fca0007810000 */
        /* <DEDUP_REMOVED lines=14> */
[----:B------:R-:W-:Y:S01]  /*7560*/  MUFU.EX2 R10, R155 ;  /* 0x0000009b000a7308 */ /* 0x000fe20000000800 */
[----:B-1----:R-:W-:-:S07]  /*7570*/  FMNMX.FTZ R152, R190, R5, !PT ;  /* 0x00000005be987209 */ /* 0x002fce0007810000 */
[----:B------:R-:W0:Y:S01]  /*7580*/  MUFU.EX2 R176, R176 ;  /* 0x000000b000b07308 */ /* 0x000e220000000800 */
[----:B--2---:R-:W-:-:S05]  /*7590*/  FMNMX.FTZ R152, R191, R152, !PT ;  /* 0x00000098bf987209 */ /* 0x004fca0007810000 */
[----:B------:R-:W1:Y:S02]  /*75a0*/  SHFL.BFLY PT, R5, R152, 0x2, 0x1f ;  /* 0x0c401f0098057f89 */ /* 0x000e6400000e0000 */
[----:B------:R-:W2:Y:S08]  /*75b0*/  MUFU.EX2 R193, R193 ;  /* 0x000000c100c17308 */ /* 0x000eb00000000800 */
        /* <DEDUP_REMOVED lines=15> */
[-C--:B------:R-:W-:Y:S01]  /*76b0*/  FMUL.FTZ R48, R48, R176.reuse ;  /* 0x000000b030307220 */ /* 0x080fe20000410000 */
[----:B------:R-:W1:Y:S01]  /*76c0*/  MUFU.EX2 R198, R198 ;  /* 0x000000c600c67308 */ /* 0x000e620000000800 */
[-C--:B------:R-:W-:Y:S01]  /*76d0*/  FMUL.FTZ R49, R49, R176.reuse ;  /* 0x000000b031317220 */ /* 0x080fe20000410000 */
[-C--:B------:R-:W-:Y:S01]  /*76e0*/  FMUL.FTZ R52, R52, R176.reuse ;  /* 0x000000b034347220 */ /* 0x080fe20000410000 */
[----:B------:R-:W4:Y:S01]  /*76f0*/  SHFL.BFLY PT, R152, R155, 0x1, 0x1f ;  /* 0x0c201f009b987f89 */ /* 0x000f2200000e0000 */
        /* <DEDUP_REMOVED lines=23> */
[----:B----4-:R-:W-:Y:S01]  /*7870*/  FMNMX.FTZ R5, R155, R152, !PT ;  /* 0x000000989b057209 */ /* 0x010fe20007810000 */
[-C--:B------:R-:W-:Y:S01]  /*7880*/  FMUL.FTZ R93, R93, R176.reuse ;  /* 0x000000b05d5d7220 */ /* 0x080fe20000410000 */
[-C--:B------:R-:W-:Y:S01]  /*7890*/  FMUL.FTZ R96, R96, R176.reuse ;  /* 0x000000b060607220 */ /* 0x080fe20000410000 */
[-C--:B------:R-:W-:Y:S01]  /*78a0*/  FMUL.FTZ R97, R97, R176.reuse ;  /* 0x000000b061617220 */ /* 0x080fe20000410000 */
[-C--:B------:R-:W-:Y:S01]  /*78b0*/  FMUL.FTZ R100, R100, R176.reuse ;  /* 0x000000b064647220 */ /* 0x080fe20000410000 */
[C---:B------:R-:W-:Y:S01]  /*78c0*/  FADD.FTZ R8, -R5.reuse, R8 ;  /* 0x0000000805087221 */ /* 0x040fe20000010100 */
[----:B------:R-:W-:Y:S01]  /*78d0*/  FMUL.FTZ R155, R5, UR10 ;  /* 0x0000000a059b7c20 */ /* 0x000fe20008410000 */
[----:B------:R-:W-:Y:S01]  /*78e0*/  MUFU.EX2 R195, R195 ;  /* 0x000000c300c37308 */ /* 0x000fe20000000800 */
        /* <DEDUP_REMOVED lines=8> */
[----:B------:R-:W-:Y:S01]  /*7970*/  FFMA.FTZ R20, R154, UR10, -R155 ;  /* 0x0000000a9a147c23 */ /* 0x000fe2000801089b */
[----:B--2---:R-:W-:Y:S01]  /*7980*/  FFMA.FTZ R153, R176, R3, R193 ;  /* 0x00000003b0997223 */ /* 0x004fe200000100c1 */
[--C-:B------:R-:W-:Y:S01]  /*7990*/  FFMA.FTZ R159, R156, UR10, -R155.reuse ;  /* 0x0000000a9c9f7c23 */ /* 0x100fe2000801089b */
[--C-:B------:R-:W-:Y:S01]  /*79a0*/  FFMA.FTZ R165, R175, UR10, -R155.reuse ;  /* 0x0000000aafa57c23 */ /* 0x100fe2000801089b */
[----:B------:R-:W-:Y:S01]  /*79b0*/  FFMA.FTZ R180, R158, UR10, -R155 ;  /* 0x0000000a9eb47c23 */ /* 0x000fe2000801089b */
[----:B---3--:R-:W-:Y:S01]  /*79c0*/  FADD.FTZ R152, R196, R153 ;  /* 0x00000099c4987221 */ /* 0x008fe20000010000 */
[--C-:B------:R-:W-:Y:S01]  /*79d0*/  FFMA.FTZ R175, R178, UR10, -R155.reuse ;  /* 0x0000000ab2af7c23 */ /* 0x100fe2000801089b */
[----:B------:R-:W2:Y:S01]  /*79e0*/  MUFU.EX2 R8, R8 ;  /* 0x0000000800087308 */ /* 0x000ea20000000800 */
[--C-:B------:R-:W-:Y:S01]  /*79f0*/  FFMA.FTZ R178, R179, UR10, -R155.reuse ;  /* 0x0000000ab3b27c23 */ /* 0x100fe2000801089b */
[----:B0-----:R-:W-:Y:S01]  /*7a00*/  FADD.FTZ R179, R197, R152 ;  /* 0x00000098c5b37221 */ /* 0x001fe20000010000 */
[--C-:B------:R-:W-:Y:S01]  /*7a10*/  FFMA.FTZ R161, R161, UR10, -R155.reuse ;  /* 0x0000000aa1a17c23 */ /* 0x100fe2000801089b */
[--C-:B------:R-:W-:Y:S01]  /*7a20*/  FFMA.FTZ R162, R162, UR10, -R155.reuse ;  /* 0x0000000aa2a27c23 */ /* 0x100fe2000801089b */
[----:B------:R-:W-:Y:S01]  /*7a30*/  FFMA.FTZ R3, R182, UR10, -R155 ;  /* 0x0000000ab6037c23 */ /* 0x000fe2000801089b */
[----:B-1----:R-:W-:Y:S01]  /*7a40*/  FADD.FTZ R154, R198, R179 ;  /* 0x000000b3c69a7221 */ /* 0x002fe20000010000 */
        /* <DEDUP_REMOVED lines=19> */
[--C-:B------:R-:W-:Y:S01]  /*7b80*/  FFMA.FTZ R4, R183, UR10, -R155.reuse ;  /* 0x0000000ab7047c23 */ /* 0x100fe2000801089b */
[----:B------:R-:W-:Y:S01]  /*7b90*/  FFMA.FTZ R183, R186, UR10, -R155 ;  /* 0x0000000abab77c23 */ /* 0x000fe2000801089b */
[-C--:B------:R-:W-:Y:S01]  /*7ba0*/  FMUL.FTZ R116, R116, R176.reuse ;  /* 0x000000b074747220 */ /* 0x080fe20000410000 */
[-C--:B------:R-:W-:Y:S01]  /*7bb0*/  FMUL.FTZ R117, R117, R176.reuse ;  /* 0x000000b075757220 */ /* 0x080fe20000410000 */
[-C--:B------:R-:W-:Y:S01]  /*7bc0*/  FMUL.FTZ R120, R120, R176.reuse ;  /* 0x000000b078787220 */ /* 0x080fe20000410000 */
[-C--:B------:R-:W-:Y:S01]  /*7bd0*/  FMUL.FTZ R121, R121, R176.reuse ;  /* 0x000000b079797220 */ /* 0x080fe20000410000 */
[----:B------:R-:W0:Y:S01]  /*7be0*/  MUFU.EX2 R157, R157 ;  /* 0x0000009d009d7308 */ /* 0x000e220000000800 */
[----:B-1----:R-:W-:Y:S01]  /*7bf0*/  FADD.FTZ R152, R12, R153 ;  /* 0x000000990c987221 */ /* 0x002fe20000010000 */
[----:B------:R-:W-:Y:S01]  /*7c00*/  FADD.FTZ R153, R21, R154 ;  /* 0x0000009a15997221 */ /* 0x000fe20000010000 */
[-C--:B------:R-:W-:Y:S01]  /*7c10*/  FMUL.FTZ R124, R124, R176.reuse ;  /* 0x000000b07c7c7220 */ /* 0x080fe20000410000 */
[-C--:B------:R-:W-:Y:S01]  /*7c20*/  FMUL.FTZ R125, R125, R176.reuse ;  /* 0x000000b07d7d7220 */ /* 0x080fe20000410000 */
[-C--:B------:R-:W-:Y:S01]  /*7c30*/  FMUL.FTZ R128, R128, R176.reuse ;  /* 0x000000b080807220 */ /* 0x080fe20000410000 */
[----:B------:R-:W-:Y:S01]  /*7c40*/  FADD.FTZ R153, R192, R153 ;  /* 0x00000099c0997221 */ /* 0x000fe20000010000 */
        /* <DEDUP_REMOVED lines=62> */
[----:B------:R-:W-:Y:S01]  /*8030*/  FADD.FTZ R156, R10, R153 ;  /* 0x000000990a9c7221 */ /* 0x000fe20000010000 */
[----:B------:R-:W-:Y:S01]  /*8040*/  F2FP.BF16.F32.PACK_AB R153, R11, R8 ;  /* 0x000000080b99723e */ /* 0x000fe200000010ff */
        /* <DEDUP_REMOVED lines=20> */
[----:B------:R-:W-:Y:S01]  /*8190*/  FMUL.FTZ R103, R103, R177 ;  /* 0x000000b167677220 */ /* 0x000fe20000410000 */
        /* <DEDUP_REMOVED lines=82> */
[----:B--2---:R-:W-:Y:S01]  /*86c0*/  FADD.FTZ R8, R190, R9 ;  /* 0x00000009be087221 */ /* 0x004fe20000010000 */
[C---:B0-----:R-:W-:Y:S01]  /*86d0*/  FADD.FTZ R3, R181.reuse, R4 ;  /* 0x00000004b5037221 */ /* 0x041fe20000010000 */
[----:B------:R-:W-:Y:S02]  /*86e0*/  F2FP.BF16.F32.PACK_AB R174, R181, R174 ;  /* 0x000000aeb5ae723e */ /* 0x000fe400000010ff */
[C---:B-1----:R-:W-:Y:S01]  /*86f0*/  FADD.FTZ R4, R175.reuse, R8 ;  /* 0x00000008af047221 */ /* 0x042fe20000010000 */
[----:B------:R-:W-:Y:S01]  /*8700*/  F2FP.BF16.F32.PACK_AB R175, R175, R190 ;  /* 0x000000beafaf723e */ /* 0x000fe200000010ff */
[----:B------:R-:W-:Y:S06]  /*8710*/  @!P0 BRA `(.L_x_4462) ;  /* 0x0000000000048947 */ /* 0x000fec0003800000 */
[----:B------:R-:W-:Y:S01]  /*8720*/  BPT.TRAP 0x1 ;  /* 0x000000040000795c */ /* 0x000fe20000300000 */
.L_x_4462:
[----:B------:R0:W1:Y:S01]  /*8730*/  SYNCS.PHASECHK.TRANS64.TRYWAIT P1, [UR25+0x22850], R7 ;  /* 0x02285007ff0075a7 */ /* 0x0000620008020159 */
[----:B------:R-:W-:Y:S05]  /*8740*/  @!P0 BRA `(.L_x_4463) ;  /* 0x0000000000048947 */ /* 0x000fea0003800000 */
[----:B------:R-:W-:Y:S01]  /*8750*/  BPT.TRAP 0x1 ;  /* 0x000000040000795c */ /* 0x000fe20000300000 */
.L_x_4463:
[----:B------:R-:W-:Y:S01]  /*8760*/  IADD3 R8, R201, 0x8, RZ ;  /* 0x00000008c9087810 */ /* 0x000fe20007ffe0ff */
[----:B-1----:R-:W-:Y:S06]  /*8770*/  @P1 BRA `(.L_x_4464) ;  /* 0x0000000000081947 */ /* 0x002fec0003800000 */
[----:B------:R-:W1:Y:S02]  /*8780*/  SYNCS.PHASECHK.TRANS64.TRYWAIT P1, [UR25+0x22850], R7 ;  /* 0x02285007ff0075a7 */ /* 0x000e640008020159 */
[----:B-1----:R-:W-:Y:S05]  /*8790*/  @!P1 BRA `(.L_x_4465) ;  /* 0x0000007400d89947 */ /* 0x002fea0003800000 */
.L_x_4464:
        /* <DEDUP_REMOVED lines=39> */
.L_x_4466:
[----:B------:R-:W-:Y:S01]  /*8a10*/  UIADD3 UR25, UR25, 0x22860, URZ ;  /* 0x0002286019197890 */ /* 0x000fe2000fffe03f */
[----:B------:R-:W-:Y:S01]  /*8a20*/  ISETP.LT.AND P1, PT, RZ, UR23, PT ;  /* 0x00000017ff007c0c */ /* 0x000fe2000bf21270 */
[----:B------:R-:W-:Y:S01]  /*8a30*/  UIADD3 UR23, UR23, -0x1, URZ ;  /* 0xffffffff17177890 */ /* 0x000fe2000fffe03f */
[----:B------:R-:W-:Y:S01]  /*8a40*/  IMAD.MOV.U32 R8, RZ, RZ, R5 ;  /* 0x000000ffff087224 */ /* 0x000fe200078e0005 */
[----:B------:R-:W-:Y:S01]  /*8a50*/  UPRMT UR25, UR24, 0x654, UR25 ;  /* 0x0000065418197896 */ /* 0x000fe20008000019 */
[----:B------:R-:W-:-:S08]  /*8a60*/  IMAD.MOV.U32 R9, RZ, RZ, R6 ;  /* 0x000000ffff097224 */ /* 0x000fd000078e0006 */
[----:B------:R-:W-:Y:S01]  /*8a70*/  SYNCS.ARRIVE.TRANS64.RED.A1T0 RZ, [UR25], RZ ;  /* 0x000000ffffff79a7 */ /* 0x000fe20008100419 */
[----:B------:R-:W-:Y:S05]  /*8a80*/  @P1 BRA `(.L_x_4467) ;  /* 0xffffffdc003c1947 */ /* 0x000fea000383ffff */
.L_x_4456:
[----:B01----:R-:W0:Y:S01]  /*8a90*/  SHFL.BFLY PT, R8, R3, 0x2, 0x1f ;  /* 0x0c401f0003087f89 */ /* 0x003e2200000e0000 */
[----:B------:R-:W-:Y:S01]  /*8aa0*/  UIADD3 UR36, UR36, 0x1, URZ ;  /* 0x0000000124247890 */ /* 0x000fe2000fffe03f */
[----:B------:R-:W-:Y:S01]  /*8ab0*/  IMAD.U32 R13, RZ, RZ, UR10 ;  /* 0x0000000aff0d7e24 */ /* 0x000fe2000f8e00ff */
[----:B------:R1:W-:Y:S06]  /*8ac0*/  BAR.ARV R0, 0x100 ;  /* 0x000400000000751d */ /* 0x0003ec0000002000 */
[----:B------:R-:W-:Y:S02]  /*8ad0*/  UISETP.NE.AND UP0, UPT, UR36, 0x2, UPT ;  /* 0x000000022400788c */ /* 0x000fe4000bf05270 */
[----:B------:R-:W-:Y:S06]  /*8ae0*/  BAR.ARV 0x8, 0x180 ;  /* 0x0206000000007b1d */ /* 0x000fec0000002000 */
[----:B-1----:R-:W-:Y:S01]  /*8af0*/  IMAD.MOV.U32 R0, RZ, RZ, RZ ;  /* 0x000000ffff007224 */ /* 0x002fe200078e00ff */
        /* <DEDUP_REMOVED lines=10> */
[----:B------:R-:W-:-:S04]  /*8ba0*/  IMAD.MOV.U32 R4, RZ, RZ, -0x800000 ;  /* 0xff800000ff047424 */ /* 0x000fc800078e00ff */
[----:B------:R-:W1:Y:S01]  /*8bb0*/  SHFL.BFLY PT, R10, R9, 0x1, 0x1f ;  /* 0x0c201f00090a7f89 */ /* 0x000e6200000e0000 */
[----:B0-----:R-:W-:Y:S01]  /*8bc0*/  FADD.FTZ R11, R8, R7 ;  /* 0x00000007080b7221 */ /* 0x001fe20000010000 */
[----:B------:R-:W-:-:S04]  /*8bd0*/  IMAD.MOV.U32 R7, RZ, RZ, RZ ;  /* 0x000000ffff077224 */ /* 0x000fc800078e00ff */
[----:B------:R-:W-:-:S13]  /*8be0*/  FSETP.NE.FTZ.AND P1, PT, R11, RZ, PT ;  /* 0x000000ff0b00720b */ /* 0x000fda0003f35000 */
[----:B------:R-:W0:Y:S01]  /*8bf0*/  @P1 MUFU.RCP R7, R11 ;  /* 0x0000000b00071308 */ /* 0x000e220000001000 */
[----:B-1----:R-:W-:-:S05]  /*8c00*/  FADD.FTZ R10, R9, R10 ;  /* 0x0000000a090a7221 */ /* 0x002fca0000010000 */
[----:B------:R-:W-:Y:S02]  /*8c10*/  FSETP.NE.FTZ.AND P2, PT, R10, RZ, PT ;  /* 0x000000ff0a00720b */ /* 0x000fe40003f55000 */
[----:B------:R-:W1:Y:S01]  /*8c20*/  @P1 MUFU.LG2 R8, R11 ;  /* 0x0000000b00081308 */ /* 0x000e620000000c00 */
[-C--:B0-----:R-:W-:Y:S01]  /*8c30*/  FMUL.FTZ R24, R24, R7.reuse ;  /* 0x0000000718187220 */ /* 0x081fe20000410000 */
[-C--:B------:R-:W-:Y:S01]  /*8c40*/  FMUL.FTZ R25, R25, R7.reuse ;  /* 0x0000000719197220 */ /* 0x080fe20000410000 */
[----:B------:R-:W-:-:S08]  /*8c50*/  FMUL.FTZ R28, R28, R7 ;  /* 0x000000071c1c7220 */ /* 0x000fd00000410000 */
        /* <DEDUP_REMOVED lines=8> */
[----:B------:R0:W2:Y:S01]  /*8ce0*/  @P2 MUFU.RCP R0, R10 ;  /* 0x0000000a00002308 */ /* 0x0000a20000001000 */
        /* <DEDUP_REMOVED lines=54> */
[----:B------:R-:W-:Y:S01]  /*9050*/  MOV R7, UR10 ;  /* 0x0000000a00077c02 */ /* 0x000fe20008000f00 */
[----:B------:R-:W-:Y:S01]  /*9060*/  @P2 FMUL.FTZ R13, R13, 0.69314718246459960938 ;  /* 0x3f3172180d0d2820 */ /* 0x000fe20000410000 */
[----:B-1----:R-:W-:Y:S01]  /*9070*/  @P1 FMUL.FTZ R8, R8, 0.69314718246459960938 ;  /* 0x3f31721808081820 */ /* 0x002fe20000410000 */
[----:B0-----:R-:W-:Y:S01]  /*9080*/  @P2 FMUL.FTZ R10, R9, 0.69314718246459960938 ;  /* 0x3f317218090a2820 */ /* 0x001fe20000410000 */
[-C--:B--2---:R-:W-:Y:S01]  /*9090*/  FMUL.FTZ R32, R27, R0.reuse ;  /* 0x000000001b207220 */ /* 0x084fe20000410000 */
[----:B------:R-:W-:Y:S01]  /*90a0*/  @P1 FMUL.FTZ R7, R7, 0.69314718246459960938 ;  /* 0x3f31721807071820 */ /* 0x000fe20000410000 */
        /* <DEDUP_REMOVED lines=65> */
.L_x_4431:
[----:B------:R-:W0:Y:S08]  /*94c0*/  S2UR UR5, SR_CgaCtaId ;  /* 0x00000000000579c3 */ /* 0x000e300000008800 */
[----:B------:R-:W-:Y:S06]  /*94d0*/  BAR.SYNC.DEFER_BLOCKING 0x5, 0x180 ;  /* 0x0146000000007b1d */ /* 0x000fec0000010000 */
[----:B------:R-:W-:Y:S01]  /*94e0*/  UMOV UR4, 0x400 ;  /* 0x0000040000047882 */ /* 0x000fe20000000000 */
[----:B------:R-:W-:Y:S01]  /*94f0*/  BSSY B0, `(.L_x_4468) ;  /* 0x000028f000007945 */ /* 0x000fe20003800000 */
[----:B0-----:R-:W-:-:S09]  /*9500*/  ULEA UR13, UR5, UR4, 0x18 ;  /* 0x00000004050d7291 */ /* 0x001fd2000f8ec03f */
[----:B------:R-:W0:Y:S02]  /*9510*/  LDS R5, [UR13+0x228d0] ;  /* 0x0228d00dff057984 */ /* 0x000e240008000800 */
[----:B0-----:R-:W-:Y:S01]  /*9520*/  R2UR UR4, R5 ;  /* 0x00000000050472ca */ /* 0x001fe200000e0000 */
[----:B------:R-:W-:Y:S06]  /*9530*/  BAR.ARV 0x4, 0x180 ;  /* 0x0106000000007b1d */ /* 0x000fec0000002000 */
[----:B------:R-:W-:Y:S08]  /*9540*/  @P0 BRA `(.L_x_4469) ;  /* 0x0000001c00500947 */ /* 0x000ff00003800000 */
[----:B------:R-:W0:Y:S01]  /*9550*/  S2UR UR5, SR_SWINHI ;  /* 0x00000000000579c3 */ /* 0x000e220000002f00 */
[----:B------:R-:W-:-:S07]  /*9560*/  IMAD.MOV.U32 R6, RZ, RZ, 0x2 ;  /* 0x00000002ff067424 */ /* 0x000fce00078e00ff */
[----:B------:R-:W-:Y:S01]  /*9570*/  BAR.SYNC.DEFER_BLOCKING 0x1, 0x100 ;  /* 0x0044000000007b1d */ /* 0x000fe20000010000 */
[----:B------:R-:W-:Y:S01]  /*9580*/  IMAD R138, R205, 0x40, R2 ;  /* 0x00000040cd8a7824 */ /* 0x000fe200078e0202 */
[----:B------:R-:W-:Y:S01]  /*9590*/  F2FP.BF16.F32.PACK_AB R24, R25, R24 ;  /* 0x000000181918723e */ /* 0x000fe200000010ff */
[----:B------:R-:W-:Y:S01]  /*95a0*/  IMAD.MOV.U32 R139, RZ, RZ, 0x2 ;  /* 0x00000002ff8b7424 */ /* 0x000fe200078e00ff */
[----:B------:R-:W-:Y:S01]  /*95b0*/  F2FP.BF16.F32.PACK_AB R25, R32, R26 ;  /* 0x0000001a2019723e */ /* 0x000fe200000010ff */
[----:B------:R-:W-:Y:S01]  /*95c0*/  USHF.R.S32.HI UR10, URZ, 0x1f, UR39 ;  /* 0x0000001f3f0a7899 */ /* 0x000fe20008011427 */
[----:B------:R-:W-:Y:S01]  /*95d0*/  F2FP.BF16.F32.PACK_AB R26, R29, R28 ;  /* 0x0000001c1d1a723e */ /* 0x000fe200000010ff */
[----:B------:R-:W-:Y:S01]  /*95e0*/  ULDC.64 UR8, c[0x0][0xb90] ;  /* 0x0002e40000087ab9 */ /* 0x000fe20000000a00 */
[----:B------:R-:W-:Y:S01]  /*95f0*/  F2FP.BF16.F32.PACK_AB R27, R27, R30 ;  /* 0x0000001e1b1b723e */ /* 0x000fe200000010ff */
[----:B------:R-:W-:Y:S01]  /*9600*/  USHF.R.S32.HI UR12, URZ, 0x1f, UR41 ;  /* 0x0000001f3f0c7899 */ /* 0x000fe20008011429 */
[----:B------:R-:W-:-:S02]  /*9610*/  F2FP.BF16.F32.PACK_AB R30, R61, R185 ;  /* 0x000000b93d1e723e */ /* 0x000fc400000010ff */
[----:B------:R-:W-:Y:S02]  /*9620*/  F2FP.BF16.F32.PACK_AB R200, R177, R200 ;  /* 0x000000c8b1c8723e */ /* 0x000fe400000010ff */
[----:B------:R-:W-:Y:S02]  /*9630*/  F2FP.BF16.F32.PACK_AB R201, R80, R76 ;  /* 0x0000004c50c9723e */ /* 0x000fe400000010ff */
[----:B------:R-:W-:Y:S02]  /*9640*/  F2FP.BF16.F32.PACK_AB R202, R125, R124 ;  /* 0x0000007c7dca723e */ /* 0x000fe400000010ff */
[----:B------:R-:W-:Y:S02]  /*9650*/  F2FP.BF16.F32.PACK_AB R203, R88, R84 ;  /* 0x0000005458cb723e */ /* 0x000fe400000010ff */
[----:B------:R-:W-:Y:S01]  /*9660*/  F2FP.BF16.F32.PACK_AB R144, R145, R144 ;  /* 0x000000909190723e */ /* 0x000fe200000010ff */
[----:B------:R-:W-:Y:S01]  /*9670*/  UMOV UR6, UR13 ;  /* 0x0000000d00067c82 */ /* 0x000fe20008000000 */
[----:B0-----:R-:W-:Y:S01]  /*9680*/  UMOV UR7, UR5 ;  /* 0x0000000500077c82 */ /* 0x001fe20008000000 */
[----:B------:R-:W-:Y:S01]  /*9690*/  UIMAD UR5, UR10, UR8, URZ ;  /* 0x000000080a0572a4 */ /* 0x000fe2000f8e023f */
[----:B------:R-:W-:Y:S01]  /*96a0*/  IMAD.WIDE R6, R209, R6, UR6 ;  /* 0x00000006d1067e25 */ /* 0x000fe2000f8e0206 */
[----:B------:R-:W-:-:S02]  /*96b0*/  F2FP.BF16.F32.PACK_AB R145, R173, R172 ;  /* 0x000000acad91723e */ /* 0x000fc400000010ff */
[----:B------:R-:W-:Y:S01]  /*96c0*/  UIMAD UR5, UR39, UR9, UR5 ;  /* 0x00000009270572a4 */ /* 0x000fe2000f8e0205 */
[----:B------:R-:W-:Y:S01]  /*96d0*/  IMAD.WIDE R138, R138, R139, UR6 ;  /* 0x000000068a8a7e25 */ /* 0x000fe2000f8e028b */
[C---:B------:R-:W-:Y:S01]  /*96e0*/  IADD3 R153, P3, R6.reuse, 0xc060, RZ ;  /* 0x0000c06006997810 */ /* 0x040fe20007f7e0ff */
[----:B------:R-:W-:Y:S01]  /*96f0*/  UIMAD.WIDE.U32 UR6, UR39, UR8, URZ ;  /* 0x00000008270672a5 */ /* 0x000fe2000f8e003f */
[C---:B------:R-:W-:Y:S02]  /*9700*/  IADD3 R157, P4, R6.reuse, 0xc040, RZ ;  /* 0x0000c040069d7810 */ /* 0x040fe40007f9e0ff */
[----:B------:R-:W-:Y:S01]  /*9710*/  LOP3.LUT R152, R153, 0x380, RZ, 0xc0, !PT ;  /* 0x0000038099987812 */ /* 0x000fe200078ec0ff */
[----:B------:R-:W-:Y:S01]  /*9720*/  ULDC.64 UR8, c[0x0][0xb98] ;  /* 0x0002e60000087ab9 */ /* 0x000fe20000000a00 */
[----:B------:R-:W-:Y:S01]  /*9730*/  IADD3 R159, P5, R6, 0xc020, RZ ;  /* 0x0000c020069f7810 */ /* 0x000fe20007fbe0ff */
[----:B------:R-:W-:Y:S01]  /*9740*/  UIADD3 UR7, UR7, UR5, URZ ;  /* 0x0000000507077290 */ /* 0x000fe2000fffe03f */
[----:B------:R-:W-:Y:S01]  /*9750*/  SHF.R.U64 R152, R152, 0x3, RZ ;  /* 0x0000000398987819 */ /* 0x000fe200000012ff */
[----:B------:R-:W-:Y:S01]  /*9760*/  UIMAD UR5, UR12, UR8, URZ ;  /* 0x000000080c0572a4 */ /* 0x000fe2000f8e023f */
[----:B------:R-:W-:Y:S01]  /*9770*/  LOP3.LUT R156, R157, 0x380, RZ, 0xc0, !PT ;  /* 0x000003809d9c7812 */ /* 0x000fe200078ec0ff */
[----:B------:R-:W-:Y:S01]  /*9780*/  UIMAD.WIDE.U32 UR6, UR41, UR8, UR6 ;  /* 0x00000008290672a5 */ /* 0x000fe2000f8e0006 */
[----:B------:R-:W-:Y:S01]  /*9790*/  LOP3.LUT R158, R159, 0x380, RZ, 0xc0, !PT ;  /* 0x000003809f9e7812 */ /* 0x000fe200078ec0ff */
[----:B------:R-:W-:Y:S01]  /*97a0*/  UIMAD UR5, UR41, UR9, UR5 ;  /* 0x00000009290572a4 */ /* 0x000fe2000f8e0205 */
[----:B------:R-:W-:-:S02]  /*97b0*/  IADD3 R111, P2, R6, 0x8020, RZ ;  /* 0x00008020066f7810 */ /* 0x000fc40007f5e0ff */
[----:B------:R-:W-:Y:S01]  /*97c0*/  LOP3.LUT R152, R152, R153, RZ, 0x3c, !PT ;  /* 0x0000009998987212 */ /* 0x000fe200078e3cff */
[----:B------:R-:W-:Y:S01]  /*97d0*/  ULDC.64 UR8, c[0x0][0xae8] ;  /* 0x0002ba0000087ab9 */ /* 0x000fe20000000a00 */
[C---:B------:R-:W-:Y:S01]  /*97e0*/  LOP3.LUT R143, R6.reuse, 0x380, RZ, 0xc0, !PT ;  /* 0x00000380068f7812 */ /* 0x040fe200078ec0ff */
[--C-:B------:R-:W-:Y:S01]  /*97f0*/  IMAD.X R163, RZ, RZ, R7.reuse, P2 ;  /* 0x000000ffffa37224 */ /* 0x100fe200010e0607 */
[----:B------:R-:W-:Y:S02]  /*9800*/  IADD3 R115, P0, R6, 0x8060, RZ ;  /* 0x0000806006737810 */ /* 0x000fe40007f1e0ff */
[----:B------:R-:W-:Y:S02]  /*9810*/  IADD3.X R153, RZ, R7, RZ, P3, !PT ;  /* 0x00000007ff997210 */ /* 0x000fe40001ffe4ff */
[----:B------:R-:W-:Y:S01]  /*9820*/  SHF.R.U64 R156, R156, 0x3, RZ ;  /* 0x000000039c9c7819 */ /* 0x000fe200000012ff */
[----:B------:R-:W-:Y:S01]  /*9830*/  IMAD.X R165, RZ, RZ, R7, P0 ;  /* 0x000000ffffa57224 */ /* 0x000fe200000e0607 */
[----:B------:R-:W-:-:S02]  /*9840*/  SHF.R.U64 R158, R158, 0x3, RZ ;  /* 0x000000039e9e7819 */ /* 0x000fc400000012ff */
[C---:B------:R-:W-:Y:S02]  /*9850*/  IADD3 R117, P6, R6.reuse, 0xc000, RZ ;  /* 0x0000c00006757810 */ /* 0x040fe40007fde0ff */
[C---:B------:R-:W-:Y:S02]  /*9860*/  IADD3 R21, P3, R6.reuse, 0x20, RZ ;  /* 0x0000002006157810 */ /* 0x040fe40007f7e0ff */
[C---:B------:R-:W-:Y:S01]  /*9870*/  IADD3 R113, P1, R6.reuse, 0x8040, RZ ;  /* 0x0000804006717810 */ /* 0x040fe20007f3e0ff */
[--C-:B------:R-:W-:Y:S01]  /*9880*/  IMAD.X R161, RZ, RZ, R7.reuse, P6 ;  /* 0x000000ffffa17224 */ /* 0x100fe200030e0607 */
[----:B------:R-:W-:Y:S01]  /*9890*/  SHF.R.U64 R143, R143, 0x3, RZ ;  /* 0x000000038f8f7819 */ /* 0x000fe200000012ff */
[----:B------:R-:W-:Y:S01]  /*98a0*/  IMAD.X R167, RZ, RZ, R7, P3 ;  /* 0x000000ffffa77224 */ /* 0x000fe200018e0607 */
[----:B------:R-:W-:Y:S02]  /*98b0*/  IADD3 R5, P2, R6, 0x4000, RZ ;  /* 0x0000400006057810 */ /* 0x000fe40007f5e0ff */
[----:B------:R-:W-:-:S02]  /*98c0*/  LOP3.LUT R9, R115, 0x380, RZ, 0xc0, !PT ;  /* 0x0000038073097812 */ /* 0x000fc400078ec0ff */
[----:B------:R-:W-:Y:S01]  /*98d0*/  LOP3.LUT R156, R156, R157, RZ, 0x3c, !PT ;  /* 0x0000009d9c9c7212 */ /* 0x000fe200078e3cff */
[--C-:B------:R-:W-:Y:S01]  /*98e0*/  IMAD.X R157, RZ, RZ, R7.reuse, P4 ;  /* 0x000000ffff9d7224 */ /* 0x100fe200020e0607 */
[----:B------:R-:W-:Y:S01]  /*98f0*/  LOP3.LUT R158, R158, R159, RZ, 0x3c, !PT ;  /* 0x0000009f9e9e7212 */ /* 0x000fe200078e3cff */
[--C-:B------:R-:W-:Y:S01]  /*9900*/  IMAD.X R159, RZ, RZ, R7.reuse, P5 ;  /* 0x000000ffff9f7224 */ /* 0x100fe200028e0607 */
[----:B------:R-:W-:Y:S01]  /*9910*/  IADD3.X R155, RZ, R7, RZ, P1, !PT ;  /* 0x00000007ff9b7210 */ /* 0x000fe20000ffe4ff */
[--C-:B------:R-:W-:Y:S01]  /*9920*/  IMAD.X R147, RZ, RZ, R7.reuse, P2 ;  /* 0x000000ffff937224 */ /* 0x100fe200010e0607 */
[C---:B------:R-:W-:Y:S02]  /*9930*/  IADD3 R12, P4, R6.reuse, 0x8000, RZ ;  /* 0x00008000060c7810 */ /* 0x040fe40007f9e0ff */
[C---:B------:R-:W-:Y:S02]  /*9940*/  IADD3 R107, P5, R6.reuse, 0x4060, RZ ;  /* 0x00004060066b7810 */ /* 0x040fe40007fbe0ff */
[C---:B------:R-:W-:Y:S01]  /*9950*/  IADD3 R103, P6, R6.reuse, 0x4040, RZ ;  /* 0x0000404006677810 */ /* 0x040fe20007fde0ff */
[--C-:B------:R-:W-:Y:S01]  /*9960*/  IMAD.X R169, RZ, RZ, R7.reuse, P4 ;  /* 0x000000ffffa97224 */ /* 0x100fe200020e0607 */
[C---:B------:R-:W-:Y:S01]  /*9970*/  IADD3 R10, P0, R6.reuse, 0x4020, RZ ;  /* 0x00004020060a7810 */ /* 0x040fe20007f1e0ff */
[----:B------:R-:W-:Y:S01]  /*9980*/  IMAD.X R151, RZ, RZ, R7, P5 ;  /* 0x000000ffff977224 */ /* 0x000fe200028e0607 */
[----:B------:R-:W-:-:S02]  /*9990*/  IADD3 R31, P1, R6, 0x40, RZ ;  /* 0x00000040061f7810 */ /* 0x000fc40007f3e0ff */
[----:B------:R-:W-:Y:S01]  /*99a0*/  IADD3 R8, P3, R6, 0x60, RZ ;  /* 0x0000006006087810 */ /* 0x000fe20007f7e0ff */
[--C-:B------:R-:W-:Y:S01]  /*99b0*/  IMAD.X R13, RZ, RZ, R7.reuse, P0 ;  /* 0x000000ffff0d7224 */ /* 0x100fe200000e0607 */
[----:B------:R-:W-:Y:S01]  /*99c0*/  LOP3.LUT R142, R143, R6, RZ, 0x3c, !PT ;  /* 0x000000068f8e7212 */ /* 0x000fe200078e3cff */
[--C-:B------:R-:W-:Y:S01]  /*99d0*/  IMAD.X R11, RZ, RZ, R7.reuse, P1 ;  /* 0x000000ffff0b7224 */ /* 0x100fe200008e0607 */
[----:B------:R-:W-:Y:S01]  /*99e0*/  SHF.R.U64 R6, R9, 0x3, RZ ;  /* 0x0000000309067819 */ /* 0x000fe200000012ff */
[----:B------:R-:W-:Y:S01]  /*99f0*/  IMAD.X R9, RZ, RZ, R7, P3 ;  /* 0x000000ffff097224 */ /* 0x000fe200018e0607 */
[----:B------:R-:W-:Y:S02]  /*9a00*/  LOP3.LUT R102, R5, 0x380, RZ, 0xc0, !PT ;  /* 0x0000038005667812 */ /* 0x000fe400078ec0ff */
[----:B------:R-:W-:Y:S02]  /*9a10*/  LOP3.LUT R14, R117, 0x380, RZ, 0xc0, !PT ;  /* 0x00000380750e7812 */ /* 0x000fe400078ec0ff */
[----:B------:R-:W-:-:S02]  /*9a20*/  LOP3.LUT R164, R6, R115, RZ, 0x3c, !PT ;  /* 0x0000007306a47212 */ /* 0x000fc400078e3cff */
[----:B------:R-:W-:Y:S02]  /*9a30*/  SHF.R.U64 R102, R102, 0x3, RZ ;  /* 0x0000000366667819 */ /* 0x000fe400000012ff */
[----:B------:R-:W-:Y:S02]  /*9a40*/  IADD3 R115, P2, R138, 0x7000, RZ ;  /* 0x000070008a737810 */ /* 0x000fe40007f5e0ff */
[----:B------:R-:W-:Y:S02]  /*9a50*/  SHF.R.U64 R14, R14, 0x3, RZ ;  /* 0x000000030e0e7819 */ /* 0x000fe400000012ff */
[----:B------:R-:W-:Y:S02]  /*9a60*/  LOP3.LUT R146, R102, R5, RZ, 0x3c, !PT ;  /* 0x0000000566927212 */ /* 0x000fe400078e3cff */
[----:B------:R-:W-:Y:S01]  /*9a70*/  LOP3.LUT R114, R115, 0x380, RZ, 0xc0, !PT ;  /* 0x0000038073727812 */ /* 0x000fe200078ec0ff */
[----:B------:R-:W0:Y:S01]  /*9a80*/  LDC R5, c[0x0][0xbe8] ;  /* 0x0002fa00ff057b82 */ /* 0x000e220000000800 */
[----:B------:R-:W-:-:S02]  /*9a90*/  LOP3.LUT R160, R14, R117, RZ, 0x3c, !PT ;  /* 0x000000750ea07212 */ /* 0x000fc400078e3cff */
[-C--:B------:R-:W-:Y:S02]  /*9aa0*/  IADD3.X R15, RZ, R7.reuse, RZ, P6, !PT ;  /* 0x00000007ff0f7210 */ /* 0x080fe400037fe4ff */
[----:B------:R-:W-:Y:S02]  /*9ab0*/  MOV R143, R7 ;  /* 0x00000007008f7202 */ /* 0x000fe40000000f00 */
[----:B------:R-:W-:Y:S02]  /*9ac0*/  LOP3.LUT R14, R111, 0x380, RZ, 0xc0, !PT ;  /* 0x000003806f0e7812 */ /* 0x000fe400078ec0ff */
[----:B------:R-:W-:Y:S02]  /*9ad0*/  LOP3.LUT R7, R12, 0x380, RZ, 0xc0, !PT ;  /* 0x000003800c077812 */ /* 0x000fe400078ec0ff */
[----:B------:R-:W-:Y:S02]  /*9ae0*/  SHF.R.U64 R114, R114, 0x3, RZ ;  /* 0x0000000372727819 */ /* 0x000fe400000012ff */
[----:B------:R-:W-:-:S02]  /*9af0*/  LOP3.LUT R6, R21, 0x380, RZ, 0xc0, !PT ;  /* 0x0000038015067812 */ /* 0x000fc400078ec0ff */
[----:B------:R-:W-:Y:S02]  /*9b00*/  SHF.R.U64 R14, R14, 0x3, RZ ;  /* 0x000000030e0e7819 */ /* 0x000fe400000012ff */
[----:B------:R-:W-:Y:S02]  /*9b10*/  SHF.R.U64 R7, R7, 0x3, RZ ;  /* 0x0000000307077819 */ /* 0x000fe400000012ff */
[----:B------:R-:W-:Y:S01]  /*9b20*/  LOP3.LUT R114, R114, R115, RZ, 0x3c, !PT ;  /* 0x0000007372727212 */ /* 0x000fe200078e3cff */
[----:B------:R-:W-:Y:S01]  /*9b30*/  IMAD.X R115, RZ, RZ, R139, P2 ;  /* 0x000000ffff737224 */ /* 0x000fe200010e068b */
[----:B------:R-:W-:Y:S02]  /*9b40*/  SHF.R.U64 R6, R6, 0x3, RZ ;  /* 0x0000000306067819 */ /* 0x000fe400000012ff */
[----:B------:R-:W-:Y:S02]  /*9b50*/  LOP3.LUT R162, R14, R111, RZ, 0x3c, !PT ;  /* 0x0000006f0ea27212 */ /* 0x000fe400078e3cff */
[----:B------:R-:W-:-:S02]  /*9b60*/  IADD3 R135, P2, R138, 0xe000, RZ ;  /* 0x0000e0008a877810 */ /* 0x000fc40007f5e0ff */
[----:B------:R-:W-:Y:S02]  /*9b70*/  LOP3.LUT R168, R7, R12, RZ, 0x3c, !PT ;  /* 0x0000000c07a87212 */ /* 0x000fe400078e3cff */
[----:B------:R-:W-:Y:S02]  /*9b80*/  LOP3.LUT R14, R107, 0x380, RZ, 0xc0, !PT ;  /* 0x000003806b0e7812 */ /* 0x000fe400078ec0ff */
[----:B------:R-:W-:Y:S02]  /*9b90*/  LOP3.LUT R12, R103, 0x380, RZ, 0xc0, !PT ;  /* 0x00000380670c7812 */ /* 0x000fe400078ec0ff */
[----:B------:R-:W-:Y:S02]  /*9ba0*/  LOP3.LUT R166, R6, R21, RZ, 0x3c, !PT ;  /* 0x0000001506a67212 */ /* 0x000fe400078e3cff */
[----:B------:R-:W-:Y:S02]  /*9bb0*/  LOP3.LUT R7, R10, 0x380, RZ, 0xc0, !PT ;  /* 0x000003800a077812 */ /* 0x000fe400078ec0ff */
[----:B------:R-:W-:-:S02]  /*9bc0*/  LOP3.LUT R6, R31, 0x380, RZ, 0xc0, !PT ;  /* 0x000003801f067812 */ /* 0x000fc400078ec0ff */
[----:B------:R-:W-:Y:S02]  /*9bd0*/  LOP3.LUT R134, R135, 0x380, RZ, 0xc0, !PT ;  /* 0x0000038087867812 */ /* 0x000fe400078ec0ff */
[----:B------:R-:W-:Y:S02]  /*9be0*/  SHF.R.U64 R14, R14, 0x3, RZ ;  /* 0x000000030e0e7819 */ /* 0x000fe400000012ff */
[----:B------:R-:W-:Y:S02]  /*9bf0*/  SHF.R.U64 R12, R12, 0x3, RZ ;  /* 0x000000030c0c7819 */ /* 0x000fe400000012ff */
[----:B------:R-:W-:Y:S02]  /*9c00*/  SHF.R.U64 R7, R7, 0x3, RZ ;  /* 0x0000000307077819 */ /* 0x000fe400000012ff */
[----:B------:R-:W-:Y:S02]  /*9c10*/  SHF.R.U64 R6, R6, 0x3, RZ ;  /* 0x0000000306067819 */ /* 0x000fe400000012ff */
[----:B------:R-:W-:-:S02]  /*9c20*/  SHF.R.U64 R134, R134, 0x3, RZ ;  /* 0x0000000386867819 */ /* 0x000fc400000012ff */
[----:B------:R-:W-:Y:S02]  /*9c30*/  LOP3.LUT R150, R14, R107, RZ, 0x3c, !PT ;  /* 0x0000006b0e967212 */ /* 0x000fe400078e3cff */
[----:B------:R-:W-:Y:S02]  /*9c40*/  LOP3.LUT R14, R12, R103, RZ, 0x3c, !PT ;  /* 0x000000670c0e7212 */ /* 0x000fe400078e3cff */
[----:B------:R-:W-:Y:S02]  /*9c50*/  LOP3.LUT R12, R7, R10, RZ, 0x3c, !PT ;  /* 0x0000000a070c7212 */ /* 0x000fe400078e3cff */
[----:B------:R-:W-:Y:S02]  /*9c60*/  LOP3.LUT R10, R6, R31, RZ, 0x3c, !PT ;  /* 0x0000001f060a7212 */ /* 0x000fe400078e3cff */
[----:B------:R-:W-:Y:S01]  /*9c70*/  LOP3.LUT R134, R134, R135, RZ, 0x3c, !PT ;  /* 0x0000008786867212 */ /* 0x000fe200078e3cff */
[----:B------:R-:W-:Y:S01]  /*9c80*/  IMAD.X R135, RZ, RZ, R139, P2 ;  /* 0x000000ffff877224 */ /* 0x000fe200010e068b */
[----:B------:R-:W-:-:S02]  /*9c90*/  IADD3 R7, P3, R138, 0x1000, RZ ;  /* 0x000010008a077810 */ /* 0x000fc40007f7e0ff */
[----:B------:R-:W-:Y:S02]  /*9ca0*/  LOP3.LUT R31, R8, 0x380, RZ, 0xc0, !PT ;  /* 0x00000380081f7812 */ /* 0x000fe400078ec0ff */
[----:B0-----:R-:W-:Y:S02]  /*9cb0*/  ISETP.NE.AND P2, PT, R5, 0x1, PT ;  /* 0x000000010500780c */ /* 0x001fe40003f45270 */
[----:B------:R-:W-:Y:S02]  /*9cc0*/  LOP3.LUT R6, R7, 0x380, RZ, 0xc0, !PT ;  /* 0x0000038007067812 */ /* 0x000fe400078ec0ff */
[----:B------:R-:W-:Y:S02]  /*9cd0*/  SHF.R.U64 R31, R31, 0x3, RZ ;  /* 0x000000031f1f7819 */ /* 0x000fe400000012ff */
[----:B------:R-:W-:Y:S02]  /*9ce0*/  SHF.R.U64 R6, R6, 0x3, RZ ;  /* 0x0000000306067819 */ /* 0x000fe400000012ff */
[----:B------:R-:W-:-:S02]  /*9cf0*/  LOP3.LUT R8, R31, R8, RZ, 0x3c, !PT ;  /* 0x000000081f087212 */ /* 0x000fc400078e3cff */
[----:B------:R-:W-:Y:S02]  /*9d00*/  MOV R152, R152 ;  /* 0x0000009800987202 */ /* 0x000fe40000000f00 */
[----:B------:R-:W-:Y:S01]  /*9d10*/  LOP3.LUT R6, R6, R7, RZ, 0x3c, !PT ;  /* 0x0000000706067212 */ /* 0x000fe200078e3cff */
[----:B------:R-:W-:Y:S01]  /*9d20*/  IMAD.X R7, RZ, RZ, R139, P3 ;  /* 0x000000ffff077224 */ /* 0x000fe200018e068b */
[----:B------:R-:W-:Y:S02]  /*9d30*/  MOV R153, R8 ;  /* 0x0000000800997202 */ /* 0x000fe40000000f00 */
[----:B------:R-:W-:Y:S02]  /*9d40*/  F2FP.BF16.F32.PACK_AB R9, R35, R34 ;  /* 0x000000222309723e */ /* 0x000fe400000010ff */
[----:B------:R-:W-:Y:S01]  /*9d50*/  IADD3 R117, P3, R138, 0x8000, RZ ;  /* 0x000080008a757810 */ /* 0x000fe20007f7e0ff */
[----:B------:R-:W0:Y:S01]  /*9d60*/  @P2 LDC R34, c[0x0][0xbec] ;  /* 0x0002fb00ff222b82 */ /* 0x000e220000000800 */
[----:B------:R-:W-:-:S02]  /*9d70*/  LOP3.LUT R20, R113, 0x380, RZ, 0xc0, !PT ;  /* 0x0000038071147812 */ /* 0x000fc400078ec0ff */
[----:B------:R-:W-:Y:S02]  /*9d80*/  LOP3.LUT R116, R117, 0x380, RZ, 0xc0, !PT ;  /* 0x0000038075747812 */ /* 0x000fe400078ec0ff */
[----:B------:R-:W-:Y:S02]  /*9d90*/  SHF.R.U64 R20, R20, 0x3, RZ ;  /* 0x0000000314147819 */ /* 0x000fe400000012ff */
[----:B------:R-:W-:Y:S01]  /*9da0*/  SHF.R.U64 R116, R116, 0x3, RZ ;  /* 0x0000000374747819 */ /* 0x000fe200000012ff */
[----:B------:R-:W1:Y:S01]  /*9db0*/  @P2 LDC R35, c[0x0][0xbf0] ;  /* 0x0002fc00ff232b82 */ /* 0x000e620000000800 */
[----:B------:R-:W-:Y:S02]  /*9dc0*/  LOP3.LUT R154, R20, R113, RZ, 0x3c, !PT ;  /* 0x00000071149a7212 */ /* 0x000fe400078e3cff */
[----:B------:R-:W-:Y:S02]  /*9dd0*/  LOP3.LUT R116, R116, R117, RZ, 0x3c, !PT ;  /* 0x0000007574747212 */ /* 0x000fe400078e3cff */
[----:B------:R-:W-:-:S02]  /*9de0*/  IADD3 R111, P0, R138, 0x5000, RZ ;  /* 0x000050008a6f7810 */ /* 0x000fc40007f1e0ff */
[----:B------:R-:W-:Y:S02]  /*9df0*/  IADD3.X R117, RZ, R139, RZ, P3, !PT ;  /* 0x0000008bff757210 */ /* 0x000fe40001ffe4ff */
[----:B------:R-:W-:Y:S02]  /*9e00*/  IADD3 R29, P3, R138, 0xf000, RZ ;  /* 0x0000f0008a1d7810 */ /* 0x000fe40007f7e0ff */
[----:B------:R-:W-:Y:S02]  /*9e10*/  LOP3.LUT R110, R111, 0x380, RZ, 0xc0, !PT ;  /* 0x000003806f6e7812 */ /* 0x000fe400078ec0ff */
[----:B------:R-:W-:Y:S02]  /*9e20*/  MOV R154, R154 ;  /* 0x0000009a009a7202 */ /* 0x000fe40000000f00 */
[----:B------:R-:W-:Y:S02]  /*9e30*/  LOP3.LUT R28, R29, 0x380, RZ, 0xc0, !PT ;  /* 0x000003801d1c7812 */ /* 0x000fe400078ec0ff */
[----:B------:R-:W-:-:S02]  /*9e40*/  MOV R155, R10 ;  /* 0x0000000a009b7202 */ /* 0x000fc40000000f00 */
[----:B------:R-:W-:Y:S01]  /*9e50*/  F2FP.BF16.F32.PACK_AB R10, R37, R179 ;  /* 0x000000b3250a723e */ /* 0x000fe200000010ff */
[----:B------:R-:W-:Y:S01]  /*9e60*/  VIADD R37, R16, UR43 ;  /* 0x0000002b10257c36 */ /* 0x000fe20008000000 */
[----:B------:R-:W-:Y:S01]  /*9e70*/  MOV R31, R142 ;  /* 0x0000008e001f7202 */ /* 0x000fe20000000f00 */
[----:B------:R-:W-:Y:S01]  /*9e80*/  IMAD.X R143, RZ, RZ, R139, P3 ;  /* 0x000000ffff8f7224 */ /* 0x000fe200018e068b */
[----:B------:R-:W-:Y:S01]  /*9e90*/  SHF.R.U64 R110, R110, 0x3, RZ ;  /* 0x000000036e6e7819 */ /* 0x000fe200000012ff */
[----:B0-----:R-:W-:Y:S01]  /*9ea0*/  @P2 IMAD.HI.U32 R34, R37, R34, RZ ;  /* 0x0000002225222227 */ /* 0x001fe200078e00ff */
[----:B------:R-:W-:Y:S01]  /*9eb0*/  SHF.R.U64 R28, R28, 0x3, RZ ;  /* 0x000000031c1c7819 */ /* 0x000fe200000012ff */
[----:B------:R0:W-:Y:S01]  /*9ec0*/  STSM.16.M88.4 [R31], R24 ;  /* 0x000000181f007844 */ /* 0x0001e20000000200 */
[----:B------:R-:W-:Y:S02]  /*9ed0*/  IADD3 R113, P1, R138, 0x6000, RZ ;  /* 0x000060008a717810 */ /* 0x000fe40007f3e0ff */
[----:B------:R-:W-:-:S02]  /*9ee0*/  MOV R150, R150 ;  /* 0x0000009600967202 */ /* 0x000fc40000000f00 */
[----:B------:R-:W-:Y:S02]  /*9ef0*/  MOV R166, R166 ;  /* 0x000000a600a67202 */ /* 0x000fe40000000f00 */
[----:B------:R-:W-:Y:S02]  /*9f00*/  MOV R32, R14 ;  /* 0x0000000e00207202 */ /* 0x000fe40000000f00 */
[----:B------:R-:W-:Y:S02]  /*9f10*/  MOV R151, R12 ;  /* 0x0000000c00977202 */ /* 0x000fe40000000f00 */
[----:B------:R-:W-:Y:S01]  /*9f20*/  F2FP.BF16.F32.PACK_AB R8, R33, R178 ;  /* 0x000000b22108723e */ /* 0x000fe200000010ff */
[----:B------:R-:W-:Y:S01]  /*9f30*/  IMAD.MOV.U32 R33, RZ, RZ, R37 ;  /* 0x000000ffff217224 */ /* 0x000fe200078e0025 */
[----:B------:R-:W-:Y:S02]  /*9f40*/  F2FP.BF16.F32.PACK_AB R11, R39, R38 ;  /* 0x00000026270b723e */ /* 0x000fe400000010ff */
[----:B------:R-:W-:Y:S01]  /*9f50*/  LOP3.LUT R110, R110, R111, RZ, 0x3c, !PT ;  /* 0x0000006f6e6e7212 */ /* 0x000fe200078e3cff */
[----:B------:R-:W-:Y:S01]  /*9f60*/  IMAD.X R111, RZ, RZ, R139, P0 ;  /* 0x000000ffff6f7224 */ /* 0x000fe200000e068b */
[----:B------:R-:W-:Y:S01]  /*9f70*/  F2FP.BF16.F32.PACK_AB R12, R41, R180 ;  /* 0x000000b4290c723e */ /* 0x000fe200000010ff */
[----:B------:R2:W-:Y:S01]  /*9f80*/  STSM.16.M88.4 [R166], R8 ;  /* 0x00000008a6007844 */ /* 0x0005e20000000200 */
[----:B------:R-:W-:-:S02]  /*9f90*/  F2FP.BF16.F32.PACK_AB R13, R43, R42 ;  /* 0x0000002a2b0d723e */ /* 0x000fc400000010ff */
[----:B------:R-:W-:Y:S02]  /*9fa0*/  F2FP.BF16.F32.PACK_AB R14, R45, R181 ;  /* 0x000000b52d0e723e */ /* 0x000fe400000010ff */
[----:B------:R-:W-:Y:S02]  /*9fb0*/  F2FP.BF16.F32.PACK_AB R15, R47, R46 ;  /* 0x0000002e2f0f723e */ /* 0x000fe400000010ff */
[----:B------:R-:W-:Y:S02]  /*9fc0*/  LOP3.LUT R142, R28, R29, RZ, 0x3c, !PT ;  /* 0x0000001d1c8e7212 */ /* 0x000fe400078e3cff */
[----:B0-----:R-:W-:Y:S01]  /*9fd0*/  F2FP.BF16.F32.PACK_AB R24, R49, R182 ;  /* 0x000000b63118723e */ /* 0x001fe200000010ff */
[----:B------:R0:W-:Y:S01]  /*9fe0*/  STSM.16.M88.4 [R155], R12 ;  /* 0x0000000c9b007844 */ /* 0x0001e20000000200 */
[----:B------:R-:W-:Y:S02]  /*9ff0*/  F2FP.BF16.F32.PACK_AB R25, R51, R50 ;  /* 0x000000323319723e */ /* 0x000fe400000010ff */
[----:B------:R-:W-:-:S02]  /*a000*/  F2FP.BF16.F32.PACK_AB R26, R53, R183 ;  /* 0x000000b7351a723e */ /* 0x000fc400000010ff */
[----:B------:R-:W-:Y:S02]  /*a010*/  F2FP.BF16.F32.PACK_AB R27, R55, R54 ;  /* 0x00000036371b723e */ /* 0x000fe400000010ff */
[----:B------:R-:W-:Y:S02]  /*a020*/  LOP3.LUT R112, R113, 0x380, RZ, 0xc0, !PT ;  /* 0x0000038071707812 */ /* 0x000fe400078ec0ff */
[----:B------:R-:W-:Y:S01]  /*a030*/  IADD3 R127, P0, R138, 0xc000, RZ ;  /* 0x0000c0008a7f7810 */ /* 0x000fe20007f1e0ff */
[----:B------:R-:W-:Y:S01]  /*a040*/  STSM.16.M88.4 [R153], R24 ;  /* 0x0000001899007844 */ /* 0x000fe20000000200 */
[----:B------:R-:W-:Y:S02]  /*a050*/  MOV R146, R146 ;  /* 0x0000009200927202 */ /* 0x000fe40000000f00 */
[----:B------:R-:W-:Y:S02]  /*a060*/  F2FP.BF16.F32.PACK_AB R28, R57, R184 ;  /* 0x000000b8391c723e */ /* 0x000fe400000010ff */
[----:B------:R-:W-:-:S02]  /*a070*/  F2FP.BF16.F32.PACK_AB R29, R59, R58 ;  /* 0x0000003a3b1d723e */ /* 0x000fc400000010ff */
[----:B------:R-:W-:Y:S02]  /*a080*/  F2FP.BF16.F32.PACK_AB R31, R63, R62 ;  /* 0x0000003e3f1f723e */ /* 0x000fe400000010ff */
[----:B-1----:R-:W-:Y:S02]  /*a090*/  @P2 SHF.R.U32.HI R33, RZ, R35, R34 ;  /* 0x00000023ff212219 */ /* 0x002fe40000011622 */
[----:B------:R-:W-:Y:S01]  /*a0a0*/  SHF.R.U64 R112, R112, 0x3, RZ ;  /* 0x0000000370707819 */ /* 0x000fe200000012ff */
[----:B------:R1:W-:Y:S01]  /*a0b0*/  STSM.16.M88.4 [R146], R28 ;  /* 0x0000001c92007844 */ /* 0x0003e20000000200 */
[----:B------:R-:W-:Y:S02]  /*a0c0*/  LOP3.LUT R126, R127, 0x380, RZ, 0xc0, !PT ;  /* 0x000003807f7e7812 */ /* 0x000fe400078ec0ff */
[----:B--2---:R-:W-:Y:S02]  /*a0d0*/  F2FP.BF16.F32.PACK_AB R8, R65, R186 ;  /* 0x000000ba4108723e */ /* 0x004fe400000010ff */
[----:B------:R-:W-:-:S02]  /*a0e0*/  F2FP.BF16.F32.PACK_AB R9, R67, R66 ;  /* 0x000000424309723e */ /* 0x000fc400000010ff */
[----:B------:R-:W-:Y:S02]  /*a0f0*/  F2FP.BF16.F32.PACK_AB R10, R69, R187 ;  /* 0x000000bb450a723e */ /* 0x000fe400000010ff */
[----:B------:R-:W-:Y:S02]  /*a100*/  F2FP.BF16.F32.PACK_AB R11, R71, R70 ;  /* 0x00000046470b723e */ /* 0x000fe400000010ff */
[----:B0-----:R-:W-:Y:S02]  /*a110*/  F2FP.BF16.F32.PACK_AB R12, R73, R188 ;  /* 0x000000bc490c723e */ /* 0x001fe400000010ff */
[----:B------:R-:W-:Y:S01]  /*a120*/  F2FP.BF16.F32.PACK_AB R13, R75, R74 ;  /* 0x0000004a4b0d723e */ /* 0x000fe200000010ff */
[----:B------:R-:W-:Y:S01]  /*a130*/  STSM.16.M88.4 [R151], R8 ;  /* 0x0000000897007844 */ /* 0x000fe20000000200 */
[----:B------:R-:W-:Y:S02]  /*a140*/  F2FP.BF16.F32.PACK_AB R14, R77, R189 ;  /* 0x000000bd4d0e723e */ /* 0x000fe400000010ff */
[----:B-1----:R-:W-:-:S02]  /*a150*/  IADD3 R28, -R33, RZ, RZ ;  /* 0x000000ff211c7210 */ /* 0x002fc40007ffe1ff */
[----:B------:R-:W-:Y:S02]  /*a160*/  F2FP.BF16.F32.PACK_AB R15, R79, R78 ;  /* 0x0000004e4f0f723e */ /* 0x000fe400000010ff */
[----:B------:R-:W-:Y:S01]  /*a170*/  LOP3.LUT R112, R112, R113, RZ, 0x3c, !PT ;  /* 0x0000007170707212 */ /* 0x000fe200078e3cff */
[----:B------:R-:W-:Y:S01]  /*a180*/  IMAD.X R113, RZ, RZ, R139, P1 ;  /* 0x000000ffff717224 */ /* 0x000fe200008e068b */
[----:B------:R-:W-:Y:S01]  /*a190*/  SHF.R.U64 R126, R126, 0x3, RZ ;  /* 0x000000037e7e7819 */ /* 0x000fe200000012ff */
[----:B------:R-:W-:Y:S01]  /*a1a0*/  IMAD R35, R5, R28, R37 ;  /* 0x0000001c05237224 */ /* 0x000fe200078e0225 */
[----:B------:R-:W-:Y:S01]  /*a1b0*/  F2FP.BF16.F32.PACK_AB R24, R81, R190 ;  /* 0x000000be5118723e */ /* 0x000fe200000010ff */
[----:B------:R0:W-:Y:S01]  /*a1c0*/  STSM.16.M88.4 [R32], R12 ;  /* 0x0000000c20007844 */ /* 0x0001e20000000200 */
[----:B------:R-:W-:Y:S02]  /*a1d0*/  F2FP.BF16.F32.PACK_AB R25, R83, R82 ;  /* 0x000000525319723e */ /* 0x000fe400000010ff */
[----:B------:R-:W-:-:S02]  /*a1e0*/  F2FP.BF16.F32.PACK_AB R26, R85, R191 ;  /* 0x000000bf551a723e */ /* 0x000fc400000010ff */
[----:B------:R-:W-:Y:S02]  /*a1f0*/  F2FP.BF16.F32.PACK_AB R27, R87, R86 ;  /* 0x00000056571b723e */ /* 0x000fe400000010ff */
[----:B------:R-:W-:Y:S02]  /*a200*/  IADD3 R131, P1, R138, 0xd000, RZ ;  /* 0x0000d0008a837810 */ /* 0x000fe40007f3e0ff */
[----:B------:R-:W-:Y:S01]  /*a210*/  LOP3.LUT R126, R126, R127, RZ, 0x3c, !PT ;  /* 0x0000007f7e7e7212 */ /* 0x000fe200078e3cff */
[----:B------:R-:W-:Y:S01]  /*a220*/  IMAD.X R127, RZ, RZ, R139, P0 ;  /* 0x000000ffff7f7224 */ /* 0x000fe200000e068b */
[----:B------:R1:W-:Y:S01]  /*a230*/  STSM.16.M88.4 [R150], R24 ;  /* 0x0000001896007844 */ /* 0x0003e20000000200 */
[----:B------:R-:W-:Y:S02]  /*a240*/  LOP3.LUT R130, R131, 0x380, RZ, 0xc0, !PT ;  /* 0x0000038083827812 */ /* 0x000fe400078ec0ff */
[C---:B------:R-:W-:Y:S01]  /*a250*/  IADD3 R21, P4, R138.reuse, 0x2000, RZ ;  /* 0x000020008a157810 */ /* 0x040fe20007f9e0ff */
[----:B0-----:R-:W-:Y:S01]  /*a260*/  IMAD.U32 R14, RZ, RZ, UR5 ;  /* 0x00000005ff0e7e24 */ /* 0x001fe2000f8e00ff */
[----:B------:R-:W-:Y:S01]  /*a270*/  SHF.R.S32.HI R13, RZ, 0x1f, R33 ;  /* 0x0000001fff0d7819 */ /* 0x000fe20000011421 */
[----:B------:R-:W-:Y:S01]  /*a280*/  ULDC UR5, c[0x0][0xa88] ;  /* 0x0002a20000057ab9 */ /* 0x000fe20000000800 */
[----:B------:R-:W-:-:S02]  /*a290*/  IADD3 R103, P5, R138, 0x3000, RZ ;  /* 0x000030008a677810 */ /* 0x000fc40007fbe0ff */
[----:B------:R-:W-:Y:S02]  /*a2a0*/  IADD3 R107, P6, R138, 0x4000, RZ ;  /* 0x000040008a6b7810 */ /* 0x000fe40007fde0ff */
[----:B------:R-:W-:Y:S02]  /*a2b0*/  SHF.R.S32.HI R12, RZ, 0x1f, R35 ;  /* 0x0000001fff0c7819 */ /* 0x000fe40000011423 */
[----:B------:R-:W-:Y:S02]  /*a2c0*/  SHF.R.U64 R130, R130, 0x3, RZ ;  /* 0x0000000382827819 */ /* 0x000fe400000012ff */
[----:B-1----:R-:W-:Y:S01]  /*a2d0*/  IADD3 R24, P0, R33, UR6, RZ ;  /* 0x0000000621187c10 */ /* 0x002fe2000ff1e0ff */
[----:B------:R-:W-:Y:S01]  /*a2e0*/  VIADD R27, R208, UR43 ;  /* 0x0000002bd01b7c36 */ /* 0x000fe20008000000 */
[----:B------:R-:W-:Y:S02]  /*a2f0*/  LOP3.LUT R20, R21, 0x380, RZ, 0xc0, !PT ;  /* 0x0000038015147812 */ /* 0x000fe400078ec0ff */
[----:B------:R-:W-:Y:S01]  /*a300*/  IADD3.X R25, R13, UR7, R14, P0, !PT ;  /* 0x000000070d197c10 */ /* 0x000fe200087fe40e */
[----:B------:R-:W-:Y:S01]  /*a310*/  ULDC.64 UR6, c[0x0][0xb88] ;  /* 0x0002e20000067ab9 */ /* 0x000fe20000000a00 */
[----:B------:R-:W-:Y:S01]  /*a320*/  LOP3.LUT R102, R103, 0x380, RZ, 0xc0, !PT ;  /* 0x0000038067667812 */ /* 0x000fe200078ec0ff */
[----:B------:R-:W-:Y:S01]  /*a330*/  IMAD R12, R12, UR6, RZ ;  /* 0x000000060c0c7c24 */ /* 0x000fe2000f8e02ff */
[----:B------:R-:W-:Y:S01]  /*a340*/  LOP3.LUT R106, R107, 0x380, RZ, 0xc0, !PT ;  /* 0x000003806b6a7812 */ /* 0x000fe200078ec0ff */
[----:B------:R-:W-:Y:S01]  /*a350*/  IMAD.WIDE.U32 R24, R35, UR6, R24 ;  /* 0x0000000623187c25 */ /* 0x000fe2000f8e0018 */
[----:B------:R-:W-:-:S02]  /*a360*/  LOP3.LUT R130, R130, R131, RZ, 0x3c, !PT ;  /* 0x0000008382827212 */ /* 0x000fc400078e3cff */
[----:B------:R-:W-:Y:S01]  /*a370*/  MOV R168, R168 ;  /* 0x000000a800a87202 */ /* 0x000fe20000000f00 */
[----:B------:R-:W-:Y:S01]  /*a380*/  IMAD R35, R35, UR7, R12 ;  /* 0x0000000723237c24 */ /* 0x000fe2000f8e020c */
[----:B------:R-:W-:Y:S01]  /*a390*/  F2FP.BF16.F32.PACK_AB R28, R89, R192 ;  /* 0x000000c0591c723e */ /* 0x000fe200000010ff */
[----:B------:R-:W-:Y:S01]  /*a3a0*/  ULDC.64 UR6, c[0x0][0xb50] ;  /* 0x0002d40000067ab9 */ /* 0x000fe20000000a00 */
[----:B------:R-:W-:Y:S02]  /*a3b0*/  F2FP.BF16.F32.PACK_AB R29, R91, R90 ;  /* 0x0000005a5b1d723e */ /* 0x000fe400000010ff */
[----:B------:R-:W-:Y:S02]  /*a3c0*/  F2FP.BF16.F32.PACK_AB R30, R93, R193 ;  /* 0x000000c15d1e723e */ /* 0x000fe400000010ff */
[----:B------:R-:W-:Y:S02]  /*a3d0*/  F2FP.BF16.F32.PACK_AB R31, R95, R94 ;  /* 0x0000005e5f1f723e */ /* 0x000fe400000010ff */
[----:B------:R-:W-:-:S02]  /*a3e0*/  LOP3.LUT R131, R138, 0x380, RZ, 0xc0, !PT ;  /* 0x000003808a837812 */ /* 0x000fc400078ec0ff */
[----:B------:R-:W-:Y:S01]  /*a3f0*/  MOV R162, R162 ;  /* 0x000000a200a27202 */ /* 0x000fe20000000f00 */
[----:B------:R-:W-:Y:S01]  /*a400*/  STSM.16.M88.4 [R168], R28 ;  /* 0x0000001ca8007844 */ /* 0x000fe20000000200 */
[----:B------:R-:W-:Y:S02]  /*a410*/  F2FP.BF16.F32.PACK_AB R8, R97, R194 ;  /* 0x000000c26108723e */ /* 0x000fe400000010ff */
[----:B------:R-:W-:Y:S02]  /*a420*/  F2FP.BF16.F32.PACK_AB R9, R99, R98 ;  /* 0x000000626309723e */ /* 0x000fe400000010ff */
[----:B------:R-:W-:Y:S02]  /*a430*/  F2FP.BF16.F32.PACK_AB R10, R101, R195 ;  /* 0x000000c3650a723e */ /* 0x000fe400000010ff */
[----:B------:R-:W-:Y:S01]  /*a440*/  F2FP.BF16.F32.PACK_AB R11, R40, R36 ;  /* 0x00000024280b723e */ /* 0x000fe200000010ff */
[----:B------:R-:W-:Y:S01]  /*a450*/  IMAD R40, R5, UR5, RZ ;  /* 0x0000000505287c24 */ /* 0x000fe2000f8e02ff */
[----:B------:R-:W-:-:S02]  /*a460*/  SHF.R.U64 R20, R20, 0x3, RZ ;  /* 0x0000000314147819 */ /* 0x000fc400000012ff */
[----:B------:R-:W-:Y:S01]  /*a470*/  SHF.R.U64 R102, R102, 0x3, RZ ;  /* 0x0000000366667819 */ /* 0x000fe200000012ff */
[----:B------:R0:W-:Y:S01]  /*a480*/  STSM.16.M88.4 [R162], R8 ;  /* 0x00000008a2007844 */ /* 0x0001e20000000200 */
[----:B------:R-:W-:Y:S02]  /*a490*/  SHF.R.U64 R106, R106, 0x3, RZ ;  /* 0x000000036a6a7819 */ /* 0x000fe400000012ff */
[----:B------:R-:W-:Y:S02]  /*a4a0*/  SHF.R.U64 R131, R131, 0x3, RZ ;  /* 0x0000000383837819 */ /* 0x000fe400000012ff */
[----:B------:R-:W-:Y:S01]  /*a4b0*/  LOP3.LUT R20, R20, R21, RZ, 0x3c, !PT ;  /* 0x0000001514147212 */ /* 0x000fe200078e3cff */
[--C-:B------:R-:W-:Y:S01]  /*a4c0*/  IMAD.X R21, RZ, RZ, R139.reuse, P4 ;  /* 0x000000ffff157224 */ /* 0x100fe200020e068b */
[----:B------:R-:W-:Y:S02]  /*a4d0*/  LOP3.LUT R102, R102, R103, RZ, 0x3c, !PT ;  /* 0x0000006766667212 */ /* 0x000fe400078e3cff */
[----:B------:R-:W-:Y:S01]  /*a4e0*/  LOP3.LUT R106, R106, R107, RZ, 0x3c, !PT ;  /* 0x0000006b6a6a7212 */ /* 0x000fe200078e3cff */
[----:B------:R-:W-:Y:S01]  /*a4f0*/  IMAD.X R107, RZ, RZ, R139, P6 ;  /* 0x000000ffff6b7224 */ /* 0x000fe200030e068b */
[----:B------:R-:W-:-:S02]  /*a500*/  IADD3.X R103, RZ, R139, RZ, P5, !PT ;  /* 0x0000008bff677210 */ /* 0x000fc40002ffe4ff */
[----:B------:R-:W-:Y:S02]  /*a510*/  LOP3.LUT P0, RZ, R206, 0x3, RZ, 0xc0, !PT ;  /* 0x00000003ceff7812 */ /* 0x000fe4000780c0ff */
[C---:B------:R-:W-:Y:S01]  /*a520*/  IADD3 R119, P4, R138.reuse, 0x9000, RZ ;  /* 0x000090008a777810 */ /* 0x040fe20007f9e0ff */
[----:B0-----:R-:W-:Y:S01]  /*a530*/  IMAD.IADD R11, R25, 0x1, R35 ;  /* 0x00000001190b7824 */ /* 0x001fe200078e0223 */
[C---:B------:R-:W-:Y:S01]  /*a540*/  IADD3 R121, P5, R138.reuse, 0xa000, RZ ;  /* 0x0000a0008a797810 */ /* 0x040fe20007fbe0ff */
[----:B------:R-:W-:Y:S01]  /*a550*/  VIADD R9, R27, 0x8 ;  /* 0x000000081b097836 */ /* 0x000fe20000000000 */
[----:B------:R-:W-:Y:S02]  /*a560*/  IADD3 R123, P6, R138, 0xb000, RZ ;  /* 0x0000b0008a7b7810 */ /* 0x000fe40007fde0ff */
[----:B------:R-:W-:Y:S02]  /*a570*/  LEA R26, P3, R24, UR6, 0x2 ;  /* 0x00000006181a7c11 */ /* 0x000fe4000f8610ff */
[----:B------:R-:W-:-:S02]  /*a580*/  LOP3.LUT R138, R131, R138, RZ, 0x3c, !PT ;  /* 0x0000008a838a7212 */ /* 0x000fc400078e3cff */
[----:B------:R-:W-:Y:S01]  /*a590*/  IADD3.X R131, RZ, R139, RZ, P1, !PT ;  /* 0x0000008bff837210 */ /* 0x000fe20000ffe4ff */
[----:B------:R-:W-:Y:S01]  /*a5a0*/  SHFL.IDX PT, R36, R26, RZ, 0x1c1f ;  /* 0x001c1fff1a247589 */ /* 0x000fe200000e0000 */
[----:B------:R-:W-:Y:S02]  /*a5b0*/  F2FP.BF16.F32.PACK_AB R12, R105, R196 ;  /* 0x000000c4690c723e */ /* 0x000fe400000010ff */
[----:B------:R-:W-:Y:S01]  /*a5c0*/  F2FP.BF16.F32.PACK_AB R13, R48, R44 ;  /* 0x0000002c300d723e */ /* 0x000fe200000010ff */
[----:B------:R-:W-:Y:S01]  /*a5d0*/  SHFL.IDX PT, R38, R26, 0x1, 0x1c1f ;  /* 0x003c1f001a267f89 */ /* 0x000fe200000e0000 */
[----:B------:R-:W-:Y:S02]  /*a5e0*/  F2FP.BF16.F32.PACK_AB R14, R109, R197 ;  /* 0x000000c56d0e723e */ /* 0x000fe400000010ff */
[----:B------:R-:W-:Y:S02]  /*a5f0*/  F2FP.BF16.F32.PACK_AB R15, R56, R52 ;  /* 0x00000034380f723e */ /* 0x000fe400000010ff */
[----:B------:R-:W-:-:S02]  /*a600*/  ISETP.GE.OR P1, PT, R27, R40, P0 ;  /* 0x000000281b00720c */ /* 0x000fc40000726670 */
[----:B------:R-:W-:Y:S01]  /*a610*/  LEA.HI.X R27, R24, UR7, R11, 0x2, P3 ;  /* 0x00000007181b7c11 */ /* 0x000fe200098f140b */
[----:B------:R0:W-:Y:S01]  /*a620*/  STSM.16.M88.4 [R154], R12 ;  /* 0x0000000c9a007844 */ /* 0x0001e20000000200 */
[----:B------:R-:W-:Y:S02]  /*a630*/  ISETP.GE.OR P0, PT, R9, R40, P0 ;  /* 0x000000280900720c */ /* 0x000fe40000706670 */
[----:B------:R-:W-:Y:S01]  /*a640*/  MOV R164, R164 ;  /* 0x000000a400a47202 */ /* 0x000fe20000000f00 */
[----:B------:R-:W1:Y:S01]  /*a650*/  SHFL.IDX PT, R37, R27, RZ, 0x1c1f ;  /* 0x001c1fff1b257589 */ /* 0x000e6200000e0000 */
[----:B------:R-:W-:Y:S02]  /*a660*/  F2FP.BF16.F32.PACK_AB R8, R175, R198 ;  /* 0x000000c6af08723e */ /* 0x000fe400000010ff */
[----:B------:R-:W-:Y:S01]  /*a670*/  F2FP.BF16.F32.PACK_AB R9, R64, R60 ;  /* 0x0000003c4009723e */ /* 0x000fe200000010ff */
[----:B------:R2:W3:Y:S01]  /*a680*/  SHFL.IDX PT, R39, R27, 0x1, 0x1c1f ;  /* 0x003c1f001b277f89 */ /* 0x0004e200000e0000 */
[----:B------:R-:W-:-:S02]  /*a690*/  F2FP.BF16.F32.PACK_AB R10, R176, R199 ;  /* 0x000000c7b00a723e */ /* 0x000fc400000010ff */
[----:B------:R-:W-:Y:S02]  /*a6a0*/  F2FP.BF16.F32.PACK_AB R11, R72, R68 ;  /* 0x00000044480b723e */ /* 0x000fe400000010ff */
[----:B------:R-:W-:Y:S02]  /*a6b0*/  MOV R160, R160 ;  /* 0x000000a000a07202 */ /* 0x000fe40000000f00 */
[----:B------:R-:W-:Y:S01]  /*a6c0*/  MOV R158, R158 ;  /* 0x0000009e009e7202 */ /* 0x000fe20000000f00 */
[----:B------:R-:W-:Y:S01]  /*a6d0*/  STSM.16.M88.4 [R164], R8 ;  /* 0x00000008a4007844 */ /* 0x000fe20000000200 */
[----:B0-----:R-:W-:Y:S02]  /*a6e0*/  F2FP.BF16.F32.PACK_AB R12, R129, R204 ;  /* 0x000000cc810c723e */ /* 0x001fe400000010ff */
[----:B------:R-:W-:Y:S01]  /*a6f0*/  F2FP.BF16.F32.PACK_AB R13, R96, R92 ;  /* 0x0000005c600d723e */ /* 0x000fe200000010ff */
[----:B------:R-:W-:Y:S01]  /*a700*/  STSM.16.M88.4 [R160], R200 ;  /* 0x000000c8a0007844 */ /* 0x000fe20000000200 */
[----:B------:R-:W-:-:S02]  /*a710*/  F2FP.BF16.F32.PACK_AB R14, R133, R132 ;  /* 0x00000084850e723e */ /* 0x000fc400000010ff */
[----:B------:R-:W-:Y:S02]  /*a720*/  F2FP.BF16.F32.PACK_AB R15, R104, R100 ;  /* 0x00000064680f723e */ /* 0x000fe400000010ff */
[----:B------:R-:W-:Y:S02]  /*a730*/  MOV R156, R156 ;  /* 0x0000009c009c7202 */ /* 0x000fe40000000f00 */
[----:B------:R-:W-:Y:S01]  /*a740*/  F2FP.BF16.F32.PACK_AB R24, R137, R136 ;  /* 0x000000888918723e */ /* 0x000fe200000010ff */
[----:B------:R-:W-:Y:S01]  /*a750*/  STSM.16.M88.4 [R158], R12 ;  /* 0x0000000c9e007844 */ /* 0x000fe20000000200 */
[----:B------:R-:W-:Y:S02]  /*a760*/  F2FP.BF16.F32.PACK_AB R25, R128, R108 ;  /* 0x0000006c8019723e */ /* 0x000fe400000010ff */
[----:B------:R-:W-:Y:S02]  /*a770*/  F2FP.BF16.F32.PACK_AB R26, R141, R140 ;  /* 0x0000008c8d1a723e */ /* 0x000fe400000010ff */
[----:B--2---:R-:W-:-:S02]  /*a780*/  F2FP.BF16.F32.PACK_AB R27, R171, R170 ;  /* 0x000000aaab1b723e */ /* 0x004fc400000010ff */
[----:B------:R-:W-:Y:S02]  /*a790*/  F2FP.BF16.F32.PACK_AB R146, R149, R148 ;  /* 0x000000949592723e */ /* 0x000fe400000010ff */
[----:B------:R-:W-:Y:S01]  /*a7a0*/  F2FP.BF16.F32.PACK_AB R147, R0, R174 ;  /* 0x000000ae0093723e */ /* 0x000fe200000010ff */
[----:B------:R-:W-:Y:S01]  /*a7b0*/  STSM.16.M88.4 [R156], R24 ;  /* 0x000000189c007844 */ /* 0x000fe20000000200 */
[----:B------:R-:W-:Y:S01]  /*a7c0*/  UIMAD UR5, UR10, UR8, URZ ;  /* 0x000000080a0572a4 */ /* 0x000fe2000f8e023f */
[----:B------:R-:W-:Y:S02]  /*a7d0*/  LOP3.LUT R118, R119, 0x380, RZ, 0xc0, !PT ;  /* 0x0000038077767812 */ /* 0x000fe400078ec0ff */
[----:B------:R-:W-:Y:S01]  /*a7e0*/  STSM.16.M88.4 [R152], R144 ;  /* 0x0000009098007844 */ /* 0x000fe20000000200 */
[----:B------:R-:W-:Y:S01]  /*a7f0*/  LEA R0, R23, R205, 0x5 ;  /* 0x000000cd17007211 */ /* 0x000fe200078e28ff */
[----:B------:R-:W-:Y:S01]  /*a800*/  UIMAD.WIDE.U32 UR6, UR39, UR8, URZ ;  /* 0x00000008270672a5 */ /* 0x000fe2000f8e003f */
[----:B------:R-:W-:Y:S01]  /*a810*/  LOP3.LUT R120, R121, 0x380, RZ, 0xc0, !PT ;  /* 0x0000038079787812 */ /* 0x000fe200078ec0ff */
[----:B------:R-:W-:Y:S01]  /*a820*/  BAR.SYNC.DEFER_BLOCKING 0x1, 0x100 ;  /* 0x0044000000007b1d */ /* 0x000fe20000010000 */
[----:B------:R-:W-:Y:S01]  /*a830*/  UIMAD UR5, UR39, UR9, UR5 ;  /* 0x00000009270572a4 */ /* 0x000fe2000f8e0205 */
[----:B------:R-:W-:-:S02]  /*a840*/  LOP3.LUT R122, R123, 0x380, RZ, 0xc0, !PT ;  /* 0x000003807b7a7812 */ /* 0x000fc400078ec0ff */
[----:B------:R-:W-:Y:S02]  /*a850*/  SHF.R.U64 R118, R118, 0x3, RZ ;  /* 0x0000000376767819 */ /* 0x000fe400000012ff */
[----:B------:R-:W-:Y:S01]  /*a860*/  ULDC.64 UR10, c[0x0][0xaf0] ;  /* 0x0002bc00000a7ab9 */ /* 0x000fe20000000a00 */
[----:B------:R-:W-:Y:S01]  /*a870*/  SHF.R.U64 R120, R120, 0x3, RZ ;  /* 0x0000000378787819 */ /* 0x000fe200000012ff */
[----:B-1----:R-:W-:Y:S01]  /*a880*/  @!P1 ST.E desc[UR48][R36.64], R4 ;  /* 0x0000000424009985 */ /* 0x002fe2000c101930 */
[----:B------:R-:W-:Y:S01]  /*a890*/  UIMAD UR8, UR12, UR10, URZ ;  /* 0x0000000a0c0872a4 */ /* 0x000fe2000f8e023f */
[----:B------:R-:W-:Y:S02]  /*a8a0*/  SHF.R.U64 R122, R122, 0x3, RZ ;  /* 0x000000037a7a7819 */ /* 0x000fe400000012ff */
[----:B---3--:R0:W-:Y:S01]  /*a8b0*/  @!P0 ST.E desc[UR48][R38.64], R3 ;  /* 0x0000000326008985 */ /* 0x0081e2000c101930 */
[----:B------:R-:W-:Y:S01]  /*a8c0*/  UIADD3 UR7, UR7, UR5, URZ ;  /* 0x0000000507077290 */ /* 0x000fe2000fffe03f */
[----:B------:R-:W-:-:S02]  /*a8d0*/  LOP3.LUT R118, R118, R119, RZ, 0x3c, !PT ;  /* 0x0000007776767212 */ /* 0x000fc400078e3cff */
[----:B------:R1:W5:Y:S01]  /*a8e0*/  LD.E.128 R28, desc[UR48][R6.64] ;  /* 0x00000030061c7980 */ /* 0x000362000c101d00 */
[----:B------:R-:W-:Y:S02]  /*a8f0*/  LOP3.LUT R120, R120, R121, RZ, 0x3c, !PT ;  /* 0x0000007978787212 */ /* 0x000fe400078e3cff */
[----:B------:R-:W-:Y:S01]  /*a900*/  LOP3.LUT R122, R122, R123, RZ, 0x3c, !PT ;  /* 0x0000007b7a7a7212 */ /* 0x000fe200078e3cff */
[----:B------:R2:W5:Y:S01]  /*a910*/  LD.E.128 R32, desc[UR48][R20.64] ;  /* 0x0000003014207980 */ /* 0x000562000c101d00 */
[----:B------:R-:W-:Y:S01]  /*a920*/  UIMAD UR5, UR41, UR11, UR8 ;  /* 0x0000000b290572a4 */ /* 0x000fe2000f8e0208 */
[--C-:B------:R-:W-:Y:S01]  /*a930*/  IMAD.X R119, RZ, RZ, R139.reuse, P4 ;  /* 0x000000ffff777224 */ /* 0x100fe200020e068b */
[----:B------:R-:W-:Y:S01]  /*a940*/  UIMAD.WIDE.U32 UR6, UR41, UR10, UR6 ;  /* 0x0000000a290672a5 */ /* 0x000fe2000f8e0006 */
[--C-:B------:R-:W-:Y:S01]  /*a950*/  IMAD.X R121, RZ, RZ, R139.reuse, P5 ;  /* 0x000000ffff797224 */ /* 0x100fe200028e068b */
[----:B------:R-:W-:Y:S01]  /*a960*/  ULDC.64 UR8, c[0x0][0xae0] ;  /* 0x0002b80000087ab9 */ /* 0x000fe20000000a00 */
[----:B-1----:R-:W1:Y:S01]  /*a970*/  @P2 LDC R7, c[0x0][0xbec] ;  /* 0x0002fb00ff072b82 */ /* 0x002e620000000800 */
[----:B------:R-:W-:Y:S01]  /*a980*/  IMAD.X R123, RZ, RZ, R139, P6 ;  /* 0x000000ffff7b7224 */ /* 0x000fe200030e068b */
[----:B------:R-:W5:Y:S04]  /*a990*/  LD.E.128 R100, desc[UR48][R102.64] ;  /* 0x0000003066647980 */ /* 0x000f68000c101d00 */
[----:B------:R-:W5:Y:S02]  /*a9a0*/  LD.E.128 R104, desc[UR48][R106.64] ;  /* 0x000000306a687980 */ /* 0x000f64000c101d00 */
[----:B--2---:R-:W2:Y:S01]  /*a9b0*/  @P2 LDC R21, c[0x0][0xbf0] ;  /* 0x0002fc00ff152b82 */ /* 0x004ea20000000800 */
[----:B------:R-:W-:Y:S01]  /*a9c0*/  VIADD R20, R0, UR43 ;  /* 0x0000002b00147c36 */ /* 0x000fe20008000000 */
[----:B------:R-:W-:Y:S01]  /*a9d0*/  UIADD3 UR5, UR7, UR5, URZ ;  /* 0x0000000507057290 */ /* 0x000fe2000fffe03f */
[----:B------:R-:W-:Y:S01]  /*a9e0*/  IMAD.U32 R6, RZ, RZ, UR6 ;  /* 0x00000006ff067e24 */ /* 0x000fe2000f8e00ff */
[----:B------:R-:W5:Y:S01]  /*a9f0*/  LD.E.128 R136, desc[UR48][R138.64] ;  /* 0x000000308a887980 */ /* 0x000f62000c101d00 */
[----:B0-----:R-:W-:-:S03]  /*aa00*/  IMAD.MOV.U32 R3, RZ, RZ, R20 ;  /* 0x000000ffff037224 */ /* 0x001fc600078e0014 */
[----:B------:R-:W5:Y:S04]  /*aa10*/  LD.E.128 R108, desc[UR48][R110.64] ;  /* 0x000000306e6c7980 */ /* 0x000f68000c101d00 */
[----:B------:R0:W5:Y:S01]  /*aa20*/  LD.E.128 R8, desc[UR48][R112.64] ;  /* 0x0000003070087980 */ /* 0x000162000c101d00 */
[----:B-1----:R-:W-:-:S03]  /*aa30*/  @P2 IMAD.HI.U32 R0, R20, R7, RZ ;  /* 0x0000000714002227 */ /* 0x002fc600078e00ff */
[----:B------:R0:W5:Y:S04]  /*aa40*/  LD.E.128 R12, desc[UR48][R114.64] ;  /* 0x00000030720c7980 */ /* 0x000168000c101d00 */
[----:B------:R0:W5:Y:S01]  /*aa50*/  LD.E.128 R48, desc[UR48][R116.64] ;  /* 0x0000003074307980 */ /* 0x000162000c101d00 */
[----:B--2---:R-:W-:-:S03]  /*aa60*/  @P2 SHF.R.U32.HI R3, RZ, R21, R0 ;  /* 0x00000015ff032219 */ /* 0x004fc60000011600 */
[----:B------:R0:W5:Y:S01]  /*aa70*/  LD.E.128 R44, desc[UR48][R118.64] ;  /* 0x00000030762c7980 */ /* 0x000162000c101d00 */
[--C-:B------:R-:W-:Y:S01]  /*aa80*/  SHF.R.S32.HI R0, RZ, 0x1f, R3.reuse ;  /* 0x0000001fff007819 */ /* 0x100fe20000011403 */
[----:B------:R-:W-:Y:S01]  /*aa90*/  IMAD.MOV R4, RZ, RZ, -R3 ;  /* 0x000000ffff047224 */ /* 0x000fe200078e0a03 */
[----:B------:R-:W-:Y:S01]  /*aaa0*/  MOV R7, UR7 ;  /* 0x0000000700077c02 */ /* 0x000fe20008000f00 */
[----:B------:R-:W-:Y:S01]  /*aab0*/  IMAD.U32 R7, RZ, RZ, UR5 ;  /* 0x00000005ff077e24 */ /* 0x000fe2000f8e00ff */
[----:B------:R0:W5:Y:S01]  /*aac0*/  LD.E.128 R24, desc[UR48][R120.64] ;  /* 0x0000003078187980 */ /* 0x000162000c101d00 */
[----:B------:R-:W-:Y:S01]  /*aad0*/  IMAD R0, R0, UR8, RZ ;  /* 0x0000000800007c24 */ /* 0x000fe2000f8e02ff */
[----:B------:R-:W-:Y:S01]  /*aae0*/  ULDC.64 UR6, c[0x0][0xad8] ;  /* 0x0002b60000067ab9 */ /* 0x000fe20000000a00 */
[----:B------:R-:W-:Y:S01]  /*aaf0*/  IMAD R21, R5, R4, R20 ;  /* 0x0000000405157224 */ /* 0x000fe200078e0214 */
[----:B------:R0:W5:Y:S01]  /*ab00*/  LD.E.128 R36, desc[UR48][R122.64] ;  /* 0x000000307a247980 */ /* 0x000162000c101d00 */
[----:B------:R-:W-:-:S03]  /*ab10*/  IMAD R41, R3, UR9, R0 ;  /* 0x0000000903297c24 */ /* 0x000fc6000f8e0200 */
[----:B------:R-:W5:Y:S01]  /*ab20*/  LD.E.128 R124, desc[UR48][R126.64] ;  /* 0x000000307e7c7980 */ /* 0x000f62000c101d00 */
[----:B------:R-:W-:-:S03]  /*ab30*/  SHF.R.S32.HI R0, RZ, 0x1f, R21 ;  /* 0x0000001fff007819 */ /* 0x000fc60000011415 */
[----:B------:R-:W5:Y:S01]  /*ab40*/  LD.E.128 R128, desc[UR48][R130.64] ;  /* 0x0000003082807980 */ /* 0x000f62000c101d00 */
[----:B------:R-:W-:-:S03]  /*ab50*/  IMAD.WIDE.U32 R4, R3, UR8, R6 ;  /* 0x0000000803047c25 */ /* 0x000fc6000f8e0006 */
        /* <DEDUP_REMOVED lines=10> */
[----:B------:R-:W-:Y:S01]  /*ac00*/  VIADD R53, R205, UR43 ;  /* 0x0000002bcd357c36 */ /* 0x000fe20008000000 */
[----:B------:R-:W-:Y:S01]  /*ac10*/  UIADD3 UR5, UR13, 0x22820, URZ ;  /* 0x000228200d057890 */ /* 0x000fe2000fffe03f */
[C---:B------:R-:W-:Y:S02]  /*ac20*/  IMAD R7, R21.reuse, UR7, R0 ;  /* 0x0000000715077c24 */ /* 0x040fe4000f8e0200 */
[----:B------:R-:W-:Y:S01]  /*ac30*/  IMAD.WIDE.U32 R4, R21, UR6, R4 ;  /* 0x0000000615047c25 */ /* 0x000fe2000f8e0004 */
[C---:B------:R-:W-:Y:S01]  /*ac40*/  ISETP.GE.AND P2, PT, R53.reuse, R40, PT ;  /* 0x000000283500720c */ /* 0x040fe20003f46270 */
[----:B------:R-:W-:Y:S02]  /*ac50*/  ULDC.64 UR6, c[0x0][0xa80] ;  /* 0x0002a00000067ab9 */ /* 0x000fe40000000a00 */
[----:B------:R-:W-:Y:S01]  /*ac60*/  VIADD R3, R53, 0x20 ;  /* 0x0000002035037836 */ /* 0x000fe20000000000 */
[----:B------:R-:W-:Y:S01]  /*ac70*/  LEA R0, P3, R4, UR6, 0x1 ;  /* 0x0000000604007c11 */ /* 0x000fe2000f8608ff */
[----:B------:R-:W-:Y:S01]  /*ac80*/  IMAD.IADD R5, R5, 0x1, R7 ;  /* 0x0000000105057824 */ /* 0x000fe200078e0207 */
[----:B------:R-:W-:-:S02]  /*ac90*/  UPRMT UR5, URZ, 0x654, UR5 ;  /* 0x000006543f057896 */ /* 0x000fc40008000005 */
[-C--:B------:R-:W-:Y:S02]  /*aca0*/  ISETP.GE.AND P1, PT, R3, R40.reuse, PT ;  /* 0x000000280300720c */ /* 0x080fe40003f26270 */
[----:B------:R-:W-:Y:S02]  /*acb0*/  IADD3 R3, R53, 0x40, RZ ;  /* 0x0000004035037810 */ /* 0x000fe40007ffe0ff */
[----:B------:R-:W-:Y:S01]  /*acc0*/  LEA.HI.X R41, R4, UR7, R5, 0x1, P3 ;  /* 0x0000000704297c11 */ /* 0x000fe200098f0c05 */
[----:B-1----:R0:W1:Y:S01]  /*acd0*/  SHFL.IDX PT, R43, R0, RZ, 0x181f ;  /* 0x00181fff002b7589 */ /* 0x00206200000e0000 */
[----:B------:R-:W-:Y:S01]  /*ace0*/  ISETP.GE.AND P0, PT, R3, R40, PT ;  /* 0x000000280300720c */ /* 0x000fe20003f06270 */
[----:B------:R-:W-:Y:S01]  /*acf0*/  SYNCS.ARRIVE.TRANS64.RED.A1T0 RZ, [UR5], RZ ;  /* 0x000000ffffff79a7 */ /* 0x000fe20008100405 */
[----:B------:R-:W-:Y:S01]  /*ad00*/  BSSY B1, `(.L_x_4470) ;  /* 0x0000014000017945 */ /* 0x000fe20003800000 */
[----:B------:R0:W2:Y:S03]  /*ad10*/  SHFL.IDX PT, R3, R41, RZ, 0x181f ;  /* 0x00181fff29037589 */ /* 0x0000a600000e0000 */
        /* <DEDUP_REMOVED lines=18> */
.L_x_4471:
[----:B------:R-:W-:Y:S05]  /*ae40*/  BSYNC B1 ;  /* 0x0000000000017941 */ /* 0x000fea0003800000 */
.L_x_4470:
        /* <DEDUP_REMOVED lines=14> */
[----:B-----5:R3:W-:Y:S01]  /*af30*/  @!P4 ST.E.128 desc[UR48][R4.64], R28 ;  /* 0x0000001c0400c985 */ /* 0x0207e2000c101d30 */
[----:B------:R-:W-:-:S02]  /*af40*/  @!P1 LEA R42, P5, R22, R43, 0x1 ;  /* 0x0000002b162a9211 */ /* 0x000fc400078a08ff */
[-C--:B------:R-:W-:Y:S01]  /*af50*/  @!P2 LEA.HI.X R21, R18, R3.reuse, R211, 0x1, P6 ;  /* 0x000000031215a211 */ /* 0x080fe200030f0cd3 */
[----:B------:R3:W-:Y:S01]  /*af60*/  @!P3 ST.E.128 desc[UR48][R6.64], R108 ;  /* 0x0000006c0600b985 */ /* 0x0007e2000c101d30 */
[----:B------:R-:W-:-:S03]  /*af70*/  @!P1 LEA.HI.X R43, R22, R3, R210, 0x1, P5 ;  /* 0x00000003162b9211 */ /* 0x000fc600028f0cd2 */
[----:B------:R3:W-:Y:S04]  /*af80*/  @!P2 ST.E.128 desc[UR48][R20.64], R44 ;  /* 0x0000002c1400a985 */ /* 0x0007e8000c101d30 */
[----:B------:R3:W-:Y:S02]  /*af90*/  @!P1 ST.E.128 desc[UR48][R42.64], R128 ;  /* 0x000000802a009985 */ /* 0x0007e4000c101d30 */
.L_x_4473:
[----:B------:R-:W-:Y:S05]  /*afa0*/  BSYNC B1 ;  /* 0x0000000000017941 */ /* 0x000fea0003800000 */
.L_x_4472:
        /* <DEDUP_REMOVED lines=10> */
[CC--:B------:R-:W-:Y:S02]  /*b050*/  @!P2 LEA R6, P5, R19.reuse, R29.reuse, 0x1 ;  /* 0x0000001d1306a211 */ /* 0x0c0fe400078a08ff */
        /* <DEDUP_REMOVED lines=10> */
.L_x_4475:
[----:B------:R-:W-:Y:S05]  /*b100*/  BSYNC B1 ;  /* 0x0000000000017941 */ /* 0x000fea0003800000 */
.L_x_4474:
[----:B0-----:R-:W-:Y:S01]  /*b110*/  VIADD R3, R53, 0x60 ;  /* 0x0000006035037836 */ /* 0x001fe20000000000 */
[----:B--2-4-:R-:W0:Y:S04]  /*b120*/  SHFL.IDX PT, R41, R41, 0x3, 0x181f ;  /* 0x00781f0029297f89 */ /* 0x014e2800000e0000 */
[----:B------:R-:W-:Y:S01]  /*b130*/  ISETP.GE.AND P0, PT, R3, R40, PT ;  /* 0x000000280300720c */ /* 0x000fe20003f06270 */
[----:B------:R2:W4:-:S12]  /*b140*/  SHFL.IDX PT, R11, R0, 0x3, 0x181f ;  /* 0x00781f00000b7f89 */ /* 0x00051800000e0000 */
[----:B--2---:R-:W-:Y:S05]  /*b150*/  @P0 BRA `(.L_x_4476) ;  /* 0x0000000c00200947 */ /* 0x004fea0003800000 */
[----:B------:R-:W-:Y:S02]  /*b160*/  ULDC UR5, c[0x0][0xac8] ;  /* 0x0002b20000057ab9 */ /* 0x000fe40000000800 */
[----:B------:R-:W-:Y:S02]  /*b170*/  ISETP.GE.AND P3, PT, R2, UR5, PT ;  /* 0x0000000502007c0c */ /* 0x000fe4000bf66270 */
[----:B------:R-:W-:Y:S02]  /*b180*/  ISETP.GE.AND P4, PT, R19, UR5, PT ;  /* 0x0000000513007c0c */ /* 0x000fe4000bf86270 */
[----:B------:R-:W-:-:S09]  /*b190*/  ISETP.GE.AND P5, PT, R18, UR5, PT ;  /* 0x0000000512007c0c */ /* 0x000fd2000bfa6270 */
[-C--:B----4-:R-:W-:Y:S02]  /*b1a0*/  @!P3 LEA R4, P0, R2, R11.reuse, 0x1 ;  /* 0x0000000b0204b211 */ /* 0x090fe400078008ff */
        /* <DEDUP_REMOVED lines=14> */
.L_x_4469:
        /* <DEDUP_REMOVED lines=20> */
[----:B------:R-:W-:Y:S01]  /*b3d0*/  MOV R4, R6 ;  /* 0x0000000600047202 */ /* 0x000fe20000000f00 */
        /* <DEDUP_REMOVED lines=29> */
.L_x_4478:
[----:B------:R-:W-:Y:S05]  /*b5b0*/  BSYNC B1 ;  /* 0x0000000000017941 */ /* 0x000fea0003800000 */
.L_x_4477:
[----:B------:R-:W-:Y:S01]  /*b5c0*/  ULDC.64 UR10, c[0x0][0xae8] ;  /* 0x0002ba00000a7ab9 */ /* 0x000fe20000000a00 */
[----:B------:R-:W-:Y:S01]  /*b5d0*/  IADD3 R8, R8, UR43, RZ ;  /* 0x0000002b08087c10 */ /* 0x000fe2000fffe0ff */
[----:B------:R-:W-:Y:S01]  /*b5e0*/  UIMAD UR5, UR8, UR10, URZ ;  /* 0x0000000a080572a4 */ /* 0x000fe2000f8e023f */
[----:B------:R-:W-:Y:S01]  /*b5f0*/  BSSY B1, `(.L_x_4479) ;  /* 0x000003c000017945 */ /* 0x000fe20003800000 */
[----:B------:R-:W-:Y:S02]  /*b600*/  UIMAD.WIDE.U32 UR6, UR39, UR10, URZ ;  /* 0x0000000a270672a5 */ /* 0x000fe4000f8e003f */
[----:B------:R-:W-:Y:S01]  /*b610*/  UIMAD UR5, UR39, UR11, UR5 ;  /* 0x0000000b270572a4 */ /* 0x000fe2000f8e0205 */
[----:B0-----:R-:W-:Y:S02]  /*b620*/  @P1 IMAD.HI.U32 R0, R8, R9, RZ ;  /* 0x0000000908001227 */ /* 0x001fe400078e00ff */
[----:B------:R-:W-:Y:S01]  /*b630*/  ULDC.64 UR10, c[0x0][0xaf0] ;  /* 0x0002bc00000a7ab9 */ /* 0x000fe20000000a00 */
[----:B------:R-:W-:Y:S01]  /*b640*/  UIADD3 UR7, UR7, UR5, URZ ;  /* 0x0000000507077290 */ /* 0x000fe2000fffe03f */
[----:B--2---:R-:W-:Y:S01]  /*b650*/  IMAD.MOV.U32 R3, RZ, RZ, R8 ;  /* 0x000000ffff037224 */ /* 0x004fe200078e0008 */
[----:B------:R-:W-:Y:S01]  /*b660*/  UIMAD UR5, UR9, UR10, URZ ;  /* 0x0000000a090572a4 */ /* 0x000fe2000f8e023f */
        /* <DEDUP_REMOVED lines=9> */
[----:B------:R-:W-:Y:S01]  /*b700*/  IMAD R7, R10, R7, R8 ;  /* 0x000000070a077224 */ /* 0x000fe200078e0208 */
[----:B------:R-:W-:Y:S01]  /*b710*/  MOV R5, UR5 ;  /* 0x0000000500057c02 */ /* 0x000fe20008000f00 */
[----:B------:R-:W-:Y:S01]  /*b720*/  IMAD.U32 R4, RZ, RZ, UR6 ;  /* 0x00000006ff047e24 */ /* 0x000fe2000f8e00ff */
[----:B------:R-:W-:Y:S01]  /*b730*/  ULDC.64 UR6, c[0x0][0xad8] ;  /* 0x0002b60000067ab9 */ /* 0x000fe20000000a00 */
[C---:B------:R-:W-:Y:S01]  /*b740*/  IMAD R9, R3.reuse, UR9, R0 ;  /* 0x0000000903097c24 */ /* 0x040fe2000f8e0200 */
[----:B------:R-:W-:Y:S01]  /*b750*/  SHF.R.S32.HI R0, RZ, 0x1f, R7 ;  /* 0x0000001fff007819 */ /* 0x000fe20000011407 */
[----:B------:R-:W-:Y:S01]  /*b760*/  IMAD.WIDE.U32 R4, R3, UR8, R4 ;  /* 0x0000000803047c25 */ /* 0x000fe2000f8e0004 */
[----:B------:R-:W-:-:S03]  /*b770*/  ULDC UR5, c[0x0][0xa88] ;  /* 0x0002a20000057ab9 */ /* 0x000fc60000000800 */
        /* <DEDUP_REMOVED lines=9> */
[----:B------:R-:W-:Y:S02]  /*b810*/  IADD3 R3, R5, R3, RZ ;  /* 0x0000000305037210 */ /* 0x000fe40007ffe0ff */
[----:B------:R-:W-:Y:S02]  /*b820*/  LEA R6, P3, R4, UR6, 0x1 ;  /* 0x0000000604067c11 */ /* 0x000fe4000f8608ff */
[-C--:B------:R-:W-:Y:S01]  /*b830*/  ISETP.GE.AND P1, PT, R0, R9.reuse, PT ;  /* 0x000000090000720c */ /* 0x080fe20003f26270 */
[----:B------:R-:W-:Y:S01]  /*b840*/  VIADD R0, R8, 0x40 ;  /* 0x0000004008007836 */ /* 0x000fe20000000000 */
[----:B------:R-:W-:Y:S01]  /*b850*/  LEA.HI.X R7, R4, UR7, R3, 0x1, P3 ;  /* 0x0000000704077c11 */ /* 0x000fe200098f0c03 */
[----:B------:R0:W1:Y:S03]  /*b860*/  SHFL.IDX PT, R5, R6, RZ, 0x181f ;  /* 0x00181fff06057589 */ /* 0x00006600000e0000 */
[----:B------:R-:W-:Y:S01]  /*b870*/  ISETP.GE.AND P0, PT, R0, R9, PT ;  /* 0x000000090000720c */ /* 0x000fe20003f06270 */
[----:B------:R0:W2:Y:S01]  /*b880*/  SHFL.IDX PT, R3, R7, RZ, 0x181f ;  /* 0x00181fff07037589 */ /* 0x0000a200000e0000 */
[----:B------:R-:W-:Y:S11]  /*b890*/  @P2 BRA `(.L_x_4480) ;  /* 0x0000000000442947 */ /* 0x000ff60003800000 */
        /* <DEDUP_REMOVED lines=17> */
.L_x_4480:
[----:B------:R-:W-:Y:S05]  /*b9b0*/  BSYNC B1 ;  /* 0x0000000000017941 */ /* 0x000fea0003800000 */
.L_x_4479:
        /* <DEDUP_REMOVED lines=21> */
.L_x_4482:
[----:B------:R-:W-:Y:S05]  /*bb10*/  BSYNC B1 ;  /* 0x0000000000017941 */ /* 0x000fea0003800000 */
.L_x_4481:
        /* <DEDUP_REMOVED lines=21> */
.L_x_4484:
[----:B------:R-:W-:Y:S05]  /*bc70*/  BSYNC B1 ;  /* 0x0000000000017941 */ /* 0x000fea0003800000 */
.L_x_4483:
[----:B------:R-:W-:Y:S01]  /*bc80*/  VIADD R0, R8, 0x60 ;  /* 0x0000006008007836 */ /* 0x000fe20000000000 */
[----:B0-----:R0:W0:Y:S04]  /*bc90*/  SHFL.IDX PT, R3, R7, 0x3, 0x181f ;  /* 0x00781f0007037f89 */ /* 0x00102800000e0000 */
[----:B------:R-:W-:Y:S01]  /*bca0*/  ISETP.GE.AND P0, PT, R0, R9, PT ;  /* 0x000000090000720c */ /* 0x000fe20003f06270 */
[----:B-1-3--:R1:W3:-:S12]  /*bcb0*/  SHFL.IDX PT, R5, R6, 0x3, 0x181f ;  /* 0x00781f0006057f89 */ /* 0x00a2d800000e0000 */
[----:B-1----:R-:W-:Y:S05]  /*bcc0*/  @P0 BRA `(.L_x_4476) ;  /* 0x0000000000440947 */ /* 0x002fea0003800000 */
[----:B------:R-:W-:Y:S02]  /*bcd0*/  ULDC UR5, c[0x0][0xac8] ;  /* 0x0002b20000057ab9 */ /* 0x000fe40000000800 */
[----:B------:R-:W-:Y:S02]  /*bce0*/  ISETP.GE.AND P3, PT, R2, UR5, PT ;  /* 0x0000000502007c0c */ /* 0x000fe4000bf66270 */
[----:B------:R-:W-:Y:S02]  /*bcf0*/  ISETP.GE.AND P2, PT, R19, UR5, PT ;  /* 0x0000000513007c0c */ /* 0x000fe4000bf46270 */
[----:B------:R-:W-:Y:S02]  /*bd00*/  ISETP.GE.AND P1, PT, R18, UR5, PT ;  /* 0x0000000512007c0c */ /* 0x000fe4000bf26270 */
[----:B------:R-:W-:-:S07]  /*bd10*/  ISETP.GE.AND P0, PT, R22, UR5, PT ;  /* 0x0000000516007c0c */ /* 0x000fce000bf06270 */
[-C--:B--234-:R-:W-:Y:S02]  /*bd20*/  @!P3 LEA R6, P6, R2, R5.reuse, 0x1 ;  /* 0x000000050206b211 */ /* 0x09cfe400078c08ff */
        /* <DEDUP_REMOVED lines=11> */
.L_x_4476:
[----:B------:R-:W-:Y:S05]  /*bde0*/  BSYNC B0 ;  /* 0x0000000000007941 */ /* 0x000fea0003800000 */
.L_x_4468:
[----:B------:R-:W-:Y:S02]  /*bdf0*/  ULDC UR5, c[0x0][0xc38] ;  /* 0x00030e0000057ab9 */ /* 0x000fe40000000800 */
[----:B------:R-:W-:-:S06]  /*be00*/  UISETP.GE.AND UP0, UPT, UR4, UR5, UPT ;  /* 0x000000050400728c */ /* 0x000fcc000bf06270 */
[----:B------:R-:W-:-:S13]  /*be10*/  PLOP3.LUT P0, PT, PT, PT, UP0, 0x80, 0x0 ;  /* 0x000000000000781c */ /* 0x000fda0003f0f008 */
[----:B------:R-:W-:Y:S05]  /*be20*/  @!P0 BRA `(.L_x_4485) ;  /* 0xffffff4c00bc8947 */ /* 0x000fea000383ffff */
[----:B------:R-:W-:Y:S05]  /*be30*/  EXIT ;  /* 0x000000000000794d */ /* 0x000fea0003800000 */
.L_x_4427:
[----:B------:R-:W-:-:S08]  /*be40*/  NOP ;  /* 0x0000000000007918 */ /* 0x000fd00000000000 */
[----:B------:R-:W0:-:S00]  /*be50*/  USETMAXREG.DEALLOC.CTAPOOL 0x28 ;  /* 0x00000028000079c8 */ /* 0x000e0000080e0500 */
[----:B0-----:R-:W-:-:S06]  /*be60*/  LOP3.LUT R0, R0, 0x3, RZ, 0xc0, !PT ;  /* 0x0000000300007812 */ /* 0x001fcc00078ec0ff */
[----:B------:R-:W0:Y:S01]  /*be70*/  S2UR UR5, SR_CTAID.X ;  /* 0x00000000000579c3 */ /* 0x000e220000002500 */
[----:B------:R-:W-:Y:S01]  /*be80*/  LOP3.LUT R17, R17, 0xfffffdff, RZ, 0xc0, !PT ;  /* 0xfffffdff11117812 */ /* 0x000fe200078ec0ff */
[----:B------:R-:W-:Y:S01]  /*be90*/  STL [R1], RZ ;  /* 0x000000ff01007387 */ /* 0x000fe20000100800 */
[----:B------:R-:W-:Y:S02]  /*bea0*/  IMAD.MOV.U32 R25, RZ, RZ, 0x1 ;  /* 0x00000001ff197424 */ /* 0x000fe400078e00ff */
[----:B------:R-:W-:Y:S01]  /*beb0*/  IMAD.MOV.U32 R18, RZ, RZ, RZ ;  /* 0x000000ffff127224 */ /* 0x000fe200078e00ff */
[----:B------:R1:W2:Y:S02]  /*bec0*/  SHFL.IDX PT, R2, R0, RZ, 0x1f ;  /* 0x00001fff00027589 */ /* 0x0002a400000e0000 */
[----:B-1----:R-:W0:Y:S01]  /*bed0*/  LDC R0, c[0x0][0xc38] ;  /* 0x00030e00ff007b82 */ /* 0x002e220000000800 */
[----:B--2---:R-:W-:-:S13]  /*bee0*/  ISETP.NE.AND P0, PT, R2, RZ, PT ;  /* 0x000000ff0200720c */ /* 0x004fda0003f05270 */
[----:B------:R-:W-:Y:S01]  /*bef0*/  @P0 LOP3.LUT R17, R17, 0x200, RZ, 0xfc, !PT ;  /* 0x0000020011110812 */ /* 0x000fe200078efcff */
[----:B------:R-:W-:Y:S06]  /*bf00*/  @P0 BAR.ARV 0x4, 0x180 ;  /* 0x0106000000000b1d */ /* 0x000fec0000002000 */
[----:B0-----:R-:W-:-:S13]  /*bf10*/  ISETP.LE.AND P0, PT, R0, UR5, PT ;  /* 0x0000000500007c0c */ /* 0x001fda000bf03270 */
[----:B------:R-:W-:Y:S05]  /*bf20*/  @P0 BRA `(.L_x_4486) ;  /* 0x00000038007c0947 */ /* 0x000fea0003800000 */
[----:B------:R-:W0:Y:S01]  /*bf30*/  S2R R8, SR_TID.X ;  /* 0x0000000000087919 */ /* 0x000e220000002100 */
[----:B------:R-:W-:Y:S01]  /*bf40*/  ULDC UR4, c[0x0][0x320] ;  /* 0x0000c80000047ab9 */ /* 0x000fe20000000800 */
[----:B------:R-:W-:Y:S01]  /*bf50*/  LOP3.LUT R17, R17, 0xffffffef, RZ, 0xc0, !PT ;  /* 0xffffffef11117812 */ /* 0x000fe200078ec0ff */
[----:B------:R-:W1:Y:S01]  /*bf60*/  S2UR UR8, SR_CgaCtaId ;  /* 0x00000000000879c3 */ /* 0x000e620000008800 */
[----:B------:R-:W-:Y:S01]  /*bf70*/  ULDC.64 UR36, c[0x0][0x2f0] ;  /* 0x0000bc0000247ab9 */ /* 0x000fe20000000a00 */
[----:B------:R-:W-:Y:S01]  /*bf80*/  ULDC.64 UR6, c[0x0][0x418] ;  /* 0x0001060000067ab9 */ /* 0x000fe20000000a00 */
[----:B------:R-:W-:Y:S01]  /*bf90*/  ULDC UR9, c[0x0][0x2b8] ;  /* 0x0000ae0000097ab9 */ /* 0x000fe20000000800 */
[----:B------:R-:W-:Y:S01]  /*bfa0*/  UISETP.NE.U32.AND UP0, UPT, UR6, URZ, UPT ;  /* 0x0000003f0600728c */ /* 0x000fe2000bf05070 */
[----:B------:R-:W-:Y:S01]  /*bfb0*/  IMAD.U32 R31, RZ, RZ, UR5 ;  /* 0x00000005ff1f7e24 */ /* 0x000fe2000f8e00ff */
[----:B------:R-:W-:Y:S01]  /*bfc0*/  ULDC UR38, c[0x0][0x288] ;  /* 0x0000a20000267ab9 */ /* 0x000fe20000000800 */
[----:B------:R-:W-:Y:S01]  /*bfd0*/  ULDC UR6, c[0x0][0x448] ;  /* 0x0001120000067ab9 */ /* 0x000fe20000000800 */
[----:B------:R-:W-:Y:S01]  /*bfe0*/  UISETP.NE.AND.EX UP0, UPT, UR7, URZ, UPT, UP0 ;  /* 0x0000003f0700728c */ /* 0x000fe2000bf05300 */
[----:B------:R-:W-:Y:S01]  /*bff0*/  IMAD.MOV.U32 R25, RZ, RZ, 0x1 ;  /* 0x00000001ff197424 */ /* 0x000fe200078e00ff */
[----:B------:R-:W-:Y:S01]  /*c000*/  ULOP3.LUT UR44, UR45, 0x2, URZ, 0xfc, !UPT ;  /* 0x000000022d2c7892 */ /* 0x000fe2000f8efc3f */
[----:B------:R-:W-:Y:S01]  /*c010*/  IMAD.MOV.U32 R18, RZ, RZ, RZ ;  /* 0x000000ffff127224 */ /* 0x000fe200078e00ff */
[----:B------:R-:W-:Y:S01]  /*c020*/  UMOV UR7, 0x400 ;  /* 0x0000040000077882 */ /* 0x000fe20000000000 */
[----:B------:R-:W-:Y:S01]  /*c030*/  ULDC UR46, c[0x0][0xc] ;  /* 0x00000300002e7ab9 */ /* 0x000fe20000000800 */
[----:B-1----:R-:W-:Y:S01]  /*c040*/  ULEA UR7, UR8, UR7, 0x18 ;  /* 0x0000000708077291 */ /* 0x002fe2000f8ec03f */
[C---:B0-----:R-:W-:Y:S01]  /*c050*/  IMAD.SHL.U32 R28, R8.reuse, 0x8, RZ ;  /* 0x00000008081c7824 */ /* 0x041fe200078e00ff */
[----:B------:R-:W-:-:S04]  /*c060*/  LOP3.LUT R7, R8, 0x7f, RZ, 0xc0, !PT ;  /* 0x0000007f08077812 */ /* 0x000fc800078ec0ff */
[----:B------:R-:W-:Y:S02]  /*c070*/  MOV R16, UR7 ;  /* 0x0000000700107c02 */ /* 0x000fe40008000f00 */
[C---:B------:R-:W-:Y:S02]  /*c080*/  LOP3.LUT R0, R28.reuse, 0x1f8, RZ, 0xc0, !PT ;  /* 0x000001f81c007812 */ /* 0x040fe400078ec0ff */
[----:B------:R-:W-:Y:S02]  /*c090*/  LOP3.LUT R6, R28, 0x38, RZ, 0xc0, !PT ;  /* 0x000000381c067812 */ /* 0x000fe400078ec0ff */
[----:B------:R-:W-:Y:S02]  /*c0a0*/  LOP3.LUT R3, R0, 0x38, R8, 0x78, !PT ;  /* 0x0000003800037812 */ /* 0x000fe400078e7808 */
[C---:B------:R-:W-:Y:S02]  /*c0b0*/  LOP3.LUT R0, R6.reuse, 0x40, RZ, 0xfc, !PT ;  /* 0x0000004006007812 */ /* 0x040fe400078efcff */
[----:B------:R-:W-:-:S02]  /*c0c0*/  LOP3.LUT R2, R6, 0x80, RZ, 0xfc, !PT ;  /* 0x0000008006027812 */ /* 0x000fc400078efcff */
[----:B------:R-:W-:Y:S02]  /*c0d0*/  ISETP.GE.AND P2, PT, R0, UR4, PT ;  /* 0x0000000400007c0c */ /* 0x000fe4000bf46270 */
[----:B------:R-:W-:Y:S02]  /*c0e0*/  ISETP.GE.AND P1, PT, R2, UR4, PT ;  /* 0x0000000402007c0c */ /* 0x000fe4000bf26270 */
[C---:B------:R-:W-:Y:S02]  /*c0f0*/  ISETP.GE.AND P0, PT, R6.reuse, UR4, PT ;  /* 0x0000000406007c0c */ /* 0x040fe4000bf06270 */
[----:B------:R-:W-:Y:S02]  /*c100*/  SEL R2, RZ, 0xffffffff, P2 ;  /* 0xffffffffff027807 */ /* 0x000fe40001000000 */
[----:B------:R-:W-:Y:S02]  /*c110*/  LOP3.LUT R4, R6, 0xc0, RZ, 0xfc, !PT ;  /* 0x000000c006047812 */ /* 0x000fe400078efcff */
[----:B------:R-:W-:-:S02]  /*c120*/  LOP3.LUT R28, R3, 0x200, R28, 0xf8, !PT ;  /* 0x00000200031c7812 */ /* 0x000fc400078ef81c */
[----:B------:R-:W-:Y:S02]  /*c130*/  SEL R0, RZ, 0x1, P0 ;  /* 0x00000001ff007807 */ /* 0x000fe40000000000 */
[----:B------:R-:W-:Y:S01]  /*c140*/  @P2 LOP3.LUT R17, R17, 0x10, RZ, 0xfc, !PT ;  /* 0x0000001011112812 */ /* 0x000fe200078efcff */
[----:B------:R-:W-:Y:S01]  /*c150*/  IMAD R32, R28, 0x2, R16 ;  /* 0x000000021c207824 */ /* 0x000fe200078e0210 */
[----:B------:R-:W-:Y:S02]  /*c160*/  SHF.L.U32 R3, R2, 0x1, RZ ;  /* 0x0000000102037819 */ /* 0x000fe400000006ff */
[----:B------:R-:W-:Y:S02]  /*c170*/  LOP3.LUT R17, R17, 0xfffffff7, RZ, 0xc0, !PT ;  /* 0xfffffff711117812 */ /* 0x000fe400078ec0ff */
[----:B------:R-:W-:Y:S02]  /*c180*/  LOP3.LUT R0, R3, 0x2, R0, 0xe2, !PT ;  /* 0x0000000203007812 */ /* 0x000fe400078ee200 */
[----:B------:R-:W-:-:S02]  /*c190*/  @P1 LOP3.LUT R17, R17, 0x8, RZ, 0xfc, !PT ;  /* 0x0000000811111812 */ /* 0x000fc400078efcff */
[----:B------:R-:W-:Y:S02]  /*c1a0*/  SEL R3, RZ, 0x4, P1 ;  /* 0x00000004ff037807 */ /* 0x000fe40000800000 */
[----:B------:R-:W-:Y:S02]  /*c1b0*/  LOP3.LUT R17, R17, 0xffffffdf, RZ, 0xc0, !PT ;  /* 0xffffffdf11117812 */ /* 0x000fe400078ec0ff */
[----:B------:R-:W-:Y:S01]  /*c1c0*/  ISETP.GE.AND P1, PT, R6, UR37, PT ;  /* 0x0000002506007c0c */ /* 0x000fe2000bf26270 */
[----:B------:R-:W-:Y:S01]  /*c1d0*/  UIMAD UR37, UR6, UR38, URZ ;  /* 0x00000026062572a4 */ /* 0x000fe2000f8e023f */
[----:B------:R-:W-:Y:S02]  /*c1e0*/  @P0 LOP3.LUT R17, R17, 0x20, RZ, 0xfc, !PT ;  /* 0x0000002011110812 */ /* 0x000fe400078efcff */
[----:B------:R-:W-:Y:S01]  /*c1f0*/  ISETP.GE.AND P0, PT, R4, UR4, PT ;  /* 0x0000000404007c0c */ /* 0x000fe2000bf06270 */
[----:B------:R-:W-:Y:S01]  /*c200*/  ULDC UR4, c[0x0][0x424] ;  /* 0x0001090000047ab9 */ /* 0x000fe20000000800 */
[----:B------:R-:W-:Y:S01]  /*c210*/  LOP3.LUT R17, R17, 0xfffffffb, RZ, 0xc0, !PT ;  /* 0xfffffffb11117812 */ /* 0x000fe200078ec0ff */
[----:B------:R-:W-:Y:S01]  /*c220*/  USEL UR4, UR4, 0x1, UP0 ;  /* 0x0000000104047887 */ /* 0x000fe20008000000 */
[----:B------:R-:W-:Y:S01]  /*c230*/  LOP3.LUT R5, R0, R3, RZ, 0xfc, !PT ;  /* 0x0000000300057212 */ /* 0x000fe200078efcff */
[----:B------:R-:W-:Y:S01]  /*c240*/  IMAD.SHL.U32 R0, R8, 0x10, RZ ;  /* 0x0000001008007824 */ /* 0x000fe200078e00ff */
[----:B------:R-:W-:Y:S01]  /*c250*/  SHF.R.U32.HI R33, RZ, 0x3, R7 ;  /* 0x00000003ff217819 */ /* 0x000fe20000011607 */
[----:B------:R-:W-:Y:S01]  /*c260*/  UIMAD UR36, UR4, UR36, URZ ;  /* 0x00000024042472a4 */ /* 0x000fe2000f8e023f */
[----:B------:R-:W-:Y:S01]  /*c270*/  SEL R35, RZ, 0x8, P0 ;  /* 0x00000008ff237807 */ /* 0x000fe20000000000 */
[----:B------:R0:W-:Y:S01]  /*c280*/  STL [R1+0x4], R5 ;  /* 0x0000040501007387 */ /* 0x0001e20000100800 */
[----:B------:R-:W-:Y:S01]  /*c290*/  LOP3.LUT R0, R33, 0x70, R0, 0xf8, !PT ;  /* 0x0000007021007812 */ /* 0x000fe200078ef800 */
[----:B------:R-:W-:Y:S01]  /*c2a0*/  UIADD3 UR4, UR36, 0x5f, URZ ;  /* 0x0000005f24047890 */ /* 0x000fe2000fffe03f */
[----:B------:R-:W-:Y:S01]  /*c2b0*/  LOP3.LUT R35, R5, R35, RZ, 0xfc, !PT ;  /* 0x0000002305237212 */ /* 0x000fe200078efcff */
[----:B------:R0:W-:Y:S01]  /*c2c0*/  STL [R1], RZ ;  /* 0x000000ff01007387 */ /* 0x0001e20000100800 */
[----:B------:R-:W-:Y:S01]  /*c2d0*/  @P0 LOP3.LUT R17, R17, 0x4, RZ, 0xfc, !PT ;  /* 0x0000000411110812 */ /* 0x000fe200078efcff */
[----:B------:R-:W-:-:S02]  /*c2e0*/  UIMAD.WIDE UR4, UR4, 0x2aaaaaab, URZ ;  /* 0x2aaaaaab040478a5 */ /* 0x000fc4000f8e023f */
[----:B------:R-:W-:Y:S01]  /*c2f0*/  UIADD3 UR38, UR36, 0x60, -UR38 ;  /* 0x0000006024267890 */ /* 0x000fe2000fffe826 */
[----:B------:R-:W-:Y:S01]  /*c300*/  LOP3.LUT R17, R17, 0xfffffffe, RZ, 0xc0, !PT ;  /* 0xfffffffe11117812 */ /* 0x000fe200078ec0ff */
[----:B------:R-:W-:-:S03]  /*c310*/  USHF.R.U32.HI UR39, URZ, 0x1f, UR5 ;  /* 0x0000001f3f277899 */ /* 0x000fc60008011605 */
[----:B------:R-:W-:Y:S01]  /*c320*/  @P1 LOP3.LUT R17, R17, 0x1, RZ, 0xfc, !PT ;  /* 0x0000000111111812 */ /* 0x000fe200078efcff */
[----:B------:R-:W-:Y:S01]  /*c330*/  ULEA.HI.SX32 UR39, UR5, UR39, 0x1c ;  /* 0x0000002705277291 */ /* 0x000fe2000f8fe23f */
[----:B------:R-:W-:Y:S02]  /*c340*/  ISETP.GE.AND P1, PT, R6, UR9, PT ;  /* 0x0000000906007c0c */ /* 0x000fe4000bf26270 */
[----:B------:R-:W-:-:S11]  /*c350*/  LOP3.LUT R17, R17, 0xfffffeff, RZ, 0xc0, !PT ;  /* 0xfffffeff11117812 */ /* 0x000fd600078ec0ff */
[----:B0-----:R-:W-:-:S07]  /*c360*/  @P1 LOP3.LUT R17, R17, 0x100, RZ, 0xfc, !PT ;  /* 0x0000010011111812 */ /* 0x001fce00078efcff */
.L_x_4535:
        /* <DEDUP_REMOVED lines=22> */
.L_x_4487:
[----:B------:R-:W-:Y:S01]  /*c4d0*/  ULDC UR8, c[0x0][0xc54] ;  /* 0x0003150000087ab9 */ /* 0x000fe20000000800 */
[----:B------:R-:W-:Y:S01]  /*c4e0*/  UMOV UR6, UR7 ;  /* 0x0000000700067c82 */ /* 0x000fe20008000000 */
[----:B------:R-:W-:-:S11]  /*c4f0*/  UISETP.NE.AND UP0, UPT, UR8, 0x1, UPT ;  /* 0x000000010800788c */ /* 0x000fd6000bf05270 */
[----:B------:R-:W-:Y:S02]  /*c500*/  @UP0 ULDC.64 UR10, c[0x0][0xc58] ;  /* 0x00031600000a0ab9 */ /* 0x000fe40000000a00 */
[----:B------:R-:W-:-:S04]  /*c510*/  UIMAD.WIDE.U32 UR4, UR7, UR10, URZ ;  /* 0x0000000a070472a5 */ /* 0x000fc8000f8e003f */
[----:B------:R-:W-:-:S04]  /*c520*/  @UP0 USHF.R.U32.HI UR6, URZ, UR11, UR5 ;  /* 0x0000000b3f060299 */ /* 0x000fc80008011605 */
[----:B------:R-:W-:-:S12]  /*c530*/  UIMAD UR4, UR6, UR8, URZ ;  /* 0x00000008060472a4 */ /* 0x000fd8000f8e023f */
.L_x_4488:
        /* <DEDUP_REMOVED lines=25> */
[----:B------:R-:W-:Y:S01]  /*c6d0*/  UP2UR UR47, UPR, URZ, 0x4 ;  /* 0x000000043f2f7883 */ /* 0x000fe20008000000 */
[----:B------:R-:W-:Y:S01]  /*c6e0*/  BSSY B7, `(.L_x_4489) ;  /* 0x000030a000077945 */ /* 0x000fe20003800000 */
[----:B------:R-:W-:-:S04]  /*c6f0*/  USHF.L.U32 UR6, UR42, 0x7, URZ ;  /* 0x000000072a067899 */ /* 0x000fc8000800063f */
[----:B------:R-:W-:Y:S01]  /*c700*/  UIADD3 UR6, UR6, 0x7f, URZ ;  /* 0x0000007f06067890 */ /* 0x000fe2000fffe03f */
[----:B------:R-:W-:Y:S01]  /*c710*/  @UP2 ULDC UR4, c[0x0][0x44c] ;  /* 0x0001130000042ab9 */ /* 0x000fe20000000800 */
[----:B------:R-:W-:Y:S02]  /*c720*/  @UP2 ULDC UR7, c[0x0][0x450] ;  /* 0x0001140000072ab9 */ /* 0x000fe40000000800 */
[----:B------:R-:W-:-:S04]  /*c730*/  UIMAD.WIDE.U32 UR4, UR6, UR4, URZ ;  /* 0x00000004060472a5 */ /* 0x000fc8000f8e003f */
[----:B------:R-:W-:-:S04]  /*c740*/  @UP2 USHF.R.U32.HI UR6, URZ, UR7, UR5 ;  /* 0x000000073f062299 */ /* 0x000fc80008011605 */
[----:B------:R-:W-:-:S04]  /*c750*/  UIADD3 UR4, UR38, UR6, URZ ;  /* 0x0000000626047290 */ /* 0x000fc8000fffe03f */
[----:B------:R-:W-:-:S04]  /*c760*/  UIMAD.WIDE UR4, UR4, 0x2aaaaaab, URZ ;  /* 0x2aaaaaab040478a5 */ /* 0x000fc8000f8e023f */
[----:B------:R-:W-:-:S04]  /*c770*/  USHF.R.U32.HI UR4, URZ, 0x1f, UR5 ;  /* 0x0000001f3f047899 */ /* 0x000fc80008011605 */
[----:B------:R-:W-:-:S04]  /*c780*/  ULEA.HI.SX32 UR4, UR5, UR4, 0x1c ;  /* 0x0000000405047291 */ /* 0x000fc8000f8fe23f */
[----:B------:R-:W-:-:S04]  /*c790*/  UISETP.LT.AND UP0, UPT, UR39, UR4, UPT ;  /* 0x000000042700728c */ /* 0x000fc8000bf01270 */
[----:B------:R-:W-:-:S06]  /*c7a0*/  USEL UR43, UR39, UR4, UP0 ;  /* 0x00000004272b7287 */ /* 0x000fcc0008000000 */
[----:B------:R-:W-:-:S13]  /*c7b0*/  ISETP.LT.AND P0, PT, RZ, UR43, PT ;  /* 0x0000002bff007c0c */ /* 0x000fda000bf01270 */
[----:B0-----:R-:W-:Y:S05]  /*c7c0*/  @P0 BRA `(.L_x_4490) ;  /* 0x0000000000440947 */ /* 0x001fea0003800000 */
        /* <DEDUP_REMOVED lines=17> */
.L_x_4490:
[----:B------:R-:W-:Y:S01]  /*c8e0*/  IADD3 R0, R16, 0x1c400, RZ ;  /* 0x0001c40010007810 */ /* 0x000fe20007ffe0ff */
[----:B------:R-:W-:Y:S03]  /*c8f0*/  BSSY B6, `(.L_x_4492) ;  /* 0x0000013000067945 */ /* 0x000fe60003800000 */
        /* <DEDUP_REMOVED lines=18> */
.L_x_4493:
[----:B------:R-:W-:Y:S05]  /*ca20*/  BSYNC B6 ;  /* 0x0000000000067941 */ /* 0x000fea0003800000 */
.L_x_4492:
[----:B------:R-:W-:Y:S01]  /*ca30*/  IADD3 R0, R16, 0x400, RZ ;  /* 0x0000040010007810 */ /* 0x000fe20007ffe0ff */
[----:B------:R-:W-:Y:S03]  /*ca40*/  BSSY B6, `(.L_x_4494) ;  /* 0x0000022000067945 */ /* 0x000fe60003800000 */
        /* <DEDUP_REMOVED lines=18> */
.L_x_4496:
[----:B------:R0:W1:Y:S01]  /*cb70*/  LDC.64 R2, c[0x4][R19] ;  /* 0x0100000013027b82 */ /* 0x0000620000000a00 */
[----:B------:R-:W-:Y:S01]  /*cb80*/  ULDC.64 UR4, c[0x4][0x98] ;  /* 0x0100260000047ab9 */ /* 0x000fe20000000a00 */
[----:B------:R-:W-:Y:S01]  /*cb90*/  ULDC.64 UR6, c[0x4][0xa0] ;  /* 0x0100280000067ab9 */ /* 0x000fe20000000a00 */
[----:B------:R-:W-:Y:S01]  /*cba0*/  MOV R4, UR4 ;  /* 0x0000000400047c02 */ /* 0x000fe20008000f00 */
        /* <DEDUP_REMOVED lines=10> */
[----:B-1----:R-:W-:Y:S05]  /*cc50*/  CALL.ABS.NOINC R2 ;  /* 0x0000000002007343 */ /* 0x002fea0003c00000 */
.L_x_4495:
[----:B------:R-:W-:Y:S05]  /*cc60*/  BSYNC B6 ;  /* 0x0000000000067941 */ /* 0x000fea0003800000 */
.L_x_4494:
        /* <DEDUP_REMOVED lines=8> */
[----:B------:R-:W-:Y:S01]  /*ccf0*/  MOV R2, UR4 ;  /* 0x0000000400027c02 */ /* 0x000fe20008000f00 */
[----:B------:R-:W-:Y:S01]  /*cd00*/  IMAD.U32 R3, RZ, RZ, UR5 ;  /* 0x00000005ff037e24 */ /* 0x000fe2000f8e00ff */
[----:B------:R-:W-:-:S04]  /*cd10*/  ULDC UR4, c[0x0][0xc48] ;  /* 0x0003120000047ab9 */ /* 0x000fc80000000800 */
[----:B------:R1:W5:Y:S01]  /*cd20*/  @P0 LDG.E R27, desc[UR48][R2.64] ;  /* 0x00000030021b0981 */ /* 0x000362000c1e1900 */
[----:B------:R-:W-:Y:S01]  /*cd30*/  UMOV UR5, 0xffffffff ;  /* 0xffffffff00057882 */ /* 0x000fe20000000000 */
[----:B------:R-:W-:Y:S02]  /*cd40*/  IMAD.U32 R0, RZ, RZ, UR43 ;  /* 0x0000002bff007e24 */ /* 0x000fe4000f8e00ff */
[----:B------:R-:W-:Y:S02]  /*cd50*/  IMAD.U32 R19, RZ, RZ, UR4 ;  /* 0x00000004ff137e24 */ /* 0x000fe4000f8e00ff */
[----:B------:R-:W-:Y:S01]  /*cd60*/  VIADD R0, R0, 0xffffffff ;  /* 0xffffffff00007836 */ /* 0x000fe20000000000 */
[----:B------:R-:W-:Y:S06]  /*cd70*/  BRA.DIV UR5, `(.L_x_4497) ;  /* 0x0000003205787947 */ /* 0x000fec000b800000 */
.L_x_4551:
[----:B-1----:R-:W1:Y:S01]  /*cd80*/  S2R R2, SR_TID.X ;  /* 0x0000000000027919 */ /* 0x002e620000002100 */
[----:B0-----:R-:W-:Y:S02]  /*cd90*/  ISETP.NE.AND P1, PT, R10, 0x1, PT ;  /* 0x000000010a00780c */ /* 0x001fe40003f25270 */
[----:B-----5:R-:W-:Y:S02]  /*cda0*/  SHF.R.S32.HI R29, RZ, 0x1f, R27 ;  /* 0x0000001fff1d7819 */ /* 0x020fe4000001141b */
[----:B------:R-:W-:Y:S02]  /*cdb0*/  LOP3.LUT R17, R17, 0xffffff7f, RZ, 0xc0, !PT ;  /* 0xffffff7f11117812 */ /* 0x000fe400078ec0ff */
[----:B------:R-:W-:-:S07]  /*cdc0*/  MOV R24, RZ ;  /* 0x000000ff00187202 */ /* 0x000fce0000000f00 */
[----:B------:R-:W0:Y:S01]  /*cdd0*/  @P1 LDC R3, c[0x0][0x434] ;  /* 0x00010d00ff031b82 */ /* 0x000e220000000800 */
[----:B------:R-:W-:-:S07]  /*cde0*/  @P1 LOP3.LUT R17, R17, 0x80, RZ, 0xfc, !PT ;  /* 0x0000008011111812 */ /* 0x000fce00078efcff */
[----:B------:R-:W2:Y:S01]  /*cdf0*/  @P1 LDC R5, c[0x0][0x438] ;  /* 0x00010e00ff051b82 */ /* 0x000ea20000000800 */
[----:B-1----:R-:W-:-:S04]  /*ce00*/  SHF.L.U32 R8, R2, 0x4, RZ ;  /* 0x0000000402087819 */ /* 0x002fc800000006ff */
[----:B------:R-:W-:-:S05]  /*ce10*/  LOP3.LUT R8, R33, 0x70, R8, 0xf8, !PT ;  /* 0x0000007021087812 */ /* 0x000fca00078ef808 */
[----:B------:R-:W-:-:S04]  /*ce20*/  IMAD R7, R0, 0x60, R8 ;  /* 0x0000006000077824 */ /* 0x000fc800078e0208 */
[C---:B------:R-:W-:Y:S01]  /*ce30*/  IMAD.IADD R34, R7.reuse, 0x1, R30 ;  /* 0x0000000107227824 */ /* 0x040fe200078e021e */
[----:B------:R-:W-:-:S03]  /*ce40*/  ISETP.GE.AND P0, PT, R7, UR36, PT ;  /* 0x0000002407007c0c */ /* 0x000fc6000bf06270 */
[----:B0-----:R-:W-:Y:S01]  /*ce50*/  @P1 IMAD.HI.U32 R2, R34, R3, RZ ;  /* 0x0000000322021227 */ /* 0x001fe200078e00ff */
[----:B------:R-:W-:-:S03]  /*ce60*/  ISETP.GT.U32.OR P0, PT, R8, 0x5f, P0 ;  /* 0x0000005f0800780c */ /* 0x000fc60000704470 */
[----:B------:R-:W-:Y:S01]  /*ce70*/  IMAD.MOV.U32 R9, RZ, RZ, R34 ;  /* 0x000000ffff097224 */ /* 0x000fe200078e0022 */
[----:B--2---:R-:W-:-:S09]  /*ce80*/  @P1 SHF.R.U32.HI R9, RZ, R5, R2 ;  /* 0x00000005ff091219 */ /* 0x004fd20000011602 */
        /* <DEDUP_REMOVED lines=25> */
.L_x_4498:
[----:B------:R-:W-:Y:S01]  /*d020*/  IMAD R22, R18, 0x8, R16 ;  /* 0x0000000812167824 */ /* 0x000fe200078e0210 */
[----:B------:R-:W-:Y:S01]  /*d030*/  SHF.L.U32 R3, R25, 0x1f, RZ ;  /* 0x0000001f19037819 */ /* 0x000fe200000006ff */
[----:B------:R-:W-:Y:S03]  /*d040*/  BSSY B0, `(.L_x_4499) ;  /* 0x0000003000007945 */ /* 0x000fe60003800000 */
[----:B------:R-:W0:Y:S02]  /*d050*/  SYNCS.PHASECHK.TRANS64.TRYWAIT P0, [R22+URZ+0x22840], R3 ;  /* 0x02284003160075a7 */ /* 0x000e24000800017f */
[----:B0-----:R-:W-:Y:S05]  /*d060*/  @!P0 BRA `(.L_x_4500) ;  /* 0x0000002c00e88947 */ /* 0x001fea0003800000 */
.L_x_4552:
[----:B------:R-:W-:Y:S05]  /*d070*/  BSYNC B0 ;  /* 0x0000000000007941 */ /* 0x000fea0003800000 */
.L_x_4499:
        /* <DEDUP_REMOVED lines=16> */
[----:B------:R-:W-:Y:S01]  /*d180*/  IMAD.WIDE.U32 R2, R19, UR4, R2 ;  /* 0x0000000413027c25 */ /* 0x000fe2000f8e0002 */
[----:B-1----:R-:W-:-:S03]  /*d190*/  SHF.L.U32 R8, R6, 0x3, RZ ;  /* 0x0000000306087819 */ /* 0x002fc600000006ff */
[----:B------:R-:W-:Y:S01]  /*d1a0*/  IMAD R5, R19, UR5, R4 ;  /* 0x0000000513057c24 */ /* 0x000fe2000f8e0204 */
[----:B------:R-:W-:Y:S02]  /*d1b0*/  ULDC.64 UR4, c[0x0][0x2e8] ;  /* 0x0000ba0000047ab9 */ /* 0x000fe40000000a00 */
[----:B------:R-:W-:Y:S01]  /*d1c0*/  LEA R4, P0, R2, UR4, 0x1 ;  /* 0x0000000402047c11 */ /* 0x000fe2000f8008ff */
[----:B------:R-:W-:Y:S01]  /*d1d0*/  IMAD.IADD R5, R3, 0x1, R5 ;  /* 0x0000000103057824 */ /* 0x000fe200078e0205 */
[----:B------:R-:W-:Y:S01]  /*d1e0*/  UMOV UR4, 0xffffffff ;  /* 0xffffffff00047882 */ /* 0x000fe20000000000 */
[----:B------:R-:W-:Y:S01]  /*d1f0*/  IMAD.MOV.U32 R3, RZ, RZ, -0x60 ;  /* 0xffffffa0ff037424 */ /* 0x000fe200078e00ff */
[----:B------:R-:W-:Y:S02]  /*d200*/  LOP3.LUT R8, R8, 0x38, RZ, 0xc0, !PT ;  /* 0x0000003808087812 */ /* 0x000fe400078ec0ff */
[----:B------:R-:W-:Y:S01]  /*d210*/  LEA.HI.X R5, R2, UR5, R5, 0x1, P0 ;  /* 0x0000000502057c11 */ /* 0x000fe200080f0c05 */
[----:B------:R-:W-:-:S04]  /*d220*/  IMAD R0, R0, R3, UR36 ;  /* 0x0000002400007e24 */ /* 0x000fc8000f8e0203 */
        /* <DEDUP_REMOVED lines=14> */
[----:B------:R-:W-:Y:S02]  /*d310*/  @P0 LEA R9, R0, R16, 0x1 ;  /* 0x0000001000090211 */ /* 0x000fe400078e08ff */
        /* <DEDUP_REMOVED lines=23> */
[----:B------:R0:W3:Y:S02]  /*d490*/  SHFL.IDX PT, R14, R4, 0x5, 0x181f ;  /* 0x00b81f00040e7f89 */ /* 0x0000e400000e0000 */
[----:B-1----:R-:W-:-:S05]  /*d4a0*/  @P0 IADD3.X R3, RZ, R6, RZ, P1, !PT ;  /* 0x00000006ff030210 */ /* 0x002fca0000ffe4ff */
[----:B------:R0:W-:Y:S04]  /*d4b0*/  @P0 LDGSTS.E.BYPASS.LTC128B.128 [R7+0x1e400], desc[UR48][R2.64], !P2 ;  /* 0x1e40000002070fae */ /* 0x0001e8000d101d70 */
.L_x_4566:
        /* <DEDUP_REMOVED lines=10> */
.L_x_4502:
        /* <DEDUP_REMOVED lines=11> */
.L_x_4503:
[----:B------:R-:W-:Y:S01]  /*d610*/  IADD3 R0, R16, 0x18400, RZ ;  /* 0x0001840010007810 */ /* 0x000fe20007ffe0ff */
        /* <DEDUP_REMOVED lines=22> */
.L_x_4505:
[----:B------:R-:W-:Y:S05]  /*d780*/  BSYNC B6 ;  /* 0x0000000000067941 */ /* 0x000fea0003800000 */
.L_x_4504:
[----:B0-----:R-:W0:Y:S01]  /*d790*/  S2R R2, SR_TID.X ;  /* 0x0000000000027919 */ /* 0x001e220000002100 */
[----:B------:R-:W-:Y:S01]  /*d7a0*/  UISETP.NE.AND UP0, UPT, UR47, URZ, UPT ;  /* 0x0000003f2f00728c */ /* 0x000fe2000bf05270 */
[----:B------:R-:W-:Y:S01]  /*d7b0*/  IMAD.U32 R0, RZ, RZ, UR42 ;  /* 0x0000002aff007e24 */ /* 0x000fe2000f8e00ff */
[----:B------:R-:W-:Y:S01]  /*d7c0*/  R2UR UR6, R26 ;  /* 0x000000001a0672ca */ /* 0x000fe200000e0000 */
[----:B------:R-:W-:Y:S01]  /*d7d0*/  ULDC.64 UR8, c[0x0][0x2d8] ;  /* 0x0000b60000087ab9 */ /* 0x000fe20000000a00 */
[----:B------:R-:W-:Y:S01]  /*d7e0*/  R2UR UR7, R19 ;  /* 0x00000000130772ca */ /* 0x000fe200000e0000 */
[----:B------:R-:W2:Y:S01]  /*d7f0*/  S2R R20, SR_TID.X ;  /* 0x0000000000147919 */ /* 0x000ea20000002100 */
[----:B------:R-:W-:Y:S02]  /*d800*/  PLOP3.LUT P0, PT, PT, PT, UP0, 0x80, 0x0 ;  /* 0x000000000000781c */ /* 0x000fe40003f0f008 */
[----:B------:R-:W-:-:S03]  /*d810*/  LOP3.LUT P5, RZ, R17, 0x100, RZ, 0xc0, !PT ;  /* 0x0000010011ff7812 */ /* 0x000fc600078ac0ff */
[----:B------:R-:W-:-:S04]  /*d820*/  @UP0 ULDC UR4, c[0x0][0x44c] ;  /* 0x0001130000040ab9 */ /* 0x000fc80000000800 */
[----:B------:R-:W-:-:S04]  /*d830*/  UIMAD UR6, UR6, UR8, URZ ;  /* 0x00000008060672a4 */ /* 0x000fc8000f8e023f */
[----:B------:R-:W-:Y:S02]  /*d840*/  UIMAD UR7, UR7, UR9, UR6 ;  /* 0x00000009070772a4 */ /* 0x000fe4000f8e0206 */
[----:B------:R-:W-:Y:S01]  /*d850*/  USHF.R.S32.HI UR6, URZ, 0x1f, UR41 ;  /* 0x0000001f3f067899 */ /* 0x000fe20008011429 */
[----:B0-----:R-:W-:-:S04]  /*d860*/  SHF.L.U32 R2, R2, 0x4, RZ ;  /* 0x0000000402027819 */ /* 0x001fc800000006ff */
[----:B------:R-:W-:Y:S01]  /*d870*/  LOP3.LUT R2, R33, 0x70, R2, 0xf8, !PT ;  /* 0x0000007021027812 */ /* 0x000fe200078ef802 */
[----:B--2---:R-:W-:-:S04]  /*d880*/  IMAD.SHL.U32 R8, R20, 0x8, RZ ;  /* 0x0000000814087824 */ /* 0x004fc800078e00ff */
[----:B------:R-:W-:Y:S01]  /*d890*/  IMAD R0, R0, 0x80, R2 ;  /* 0x0000008000007824 */ /* 0x000fe200078e0202 */
        /* <DEDUP_REMOVED lines=19> */
[----:B------:R-:W-:Y:S01]  /*d9d0*/  MOV R9, UR8 ;  /* 0x0000000800097c02 */ /* 0x000fe20008000f00 */
        /* <DEDUP_REMOVED lines=16> */
[----:B------:R-:W-:-:S03]  /*dae0*/  IMAD.U32 R4, RZ, RZ, UR42 ;  /* 0x0000002aff047e24 */ /* 0x000fc6000f8e00ff */
[----:B------:R-:W2:Y:S02]  /*daf0*/  SHFL.IDX PT, R2, R5, RZ, 0x181f ;  /* 0x00181fff05027589 */ /* 0x000ea400000e0000 */
[----:B------:R-:W-:Y:S02]  /*db00*/  LEA R4, R4, R33, 0x7 ;  /* 0x0000002104047211 */ /* 0x000fe400078e38ff */
[----:B------:R-:W-:Y:S02]  /*db10*/  SHFL.IDX PT, R6, R5, 0x1, 0x181f ;  /* 0x00381f0005067f89 */ /* 0x000fe400000e0000 */
[C---:B------:R-:W-:Y:S01]  /*db20*/  ISETP.GE.AND P0, PT, R4.reuse, UR37, PT ;  /* 0x0000002504007c0c */ /* 0x040fe2000bf06270 */
[----:B------:R-:W-:-:S12]  /*db30*/  VIADD R7, R4, 0x10 ;  /* 0x0000001004077836 */ /* 0x000fd80000000000 */
[----:B0-----:R-:W-:-:S05]  /*db40*/  @!P0 LEA R14, P1, R8, R14, 0x1 ;  /* 0x0000000e080e8211 */ /* 0x001fca00078208ff */
[----:B--2---:R-:W-:Y:S02]  /*db50*/  @!P0 IMAD.X R3, RZ, RZ, R2, P1 ;  /* 0x000000ffff038224 */ /* 0x004fe400008e0602 */
[----:B------:R-:W-:Y:S02]  /*db60*/  @!P0 IMAD.MOV.U32 R2, RZ, RZ, R14 ;  /* 0x000000ffff028224 */ /* 0x000fe400078e000e */
[----:B------:R-:W0:Y:S04]  /*db70*/  SHFL.IDX PT, R14, R0, 0x1, 0x181f ;  /* 0x00381f00000e7f89 */ /* 0x000e2800000e0000 */
[----:B------:R0:W-:Y:S01]  /*db80*/  @!P0 LDGSTS.E.BYPASS.LTC128B.128 [R32+0x18400], desc[UR48][R2.64], !P5 ;  /* 0x1840000002208fae */ /* 0x0001e2000e901d70 */
[----:B------:R-:W-:Y:S02]  /*db90*/  ISETP.GE.AND P0, PT, R7, UR37, PT ;  /* 0x0000002507007c0c */ /* 0x000fe4000bf06270 */
[----:B------:R-:W-:-:S11]  /*dba0*/  IADD3 R7, R4, 0x20, RZ ;  /* 0x0000002004077810 */ /* 0x000fd60007ffe0ff */
        /* <DEDUP_REMOVED lines=39> */
.L_x_4583:
[----:B------:R-:W-:-:S04]  /*de20*/  IADD3 R4, R4, 0x70, RZ ;  /* 0x0000007004047810 */ /* 0x000fc80007ffe0ff */
        /* <DEDUP_REMOVED lines=9> */
.L_x_4507:
        /* <DEDUP_REMOVED lines=18> */
.L_x_4584:
[----:B------:R-:W-:Y:S05]  /*dfe0*/  BSYNC B0 ;  /* 0x0000000000007941 */ /* 0x000fea0003800000 */
.L_x_4508:
[----:B------:R-:W-:-:S05]  /*dff0*/  IMAD.U32 R0, RZ, RZ, UR44 ;  /* 0x0000002cff007e24 */ /* 0x000fca000f8e00ff */
[----:B------:R-:W-:-:S13]  /*e000*/  ISETP.NE.AND P0, PT, R0, 0x3, PT ;  /* 0x000000030000780c */ /* 0x000fda0003f05270 */
[----:B------:R-:W-:Y:S05]  /*e010*/  @!P0 BRA `(.L_x_4510) ;  /* 0x0000000000048947 */ /* 0x000fea0003800000 */
[----:B------:R-:W-:Y:S01]  /*e020*/  BPT.TRAP 0x1 ;  /* 0x000000040000795c */ /* 0x000fe20000300000 */
.L_x_4510:
[----:B0-----:R-:W-:Y:S01]  /*e030*/  SHF.L.U32 R3, R25, 0x1f, RZ ;  /* 0x0000001f19037819 */ /* 0x001fe200000006ff */
[----:B------:R-:W-:Y:S03]  /*e040*/  BSSY B0, `(.L_x_4511) ;  /* 0x0000003000007945 */ /* 0x000fe60003800000 */
[----:B------:R-:W0:Y:S02]  /*e050*/  SYNCS.PHASECHK.TRANS64.TRYWAIT P0, [R22+URZ+0x22860], R3 ;  /* 0x02286003160075a7 */ /* 0x000e24000800017f */
[----:B0-----:R-:W-:Y:S05]  /*e060*/  @!P0 BRA `(.L_x_4512) ;  /* 0x0000002c00f48947 */ /* 0x001fea0003800000 */
.L_x_4585:
[----:B------:R-:W-:Y:S05]  /*e070*/  BSYNC B0 ;  /* 0x0000000000007941 */ /* 0x000fea0003800000 */
.L_x_4511:
[----:B------:R-:W-:Y:S01]  /*e080*/  ULDC.64 UR4, c[0x0][0x328] ;  /* 0x0000ca0000047ab9 */ /* 0x000fe20000000a00 */
[----:B------:R-:W-:Y:S01]  /*e090*/  IMAD R4, R18, 0x6000, R28 ;  /* 0x0000600012047824 */ /* 0x000fe200078e021c */
[----:B------:R-:W-:Y:S01]  /*e0a0*/  LOP3.LUT P4, RZ, R35, 0x8, RZ, 0xc0, !PT ;  /* 0x0000000823ff7812 */ /* 0x000fe2000788c0ff */
[----:B0-----:R-:W-:-:S04]  /*e0b0*/  IMAD R3, R36, UR4, RZ ;  /* 0x0000000424037c24 */ /* 0x001fc8000f8e02ff */
[C---:B------:R-:W-:Y:S02]  /*e0c0*/  IMAD R5, R34.reuse, UR5, R3 ;  /* 0x0000000522057c24 */ /* 0x040fe4000f8e0203 */
        /* <DEDUP_REMOVED lines=23> */
[----:B------:R-:W-:-:S04]  /*e240*/  LOP3.LUT R2, R2, 0x38, RZ, 0xc0, !PT ;  /* 0x0000003802027812 */ /* 0x000fc800078ec0ff */
[----:B------:R-:W-:-:S04]  /*e250*/  SHF.L.U32 R0, R2, 0x1, RZ ;  /* 0x0000000102007819 */ /* 0x000fc800000006ff */
        /* <DEDUP_REMOVED lines=41> */
[----:B------:R-:W2:Y:S01]  /*e4f0*/  SHFL.IDX PT, R14, R5, 0x4, 0x181f ;  /* 0x00981f00050e7f89 */ /* 0x000ea200000e0000 */
[----:B0-----:R-:W-:Y:S02]  /*e500*/  IADD3.X R3, RZ, R3, RZ, P3, !PT ;  /* 0x00000003ff037210 */ /* 0x001fe40001ffe4ff */
        /* <DEDUP_REMOVED lines=21> */
.L_x_4599:
        /* <DEDUP_REMOVED lines=15> */
.L_x_4514:
        /* <DEDUP_REMOVED lines=11> */
.L_x_4515:
[----:B------:R-:W-:Y:S01]  /*e800*/  UISETP.GE.AND UP0, UPT, UR43, 0x2, UPT ;  /* 0x000000022b00788c */ /* 0x000fe2000bf06270 */
[----:B------:R0:W-:Y:S05]  /*e810*/  SYNCS.ARRIVE.TRANS64.A1T0 RZ, [R22+URZ+0x22850], RZ ;  /* 0x022850ff16ff79a7 */ /* 0x0001ea000810003f */
[----:B------:R-:W-:-:S13]  /*e820*/  PLOP3.LUT P0, PT, PT, PT, UP0, 0x40, 0x0 ;  /* 0x000000000000781c */ /* 0x000fda0003f0e808 */
[----:B0-----:R-:W-:Y:S05]  /*e830*/  @P0 BRA `(.L_x_4516) ;  /* 0x0000000c00740947 */ /* 0x001fea0003800000 */
[----:B------:R-:W-:Y:S01]  /*e840*/  UIADD3 UR4, UR43, -0x2, URZ ;  /* 0xfffffffe2b047890 */ /* 0x000fe2000fffe03f */
[----:B------:R-:W-:Y:S05]  /*e850*/  BSSY B0, `(.L_x_4516) ;  /* 0x00000db000007945 */ /* 0x000fea0003800000 */
[----:B------:R-:W-:-:S07]  /*e860*/  IMAD.U32 R20, RZ, RZ, UR4 ;  /* 0x00000004ff147e24 */ /* 0x000fce000f8e00ff */
.L_x_4529:
[----:B0-----:R-:W0:Y:S01]  /*e870*/  S2R R2, SR_TID.X ;  /* 0x0000000000027919 */ /* 0x001e220000002100 */
[----:B------:R-:W2:Y:S01]  /*e880*/  LDC R3, c[0x0][0x430] ;  /* 0x00010c00ff037b82 */ /* 0x000ea20000000800 */
[----:B------:R-:W-:Y:S01]  /*e890*/  IMAD R8, R20, 0x60, R30 ;  /* 0x0000006014087824 */ /* 0x000fe200078e021e */
[----:B------:R-:W-:Y:S02]  /*e8a0*/  IADD3 R18, R18, 0x1, RZ ;  /* 0x0000000112127810 */ /* 0x000fe40007ffe0ff */
[----:B--2---:R-:W-:Y:S02]  /*e8b0*/  ISETP.NE.AND P0, PT, R3, 0x1, PT ;  /* 0x000000010300780c */ /* 0x004fe40003f05270 */
[----:B0-----:R-:W-:-:S04]  /*e8c0*/  SHF.L.U32 R2, R2, 0x4, RZ ;  /* 0x0000000402027819 */ /* 0x001fc800000006ff */
[----:B------:R-:W-:-:S07]  /*e8d0*/  LOP3.LUT R2, R33, 0x70, R2, 0xf8, !PT ;  /* 0x0000007021027812 */ /* 0x000fce00078ef802 */
[----:B------:R-:W0:Y:S01]  /*e8e0*/  @P0 LDC R3, c[0x0][0x434] ;  /* 0x00010d00ff030b82 */ /* 0x000e220000000800 */
[C---:B------:R-:W-:Y:S01]  /*e8f0*/  ISETP.GT.U32.AND P1, PT, R2.reuse, 0x5f, PT ;  /* 0x0000005f0200780c */ /* 0x040fe20003f24070 */
[----:B------:R-:W-:-:S04]  /*e900*/  IMAD.IADD R8, R2, 0x1, R8 ;  /* 0x0000000102087824 */ /* 0x000fc800078e0208 */
[----:B------:R-:W-:Y:S02]  /*e910*/  IMAD.MOV.U32 R9, RZ, RZ, R8 ;  /* 0x000000ffff097224 */ /* 0x000fe400078e0008 */
[----:B------:R-:W2:Y:S08]  /*e920*/  @P0 LDC R7, c[0x0][0x438] ;  /* 0x00010e00ff070b82 */ /* 0x000eb00000000800 */
        /* <DEDUP_REMOVED lines=24> */
[----:B------:R-:W-:Y:S01]  /*eab0*/  IMAD R5, R5, UR4, R8 ;  /* 0x0000000405057c24 */ /* 0x000fe2000f8e0208 */
[----:B------:R-:W-:-:S02]  /*eac0*/  IADD3 R20, R20, -0x1, RZ ;  /* 0xffffffff14147810 */ /* 0x000fc40007ffe0ff */
[----:B------:R-:W-:Y:S01]  /*ead0*/  ISETP.GT.AND P2, PT, R2, RZ, PT ;  /* 0x000000ff0200720c */ /* 0x000fe20003f44270 */
[----:B0-----:R-:W-:-:S12]  /*eae0*/  @!P1 BRA `(.L_x_4517) ;  /* 0x0000000000049947 */ /* 0x001fd80003800000 */
[----:B------:R-:W-:Y:S01]  /*eaf0*/  BPT.TRAP 0x1 ;  /* 0x000000040000795c */ /* 0x000fe20000300000 */
.L_x_4517:
[----:B------:R-:W-:Y:S01]  /*eb00*/  IMAD R10, R18, 0x8, R16 ;  /* 0x00000008120a7824 */ /* 0x000fe200078e0210 */
[----:B------:R-:W-:Y:S01]  /*eb10*/  SHF.L.U32 R24, R25, 0x1f, RZ ;  /* 0x0000001f19187819 */ /* 0x000fe200000006ff */
[----:B------:R-:W-:Y:S01]  /*eb20*/  BSSY B1, `(.L_x_4518) ;  /* 0x0000004000017945 */ /* 0x000fe20003800000 */
[----:B-1----:R-:W-:Y:S02]  /*eb30*/  SHF.R.S32.HI R22, RZ, 0x1f, R5 ;  /* 0x0000001fff167819 */ /* 0x002fe40000011405 */
[----:B------:R-:W0:Y:S02]  /*eb40*/  SYNCS.PHASECHK.TRANS64.TRYWAIT P0, [R10+URZ+0x22840], R24 ;  /* 0x022840180a0075a7 */ /* 0x000e24000800017f */
[----:B0-----:R-:W-:Y:S05]  /*eb50*/  @!P0 BRA `(.L_x_4519) ;  /* 0x0000002c00908947 */ /* 0x001fea0003800000 */
.L_x_4600:
[----:B------:R-:W-:Y:S05]  /*eb60*/  BSYNC B1 ;  /* 0x0000000000017941 */ /* 0x000fea0003800000 */
.L_x_4518:
        /* <DEDUP_REMOVED lines=29> */
[----:B------:R-:W1:Y:S01]  /*ed40*/  SHFL.IDX PT, R14, R9, 0x2, 0x181f ;  /* 0x00581f00090e7f89 */ /* 0x000e6200000e0000 */
[----:B--2---:R-:W-:Y:S02]  /*ed50*/  IADD3.X R3, RZ, R3, RZ, P0, !PT ;  /* 0x00000003ff037210 */ /* 0x004fe400007fe4ff */
[----:B---3--:R-:W-:-:S03]  /*ed60*/  IADD3 R6, P0, R6, R0, RZ ;  /* 0x0000000006067210 */ /* 0x008fc60007f1e0ff */
[----:B------:R2:W-:Y:S02]  /*ed70*/  LDGSTS.E.BYPASS.LTC128B.128 [R8+0x1c400], desc[UR48][R2.64], !P1 ;  /* 0x1c40000002087fae */ /* 0x0005e4000c901d70 */
        /* <DEDUP_REMOVED lines=15> */
[----:B------:R3:W1:Y:S01]  /*ee70*/  SHFL.IDX PT, R14, R9, 0x5, 0x181f ;  /* 0x00b81f00090e7f89 */ /* 0x00066200000e0000 */
[----:B--2---:R-:W-:-:S05]  /*ee80*/  IADD3.X R3, RZ, R3, RZ, P0, !PT ;  /* 0x00000003ff037210 */ /* 0x004fca00007fe4ff */
[----:B----4-:R3:W-:Y:S04]  /*ee90*/  LDGSTS.E.BYPASS.LTC128B.128 [R8+0x1e400], desc[UR48][R2.64], !P1 ;  /* 0x1e40000002087fae */ /* 0x0107e8000c901d70 */
.L_x_4614:
        /* <DEDUP_REMOVED lines=8> */
.L_x_4521:
        /* <DEDUP_REMOVED lines=11> */
.L_x_4522:
[----:B------:R1:W-:Y:S01]  /*efd0*/  SYNCS.ARRIVE.TRANS64.A1T0 RZ, [R10+URZ+0x22830], RZ ;  /* 0x022830ff0aff79a7 */ /* 0x0003e2000810003f */
[----:B------:R-:W-:Y:S05]  /*efe0*/  @!P3 BRA `(.L_x_4523) ;  /* 0x000000000004b947 */ /* 0x000fea0003800000 */
[----:B------:R-:W-:Y:S01]  /*eff0*/  BPT.TRAP 0x1 ;  /* 0x000000040000795c */ /* 0x000fe20000300000 */
.L_x_4523:
[----:B------:R-:W2:Y:S01]  /*f000*/  SYNCS.PHASECHK.TRANS64.TRYWAIT P0, [R10+URZ+0x22860], R24 ;  /* 0x022860180a0075a7 */ /* 0x000ea2000800017f */
[----:B------:R-:W-:Y:S04]  /*f010*/  BSSY B1, `(.L_x_4524) ;  /* 0x0000002000017945 */ /* 0x000fe80003800000 */
[----:B--2---:R-:W-:Y:S05]  /*f020*/  @!P0 BRA `(.L_x_4525) ;  /* 0x0000003000008947 */ /* 0x004fea0003800000 */
.L_x_4615:
[----:B------:R-:W-:Y:S05]  /*f030*/  BSYNC B1 ;  /* 0x0000000000017941 */ /* 0x000fea0003800000 */
.L_x_4524:
        /* <DEDUP_REMOVED lines=19> */
[----:B------:R-:W-:-:S04]  /*f170*/  ULDC.64 UR4, c[0x0][0x318] ;  /* 0x0000c60000047ab9 */ /* 0x000fc80000000a00 */
[----:B------:R-:W-:Y:S02]  /*f180*/  IADD3 R23, R23, R3, RZ ;  /* 0x0000000317177210 */ /* 0x000fe40007ffe0ff */
[----:B------:R-:W-:Y:S01]  /*f190*/  LEA R21, P0, R2, UR4, 0x1 ;  /* 0x0000000402157c11 */ /* 0x000fe2000f8008ff */
[----:B------:R-:W-:-:S03]  /*f1a0*/  UMOV UR4, 0xffffffff ;  /* 0xffffffff00047882 */ /* 0x000fc60000000000 */
[----:B------:R-:W-:Y:S01]  /*f1b0*/  LEA.HI.X R23, R2, UR5, R23, 0x1, P0 ;  /* 0x0000000502177c11 */ /* 0x000fe200080f0c17 */
[----:B------:R-:W-:Y:S08]  /*f1c0*/  BRA.DIV UR4, `(.L_x_4526) ;  /* 0x0000002e04ac7947 */ /* 0x000ff0000b800000 */
[----:B------:R-:W3:Y:S01]  /*f1d0*/  SHFL.IDX PT, R14, R21, RZ, 0x181f ;  /* 0x00181fff150e7589 */ /* 0x000ee200000e0000 */
[----:B------:R-:W-:-:S03]  /*f1e0*/  LEA R22, R22, R16, 0x1 ;  /* 0x0000001016167211 */ /* 0x000fc600078e08ff */
        /* <DEDUP_REMOVED lines=41> */
.L_x_4629:
        /* <DEDUP_REMOVED lines=11> */
.L_x_4527:
        /* <DEDUP_REMOVED lines=11> */
.L_x_4528:
[----:B------:R0:W-:Y:S01]  /*f5e0*/  SYNCS.ARRIVE.TRANS64.A1T0 RZ, [R10+URZ+0x22850], RZ ;  /* 0x022850ff0aff79a7 */ /* 0x0001e2000810003f */
[----:B------:R-:W-:Y:S05]  /*f5f0*/  @P2 BRA `(.L_x_4529) ;  /* 0xfffffff0009c2947 */ /* 0x000fea000383ffff */
[----:B------:R-:W-:Y:S05]  /*f600*/  BSYNC B0 ;  /* 0x0000000000007941 */ /* 0x000fea0003800000 */
.L_x_4516:
[----:B------:R-:W2:Y:S01]  /*f610*/  S2R R0, SR_TID.X ;  /* 0x0000000000007919 */ /* 0x000ea20000002100 */
[----:B------:R-:W-:Y:S01]  /*f620*/  VIADD R18, R18, 0x1 ;  /* 0x0000000112127836 */ /* 0x000fe20000000000 */
[----:B------:R-:W-:Y:S04]  /*f630*/  BSSY B0, `(.L_x_4530) ;  /* 0x0000013000007945 */ /* 0x000fe80003800000 */
[----:B------:R-:W-:-:S04]  /*f640*/  ISETP.NE.AND P0, PT, R18, 0x2, PT ;  /* 0x000000021200780c */ /* 0x000fc80003f05270 */
[----:B------:R-:W-:Y:S02]  /*f650*/  SEL R18, R18, RZ, P0 ;  /* 0x000000ff12127207 */ /* 0x000fe40000000000 */
[----:B--2---:R-:W-:Y:S02]  /*f660*/  LOP3.LUT R2, R0, 0x7f, RZ, 0xc0, !PT ;  /* 0x0000007f00027812 */ /* 0x004fe400078ec0ff */
[----:B------:R-:W-:Y:S02]  /*f670*/  SEL R0, RZ, 0x1, P0 ;  /* 0x00000001ff007807 */ /* 0x000fe40000000000 */
        /* <DEDUP_REMOVED lines=14> */
.L_x_4531:
[----:B------:R-:W-:Y:S05]  /*f760*/  BSYNC B0 ;  /* 0x0000000000007941 */ /* 0x000fea0003800000 */
.L_x_4530:
[----:B------:R-:W-:-:S07]  /*f770*/  LOP3.LUT R25, R25, R0, RZ, 0x3c, !PT ;  /* 0x0000000019197212 */ /* 0x000fce00078e3cff */
.L_x_4491:
[----:B------:R-:W-:Y:S05]  /*f780*/  BSYNC B7 ;  /* 0x0000000000077941 */ /* 0x000fea0003800000 */
.L_x_4489:
[----:B------:R-:W-:-:S13]  /*f790*/  LOP3.LUT P1, RZ, R17, 0x200, RZ, 0xc0, !PT ;  /* 0x0000020011ff7812 */ /* 0x000fda000782c0ff */
[----:B------:R-:W-:Y:S05]  /*f7a0*/  @!P1 BRA `(.L_x_4532) ;  /* 0x0000000000249947 */ /* 0x000fea0003800000 */
[----:B------:R-:W-:Y:S05]  /*f7b0*/  WARPSYNC.ALL ;  /* 0x0000000000007948 */ /* 0x000fea0003800000 */
[----:B------:R-:W2:Y:S08]  /*f7c0*/  S2UR UR5, SR_CgaCtaId ;  /* 0x00000000000579c3 */ /* 0x000eb00000008800 */
[----:B------:R-:W-:Y:S06]  /*f7d0*/  BAR.SYNC.DEFER_BLOCKING 0x5, 0x180 ;  /* 0x0146000000007b1d */ /* 0x000fec0000010000 */
[----:B------:R-:W-:-:S02]  /*f7e0*/  UMOV UR4, 0x400 ;  /* 0x0000040000047882 */ /* 0x000fc40000000000 */
[----:B--2---:R-:W-:-:S06]  /*f7f0*/  ULEA UR4, UR5, UR4, 0x18 ;  /* 0x0000000405047291 */ /* 0x004fcc000f8ec03f */
[----:B------:R-:W-:-:S05]  /*f800*/  MOV R16, UR4 ;  /* 0x0000000400107c02 */ /* 0x000fca0008000f00 */
[----:B------:R2:W3:Y:S01]  /*f810*/  LDS R31, [R16+0x228d0] ;  /* 0x0228d000101f7984 */ /* 0x0004e20000000800 */
[----:B------:R-:W-:Y:S06]  /*f820*/  BAR.ARV 0x4, 0x180 ;  /* 0x0106000000007b1d */ /* 0x000fec0000002000 */
[----:B------:R-:W-:Y:S05]  /*f830*/  BRA `(.L_x_4533) ;  /* 0x00000000002c7947 */ /* 0x000fea0003800000 */
.L_x_4532:
[----:B------:R-:W-:-:S03]  /*f840*/  UMOV UR4, 0xffffffff ;  /* 0xffffffff00047882 */ /* 0x000fc60000000000 */
[----:B------:R-:W-:Y:S05]  /*f850*/  BRA.DIV UR4, `(.L_x_4534) ;  /* 0x0000002e04d07947 */ /* 0x000fea000b800000 */
[----:B------:R2:W3:Y:S02]  /*f860*/  SHFL.IDX PT, R14, R31, RZ, 0x1f ;  /* 0x00001fff1f0e7589 */ /* 0x0004e400000e0000 */
.L_x_4632:
        /* <DEDUP_REMOVED lines=8> */
.L_x_4533:
[----:B------:R-:W-:Y:S02]  /*f8f0*/  ULDC UR4, c[0x0][0xc38] ;  /* 0x00030e0000047ab9 */ /* 0x000fe40000000800 */
[----:B---3--:R-:W-:-:S13]  /*f900*/  ISETP.GE.AND P0, PT, R31, UR4, PT ;  /* 0x000000041f007c0c */ /* 0x008fda000bf06270 */
[----:B------:R-:W-:Y:S05]  /*f910*/  @!P0 BRA `(.L_x_4535) ;  /* 0xffffffc800948947 */ /* 0x000fea000383ffff */
.L_x_4486:
        /* <DEDUP_REMOVED lines=12> */
.L_x_4633:
[----:B------:R-:W-:Y:S05]  /*f9e0*/  BSYNC B0 ;  /* 0x0000000000007941 */ /* 0x000fea0003800000 */
.L_x_4536:
[----:B------:R-:W-:-:S03]  /*f9f0*/  UMOV UR4, 0xffffffff ;  /* 0xffffffff00047882 */ /* 0x000fc60000000000 */
[----:B------:R-:W-:Y:S05]  /*fa00*/  BRA.DIV UR4, `(.L_x_4538) ;  /* 0x0000002e04a07947 */ /* 0x000fea000b800000 */
[----:B---3--:R-:W3:Y:S02]  /*fa10*/  S2R R0, SR_TID.X ;  /* 0x0000000000007919 */ /* 0x008ee40000002100 */
[----:B---3--:R-:W-:-:S04]  /*fa20*/  SHF.R.U32.HI R0, RZ, 0x5, R0 ;  /* 0x00000005ff007819 */ /* 0x008fc80000011600 */
[----:B------:R-:W-:-:S05]  /*fa30*/  LOP3.LUT R0, R0, 0x3, RZ, 0xc0, !PT ;  /* 0x0000000300007812 */ /* 0x000fca00078ec0ff */
[----:B------:R3:W4:Y:S02]  /*fa40*/  SHFL.IDX PT, R14, R0, RZ, 0x1f ;  /* 0x00001fff000e7589 */ /* 0x00072400000e0000 */
.L_x_4636:
[----:B----4-:R-:W-:Y:S01]  /*fa50*/  ISETP.NE.AND P0, PT, R14, RZ, PT ;  /* 0x000000ff0e00720c */ /* 0x010fe20003f05270 */
[----:B------:R-:W-:-:S12]  /*fa60*/  BSSY B0, `(.L_x_4539) ;  /* 0x0000024000007945 */ /* 0x000fd80003800000 */
[----:B------:R-:W-:Y:S05]  /*fa70*/  @P0 BRA `(.L_x_4540) ;  /* 0x0000000000880947 */ /* 0x000fea0003800000 */
[----:B------:R-:W-:-:S03]  /*fa80*/  UMOV UR4, 0xffffffff ;  /* 0xffffffff00047882 */ /* 0x000fc60000000000 */
[----:B------:R-:W-:Y:S05]  /*fa90*/  BRA.DIV UR4, `(.L_x_4541) ;  /* 0x0000002e04b07947 */ /* 0x000fea000b800000 */
[----:B------:R-:W-:-:S13]  /*faa0*/  ELECT P6, URZ, PT ;  /* 0x00000000003f782f */ /* 0x000fda00038c0000 */
.L_x_4639:
[----:B------:R-:W-:Y:S05]  /*fab0*/  @!P6 BRA `(.L_x_4540) ;  /* 0x000000000078e947 */ /* 0x000fea0003800000 */
[----:B------:R-:W-:-:S06]  /*fac0*/  ULOP3.LUT UR4, UR45, 0x2, URZ, 0xfc, !UPT ;  /* 0x000000022d047892 */ /* 0x000fcc000f8efc3f */
[----:B---3--:R-:W-:-:S05]  /*fad0*/  IMAD.U32 R0, RZ, RZ, UR4 ;  /* 0x00000004ff007e24 */ /* 0x008fca000f8e00ff */
[----:B------:R-:W-:-:S13]  /*fae0*/  ISETP.NE.AND P0, PT, R0, 0x3, PT ;  /* 0x000000030000780c */ /* 0x000fda0003f05270 */
[----:B------:R-:W-:Y:S05]  /*faf0*/  @!P0 BRA `(.L_x_4542) ;  /* 0x0000000000048947 */ /* 0x000fea0003800000 */
[----:B------:R-:W-:Y:S01]  /*fb00*/  BPT.TRAP 0x1 ;  /* 0x000000040000795c */ /* 0x000fe20000300000 */
.L_x_4542:
[C---:B------:R-:W-:Y:S01]  /*fb10*/  LEA R3, R18.reuse, R5, 0x3 ;  /* 0x0000000512037211 */ /* 0x040fe200078e18ff */
[----:B------:R-:W-:Y:S01]  /*fb20*/  VIADD R18, R18, 0x1 ;  /* 0x0000000112127836 */ /* 0x000fe20000000000 */
[----:B------:R-:W-:-:S04]  /*fb30*/  SHF.L.U32 R2, R25, 0x1f, RZ ;  /* 0x0000001f19027819 */ /* 0x000fc800000006ff */
[----:B------:R-:W3:Y:S01]  /*fb40*/  SYNCS.PHASECHK.TRANS64.TRYWAIT P1, [R3+URZ+0x22840], R2 ;  /* 0x02284002030075a7 */ /* 0x000ee2000802017f */
[----:B------:R-:W-:-:S04]  /*fb50*/  ISETP.NE.AND P2, PT, R18, 0x2, PT ;  /* 0x000000021200780c */ /* 0x000fc80003f45270 */
[----:B------:R-:W-:Y:S01]  /*fb60*/  SEL R0, RZ, 0x1, P2 ;  /* 0x00000001ff007807 */ /* 0x000fe20001000000 */
[----:B---3--:R-:W-:Y:S08]  /*fb70*/  @!P1 BRA `(.L_x_4543) ;  /* 0x0000002c00989947 */ /* 0x008ff00003800000 */
.L_x_4640:
[----:B------:R-:W-:Y:S02]  /*fb80*/  SEL R18, R18, RZ, P2 ;  /* 0x000000ff12127207 */ /* 0x000fe40001000000 */
[----:B------:R-:W-:Y:S01]  /*fb90*/  LOP3.LUT R0, R25, R0, RZ, 0x3c, !PT ;  /* 0x0000000019007212 */ /* 0x000fe200078e3cff */
[----:B------:R-:W-:Y:S06]  /*fba0*/  @!P0 BRA `(.L_x_4544) ;  /* 0x0000000000048947 */ /* 0x000fec0003800000 */
[----:B------:R-:W-:Y:S01]  /*fbb0*/  BPT.TRAP 0x1 ;  /* 0x000000040000795c */ /* 0x000fe20000300000 */
.L_x_4544:
[----:B------:R-:W-:Y:S01]  /*fbc0*/  IMAD R5, R18, 0x8, R5 ;  /* 0x0000000812057824 */ /* 0x000fe200078e0205 */
[----:B------:R-:W-:-:S04]  /*fbd0*/  SHF.L.U32 R0, R0, 0x1f, RZ ;  /* 0x0000001f00007819 */ /* 0x000fc800000006ff */
[----:B------:R-:W4:Y:S02]  /*fbe0*/  SYNCS.PHASECHK.TRANS64.TRYWAIT P1, [R5+URZ+0x22840], R0 ;  /* 0x02284000050075a7 */ /* 0x000f24000802017f */
[----:B----4-:R-:W-:Y:S05]  /*fbf0*/  @!P1 BRA `(.L_x_4545) ;  /* 0x0000002c008c9947 */ /* 0x010fea0003800000 */
.L_x_4641:
[----:B------:R-:W-:Y:S05]  /*fc00*/  @!P0 BRA `(.L_x_4546) ;  /* 0x0000000000048947 */ /* 0x000fea0003800000 */
[----:B------:R-:W-:Y:S01]  /*fc10*/  BPT.TRAP 0x1 ;  /* 0x000000040000795c */ /* 0x000fe20000300000 */
.L_x_4546:
[----:B------:R-:W0:Y:S02]  /*fc20*/  SYNCS.PHASECHK.TRANS64.TRYWAIT P1, [R3+URZ+0x22860], R2 ;  /* 0x02286002030075a7 */ /* 0x000e24000802017f */
[----:B0-----:R-:W-:Y:S05]  /*fc30*/  @!P1 BRA `(.L_x_4547) ;  /* 0x0000002c00909947 */ /* 0x001fea0003800000 */
.L_x_4642:
[----:B------:R-:W-:Y:S05]  /*fc40*/  @!P0 BRA `(.L_x_4548) ;  /* 0x0000000000048947 */ /* 0x000fea0003800000 */
[----:B------:R-:W-:Y:S01]  /*fc50*/  BPT.TRAP 0x1 ;  /* 0x000000040000795c */ /* 0x000fe20000300000 */
.L_x_4548:
[----:B------:R0:W0:Y:S02]  /*fc60*/  SYNCS.PHASECHK.TRANS64.TRYWAIT P0, [R5+URZ+0x22860], R0 ;  /* 0x02286000050075a7 */ /* 0x000024000800017f */
[----:B0-----:R-:W-:Y:S05]  /*fc70*/  @!P0 NANOSLEEP.SYNCS 0x989680 ;  /* 0x009896800000895d */ /* 0x001fea0003900000 */
[----:B------:R-:W0:Y:S02]  /*fc80*/  @!P0 SYNCS.PHASECHK.TRANS64 P0, [R5+URZ+0x22860], R0 ;  /* 0x02286000050085a7 */ /* 0x000e24000800007f */
[----:B0-----:R-:W-:Y:S05]  /*fc90*/  @!P0 BRA `(.L_x_4548) ;  /* 0xfffffffc00f08947 */ /* 0x001fea000383ffff */
.L_x_4540:
[----:B------:R-:W-:Y:S05]  /*fca0*/  BSYNC B0 ;  /* 0x0000000000007941 */ /* 0x000fea0003800000 */
.L_x_4539:
[----:B------:R-:W-:Y:S05]  /*fcb0*/  EXIT ;  /* 0x000000000000794d */ /* 0x000fea0003800000 */
.L_x_4433:
[----:B0-----:R-:W-:-:S04]  /*fcc0*/  IMAD.U32 R3, RZ, RZ, UR47 ;  /* 0x0000002fff037e24 */ /* 0x001fc8000f8e00ff */
[----:B------:R0:W1:Y:S03]  /*fcd0*/  SYNCS.PHASECHK.TRANS64.TRYWAIT P0, [R3+URZ+0x22800], R0 ;  /* 0x02280000030075a7 */ /* 0x000066000800017f */
[----:B-1----:R-:W-:Y:S05]  /*fce0*/  @!P0 NANOSLEEP.SYNCS 0x989680 ;  /* 0x009896800000895d */ /* 0x002fea0003900000 */
[----:B------:R-:W1:Y:S02]  /*fcf0*/  @!P0 SYNCS.PHASECHK.TRANS64 P0, [R3+URZ+0x22800], R0 ;  /* 0x02280000030085a7 */ /* 0x000e64000800007f */
[----:B-1----:R-:W-:Y:S05]  /*fd00*/  @!P0 BRA `(.L_x_4433) ;  /* 0xfffffffc00ec8947 */ /* 0x002fea000383ffff */
[----:B------:R-:W-:Y:S05]  /*fd10*/  BRA `(.L_x_4549) ;  /* 0xffffff1800e07947 */ /* 0x000fea000383ffff */
.L_x_4437:
[----:B-1----:R-:W-:-:S04]  /*fd20*/  IMAD.U32 R3, RZ, RZ, UR22 ;  /* 0x00000016ff037e24 */ /* 0x002fc8000f8e00ff */
[----:B------:R1:W2:Y:S03]  /*fd30*/  SYNCS.PHASECHK.TRANS64.TRYWAIT P1, [R3+URZ+0x22830], R8 ;  /* 0x02283008030075a7 */ /* 0x0002a6000802017f */
[----:B--2---:R-:W-:Y:S05]  /*fd40*/  @!P1 NANOSLEEP.SYNCS 0x989680 ;  /* 0x009896800000995d */ /* 0x004fea0003900000 */
[----:B------:R-:W2:Y:S02]  /*fd50*/  @!P1 SYNCS.PHASECHK.TRANS64 P1, [R3+URZ+0x22830], R8 ;  /* 0x02283008030095a7 */ /* 0x000ea4000802007f */
[----:B--2---:R-:W-:Y:S05]  /*fd60*/  @!P1 BRA `(.L_x_4437) ;  /* 0xfffffffc00ec9947 */ /* 0x004fea000383ffff */
[----:B------:R-:W-:Y:S05]  /*fd70*/  BRA `(.L_x_4436) ;  /* 0xffffff1c00047947 */ /* 0x000fea000383ffff */
.L_x_4442:
[----:B-1----:R-:W-:-:S04]  /*fd80*/  MOV R9, UR22 ;  /* 0x0000001600097c02 */ /* 0x002fc80008000f00 */
[----:B------:R1:W2:Y:S03]  /*fd90*/  SYNCS.PHASECHK.TRANS64.TRYWAIT P1, [R9+URZ+0x22850], R8 ;  /* 0x02285008090075a7 */ /* 0x0002a6000802017f */
[----:B--2---:R-:W-:Y:S05]  /*fda0*/  @!P1 NANOSLEEP.SYNCS 0x989680 ;  /* 0x009896800000995d */ /* 0x004fea0003900000 */
[----:B------:R-:W2:Y:S02]  /*fdb0*/  @!P1 SYNCS.PHASECHK.TRANS64 P1, [R9+URZ+0x22850], R8 ;  /* 0x02285008090095a7 */ /* 0x000ea4000802007f */
[----:B--2---:R-:W-:Y:S05]  /*fdc0*/  @!P1 BRA `(.L_x_4442) ;  /* 0xfffffffc00ec9947 */ /* 0x004fea000383ffff */
[----:B------:R-:W-:Y:S05]  /*fdd0*/  BRA `(.L_x_4441) ;  /* 0xffffff3800947947 */ /* 0x000fea000383ffff */
.L_x_4448:
[----:B-1----:R-:W-:-:S04]  /*fde0*/  IMAD.U32 R0, RZ, RZ, UR26 ;  /* 0x0000001aff007e24 */ /* 0x002fc8000f8e00ff */
[----:B------:R1:W2:Y:S03]  /*fdf0*/  SYNCS.PHASECHK.TRANS64.TRYWAIT P1, [R0+URZ+0x22830], R7 ;  /* 0x02283007000075a7 */ /* 0x0002a6000802017f */
[----:B--2---:R-:W-:Y:S05]  /*fe00*/  @!P1 NANOSLEEP.SYNCS 0x989680 ;  /* 0x009896800000995d */ /* 0x004fea0003900000 */
[----:B------:R-:W2:Y:S02]  /*fe10*/  @!P1 SYNCS.PHASECHK.TRANS64 P1, [R0+URZ+0x22830], R7 ;  /* 0x02283007000095a7 */ /* 0x000ea4000802007f */
[----:B--2---:R-:W-:Y:S05]  /*fe20*/  @!P1 BRA `(.L_x_4448) ;  /* 0xfffffffc00ec9947 */ /* 0x004fea000383ffff */
[----:B------:R-:W-:Y:S05]  /*fe30*/  BRA `(.L_x_4447) ;  /* 0xffffff3c00dc7947 */ /* 0x000fea000383ffff */
.L_x_4453:
[----:B-1----:R-:W-:-:S04]  /*fe40*/  IMAD.U32 R10, RZ, RZ, UR26 ;  /* 0x0000001aff0a7e24 */ /* 0x002fc8000f8e00ff */
[----:B------:R1:W2:Y:S03]  /*fe50*/  SYNCS.PHASECHK.TRANS64.TRYWAIT P1, [R10+URZ+0x22850], R7 ;  /* 0x022850070a0075a7 */ /* 0x0002a6000802017f */
[----:B--2---:R-:W-:Y:S05]  /*fe60*/  @!P1 NANOSLEEP.SYNCS 0x989680 ;  /* 0x009896800000995d */ /* 0x004fea0003900000 */
[----:B------:R-:W2:Y:S02]  /*fe70*/  @!P1 SYNCS.PHASECHK.TRANS64 P1, [R10+URZ+0x22850], R7 ;  /* 0x022850070a0095a7 */ /* 0x000ea4000802007f */
[----:B--2---:R-:W-:Y:S05]  /*fe80*/  @!P1 BRA `(.L_x_4453) ;  /* 0xfffffffc00ec9947 */ /* 0x004fea000383ffff */
[----:B------:R-:W-:Y:S05]  /*fe90*/  BRA `(.L_x_4452) ;  /* 0xffffff6400607947 */ /* 0x000fea000383ffff */
.L_x_4460:
[----:B-1----:R-:W-:-:S04]  /*fea0*/  IMAD.U32 R0, RZ, RZ, UR25 ;  /* 0x00000019ff007e24 */ /* 0x002fc8000f8e00ff */
[----:B------:R1:W2:Y:S03]  /*feb0*/  SYNCS.PHASECHK.TRANS64.TRYWAIT P1, [R0+URZ+0x22830], R7 ;  /* 0x02283007000075a7 */ /* 0x0002a6000802017f */
[----:B--2---:R-:W-:Y:S05]  /*fec0*/  @!P1 NANOSLEEP.SYNCS 0x989680 ;  /* 0x009896800000995d */ /* 0x004fea0003900000 */
[----:B------:R-:W2:Y:S02]  /*fed0*/  @!P1 SYNCS.PHASECHK.TRANS64 P1, [R0+URZ+0x22830], R7 ;  /* 0x02283007000095a7 */ /* 0x000ea4000802007f */
[----:B--2---:R-:W-:Y:S05]  /*fee0*/  @!P1 BRA `(.L_x_4460) ;  /* 0xfffffffc00ec9947 */ /* 0x004fea000383ffff */
[----:B------:R-:W-:Y:S05]  /*fef0*/  BRA `(.L_x_4459) ;  /* 0xffffff68006c7947 */ /* 0x000fea000383ffff */
.L_x_4465:
[----:B-1----:R-:W-:-:S04]  /*ff00*/  IMAD.U32 R10, RZ, RZ, UR25 ;  /* 0x00000019ff0a7e24 */ /* 0x002fc8000f8e00ff */
[----:B------:R1:W2:Y:S03]  /*ff10*/  SYNCS.PHASECHK.TRANS64.TRYWAIT P1, [R10+URZ+0x22850], R7 ;  /* 0x022850070a0075a7 */ /* 0x0002a6000802017f */
[----:B--2---:R-:W-:Y:S05]  /*ff20*/  @!P1 NANOSLEEP.SYNCS 0x989680 ;  /* 0x009896800000995d */ /* 0x004fea0003900000 */
[----:B------:R-:W2:Y:S02]  /*ff30*/  @!P1 SYNCS.PHASECHK.TRANS64 P1, [R10+URZ+0x22850], R7 ;  /* 0x022850070a0095a7 */ /* 0x000ea4000802007f */
[----:B--2---:R-:W-:Y:S05]  /*ff40*/  @!P1 BRA `(.L_x_4465) ;  /* 0xfffffffc00ec9947 */ /* 0x004fea000383ffff */
[----:B------:R-:W-:Y:S05]  /*ff50*/  BRA `(.L_x_4464) ;  /* 0xffffff8800107947 */ /* 0x000fea000383ffff */
.L_x_4497:
[----:B------:R-:W2:Y:S01]  /*ff60*/  S2R R20, SR_TID.X ;  /* 0x0000000000147919 */ /* 0x000ea20000002100 */
[----:B------:R-:W-:Y:S02]  /*ff70*/  IMAD.MOV.U32 R12, RZ, RZ, RZ ;  /* 0x000000ffff0c7224 */ /* 0x000fe400078e00ff */
[----:B------:R-:W-:Y:S02]  /*ff80*/  IMAD.MOV.U32 R11, RZ, RZ, 0x1f ;  /* 0x0000001fff0b7424 */ /* 0x000fe400078e00ff */
[----:B------:R-:W-:Y:S01]  /*ff90*/  IMAD.MOV.U32 R15, RZ, RZ, -0x1 ;  /* 0xffffffffff0f7424 */ /* 0x000fe200078e00ff */
[----:B--2---:R-:W-:-:S04]  /*ffa0*/  SHF.R.U32.HI R20, RZ, 0x5, R20 ;  /* 0x00000005ff147819 */ /* 0x004fc80000011614 */
[----:B------:R-:W-:-:S04]  /*ffb0*/  LOP3.LUT R20, R20, 0x3, RZ, 0xc0, !PT ;  /* 0x0000000314147812 */ /* 0x000fc800078ec0ff */
[----:B------:R-:W-:-:S07]  /*ffc0*/  MOV R13, R20 ;  /* 0x00000014000d7202 */ /* 0x000fce0000000f00 */
[----:B01---5:R-:W-:Y:S05]  /*ffd0*/  WARPSYNC.COLLECTIVE R15, `(.L_x_4550) ;  /* 0x000000000f087348 */ /* 0x023fea0003c00000 */
[----:B------:R2:W3:Y:S02]  /*ffe0*/  SHFL.IDX P6, R14, R13, R12, R11 ;  /* 0x0000000c0d0e7389 */ /* 0x0004e400000c000b */
[----:B0123-5:R-:W-:Y:S01]  /*fff0*/  ENDCOLLECTIVE ;  /* 0x000000000000791b */ /* 0x02ffe20003800000 */
.L_x_4550:
[----:B------:R-:W-:Y:S05]  /*10000*/  BRA `(.L_x_4551) ;  /* 0xffffffcc005c7947 */ /* 0x000fea000383ffff */
.L_x_4500:
[----:B0-----:R0:W1:Y:S02]  /*10010*/  SYNCS.PHASECHK.TRANS64.TRYWAIT P0, [R22+URZ+0x22840], R3 ;  /* 0x02284003160075a7 */ /* 0x001064000800017f */
[----:B-1----:R-:W-:Y:S05]  /*10020*/  @!P0 NANOSLEEP.SYNCS 0x989680 ;  /* 0x009896800000895d */ /* 0x002fea0003900000 */
[----:B------:R-:W1:Y:S02]  /*10030*/  @!P0 SYNCS.PHASECHK.TRANS64 P0, [R22+URZ+0x22840], R3 ;  /* 0x02284003160085a7 */ /* 0x000e64000800007f */
[----:B-1----:R-:W-:Y:S05]  /*10040*/  @!P0 BRA `(.L_x_4500) ;  /* 0xfffffffc00f08947 */ /* 0x002fea000383ffff */
[----:B------:R-:W-:Y:S05]  /*10050*/  BRA `(.L_x_4552) ;  /* 0xffffffd000047947 */ /* 0x000fea000383ffff */
.L_x_4501:
        /* <DEDUP_REMOVED lines=8> */
.L_x_4554:
[----:B------:R-:W-:Y:S05]  /*100e0*/  BSYNC B0 ;  /* 0x0000000000007941 */ /* 0x000fea0003800000 */
.L_x_4553:
[----:B------:R-:W-:Y:S01]  /*100f0*/  IMAD.MOV.U32 R13, RZ, RZ, R4 ;  /* 0x000000ffff0d7224 */ /* 0x000fe200078e0004 */
[----:B------:R-:W-:Y:S01]  /*10100*/  MOV R12, RZ ;  /* 0x000000ff000c7202 */ /* 0x000fe20000000f00 */
[----:B------:R-:W-:Y:S02]  /*10110*/  IMAD.MOV.U32 R11, RZ, RZ, 0x181f ;  /* 0x0000181fff0b7424 */ /* 0x000fe400078e00ff */
[----:B------:R-:W-:Y:S02]  /*10120*/  IMAD.MOV.U32 R15, RZ, RZ, -0x1 ;  /* 0xffffffffff0f7424 */ /* 0x000fe400078e00ff */
[----:B------:R-:W-:Y:S02]  /*10130*/  IMAD.MOV.U32 R2, RZ, RZ, R14 ;  /* 0x000000ffff027224 */ /* 0x000fe400078e000e */
[----:B------:R-:W-:-:S07]  /*10140*/  @P0 IMAD R7, R0, 0x2, R16 ;  /* 0x0000000200070824 */ /* 0x000fce00078e0210 */
[----:B------:R-:W-:Y:S05]  /*10150*/  WARPSYNC.COLLECTIVE R15, `(.L_x_4555) ;  /* 0x000000000f087348 */ /* 0x000fea0003c00000 */
[----:B------:R0:W1:Y:S02]  /*10160*/  SHFL.IDX P6, R14, R13, R12, R11 ;  /* 0x0000000c0d0e7389 */ /* 0x00006400000c000b */
[----:B01----:R-:W-:Y:S01]  /*10170*/  ENDCOLLECTIVE ;  /* 0x000000000000791b */ /* 0x003fe20003800000 */
.L_x_4555:
[----:B------:R-:W-:Y:S02]  /*10180*/  IMAD.MOV.U32 R13, RZ, RZ, R5 ;  /* 0x000000ffff0d7224 */ /* 0x000fe400078e0005 */
[----:B------:R-:W-:Y:S01]  /*10190*/  IMAD.MOV.U32 R12, RZ, RZ, 0x1 ;  /* 0x00000001ff0c7424 */ /* 0x000fe200078e00ff */
[----:B------:R-:W-:-:S05]  /*101a0*/  @P0 LEA R14, P1, R8, R14, 0x1 ;  /* 0x0000000e080e0211 */ /* 0x000fca00078208ff */
[----:B------:R-:W-:Y:S01]  /*101b0*/  @P0 IMAD.X R3, RZ, RZ, R2, P1 ;  /* 0x000000ffff030224 */ /* 0x000fe200008e0602 */
[----:B------:R-:W-:-:S07]  /*101c0*/  @P0 MOV R2, R14 ;  /* 0x0000000e00020202 */ /* 0x000fce0000000f00 */
[----:B------:R-:W-:Y:S05]  /*101d0*/  WARPSYNC.COLLECTIVE R15, `(.L_x_4556) ;  /* 0x000000000f087348 */ /* 0x000fea0003c00000 */
[----:B------:R0:W1:Y:S02]  /*101e0*/  SHFL.IDX P6, R14, R13, R12, R11 ;  /* 0x0000000c0d0e7389 */ /* 0x00006400000c000b */
[----:B01----:R-:W-:Y:S01]  /*101f0*/  ENDCOLLECTIVE ;  /* 0x000000000000791b */ /* 0x003fe20003800000 */
.L_x_4556:
        /* <DEDUP_REMOVED lines=11> */
.L_x_4557:
[----:B------:R-:W-:Y:S02]  /*102b0*/  IMAD.MOV.U32 R13, RZ, RZ, R5 ;  /* 0x000000ffff0d7224 */ /* 0x000fe400078e0005 */
[----:B------:R-:W-:Y:S01]  /*102c0*/  IMAD.MOV.U32 R12, RZ, RZ, 0x2 ;  /* 0x00000002ff0c7424 */ /* 0x000fe200078e00ff */
[----:B------:R-:W-:-:S13]  /*102d0*/  @P0 LEA R2, P1, R8, R14, 0x1 ;  /* 0x0000000e08020211 */ /* 0x000fda00078208ff */
[----:B------:R-:W-:Y:S05]  /*102e0*/  WARPSYNC.COLLECTIVE R15, `(.L_x_4558) ;  /* 0x000000000f087348 */ /* 0x000fea0003c00000 */
[----:B------:R0:W1:Y:S02]  /*102f0*/  SHFL.IDX P6, R14, R13, R12, R11 ;  /* 0x0000000c0d0e7389 */ /* 0x00006400000c000b */
[----:B01----:R-:W-:Y:S01]  /*10300*/  ENDCOLLECTIVE ;  /* 0x000000000000791b */ /* 0x003fe20003800000 */
.L_x_4558:
[----:B------:R-:W-:-:S05]  /*10310*/  @P0 IADD3.X R3, RZ, R6, RZ, P1, !PT ;  /* 0x00000006ff030210 */ /* 0x000fca0000ffe4ff */
[----:B------:R-:W-:Y:S01]  /*10320*/  @!PT LDS RZ, [RZ] ;  /* 0x00000000fffff984 */ /* 0x000fe20000000800 */
[----:B------:R-:W-:Y:S01]  /*10330*/  @!PT LDS RZ, [RZ] ;  /* 0x00000000fffff984 */ /* 0x000fe20000000800 */
[----:B------:R-:W-:Y:S01]  /*10340*/  @!PT LDS RZ, [RZ] ;  /* 0x00000000fffff984 */ /* 0x000fe20000000800 */
[----:B------:R0:W-:Y:S01]  /*10350*/  @P0 LDGSTS.E.BYPASS.LTC128B.128 [R9+0x1cc00], desc[UR48][R2.64], !P2 ;  /* 0x1cc0000002090fae */ /* 0x0001e2000d101d70 */
[----:B------:R-:W-:Y:S02]  /*10360*/  ISETP.GE.AND P0, PT, R23, 0x21, PT ;  /* 0x000000211700780c */ /* 0x000fe40003f06270 */
[----:B------:R-:W-:-:S11]  /*10370*/  MOV R13, R4 ;  /* 0x00000004000d7202 */ /* 0x000fd60000000f00 */
[----:B------:R-:W-:Y:S02]  /*10380*/  @P0 IMAD R7, R0, 0x2, R16 ;  /* 0x0000000200070824 */ /* 0x000fe400078e0210 */
[----:B0-----:R-:W-:-:S07]  /*10390*/  IMAD.MOV.U32 R6, RZ, RZ, R14 ;  /* 0x000000ffff067224 */ /* 0x001fce00078e000e */
[----:B------:R-:W-:Y:S05]  /*103a0*/  WARPSYNC.COLLECTIVE R15, `(.L_x_4559) ;  /* 0x000000000f087348 */ /* 0x000fea0003c00000 */
[----:B------:R0:W1:Y:S02]  /*103b0*/  SHFL.IDX P6, R14, R13, R12, R11 ;  /* 0x0000000c0d0e7389 */ /* 0x00006400000c000b */
[----:B01----:R-:W-:Y:S01]  /*103c0*/  ENDCOLLECTIVE ;  /* 0x000000000000791b */ /* 0x003fe20003800000 */
.L_x_4559:
[----:B------:R-:W-:Y:S02]  /*103d0*/  IMAD.MOV.U32 R13, RZ, RZ, R5 ;  /* 0x000000ffff0d7224 */ /* 0x000fe400078e0005 */
[----:B------:R-:W-:Y:S01]  /*103e0*/  IMAD.MOV.U32 R12, RZ, RZ, 0x3 ;  /* 0x00000003ff0c7424 */ /* 0x000fe200078e00ff */
[----:B------:R-:W-:-:S13]  /*103f0*/  @P0 LEA R2, P1, R8, R14, 0x1 ;  /* 0x0000000e08020211 */ /* 0x000fda00078208ff */
[----:B------:R-:W-:Y:S05]  /*10400*/  WARPSYNC.COLLECTIVE R15, `(.L_x_4560) ;  /* 0x000000000f087348 */ /* 0x000fea0003c00000 */
[----:B------:R0:W1:Y:S02]  /*10410*/  SHFL.IDX P6, R14, R13, R12, R11 ;  /* 0x0000000c0d0e7389 */ /* 0x00006400000c000b */
[----:B01----:R-:W-:Y:S01]  /*10420*/  ENDCOLLECTIVE ;  /* 0x000000000000791b */ /* 0x003fe20003800000 */
.L_x_4560:
[----:B------:R-:W-:-:S05]  /*10430*/  @P0 IMAD.X R3, RZ, RZ, R6, P1 ;  /* 0x000000ffff030224 */ /* 0x000fca00008e0606 */
[----:B------:R-:W-:Y:S01]  /*10440*/  @!PT LDS RZ, [RZ] ;  /* 0x00000000fffff984 */ /* 0x000fe20000000800 */
[----:B------:R-:W-:Y:S01]  /*10450*/  @!PT LDS RZ, [RZ] ;  /* 0x00000000fffff984 */ /* 0x000fe20000000800 */
[----:B------:R-:W-:Y:S01]  /*10460*/  @!PT LDS RZ, [RZ] ;  /* 0x00000000fffff984 */ /* 0x000fe20000000800 */
[----:B------:R0:W-:Y:S01]  /*10470*/  @P0 LDGSTS.E.BYPASS.LTC128B.128 [R7+0x1d400], desc[UR48][R2.64], !P2 ;  /* 0x1d40000002070fae */ /* 0x0001e2000d101d70 */
[----:B------:R-:W-:Y:S01]  /*10480*/  ISETP.GE.AND P0, PT, R23, 0x31, PT ;  /* 0x000000311700780c */ /* 0x000fe20003f06270 */
[----:B------:R-:W-:-:S12]  /*10490*/  IMAD.MOV.U32 R13, RZ, RZ, R4 ;  /* 0x000000ffff0d7224 */ /* 0x000fd800078e0004 */
[----:B------:R-:W-:Y:S01]  /*104a0*/  @P0 IMAD R9, R0, 0x2, R16 ;  /* 0x0000000200090824 */ /* 0x000fe200078e0210 */
[----:B0-----:R-:W-:-:S07]  /*104b0*/  MOV R6, R14 ;  /* 0x0000000e00067202 */ /* 0x001fce0000000f00 */
[----:B------:R-:W-:Y:S05]  /*104c0*/  WARPSYNC.COLLECTIVE R15, `(.L_x_4561) ;  /* 0x000000000f087348 */ /* 0x000fea0003c00000 */
[----:B------:R0:W1:Y:S02]  /*104d0*/  SHFL.IDX P6, R14, R13, R12, R11 ;  /* 0x0000000c0d0e7389 */ /* 0x00006400000c000b */
[----:B01----:R-:W-:Y:S01]  /*104e0*/  ENDCOLLECTIVE ;  /* 0x000000000000791b */ /* 0x003fe20003800000 */
.L_x_4561:
[----:B------:R-:W-:Y:S01]  /*104f0*/  IMAD.MOV.U32 R13, RZ, RZ, R5 ;  /* 0x000000ffff0d7224 */ /* 0x000fe200078e0005 */
[----:B------:R-:W-:Y:S02]  /*10500*/  MOV R12, 0x4 ;  /* 0x00000004000c7802 */ /* 0x000fe40000000f00 */
[----:B------:R-:W-:-:S13]  /*10510*/  @P0 LEA R2, P1, R8, R14, 0x1 ;  /* 0x0000000e08020211 */ /* 0x000fda00078208ff */
[----:B------:R-:W-:Y:S05]  /*10520*/  WARPSYNC.COLLECTIVE R15, `(.L_x_4562) ;  /* 0x000000000f087348 */ /* 0x000fea0003c00000 */
[----:B------:R0:W1:Y:S02]  /*10530*/  SHFL.IDX P6, R14, R13, R12, R11 ;  /* 0x0000000c0d0e7389 */ /* 0x00006400000c000b */
[----:B01----:R-:W-:Y:S01]  /*10540*/  ENDCOLLECTIVE ;  /* 0x000000000000791b */ /* 0x003fe20003800000 */
.L_x_4562:
        /* <DEDUP_REMOVED lines=12> */
.L_x_4563:
[----:B------:R-:W-:Y:S01]  /*10610*/  MOV R13, R5 ;  /* 0x00000005000d7202 */ /* 0x000fe20000000f00 */
[----:B------:R-:W-:Y:S01]  /*10620*/  IMAD.MOV.U32 R12, RZ, RZ, 0x5 ;  /* 0x00000005ff0c7424 */ /* 0x000fe200078e00ff */
[----:B------:R-:W-:-:S13]  /*10630*/  @P0 LEA R2, P1, R8, R14, 0x1 ;  /* 0x0000000e08020211 */ /* 0x000fda00078208ff */
[----:B------:R-:W-:Y:S05]  /*10640*/  WARPSYNC.COLLECTIVE R15, `(.L_x_4564) ;  /* 0x000000000f087348 */ /* 0x000fea0003c00000 */
[----:B------:R0:W1:Y:S02]  /*10650*/  SHFL.IDX P6, R14, R13, R12, R11 ;  /* 0x0000000c0d0e7389 */ /* 0x00006400000c000b */
[----:B01----:R-:W-:Y:S01]  /*10660*/  ENDCOLLECTIVE ;  /* 0x000000000000791b */ /* 0x003fe20003800000 */
.L_x_4564:
        /* <DEDUP_REMOVED lines=10> */
.L_x_4565:
[----:B------:R-:W-:Y:S05]  /*10710*/  BRA `(.L_x_4566) ;  /* 0xffffffcc00687947 */ /* 0x000fea000383ffff */
.L_x_4506:
[----:B------:R-:W-:Y:S01]  /*10720*/  IMAD.MOV.U32 R13, RZ, RZ, R5 ;  /* 0x000000ffff0d7224 */ /* 0x000fe200078e0005 */
[----:B------:R-:W-:Y:S01]  /*10730*/  MOV R12, RZ ;  /* 0x000000ff000c7202 */ /* 0x000fe20000000f00 */
[----:B------:R-:W-:Y:S01]  /*10740*/  IMAD.MOV.U32 R11, RZ, RZ, 0x181f ;  /* 0x0000181fff0b7424 */ /* 0x000fe200078e00ff */
[----:B------:R-:W-:Y:S01]  /*10750*/  MOV R4, UR42 ;  /* 0x0000002a00047c02 */ /* 0x000fe20008000f00 */
[----:B------:R-:W-:-:S04]  /*10760*/  IMAD.MOV.U32 R15, RZ, RZ, -0x1 ;  /* 0xffffffffff0f7424 */ /* 0x000fc800078e00ff */
[----:B------:R-:W-:-:S07]  /*10770*/  IMAD R4, R4, 0x80, R33 ;  /* 0x0000008004047824 */ /* 0x000fce00078e0221 */
[----:B-1----:R-:W-:Y:S05]  /*10780*/  WARPSYNC.COLLECTIVE R15, `(.L_x_4567) ;  /* 0x000000000f087348 */ /* 0x002fea0003c00000 */
[----:B------:R0:W2:Y:S02]  /*10790*/  SHFL.IDX P6, R14, R13, R12, R11 ;  /* 0x0000000c0d0e7389 */ /* 0x0000a400000c000b */
[----:B012---:R-:W-:Y:S01]  /*107a0*/  ENDCOLLECTIVE ;  /* 0x000000000000791b */ /* 0x007fe20003800000 */
.L_x_4567:
[C---:B------:R-:W-:Y:S01]  /*107b0*/  VIADD R6, R4.reuse, 0x10 ;  /* 0x0000001004067836 */ /* 0x040fe20000000000 */
[----:B------:R-:W-:Y:S01]  /*107c0*/  ISETP.GE.AND P0, PT, R4, UR37, PT ;  /* 0x0000002504007c0c */ /* 0x000fe2000bf06270 */
[----:B------:R-:W-:Y:S02]  /*107d0*/  IMAD.MOV.U32 R13, RZ, RZ, R0 ;  /* 0x000000ffff0d7224 */ /* 0x000fe400078e0000 */
[----:B------:R-:W-:-:S10]  /*107e0*/  IMAD.MOV.U32 R2, RZ, RZ, R14 ;  /* 0x000000ffff027224 */ /* 0x000fd400078e000e */
[----:B------:R-:W-:Y:S05]  /*107f0*/  WARPSYNC.COLLECTIVE R15, `(.L_x_4568) ;  /* 0x000000000f087348 */ /* 0x000fea0003c00000 */
[----:B------:R0:W1:Y:S02]  /*10800*/  SHFL.IDX P6, R14, R13, R12, R11 ;  /* 0x0000000c0d0e7389 */ /* 0x00006400000c000b */
[----:B01----:R-:W-:Y:S01]  /*10810*/  ENDCOLLECTIVE ;  /* 0x000000000000791b */ /* 0x003fe20003800000 */
.L_x_4568:
        /* <DEDUP_REMOVED lines=8> */
.L_x_4569:
        /* <DEDUP_REMOVED lines=10> */
.L_x_4570:
[----:B------:R-:W-:Y:S02]  /*10940*/  IMAD.MOV.U32 R13, RZ, RZ, R5 ;  /* 0x000000ffff0d7224 */ /* 0x000fe400078e0005 */
[----:B------:R-:W-:Y:S01]  /*10950*/  IMAD.MOV.U32 R12, RZ, RZ, 0x2 ;  /* 0x00000002ff0c7424 */ /* 0x000fe200078e00ff */
[----:B------:R-:W-:-:S13]  /*10960*/  @!P0 LEA R2, P1, R8, R14, 0x1 ;  /* 0x0000000e08028211 */ /* 0x000fda00078208ff */
[----:B------:R-:W-:Y:S05]  /*10970*/  WARPSYNC.COLLECTIVE R15, `(.L_x_4571) ;  /* 0x000000000f087348 */ /* 0x000fea0003c00000 */
[----:B------:R0:W1:Y:S02]  /*10980*/  SHFL.IDX P6, R14, R13, R12, R11 ;  /* 0x0000000c0d0e7389 */ /* 0x00006400000c000b */
[----:B01----:R-:W-:Y:S01]  /*10990*/  ENDCOLLECTIVE ;  /* 0x000000000000791b */ /* 0x003fe20003800000 */
.L_x_4571:
[----:B------:R-:W-:Y:S01]  /*109a0*/  @!P0 IMAD.X R3, RZ, RZ, R6, P1 ;  /* 0x000000ffff038224 */ /* 0x000fe200008e0606 */
[----:B------:R-:W-:-:S04]  /*109b0*/  IADD3 R6, R4, 0x20, RZ ;  /* 0x0000002004067810 */ /* 0x000fc80007ffe0ff */
        /* <DEDUP_REMOVED lines=10> */
.L_x_4572:
[----:B------:R-:W-:Y:S02]  /*10a60*/  IMAD.MOV.U32 R13, RZ, RZ, R5 ;  /* 0x000000ffff0d7224 */ /* 0x000fe400078e0005 */
[----:B------:R-:W-:Y:S01]  /*10a70*/  IMAD.MOV.U32 R12, RZ, RZ, 0x3 ;  /* 0x00000003ff0c7424 */ /* 0x000fe200078e00ff */
[----:B------:R-:W-:-:S13]  /*10a80*/  @!P0 LEA R2, P1, R8, R14, 0x1 ;  /* 0x0000000e08028211 */ /* 0x000fda00078208ff */
[----:B------:R-:W-:Y:S05]  /*10a90*/  WARPSYNC.COLLECTIVE R15, `(.L_x_4573) ;  /* 0x000000000f087348 */ /* 0x000fea0003c00000 */
[----:B------:R0:W1:Y:S02]  /*10aa0*/  SHFL.IDX P6, R14, R13, R12, R11 ;  /* 0x0000000c0d0e7389 */ /* 0x00006400000c000b */
[----:B01----:R-:W-:Y:S01]  /*10ab0*/  ENDCOLLECTIVE ;  /* 0x000000000000791b */ /* 0x003fe20003800000 */
.L_x_4573:
[----:B------:R-:W-:Y:S01]  /*10ac0*/  @!P0 IADD3.X R3, RZ, R6, RZ, P1, !PT ;  /* 0x00000006ff038210 */ /* 0x000fe20000ffe4ff */
[----:B------:R-:W-:-:S04]  /*10ad0*/  VIADD R6, R4, 0x30 ;  /* 0x0000003004067836 */ /* 0x000fc80000000000 */
        /* <DEDUP_REMOVED lines=10> */
.L_x_4574:
[----:B------:R-:W-:Y:S02]  /*10b80*/  IMAD.MOV.U32 R13, RZ, RZ, R5 ;  /* 0x000000ffff0d7224 */ /* 0x000fe400078e0005 */
[----:B------:R-:W-:Y:S01]  /*10b90*/  IMAD.MOV.U32 R12, RZ, RZ, 0x4 ;  /* 0x00000004ff0c7424 */ /* 0x000fe200078e00ff */
[----:B------:R-:W-:-:S13]  /*10ba0*/  @!P0 LEA R2, P1, R8, R14, 0x1 ;  /* 0x0000000e08028211 */ /* 0x000fda00078208ff */
[----:B------:R-:W-:Y:S05]  /*10bb0*/  WARPSYNC.COLLECTIVE R15, `(.L_x_4575) ;  /* 0x000000000f087348 */ /* 0x000fea0003c00000 */
[----:B------:R0:W1:Y:S02]  /*10bc0*/  SHFL.IDX P6, R14, R13, R12, R11 ;  /* 0x0000000c0d0e7389 */ /* 0x00006400000c000b */
[----:B01----:R-:W-:Y:S01]  /*10bd0*/  ENDCOLLECTIVE ;  /* 0x000000000000791b */ /* 0x003fe20003800000 */
.L_x_4575:
[----:B------:R-:W-:Y:S02]  /*10be0*/  @!P0 IMAD.X R3, RZ, RZ, R6, P1 ;  /* 0x000000ffff038224 */ /* 0x000fe400008e0606 */
[----:B------:R-:W-:-:S03]  /*10bf0*/  VIADD R6, R4, 0x40 ;  /* 0x0000004004067836 */ /* 0x000fc60000000000 */
[----:B------:R-:W-:Y:S01]  /*10c00*/  @!PT LDS RZ, [RZ] ;  /* 0x00000000fffff984 */ /* 0x000fe20000000800 */
[----:B------:R-:W-:Y:S01]  /*10c10*/  @!PT LDS RZ, [RZ] ;  /* 0x00000000fffff984 */ /* 0x000fe20000000800 */
[----:B------:R-:W-:Y:S01]  /*10c20*/  @!PT LDS RZ, [RZ] ;  /* 0x00000000fffff984 */ /* 0x000fe20000000800 */
[----:B------:R0:W-:Y:S02]  /*10c30*/  @!P0 LDGSTS.E.BYPASS.LTC128B.128 [R32+0x19c00], desc[UR48][R2.64], !P5 ;  /* 0x19c0000002208fae */ /* 0x0001e4000e901d70 */
[----:B------:R-:W-:Y:S01]  /*10c40*/  ISETP.GE.AND P0, PT, R6, UR37, PT ;  /* 0x0000002506007c0c */ /* 0x000fe2000bf06270 */
[----:B------:R-:W-:Y:S01]  /*10c50*/  IMAD.MOV.U32 R13, RZ, RZ, R0 ;  /* 0x000000ffff0d7224 */ /* 0x000fe200078e0000 */
[----:B------:R-:W-:-:S11]  /*10c60*/  MOV R6, R14 ;  /* 0x0000000e00067202 */ /* 0x000fd60000000f00 */
[----:B0-----:R-:W-:Y:S05]  /*10c70*/  WARPSYNC.COLLECTIVE R15, `(.L_x_4576) ;  /* 0x000000000f087348 */ /* 0x001fea0003c00000 */
[----:B------:R1:W2:Y:S02]  /*10c80*/  SHFL.IDX P6, R14, R13, R12, R11 ;  /* 0x0000000c0d0e7389 */ /* 0x0002a400000c000b */
[----:B012---:R-:W-:Y:S01]  /*10c90*/  ENDCOLLECTIVE ;  /* 0x000000000000791b */ /* 0x007fe20003800000 */
.L_x_4576:
[----:B------:R-:W-:Y:S01]  /*10ca0*/  IMAD.MOV.U32 R13, RZ, RZ, R5 ;  /* 0x000000ffff0d7224 */ /* 0x000fe200078e0005 */
[----:B------:R-:W-:Y:S02]  /*10cb0*/  MOV R12, 0x5 ;  /* 0x00000005000c7802 */ /* 0x000fe40000000f00 */
[----:B------:R-:W-:-:S13]  /*10cc0*/  @!P0 LEA R2, P1, R8, R14, 0x1 ;  /* 0x0000000e08028211 */ /* 0x000fda00078208ff */
[----:B------:R-:W-:Y:S05]  /*10cd0*/  WARPSYNC.COLLECTIVE R15, `(.L_x_4577) ;  /* 0x000000000f087348 */ /* 0x000fea0003c00000 */
[----:B------:R0:W1:Y:S02]  /*10ce0*/  SHFL.IDX P6, R14, R13, R12, R11 ;  /* 0x0000000c0d0e7389 */ /* 0x00006400000c000b */
[----:B01----:R-:W-:Y:S01]  /*10cf0*/  ENDCOLLECTIVE ;  /* 0x000000000000791b */ /* 0x003fe20003800000 */
.L_x_4577:
        /* <DEDUP_REMOVED lines=12> */
.L_x_4578:
[----:B------:R-:W-:Y:S01]  /*10dc0*/  MOV R13, R5 ;  /* 0x00000005000d7202 */ /* 0x000fe20000000f00 */
[----:B------:R-:W-:Y:S01]  /*10dd0*/  IMAD.MOV.U32 R12, RZ, RZ, 0x6 ;  /* 0x00000006ff0c7424 */ /* 0x000fe200078e00ff */
[----:B------:R-:W-:-:S13]  /*10de0*/  @!P0 LEA R2, P1, R8, R14, 0x1 ;  /* 0x0000000e08028211 */ /* 0x000fda00078208ff */
[----:B------:R-:W-:Y:S05]  /*10df0*/  WARPSYNC.COLLECTIVE R15, `(.L_x_4579) ;  /* 0x000000000f087348 */ /* 0x000fea0003c00000 */
[----:B------:R0:W1:Y:S02]  /*10e00*/  SHFL.IDX P6, R14, R13, R12, R11 ;  /* 0x0000000c0d0e7389 */ /* 0x00006400000c000b */
[----:B01----:R-:W-:Y:S01]  /*10e10*/  ENDCOLLECTIVE ;  /* 0x000000000000791b */ /* 0x003fe20003800000 */
.L_x_4579:
        /* <DEDUP_REMOVED lines=12> */
.L_x_4580:
[----:B------:R-:W-:Y:S01]  /*10ee0*/  MOV R13, R5 ;  /* 0x00000005000d7202 */ /* 0x000fe20000000f00 */
[----:B------:R-:W-:Y:S01]  /*10ef0*/  IMAD.MOV.U32 R12, RZ, RZ, 0x7 ;  /* 0x00000007ff0c7424 */ /* 0x000fe200078e00ff */
[----:B------:R-:W-:-:S13]  /*10f00*/  @!P0 LEA R2, P1, R8, R14, 0x1 ;  /* 0x0000000e08028211 */ /* 0x000fda00078208ff */
[----:B------:R-:W-:Y:S05]  /*10f10*/  WARPSYNC.COLLECTIVE R15, `(.L_x_4581) ;  /* 0x000000000f087348 */ /* 0x000fea0003c00000 */
[----:B------:R0:W1:Y:S02]  /*10f20*/  SHFL.IDX P6, R14, R13, R12, R11 ;  /* 0x0000000c0d0e7389 */ /* 0x00006400000c000b */
[----:B01----:R-:W-:Y:S01]  /*10f30*/  ENDCOLLECTIVE ;  /* 0x000000000000791b */ /* 0x003fe20003800000 */
.L_x_4581:
        /* <DEDUP_REMOVED lines=10> */
.L_x_4582:
[----:B------:R-:W-:Y:S05]  /*10fe0*/  BRA `(.L_x_4583) ;  /* 0xffffffcc008c7947 */ /* 0x000fea000383ffff */
.L_x_4509:
[----:B0-----:R0:W2:Y:S02]  /*10ff0*/  SYNCS.PHASECHK.TRANS64.TRYWAIT P0, [R16+URZ+0x22820], R3 ;  /* 0x02282003100075a7 */ /* 0x0010a4000800017f */
[----:B--2---:R-:W-:Y:S05]  /*11000*/  @!P0 NANOSLEEP.SYNCS 0x989680 ;  /* 0x009896800000895d */ /* 0x004fea0003900000 */
[----:B------:R-:W2:Y:S02]  /*11010*/  @!P0 SYNCS.PHASECHK.TRANS64 P0, [R16+URZ+0x22820], R3 ;  /* 0x02282003100085a7 */ /* 0x000ea4000800007f */
[----:B--2---:R-:W-:Y:S05]  /*11020*/  @!P0 BRA `(.L_x_4509) ;  /* 0xfffffffc00f08947 */ /* 0x004fea000383ffff */
[----:B------:R-:W-:Y:S05]  /*11030*/  BRA `(.L_x_4584) ;  /* 0xffffffcc00e87947 */ /* 0x000fea000383ffff */
.L_x_4512:
[----:B0-----:R0:W2:Y:S02]  /*11040*/  SYNCS.PHASECHK.TRANS64.TRYWAIT P0, [R22+URZ+0x22860], R3 ;  /* 0x02286003160075a7 */ /* 0x0010a4000800017f */
[----:B--2---:R-:W-:Y:S05]  /*11050*/  @!P0 NANOSLEEP.SYNCS 0x989680 ;  /* 0x009896800000895d */ /* 0x004fea0003900000 */
[----:B------:R-:W2:Y:S02]  /*11060*/  @!P0 SYNCS.PHASECHK.TRANS64 P0, [R22+URZ+0x22860], R3 ;  /* 0x02286003160085a7 */ /* 0x000ea4000800007f */
[----:B--2---:R-:W-:Y:S05]  /*11070*/  @!P0 BRA `(.L_x_4512) ;  /* 0xfffffffc00f08947 */ /* 0x004fea000383ffff */
[----:B------:R-:W-:Y:S05]  /*11080*/  BRA `(.L_x_4585) ;  /* 0xffffffcc00f87947 */ /* 0x000fea000383ffff */
.L_x_4513:
        /* <DEDUP_REMOVED lines=8> */
.L_x_4587:
[----:B------:R-:W-:Y:S05]  /*11110*/  BSYNC B0 ;  /* 0x0000000000007941 */ /* 0x000fea0003800000 */
.L_x_4586:
[----:B------:R0:W5:Y:S01]  /*11120*/  LDL R7, [R1+0x4] ;  /* 0x0000040001077983 */ /* 0x0001620000100800 */
[----:B------:R-:W-:Y:S01]  /*11130*/  IMAD.MOV.U32 R13, RZ, RZ, R5 ;  /* 0x000000ffff0d7224 */ /* 0x000fe200078e0005 */
[----:B------:R-:W-:Y:S01]  /*11140*/  MOV R12, RZ ;  /* 0x000000ff000c7202 */ /* 0x000fe20000000f00 */
[----:B------:R-:W-:Y:S01]  /*11150*/  IMAD.MOV.U32 R11, RZ, RZ, 0x181f ;  /* 0x0000181fff0b7424 */ /* 0x000fe200078e00ff */
[----:B------:R-:W1:Y:S01]  /*11160*/  S2R R8, SR_TID.X ;  /* 0x0000000000087919 */ /* 0x000e620000002100 */
[----:B------:R-:W-:Y:S01]  /*11170*/  IMAD.MOV.U32 R15, RZ, RZ, -0x1 ;  /* 0xffffffffff0f7424 */ /* 0x000fe200078e00ff */
[----:B------:R-:W-:Y:S01]  /*11180*/  LOP3.LUT P1, RZ, R35, 0x2, RZ, 0xc0, !PT ;  /* 0x0000000223ff7812 */ /* 0x000fe2000782c0ff */
[----:B------:R-:W-:Y:S02]  /*11190*/  IMAD.MOV.U32 R3, RZ, RZ, R14 ;  /* 0x000000ffff037224 */ /* 0x000fe400078e000e */
[----:B0-----:R-:W-:-:S10]  /*111a0*/  IMAD R4, R4, 0x2, R16 ;  /* 0x0000000204047824 */ /* 0x001fd400078e0210 */
[----:B-1---5:R-:W-:Y:S05]  /*111b0*/  WARPSYNC.COLLECTIVE R15, `(.L_x_4588) ;  /* 0x000000000f087348 */ /* 0x022fea0003c00000 */
[----:B------:R0:W2:Y:S02]  /*111c0*/  SHFL.IDX P6, R14, R13, R12, R11 ;  /* 0x0000000c0d0e7389 */ /* 0x0000a400000c000b */
[----:B012--5:R-:W-:Y:S01]  /*111d0*/  ENDCOLLECTIVE ;  /* 0x000000000000791b */ /* 0x027fe20003800000 */
.L_x_4588:
[----:B------:R-:W-:Y:S01]  /*111e0*/  IMAD.MOV.U32 R13, RZ, RZ, R6 ;  /* 0x000000ffff0d7224 */ /* 0x000fe200078e0006 */
[----:B------:R-:W-:Y:S01]  /*111f0*/  MOV R12, 0x1 ;  /* 0x00000001000c7802 */ /* 0x000fe20000000f00 */
[----:B------:R-:W-:-:S05]  /*11200*/  IMAD.SHL.U32 R8, R8, 0x8, RZ ;  /* 0x0000000808087824 */ /* 0x000fca00078e00ff */
[----:B------:R-:W-:-:S04]  /*11210*/  LOP3.LUT R8, R8, 0x38, RZ, 0xc0, !PT ;  /* 0x0000003808087812 */ /* 0x000fc800078ec0ff */
[----:B------:R-:W-:-:S04]  /*11220*/  SHF.L.U32 R0, R8, 0x1, RZ ;  /* 0x0000000108007819 */ /* 0x000fc800000006ff */
[----:B------:R-:W-:-:S13]  /*11230*/  IADD3 R2, P0, R14, R0, RZ ;  /* 0x000000000e027210 */ /* 0x000fda0007f1e0ff */
[----:B------:R-:W-:Y:S05]  /*11240*/  WARPSYNC.COLLECTIVE R15, `(.L_x_4589) ;  /* 0x000000000f087348 */ /* 0x000fea0003c00000 */
[----:B------:R0:W1:Y:S02]  /*11250*/  SHFL.IDX P6, R14, R13, R12, R11 ;  /* 0x0000000c0d0e7389 */ /* 0x00006400000c000b */
[----:B01----:R-:W-:Y:S01]  /*11260*/  ENDCOLLECTIVE ;  /* 0x000000000000791b */ /* 0x003fe20003800000 */
.L_x_4589:
        /* <DEDUP_REMOVED lines=19> */
.L_x_4590:
[----:B------:R-:W-:Y:S01]  /*113a0*/  MOV R13, R6 ;  /* 0x00000006000d7202 */ /* 0x000fe20000000f00 */
[----:B------:R-:W-:Y:S01]  /*113b0*/  IMAD.MOV.U32 R12, RZ, RZ, 0x2 ;  /* 0x00000002ff0c7424 */ /* 0x000fe200078e00ff */
[----:B------:R-:W-:-:S13]  /*113c0*/  IADD3 R2, P3, R14, R0, RZ ;  /* 0x000000000e027210 */ /* 0x000fda0007f7e0ff */
[----:B------:R-:W-:Y:S05]  /*113d0*/  WARPSYNC.COLLECTIVE R15, `(.L_x_4591) ;  /* 0x000000000f087348 */ /* 0x000fea0003c00000 */
[----:B------:R0:W1:Y:S02]  /*113e0*/  SHFL.IDX P6, R14, R13, R12, R11 ;  /* 0x0000000c0d0e7389 */ /* 0x00006400000c000b */
[----:B01----:R-:W-:Y:S01]  /*113f0*/  ENDCOLLECTIVE ;  /* 0x000000000000791b */ /* 0x003fe20003800000 */
.L_x_4591:
        /* <DEDUP_REMOVED lines=17> */
.L_x_4592:
[----:B------:R-:W-:Y:S02]  /*11510*/  IMAD.MOV.U32 R13, RZ, RZ, R6 ;  /* 0x000000ffff0d7224 */ /* 0x000fe400078e0006 */
[----:B------:R-:W-:Y:S01]  /*11520*/  IMAD.MOV.U32 R12, RZ, RZ, 0x3 ;  /* 0x00000003ff0c7424 */ /* 0x000fe200078e00ff */
[----:B------:R-:W-:-:S13]  /*11530*/  IADD3 R2, P3, R14, R0, RZ ;  /* 0x000000000e027210 */ /* 0x000fda0007f7e0ff */
[----:B------:R-:W-:Y:S05]  /*11540*/  WARPSYNC.COLLECTIVE R15, `(.L_x_4593) ;  /* 0x000000000f087348 */ /* 0x000fea0003c00000 */
[----:B------:R0:W1:Y:S02]  /*11550*/  SHFL.IDX P6, R14, R13, R12, R11 ;  /* 0x0000000c0d0e7389 */ /* 0x00006400000c000b */
[----:B01----:R-:W-:Y:S01]  /*11560*/  ENDCOLLECTIVE ;  /* 0x000000000000791b */ /* 0x003fe20003800000 */
.L_x_4593:
[----:B------:R-:W-:Y:S02]  /*11570*/  IADD3.X R3, RZ, R3, RZ, P3, !PT ;  /* 0x00000003ff037210 */ /* 0x000fe40001ffe4ff */
[----:B------:R-:W-:Y:S02]  /*11580*/  ISETP.LT.OR P3, PT, R23, 0x21, !P2 ;  /* 0x000000211700780c */ /* 0x000fe40005761670 */
        /* <DEDUP_REMOVED lines=15> */
.L_x_4594:
[----:B------:R-:W-:Y:S02]  /*11680*/  IMAD.MOV.U32 R13, RZ, RZ, R6 ;  /* 0x000000ffff0d7224 */ /* 0x000fe400078e0006 */
[----:B------:R-:W-:Y:S01]  /*11690*/  IMAD.MOV.U32 R12, RZ, RZ, 0x4 ;  /* 0x00000004ff0c7424 */ /* 0x000fe200078e00ff */
[----:B------:R-:W-:-:S13]  /*116a0*/  IADD3 R2, P3, R14, R0, RZ ;  /* 0x000000000e027210 */ /* 0x000fda0007f7e0ff */
[----:B------:R-:W-:Y:S05]  /*116b0*/  WARPSYNC.COLLECTIVE R15, `(.L_x_4595) ;  /* 0x000000000f087348 */ /* 0x000fea0003c00000 */
[----:B------:R0:W1:Y:S02]  /*116c0*/  SHFL.IDX P6, R14, R13, R12, R11 ;  /* 0x0000000c0d0e7389 */ /* 0x00006400000c000b */
[----:B01----:R-:W-:Y:S01]  /*116d0*/  ENDCOLLECTIVE ;  /* 0x000000000000791b */ /* 0x003fe20003800000 */
.L_x_4595:
        /* <DEDUP_REMOVED lines=17> */
.L_x_4596:
[----:B------:R-:W-:Y:S01]  /*117f0*/  IMAD.MOV.U32 R13, RZ, RZ, R6 ;  /* 0x000000ffff0d7224 */ /* 0x000fe200078e0006 */
[----:B------:R-:W-:Y:S02]  /*11800*/  MOV R12, 0x5 ;  /* 0x00000005000c7802 */ /* 0x000fe40000000f00 */
[----:B------:R-:W-:-:S13]  /*11810*/  IADD3 R2, P3, R14, R0, RZ ;  /* 0x000000000e027210 */ /* 0x000fda0007f7e0ff */
[----:B------:R-:W-:Y:S05]  /*11820*/  WARPSYNC.COLLECTIVE R15, `(.L_x_4597) ;  /* 0x000000000f087348 */ /* 0x000fea0003c00000 */
[----:B------:R0:W1:Y:S02]  /*11830*/  SHFL.IDX P6, R14, R13, R12, R11 ;  /* 0x0000000c0d0e7389 */ /* 0x00006400000c000b */
[----:B01----:R-:W-:Y:S01]  /*11840*/  ENDCOLLECTIVE ;  /* 0x000000000000791b */ /* 0x003fe20003800000 */
.L_x_4597:
        /* <DEDUP_REMOVED lines=12> */
.L_x_4598:
        /* <DEDUP_REMOVED lines=9> */
.L_x_4519:
[----:B0-----:R0:W1:Y:S02]  /*119a0*/  SYNCS.PHASECHK.TRANS64.TRYWAIT P0, [R10+URZ+0x22840], R24 ;  /* 0x022840180a0075a7 */ /* 0x001064000800017f */
[----:B-1----:R-:W-:Y:S05]  /*119b0*/  @!P0 NANOSLEEP.SYNCS 0x989680 ;  /* 0x009896800000895d */ /* 0x002fea0003900000 */
[----:B------:R-:W1:Y:S02]  /*119c0*/  @!P0 SYNCS.PHASECHK.TRANS64 P0, [R10+URZ+0x22840], R24 ;  /* 0x022840180a0085a7 */ /* 0x000e64000800007f */
[----:B-1----:R-:W-:Y:S05]  /*119d0*/  @!P0 BRA `(.L_x_4519) ;  /* 0xfffffffc00f08947 */ /* 0x002fea000383ffff */
[----:B------:R-:W-:Y:S05]  /*119e0*/  BRA `(.L_x_4600) ;  /* 0xffffffd0005c7947 */ /* 0x000fea000383ffff */
.L_x_4520:
[----:B------:R-:W-:Y:S01]  /*119f0*/  BSSY B1, `(.L_x_4601) ;  /* 0x0000008000017945 */ /* 0x000fe20003800000 */
[----:B------:R-:W-:Y:S01]  /*11a00*/  IMAD.MOV.U32 R13, RZ, RZ, R21 ;  /* 0x000000ffff0d7224 */ /* 0x000fe200078e0015 */
[----:B------:R-:W-:Y:S01]  /*11a10*/  MOV R12, RZ ;  /* 0x000000ff000c7202 */ /* 0x000fe20000000f00 */
[----:B------:R-:W-:Y:S02]  /*11a20*/  IMAD.MOV.U32 R11, RZ, RZ, 0x181f ;  /* 0x0000181fff0b7424 */ /* 0x000fe400078e00ff */
[----:B------:R-:W-:-:S07]  /*11a30*/  IMAD.MOV.U32 R15, RZ, RZ, -0x1 ;  /* 0xffffffffff0f7424 */ /* 0x000fce00078e00ff */
[----:B0-----:R-:W-:Y:S05]  /*11a40*/  WARPSYNC.COLLECTIVE R15, `(.L_x_4602) ;  /* 0x000000000f087348 */ /* 0x001fea0003c00000 */
[----:B------:R1:W2:Y:S02]  /*11a50*/  SHFL.IDX P6, R14, R13, R12, R11 ;  /* 0x0000000c0d0e7389 */ /* 0x0002a400000c000b */
[----:B012---:R-:W-:Y:S01]  /*11a60*/  ENDCOLLECTIVE ;  /* 0x000000000000791b */ /* 0x007fe20003800000 */
.L_x_4602:
[----:B------:R-:W-:Y:S05]  /*11a70*/  BSYNC B1 ;  /* 0x0000000000017941 */ /* 0x000fea0003800000 */
.L_x_4601:
[----:B------:R-:W-:Y:S01]  /*11a80*/  MOV R13, R9 ;  /* 0x00000009000d7202 */ /* 0x000fe20000000f00 */
        /* <DEDUP_REMOVED lines=8> */
.L_x_4603:
[----:B------:R-:W-:Y:S02]  /*11b10*/  IMAD.MOV.U32 R13, RZ, RZ, R21 ;  /* 0x000000ffff0d7224 */ /* 0x000fe400078e0015 */
[----:B------:R-:W-:Y:S01]  /*11b20*/  IMAD.MOV.U32 R12, RZ, RZ, 0x1 ;  /* 0x00000001ff0c7424 */ /* 0x000fe200078e00ff */
[----:B------:R-:W-:-:S13]  /*11b30*/  IADD3 R2, P0, R14, R0, RZ ;  /* 0x000000000e027210 */ /* 0x000fda0007f1e0ff */
[----:B------:R-:W-:Y:S05]  /*11b40*/  WARPSYNC.COLLECTIVE R15, `(.L_x_4604) ;  /* 0x000000000f087348 */ /* 0x000fea0003c00000 */
[----:B------:R0:W1:Y:S02]  /*11b50*/  SHFL.IDX P6, R14, R13, R12, R11 ;  /* 0x0000000c0d0e7389 */ /* 0x00006400000c000b */
[----:B01----:R-:W-:Y:S01]  /*11b60*/  ENDCOLLECTIVE ;  /* 0x000000000000791b */ /* 0x003fe20003800000 */
.L_x_4604:
[----:B------:R-:W-:-:S05]  /*11b70*/  IADD3.X R3, RZ, R3, RZ, P0, !PT ;  /* 0x00000003ff037210 */ /* 0x000fca00007fe4ff */
        /* <DEDUP_REMOVED lines=9> */
.L_x_4605:
[----:B------:R-:W-:Y:S01]  /*11c10*/  MOV R13, R21 ;  /* 0x00000015000d7202 */ /* 0x000fe20000000f00 */
[----:B------:R-:W-:Y:S02]  /*11c20*/  IMAD.MOV.U32 R12, RZ, RZ, 0x2 ;  /* 0x00000002ff0c7424 */ /* 0x000fe400078e00ff */
[----:B------:R-:W-:-:S07]  /*11c30*/  IMAD.MOV.U32 R6, RZ, RZ, R14 ;  /* 0x000000ffff067224 */ /* 0x000fce00078e000e */
[----:B------:R-:W-:Y:S05]  /*11c40*/  WARPSYNC.COLLECTIVE R15, `(.L_x_4606) ;  /* 0x000000000f087348 */ /* 0x000fea0003c00000 */
[----:B------:R0:W1:Y:S02]  /*11c50*/  SHFL.IDX P6, R14, R13, R12, R11 ;  /* 0x0000000c0d0e7389 */ /* 0x00006400000c000b */
[----:B01----:R-:W-:Y:S01]  /*11c60*/  ENDCOLLECTIVE ;  /* 0x000000000000791b */ /* 0x003fe20003800000 */
.L_x_4606:
        /* <DEDUP_REMOVED lines=11> */
.L_x_4607:
[----:B------:R-:W-:Y:S02]  /*11d20*/  IMAD.MOV.U32 R13, RZ, RZ, R21 ;  /* 0x000000ffff0d7224 */ /* 0x000fe400078e0015 */
[----:B------:R-:W-:Y:S01]  /*11d30*/  IMAD.MOV.U32 R12, RZ, RZ, 0x3 ;  /* 0x00000003ff0c7424 */ /* 0x000fe200078e00ff */
[----:B------:R-:W-:-:S13]  /*11d40*/  IADD3 R2, P0, R14, R0, RZ ;  /* 0x000000000e027210 */ /* 0x000fda0007f1e0ff */
[----:B------:R-:W-:Y:S05]  /*11d50*/  WARPSYNC.COLLECTIVE R15, `(.L_x_4608) ;  /* 0x000000000f087348 */ /* 0x000fea0003c00000 */
[----:B------:R0:W1:Y:S02]  /*11d60*/  SHFL.IDX P6, R14, R13, R12, R11 ;  /* 0x0000000c0d0e7389 */ /* 0x00006400000c000b */
[----:B01----:R-:W-:Y:S01]  /*11d70*/  ENDCOLLECTIVE ;  /* 0x000000000000791b */ /* 0x003fe20003800000 */
.L_x_4608:
[----:B------:R-:W-:-:S05]  /*11d80*/  IADD3.X R3, RZ, R3, RZ, P0, !PT ;  /* 0x00000003ff037210 */ /* 0x000fca00007fe4ff */
        /* <DEDUP_REMOVED lines=9> */
.L_x_4609:
[----:B------:R-:W-:Y:S02]  /*11e20*/  IMAD.MOV.U32 R13, RZ, RZ, R21 ;  /* 0x000000ffff0d7224 */ /* 0x000fe400078e0015 */
[----:B------:R-:W-:Y:S01]  /*11e30*/  IMAD.MOV.U32 R12, RZ, RZ, 0x4 ;  /* 0x00000004ff0c7424 */ /* 0x000fe200078e00ff */
[----:B------:R-:W-:-:S13]  /*11e40*/  IADD3 R2, P0, R14, R0, RZ ;  /* 0x000000000e027210 */ /* 0x000fda0007f1e0ff */
[----:B------:R-:W-:Y:S05]  /*11e50*/  WARPSYNC.COLLECTIVE R15, `(.L_x_4610) ;  /* 0x000000000f087348 */ /* 0x000fea0003c00000 */
[----:B------:R0:W1:Y:S02]  /*11e60*/  SHFL.IDX P6, R14, R13, R12, R11 ;  /* 0x0000000c0d0e7389 */ /* 0x00006400000c000b */
[----:B01----:R-:W-:Y:S01]  /*11e70*/  ENDCOLLECTIVE ;  /* 0x000000000000791b */ /* 0x003fe20003800000 */
.L_x_4610:
        /* <DEDUP_REMOVED lines=10> */
.L_x_4611:
[----:B------:R-:W-:Y:S01]  /*11f20*/  IMAD.MOV.U32 R13, RZ, RZ, R21 ;  /* 0x000000ffff0d7224 */ /* 0x000fe200078e0015 */
[----:B------:R-:W-:Y:S02]  /*11f30*/  MOV R12, 0x5 ;  /* 0x00000005000c7802 */ /* 0x000fe40000000f00 */
[----:B------:R-:W-:-:S13]  /*11f40*/  IADD3 R2, P0, R14, R0, RZ ;  /* 0x000000000e027210 */ /* 0x000fda0007f1e0ff */
[----:B------:R-:W-:Y:S05]  /*11f50*/  WARPSYNC.COLLECTIVE R15, `(.L_x_4612) ;  /* 0x000000000f087348 */ /* 0x000fea0003c00000 */
[----:B------:R0:W1:Y:S02]  /*11f60*/  SHFL.IDX P6, R14, R13, R12, R11 ;  /* 0x0000000c0d0e7389 */ /* 0x00006400000c000b */
[----:B01----:R-:W-:Y:S01]  /*11f70*/  ENDCOLLECTIVE ;  /* 0x000000000000791b */ /* 0x003fe20003800000 */
.L_x_4612:
        /* <DEDUP_REMOVED lines=10> */
.L_x_4613:
[----:B------:R-:W-:Y:S05]  /*12020*/  BRA `(.L_x_4614) ;  /* 0xffffffcc009c7947 */ /* 0x000fea000383ffff */
.L_x_4525:
[----:B--2---:R2:W3:Y:S02]  /*12030*/  SYNCS.PHASECHK.TRANS64.TRYWAIT P0, [R10+URZ+0x22860], R24 ;  /* 0x022860180a0075a7 */ /* 0x0044e4000800017f */
[----:B---3--:R-:W-:Y:S05]  /*12040*/  @!P0 NANOSLEEP.SYNCS 0x989680 ;  /* 0x009896800000895d */ /* 0x008fea0003900000 */
[----:B------:R-:W3:Y:S02]  /*12050*/  @!P0 SYNCS.PHASECHK.TRANS64 P0, [R10+URZ+0x22860], R24 ;  /* 0x022860180a0085a7 */ /* 0x000ee4000800007f */
[----:B---3--:R-:W-:Y:S05]  /*12060*/  @!P0 BRA `(.L_x_4525) ;  /* 0xfffffffc00f08947 */ /* 0x008fea000383ffff */
[----:B------:R-:W-:Y:S05]  /*12070*/  BRA `(.L_x_4615) ;  /* 0xffffffcc00ec7947 */ /* 0x000fea000383ffff */
.L_x_4526:
[----:B------:R-:W-:Y:S01]  /*12080*/  BSSY B1, `(.L_x_4616) ;  /* 0x0000008000017945 */ /* 0x000fe20003800000 */
[----:B------:R-:W-:Y:S01]  /*12090*/  IMAD.MOV.U32 R13, RZ, RZ, R23 ;  /* 0x000000ffff0d7224 */ /* 0x000fe200078e0017 */
[----:B------:R-:W-:Y:S01]  /*120a0*/  MOV R12, RZ ;  /* 0x000000ff000c7202 */ /* 0x000fe20000000f00 */
[----:B------:R-:W-:Y:S02]  /*120b0*/  IMAD.MOV.U32 R11, RZ, RZ, 0x181f ;  /* 0x0000181fff0b7424 */ /* 0x000fe400078e00ff */
[----:B------:R-:W-:-:S07]  /*120c0*/  IMAD.MOV.U32 R15, RZ, RZ, -0x1 ;  /* 0xffffffffff0f7424 */ /* 0x000fce00078e00ff */
[----:B012---:R-:W-:Y:S05]  /*120d0*/  WARPSYNC.COLLECTIVE R15, `(.L_x_4617) ;  /* 0x000000000f087348 */ /* 0x007fea0003c00000 */
[----:B------:R3:W4:Y:S02]  /*120e0*/  SHFL.IDX P6, R14, R13, R12, R11 ;  /* 0x0000000c0d0e7389 */ /* 0x00072400000c000b */
[----:B01234-:R-:W-:Y:S01]  /*120f0*/  ENDCOLLECTIVE ;  /* 0x000000000000791b */ /* 0x01ffe20003800000 */
.L_x_4617:
[----:B------:R-:W-:Y:S05]  /*12100*/  BSYNC B1 ;  /* 0x0000000000017941 */ /* 0x000fea0003800000 */
.L_x_4616:
        /* <DEDUP_REMOVED lines=9> */
.L_x_4618:
[----:B------:R-:W-:Y:S02]  /*121a0*/  IMAD.MOV.U32 R13, RZ, RZ, R23 ;  /* 0x000000ffff0d7224 */ /* 0x000fe400078e0017 */
[----:B------:R-:W-:Y:S01]  /*121b0*/  IMAD.MOV.U32 R12, RZ, RZ, 0x1 ;  /* 0x00000001ff0c7424 */ /* 0x000fe200078e00ff */
[----:B------:R-:W-:-:S13]  /*121c0*/  IADD3 R2, P0, R14, R0, RZ ;  /* 0x000000000e027210 */ /* 0x000fda0007f1e0ff */
[----:B------:R-:W-:Y:S05]  /*121d0*/  WARPSYNC.COLLECTIVE R15, `(.L_x_4619) ;  /* 0x000000000f087348 */ /* 0x000fea0003c00000 */
[----:B------:R0:W1:Y:S02]  /*121e0*/  SHFL.IDX P6, R14, R13, R12, R11 ;  /* 0x0000000c0d0e7389 */ /* 0x00006400000c000b */
[----:B01----:R-:W-:Y:S01]  /*121f0*/  ENDCOLLECTIVE ;  /* 0x000000000000791b */ /* 0x003fe20003800000 */
.L_x_4619:
        /* <DEDUP_REMOVED lines=13> */
.L_x_4620:
[----:B------:R-:W-:Y:S01]  /*122d0*/  IMAD.MOV.U32 R13, RZ, RZ, R23 ;  /* 0x000000ffff0d7224 */ /* 0x000fe200078e0017 */
[----:B------:R-:W-:Y:S02]  /*122e0*/  MOV R12, 0x2 ;  /* 0x00000002000c7802 */ /* 0x000fe40000000f00 */
[----:B------:R-:W-:-:S13]  /*122f0*/  IADD3 R2, P0, R14, R0, RZ ;  /* 0x000000000e027210 */ /* 0x000fda0007f1e0ff */
[----:B------:R-:W-:Y:S05]  /*12300*/  WARPSYNC.COLLECTIVE R15, `(.L_x_4621) ;  /* 0x000000000f087348 */ /* 0x000fea0003c00000 */
[----:B------:R0:W1:Y:S02]  /*12310*/  SHFL.IDX P6, R14, R13, R12, R11 ;  /* 0x0000000c0d0e7389 */ /* 0x00006400000c000b */
[----:B01----:R-:W-:Y:S01]  /*12320*/  ENDCOLLECTIVE ;  /* 0x000000000000791b */ /* 0x003fe20003800000 */
.L_x_4621:
        /* <DEDUP_REMOVED lines=13> */
.L_x_4622:
[----:B------:R-:W-:Y:S01]  /*12400*/  MOV R13, R23 ;  /* 0x00000017000d7202 */ /* 0x000fe20000000f00 */
[----:B------:R-:W-:Y:S01]  /*12410*/  IMAD.MOV.U32 R12, RZ, RZ, 0x3 ;  /* 0x00000003ff0c7424 */ /* 0x000fe200078e00ff */
[----:B------:R-:W-:-:S13]  /*12420*/  IADD3 R2, P0, R14, R0, RZ ;  /* 0x000000000e027210 */ /* 0x000fda0007f1e0ff */
[----:B------:R-:W-:Y:S05]  /*12430*/  WARPSYNC.COLLECTIVE R15, `(.L_x_4623) ;  /* 0x000000000f087348 */ /* 0x000fea0003c00000 */
[----:B------:R0:W1:Y:S02]  /*12440*/  SHFL.IDX P6, R14, R13, R12, R11 ;  /* 0x0000000c0d0e7389 */ /* 0x00006400000c000b */
[----:B01----:R-:W-:Y:S01]  /*12450*/  ENDCOLLECTIVE ;  /* 0x000000000000791b */ /* 0x003fe20003800000 */
.L_x_4623:
        /* <DEDUP_REMOVED lines=13> */
.L_x_4624:
[----:B------:R-:W-:Y:S02]  /*12530*/  IMAD.MOV.U32 R13, RZ, RZ, R23 ;  /* 0x000000ffff0d7224 */ /* 0x000fe400078e0017 */
[----:B------:R-:W-:Y:S01]  /*12540*/  IMAD.MOV.U32 R12, RZ, RZ, 0x4 ;  /* 0x00000004ff0c7424 */ /* 0x000fe200078e00ff */
[----:B------:R-:W-:-:S13]  /*12550*/  IADD3 R2, P0, R14, R0, RZ ;  /* 0x000000000e027210 */ /* 0x000fda0007f1e0ff */
[----:B------:R-:W-:Y:S05]  /*12560*/  WARPSYNC.COLLECTIVE R15, `(.L_x_4625) ;  /* 0x000000000f087348 */ /* 0x000fea0003c00000 */
[----:B------:R0:W1:Y:S02]  /*12570*/  SHFL.IDX P6, R14, R13, R12, R11 ;  /* 0x0000000c0d0e7389 */ /* 0x00006400000c000b */
[----:B01----:R-:W-:Y:S01]  /*12580*/  ENDCOLLECTIVE ;  /* 0x000000000000791b */ /* 0x003fe20003800000 */
.L_x_4625:
[----:B------:R-:W-:-:S05]  /*12590*/  IADD3.X R3, RZ, R5, RZ, P0, !PT ;  /* 0x00000005ff037210 */ /* 0x000fca00007fe4ff */
        /* <DEDUP_REMOVED lines=12> */
.L_x_4626:
[----:B------:R-:W-:Y:S02]  /*12660*/  IMAD.MOV.U32 R13, RZ, RZ, R23 ;  /* 0x000000ffff0d7224 */ /* 0x000fe400078e0017 */
[----:B------:R-:W-:Y:S01]  /*12670*/  IMAD.MOV.U32 R12, RZ, RZ, 0x5 ;  /* 0x00000005ff0c7424 */ /* 0x000fe200078e00ff */
[----:B------:R-:W-:-:S13]  /*12680*/  IADD3 R2, P0, R14, R0, RZ ;  /* 0x000000000e027210 */ /* 0x000fda0007f1e0ff */
[----:B------:R-:W-:Y:S05]  /*12690*/  WARPSYNC.COLLECTIVE R15, `(.L_x_4627) ;  /* 0x000000000f087348 */ /* 0x000fea0003c00000 */
[----:B------:R0:W1:Y:S02]  /*126a0*/  SHFL.IDX P6, R14, R13, R12, R11 ;  /* 0x0000000c0d0e7389 */ /* 0x00006400000c000b */
[----:B01----:R-:W-:Y:S01]  /*126b0*/  ENDCOLLECTIVE ;  /* 0x000000000000791b */ /* 0x003fe20003800000 */
.L_x_4627:
        /* <DEDUP_REMOVED lines=13> */
.L_x_4628:
[----:B------:R-:W-:Y:S05]  /*12790*/  BRA `(.L_x_4629) ;  /* 0xffffffcc00387947 */ /* 0x000fea000383ffff */
.L_x_4534:
[----:B------:R-:W-:Y:S01]  /*127a0*/  BSSY B0, `(.L_x_4630) ;  /* 0x0000008000007945 */ /* 0x000fe20003800000 */
[----:B------:R-:W-:Y:S01]  /*127b0*/  IMAD.MOV.U32 R13, RZ, RZ, R31 ;  /* 0x000000ffff0d7224 */ /* 0x000fe200078e001f */
[----:B------:R-:W-:Y:S01]  /*127c0*/  MOV R11, 0x1f ;  /* 0x0000001f000b7802 */ /* 0x000fe20000000f00 */
[----:B------:R-:W-:Y:S02]  /*127d0*/  IMAD.MOV.U32 R12, RZ, RZ, RZ ;  /* 0x000000ffff0c7224 */ /* 0x000fe400078e00ff */
[----:B------:R-:W-:-:S07]  /*127e0*/  IMAD.MOV.U32 R15, RZ, RZ, -0x1 ;  /* 0xffffffffff0f7424 */ /* 0x000fce00078e00ff */
[----:B01---5:R-:W-:Y:S05]  /*127f0*/  WARPSYNC.COLLECTIVE R15, `(.L_x_4631) ;  /* 0x000000000f087348 */ /* 0x023fea0003c00000 */
[----:B------:R2:W3:Y:S02]  /*12800*/  SHFL.IDX P6, R14, R13, R12, R11 ;  /* 0x0000000c0d0e7389 */ /* 0x0004e400000c000b */
[----:B0123-5:R-:W-:Y:S01]  /*12810*/  ENDCOLLECTIVE ;  /* 0x000000000000791b */ /* 0x02ffe20003800000 */
.L_x_4631:
[----:B------:R-:W-:Y:S05]  /*12820*/  BSYNC B0 ;  /* 0x0000000000007941 */ /* 0x000fea0003800000 */
.L_x_4630:
[----:B------:R-:W-:Y:S05]  /*12830*/  BRA `(.L_x_4632) ;  /* 0xffffffd0000c7947 */ /* 0x000fea000383ffff */
.L_x_4537:
[----:B---3--:R3:W4:Y:S02]  /*12840*/  SYNCS.PHASECHK.TRANS64.TRYWAIT P0, [R5+URZ+0x22820], R0 ;  /* 0x02282000050075a7 */ /* 0x008724000800017f */
[----:B----4-:R-:W-:Y:S05]  /*12850*/  @!P0 NANOSLEEP.SYNCS 0x989680 ;  /* 0x009896800000895d */ /* 0x010fea0003900000 */
[----:B------:R-:W4:Y:S02]  /*12860*/  @!P0 SYNCS.PHASECHK.TRANS64 P0, [R5+URZ+0x22820], R0 ;  /* 0x02282000050085a7 */ /* 0x000f24000800007f */
[----:B----4-:R-:W-:Y:S05]  /*12870*/  @!P0 BRA `(.L_x_4537) ;  /* 0xfffffffc00f08947 */ /* 0x010fea000383ffff */
[----:B------:R-:W-:Y:S05]  /*12880*/  BRA `(.L_x_4633) ;  /* 0xffffffd000547947 */ /* 0x000fea000383ffff */
.L_x_4538:
[----:B------:R-:W4:Y:S01]  /*12890*/  S2R R2, SR_TID.X ;  /* 0x0000000000027919 */ /* 0x000f220000002100 */
[----:B------:R-:W-:Y:S01]  /*128a0*/  BSSY B0, `(.L_x_4634) ;  /* 0x000000a000007945 */ /* 0x000fe20003800000 */
[----:B------:R-:W-:Y:S01]  /*128b0*/  IMAD.MOV.U32 R12, RZ, RZ, RZ ;  /* 0x000000ffff0c7224 */ /* 0x000fe200078e00ff */
[----:B------:R-:W-:Y:S01]  /*128c0*/  MOV R11, 0x1f ;  /* 0x0000001f000b7802 */ /* 0x000fe20000000f00 */
[----:B------:R-:W-:Y:S01]  /*128d0*/  IMAD.MOV.U32 R15, RZ, RZ, -0x1 ;  /* 0xffffffffff0f7424 */ /* 0x000fe200078e00ff */
[----:B----4-:R-:W-:-:S04]  /*128e0*/  SHF.R.U32.HI R2, RZ, 0x5, R2 ;  /* 0x00000005ff027819 */ /* 0x010fc80000011602 */
[----:B------:R-:W-:-:S05]  /*128f0*/  LOP3.LUT R2, R2, 0x3, RZ, 0xc0, !PT ;  /* 0x0000000302027812 */ /* 0x000fca00078ec0ff */
[----:B------:R-:W-:-:S07]  /*12900*/  IMAD.MOV.U32 R13, RZ, RZ, R2 ;  /* 0x000000ffff0d7224 */ /* 0x000fce00078e0002 */
[----:B0123-5:R-:W-:Y:S05]  /*12910*/  WARPSYNC.COLLECTIVE R15, `(.L_x_4635) ;  /* 0x000000000f087348 */ /* 0x02ffea0003c00000 */
[----:B------:R4:W0:Y:S02]  /*12920*/  SHFL.IDX P6, R14, R13, R12, R11 ;  /* 0x0000000c0d0e7389 */ /* 0x00082400000c000b */
[----:B012345:R-:W-:Y:S01]  /*12930*/  ENDCOLLECTIVE ;  /* 0x000000000000791b */ /* 0x03ffe20003800000 */
.L_x_4635:
[----:B------:R-:W-:Y:S05]  /*12940*/  BSYNC B0 ;  /* 0x0000000000007941 */ /* 0x000fea0003800000 */
.L_x_4634:
[----:B------:R-:W-:Y:S05]  /*12950*/  BRA `(.L_x_4636) ;  /* 0xffffffd0003c7947 */ /* 0x000fea000383ffff */
.L_x_4541:
[----:B------:R-:W-:Y:S01]  /*12960*/  BSSY B1, `(.L_x_4637) ;  /* 0x0000006000017945 */ /* 0x000fe20003800000 */
[----:B------:R-:W-:-:S07]  /*12970*/  IMAD.MOV.U32 R15, RZ, RZ, -0x1 ;  /* 0xffffffffff0f7424 */ /* 0x000fce00078e00ff */
[----:B0123-5:R-:W-:Y:S05]  /*12980*/  WARPSYNC.COLLECTIVE R15, `(.L_x_4638) ;  /* 0x000000000f0c7348 */ /* 0x02ffea0003c00000 */
[----:B------:R-:W-:Y:S02]  /*12990*/  ELECT P6, UR62, PT ;  /* 0x00000000003e782f */ /* 0x000fe400038c0000 */
[----:B------:R-:W-:Y:S01]  /*129a0*/  MOV R14, UR62 ;  /* 0x0000003e000e7c02 */ /* 0x000fe20008000f00 */
[----:B0123-5:R-:W-:Y:S10]  /*129b0*/  ENDCOLLECTIVE ;  /* 0x000000000000791b */ /* 0x02fff40003800000 */
.L_x_4638:
[----:B------:R-:W-:Y:S05]  /*129c0*/  BSYNC B1 ;  /* 0x0000000000017941 */ /* 0x000fea0003800000 */
.L_x_4637:
[----:B------:R-:W-:Y:S05]  /*129d0*/  BRA `(.L_x_4639) ;  /* 0xffffffd000347947 */ /* 0x000fea000383ffff */
.L_x_4543:
[----:B---3--:R3:W4:Y:S02]  /*129e0*/  SYNCS.PHASECHK.TRANS64.TRYWAIT P1, [R3+URZ+0x22840], R2 ;  /* 0x02284002030075a7 */ /* 0x008724000802017f */
[----:B----4-:R-:W-:Y:S05]  /*129f0*/  @!P1 NANOSLEEP.SYNCS 0x989680 ;  /* 0x009896800000995d */ /* 0x010fea0003900000 */
[----:B------:R-:W4:Y:S02]  /*12a00*/  @!P1 SYNCS.PHASECHK.TRANS64 P1, [R3+URZ+0x22840], R2 ;  /* 0x02284002030095a7 */ /* 0x000f24000802007f */
[----:B----4-:R-:W-:Y:S05]  /*12a10*/  @!P1 BRA `(.L_x_4543) ;  /* 0xfffffffc00f09947 */ /* 0x010fea000383ffff */
[----:B------:R-:W-:Y:S05]  /*12a20*/  BRA `(.L_x_4640) ;  /* 0xffffffd000547947 */ /* 0x000fea000383ffff */
.L_x_4545:
[----:B----4-:R4:W0:Y:S02]  /*12a30*/  SYNCS.PHASECHK.TRANS64.TRYWAIT P1, [R5+URZ+0x22840], R0 ;  /* 0x02284000050075a7 */ /* 0x010824000802017f */
[----:B0-----:R-:W-:Y:S05]  /*12a40*/  @!P1 NANOSLEEP.SYNCS 0x989680 ;  /* 0x009896800000995d */ /* 0x001fea0003900000 */
[----:B------:R-:W0:Y:S02]  /*12a50*/  @!P1 SYNCS.PHASECHK.TRANS64 P1, [R5+URZ+0x22840], R0 ;  /* 0x02284000050095a7 */ /* 0x000e24000802007f */
[----:B0-----:R-:W-:Y:S05]  /*12a60*/  @!P1 BRA `(.L_x_4545) ;  /* 0xfffffffc00f09947 */ /* 0x001fea000383ffff */
[----:B------:R-:W-:Y:S05]  /*12a70*/  BRA `(.L_x_4641) ;  /* 0xffffffd000607947 */ /* 0x000fea000383ffff */
.L_x_4547:
[----:B------:R0:W0:Y:S02]  /*12a80*/  SYNCS.PHASECHK.TRANS64.TRYWAIT P1, [R3+URZ+0x22860], R2 ;  /* 0x02286002030075a7 */ /* 0x000024000802017f */
[----:B0-----:R-:W-:Y:S05]  /*12a90*/  @!P1 NANOSLEEP.SYNCS 0x989680 ;  /* 0x009896800000995d */ /* 0x001fea0003900000 */
[----:B------:R-:W0:Y:S02]  /*12aa0*/  @!P1 SYNCS.PHASECHK.TRANS64 P1, [R3+URZ+0x22860], R2 ;  /* 0x02286002030095a7 */ /* 0x000e24000802007f */
[----:B0-----:R-:W-:Y:S05]  /*12ab0*/  @!P1 BRA `(.L_x_4547) ;  /* 0xfffffffc00f09947 */ /* 0x001fea000383ffff */
[----:B------:R-:W-:Y:S05]  /*12ac0*/  BRA `(.L_x_4642) ;  /* 0xffffffd0005c7947 */ /* 0x000fea000383ffff */
.L_x_4643:
        /* <DEDUP_REMOVED lines=11> */
.L_x_6463:


//--------------------- .text._ZN7cutlass13device_kernelIN5flash11enable_sm90INS1_16FlashAttnFwdSm90INS1_25CollectiveMainloopFwdSm90ILi2EN4cute5tupleIJNS5_1CILi1EEES8_S8_EEENS6_IJNS7_ILi128EEENS7_ILi96EEENS7_ILi64EEEEEELi256ENS_10bfloat16_tEfNS_4arch4Sm90ELb1ELb0ELb1ELb0ELb1ELb0ELb1ELb1ELb0ELb1ELb0ELb0EEENS1_21CollectiveEpilogueFwdINS6_IJSA_NS7_ILi256EEESB_EEES9_SE_SG_Li256ELb0ELb1ELb0ELb0EEENS1_30DynamicPersistentTileSchedulerILi256ELi128ELb0ELb1ELb1EEEEEEEEEvNT_6ParamsE --------------------------
	.section	.text._ZN7cutlass13device_kernelIN5flash11enable_sm90INS1_16FlashAttnFwdSm90INS1_25CollectiveMainloopFwdSm90ILi2EN4cute5tupleIJNS5_1CILi1EEES8_S8_EEENS6_IJNS7_ILi128EEENS7_ILi96EEENS7_ILi64EEEEEELi256ENS_10bfloat16_tEfNS_4arch4Sm90ELb1ELb0ELb1ELb0ELb1ELb0ELb1ELb1ELb0ELb1ELb0ELb0EEENS1_21CollectiveEpilogueFwdINS6_IJSA_NS7_ILi256EEESB_EEES9_SE_SG_Li256ELb0ELb1ELb0ELb0EEENS1_30DynamicPersistentTileSchedulerILi256ELi128ELb0ELb1ELb1EEEEEEEEEvNT_6ParamsE,"ax",@progbits
	.align	128
.text._ZN7cutlass13device_kernelIN5flash11enable_sm90INS1_16FlashAttnFwdSm90INS1_25CollectiveMainloopFwdSm90ILi2EN4cute5tupleIJNS5_1CILi1EEES8_S8_EEENS6_IJNS7_ILi128EEENS7_ILi96EEENS7_ILi64EEEEEELi256ENS_10bfloat16_tEfNS_4arch4Sm90ELb1ELb0ELb1ELb0ELb1ELb0ELb1ELb1ELb0ELb1ELb0ELb0EEENS1_21CollectiveEpilogueFwdINS6_IJSA_NS7_ILi256EEESB_EEES9_SE_SG_Li256ELb0ELb1ELb0ELb0EEENS1_30DynamicPersistentTileSchedulerILi256ELi128ELb0ELb1ELb1EEEEEEEEEvNT_6ParamsE:
        .type           _ZN7cutlass13device_kernelIN5flash11enable_sm90INS1_16FlashAttnFwdSm90INS1_25CollectiveMainloopFwdSm90ILi2EN4cute5tupleIJNS5_1CILi1EEES8_S8_EEENS6_IJNS7_ILi128EEENS7_ILi96EEENS7_ILi64EEEEEELi256ENS_10bfloat16_tEfNS_4arch4Sm90ELb1ELb0ELb1ELb0ELb1ELb0ELb1ELb1ELb0ELb1ELb0ELb0EEENS1_21CollectiveEpilogueFwdINS6_IJSA_NS7_ILi256EEESB_EEES9_SE_SG_Li256ELb0ELb1ELb0ELb0EEENS1_30DynamicPersistentTileSchedulerILi256ELi128ELb0ELb1ELb1EEEEEEEEEvNT_6ParamsE,@function
        .size           _ZN7cutlass13device_kernelIN5flash11enable_sm90INS1_16FlashAttnFwdSm90INS1_25CollectiveMainloopFwdSm90ILi2EN4cute5tupleIJNS5_1CILi1EEES8_S8_EEENS6_IJNS7_ILi128EEENS7_ILi96EEENS7_ILi64EEEEEELi256ENS_10bfloat16_tEfNS_4arch4Sm90ELb1ELb0ELb1ELb0ELb1ELb0ELb1ELb1ELb0ELb1ELb0ELb0EEENS1_21CollectiveEpilogueFwdINS6_IJSA_NS7_ILi256EEESB_EEES9_SE_SG_Li256ELb0ELb1ELb0ELb0EEENS1_30DynamicPersistentTileSchedulerILi256ELi128ELb0ELb1ELb1EEEEEEEEEvNT_6ParamsE,(.L_x_6464 - _ZN7cutlass13device_kernelIN5flash11enable_sm90INS1_16FlashAttnFwdSm90INS1_25CollectiveMainloopFwdSm90ILi2EN4cute5tupleIJNS5_1CILi1EEES8_S8_EEENS6_IJNS7_ILi128EEENS7_ILi96EEENS7_ILi64EEEEEELi256ENS_10bfloat16_tEfNS_4arch4Sm90ELb1ELb0ELb1ELb0ELb1ELb0ELb1ELb1ELb0ELb1ELb0ELb0EEENS1_21CollectiveEpilogueFwdINS6_IJSA_NS7_ILi256EEESB_EEES9_SE_SG_Li256ELb0ELb1ELb0ELb0EEENS1_30DynamicPersistentTileSchedulerILi256ELi128ELb0ELb1ELb1EEEEEEEEEvNT_6ParamsE)
        .other          _ZN7cutlass13device_kernelIN5flash11enable_sm90INS1_16FlashAttnFwdSm90INS1_25CollectiveMainloopFwdSm90ILi2EN4cute5tupleIJNS5_1CILi1EEES8_S8_EEENS6_IJNS7_ILi128EEENS7_ILi96EEENS7_ILi64EEEEEELi256ENS_10bfloat16_tEfNS_4arch4Sm90ELb1ELb0ELb1ELb0ELb1ELb0ELb1ELb1ELb0ELb1ELb0ELb0EEENS1_21CollectiveEpilogueFwdINS6_IJSA_NS7_ILi256EEESB_EEES9_SE_SG_Li256ELb0ELb1ELb0ELb0EEENS1_30DynamicPersistentTileSchedulerILi256ELi128ELb0ELb1ELb1EEEEEEEEEvNT_6ParamsE,@"STO_CUDA_ENTRY STV_DEFAULT"
_ZN7cutlass13device_kernelIN5flash11enable_sm90INS1_16FlashAttnFwdSm90INS1_25CollectiveMainloopFwdSm90ILi2EN4cute5tupleIJNS5_1CILi1EEES8_S8_EEENS6_IJNS7_ILi128EEENS7_ILi96EEENS7_ILi64EEEEEELi256ENS_10bfloat16_tEfNS_4arch4Sm90ELb1ELb0ELb1ELb0ELb1ELb0ELb1ELb1ELb0ELb1ELb0ELb0EEENS1_21CollectiveEpilogueFwdINS6_IJSA_NS7_ILi256EEESB_EEES9_SE_SG_Li256ELb0ELb1ELb0ELb0EEENS1_30DynamicPersistentTileSchedulerILi256ELi128ELb0ELb1ELb1EEEEEEEEEvNT_6ParamsE:
        /* <DEDUP_REMOVED lines=47> */
.L_x_4644:
        /* <DEDUP_REMOVED lines=22> */
.L_x_4645:
        /* <DEDUP_REMOVED lines=18> */
.L_x_4646:
        /* <DEDUP_REMOVED lines=22> */
.L_x_4647:
        /* <DEDUP_REMOVED lines=23> */
.L_x_4648:
        /* <DEDUP_REMOVED lines=10> */
.L_x_4650:
[----:B------:R-:W-:-:S08]  /*08e0*/  NOP ;  /* 0x0000000000007918 */ /* 0x000fd00000000000 */
[----:B------:R-:W1:Y:S02]  /*08f0*/  USETMAXREG.TRY_ALLOC.CTAPOOL UP0, 0xe8 ;  /* 0x000000e8000079c8 */ /* 0x000e640008000600 */
[----:B-1----:R-:W-:-:S13]  /*0900*/  PLOP3.LUT P0, PT, PT, PT, UP0, 0x80, 0x0 ;  /* 0x000000000000781c */ /* 0x002fda0003f0f008 */
[----:B------:R-:W-:Y:S05]  /*0910*/  @!P0 BRA `(.L_x_4650) ;  /* 0xfffffffc00f08947 */ /* 0x000fea000383ffff */
[----:B------:R-:W1:Y:S01]  /*0920*/  S2R R0, SR_TID.X ;  /* 0x0000000000007919 */ /* 0x000e620000002100 */
[----:B------:R-:W2:Y:S08]  /*0930*/  S2UR UR4, SR_CTAID.X ;  /* 0x00000000000479c3 */ /* 0x000eb00000002500 */
[----:B------:R-:W-:Y:S08]  /*0940*/  BAR.ARV 0x4, 0x180 ;  /* 0x0106000000007b1d */ /* 0x000ff00000002000 */
[----:B------:R-:W-:Y:S06]  /*0950*/  BAR.ARV 0x8, 0x180 ;  /* 0x0206000000007b1d */ /* 0x000fec0000002000 */
[----:B-1----:R-:W-:-:S04]  /*0960*/  SHF.R.U32.HI R0, RZ, 0x7, R0 ;  /* 0x00000007ff007819 */ /* 0x002fc80000011600 */
[----:B------:R-:W-:Y:S02]  /*0970*/  ISETP.NE.AND P0, PT, R0, 0x1, PT ;  /* 0x000000010000780c */ /* 0x000fe40003f05270 */
[----:B------:R-:W2:Y:S11]  /*0980*/  LDC R0, c[0x0][0xd38] ;  /* 0x00034e00ff007b82 */ /* 0x000eb60000000800 */
[----:B------:R-:W-:Y:S06]  /*0990*/  @!P0 BAR.ARV 0x9, 0x100 ;  /* 0x0244000000008b1d */ /* 0x000fec0000002000 */
[----:B--2---:R-:W-:-:S13]  /*09a0*/  ISETP.LE.AND P0, PT, R0, UR4, PT ;  /* 0x0000000400007c0c */ /* 0x004fda000bf03270 */
[----:B------:R-:W-:Y:S05]  /*09b0*/  @P0 EXIT ;  /* 0x000000000000094d */ /* 0x000fea0003800000 */
[----:B------:R-:W2:Y:S01]  /*09c0*/  LDL R3, [R1+0xc] ;  /* 0x00000c0001037983 */ /* 0x000ea20000100800 */
[----:B------:R-:W-:Y:S01]  /*09d0*/  IMAD.MOV.U32 R222, RZ, RZ, RZ ;  /* 0x000000ffffde7224 */ /* 0x000fe200078e00ff */
[----:B------:R-:W-:Y:S01]  /*09e0*/  UMOV UR39, URZ ;  /* 0x0000003f00277c82 */ /* 0x000fe20008000000 */
[----:B------:R-:W-:Y:S01]  /*09f0*/  UMOV UR38, URZ ;  /* 0x0000003f00267c82 */ /* 0x000fe20008000000 */
[----:B0-----:R-:W0:Y:S02]  /*0a00*/  S2R R2, SR_TID.X ;  /* 0x0000000000027919 */ /* 0x001e240000002100 */
[----:B0-----:R-:W-:-:S05]  /*0a10*/  VIADD R12, R2, 0xffffff80 ;  /* 0xffffff80020c7836 */ /* 0x001fca0000000000 */
[----:B------:R-:W-:-:S04]  /*0a20*/  SHF.R.S32.HI R0, RZ, 0x1f, R12 ;  /* 0x0000001fff007819 */ /* 0x000fc8000001140c */
[CC--:B------:R-:W-:Y:S02]  /*0a30*/  LEA.HI R4, R0.reuse, R12.reuse, RZ, 0x5 ;  /* 0x0000000c00047211 */ /* 0x0c0fe400078f28ff */
[----:B------:R-:W-:-:S03]  /*0a40*/  LEA.HI R2, R0, R12, RZ, 0x4 ;  /* 0x0000000c00027211 */ /* 0x000fc600078f20ff */
[----:B------:R-:W-:Y:S01]  /*0a50*/  IMAD.SHL.U32 R6, R4, 0x20, RZ ;  /* 0x0000002004067824 */ /* 0x000fe200078e00ff */
[----:B------:R-:W-:Y:S02]  /*0a60*/  LOP3.LUT R4, R2, 0x3fffff0, RZ, 0xc0, !PT ;  /* 0x03fffff002047812 */ /* 0x000fe400078ec0ff */
[----:B------:R-:W-:Y:S02]  /*0a70*/  SHF.R.S32.HI R5, RZ, 0x4, R2 ;  /* 0x00000004ff057819 */ /* 0x000fe40000011402 */
[----:B------:R-:W-:Y:S01]  /*0a80*/  LOP3.LUT R7, R6, 0xfffffc00, RZ, 0xc0, !PT ;  /* 0xfffffc0006077812 */ /* 0x000fe200078ec0ff */
[----:B------:R-:W-:Y:S01]  /*0a90*/  IMAD.IADD R4, R12, 0x1, -R4 ;  /* 0x000000010c047824 */ /* 0x000fe200078e0a04 */
[----:B------:R-:W-:Y:S02]  /*0aa0*/  LEA.HI R6, R0, R12, RZ, 0x2 ;  /* 0x0000000c00067211 */ /* 0x000fe400078f10ff */
[----:B------:R-:W-:Y:S02]  /*0ab0*/  LEA.HI R2, R2, R5, RZ, 0x1 ;  /* 0x0000000502027211 */ /* 0x000fe400078f08ff */
[----:B------:R-:W-:-:S02]  /*0ac0*/  LOP3.LUT R6, R6, 0xfffffffc, RZ, 0xc0, !PT ;  /* 0xfffffffc06067812 */ /* 0x000fc400078ec0ff */
[----:B------:R-:W-:Y:S02]  /*0ad0*/  LOP3.LUT R2, R2, 0x1ffffffe, RZ, 0xc0, !PT ;  /* 0x1ffffffe02027812 */ /* 0x000fe400078ec0ff */
[----:B------:R-:W-:Y:S01]  /*0ae0*/  LEA R7, R4, R7, 0x6 ;  /* 0x0000000704077211 */ /* 0x000fe200078e30ff */
[----:B------:R-:W-:Y:S02]  /*0af0*/  IMAD.IADD R6, R12, 0x1, -R6 ;  /* 0x000000010c067824 */ /* 0x000fe400078e0a06 */
[----:B------:R-:W-:-:S03]  /*0b00*/  IMAD.IADD R2, R5, 0x1, -R2 ;  /* 0x0000000105027824 */ /* 0x000fc600078e0a02 */
[----:B------:R-:W-:Y:S01]  /*0b10*/  LEA.HI R4, R6, R6, RZ, 0x1 ;  /* 0x0000000606047211 */ /* 0x000fe200078f08ff */
[----:B------:R-:W-:-:S03]  /*0b20*/  IMAD R226, R2, 0x8, R7 ;  /* 0x0000000802e27824 */ /* 0x000fc600078e0207 */
[----:B------:R-:W-:-:S05]  /*0b30*/  LOP3.LUT R5, R4, 0x1ffffffe, RZ, 0xc0, !PT ;  /* 0x1ffffffe04057812 */ /* 0x000fca00078ec0ff */
[----:B------:R-:W-:Y:S01]  /*0b40*/  IMAD.IADD R6, R6, 0x1, -R5 ;  /* 0x0000000106067824 */ /* 0x000fe200078e0a05 */
[----:B--2---:R-:W-:Y:S02]  /*0b50*/  R2UR UR5, R3 ;  /* 0x00000000030572ca */ /* 0x004fe400000e0000 */
[CC--:B------:R-:W-:Y:S02]  /*0b60*/  LEA.HI R3, R0.reuse, R12.reuse, RZ, 0x7 ;  /* 0x0000000c00037211 */ /* 0x0c0fe400078f38ff */
[----:B------:R-:W-:Y:S02]  /*0b70*/  LEA.HI R0, R0, R12, RZ, 0x3 ;  /* 0x0000000c00007211 */ /* 0x000fe400078f18ff */
[C---:B------:R-:W-:Y:S02]  /*0b80*/  LOP3.LUT R223, R3.reuse, 0xffffff80, RZ, 0xc0, !PT ;  /* 0xffffff8003df7812 */ /* 0x040fe400078ec0ff */
[----:B------:R-:W-:Y:S02]  /*0b90*/  SHF.R.S32.HI R224, RZ, 0x7, R3 ;  /* 0x00000007ffe07819 */ /* 0x000fe40000011403 */
[----:B------:R-:W-:Y:S01]  /*0ba0*/  LOP3.LUT R218, R0, 0xfffffff8, RZ, 0xc0, !PT ;  /* 0xfffffff800da7812 */ /* 0x000fe200078ec0ff */
[C---:B------:R-:W-:Y:S01]  /*0bb0*/  IMAD.IADD R223, R12.reuse, 0x1, -R223 ;  /* 0x000000010cdf7824 */ /* 0x040fe200078e0adf */
[----:B------:R-:W-:Y:S01]  /*0bc0*/  LEA.HI R3, R3, R224, RZ, 0x1 ;  /* 0x000000e003037211 */ /* 0x000fe200078f08ff */
[----:B------:R-:W-:Y:S01]  /*0bd0*/  ULOP3.LUT UR5, UR5, 0x1, URZ, 0xfc, !UPT ;  /* 0x0000000105057892 */ /* 0x000fe2000f8efc3f */
[----:B------:R-:W-:-:S02]  /*0be0*/  IADD3 R218, R12, -R218, RZ ;  /* 0x800000da0cda7210 */ /* 0x000fc40007ffe0ff */
[----:B------:R-:W-:Y:S02]  /*0bf0*/  SHF.R.S32.HI R8, RZ, 0x1f, R223 ;  /* 0x0000001fff087819 */ /* 0x000fe400000114df */
[----:B------:R-:W-:Y:S01]  /*0c00*/  LOP3.LUT R3, R3, 0x3fffffe, RZ, 0xc0, !PT ;  /* 0x03fffffe03037812 */ /* 0x000fe200078ec0ff */
[----:B------:R-:W-:Y:S01]  /*0c10*/  IMAD.SHL.U32 R200, R218, 0x8, RZ ;  /* 0x00000008dac87824 */ /* 0x000fe200078e00ff */
[CC--:B------:R-:W-:Y:S01]  /*0c20*/  LEA.HI R9, R8.reuse, R223.reuse, RZ, 0x2 ;  /* 0x000000df08097211 */ /* 0x0c0fe200078f10ff */
[----:B------:R-:W-:Y:S01]  /*0c30*/  IMAD.U32 R227, RZ, RZ, UR5 ;  /* 0x00000005ffe37e24 */ /* 0x000fe2000f8e00ff */
[----:B------:R-:W-:Y:S01]  /*0c40*/  LEA.HI R8, R8, R223, RZ, 0x5 ;  /* 0x000000df08087211 */ /* 0x000fe200078f28ff */
[----:B------:R-:W-:Y:S01]  /*0c50*/  IMAD.IADD R3, R224, 0x1, -R3 ;  /* 0x00000001e0037824 */ /* 0x000fe200078e0a03 */
[--C-:B------:R-:W-:Y:S01]  /*0c60*/  SHF.R.S32.HI R10, RZ, 0x2, R9.reuse ;  /* 0x00000002ff0a7819 */ /* 0x100fe20000011409 */
[C---:B------:R-:W-:Y:S01]  /*0c70*/  VIADD R216, R200.reuse, 0x40 ;  /* 0x00000040c8d87836 */ /* 0x040fe20000000000 */
[----:B------:R-:W-:Y:S01]  /*0c80*/  SHF.R.S32.HI R11, RZ, 0x1f, R9 ;  /* 0x0000001fff0b7819 */ /* 0x000fe20000011409 */
[----:B------:R-:W-:Y:S01]  /*0c90*/  VIADD R217, R200, 0xc0 ;  /* 0x000000c0c8d97836 */ /* 0x000fe20000000000 */
[----:B------:R-:W-:-:S02]  /*0ca0*/  SHF.R.S32.HI R8, RZ, 0x5, R8 ;  /* 0x00000005ff087819 */ /* 0x000fc40000011408 */
[----:B------:R-:W-:Y:S02]  /*0cb0*/  LEA.HI R11, R11, R10, RZ, 0x3 ;  /* 0x0000000a0b0b7211 */ /* 0x000fe400078f18ff */
[----:B------:R-:W-:Y:S02]  /*0cc0*/  LOP3.LUT R214, R9, 0x7ffffffc, RZ, 0xc0, !PT ;  /* 0x7ffffffc09d67812 */ /* 0x000fe400078ec0ff */
[----:B------:R-:W-:Y:S02]  /*0cd0*/  LOP3.LUT R11, R11, 0xfffffff8, RZ, 0xc0, !PT ;  /* 0xfffffff80b0b7812 */ /* 0x000fe400078ec0ff */
[----:B------:R-:W-:Y:S01]  /*0ce0*/  IADD3 R215, R200, 0x80, RZ ;  /* 0x00000080c8d77810 */ /* 0x000fe20007ffe0ff */
[----:B------:R-:W-:Y:S01]  /*0cf0*/  IMAD.IADD R214, R223, 0x1, -R214 ;  /* 0x00000001dfd67824 */ /* 0x000fe200078e0ad6 */
[----:B------:R-:W-:Y:S01]  /*0d00*/  SHF.R.S32.HI R221, RZ, 0x3, R0 ;  /* 0x00000003ffdd7819 */ /* 0x000fe20000011400 */
[----:B------:R-:W-:Y:S01]  /*0d10*/  IMAD.IADD R11, R10, 0x1, -R11 ;  /* 0x000000010a0b7824 */ /* 0x000fe200078e0a0b */
[----:B------:R-:W-:-:S02]  /*0d20*/  SHF.R.S32.HI R0, RZ, 0x1f, R200 ;  /* 0x0000001fff007819 */ /* 0x000fc400000114c8 */
[----:B------:R-:W-:Y:S01]  /*0d30*/  SHF.R.S32.HI R2, RZ, 0x1f, R216 ;  /* 0x0000001fff027819 */ /* 0x000fe200000114d8 */
[----:B------:R-:W-:Y:S01]  /*0d40*/  IMAD R8, R8, 0x10, R11 ;  /* 0x0000001008087824 */ /* 0x000fe200078e020b */
[----:B------:R-:W-:Y:S02]  /*0d50*/  SHF.R.S32.HI R0, RZ, 0x1f, R215 ;  /* 0x0000001fff007819 */ /* 0x000fe400000114d7 */
[----:B------:R-:W-:Y:S01]  /*0d60*/  SHF.R.S32.HI R229, RZ, 0x1f, R217 ;  /* 0x0000001fffe57819 */ /* 0x000fe200000114d9 */
[----:B------:R-:W-:-:S04]  /*0d70*/  IMAD R225, R3, 0x40, R8 ;  /* 0x0000004003e17824 */ /* 0x000fc800078e0208 */
[----:B------:R-:W-:-:S07]  /*0d80*/  IMAD R213, R6, 0x8, R225 ;  /* 0x0000000806d57824 */ /* 0x000fce00078e02e1 */
.L_x_4708:
        /* <DEDUP_REMOVED lines=21> */
.L_x_4651:
[----:B------:R-:W-:Y:S01]  /*0ee0*/  ULDC UR7, c[0x0][0xd54] ;  /* 0x0003550000077ab9 */ /* 0x000fe20000000800 */
[----:B------:R-:W-:Y:S01]  /*0ef0*/  UMOV UR6, UR9 ;  /* 0x0000000900067c82 */ /* 0x000fe20008000000 */
[----:B------:R-:W-:-:S11]  /*0f00*/  UISETP.NE.AND UP0, UPT, UR7, 0x1, UPT ;  /* 0x000000010700788c */ /* 0x000fd6000bf05270 */
[----:B------:R-:W-:Y:S02]  /*0f10*/  @UP0 ULDC.64 UR10, c[0x0][0xd58] ;  /* 0x00035600000a0ab9 */ /* 0x000fe40000000a00 */
[----:B------:R-:W-:-:S04]  /*0f20*/  UIMAD.WIDE.U32 UR4, UR9, UR10, URZ ;  /* 0x0000000a090472a5 */ /* 0x000fc8000f8e003f */
[----:B------:R-:W-:-:S04]  /*0f30*/  @UP0 USHF.R.U32.HI UR6, URZ, UR11, UR5 ;  /* 0x0000000b3f060299 */ /* 0x000fc80008011605 */
[----:B------:R-:W-:-:S12]  /*0f40*/  UIMAD UR4, UR6, UR7, URZ ;  /* 0x00000007060472a4 */ /* 0x000fd8000f8e023f */
.L_x_4652:
[----:B------:R-:W0:Y:S01]  /*0f50*/  LDC R228, c[0x0][0x448] ;  /* 0x00011200ffe47b82 */ /* 0x000e220000000800 */
[----:B------:R-:W-:Y:S01]  /*0f60*/  ULOP3.LUT UR5, URZ, UR6, URZ, 0x33, !UPT ;  /* 0x000000063f057292 */ /* 0x000fe2000f8e333f */
[----:B------:R-:W-:Y:S01]  /*0f70*/  CS2R R162, SRZ ;  /* 0x0000000000a27805 */ /* 0x000fe2000001ff00 */
[----:B------:R-:W-:Y:S01]  /*0f80*/  ULDC.64 UR10, c[0x0][0x418] ;  /* 0x00010600000a7ab9 */ /* 0x000fe20000000a00 */
[----:B------:R-:W-:Y:S01]  /*0f90*/  ULDC UR6, c[0x0][0xd3c] ;  /* 0x00034f0000067ab9 */ /* 0x000fe20000000800 */
[----:B------:R-:W-:Y:S01]  /*0fa0*/  UISETP.NE.U32.AND UP0, UPT, UR10, URZ, UPT ;  /* 0x0000003f0a00728c */ /* 0x000fe2000bf05070 */
[----:B------:R-:W-:Y:S01]  /*0fb0*/  CS2R R148, SRZ ;  /* 0x0000000000947805 */ /* 0x000fe2000001ff00 */
[----:B------:R-:W-:Y:S01]  /*0fc0*/  UIADD3 UR5, UR5, UR6, URZ ;  /* 0x0000000605057290 */ /* 0x000fe2000fffe03f */
[----:B------:R-:W-:Y:S01]  /*0fd0*/  CS2R R160, SRZ ;  /* 0x0000000000a07805 */ /* 0x000fe2000001ff00 */
[----:B------:R-:W-:Y:S01]  /*0fe0*/  UISETP.NE.AND.EX UP0, UPT, UR11, URZ, UPT, UP0 ;  /* 0x0000003f0b00728c */ /* 0x000fe2000bf05300 */
[----:B------:R-:W-:Y:S01]  /*0ff0*/  CS2R R144, SRZ ;  /* 0x0000000000907805 */ /* 0x000fe2000001ff00 */
[----:B------:R-:W-:Y:S01]  /*1000*/  USHF.L.U32 UR60, UR5, 0x7, URZ ;  /* 0x00000007053c7899 */ /* 0x000fe2000800063f */
[----:B------:R-:W-:Y:S01]  /*1010*/  CS2R R158, SRZ ;  /* 0x00000000009e7805 */ /* 0x000fe2000001ff00 */
[----:B------:R-:W-:Y:S01]  /*1020*/  ULDC UR6, c[0x0][0x424] ;  /* 0x0001090000067ab9 */ /* 0x000fe20000000800 */
[----:B------:R-:W-:Y:S01]  /*1030*/  ULDC UR5, c[0x0][0x288] ;  /* 0x0000a20000057ab9 */ /* 0x000fe20000000800 */
[----:B------:R-:W-:Y:S01]  /*1040*/  UIADD3 UR10, UR60, 0x7f, URZ ;  /* 0x0000007f3c0a7890 */ /* 0x000fe2000fffe03f */
[----:B------:R-:W-:Y:S01]  /*1050*/  CS2R R140, SRZ ;  /* 0x00000000008c7805 */ /* 0x000fe2000001ff00 */
[----:B------:R-:W-:Y:S01]  /*1060*/  UIADD3 UR5, -UR5, 0x60, URZ ;  /* 0x0000006005057890 */ /* 0x000fe2000fffe13f */
[----:B------:R-:W-:Y:S01]  /*1070*/  CS2R R128, SRZ ;  /* 0x0000000000807805 */ /* 0x000fe2000001ff00 */
[----:B------:R-:W-:Y:S01]  /*1080*/  USEL UR12, UR6, 0x1, UP0 ;  /* 0x00000001060c7887 */ /* 0x000fe20008000000 */
[----:B------:R-:W-:Y:S01]  /*1090*/  CS2R R136, SRZ ;  /* 0x0000000000887805 */ /* 0x000fe2000001ff00 */
[----:B------:R-:W-:Y:S01]  /*10a0*/  ULDC UR7, c[0x0][0x2f0] ;  /* 0x0000bc0000077ab9 */ /* 0x000fe20000000800 */
[----:B------:R-:W-:Y:S01]  /*10b0*/  IMAD.U32 R0, RZ, RZ, UR10 ;  /* 0x0000000aff007e24 */ /* 0x000fe2000f8e00ff */
[----:B------:R-:W-:Y:S01]  /*10c0*/  UIMAD UR5, UR12, UR7, UR5 ;  /* 0x000000070c0572a4 */ /* 0x000fe2000f8e0205 */
[----:B0-----:R-:W-:Y:S01]  /*10d0*/  ISETP.NE.AND P0, PT, R228, 0x1, PT ;  /* 0x00000001e400780c */ /* 0x001fe20003f05270 */
[----:B------:R-:W-:Y:S01]  /*10e0*/  UIADD3 UR4, UR9, -UR4, URZ ;  /* 0x8000000409047290 */ /* 0x000fe2000fffe03f */
[----:B------:R-:W-:Y:S01]  /*10f0*/  IMAD.U32 R212, RZ, RZ, UR12 ;  /* 0x0000000cffd47e24 */ /* 0x000fe2000f8e00ff */
[----:B------:R-:W-:Y:S01]  /*1100*/  UIMAD UR6, UR12, UR7, 0x5f ;  /* 0x0000005f0c0674a4 */ /* 0x000fe2000f8e0207 */
[----:B------:R-:W-:Y:S01]  /*1110*/  CS2R R92, SRZ ;  /* 0x00000000005c7805 */ /* 0x000fe2000001ff00 */
[----:B------:R-:W-:Y:S01]  /*1120*/  ULDC UR9, c[0x0][0xd48] ;  /* 0x0003520000097ab9 */ /* 0x000fe20000000800 */
[----:B------:R-:W-:Y:S01]  /*1130*/  CS2R R88, SRZ ;  /* 0x0000000000587805 */ /* 0x000fe2000001ff00 */
[----:B------:R-:W-:Y:S01]  /*1140*/  UISETP.NE.AND UP0, UPT, UR9, 0x1, UPT ;  /* 0x000000010900788c */ /* 0x000fe2000bf05270 */
[----:B------:R-:W-:Y:S01]  /*1150*/  CS2R R132, SRZ ;  /* 0x0000000000847805 */ /* 0x000fe2000001ff00 */
[----:B------:R-:W-:Y:S01]  /*1160*/  UIMAD.WIDE UR6, UR6, 0x2aaaaaab, URZ ;  /* 0x2aaaaaab060678a5 */ /* 0x000fe2000f8e023f */
[----:B------:R-:W-:-:S02]  /*1170*/  CS2R R84, SRZ ;  /* 0x0000000000547805 */ /* 0x000fc4000001ff00 */
[----:B------:R-:W-:Y:S02]  /*1180*/  CS2R R80, SRZ ;  /* 0x0000000000507805 */ /* 0x000fe4000001ff00 */
[----:B------:R-:W-:Y:S01]  /*1190*/  CS2R R194, SRZ ;  /* 0x0000000000c27805 */ /* 0x000fe2000001ff00 */
[----:B------:R-:W0:Y:S01]  /*11a0*/  @P0 LDC R2, c[0x0][0x44c] ;  /* 0x00011300ff020b82 */ /* 0x000e220000000800 */
[----:B------:R-:W-:Y:S01]  /*11b0*/  USHF.R.U32.HI UR6, URZ, 0x1f, UR7 ;  /* 0x0000001f3f067899 */ /* 0x000fe20008011607 */
[----:B------:R-:W-:Y:S02]  /*11c0*/  CS2R R76, SRZ ;  /* 0x00000000004c7805 */ /* 0x000fe4000001ff00 */
[----:B------:R-:W-:Y:S02]  /*11d0*/  CS2R R72, SRZ ;  /* 0x0000000000487805 */ /* 0x000fe4000001ff00 */
[----:B------:R-:W-:Y:S01]  /*11e0*/  CS2R R124, SRZ ;  /* 0x00000000007c7805 */ /* 0x000fe2000001ff00 */
[----:B------:R-:W-:Y:S01]  /*11f0*/  ULEA.HI.SX32 UR6, UR7, UR6, 0x1c ;  /* 0x0000000607067291 */ /* 0x000fe2000f8fe23f */
[----:B------:R-:W-:-:S02]  /*1200*/  CS2R R68, SRZ ;  /* 0x0000000000447805 */ /* 0x000fc4000001ff00 */
[----:B------:R-:W-:Y:S01]  /*1210*/  CS2R R64, SRZ ;  /* 0x0000000000407805 */ /* 0x000fe2000001ff00 */
[----:B------:R-:W1:Y:S01]  /*1220*/  @P0 LDC R3, c[0x0][0x450] ;  /* 0x00011400ff030b82 */ /* 0x000e620000000800 */
[----:B------:R-:W-:Y:S01]  /*1230*/  @UP0 ULDC UR7, c[0x0][0xd50] ;  /* 0x0003540000070ab9 */ /* 0x000fe20000000800 */
        /* <DEDUP_REMOVED lines=14> */
[----:B0-----:R-:W-:Y:S01]  /*1320*/  @P0 IMAD.HI.U32 R2, R2, UR10, RZ ;  /* 0x0000000a02020c27 */ /* 0x001fe2000f8e00ff */
[----:B------:R-:W-:Y:S02]  /*1330*/  CS2R R164, SRZ ;  /* 0x0000000000a47805 */ /* 0x000fe4000001ff00 */
[----:B------:R-:W-:Y:S02]  /*1340*/  CS2R R98, SRZ ;  /* 0x0000000000627805 */ /* 0x000fe4000001ff00 */
[----:B------:R-:W-:Y:S01]  /*1350*/  CS2R R186, SRZ ;  /* 0x0000000000ba7805 */ /* 0x000fe2000001ff00 */
[----:B------:R-:W-:Y:S01]  /*1360*/  IMAD.MOV.U32 R188, RZ, RZ, RZ ;  /* 0x000000ffffbc7224 */ /* 0x000fe200078e00ff */
[----:B------:R-:W-:-:S02]  /*1370*/  CS2R R94, SRZ ;  /* 0x00000000005e7805 */ /* 0x000fc4000001ff00 */
[----:B------:R-:W-:Y:S02]  /*1380*/  CS2R R90, SRZ ;  /* 0x00000000005a7805 */ /* 0x000fe4000001ff00 */
[----:B------:R-:W-:Y:S02]  /*1390*/  CS2R R184, SRZ ;  /* 0x0000000000b87805 */ /* 0x000fe4000001ff00 */
[----:B-1----:R-:W-:Y:S02]  /*13a0*/  @P0 SHF.R.U32.HI R0, RZ, R3, R2 ;  /* 0x00000003ff000219 */ /* 0x002fe40000011602 */
[----:B------:R-:W-:Y:S02]  /*13b0*/  CS2R R86, SRZ ;  /* 0x0000000000567805 */ /* 0x000fe4000001ff00 */
[----:B------:R-:W-:Y:S02]  /*13c0*/  PLOP3.LUT P0, PT, PT, PT, PT, 0x80, 0x0 ;  /* 0x000000000000781c */ /* 0x000fe40003f0f070 */
[----:B------:R-:W-:-:S02]  /*13d0*/  CS2R R82, SRZ ;  /* 0x0000000000527805 */ /* 0x000fc4000001ff00 */
[----:B------:R-:W-:Y:S01]  /*13e0*/  CS2R R182, SRZ ;  /* 0x0000000000b67805 */ /* 0x000fe2000001ff00 */
[----:B------:R-:W-:Y:S01]  /*13f0*/  VIADD R0, R0, UR5 ;  /* 0x0000000500007c36 */ /* 0x000fe20008000000 */
[----:B------:R-:W-:Y:S01]  /*1400*/  ULDC UR5, c[0x0][0xd54] ;  /* 0x0003550000057ab9 */ /* 0x000fe20000000800 */
[----:B------:R-:W-:Y:S01]  /*1410*/  CS2R R78, SRZ ;  /* 0x00000000004e7805 */ /* 0x000fe2000001ff00 */
[----:B------:R-:W-:Y:S01]  /*1420*/  UIMAD UR8, UR8, UR5, UR4 ;  /* 0x00000005080872a4 */ /* 0x000fe2000f8e0204 */
[----:B------:R-:W-:Y:S01]  /*1430*/  IMAD.HI R0, R0, 0x2aaaaaab, RZ ;  /* 0x2aaaaaab00007827 */ /* 0x000fe200078e02ff */
[----:B------:R-:W-:Y:S01]  /*1440*/  CS2R R74, SRZ ;  /* 0x00000000004a7805 */ /* 0x000fe2000001ff00 */
[----:B------:R-:W-:Y:S01]  /*1450*/  @UP0 ULDC UR4, c[0x0][0xd4c] ;  /* 0x0003530000040ab9 */ /* 0x000fe20000000800 */
[----:B------:R-:W-:Y:S01]  /*1460*/  CS2R R180, SRZ ;  /* 0x0000000000b47805 */ /* 0x000fe2000001ff00 */
[----:B------:R-:W-:Y:S01]  /*1470*/  UIMAD.WIDE.U32 UR4, UR8, UR4, URZ ;  /* 0x00000004080472a5 */ /* 0x000fe2000f8e003f */
[----:B------:R-:W-:Y:S01]  /*1480*/  SHF.R.U32.HI R3, RZ, 0x1f, R0 ;  /* 0x0000001fff037819 */ /* 0x000fe20000011600 */
[----:B------:R-:W-:Y:S01]  /*1490*/  UMOV UR10, UR8 ;  /* 0x00000008000a7c82 */ /* 0x000fe20008000000 */
[----:B------:R-:W-:Y:S01]  /*14a0*/  CS2R R70, SRZ ;  /* 0x0000000000467805 */ /* 0x000fe2000001ff00 */
[----:B------:R-:W-:Y:S01]  /*14b0*/  @UP0 USHF.R.U32.HI UR10, URZ, UR7, UR5 ;  /* 0x000000073f0a0299 */ /* 0x000fe20008011605 */
[----:B------:R-:W-:-:S02]  /*14c0*/  LEA.HI.SX32 R201, R0, R3, 0x1c ;  /* 0x0000000300c97211 */ /* 0x000fc400078fe2ff */
[----:B------:R-:W-:Y:S02]  /*14d0*/  CS2R R2, SRZ ;  /* 0x0000000000027805 */ /* 0x000fe4000001ff00 */
[----:B------:R-:W-:Y:S01]  /*14e0*/  MOV R0, RZ ;  /* 0x000000ff00007202 */ /* 0x000fe20000000f00 */
[----:B------:R-:W-:Y:S01]  /*14f0*/  UIADD3 UR4, -UR10, URZ, URZ ;  /* 0x0000003f0a047290 */ /* 0x000fe2000fffe13f */
[----:B------:R-:W-:Y:S01]  /*1500*/  VIMNMX R201, R201, UR6, PT ;  /* 0x00000006c9c97c48 */ /* 0x000fe2000bfe0100 */
[----:B------:R-:W-:Y:S01]  /*1510*/  IMAD.U32 R220, RZ, RZ, UR10 ;  /* 0x0000000affdc7e24 */ /* 0x000fe2000f8e00ff */
[----:B------:R-:W-:Y:S01]  /*1520*/  CS2R R66, SRZ ;  /* 0x0000000000427805 */ /* 0x000fe2000001ff00 */
[----:B------:R-:W-:Y:S01]  /*1530*/  UIMAD UR4, UR9, UR4, UR8 ;  /* 0x00000004090472a4 */ /* 0x000fe2000f8e0208 */
[----:B------:R-:W-:Y:S02]  /*1540*/  ISETP.GE.AND P1, PT, R201, 0x1, PT ;  /* 0x00000001c900780c */ /* 0x000fe40003f26270 */
[----:B------:R-:W-:-:S02]  /*1550*/  CS2R R178, SRZ ;  /* 0x0000000000b27805 */ /* 0x000fc4000001ff00 */
[----:B------:R-:W-:Y:S02]  /*1560*/  CS2R R62, SRZ ;  /* 0x00000000003e7805 */ /* 0x000fe4000001ff00 */
[----:B------:R-:W-:Y:S02]  /*1570*/  CS2R R58, SRZ ;  /* 0x00000000003a7805 */ /* 0x000fe4000001ff00 */
[----:B------:R-:W-:Y:S01]  /*1580*/  CS2R R176, SRZ ;  /* 0x0000000000b07805 */ /* 0x000fe2000001ff00 */
[----:B------:R-:W-:Y:S01]  /*1590*/  IMAD.U32 R219, RZ, RZ, UR4 ;  /* 0x00000004ffdb7e24 */ /* 0x000fe2000f8e00ff */
        /* <DEDUP_REMOVED lines=25> */
[----:B------:R-:W-:Y:S02]  /*1730*/  USHF.R.U32.HI UR4, URZ, 0x4, UR5 ;  /* 0x000000043f047899 */ /* 0x000fe40008011605 */
[----:B------:R-:W-:Y:S02]  /*1740*/  UIADD3 UR5, UR5, 0xa000, URZ ;  /* 0x0000a00005057890 */ /* 0x000fe4000fffe03f */
[----:B------:R-:W-:Y:S02]  /*1750*/  ULOP3.LUT UR4, UR4, 0x3fff, URZ, 0xc0, !UPT ;  /* 0x00003fff04047892 */ /* 0x000fe4000f8ec03f */
[----:B------:R-:W-:Y:S02]  /*1760*/  USHF.R.U32.HI UR5, URZ, 0x4, UR5 ;  /* 0x000000043f057899 */ /* 0x000fe40008011605 */
[----:B------:R-:W-:Y:S02]  /*1770*/  ULOP3.LUT UR42, UR4, 0x10000, URZ, 0xfc, !UPT ;  /* 0x00010000042a7892 */ /* 0x000fe4000f8efc3f */
[----:B------:R-:W-:-:S03]  /*1780*/  ULOP3.LUT UR41, UR5, 0x3fff, URZ, 0xc0, !UPT ;  /* 0x00003fff05297892 */ /* 0x000fc6000f8ec03f */
[----:B------:R-:W-:Y:S02]  /*1790*/  UMOV UR5, 0x40000040 ;  /* 0x4000004000057882 */ /* 0x000fe40000000000 */
[----:B------:R-:W-:Y:S01]  /*17a0*/  UMOV UR4, UR42 ;  /* 0x0000002a00047c82 */ /* 0x000fe20008000000 */
[----:B------:R-:W-:Y:S02]  /*17b0*/  IMAD.U32 R23, RZ, RZ, UR5 ;  /* 0x00000005ff177e24 */ /* 0x000fe4000f8e00ff */
[----:B------:R-:W-:Y:S01]  /*17c0*/  IMAD.U32 R22, RZ, RZ, UR4 ;  /* 0x00000004ff167e24 */ /* 0x000fe2000f8e00ff */
[----:B------:R-:W-:Y:S06]  /*17d0*/  @!P0 BRA `(.L_x_4654) ;  /* 0x0000000000408947 */ /* 0x000fec0003800000 */
[----:B------:R-:W-:Y:S01]  /*17e0*/  MOV R0, 0x0 ;  /* 0x0000000000007802 */ /* 0x000fe20000000f00 */
[----:B------:R-:W-:Y:S01]  /*17f0*/  ULDC.64 UR4, c[0x4][0x98] ;  /* 0x0100260000047ab9 */ /* 0x000fe20000000a00 */
[----:B------:R-:W-:Y:S01]  /*1800*/  ULDC.64 UR6, c[0x4][0x38] ;  /* 0x01000e0000067ab9 */ /* 0x000fe20000000a00 */
[----:B------:R-:W-:Y:S01]  /*1810*/  IMAD.U32 R4, RZ, RZ, UR4 ;  /* 0x00000004ff047e24 */ /* 0x000fe2000f8e00ff */
[----:B------:R0:W1:Y:S01]  /*1820*/  LDC.64 R2, c[0x4][R0] ;  /* 0x0100000000027b82 */ /* 0x0000620000000a00 */
[----:B------:R-:W-:Y:S01]  /*1830*/  MOV R5, UR5 ;  /* 0x0000000500057c02 */ /* 0x000fe20008000f00 */
        /* <DEDUP_REMOVED lines=10> */
.L_x_4654:
[----:B------:R-:W-:Y:S01]  /*18e0*/  LEA.HI R0, R222, R222, RZ, 0x1 ;  /* 0x000000dede007211 */ /* 0x000fe200078f08ff */
[----:B------:R-:W0:Y:S03]  /*18f0*/  S2R R2, SR_TID.X ;  /* 0x0000000000027919 */ /* 0x000e260000002100 */
[----:B------:R-:W-:-:S05]  /*1900*/  LOP3.LUT R3, R0, 0xfffffffe, RZ, 0xc0, !PT ;  /* 0xfffffffe00037812 */ /* 0x000fca00078ec0ff */
[----:B------:R-:W-:-:S05]  /*1910*/  IMAD.IADD R0, R222, 0x1, -R3 ;  /* 0x00000001de007824 */ /* 0x000fca00078e0a03 */
[----:B------:R-:W-:-:S04]  /*1920*/  SHF.L.U32 R0, R0, 0x1f, RZ ;  /* 0x0000001f00007819 */ /* 0x000fc800000006ff */
[----:B------:R-:W1:Y:S01]  /*1930*/  SYNCS.PHASECHK.TRANS64.TRYWAIT P0, [UR40+0x32400], R0 ;  /* 0x03240000ff0075a7 */ /* 0x000e620008000168 */
[----:B0-----:R-:W-:-:S05]  /*1940*/  SHF.R.U32.HI R2, RZ, 0x7, R2 ;  /* 0x00000007ff027819 */ /* 0x001fca0000011602 */
[----:B------:R-:W-:Y:S01]  /*1950*/  VIADD R209, R2, 0x8 ;  /* 0x0000000802d17836 */ /* 0x000fe20000000000 */
[----:B-1----:R-:W-:Y:S06]  /*1960*/  @!P0 BRA `(.L_x_4655) ;  /* 0x0000010800188947 */ /* 0x002fec0003800000 */
.L_x_4776:
[----:B------:R-:W-:Y:S05]  /*1970*/  WARPSYNC.ALL ;  /* 0x0000000000007948 */ /* 0x000fea0003800000 */
[----:B------:R-:W-:Y:S01]  /*1980*/  R2UR UR4, R227 ;  /* 0x00000000e30472ca */ /* 0x000fe200000e0000 */
[----:B------:R1:W-:-:S12]  /*1990*/  BAR.SYNC.DEFER_BLOCKING R209, 0x100 ;  /* 0x000400d10000751d */ /* 0x0003d80000010000 */
[----:B------:R-:W-:-:S05]  /*19a0*/  IMAD.U32 R2, RZ, RZ, UR4 ;  /* 0x00000004ff027e24 */ /* 0x000fca000f8e00ff */
[----:B------:R-:W-:-:S13]  /*19b0*/  ISETP.NE.AND P0, PT, R2, 0x3, PT ;  /* 0x000000030200780c */ /* 0x000fda0003f05270 */
[----:B-1----:R-:W-:Y:S05]  /*19c0*/  @!P0 BRA `(.L_x_4656) ;  /* 0x0000000000048947 */ /* 0x002fea0003800000 */
[----:B------:R-:W-:Y:S01]  /*19d0*/  BPT.TRAP 0x1 ;  /* 0x000000040000795c */ /* 0x000fe20000300000 */
.L_x_4656:
[----:B------:R-:W-:Y:S01]  /*19e0*/  ULEA UR6, UR38, UR40, 0x3 ;  /* 0x0000002826067291 */ /* 0x000fe2000f8e183f */
[----:B------:R-:W-:-:S05]  /*19f0*/  IMAD.U32 R2, RZ, RZ, UR39 ;  /* 0x00000027ff027e24 */ /* 0x000fca000f8e00ff */
[----:B------:R-:W-:-:S04]  /*1a00*/  SHF.L.U32 R2, R2, 0x1f, RZ ;  /* 0x0000001f02027819 */ /* 0x000fc800000006ff */
[----:B------:R1:W2:Y:S01]  /*1a10*/  SYNCS.PHASECHK.TRANS64.TRYWAIT P1, [UR6+0x32430], R2 ;  /* 0x03243002ff0075a7 */ /* 0x0002a20008020146 */
[----:B------:R-:W-:Y:S05]  /*1a20*/  @!P0 BRA `(.L_x_4657) ;  /* 0x0000000000048947 */ /* 0x000fea0003800000 */
[----:B------:R-:W-:Y:S01]  /*1a30*/  BPT.TRAP 0x1 ;  /* 0x000000040000795c */ /* 0x000fe20000300000 */
.L_x_4657:
[----:B--2---:R-:W-:Y:S05]  /*1a40*/  @P1 BRA `(.L_x_4658) ;  /* 0x0000000000081947 */ /* 0x004fea0003800000 */
[----:B------:R-:W2:Y:S02]  /*1a50*/  SYNCS.PHASECHK.TRANS64.TRYWAIT P1, [UR6+0x32430], R2 ;  /* 0x03243002ff0075a7 */ /* 0x000ea40008020146 */
[----:B--2---:R-:W-:Y:S05]  /*1a60*/  @!P1 BRA `(.L_x_4659) ;  /* 0x0000010400f09947 */ /* 0x004fea0003800000 */
.L_x_4658:
[----:B------:R-:W-:Y:S01]  /*1a70*/  UIADD3 UR4, UR40, 0x1c400, URZ ;  /* 0x0001c40028047890 */ /* 0x000fe2000fffe03f */
[----:B------:R-:W-:Y:S01]  /*1a80*/  WARPGROUP.ARRIVE ;  /* 0x00000000000079c5 */ /* 0x000fe20000000000 */
[----:B------:R-:W-:Y:S01]  /*1a90*/  UMOV UR8, UR42 ;  /* 0x0000002a00087c82 */ /* 0x000fe20008000000 */
[----:B------:R-:W-:Y:S01]  /*1aa0*/  UMOV UR9, 0x40000040 ;  /* 0x4000004000097882 */ /* 0x000fe20000000000 */
[----:B------:R-:W-:Y:S01]  /*1ab0*/  USHF.R.U32.HI UR4, URZ, 0x4, UR4 ;  /* 0x000000043f047899 */ /* 0x000fe20008011604 */
[----:B------:R-:W-:-:S03]  /*1ac0*/  UMOV UR11, 0x40000040 ;  /* 0x40000040000b7882 */ /* 0x000fc60000000000 */
[----:B------:R-:W-:-:S04]  /*1ad0*/  ULOP3.LUT UR4, UR4, 0x3fff, URZ, 0xc0, !UPT ;  /* 0x00003fff04047892 */ /* 0x000fc8000f8ec03f */
[----:B------:R-:W-:-:S04]  /*1ae0*/  ULOP3.LUT UR5, UR4, 0x10000, URZ, 0xfc, !UPT ;  /* 0x0001000004057892 */ /* 0x000fc8000f8efc3f */
[----:B------:R-:W-:Y:S02]  /*1af0*/  UIMAD UR4, UR38, 0x300, UR5 ;  /* 0x00000300260478a4 */ /* 0x000fe4000f8e0205 */
[----:B------:R-:W-:Y:S01]  /*1b00*/  IMAD.U32 R20, RZ, RZ, UR5 ;  /* 0x00000005ff147e24 */ /* 0x000fe2000f8e00ff */
[----:B------:R-:W-:Y:S02]  /*1b10*/  UIADD3 UR5, UR42, 0x2, URZ ;  /* 0x000000022a057890 */ /* 0x000fe4000fffe03f */
[----:B------:R-:W-:Y:S02]  /*1b20*/  UIADD3 UR7, UR4, 0x2, URZ ;  /* 0x0000000204077890 */ /* 0x000fe4000fffe03f */
[----:B------:R-:W-:Y:S02]  /*1b30*/  UMOV UR10, UR4 ;  /* 0x00000004000a7c82 */ /* 0x000fe40008000000 */
[----:B------:R-:W-:Y:S01]  /*1b40*/  HGMMA.64x96x16.F32.BF16 R24, gdesc[UR8], RZ, !UPT, gsb0 ;  /* 0x01600000081879f0 */ /* 0x000fe2000c0018ff */
        /* <DEDUP_REMOVED lines=17> */
[----:B------:R-:W-:Y:S02]  /*1c60*/  IMAD.U32 R16, RZ, RZ, UR8 ;  /* 0x00000008ff107e24 */ /* 0x000fe4000f8e00ff */
        /* <DEDUP_REMOVED lines=16> */
.L_x_4777:
[----:B------:R-:W-:Y:S05]  /*1d70*/  @!P0 BRA `(.L_x_4661) ;  /* 0x0000000000048947 */ /* 0x000fea0003800000 */
[----:B------:R-:W-:Y:S01]  /*1d80*/  BPT.TRAP 0x1 ;  /* 0x000000040000795c */ /* 0x000fe20000300000 */
.L_x_4661:
[----:B------:R2:W3:Y:S01]  /*1d90*/  SYNCS.PHASECHK.TRANS64.TRYWAIT P1, [UR6+0x32450], R2 ;  /* 0x03245002ff0075a7 */ /* 0x0004e20008020146 */
[----:B------:R-:W-:Y:S05]  /*1da0*/  @!P0 BRA `(.L_x_4662) ;  /* 0x0000000000048947 */ /* 0x000fea0003800000 */
[----:B------:R-:W-:Y:S01]  /*1db0*/  BPT.TRAP 0x1 ;  /* 0x000000040000795c */ /* 0x000fe20000300000 */
.L_x_4662:
[----:B---3--:R-:W-:Y:S05]  /*1dc0*/  @P1 BRA `(.L_x_4663) ;  /* 0x0000000000081947 */ /* 0x008fea0003800000 */
[----:B------:R-:W3:Y:S02]  /*1dd0*/  SYNCS.PHASECHK.TRANS64.TRYWAIT P1, [UR6+0x32450], R2 ;  /* 0x03245002ff0075a7 */ /* 0x000ee40008020146 */
[----:B---3--:R-:W-:Y:S05]  /*1de0*/  @!P1 BRA `(.L_x_4664) ;  /* 0x0000010400409947 */ /* 0x008fea0003800000 */
.L_x_4663:
[----:B------:R-:W-:Y:S01]  /*1df0*/  UIADD3 UR40, UR40, 0x400, URZ ;  /* 0x0000040028287890 */ /* 0x000fe2000fffe03f */
[----:B------:R-:W-:Y:S01]  /*1e00*/  WARPGROUP.ARRIVE ;  /* 0x00000000000079c5 */ /* 0x000fe20000000000 */
[----:B------:R-:W-:-:S05]  /*1e10*/  ULOP3.LUT UR4, UR41, 0x10000, URZ, 0xfc, !UPT ;  /* 0x0001000029047892 */ /* 0x000fca000f8efc3f */
[----:B0-----:R-:W0:Y:S01]  /*1e20*/  S2R R0, SR_TID.X ;  /* 0x0000000000007919 */ /* 0x001e220000002100 */
[----:B------:R-:W-:Y:S01]  /*1e30*/  USHF.R.U32.HI UR7, URZ, 0x4, UR40 ;  /* 0x000000043f077899 */ /* 0x000fe20008011628 */
[----:B------:R-:W-:Y:S01]  /*1e40*/  UMOV UR9, 0x40000040 ;  /* 0x4000004000097882 */ /* 0x000fe20000000000 */
[----:B------:R-:W-:Y:S02]  /*1e50*/  UMOV UR11, 0x40000040 ;  /* 0x40000040000b7882 */ /* 0x000fe40000000000 */
[----:B------:R-:W-:Y:S01]  /*1e60*/  ULOP3.LUT UR7, UR7, 0x3fff, URZ, 0xc0, !UPT ;  /* 0x00003fff07077892 */ /* 0x000fe2000f8ec03f */
[----:B------:R-:W-:Y:S01]  /*1e70*/  IMAD.U32 R13, RZ, RZ, UR9 ;  /* 0x00000009ff0d7e24 */ /* 0x000fe2000f8e00ff */
[----:B------:R-:W-:Y:S01]  /*1e80*/  UMOV UR8, UR4 ;  /* 0x0000000400087c82 */ /* 0x000fe20008000000 */
[----:B------:R-:W-:Y:S01]  /*1e90*/  UMOV UR13, 0x40000040 ;  /* 0x40000040000d7882 */ /* 0x000fe20000000000 */
[----:B------:R-:W-:Y:S01]  /*1ea0*/  ULOP3.LUT UR61, UR7, 0x10000, URZ, 0xfc, !UPT ;  /* 0x00010000073d7892 */ /* 0x000fe2000f8efc3f */
[----:B------:R-:W-:Y:S01]  /*1eb0*/  IMAD.U32 R12, RZ, RZ, UR8 ;  /* 0x00000008ff0c7e24 */ /* 0x000fe2000f8e00ff */
[----:B------:R-:W-:Y:S01]  /*1ec0*/  UMOV UR15, 0x40000040 ;  /* 0x40000040000f7882 */ /* 0x000fe20000000000 */
[----:B------:R-:W-:Y:S01]  /*1ed0*/  IMAD.U32 R11, RZ, RZ, UR13 ;  /* 0x0000000dff0b7e24 */ /* 0x000fe2000f8e00ff */
[----:B------:R-:W-:-:S02]  /*1ee0*/  UIMAD UR5, UR38, 0xc00, UR61 ;  /* 0x00000c00260578a4 */ /* 0x000fc4000f8e023d */
[----:B------:R-:W-:Y:S02]  /*1ef0*/  UIADD3 UR52, UR4, 0x402, URZ ;  /* 0x0000040204347890 */ /* 0x000fe4000fffe03f */
[----:B------:R-:W-:Y:S01]  /*1f00*/  UIADD3 UR54, UR5, 0x302, URZ ;  /* 0x0000030205367890 */ /* 0x000fe2000fffe03f */
[----:B------:R-:W-:Y:S02]  /*1f10*/  UMOV UR53, 0x40000040 ;  /* 0x4000004000357882 */ /* 0x000fe40000000000 */
[----:B------:R-:W-:Y:S01]  /*1f20*/  UMOV UR10, UR5 ;  /* 0x00000005000a7c82 */ /* 0x000fe20008000000 */
[----:B------:R-:W-:Y:S01]  /*1f30*/  UMOV UR55, 0x40000040 ;  /* 0x4000004000377882 */ /* 0x000fe20000000000 */
[----:B------:R-:W-:Y:S01]  /*1f40*/  HGMMA.64x96x16.F32.BF16 R24, gdesc[UR8], R24, gsb0 ;  /* 0x01600000081879f0 */ /* 0x000fe20008001818 */
[----:B------:R-:W-:Y:S02]  /*1f50*/  UIADD3 UR8, UR4, 0x2, URZ ;  /* 0x0000000204087890 */ /* 0x000fe4000fffe03f */
[----:B------:R-:W-:-:S02]  /*1f60*/  UIADD3 UR9, UR5, 0x2, URZ ;  /* 0x0000000205097890 */ /* 0x000fc4000fffe03f */
[----:B------:R-:W-:Y:S01]  /*1f70*/  UIADD3 UR10, UR5, 0x304, URZ ;  /* 0x00000304050a7890 */ /* 0x000fe2000fffe03f */
[----:B------:R-:W-:Y:S02]  /*1f80*/  UMOV UR11, 0x40000040 ;  /* 0x40000040000b7882 */ /* 0x000fe40000000000 */
[----:B------:R-:W-:Y:S01]  /*1f90*/  UMOV UR12, UR8 ;  /* 0x00000008000c7c82 */ /* 0x000fe20008000000 */
[----:B------:R-:W-:Y:S01]  /*1fa0*/  UIADD3 UR8, UR4, 0x4, URZ ;  /* 0x0000000404087890 */ /* 0x000fe2000fffe03f */
[----:B------:R-:W-:Y:S01]  /*1fb0*/  MOV R10, UR12 ;  /* 0x0000000c000a7c02 */ /* 0x000fe20008000f00 */
[----:B------:R-:W-:Y:S01]  /*1fc0*/  UMOV UR14, UR9 ;  /* 0x00000009000e7c82 */ /* 0x000fe20008000000 */
[----:B------:R-:W-:Y:S01]  /*1fd0*/  UIADD3 UR9, UR5, 0x4, URZ ;  /* 0x0000000405097890 */ /* 0x000fe2000fffe03f */
[----:B0-----:R-:W-:Y:S01]  /*1fe0*/  SHF.R.U32.HI R0, RZ, 0x7, R0 ;  /* 0x00000007ff007819 */ /* 0x001fe20000011600 */
        /* <DEDUP_REMOVED lines=63> */
[----:B-12---:R-:W-:Y:S01]  /*23e0*/  IMAD.U32 R2, RZ, RZ, UR12 ;  /* 0x0000000cff027e24 */ /* 0x006fe2000f8e00ff */
[----:B------:R-:W-:Y:S01]  /*23f0*/  UMOV UR9, 0x40000040 ;  /* 0x4000004000097882 */ /* 0x000fe20000000000 */
[----:B------:R-:W-:Y:S01]  /*2400*/  MOV R3, UR13 ;  /* 0x0000000d00037c02 */ /* 0x000fe20008000f00 */
        /* <DEDUP_REMOVED lines=44> */
.L_x_4665:
[----:B------:R-:W-:Y:S01]  /*26d0*/  ISETP.NE.AND P6, PT, R228, 0x1, PT ;  /* 0x00000001e400780c */ /* 0x000fe20003fc5270 */
[----:B------:R-:W-:Y:S01]  /*26e0*/  ULDC UR4, c[0x0][0xad0] ;  /* 0x0002b40000047ab9 */ /* 0x000fe20000000800 */
[----:B------:R-:W-:Y:S02]  /*26f0*/  VIADD R4, R213, UR60 ;  /* 0x0000003cd5047c36 */ /* 0x000fe40008000000 */
[----:B------:R-:W-:Y:S01]  /*2700*/  FMUL.FTZ R24, R24, UR4 ;  /* 0x0000000418187c20 */ /* 0x000fe20008410000 */
[----:B------:R-:W1:Y:S01]  /*2710*/  LDC R208, c[0x0][0x2f0] ;  /* 0x0000bc00ffd07b82 */ /* 0x000e620000000800 */
[----:B------:R-:W-:Y:S01]  /*2720*/  R2UR UR5, R212 ;  /* 0x00000000d40572ca */ /* 0x000fe200000e0000 */
[----:B------:R-:W-:Y:S01]  /*2730*/  FMUL.FTZ R25, R25, UR4 ;  /* 0x0000000419197c20 */ /* 0x000fe20008410000 */
[----:B------:R2:W3:Y:S01]  /*2740*/  MUFU.TANH R72, R24 ;  /* 0x0000001800487308 */ /* 0x0004e20000002400 */
[----:B------:R-:W-:Y:S01]  /*2750*/  FMUL.FTZ R32, R32, UR4 ;  /* 0x0000000420207c20 */ /* 0x000fe20008410000 */
[----:B------:R-:W-:Y:S01]  /*2760*/  FMUL.FTZ R33, R33, UR4 ;  /* 0x0000000421217c20 */ /* 0x000fe20008410000 */
[----:B------:R-:W-:Y:S01]  /*2770*/  FMUL.FTZ R28, R28, UR4 ;  /* 0x000000041c1c7c20 */ /* 0x000fe20008410000 */
[----:B------:R-:W-:Y:S01]  /*2780*/  FMUL.FTZ R36, R36, UR4 ;  /* 0x0000000424247c20 */ /* 0x000fe20008410000 */
[----:B------:R-:W4:Y:S01]  /*2790*/  LDC R207, c[0x0][0x288] ;  /* 0x0000a200ffcf7b82 */ /* 0x000f220000000800 */
[----:B------:R-:W-:Y:S01]  /*27a0*/  FMUL.FTZ R41, R41, UR4 ;  /* 0x0000000429297c20 */ /* 0x000fe20008410000 */
[----:B------:R-:W-:Y:S01]  /*27b0*/  FMUL.FTZ R44, R44, UR4 ;  /* 0x000000042c2c7c20 */ /* 0x000fe20008410000 */
[----:B------:R5:W0:Y:S01]  /*27c0*/  MUFU.TANH R73, R25 ;  /* 0x0000001900497308 */ /* 0x000a220000002400 */
[----:B------:R-:W-:Y:S01]  /*27d0*/  FMUL.FTZ R37, R37, UR4 ;  /* 0x0000000425257c20 */ /* 0x000fe20008410000 */
[----:B------:R-:W-:Y:S01]  /*27e0*/  FMUL.FTZ R45, R45, UR4 ;  /* 0x000000042d2d7c20 */ /* 0x000fe20008410000 */
[----:B------:R-:W-:Y:S01]  /*27f0*/  FMUL.FTZ R52, R52, UR4 ;  /* 0x0000000434347c20 */ /* 0x000fe20008410000 */
[----:B------:R-:W-:Y:S01]  /*2800*/  FMUL.FTZ R53, R53, UR4 ;  /* 0x0000000435357c20 */ /* 0x000fe20008410000 */
[----:B------:R-:W3:Y:S01]  /*2810*/  @P6 LDC R5, c[0x0][0x44c] ;  /* 0x00011300ff056b82 */ /* 0x000ee20000000800 */
[----:B------:R-:W-:Y:S01]  /*2820*/  FMUL.FTZ R29, R29, UR4 ;  /* 0x000000041d1d7c20 */ /* 0x000fe20008410000 */
[----:B------:R-:W-:Y:S01]  /*2830*/  FMUL.FTZ R48, R48, UR4 ;  /* 0x0000000430307c20 */ /* 0x000fe20008410000 */
[----:B------:R-:W0:Y:S01]  /*2840*/  MUFU.TANH R32, R32 ;  /* 0x0000002000207308 */ /* 0x000e220000002400 */
[----:B------:R-:W-:Y:S01]  /*2850*/  FMUL.FTZ R56, R56, UR4 ;  /* 0x0000000438387c20 */ /* 0x000fe20008410000 */
[----:B------:R-:W-:Y:S01]  /*2860*/  FMUL.FTZ R61, R61, UR4 ;  /* 0x000000043d3d7c20 */ /* 0x000fe20008410000 */
[----:B------:R-:W-:Y:S01]  /*2870*/  FMUL.FTZ R64, R64, UR4 ;  /* 0x0000000440407c20 */ /* 0x000fe20008410000 */
[----:B------:R-:W-:Y:S01]  /*2880*/  FMUL.FTZ R57, R57, UR4 ;  /* 0x0000000439397c20 */ /* 0x000fe20008410000 */
[----:B--2---:R-:W2:Y:S01]  /*2890*/  @P6 LDC R24, c[0x0][0x450] ;  /* 0x00011400ff186b82 */ /* 0x004ea20000000800 */
[----:B------:R-:W-:Y:S01]  /*28a0*/  FMUL.FTZ R65, R65, UR4 ;  /* 0x0000000441417c20 */ /* 0x000fe20008410000 */
[----:B------:R-:W-:Y:S01]  /*28b0*/  FMUL.FTZ R26, R26, UR4 ;  /* 0x000000041a1a7c20 */ /* 0x000fe20008410000 */
[----:B------:R-:W0:Y:S01]  /*28c0*/  MUFU.TANH R33, R33 ;  /* 0x0000002100217308 */ /* 0x000e220000002400 */
[----:B------:R-:W-:Y:S01]  /*28d0*/  FMUL.FTZ R27, R27, UR4 ;  /* 0x000000041b1b7c20 */ /* 0x000fe20008410000 */
[----:B------:R-:W-:Y:S01]  /*28e0*/  FMUL.FTZ R68, R68, UR4 ;  /* 0x0000000444447c20 */ /* 0x000fe20008410000 */
[----:B------:R-:W-:Y:S01]  /*28f0*/  FMUL.FTZ R30, R30, UR4 ;  /* 0x000000041e1e7c20 */ /* 0x000fe20008410000 */
[----:B------:R-:W-:Y:S01]  /*2900*/  FMUL.FTZ R31, R31, UR4 ;  /* 0x000000041f1f7c20 */ /* 0x000fe20008410000 */
[----:B------:R-:W-:Y:S01]  /*2910*/  FMUL.FTZ R40, R40, UR4 ;  /* 0x0000000428287c20 */ /* 0x000fe20008410000 */
[----:B------:R-:W-:Y:S01]  /*2920*/  FMUL.FTZ R34, R34, UR4 ;  /* 0x0000000422227c20 */ /* 0x000fe20008410000 */
[----:B------:R-:W-:Y:S01]  /*2930*/  FMUL.FTZ R35, R35, UR4 ;  /* 0x0000000423237c20 */ /* 0x000fe20008410000 */
[----:B------:R-:W-:Y:S01]  /*2940*/  MUFU.TANH R28, R28 ;  /* 0x0000001c001c7308 */ /* 0x000fe20000002400 */
[----:B------:R-:W-:Y:S01]  /*2950*/  FMUL.FTZ R38, R38, UR4 ;  /* 0x0000000426267c20 */ /* 0x000fe20008410000 */
[----:B------:R-:W-:Y:S01]  /*2960*/  FMUL.FTZ R49, R49, UR4 ;  /* 0x0000000431317c20 */ /* 0x000fe20008410000 */
[----:B------:R-:W-:Y:S01]  /*2970*/  FMUL.FTZ R39, R39, UR4 ;  /* 0x0000000427277c20 */ /* 0x000fe20008410000 */
[----:B------:R-:W-:Y:S01]  /*2980*/  FMUL.FTZ R60, R60, UR4 ;  /* 0x000000043c3c7c20 */ /* 0x000fe20008410000 */
[----:B---3--:R-:W-:-:S04]  /*2990*/  @P6 IMAD.HI.U32 R5, R4, R5, RZ ;  /* 0x0000000504056227 */ /* 0x008fc800078e00ff */
[----:B------:R-:W-:Y:S01]  /*29a0*/  FMUL.FTZ R42, R42, UR4 ;  /* 0x000000042a2a7c20 */ /* 0x000fe20008410000 */
[----:B------:R-:W-:Y:S01]  /*29b0*/  FMUL.FTZ R43, R43, UR4 ;  /* 0x000000042b2b7c20 */ /* 0x000fe20008410000 */
[----:B------:R-:W3:Y:S01]  /*29c0*/  MUFU.TANH R36, R36 ;  /* 0x0000002400247308 */ /* 0x000ee20000002400 */
[----:B------:R-:W-:Y:S01]  /*29d0*/  FMUL.FTZ R46, R46, UR4 ;  /* 0x000000042e2e7c20 */ /* 0x000fe20008410000 */
[----:B------:R-:W-:Y:S01]  /*29e0*/  FMUL.FTZ R47, R47, UR4 ;  /* 0x000000042f2f7c20 */ /* 0x000fe20008410000 */
[----:B------:R-:W-:Y:S01]  /*29f0*/  FMUL.FTZ R50, R50, UR4 ;  /* 0x0000000432327c20 */ /* 0x000fe20008410000 */
[----:B------:R-:W-:Y:S01]  /*2a00*/  FMUL.FTZ R51, R51, UR4 ;  /* 0x0000000433337c20 */ /* 0x000fe20008410000 */
[----:B--2---:R-:W-:Y:S01]  /*2a10*/  @P6 SHF.R.U32.HI R4, RZ, R24, R5 ;  /* 0x00000018ff046219 */ /* 0x004fe20000011605 */
[----:B------:R-:W-:Y:S02]  /*2a20*/  IMAD.MOV.U32 R24, RZ, RZ, -0x60 ;  /* 0xffffffa0ff187424 */ /* 0x000fe400078e00ff */
[----:B------:R-:W-:Y:S01]  /*2a30*/  FMUL.FTZ R54, R54, UR4 ;  /* 0x0000000436367c20 */ /* 0x000fe20008410000 */
[----:B------:R-:W2:Y:S01]  /*2a40*/  MUFU.TANH R41, R41 ;  /* 0x0000002900297308 */ /* 0x000ea20000002400 */
[----:B------:R-:W-:Y:S01]  /*2a50*/  FMUL.FTZ R55, R55, UR4 ;  /* 0x0000000437377c20 */ /* 0x000fe20008410000 */
[----:B------:R-:W0:Y:S01]  /*2a60*/  SHFL.IDX PT, R21, R4, RZ, 0x1c1f ;  /* 0x001c1fff04157589 */ /* 0x000e2200000e0000 */
[----:B------:R-:W-:-:S02]  /*2a70*/  IMAD R5, R201, R24, 0x60 ;  /* 0x00000060c9057424 */ /* 0x000fc400078e0218 */
[----:B------:R-:W-:Y:S01]  /*2a80*/  FMUL.FTZ R58, R58, UR4 ;  /* 0x000000043a3a7c20 */ /* 0x000fe20008410000 */
[----:B------:R-:W-:Y:S01]  /*2a90*/  FMUL.FTZ R59, R59, UR4 ;  /* 0x000000043b3b7c20 */ /* 0x000fe20008410000 */
[----:B-----5:R5:W3:Y:S01]  /*2aa0*/  SHFL.IDX PT, R25, R4, 0x1, 0x1c1f ;  /* 0x003c1f0004197f89 */ /* 0x020ae200000e0000 */
[----:B-1----:R-:W-:Y:S01]  /*2ab0*/  IMAD R5, R208, UR5, R5 ;  /* 0x00000005d0057c24 */ /* 0x002fe2000f8e0205 */
[----:B------:R-:W1:Y:S01]  /*2ac0*/  MUFU.TANH R44, R44 ;  /* 0x0000002c002c7308 */ /* 0x000e620000002400 */
[----:B------:R-:W-:Y:S01]  /*2ad0*/  FMUL.FTZ R62, R62, UR4 ;  /* 0x000000043e3e7c20 */ /* 0x000fe20008410000 */
[----:B------:R-:W-:Y:S01]  /*2ae0*/  FMUL.FTZ R69, R69, UR4 ;  /* 0x0000000445457c20 */ /* 0x000fe20008410000 */
[----:B------:R-:W-:Y:S02]  /*2af0*/  IMAD R24, R214, -0x2, R5 ;  /* 0xfffffffed6187824 */ /* 0x000fe400078e0205 */
[----:B------:R-:W-:Y:S01]  /*2b00*/  FMUL.FTZ R63, R63, UR4 ;  /* 0x000000043f3f7c20 */ /* 0x000fe20008410000 */
[----:B------:R-:W-:Y:S01]  /*2b10*/  FMUL.FTZ R66, R66, UR4 ;  /* 0x0000000442427c20 */ /* 0x000fe20008410000 */
[----:B------:R-:W-:Y:S01]  /*2b20*/  FMUL.FTZ R67, R67, UR4 ;  /* 0x0000000443437c20 */ /* 0x000fe20008410000 */
[----:B------:R-:W-:Y:S01]  /*2b30*/  FMUL.FTZ R70, R70, UR4 ;  /* 0x0000000446467c20 */ /* 0x000fe20008410000 */
[----:B----4-:R-:W-:Y:S01]  /*2b40*/  IADD3 R5, R24, 0x1, -R207 ;  /* 0x0000000118057810 */ /* 0x010fe20007ffe8cf */
[----:B------:R-:W-:Y:S01]  /*2b50*/  MUFU.TANH R37, R37 ;  /* 0x0000002500257308 */ /* 0x000fe20000002400 */
[----:B------:R-:W-:Y:S01]  /*2b60*/  FMUL.FTZ R71, R71, UR4 ;  /* 0x0000000447477c20 */ /* 0x000fe20008410000 */
[----:B------:R-:W-:Y:S01]  /*2b70*/  ULDC UR5, c[0x0][0xa80] ;  /* 0x0002a00000057ab9 */ /* 0x000fe20000000800 */
[----:B------:R-:W-:-:S02]  /*2b80*/  UIADD3 UR10, UR6, 0x32440, URZ ;  /* 0x00032440060a7890 */ /* 0x000fc4000fffe03f */
[----:B------:R-:W-:Y:S02]  /*2b90*/  ULOP3.LUT UR7, UR7, 0x3000000, URZ, 0xfc, !UPT ;  /* 0x0300000007077892 */ /* 0x000fe4000f8efc3f */
[----:B------:R-:W-:Y:S01]  /*2ba0*/  UPRMT UR10, UR48, 0x654, UR10 ;  /* 0x00000654300a7896 */ /* 0x000fe2000800000a */
[----:B------:R-:W4:Y:S01]  /*2bb0*/  MUFU.TANH R45, R45 ;  /* 0x0000002d002d7308 */ /* 0x000f220000002400 */
[----:B0-----:R-:W-:Y:S01]  /*2bc0*/  VIADDMNMX R21, R21, R5, R24, PT ;  /* 0x0000000515157246 */ /* 0x001fe20003800118 */
[----:B------:R-:W-:Y:S01]  /*2bd0*/  UIMAD UR4, UR38, 0xc00, UR7 ;  /* 0x00000c00260478a4 */ /* 0x000fe2000f8e0207 */
[----:B------:R-:W-:Y:S02]  /*2be0*/  UMOV UR11, 0x40000040 ;  /* 0x40000040000b7882 */ /* 0x000fe40000000000 */
[C---:B------:R-:W-:Y:S02]  /*2bf0*/  ISETP.GT.AND P5, PT, R21.reuse, RZ, PT ;  /* 0x000000ff1500720c */ /* 0x040fe40003fa4270 */
[C---:B------:R-:W-:Y:S01]  /*2c00*/  ISETP.GT.AND P4, PT, R21.reuse, 0x1, PT ;  /* 0x000000011500780c */ /* 0x040fe20003f84270 */
[----:B------:R-:W0:Y:S01]  /*2c10*/  MUFU.TANH R52, R52 ;  /* 0x0000003400347308 */ /* 0x000e220000002400 */
[----:B-----5:R-:W-:Y:S01]  /*2c20*/  FSEL R4, R72, -INF , P5 ;  /* 0xff80000048047808 */ /* 0x020fe20002800000 */
[----:B------:R-:W-:Y:S01]  /*2c30*/  SYNCS.ARRIVE.TRANS64.RED.A1T0 RZ, [UR10], RZ ;  /* 0x000000ffffff79a7 */ /* 0x000fe2000810040a */
[C---:B------:R-:W-:Y:S01]  /*2c40*/  ISETP.GT.AND P2, PT, R21.reuse, 0x10, PT ;  /* 0x000000101500780c */ /* 0x040fe20003f44270 */
[----:B------:R-:W-:Y:S01]  /*2c50*/  UMOV UR10, UR4 ;  /* 0x00000004000a7c82 */ /* 0x000fe20008000000 */
[----:B------:R-:W-:-:S02]  /*2c60*/  ISETP.GT.AND P5, PT, R21, 0x11, PT ;  /* 0x000000111500780c */ /* 0x000fc40003fa4270 */
[----:B---3--:R-:W-:Y:S01]  /*2c70*/  VIADDMNMX R25, R25, R5, R24, PT ;  /* 0x0000000519197246 */ /* 0x008fe20003800118 */
[----:B------:R-:W3:Y:S01]  /*2c80*/  MUFU.TANH R53, R53 ;  /* 0x0000003500357308 */ /* 0x000ee20000002400 */
[----:B------:R-:W-:Y:S02]  /*2c90*/  ISETP.GT.AND P3, PT, R21, 0x8, PT ;  /* 0x000000081500780c */ /* 0x000fe40003f64270 */
[----:B------:R-:W-:Y:S02]  /*2ca0*/  FSEL R24, R73, -INF , P4 ;  /* 0xff80000049187808 */ /* 0x000fe40002000000 */
[----:B------:R-:W-:Y:S02]  /*2cb0*/  ISETP.GT.AND P4, PT, R21, 0x18, PT ;  /* 0x000000181500780c */ /* 0x000fe40003f84270 */
[----:B------:R-:W-:Y:S01]  /*2cc0*/  FSEL R171, R32, -INF , P2 ;  /* 0xff80000020ab7808 */ /* 0x000fe20001000000 */
[----:B------:R-:W-:Y:S01]  /*2cd0*/  MUFU.TANH R29, R29 ;  /* 0x0000001d001d7308 */ /* 0x000fe20000002400 */
[----:B------:R-:W-:-:S02]  /*2ce0*/  FSEL R172, R33, -INF , P5 ;  /* 0xff80000021ac7808 */ /* 0x000fc40002800000 */
[C---:B------:R-:W-:Y:S02]  /*2cf0*/  ISETP.GT.AND P2, PT, R21.reuse, 0x21, PT ;  /* 0x000000211500780c */ /* 0x040fe40003f44270 */
[C---:B------:R-:W-:Y:S02]  /*2d00*/  ISETP.GT.AND P5, PT, R21.reuse, 0x28, PT ;  /* 0x000000281500780c */ /* 0x040fe40003fa4270 */
[----:B------:R-:W-:Y:S01]  /*2d10*/  FSEL R173, R36, -INF , P4 ;  /* 0xff80000024ad7808 */ /* 0x000fe20002000000 */
[----:B------:R-:W-:Y:S01]  /*2d20*/  MUFU.TANH R48, R48 ;  /* 0x0000003000307308 */ /* 0x000fe20000002400 */
[----:B------:R-:W-:Y:S02]  /*2d30*/  ISETP.GT.AND P4, PT, R21, 0x29, PT ;  /* 0x000000291500780c */ /* 0x000fe40003f84270 */
[----:B--2---:R-:W-:Y:S02]  /*2d40*/  FSEL R181, R41, -INF , P2 ;  /* 0xff80000029b57808 */ /* 0x004fe40001000000 */
[----:B-1----:R-:W-:-:S02]  /*2d50*/  FSEL R183, R44, -INF , P5 ;  /* 0xff8000002cb77808 */ /* 0x002fc40002800000 */
[C---:B------:R-:W-:Y:S01]  /*2d60*/  ISETP.GT.AND P2, PT, R21.reuse, 0x38, PT ;  /* 0x000000381500780c */ /* 0x040fe20003f44270 */
[----:B------:R-:W1:Y:S01]  /*2d70*/  MUFU.TANH R56, R56 ;  /* 0x0000003800387308 */ /* 0x000e620000002400 */
[C---:B------:R-:W-:Y:S02]  /*2d80*/  ISETP.GT.AND P5, PT, R21.reuse, 0x39, PT ;  /* 0x000000391500780c */ /* 0x040fe40003fa4270 */
[----:B------:R-:W-:Y:S02]  /*2d90*/  ISETP.GT.AND P1, PT, R21, 0x9, PT ;  /* 0x000000091500780c */ /* 0x000fe40003f24270 */
[----:B------:R-:W-:Y:S02]  /*2da0*/  FMNMX.FTZ R5, R4, R24, !PT ;  /* 0x0000001804057209 */ /* 0x000fe40007810000 */
[----:B----4-:R-:W-:Y:S01]  /*2db0*/  FSEL R185, R45, -INF , P4 ;  /* 0xff8000002db97808 */ /* 0x010fe20002000000 */
[----:B------:R-:W2:Y:S01]  /*2dc0*/  MUFU.TANH R61, R61 ;  /* 0x0000003d003d7308 */ /* 0x000ea20000002400 */
[----:B------:R-:W-:-:S02]  /*2dd0*/  ISETP.GT.AND P4, PT, R21, 0x40, PT ;  /* 0x000000401500780c */ /* 0x000fc40003f84270 */
[----:B0-----:R-:W-:Y:S02]  /*2de0*/  FSEL R204, R52, -INF , P2 ;  /* 0xff80000034cc7808 */ /* 0x001fe40001000000 */
[----:B---3--:R-:W-:Y:S02]  /*2df0*/  FSEL R206, R53, -INF , P5 ;  /* 0xff80000035ce7808 */ /* 0x008fe40002800000 */
[C---:B------:R-:W-:Y:S01]  /*2e00*/  ISETP.GT.AND P2, PT, R21.reuse, 0x49, PT ;  /* 0x000000491500780c */ /* 0x040fe20003f44270 */
[----:B------:R-:W0:Y:S01]  /*2e10*/  MUFU.TANH R64, R64 ;  /* 0x0000004000407308 */ /* 0x000e220000002400 */
[C---:B------:R-:W-:Y:S02]  /*2e20*/  ISETP.GT.AND P5, PT, R21.reuse, 0x50, PT ;  /* 0x000000501500780c */ /* 0x040fe40003fa4270 */
[----:B-1----:R-:W-:Y:S02]  /*2e30*/  FSEL R195, R56, -INF , P4 ;  /* 0xff80000038c37808 */ /* 0x002fe40002000000 */
[----:B------:R-:W-:-:S03]  /*2e40*/  ISETP.GT.AND P4, PT, R21, 0x51, PT ;  /* 0x000000511500780c */ /* 0x000fc60003f84270 */
[----:B------:R-:W-:Y:S01]  /*2e50*/  MUFU.TANH R57, R57 ;  /* 0x0000003900397308 */ /* 0x000fe20000002400 */
[----:B--2---:R-:W-:Y:S02]  /*2e60*/  FSEL R192, R61, -INF , P2 ;  /* 0xff8000003dc07808 */ /* 0x004fe40001000000 */
[----:B------:R-:W-:-:S05]  /*2e70*/  ISETP.GT.AND P2, PT, R25, RZ, PT ;  /* 0x000000ff1900720c */ /* 0x000fca0003f44270 */
[----:B------:R1:W-:Y:S01]  /*2e80*/  MUFU.TANH R74, R26 ;  /* 0x0000001a004a7308 */ /* 0x0003e20000002400 */
[----:B0-----:R-:W-:Y:S02]  /*2e90*/  FSEL R161, R64, -INF , P5 ;  /* 0xff80000040a17808 */ /* 0x001fe40002800000 */
[----:B------:R-:W-:-:S05]  /*2ea0*/  ISETP.GT.AND P5, PT, R25, 0x1, PT ;  /* 0x000000011900780c */ /* 0x000fca0003fa4270 */
[----:B------:R-:W0:Y:S01]  /*2eb0*/  MUFU.TANH R65, R65 ;  /* 0x0000004100417308 */ /* 0x000e220000002400 */
[----:B-1----:R-:W-:Y:S02]  /*2ec0*/  FSEL R26, R28, -INF , P3 ;  /* 0xff8000001c1a7808 */ /* 0x002fe40001800000 */
[----:B------:R-:W-:Y:S02]  /*2ed0*/  ISETP.GT.AND P3, PT, R21, 0x19, PT ;  /* 0x000000191500780c */ /* 0x000fe40003f64270 */
[----:B------:R-:W-:Y:S02]  /*2ee0*/  FSEL R28, R29, -INF , P1 ;  /* 0xff8000001d1c7808 */ /* 0x000fe40000800000 */
[----:B------:R-:W-:Y:S01]  /*2ef0*/  FSEL R174, R37, -INF , P3 ;  /* 0xff80000025ae7808 */ /* 0x000fe20001800000 */
[----:B------:R1:W2:Y:S01]  /*2f00*/  MUFU.TANH R75, R27 ;  /* 0x0000001b004b7308 */ /* 0x0002a20000002400 */
[----:B------:R-:W-:Y:S02]  /*2f10*/  ISETP.GT.AND P3, PT, R21, 0x30, PT ;  /* 0x000000301500780c */ /* 0x000fe40003f64270 */
[----:B------:R-:W-:-:S02]  /*2f20*/  FMNMX.FTZ R5, R26, R5, !PT ;  /* 0x000000051a057209 */ /* 0x000fc40007810000 */
[----:B------:R-:W-:Y:S02]  /*2f30*/  FSEL R202, R48, -INF , P3 ;  /* 0xff80000030ca7808 */ /* 0x000fe40001800000 */
[----:B------:R-:W-:Y:S01]  /*2f40*/  ISETP.GT.AND P3, PT, R21, 0x41, PT ;  /* 0x000000411500780c */ /* 0x000fe20003f64270 */
[----:B------:R-:W3:Y:S01]  /*2f50*/  MUFU.TANH R68, R68 ;  /* 0x0000004400447308 */ /* 0x000ee20000002400 */
[----:B0-----:R-:W-:Y:S02]  /*2f60*/  FSEL R162, R65, -INF , P4 ;  /* 0xff80000041a27808 */ /* 0x001fe40002000000 */
[----:B------:R-:W-:Y:S02]  /*2f70*/  FSEL R187, R57, -INF , P3 ;  /* 0xff80000039bb7808 */ /* 0x000fe40001800000 */
[----:B------:R-:W-:Y:S02]  /*2f80*/  ISETP.GT.AND P3, PT, R21, 0x58, PT ;  /* 0x000000581500780c */ /* 0x000fe40003f64270 */
[----:B------:R-:W-:Y:S01]  /*2f90*/  ISETP.GT.AND P4, PT, R25, 0x8, PT ;  /* 0x000000081900780c */ /* 0x000fe20003f84270 */
[----:B------:R0:W4:Y:S01]  /*2fa0*/  MUFU.TANH R76, R30 ;  /* 0x0000001e004c7308 */ /* 0x0001220000002400 */
[----:B-1----:R-:W-:-:S02]  /*2fb0*/  FSEL R27, R74, -INF , P2 ;  /* 0xff8000004a1b7808 */ /* 0x002fc40001000000 */
[----:B--2---:R-:W-:Y:S02]  /*2fc0*/  FSEL R29, R75, -INF , P5 ;  /* 0xff8000004b1d7808 */ /* 0x004fe40002800000 */
[----:B------:R-:W-:Y:S02]  /*2fd0*/  ISETP.GT.AND P1, PT, R21, 0x20, PT ;  /* 0x000000201500780c */ /* 0x000fe40003f24270 */
[----:B------:R-:W-:Y:S01]  /*2fe0*/  ISETP.GT.AND P2, PT, R25, 0x10, PT ;  /* 0x000000101900780c */ /* 0x000fe20003f44270 */
[----:B------:R4:W1:Y:S01]  /*2ff0*/  MUFU.TANH R77, R31 ;  /* 0x0000001f004d7308 */ /* 0x0008620000002400 */
[----:B0-----:R-:W-:Y:S02]  /*3000*/  FMNMX.FTZ R30, R28, R5, !PT ;  /* 0x000000051c1e7209 */ /* 0x001fe40007810000 */
[----:B---3--:R-:W-:Y:S02]  /*3010*/  FSEL R163, R68, -INF , P3 ;  /* 0xff80000044a37808 */ /* 0x008fe40001800000 */
[----:B------:R-:W-:-:S02]  /*3020*/  FMNMX.FTZ R5, R171, R30, !PT ;  /* 0x0000001eab057209 */ /* 0x000fc40007810000 */
[----:B------:R-:W-:Y:S01]  /*3030*/  ISETP.GT.AND P3, PT, R25, 0x9, PT ;  /* 0x000000091900780c */ /* 0x000fe20003f64270 */
[----:B------:R-:W0:Y:S01]  /*3040*/  MUFU.TANH R40, R40 ;  /* 0x0000002800287308 */ /* 0x000e220000002400 */
[----:B------:R-:W-:Y:S02]  /*3050*/  FMNMX.FTZ R32, R172, R5, !PT ;  /* 0x00000005ac207209 */ /* 0x000fe40007810000 */
[----:B----4-:R-:W-:Y:S02]  /*3060*/  FSEL R31, R76, -INF , P4 ;  /* 0xff8000004c1f7808 */ /* 0x010fe40002000000 */
[----:B------:R-:W-:Y:S02]  /*3070*/  FMNMX.FTZ R30, R27, R29, !PT ;  /* 0x0000001d1b1e7209 */ /* 0x000fe40007810000 */
[----:B------:R-:W-:Y:S01]  /*3080*/  FMNMX.FTZ R5, R173, R32, !PT ;  /* 0x00000020ad057209 */ /* 0x000fe20007810000 */
[----:B------:R-:W2:Y:S01]  /*3090*/  MUFU.TANH R34, R34 ;  /* 0x0000002200227308 */ /* 0x000ea20000002400 */
[----:B-1----:R-:W-:-:S02]  /*30a0*/  FSEL R33, R77, -INF , P3 ;  /* 0xff8000004d217808 */ /* 0x002fc40001800000 */
[----:B------:R-:W-:Y:S02]  /*30b0*/  FMNMX.FTZ R30, R31, R30, !PT ;  /* 0x0000001e1f1e7209 */ /* 0x000fe40007810000 */
[----:B------:R-:W-:Y:S02]  /*30c0*/  FMNMX.FTZ R32, R174, R5, !PT ;  /* 0x00000005ae207209 */ /* 0x000fe40007810000 */
[----:B------:R-:W-:Y:S01]  /*30d0*/  ISETP.GT.AND P4, PT, R25, 0x11, PT ;  /* 0x000000111900780c */ /* 0x000fe20003f84270 */
[----:B------:R-:W1:Y:S01]  /*30e0*/  MUFU.TANH R35, R35 ;  /* 0x0000002300237308 */ /* 0x000e620000002400 */
[----:B0-----:R-:W-:Y:S02]  /*30f0*/  FSEL R179, R40, -INF , P1 ;  /* 0xff80000028b37808 */ /* 0x001fe40000800000 */
[----:B------:R-:W-:Y:S02]  /*3100*/  FMNMX.FTZ R30, R33, R30, !PT ;  /* 0x0000001e211e7209 */ /* 0x000fe40007810000 */
[----:B------:R-:W-:-:S02]  /*3110*/  FMNMX.FTZ R32, R179, R32, !PT ;  /* 0x00000020b3207209 */ /* 0x000fc40007810000 */
[----:B------:R-:W-:Y:S01]  /*3120*/  ISETP.GT.AND P1, PT, R21, 0x31, PT ;  /* 0x000000311500780c */ /* 0x000fe20003f24270 */
[----:B------:R-:W0:Y:S01]  /*3130*/  MUFU.TANH R38, R38 ;  /* 0x0000002600267308 */ /* 0x000e220000002400 */
[----:B--2---:R-:W-:Y:S02]  /*3140*/  FSEL R175, R34, -INF , P2 ;  /* 0xff80000022af7808 */ /* 0x004fe40001000000 */
[----:B------:R-:W-:Y:S02]  /*3150*/  ISETP.GT.AND P3, PT, R25, 0x18, PT ;  /* 0x000000181900780c */ /* 0x000fe40003f64270 */
[----:B------:R-:W-:Y:S02]  /*3160*/  FMNMX.FTZ R5, R175, R30, !PT ;  /* 0x0000001eaf057209 */ /* 0x000fe40007810000 */
[----:B------:R-:W-:Y:S01]  /*3170*/  FMNMX.FTZ R32, R181, R32, !PT ;  /* 0x00000020b5207209 */ /* 0x000fe20007810000 */
[----:B------:R-:W2:Y:S01]  /*3180*/  MUFU.TANH R49, R49 ;  /* 0x0000003100317308 */ /* 0x000ea20000002400 */
[----:B-1----:R-:W-:-:S02]  /*3190*/  FSEL R176, R35, -INF , P4 ;  /* 0xff80000023b07808 */ /* 0x002fc40002000000 */
[----:B------:R-:W-:Y:S02]  /*31a0*/  ISETP.GT.AND P2, PT, R25, 0x19, PT ;  /* 0x000000191900780c */ /* 0x000fe40003f44270 */
[----:B------:R-:W-:Y:S02]  /*31b0*/  FMNMX.FTZ R30, R176, R5, !PT ;  /* 0x00000005b01e7209 */ /* 0x000fe40007810000 */
[----:B------:R-:W-:Y:S01]  /*31c0*/  FMNMX.FTZ R32, R183, R32, !PT ;  /* 0x00000020b7207209 */ /* 0x000fe20007810000 */
[----:B------:R-:W1:Y:S01]  /*31d0*/  MUFU.TANH R39, R39 ;  /* 0x0000002700277308 */ /* 0x000e620000002400 */
[----:B0-----:R-:W-:Y:S02]  /*31e0*/  FSEL R177, R38, -INF , P3 ;  /* 0xff80000026b17808 */ /* 0x001fe40001800000 */
[----:B------:R-:W-:Y:S02]  /*31f0*/  ISETP.GT.AND P4, PT, R25, 0x20, PT ;  /* 0x000000201900780c */ /* 0x000fe40003f84270 */
[----:B------:R-:W-:-:S02]  /*3200*/  FMNMX.FTZ R5, R177, R30, !PT ;  /* 0x0000001eb1057209 */ /* 0x000fc40007810000 */
[----:B------:R-:W-:Y:S01]  /*3210*/  ISETP.GT.AND P3, PT, R25, 0x21, PT ;  /* 0x000000211900780c */ /* 0x000fe20003f64270 */
[----:B------:R-:W0:Y:S01]  /*3220*/  MUFU.TANH R60, R60 ;  /* 0x0000003c003c7308 */ /* 0x000e220000002400 */
[----:B--2---:R-:W-:Y:S02]  /*3230*/  FSEL R203, R49, -INF , P1 ;  /* 0xff80000031cb7808 */ /* 0x004fe40000800000 */
[----:B------:R-:W-:-:S05]  /*3240*/  ISETP.GT.AND P1, PT, R21, 0x48, PT ;  /* 0x000000481500780c */ /* 0x000fca0003f24270 */
[----:B------:R-:W2:Y:S01]  /*3250*/  MUFU.TANH R42, R42 ;  /* 0x0000002a002a7308 */ /* 0x000ea20000002400 */
[----:B-1----:R-:W-:Y:S02]  /*3260*/  FSEL R178, R39, -INF , P2 ;  /* 0xff80000027b27808 */ /* 0x002fe40001000000 */
[----:B------:R-:W-:Y:S02]  /*3270*/  ISETP.GT.AND P2, PT, R25, 0x28, PT ;  /* 0x000000281900780c */ /* 0x000fe40003f44270 */
[----:B------:R-:W-:-:S03]  /*3280*/  FMNMX.FTZ R5, R178, R5, !PT ;  /* 0x00000005b2057209 */ /* 0x000fc60007810000 */
[----:B------:R-:W1:Y:S01]  /*3290*/  MUFU.TANH R43, R43 ;  /* 0x0000002b002b7308 */ /* 0x000e620000002400 */
[----:B0-----:R-:W-:Y:S02]  /*32a0*/  FSEL R190, R60, -INF , P1 ;  /* 0xff8000003cbe7808 */ /* 0x001fe40000800000 */
[----:B------:R-:W-:Y:S02]  /*32b0*/  ISETP.GT.AND P1, PT, R21, 0x59, PT ;  /* 0x000000591500780c */ /* 0x000fe40003f24270 */
[----:B------:R-:W-:-:S03]  /*32c0*/  FMNMX.FTZ R21, R185, R32, !PT ;  /* 0x00000020b9157209 */ /* 0x000fc60007810000 */
[----:B------:R-:W0:Y:S01]  /*32d0*/  MUFU.TANH R46, R46 ;  /* 0x0000002e002e7308 */ /* 0x000e220000002400 */
[----:B--2---:R-:W-:Y:S02]  /*32e0*/  FSEL R180, R42, -INF , P4 ;  /* 0xff8000002ab47808 */ /* 0x004fe40002000000 */
[----:B------:R-:W-:Y:S02]  /*32f0*/  FMNMX.FTZ R30, R202, R21, !PT ;  /* 0x00000015ca1e7209 */ /* 0x000fe40007810000 */
[----:B------:R-:W-:Y:S02]  /*3300*/  FMNMX.FTZ R5, R180, R5, !PT ;  /* 0x00000005b4057209 */ /* 0x000fe40007810000 */
[----:B------:R-:W-:Y:S01]  /*3310*/  FMNMX.FTZ R21, R203, R30, !PT ;  /* 0x0000001ecb157209 */ /* 0x000fe20007810000 */
[----:B------:R-:W2:Y:S01]  /*3320*/  MUFU.TANH R47, R47 ;  /* 0x0000002f002f7308 */ /* 0x000ea20000002400 */
[----:B-1----:R-:W-:Y:S02]  /*3330*/  FSEL R182, R43, -INF , P3 ;  /* 0xff8000002bb67808 */ /* 0x002fe40001800000 */
[----:B------:R-:W-:-:S02]  /*3340*/  ISETP.GT.AND P4, PT, R25, 0x29, PT ;  /* 0x000000291900780c */ /* 0x000fc40003f84270 */
[----:B------:R-:W-:Y:S02]  /*3350*/  FMNMX.FTZ R5, R182, R5, !PT ;  /* 0x00000005b6057209 */ /* 0x000fe40007810000 */
[----:B------:R-:W-:Y:S01]  /*3360*/  FMNMX.FTZ R21, R204, R21, !PT ;  /* 0x00000015cc157209 */ /* 0x000fe20007810000 */
[----:B------:R-:W1:Y:S01]  /*3370*/  MUFU.TANH R50, R50 ;  /* 0x0000003200327308 */ /* 0x000e620000002400 */
[----:B0-----:R-:W-:Y:S02]  /*3380*/  FSEL R184, R46, -INF , P2 ;  /* 0xff8000002eb87808 */ /* 0x001fe40001000000 */
[----:B------:R-:W-:Y:S02]  /*3390*/  ISETP.GT.AND P3, PT, R25, 0x30, PT ;  /* 0x000000301900780c */ /* 0x000fe40003f64270 */
[----:B------:R-:W-:Y:S02]  /*33a0*/  FMNMX.FTZ R5, R184, R5, !PT ;  /* 0x00000005b8057209 */ /* 0x000fe40007810000 */
[----:B------:R-:W-:Y:S01]  /*33b0*/  FMNMX.FTZ R30, R206, R21, !PT ;  /* 0x00000015ce1e7209 */ /* 0x000fe20007810000 */
[----:B------:R-:W0:Y:S01]  /*33c0*/  MUFU.TANH R51, R51 ;  /* 0x0000003300337308 */ /* 0x000e220000002400 */
[----:B--2---:R-:W-:-:S02]  /*33d0*/  FSEL R186, R47, -INF , P4 ;  /* 0xff8000002fba7808 */ /* 0x004fc40002000000 */
[----:B------:R-:W-:Y:S02]  /*33e0*/  ISETP.GT.AND P2, PT, R25, 0x31, PT ;  /* 0x000000311900780c */ /* 0x000fe40003f44270 */
[----:B------:R-:W-:Y:S02]  /*33f0*/  FMNMX.FTZ R5, R186, R5, !PT ;  /* 0x00000005ba057209 */ /* 0x000fe40007810000 */
[----:B------:R-:W-:Y:S01]  /*3400*/  FMNMX.FTZ R32, R195, R30, !PT ;  /* 0x0000001ec3207209 */ /* 0x000fe20007810000 */
[----:B------:R-:W2:Y:S01]  /*3410*/  MUFU.TANH R54, R54 ;  /* 0x0000003600367308 */ /* 0x000ea20000002400 */
[----:B-1----:R-:W-:Y:S02]  /*3420*/  FSEL R196, R50, -INF , P3 ;  /* 0xff80000032c47808 */ /* 0x002fe40001800000 */
[----:B------:R-:W-:Y:S02]  /*3430*/  ISETP.GT.AND P4, PT, R25, 0x38, PT ;  /* 0x000000381900780c */ /* 0x000fe40003f84270 */
[----:B------:R-:W-:-:S02]  /*3440*/  FMNMX.FTZ R30, R196, R5, !PT ;  /* 0x00000005c41e7209 */ /* 0x000fc40007810000 */
[----:B------:R-:W-:Y:S01]  /*3450*/  ISETP.GT.AND P3, PT, R25, 0x39, PT ;  /* 0x000000391900780c */ /* 0x000fe20003f64270 */
[----:B------:R-:W1:Y:S01]  /*3460*/  MUFU.TANH R55, R55 ;  /* 0x0000003700377308 */ /* 0x000e620000002400 */
[----:B0-----:R-:W-:Y:S02]  /*3470*/  FSEL R197, R51, -INF , P2 ;  /* 0xff80000033c57808 */ /* 0x001fe40001000000 */
[----:B------:R-:W-:Y:S02]  /*3480*/  FMNMX.FTZ R21, R187, R32, !PT ;  /* 0x00000020bb157209 */ /* 0x000fe40007810000 */
[----:B------:R-:W-:Y:S02]  /*3490*/  FMNMX.FTZ R5, R197, R30, !PT ;  /* 0x0000001ec5057209 */ /* 0x000fe40007810000 */
[----:B------:R-:W-:Y:S01]  /*34a0*/  ISETP.GT.AND P2, PT, R25, 0x40, PT ;  /* 0x000000401900780c */ /* 0x000fe20003f44270 */
[----:B------:R-:W0:Y:S01]  /*34b0*/  MUFU.TANH R58, R58 ;  /* 0x0000003a003a7308 */ /* 0x000e220000002400 */
[----:B--2---:R-:W-:-:S02]  /*34c0*/  FSEL R198, R54, -INF , P4 ;  /* 0xff80000036c67808 */ /* 0x004fc40002000000 */
[----:B------:R-:W-:Y:S02]  /*34d0*/  FMNMX.FTZ R21, R190, R21, !PT ;  /* 0x00000015be157209 */ /* 0x000fe40007810000 */
[----:B------:R-:W-:Y:S02]  /*34e0*/  FMNMX.FTZ R30, R198, R5, !PT ;  /* 0x00000005c61e7209 */ /* 0x000fe40007810000 */
[----:B------:R-:W-:Y:S01]  /*34f0*/  ISETP.GT.AND P4, PT, R25, 0x41, PT ;  /* 0x000000411900780c */ /* 0x000fe20003f84270 */
[----:B------:R-:W2:Y:S01]  /*3500*/  MUFU.TANH R59, R59 ;  /* 0x0000003b003b7308 */ /* 0x000ea20000002400 */
[----:B-1----:R-:W-:Y:S02]  /*3510*/  FSEL R199, R55, -INF , P3 ;  /* 0xff80000037c77808 */ /* 0x002fe40001800000 */
[----:B------:R-:W-:Y:S02]  /*3520*/  FMNMX.FTZ R32, R192, R21, !PT ;  /* 0x00000015c0207209 */ /* 0x000fe40007810000 */
        /* <DEDUP_REMOVED lines=11> */
[----:B------:R-:W-:Y:S01]  /*35e0*/  FMNMX.FTZ R5, R163, R32, !PT ;  /* 0x00000020a3057209 */ /* 0x000fe20007810000 */
[----:B------:R-:W2:Y:S01]  /*35f0*/  MUFU.TANH R63, R63 ;  /* 0x0000003f003f7308 */ /* 0x000ea20000002400 */
[----:B-1----:R-:W-:-:S04]  /*3600*/  FSEL R191, R62, -INF , P3 ;  /* 0xff8000003ebf7808 */ /* 0x002fc80001800000 */
[----:B------:R-:W-:-:S03]  /*3610*/  FMNMX.FTZ R30, R191, R30, !PT ;  /* 0x0000001ebf1e7209 */ /* 0x000fc60007810000 */
[----:B------:R-:W1:Y:S01]  /*3620*/  MUFU.TANH R66, R66 ;  /* 0x0000004200427308 */ /* 0x000e620000002400 */
[----:B0-----:R-:W-:Y:S01]  /*3630*/  FSEL R164, R69, -INF , P1 ;  /* 0xff80000045a47808 */ /* 0x001fe20000800000 */
[----:B------:R0:W-:Y:S01]  /*3640*/  BAR.SYNC.DEFER_BLOCKING R209, 0x100 ;  /* 0x000400d10000751d */ /* 0x0001e20000010000 */
[----:B------:R-:W-:Y:S02]  /*3650*/  ISETP.GT.AND P1, PT, R25, 0x50, PT ;  /* 0x000000501900780c */ /* 0x000fe40003f24270 */
[----:B------:R-:W-:-:S03]  /*3660*/  FMNMX.FTZ R21, R164, R5, !PT ;  /* 0x00000005a4157209 */ /* 0x000fc60007810000 */
[----:B------:R-:W3:Y:S01]  /*3670*/  MUFU.TANH R67, R67 ;  /* 0x0000004300437308 */ /* 0x000ee20000002400 */
[----:B--2---:R-:W-:Y:S01]  /*3680*/  FSEL R193, R63, -INF , P2 ;  /* 0xff8000003fc17808 */ /* 0x004fe20001000000 */
[----:B------:R-:W2:Y:S01]  /*3690*/  SHFL.BFLY PT, R32, R21, 0x2, 0x1f ;  /* 0x0c401f0015207f89 */ /* 0x000ea200000e0000 */
[----:B------:R-:W-:Y:S02]  /*36a0*/  ISETP.GT.AND P2, PT, R25, 0x51, PT ;  /* 0x000000511900780c */ /* 0x000fe40003f44270 */
[----:B------:R-:W-:-:S03]  /*36b0*/  FMNMX.FTZ R30, R193, R30, !PT ;  /* 0x0000001ec11e7209 */ /* 0x000fc60007810000 */
[----:B------:R-:W4:Y:S01]  /*36c0*/  MUFU.TANH R70, R70 ;  /* 0x0000004600467308 */ /* 0x000f220000002400 */
[----:B-1----:R-:W-:Y:S02]  /*36d0*/  FSEL R165, R66, -INF , P1 ;  /* 0xff80000042a57808 */ /* 0x002fe40000800000 */
[----:B------:R-:W-:Y:S02]  /*36e0*/  ISETP.GT.AND P1, PT, R25, 0x58, PT ;  /* 0x000000581900780c */ /* 0x000fe40003f24270 */
[----:B------:R-:W-:-:S03]  /*36f0*/  FMNMX.FTZ R5, R165, R30, !PT ;  /* 0x0000001ea5057209 */ /* 0x000fc60007810000 */
[----:B------:R-:W1:Y:S01]  /*3700*/  MUFU.TANH R71, R71 ;  /* 0x0000004700477308 */ /* 0x000e620000002400 */
[----:B---3--:R-:W-:Y:S02]  /*3710*/  FSEL R166, R67, -INF , P2 ;  /* 0xff80000043a67808 */ /* 0x008fe40001000000 */
[----:B------:R-:W-:Y:S02]  /*3720*/  ISETP.GT.AND P2, PT, R25, 0x59, PT ;  /* 0x000000591900780c */ /* 0x000fe40003f44270 */
[----:B------:R-:W-:Y:S02]  /*3730*/  FMNMX.FTZ R30, R166, R5, !PT ;  /* 0x00000005a61e7209 */ /* 0x000fe40007810000 */
[----:B----4-:R-:W-:Y:S02]  /*3740*/  FSEL R167, R70, -INF , P1 ;  /* 0xff80000046a77808 */ /* 0x010fe40000800000 */
[----:B--2---:R-:W-:Y:S02]  /*3750*/  FMNMX.FTZ R32, R21, R32, !PT ;  /* 0x0000002015207209 */ /* 0x004fe40007810000 */
[----:B------:R-:W-:-:S03]  /*3760*/  FMNMX.FTZ R5, R167, R30, !PT ;  /* 0x0000001ea7057209 */ /* 0x000fc60007810000 */
[----:B------:R-:W2:Y:S01]  /*3770*/  SHFL.BFLY PT, R205, R32, 0x1, 0x1f ;  /* 0x0c201f0020cd7f89 */ /* 0x000ea200000e0000 */
[----:B-1----:R-:W-:-:S04]  /*3780*/  FSEL R168, R71, -INF , P2 ;  /* 0xff80000047a87808 */ /* 0x002fc80001000000 */
[----:B------:R-:W-:-:S05]  /*3790*/  FMNMX.FTZ R5, R168, R5, !PT ;  /* 0x00000005a8057209 */ /* 0x000fca0007810000 */
[----:B------:R-:W1:Y:S01]  /*37a0*/  SHFL.BFLY PT, R30, R5, 0x2, 0x1f ;  /* 0x0c401f00051e7f89 */ /* 0x000e6200000e0000 */
[----:B--2---:R-:W-:-:S04]  /*37b0*/  FMNMX.FTZ R205, R32, R205, !PT ;  /* 0x000000cd20cd7209 */ /* 0x004fc80007810000 */
[C---:B------:R-:W-:Y:S01]  /*37c0*/  FSETP.NEU.FTZ.AND P1, PT, R205.reuse, -INF , PT ;  /* 0xff800000cd00780b */ /* 0x040fe20003f3d000 */
[----:B------:R-:W-:Y:S01]  /*37d0*/  FMUL.FTZ R169, R205, UR5 ;  /* 0x00000005cda97c20 */ /* 0x000fe20008410000 */
[----:B-1----:R-:W-:-:S04]  /*37e0*/  FMNMX.FTZ R30, R5, R30, !PT ;  /* 0x0000001e051e7209 */ /* 0x002fc80007810000 */
        /* <DEDUP_REMOVED lines=21> */
[--C-:B------:R-:W-:Y:S01]  /*3940*/  FFMA.FTZ R187, R187, UR5, -R169.reuse ;  /* 0x00000005bbbb7c23 */ /* 0x100fe200080108a9 */
[--C-:B------:R-:W-:Y:S01]  /*3950*/  FFMA.FTZ R190, R190, UR5, -R169.reuse ;  /* 0x00000005bebe7c23 */ /* 0x100fe200080108a9 */
[--C-:B------:R-:W-:Y:S01]  /*3960*/  FFMA.FTZ R192, R192, UR5, -R169.reuse ;  /* 0x00000005c0c07c23 */ /* 0x100fe200080108a9 */
[----:B-1----:R-:W-:Y:S01]  /*3970*/  FMNMX.FTZ R189, R30, R189, !PT ;  /* 0x000000bd1ebd7209 */ /* 0x002fe20007810000 */
[----:B------:R-:W-:Y:S01]  /*3980*/  MUFU.EX2 R21, R21 ;  /* 0x0000001500157308 */ /* 0x000fe20000000800 */
[--C-:B------:R-:W-:Y:S01]  /*3990*/  FFMA.FTZ R161, R161, UR5, -R169.reuse ;  /* 0x00000005a1a17c23 */ /* 0x100fe200080108a9 */
[--C-:B------:R-:W-:Y:S01]  /*39a0*/  FFMA.FTZ R162, R162, UR5, -R169.reuse ;  /* 0x00000005a2a27c23 */ /* 0x100fe200080108a9 */
[C---:B------:R-:W-:Y:S01]  /*39b0*/  FSETP.NEU.FTZ.AND P1, PT, R189.reuse, -INF , PT ;  /* 0xff800000bd00780b */ /* 0x040fe20003f3d000 */
[----:B------:R-:W-:Y:S01]  /*39c0*/  FMUL.FTZ R170, R189, UR5 ;  /* 0x00000005bdaa7c20 */ /* 0x000fe20008410000 */
[--C-:B------:R-:W-:Y:S01]  /*39d0*/  FFMA.FTZ R163, R163, UR5, -R169.reuse ;  /* 0x00000005a3a37c23 */ /* 0x100fe200080108a9 */
[----:B------:R-:W-:-:S02]  /*39e0*/  FFMA.FTZ R164, R164, UR5, -R169 ;  /* 0x00000005a4a47c23 */ /* 0x000fc400080108a9 */
[----:B------:R-:W1:Y:S01]  /*39f0*/  MUFU.EX2 R156, R156 ;  /* 0x0000009c009c7308 */ /* 0x000e620000000800 */
[----:B------:R-:W-:Y:S02]  /*3a00*/  FSEL R170, R170, RZ, P1 ;  /* 0x000000ffaaaa7208 */ /* 0x000fe40000800000 */
[----:B--2---:R-:W-:Y:S01]  /*3a10*/  F2FP.BF16.F32.PACK_AB R152, R5, R4 ;  /* 0x000000040598723e */ /* 0x004fe200000010ff */
        /* <DEDUP_REMOVED lines=29> */
[----:B------:R-:W-:-:S02]  /*3bf0*/  FADD.FTZ R21, R21, R4 ;  /* 0x0000000415157221 */ /* 0x000fc40000010000 */
[----:B------:R-:W2:Y:S01]  /*3c00*/  MUFU.EX2 R160, R160 ;  /* 0x000000a000a07308 */ /* 0x000ea20000000800 */
[----:B-1----:R-:W-:Y:S01]  /*3c10*/  F2FP.BF16.F32.PACK_AB R153, R158, R157 ;  /* 0x0000009d9e99723e */ /* 0x002fe200000010ff */
[----:B------:R-:W-:Y:S01]  /*3c20*/  FADD.FTZ R158, R157, R158 ;  /* 0x0000009e9d9e7221 */ /* 0x000fe20000010000 */
[----:B------:R-:W-:-:S05]  /*3c30*/  FADD.FTZ R156, R156, R21 ;  /* 0x000000159c9c7221 */ /* 0x000fca0000010000 */
[----:B------:R-:W-:Y:S08]  /*3c40*/  MUFU.EX2 R171, R171 ;  /* 0x000000ab00ab7308 */ /* 0x000ff00000000800 */
[----:B------:R-:W1:Y:S01]  /*3c50*/  MUFU.EX2 R172, R172 ;  /* 0x000000ac00ac7308 */ /* 0x000e620000000800 */
[----:B--2---:R-:W-:Y:S01]  /*3c60*/  F2FP.BF16.F32.PACK_AB R155, R160, R159 ;  /* 0x0000009fa09b723e */ /* 0x004fe200000010ff */
        /* <DEDUP_REMOVED lines=9> */
[----:B------:R-:W2:Y:S08]  /*3d00*/  MUFU.EX2 R176, R176 ;  /* 0x000000b000b07308 */ /* 0x000eb00000000800 */
[----:B------:R-:W-:Y:S08]  /*3d10*/  MUFU.EX2 R177, R177 ;  /* 0x000000b100b17308 */ /* 0x000ff00000000800 */
[----:B------:R-:W3:Y:S08]  /*3d20*/  MUFU.EX2 R178, R178 ;  /* 0x000000b200b27308 */ /* 0x000ef00000000800 */
[----:B------:R-:W4:Y:S08]  /*3d30*/  MUFU.EX2 R179, R179 ;  /* 0x000000b300b37308 */ /* 0x000f300000000800 */
[----:B------:R-:W-:Y:S08]  /*3d40*/  MUFU.EX2 R181, R181 ;  /* 0x000000b500b57308 */ /* 0x000ff00000000800 */
[----:B------:R-:W-:Y:S08]  /*3d50*/  MUFU.EX2 R183, R183 ;  /* 0x000000b700b77308 */ /* 0x000ff00000000800 */
[----:B------:R-:W-:Y:S08]  /*3d60*/  MUFU.EX2 R185, R185 ;  /* 0x000000b900b97308 */ /* 0x000ff00000000800 */
[----:B------:R-:W5:Y:S08]  /*3d70*/  MUFU.EX2 R180, R180 ;  /* 0x000000b400b47308 */ /* 0x000f700000000800 */
[----:B------:R-:W0:Y:S08]  /*3d80*/  MUFU.EX2 R182, R182 ;  /* 0x000000b600b67308 */ /* 0x000e300000000800 */
[----:B------:R-:W0:Y:S08]  /*3d90*/  MUFU.EX2 R184, R184 ;  /* 0x000000b800b87308 */ /* 0x000e300000000800 */
        /* <DEDUP_REMOVED lines=9> */
[----:B------:R-:W0:Y:S08]  /*3e30*/  MUFU.EX2 R195, R195 ;  /* 0x000000c300c37308 */ /* 0x000e300000000800 */
[----:B------:R-:W-:Y:S08]  /*3e40*/  MUFU.EX2 R187, R187 ;  /* 0x000000bb00bb7308 */ /* 0x000ff00000000800 */
[----:B------:R-:W-:Y:S08]  /*3e50*/  MUFU.EX2 R190, R190 ;  /* 0x000000be00be7308 */ /* 0x000ff00000000800 */
[----:B------:R-:W-:Y:S08]  /*3e60*/  MUFU.EX2 R192, R192 ;  /* 0x000000c000c07308 */ /* 0x000ff00000000800 */
[----:B------:R-:W0:Y:S08]  /*3e70*/  MUFU.EX2 R194, R194 ;  /* 0x000000c200c27308 */ /* 0x000e300000000800 */
[----:B------:R-:W0:Y:S08]  /*3e80*/  MUFU.EX2 R188, R188 ;  /* 0x000000bc00bc7308 */ /* 0x000e300000000800 */
[----:B------:R-:W-:Y:S08]  /*3e90*/  MUFU.EX2 R191, R191 ;  /* 0x000000bf00bf7308 */ /* 0x000ff00000000800 */
[----:B------:R-:W0:Y:S08]  /*3ea0*/  MUFU.EX2 R193, R193 ;  /* 0x000000c100c17308 */ /* 0x000e300000000800 */
[----:B------:R-:W-:Y:S08]  /*3eb0*/  MUFU.EX2 R161, R161 ;  /* 0x000000a100a17308 */ /* 0x000ff00000000800 */
[----:B------:R-:W0:Y:S08]  /*3ec0*/  MUFU.EX2 R162, R162 ;  /* 0x000000a200a27308 */ /* 0x000e300000000800 */
[----:B------:R-:W-:Y:S08]  /*3ed0*/  MUFU.EX2 R163, R163 ;  /* 0x000000a300a37308 */ /* 0x000ff00000000800 */
[----:B------:R-:W-:Y:S08]  /*3ee0*/  MUFU.EX2 R164, R164 ;  /* 0x000000a400a47308 */ /* 0x000ff00000000800 */
[----:B------:R-:W-:Y:S01]  /*3ef0*/  MUFU.EX2 R165, R165 ;  /* 0x000000a500a57308 */ /* 0x000fe20000000800 */
[----:B------:R-:W-:-:S02]  /*3f00*/  WARPGROUP.DEPBAR.LE gsb0, 0x0 ;  /* 0x00008000000079c5 */ /* 0x000fc40000010000 */
[----:B-1----:R-:W-:Y:S01]  /*3f10*/  F2FP.BF16.F32.PACK_AB R152, R172, R171 ;  /* 0x000000abac98723e */ /* 0x002fe200000010ff */
[----:B------:R-:W-:Y:S01]  /*3f20*/  FADD.FTZ R171, R171, R156 ;  /* 0x0000009cabab7221 */ /* 0x000fe20000010000 */
[----:B--2---:R-:W-:Y:S01]  /*3f30*/  F2FP.BF16.F32.PACK_AB R153, R176, R175 ;  /* 0x000000afb099723e */ /* 0x004fe200000010ff */
[----:B------:R-:W-:Y:S01]  /*3f40*/  FADD.FTZ R175, R175, R160 ;  /* 0x000000a0afaf7221 */ /* 0x000fe20000010000 */
[----:B------:R-:W-:Y:S01]  /*3f50*/  F2FP.BF16.F32.PACK_AB R154, R174, R173 ;  /* 0x000000adae9a723e */ /* 0x000fe200000010ff */
[----:B------:R-:W1:Y:S01]  /*3f60*/  MUFU.EX2 R166, R166 ;  /* 0x000000a600a67308 */ /* 0x000e620000000800 */
        /* <DEDUP_REMOVED lines=12> */
[----:B----4-:R-:W-:Y:S01]  /*4030*/  FADD.FTZ R174, R179, R174 ;  /* 0x000000aeb3ae7221 */ /* 0x010fe20000010000 */
[----:B------:R-:W2:Y:S01]  /*4040*/  MUFU.EX2 R168, R168 ;  /* 0x000000a800a87308 */ /* 0x000ea20000000800 */
[----:B-----5:R-:W-:-:S02]  /*4050*/  FADD.FTZ R177, R180, R177 ;  /* 0x000000b1b4b17221 */ /* 0x020fc40000010000 */
[----:B------:R-:W-:Y:S02]  /*4060*/  FADD.FTZ R174, R181, R174 ;  /* 0x000000aeb5ae7221 */ /* 0x000fe40000010000 */
[----:B0-----:R-:W-:Y:S02]  /*4070*/  FADD.FTZ R177, R182, R177 ;  /* 0x000000b1b6b17221 */ /* 0x001fe40000010000 */
[----:B------:R-:W-:Y:S02]  /*4080*/  FADD.FTZ R174, R183, R174 ;  /* 0x000000aeb7ae7221 */ /* 0x000fe40000010000 */
[----:B------:R-:W-:-:S04]  /*4090*/  FADD.FTZ R177, R184, R177 ;  /* 0x000000b1b8b17221 */ /* 0x000fc80000010000 */
[----:B------:R-:W-:Y:S01]  /*40a0*/  FADD.FTZ R177, R186, R177 ;  /* 0x000000b1bab17221 */ /* 0x000fe20000010000 */
[----:B------:R-:W-:Y:S02]  /*40b0*/  WARPGROUP.DEPBAR.LE gsb0, 0x0 ;  /* 0x00008000000079c5 */ /* 0x000fe40000010000 */
[----:B------:R-:W-:Y:S02]  /*40c0*/  F2FP.BF16.F32.PACK_AB R152, R181, R179 ;  /* 0x000000b3b598723e */ /* 0x000fe400000010ff */
[----:B------:R-:W-:Y:S02]  /*40d0*/  F2FP.BF16.F32.PACK_AB R153, R182, R180 ;  /* 0x000000b4b699723e */ /* 0x000fe400000010ff */
[C---:B------:R-:W-:Y:S01]  /*40e0*/  F2FP.BF16.F32.PACK_AB R154, R185.reuse, R183 ;  /* 0x000000b7b99a723e */ /* 0x040fe200000010ff */
[----:B------:R-:W-:Y:S01]  /*40f0*/  FADD.FTZ R185, R185, R174 ;  /* 0x000000aeb9b97221 */ /* 0x000fe20000010000 */
        /* <DEDUP_REMOVED lines=21> */
[----:B------:R-:W-:Y:S01]  /*4250*/  FADD.FTZ R206, R195, R206 ;  /* 0x000000cec3ce7221 */ /* 0x000fe20000010000 */
[----:B------:R-:W-:Y:S01]  /*4260*/  UMOV UR11, 0x40000040 ;  /* 0x40000040000b7882 */ /* 0x000fe20000000000 */
[----:B------:R-:W-:Y:S01]  /*4270*/  FADD.FTZ R199, R194, R199 ;  /* 0x000000c7c2c77221 */ /* 0x000fe20000010000 */
[----:B------:R-:W-:Y:S02]  /*4280*/  WARPGROUP.DEPBAR.LE gsb0, 0x0 ;  /* 0x00008000000079c5 */ /* 0x000fe40000010000 */
[C---:B------:R-:W-:Y:S01]  /*4290*/  F2FP.BF16.F32.PACK_AB R152, R187.reuse, R195 ;  /* 0x000000c3bb98723e */ /* 0x040fe200000010ff */
        /* <DEDUP_REMOVED lines=9> */
[----:B------:R-:W-:-:S10]  /*4330*/  FADD.FTZ R188, R193, R188 ;  /* 0x000000bcc1bc7221 */ /* 0x000fd40000010000 */
        /* <DEDUP_REMOVED lines=21> */
.L_x_4666:
[----:B------:R-:W0:Y:S01]  /*4490*/  @P6 LDC R152, c[0x0][0x44c] ;  /* 0x00011300ff986b82 */ /* 0x000e220000000800 */
[----:B------:R-:W-:Y:S01]  /*44a0*/  R2UR UR4, R212 ;  /* 0x00000000d40472ca */ /* 0x000fe200000e0000 */
[----:B------:R-:W-:Y:S01]  /*44b0*/  IMAD.U32 R21, RZ, RZ, UR60 ;  /* 0x0000003cff157e24 */ /* 0x000fe2000f8e00ff */
[----:B------:R-:W-:Y:S01]  /*44c0*/  UIADD3 UR6, UR6, 0x32460, URZ ;  /* 0x0003246006067890 */ /* 0x000fe2000fffe03f */
[----:B------:R-:W-:-:S03]  /*44d0*/  VIADD R201, R201, 0xfffffffe ;  /* 0xfffffffec9c97836 */ /* 0x000fc60000000000 */
[----:B------:R-:W-:Y:S01]  /*44e0*/  UPRMT UR6, UR48, 0x654, UR6 ;  /* 0x0000065430067896 */ /* 0x000fe20008000006 */
[----:B------:R-:W1:Y:S06]  /*44f0*/  @P6 LDC R153, c[0x0][0x450] ;  /* 0x00011400ff996b82 */ /* 0x000e6c0000000800 */
[----:B------:R-:W-:Y:S02]  /*4500*/  IMAD R208, R208, UR4, -R207 ;  /* 0x00000004d0d07c24 */ /* 0x000fe4000f8e0acf */
[----:B------:R-:W-:Y:S01]  /*4510*/  SYNCS.ARRIVE.TRANS64.RED.A1T0 RZ, [UR6], RZ ;  /* 0x000000ffffff79a7 */ /* 0x000fe20008100406 */
[----:B0-----:R-:W-:-:S05]  /*4520*/  @P6 IMAD.HI.U32 R152, R152, UR60, RZ ;  /* 0x0000003c98986c27 */ /* 0x001fca000f8e00ff */
[----:B-1----:R-:W-:-:S05]  /*4530*/  @P6 SHF.R.U32.HI R21, RZ, R153, R152 ;  /* 0x00000099ff156219 */ /* 0x002fca0000011698 */
[----:B------:R-:W-:-:S04]  /*4540*/  IMAD.IADD R21, R208, 0x1, R21 ;  /* 0x00000001d0157824 */ /* 0x000fc800078e0215 */
[----:B------:R-:W-:-:S05]  /*4550*/  IMAD.HI R21, R21, 0x2aaaaaab, RZ ;  /* 0x2aaaaaab15157827 */ /* 0x000fca00078e02ff */
[----:B------:R-:W-:-:S04]  /*4560*/  SHF.R.U32.HI R152, RZ, 0x1f, R21 ;  /* 0x0000001fff987819 */ /* 0x000fc80000011615 */
[----:B------:R-:W-:-:S04]  /*4570*/  LEA.HI.SX32 R152, R21, R152, 0x1c ;  /* 0x0000009815987211 */ /* 0x000fc800078fe2ff */
[----:B------:R-:W-:-:S04]  /*4580*/  VIMNMX R211, RZ, R152, !PT ;  /* 0x00000098ffd37248 */ /* 0x000fc80007fe0100 */
[----:B------:R-:W-:-:S13]  /*4590*/  ISETP.GE.AND P1, PT, R201, R211, PT ;  /* 0x000000d3c900720c */ /* 0x000fda0003f26270 */
[----:B------:R-:W-:Y:S05]  /*45a0*/  @!P1 BRA `(.L_x_4667) ;  /* 0x0000003000489947 */ /* 0x000fea0003800000 */
[----:B------:R-:W-:Y:S01]  /*45b0*/  IMAD.MOV.U32 R202, RZ, RZ, R189 ;  /* 0x000000ffffca7224 */ /* 0x000fe200078e00bd */
[----:B------:R-:W-:-:S07]  /*45c0*/  MOV R21, R205 ;  /* 0x000000cd00157202 */ /* 0x000fce0000000f00 */
.L_x_4678:
[----:B------:R-:W-:-:S04]  /*45d0*/  UIADD3 UR38, UR38, 0x1, URZ ;  /* 0x0000000126267890 */ /* 0x000fc8000fffe03f */
[----:B------:R-:W-:-:S04]  /*45e0*/  UISETP.NE.AND UP0, UPT, UR38, 0x2, UPT ;  /* 0x000000022600788c */ /* 0x000fc8000bf05270 */
[----:B------:R-:W-:Y:S02]  /*45f0*/  USEL UR6, UR38, URZ, UP0 ;  /* 0x0000003f26067287 */ /* 0x000fe40008000000 */
[----:B------:R-:W-:-:S04]  /*4600*/  USEL UR4, URZ, 0x1, UP0 ;  /* 0x000000013f047887 */ /* 0x000fc80008000000 */
[----:B------:R-:W-:Y:S01]  /*4610*/  ULOP3.LUT UR39, UR39, UR4, URZ, 0x3c, !UPT ;  /* 0x0000000427277292 */ /* 0x000fe2000f8e3c3f */
[----:B------:R-:W-:Y:S01]  /*4620*/  UMOV UR38, UR6 ;  /* 0x0000000600267c82 */ /* 0x000fe20008000000 */
[----:B------:R-:W-:Y:S10]  /*4630*/  @!P0 BRA `(.L_x_4668) ;  /* 0x0000000000048947 */ /* 0x000ff40003800000 */
[----:B------:R-:W-:Y:S01]  /*4640*/  BPT.TRAP 0x1 ;  /* 0x000000040000795c */ /* 0x000fe20000300000 */
.L_x_4668:
        /* <DEDUP_REMOVED lines=9> */
.L_x_4669:
[----:B-1----:R-:W-:Y:S05]  /*46e0*/  @P1 BRA `(.L_x_4670) ;  /* 0x0000000000081947 */ /* 0x002fea0003800000 */
[----:B------:R-:W1:Y:S02]  /*46f0*/  SYNCS.PHASECHK.TRANS64.TRYWAIT P1, [UR4+0x32430], R0 ;  /* 0x03243000ff0075a7 */ /* 0x000e640008020144 */
[----:B-1----:R-:W-:Y:S05]  /*4700*/  @!P1 BRA `(.L_x_4671) ;  /* 0x000000dc00109947 */ /* 0x002fea0003800000 */
.L_x_4670:
[----:B------:R-:W-:Y:S01]  /*4710*/  R2UR UR5, R20 ;  /* 0x00000000140572ca */ /* 0x000fe200000e0000 */
[----:B-1----:R-:W-:Y:S01]  /*4720*/  WARPGROUP.ARRIVE ;  /* 0x00000000000079c5 */ /* 0x002fe20000000000 */
[----:B------:R-:W-:Y:S01]  /*4730*/  R2UR UR48, R22 ;  /* 0x00000000163072ca */ /* 0x000fe200000e0000 */
[----:B------:R-:W-:Y:S01]  /*4740*/  UMOV UR51, 0x40000040 ;  /* 0x4000004000337882 */ /* 0x000fe20000000000 */
[----:B------:R-:W-:-:S09]  /*4750*/  R2UR UR49, R23 ;  /* 0x00000000173172ca */ /* 0x000fd200000e0000 */
[----:B------:R-:W-:-:S07]  /*4760*/  UIMAD UR5, UR38, 0x300, UR5 ;  /* 0x00000300260578a4 */ /* 0x000fce000f8e0205 */
[----:B------:R-:W-:Y:S02]  /*4770*/  UMOV UR50, UR5 ;  /* 0x0000000500327c82 */ /* 0x000fe40008000000 */
        /* <DEDUP_REMOVED lines=25> */
.L_x_4672:
[----:B------:R1:W2:Y:S01]  /*4910*/  SYNCS.PHASECHK.TRANS64.TRYWAIT P1, [UR4+0x32450], R0 ;  /* 0x03245000ff0075a7 */ /* 0x0002a20008020144 */
[----:B------:R-:W-:Y:S05]  /*4920*/  @!P0 BRA `(.L_x_4673) ;  /* 0x0000000000048947 */ /* 0x000fea0003800000 */
[----:B------:R-:W-:Y:S01]  /*4930*/  BPT.TRAP 0x1 ;  /* 0x000000040000795c */ /* 0x000fe20000300000 */
.L_x_4673:
[----:B--2---:R-:W-:Y:S05]  /*4940*/  @P1 BRA `(.L_x_4674) ;  /* 0x0000000000081947 */ /* 0x004fea0003800000 */
[----:B------:R-:W2:Y:S02]  /*4950*/  SYNCS.PHASECHK.TRANS64.TRYWAIT P1, [UR4+0x32450], R0 ;  /* 0x03245000ff0075a7 */ /* 0x000ea40008020144 */
[----:B--2---:R-:W-:Y:S05]  /*4960*/  @!P1 BRA `(.L_x_4675) ;  /* 0x000000d800909947 */ /* 0x004fea0003800000 */
.L_x_4674:
[----:B------:R-:W-:Y:S01]  /*4970*/  R2UR UR48, R12 ;  /* 0x000000000c3072ca */ /* 0x000fe200000e0000 */
[----:B------:R-:W-:Y:S01]  /*4980*/  UIMAD UR5, UR6, 0xc00, UR61 ;  /* 0x00000c00060578a4 */ /* 0x000fe2000f8e023d */
[----:B------:R-:W-:Y:S01]  /*4990*/  R2UR UR49, R13 ;  /* 0x000000000d3172ca */ /* 0x000fe200000e0000 */
[----:B------:R-:W-:Y:S01]  /*49a0*/  WARPGROUP.ARRIVE ;  /* 0x00000000000079c5 */ /* 0x000fe20000000000 */
[----:B------:R-:W-:Y:S01]  /*49b0*/  UMOV UR51, 0x40000040 ;  /* 0x4000004000337882 */ /* 0x000fe20000000000 */
[----:B------:R-:W-:-:S04]  /*49c0*/  UIADD3 UR10, UR5, 0x304, URZ ;  /* 0x00000304050a7890 */ /* 0x000fc8000fffe03f */
[----:B--2---:R-:W2:Y:S01]  /*49d0*/  S2R R203, SR_TID.X ;  /* 0x0000000000cb7919 */ /* 0x004ea20000002100 */
        /* <DEDUP_REMOVED lines=23> */
[----:B--2---:R-:W-:-:S04]  /*4b50*/  SHF.R.U32.HI R203, RZ, 0x7, R203 ;  /* 0x00000007ffcb7819 */ /* 0x004fc800000116cb */
[----:B01----:R-:W-:Y:S01]  /*4b60*/  IADD3 R0, -R203, 0xb, RZ ;  /* 0x0000000bcb007810 */ /* 0x003fe20007ffe1ff */
        /* <DEDUP_REMOVED lines=69> */
.L_x_4676:
[----:B------:R-:W-:Y:S01]  /*4fc0*/  ISETP.NE.AND P1, PT, R228, 0x1, PT ;  /* 0x00000001e400780c */ /* 0x000fe20003f25270 */
[----:B------:R-:W-:Y:S01]  /*4fd0*/  VIADD R206, R213, UR60 ;  /* 0x0000003cd5ce7c36 */ /* 0x000fe20008000000 */
[----:B------:R-:W1:Y:S01]  /*4fe0*/  LDC R205, c[0x0][0x2f0] ;  /* 0x0000bc00ffcd7b82 */ /* 0x000e620000000800 */
[----:B------:R-:W-:Y:S01]  /*4ff0*/  R2UR UR10, R212 ;  /* 0x00000000d40a72ca */ /* 0x000fe200000e0000 */
[----:B------:R-:W-:Y:S01]  /*5000*/  ULDC UR5, c[0x0][0xad0] ;  /* 0x0002b40000057ab9 */ /* 0x000fe20000000800 */
[----:B------:R-:W-:Y:S01]  /*5010*/  UIMAD UR6, UR6, 0xc00, UR7 ;  /* 0x00000c00060678a4 */ /* 0x000fe2000f8e0207 */
[----:B------:R-:W-:Y:S01]  /*5020*/  FMUL.FTZ R157, R157, UR5 ;  /* 0x000000059d9d7c20 */ /* 0x000fe20008410000 */
[----:B------:R-:W-:Y:S01]  /*5030*/  FMUL.FTZ R160, R160, UR5 ;  /* 0x00000005a0a07c20 */ /* 0x000fe20008410000 */
[----:B------:R-:W-:Y:S01]  /*5040*/  FMUL.FTZ R168, R168, UR5 ;  /* 0x00000005a8a87c20 */ /* 0x000fe20008410000 */
[----:B------:R-:W-:Y:S01]  /*5050*/  FMUL.FTZ R152, R152, UR5 ;  /* 0x0000000598987c20 */ /* 0x000fe20008410000 */
[----:B------:R-:W-:Y:S01]  /*5060*/  FMUL.FTZ R169, R169, UR5 ;  /* 0x00000005a9a97c20 */ /* 0x000fe20008410000 */
[----:B------:R-:W-:Y:S01]  /*5070*/  FMUL.FTZ R177, R177, UR5 ;  /* 0x00000005b1b17c20 */ /* 0x000fe20008410000 */
[----:B------:R-:W2:Y:S01]  /*5080*/  MUFU.TANH R157, R157 ;  /* 0x0000009d009d7308 */ /* 0x000ea20000002400 */
[----:B------:R-:W3:Y:S01]  /*5090*/  @P1 LDC R203, c[0x0][0x44c] ;  /* 0x00011300ffcb1b82 */ /* 0x000ee20000000800 */
[----:B------:R-:W-:Y:S01]  /*50a0*/  FMUL.FTZ R153, R153, UR5 ;  /* 0x0000000599997c20 */ /* 0x000fe20008410000 */
[----:B------:R-:W-:Y:S01]  /*50b0*/  FMUL.FTZ R161, R161, UR5 ;  /* 0x00000005a1a17c20 */ /* 0x000fe20008410000 */
[----:B------:R-:W-:Y:S01]  /*50c0*/  FMUL.FTZ R180, R180, UR5 ;  /* 0x00000005b4b47c20 */ /* 0x000fe20008410000 */
[----:B------:R-:W-:Y:S01]  /*50d0*/  FMUL.FTZ R154, R154, UR5 ;  /* 0x000000059a9a7c20 */ /* 0x000fe20008410000 */
[----:B------:R-:W-:Y:S01]  /*50e0*/  FMUL.FTZ R164, R164, UR5 ;  /* 0x00000005a4a47c20 */ /* 0x000fe20008410000 */
[----:B------:R-:W-:Y:S01]  /*50f0*/  FMUL.FTZ R172, R172, UR5 ;  /* 0x00000005acac7c20 */ /* 0x000fe20008410000 */
[----:B------:R-:W4:Y:S01]  /*5100*/  MUFU.TANH R160, R160 ;  /* 0x000000a000a07308 */ /* 0x000f220000002400 */
[----:B------:R-:W5:Y:S01]  /*5110*/  @P1 LDC R204, c[0x0][0x450] ;  /* 0x00011400ffcc1b82 */ /* 0x000f620000000800 */
        /* <DEDUP_REMOVED lines=15> */
[----:B---3--:R-:W-:-:S04]  /*5210*/  @P1 IMAD.HI.U32 R203, R206, R203, RZ ;  /* 0x000000cbcecb1227 */ /* 0x008fc800078e00ff */
[----:B------:R-:W-:Y:S01]  /*5220*/  FMUL.FTZ R167, R167, UR5 ;  /* 0x00000005a7a77c20 */ /* 0x000fe20008410000 */
[----:B------:R-:W-:Y:S01]  /*5230*/  FMUL.FTZ R170, R170, UR5 ;  /* 0x00000005aaaa7c20 */ /* 0x000fe20008410000 */
[----:B------:R-:W-:Y:S01]  /*5240*/  FMUL.FTZ R171, R171, UR5 ;  /* 0x00000005abab7c20 */ /* 0x000fe20008410000 */
[----:B------:R-:W-:Y:S01]  /*5250*/  FMUL.FTZ R174, R174, UR5 ;  /* 0x00000005aeae7c20 */ /* 0x000fe20008410000 */
[----:B------:R-:W-:Y:S01]  /*5260*/  FMUL.FTZ R175, R175, UR5 ;  /* 0x00000005afaf7c20 */ /* 0x000fe20008410000 */
[----:B------:R-:W-:Y:S01]  /*5270*/  FMUL.FTZ R178, R178, UR5 ;  /* 0x00000005b2b27c20 */ /* 0x000fe20008410000 */
[----:B------:R-:W3:Y:S01]  /*5280*/  MUFU.TANH R169, R169 ;  /* 0x000000a900a97308 */ /* 0x000ee20000002400 */
[----:B-----5:R-:W-:Y:S01]  /*5290*/  @P1 SHF.R.U32.HI R206, RZ, R204, R203 ;  /* 0x000000ccffce1219 */ /* 0x020fe200000116cb */
[----:B------:R-:W-:Y:S01]  /*52a0*/  FMUL.FTZ R179, R179, UR5 ;  /* 0x00000005b3b37c20 */ /* 0x000fe20008410000 */
[----:B------:R-:W-:Y:S01]  /*52b0*/  FMUL.FTZ R182, R182, UR5 ;  /* 0x00000005b6b67c20 */ /* 0x000fe20008410000 */
[----:B------:R-:W-:Y:S01]  /*52c0*/  FMUL.FTZ R183, R183, UR5 ;  /* 0x00000005b7b77c20 */ /* 0x000fe20008410000 */
[----:B------:R-:W-:Y:S01]  /*52d0*/  FMUL.FTZ R186, R186, UR5 ;  /* 0x00000005baba7c20 */ /* 0x000fe20008410000 */
[----:B------:R-:W5:Y:S01]  /*52e0*/  SHFL.IDX PT, R203, R206, RZ, 0x1c1f ;  /* 0x001c1fffcecb7589 */ /* 0x000f6200000e0000 */
[----:B------:R-:W-:Y:S01]  /*52f0*/  FMUL.FTZ R187, R187, UR5 ;  /* 0x00000005bbbb7c20 */ /* 0x000fe20008410000 */
[----:B------:R-:W3:Y:S01]  /*5300*/  MUFU.TANH R177, R177 ;  /* 0x000000b100b17308 */ /* 0x000ee20000002400 */
[----:B------:R-:W-:Y:S01]  /*5310*/  FMUL.FTZ R190, R190, UR5 ;  /* 0x00000005bebe7c20 */ /* 0x000fe20008410000 */
[----:B------:R2:W4:Y:S01]  /*5320*/  SHFL.IDX PT, R204, R206, 0x1, 0x1c1f ;  /* 0x003c1f00cecc7f89 */ /* 0x00052200000e0000 */
[----:B------:R-:W-:Y:S01]  /*5330*/  FMUL.FTZ R191, R191, UR5 ;  /* 0x00000005bfbf7c20 */ /* 0x000fe20008410000 */
[----:B------:R-:W-:Y:S01]  /*5340*/  FMUL.FTZ R194, R194, UR5 ;  /* 0x00000005c2c27c20 */ /* 0x000fe20008410000 */
[----:B------:R-:W-:Y:S01]  /*5350*/  FMUL.FTZ R195, R195, UR5 ;  /* 0x00000005c3c37c20 */ /* 0x000fe20008410000 */
[----:B------:R-:W-:Y:S01]  /*5360*/  FMUL.FTZ R198, R198, UR5 ;  /* 0x00000005c6c67c20 */ /* 0x000fe20008410000 */
[----:B------:R-:W-:Y:S01]  /*5370*/  FMUL.FTZ R188, R188, UR5 ;  /* 0x00000005bcbc7c20 */ /* 0x000fe20008410000 */
[----:B------:R-:W3:Y:S01]  /*5380*/  MUFU.TANH R153, R153 ;  /* 0x0000009900997308 */ /* 0x000ee20000002400 */
[----:B------:R-:W-:Y:S01]  /*5390*/  FMUL.FTZ R199, R199, UR5 ;  /* 0x00000005c7c77c20 */ /* 0x000fe20008410000 */
[----:B--2---:R-:W-:-:S02]  /*53a0*/  IMAD.MOV.U32 R206, RZ, RZ, -0x60 ;  /* 0xffffffa0ffce7424 */ /* 0x004fc400078e00ff */
[----:B------:R-:W-:Y:S01]  /*53b0*/  FMUL.FTZ R189, R189, UR5 ;  /* 0x00000005bdbd7c20 */ /* 0x000fe20008410000 */
[----:B------:R-:W-:Y:S01]  /*53c0*/  FMUL.FTZ R192, R192, UR5 ;  /* 0x00000005c0c07c20 */ /* 0x000fe20008410000 */
[----:B------:R-:W-:Y:S01]  /*53d0*/  FMUL.FTZ R197, R197, UR5 ;  /* 0x00000005c5c57c20 */ /* 0x000fe20008410000 */
[----:B------:R-:W-:Y:S02]  /*53e0*/  IMAD R206, R201, R206, 0x1 ;  /* 0x00000001c9ce7424 */ /* 0x000fe400078e02ce */
[----:B------:R-:W-:Y:S01]  /*53f0*/  FMUL.FTZ R193, R193, UR5 ;  /* 0x00000005c1c17c20 */ /* 0x000fe20008410000 */
[----:B------:R-:W2:Y:S01]  /*5400*/  MUFU.TANH R161, R161 ;  /* 0x000000a100a17308 */ /* 0x000ea20000002400 */
[----:B------:R-:W-:Y:S01]  /*5410*/  FMUL.FTZ R196, R196, UR5 ;  /* 0x00000005c4c47c20 */ /* 0x000fe20008410000 */
[----:B------:R-:W-:Y:S01]  /*5420*/  IMAD R206, R214, -0x2, R206 ;  /* 0xfffffffed6ce7824 */ /* 0x000fe200078e02ce */
[----:B------:R-:W-:Y:S01]  /*5430*/  ULDC UR5, c[0x0][0xa80] ;  /* 0x0002a00000057ab9 */ /* 0x000fe20000000800 */
[----:B------:R-:W-:-:S02]  /*5440*/  UMOV UR11, 0x40000040 ;  /* 0x40000040000b7882 */ /* 0x000fc40000000000 */
[----:B-1----:R-:W-:Y:S01]  /*5450*/  IMAD R205, R205, UR10, R206 ;  /* 0x0000000acdcd7c24 */ /* 0x002fe2000f8e02ce */
[----:B------:R-:W-:Y:S01]  /*5460*/  ULDC UR10, c[0x0][0x288] ;  /* 0x0000a200000a7ab9 */ /* 0x000fe20000000800 */
[----:B------:R-:W1:Y:S03]  /*5470*/  MUFU.TANH R180, R180 ;  /* 0x000000b400b47308 */ /* 0x000e660000002400 */
[--C-:B-----5:R-:W-:Y:S02]  /*5480*/  IADD3 R203, R203, -UR10, R205.reuse ;  /* 0x8000000acbcb7c10 */ /* 0x120fe4000fffe0cd */
[----:B----4-:R-:W-:Y:S01]  /*5490*/  IADD3 R204, R204, -UR10, R205 ;  /* 0x8000000acccc7c10 */ /* 0x010fe2000fffe0cd */
[----:B------:R-:W-:Y:S01]  /*54a0*/  UIADD3 UR10, UR4, 0x32440, URZ ;  /* 0x00032440040a7890 */ /* 0x000fe2000fffe03f */
[C---:B------:R-:W-:Y:S01]  /*54b0*/  ISETP.GT.AND P4, PT, R203.reuse, 0x9, PT ;  /* 0x00000009cb00780c */ /* 0x040fe20003f84270 */
[----:B------:R-:W4:Y:S01]  /*54c0*/  MUFU.TANH R154, R154 ;  /* 0x0000009a009a7308 */ /* 0x000f220000002400 */
[----:B------:R-:W-:Y:S01]  /*54d0*/  ISETP.GT.AND P5, PT, R203, 0x10, PT ;  /* 0x00000010cb00780c */ /* 0x000fe20003fa4270 */
[----:B------:R-:W-:Y:S01]  /*54e0*/  UPRMT UR10, UR54, 0x654, UR10 ;  /* 0x00000654360a7896 */ /* 0x000fe2000800000a */
[----:B------:R-:W-:-:S02]  /*54f0*/  FSEL R157, R157, -INF , P4 ;  /* 0xff8000009d9d7808 */ /* 0x000fc40002000000 */
[C---:B------:R-:W-:Y:S02]  /*5500*/  ISETP.GT.AND P4, PT, R203.reuse, 0x20, PT ;  /* 0x00000020cb00780c */ /* 0x040fe40003f84270 */
[C---:B------:R-:W-:Y:S01]  /*5510*/  ISETP.GT.AND P1, PT, R203.reuse, RZ, PT ;  /* 0x000000ffcb00720c */ /* 0x040fe20003f24270 */
[----:B------:R-:W5:Y:S01]  /*5520*/  MUFU.TANH R164, R164 ;  /* 0x000000a400a47308 */ /* 0x000f620000002400 */
[----:B------:R-:W-:Y:S02]  /*5530*/  FSEL R160, R160, -INF , P5 ;  /* 0xff800000a0a07808 */ /* 0x000fe40002800000 */
[C---:B------:R-:W-:Y:S01]  /*5540*/  ISETP.GT.AND P5, PT, R203.reuse, 0x21, PT ;  /* 0x00000021cb00780c */ /* 0x040fe20003fa4270 */
[----:B------:R-:W-:Y:S01]  /*5550*/  SYNCS.ARRIVE.TRANS64.RED.A1T0 RZ, [UR10], RZ ;  /* 0x000000ffffff79a7 */ /* 0x000fe2000810040a */
[----:B0-----:R-:W-:Y:S01]  /*5560*/  FSEL R168, R168, -INF , P4 ;  /* 0xff800000a8a87808 */ /* 0x001fe20002000000 */
[----:B------:R-:W-:Y:S01]  /*5570*/  UMOV UR10, UR6 ;  /* 0x00000006000a7c82 */ /* 0x000fe20008000000 */
[C---:B------:R-:W-:Y:S01]  /*5580*/  ISETP.GT.AND P4, PT, R203.reuse, 0x31, PT ;  /* 0x00000031cb00780c */ /* 0x040fe20003f84270 */
[----:B------:R-:W0:Y:S01]  /*5590*/  MUFU.TANH R172, R172 ;  /* 0x000000ac00ac7308 */ /* 0x000e220000002400 */
[----:B------:R-:W-:-:S02]  /*55a0*/  ISETP.GT.AND P2, PT, R203, 0x1, PT ;  /* 0x00000001cb00780c */ /* 0x000fc40003f44270 */
[----:B------:R-:W-:Y:S02]  /*55b0*/  FSEL R152, R152, -INF , P1 ;  /* 0xff80000098987808 */ /* 0x000fe40000800000 */
[----:B------:R-:W-:Y:S02]  /*55c0*/  ISETP.GT.AND P1, PT, R203, 0x11, PT ;  /* 0x00000011cb00780c */ /* 0x000fe40003f24270 */
[----:B---3--:R-:W-:Y:S01]  /*55d0*/  FSEL R169, R169, -INF , P5 ;  /* 0xff800000a9a97808 */ /* 0x008fe20002800000 */
[----:B------:R-:W3:Y:S01]  /*55e0*/  MUFU.TANH R155, R155 ;  /* 0x0000009b009b7308 */ /* 0x000ee20000002400 */
[----:B------:R-:W-:Y:S02]  /*55f0*/  ISETP.GT.AND P5, PT, R203, 0x38, PT ;  /* 0x00000038cb00780c */ /* 0x000fe40003fa4270 */
[----:B------:R-:W-:Y:S02]  /*5600*/  FSEL R177, R177, -INF , P4 ;  /* 0xff800000b1b17808 */ /* 0x000fe40002000000 */
[----:B------:R-:W-:-:S02]  /*5610*/  FSEL R153, R153, -INF , P2 ;  /* 0xff80000099997808 */ /* 0x000fc40001000000 */
[----:B------:R-:W-:Y:S01]  /*5620*/  ISETP.GT.AND P4, PT, R204, RZ, PT ;  /* 0x000000ffcc00720c */ /* 0x000fe20003f84270 */
[----:B------:R-:W3:Y:S01]  /*5630*/  MUFU.TANH R173, R173 ;  /* 0x000000ad00ad7308 */ /* 0x000ee20000002400 */
[----:B------:R-:W-:Y:S02]  /*5640*/  ISETP.GT.AND P2, PT, R203, 0x18, PT ;  /* 0x00000018cb00780c */ /* 0x000fe40003f44270 */
[----:B--2---:R-:W-:Y:S02]  /*5650*/  FSEL R161, R161, -INF , P1 ;  /* 0xff800000a1a17808 */ /* 0x004fe40000800000 */
[----:B------:R-:W-:Y:S02]  /*5660*/  ISETP.GT.AND P1, PT, R203, 0x28, PT ;  /* 0x00000028cb00780c */ /* 0x000fe40003f24270 */
[----:B-1----:R-:W-:Y:S01]  /*5670*/  FSEL R180, R180, -INF , P5 ;  /* 0xff800000b4b47808 */ /* 0x002fe20002800000 */
[----:B------:R-:W1:Y:S01]  /*5680*/  MUFU.TANH R181, R181 ;  /* 0x000000b500b57308 */ /* 0x000e620000002400 */
[----:B------:R-:W-:-:S02]  /*5690*/  ISETP.GT.AND P5, PT, R204, 0x1, PT ;  /* 0x00000001cc00780c */ /* 0x000fc40003fa4270 */
[----:B----4-:R-:W-:Y:S02]  /*56a0*/  FSEL R154, R154, -INF , P4 ;  /* 0xff8000009a9a7808 */ /* 0x010fe40002000000 */
[----:B-----5:R-:W-:Y:S02]  /*56b0*/  FSEL R164, R164, -INF , P2 ;  /* 0xff800000a4a47808 */ /* 0x020fe40001000000 */
[C---:B------:R-:W-:Y:S01]  /*56c0*/  ISETP.GT.AND P2, PT, R203.reuse, 0x29, PT ;  /* 0x00000029cb00780c */ /* 0x040fe20003f44270 */
[----:B------:R-:W2:Y:S01]  /*56d0*/  MUFU.TANH R158, R158 ;  /* 0x0000009e009e7308 */ /* 0x000ea20000002400 */
[----:B0-----:R-:W-:Y:S02]  /*56e0*/  FSEL R172, R172, -INF , P1 ;  /* 0xff800000acac7808 */ /* 0x001fe40000800000 */
[----:B------:R-:W-:Y:S02]  /*56f0*/  ISETP.GT.AND P1, PT, R203, 0x39, PT ;  /* 0x00000039cb00780c */ /* 0x000fe40003f24270 */
[----:B------:R-:W-:-:S02]  /*5700*/  ISETP.GT.AND P4, PT, R204, 0x8, PT ;  /* 0x00000008cc00780c */ /* 0x000fc40003f84270 */
[----:B---3--:R-:W-:Y:S01]  /*5710*/  FSEL R155, R155, -INF , P5 ;  /* 0xff8000009b9b7808 */ /* 0x008fe20002800000 */
[----:B------:R-:W0:Y:S01]  /*5720*/  MUFU.TANH R184, R184 ;  /* 0x000000b800b87308 */ /* 0x000e220000002400 */
[----:B------:R-:W-:Y:S02]  /*5730*/  FMNMX.FTZ R205, R154, R202, !PT ;  /* 0x000000ca9acd7209 */ /* 0x000fe40007810000 */
[----:B------:R-:W-:Y:S02]  /*5740*/  FSEL R173, R173, -INF , P2 ;  /* 0xff800000adad7808 */ /* 0x000fe40001000000 */
[----:B------:R-:W-:Y:S02]  /*5750*/  ISETP.GT.AND P2, PT, R203, 0x40, PT ;  /* 0x00000040cb00780c */ /* 0x000fe40003f44270 */
[----:B-1----:R-:W-:Y:S01]  /*5760*/  FSEL R181, R181, -INF , P1 ;  /* 0xff800000b5b57808 */ /* 0x002fe20000800000 */
[----:B------:R-:W1:Y:S01]  /*5770*/  MUFU.TANH R156, R156 ;  /* 0x0000009c009c7308 */ /* 0x000e620000002400 */
[----:B------:R-:W-:-:S02]  /*5780*/  ISETP.GT.AND P3, PT, R203, 0x8, PT ;  /* 0x00000008cb00780c */ /* 0x000fc40003f64270 */
[----:B------:R-:W-:Y:S02]  /*5790*/  ISETP.GT.AND P1, PT, R204, 0x9, PT ;  /* 0x00000009cc00780c */ /* 0x000fe40003f24270 */
[----:B--2---:R-:W-:Y:S02]  /*57a0*/  FSEL R158, R158, -INF , P4 ;  /* 0xff8000009e9e7808 */ /* 0x004fe40002000000 */
[----:B------:R-:W-:Y:S01]  /*57b0*/  FMNMX.FTZ R205, R155, R205, !PT ;  /* 0x000000cd9bcd7209 */ /* 0x000fe20007810000 */
[----:B------:R-:W2:Y:S01]  /*57c0*/  MUFU.TANH R159, R159 ;  /* 0x0000009f009f7308 */ /* 0x000ea20000002400 */
[----:B0-----:R-:W-:Y:S02]  /*57d0*/  FSEL R184, R184, -INF , P2 ;  /* 0xff800000b8b87808 */ /* 0x001fe40001000000 */
[----:B------:R-:W-:Y:S02]  /*57e0*/  ISETP.GT.AND P2, PT, R204, 0x10, PT ;  /* 0x00000010cc00780c */ /* 0x000fe40003f44270 */
[----:B------:R-:W-:-:S02]  /*57f0*/  FMNMX.FTZ R205, R158, R205, !PT ;  /* 0x000000cd9ecd7209 */ /* 0x000fc40007810000 */
[----:B------:R-:W-:Y:S01]  /*5800*/  ISETP.GT.AND P5, PT, R204, 0x11, PT ;  /* 0x00000011cc00780c */ /* 0x000fe20003fa4270 */
[----:B------:R-:W0:Y:S01]  /*5810*/  MUFU.TANH R162, R162 ;  /* 0x000000a200a27308 */ /* 0x000e220000002400 */
[----:B-1----:R-:W-:Y:S02]  /*5820*/  FSEL R156, R156, -INF , P3 ;  /* 0xff8000009c9c7808 */ /* 0x002fe40001800000 */
[----:B------:R-:W-:Y:S02]  /*5830*/  ISETP.GT.AND P3, PT, R203, 0x19, PT ;  /* 0x00000019cb00780c */ /* 0x000fe40003f64270 */
[----:B------:R-:W-:Y:S02]  /*5840*/  ISETP.GT.AND P4, PT, R204, 0x18, PT ;  /* 0x00000018cc00780c */ /* 0x000fe40003f84270 */
[----:B------:R-:W-:Y:S01]  /*5850*/  FMNMX.FTZ R206, R152, R21, !PT ;  /* 0x0000001598ce7209 */ /* 0x000fe20007810000 */
[----:B------:R-:W1:Y:S01]  /*5860*/  MUFU.TANH R165, R165 ;  /* 0x000000a500a57308 */ /* 0x000e620000002400 */
[----:B--2---:R-:W-:-:S02]  /*5870*/  FSEL R159, R159, -INF , P1 ;  /* 0xff8000009f9f7808 */ /* 0x004fc40000800000 */
[----:B------:R-:W-:Y:S02]  /*5880*/  ISETP.GT.AND P1, PT, R204, 0x19, PT ;  /* 0x00000019cc00780c */ /* 0x000fe40003f24270 */
[----:B------:R-:W-:Y:S02]  /*5890*/  FMNMX.FTZ R205, R159, R205, !PT ;  /* 0x000000cd9fcd7209 */ /* 0x000fe40007810000 */
[----:B------:R-:W-:Y:S01]  /*58a0*/  FMNMX.FTZ R206, R153, R206, !PT ;  /* 0x000000ce99ce7209 */ /* 0x000fe20007810000 */
[----:B------:R-:W2:Y:S01]  /*58b0*/  MUFU.TANH R163, R163 ;  /* 0x000000a300a37308 */ /* 0x000ea20000002400 */
[----:B0-----:R-:W-:Y:S02]  /*58c0*/  FSEL R162, R162, -INF , P2 ;  /* 0xff800000a2a27808 */ /* 0x001fe40001000000 */
[----:B------:R-:W-:Y:S02]  /*58d0*/  ISETP.GT.AND P2, PT, R204, 0x21, PT ;  /* 0x00000021cc00780c */ /* 0x000fe40003f44270 */
[----:B------:R-:W-:-:S02]  /*58e0*/  FMNMX.FTZ R205, R162, R205, !PT ;  /* 0x000000cda2cd7209 */ /* 0x000fc40007810000 */
[----:B------:R-:W-:Y:S01]  /*58f0*/  FMNMX.FTZ R206, R156, R206, !PT ;  /* 0x000000ce9cce7209 */ /* 0x000fe20007810000 */
[----:B------:R-:W0:Y:S01]  /*5900*/  MUFU.TANH R176, R176 ;  /* 0x000000b000b07308 */ /* 0x000e220000002400 */
[----:B-1----:R-:W-:Y:S02]  /*5910*/  FSEL R165, R165, -INF , P3 ;  /* 0xff800000a5a57808 */ /* 0x002fe40001800000 */
[----:B------:R-:W-:Y:S02]  /*5920*/  ISETP.GT.AND P3, PT, R203, 0x30, PT ;  /* 0x00000030cb00780c */ /* 0x000fe40003f64270 */
[----:B------:R-:W-:-:S03]  /*5930*/  FMNMX.FTZ R206, R157, R206, !PT ;  /* 0x000000ce9dce7209 */ /* 0x000fc60007810000 */
[----:B------:R-:W1:Y:S01]  /*5940*/  MUFU.TANH R166, R166 ;  /* 0x000000a600a67308 */ /* 0x000e620000002400 */
[----:B--2---:R-:W-:Y:S02]  /*5950*/  FSEL R163, R163, -INF , P5 ;  /* 0xff800000a3a37808 */ /* 0x004fe40002800000 */
[----:B------:R-:W-:Y:S02]  /*5960*/  ISETP.GT.AND P5, PT, R204, 0x28, PT ;  /* 0x00000028cc00780c */ /* 0x000fe40003fa4270 */
[----:B------:R-:W-:Y:S02]  /*5970*/  FMNMX.FTZ R205, R163, R205, !PT ;  /* 0x000000cda3cd7209 */ /* 0x000fe40007810000 */
[----:B------:R-:W-:Y:S01]  /*5980*/  FMNMX.FTZ R206, R160, R206, !PT ;  /* 0x000000cea0ce7209 */ /* 0x000fe20007810000 */
[----:B------:R-:W2:Y:S01]  /*5990*/  MUFU.TANH R185, R185 ;  /* 0x000000b900b97308 */ /* 0x000ea20000002400 */
[----:B0-----:R-:W-:Y:S02]  /*59a0*/  FSEL R176, R176, -INF , P3 ;  /* 0xff800000b0b07808 */ /* 0x001fe40001800000 */
[----:B------:R-:W-:-:S02]  /*59b0*/  ISETP.GT.AND P3, PT, R203, 0x41, PT ;  /* 0x00000041cb00780c */ /* 0x000fc40003f64270 */
[----:B------:R-:W-:-:S03]  /*59c0*/  FMNMX.FTZ R206, R161, R206, !PT ;  /* 0x000000cea1ce7209 */ /* 0x000fc60007810000 */
[----:B------:R-:W0:Y:S01]  /*59d0*/  MUFU.TANH R167, R167 ;  /* 0x000000a700a77308 */ /* 0x000e220000002400 */
[----:B-1----:R-:W-:Y:S02]  /*59e0*/  FSEL R166, R166, -INF , P4 ;  /* 0xff800000a6a67808 */ /* 0x002fe40002000000 */
[----:B------:R-:W-:Y:S02]  /*59f0*/  ISETP.GT.AND P4, PT, R204, 0x29, PT ;  /* 0x00000029cc00780c */ /* 0x000fe40003f84270 */
[----:B------:R-:W-:Y:S02]  /*5a00*/  FMNMX.FTZ R205, R166, R205, !PT ;  /* 0x000000cda6cd7209 */ /* 0x000fe40007810000 */
[----:B------:R-:W-:Y:S01]  /*5a10*/  FMNMX.FTZ R206, R164, R206, !PT ;  /* 0x000000cea4ce7209 */ /* 0x000fe20007810000 */
[----:B------:R-:W1:Y:S01]  /*5a20*/  MUFU.TANH R170, R170 ;  /* 0x000000aa00aa7308 */ /* 0x000e620000002400 */
[----:B--2---:R-:W-:Y:S02]  /*5a30*/  FSEL R185, R185, -INF , P3 ;  /* 0xff800000b9b97808 */ /* 0x004fe40001800000 */
[----:B------:R-:W-:-:S02]  /*5a40*/  ISETP.GT.AND P3, PT, R204, 0x20, PT ;  /* 0x00000020cc00780c */ /* 0x000fc40003f64270 */
[----:B------:R-:W-:-:S03]  /*5a50*/  FMNMX.FTZ R206, R165, R206, !PT ;  /* 0x000000cea5ce7209 */ /* 0x000fc60007810000 */
[----:B------:R-:W2:Y:S01]  /*5a60*/  MUFU.TANH R171, R171 ;  /* 0x000000ab00ab7308 */ /* 0x000ea20000002400 */
[----:B0-----:R-:W-:Y:S02]  /*5a70*/  FSEL R167, R167, -INF , P1 ;  /* 0xff800000a7a77808 */ /* 0x001fe40000800000 */
[----:B------:R-:W-:Y:S02]  /*5a80*/  ISETP.GT.AND P1, PT, R204, 0x30, PT ;  /* 0x00000030cc00780c */ /* 0x000fe40003f24270 */
[----:B------:R-:W-:Y:S02]  /*5a90*/  FMNMX.FTZ R205, R167, R205, !PT ;  /* 0x000000cda7cd7209 */ /* 0x000fe40007810000 */
[----:B------:R-:W-:Y:S01]  /*5aa0*/  FMNMX.FTZ R206, R168, R206, !PT ;  /* 0x000000cea8ce7209 */ /* 0x000fe20007810000 */
[----:B------:R-:W0:Y:S01]  /*5ab0*/  MUFU.TANH R174, R174 ;  /* 0x000000ae00ae7308 */ /* 0x000e220000002400 */
[----:B-1----:R-:W-:Y:S02]  /*5ac0*/  FSEL R170, R170, -INF , P3 ;  /* 0xff800000aaaa7808 */ /* 0x002fe40001800000 */
[----:B------:R-:W-:-:S02]  /*5ad0*/  ISETP.GT.AND P3, PT, R204, 0x31, PT ;  /* 0x00000031cc00780c */ /* 0x000fc40003f64270 */
[----:B------:R-:W-:Y:S02]  /*5ae0*/  FMNMX.FTZ R205, R170, R205, !PT ;  /* 0x000000cdaacd7209 */ /* 0x000fe40007810000 */
[----:B------:R-:W-:Y:S01]  /*5af0*/  FMNMX.FTZ R206, R169, R206, !PT ;  /* 0x000000cea9ce7209 */ /* 0x000fe20007810000 */
[----:B------:R-:W1:Y:S01]  /*5b00*/  MUFU.TANH R175, R175 ;  /* 0x000000af00af7308 */ /* 0x000e620000002400 */
[----:B--2---:R-:W-:Y:S02]  /*5b10*/  FSEL R171, R171, -INF , P2 ;  /* 0xff800000abab7808 */ /* 0x004fe40001000000 */
[----:B------:R-:W-:Y:S02]  /*5b20*/  ISETP.GT.AND P2, PT, R204, 0x38, PT ;  /* 0x00000038cc00780c */ /* 0x000fe40003f44270 */
[----:B------:R-:W-:Y:S02]  /*5b30*/  FMNMX.FTZ R205, R171, R205, !PT ;  /* 0x000000cdabcd7209 */ /* 0x000fe40007810000 */
[----:B------:R-:W-:Y:S01]  /*5b40*/  FMNMX.FTZ R206, R172, R206, !PT ;  /* 0x000000ceacce7209 */ /* 0x000fe20007810000 */
[----:B------:R-:W2:Y:S01]  /*5b50*/  MUFU.TANH R178, R178 ;  /* 0x000000b200b27308 */ /* 0x000ea20000002400 */
[----:B0-----:R-:W-:-:S02]  /*5b60*/  FSEL R174, R174, -INF , P5 ;  /* 0xff800000aeae7808 */ /* 0x001fc40002800000 */
[----:B------:R-:W-:Y:S02]  /*5b70*/  ISETP.GT.AND P5, PT, R204, 0x39, PT ;  /* 0x00000039cc00780c */ /* 0x000fe40003fa4270 */
[----:B------:R-:W-:Y:S02]  /*5b80*/  FMNMX.FTZ R205, R174, R205, !PT ;  /* 0x000000cdaecd7209 */ /* 0x000fe40007810000 */
[----:B------:R-:W-:Y:S01]  /*5b90*/  FMNMX.FTZ R206, R173, R206, !PT ;  /* 0x000000ceadce7209 */ /* 0x000fe20007810000 */
[----:B------:R-:W0:Y:S01]  /*5ba0*/  MUFU.TANH R179, R179 ;  /* 0x000000b300b37308 */ /* 0x000e220000002400 */
[----:B-1----:R-:W-:Y:S02]  /*5bb0*/  FSEL R175, R175, -INF , P4 ;  /* 0xff800000afaf7808 */ /* 0x002fe40002000000 */
[----:B------:R-:W-:Y:S02]  /*5bc0*/  ISETP.GT.AND P4, PT, R204, 0x40, PT ;  /* 0x00000040cc00780c */ /* 0x000fe40003f84270 */
[----:B------:R-:W-:-:S02]  /*5bd0*/  FMNMX.FTZ R205, R175, R205, !PT ;  /* 0x000000cdafcd7209 */ /* 0x000fc40007810000 */
        /* <DEDUP_REMOVED lines=36> */
[----:B-1----:R-:W-:-:S04]  /*5e20*/  FSEL R194, R194, -INF , P5 ;  /* 0xff800000c2c27808 */ /* 0x002fc80002800000 */
        /* <DEDUP_REMOVED lines=9> */
[----:B------:R-:W-:Y:S01]  /*5ec0*/  MUFU.TANH R189, R189 ;  /* 0x000000bd00bd7308 */ /* 0x000fe20000002400 */
[----:B-1----:R-:W-:Y:S02]  /*5ed0*/  FSEL R188, R188, -INF , P2 ;  /* 0xff800000bcbc7808 */ /* 0x002fe40001000000 */
[----:B------:R-:W-:-:S05]  /*5ee0*/  ISETP.GT.AND P2, PT, R203, 0x51, PT ;  /* 0x00000051cb00780c */ /* 0x000fca0003f44270 */
[----:B------:R-:W0:Y:S01]  /*5ef0*/  MUFU.TANH R192, R192 ;  /* 0x000000c000c07308 */ /* 0x000e220000002400 */
[----:B--2---:R-:W-:-:S07]  /*5f00*/  FSEL R199, R199, -INF , P3 ;  /* 0xff800000c7c77808 */ /* 0x004fce0001800000 */
[----:B------:R1:W-:Y:S08]  /*5f10*/  MUFU.TANH R204, R197 ;  /* 0x000000c500cc7308 */ /* 0x0003f00000002400 */
[----:B------:R-:W2:Y:S01]  /*5f20*/  MUFU.TANH R193, R193 ;  /* 0x000000c100c17308 */ /* 0x000ea20000002400 */
[----:B-1----:R-:W-:Y:S02]  /*5f30*/  FMNMX.FTZ R197, R181, R206, !PT ;  /* 0x000000ceb5c57209 */ /* 0x002fe40007810000 */
[----:B0-----:R-:W-:-:S02]  /*5f40*/  FSEL R192, R192, -INF , P1 ;  /* 0xff800000c0c07808 */ /* 0x001fc40000800000 */
[----:B------:R-:W-:Y:S02]  /*5f50*/  FMNMX.FTZ R197, R184, R197, !PT ;  /* 0x000000c5b8c57209 */ /* 0x000fe40007810000 */
[----:B------:R-:W-:Y:S01]  /*5f60*/  ISETP.GT.AND P1, PT, R203, 0x58, PT ;  /* 0x00000058cb00780c */ /* 0x000fe20003f24270 */
[----:B------:R-:W0:Y:S01]  /*5f70*/  MUFU.TANH R196, R196 ;  /* 0x000000c400c47308 */ /* 0x000e220000002400 */
[----:B------:R-:W-:Y:S02]  /*5f80*/  FMNMX.FTZ R206, R185, R197, !PT ;  /* 0x000000c5b9ce7209 */ /* 0x000fe40007810000 */
[----:B------:R-:W-:Y:S02]  /*5f90*/  FSEL R197, R189, -INF , P4 ;  /* 0xff800000bdc57808 */ /* 0x000fe40002000000 */
[----:B------:R-:W-:Y:S02]  /*5fa0*/  FMNMX.FTZ R206, R188, R206, !PT ;  /* 0x000000cebcce7209 */ /* 0x000fe40007810000 */
[----:B------:R-:W-:-:S02]  /*5fb0*/  FMNMX.FTZ R189, R199, R205, !PT ;  /* 0x000000cdc7bd7209 */ /* 0x000fc40007810000 */
[----:B------:R-:W-:Y:S02]  /*5fc0*/  FMNMX.FTZ R206, R197, R206, !PT ;  /* 0x000000cec5ce7209 */ /* 0x000fe40007810000 */
[----:B--2---:R-:W-:Y:S01]  /*5fd0*/  FSEL R193, R193, -INF , P2 ;  /* 0xff800000c1c17808 */ /* 0x004fe20001000000 */
[----:B------:R-:W1:Y:S01]  /*5fe0*/  SHFL.BFLY PT, R205, R189, 0x2, 0x1f ;  /* 0x0c401f00bdcd7f89 */ /* 0x000e6200000e0000 */
[----:B------:R-:W-:Y:S02]  /*5ff0*/  FMNMX.FTZ R206, R192, R206, !PT ;  /* 0x000000cec0ce7209 */ /* 0x000fe40007810000 */
[----:B------:R-:W-:Y:S02]  /*6000*/  ISETP.GT.AND P2, PT, R203, 0x59, PT ;  /* 0x00000059cb00780c */ /* 0x000fe40003f44270 */
[----:B0-----:R-:W-:Y:S02]  /*6010*/  FSEL R196, R196, -INF , P1 ;  /* 0xff800000c4c47808 */ /* 0x001fe40000800000 */
[----:B------:R-:W-:-:S02]  /*6020*/  FMNMX.FTZ R206, R193, R206, !PT ;  /* 0x000000cec1ce7209 */ /* 0x000fc40007810000 */
[----:B------:R-:W-:Y:S02]  /*6030*/  FSEL R204, R204, -INF , P2 ;  /* 0xff800000cccc7808 */ /* 0x000fe40001000000 */
[----:B------:R-:W-:-:S04]  /*6040*/  FMNMX.FTZ R203, R196, R206, !PT ;  /* 0x000000cec4cb7209 */ /* 0x000fc80007810000 */
[----:B------:R-:W-:-:S05]  /*6050*/  FMNMX.FTZ R203, R204, R203, !PT ;  /* 0x000000cbcccb7209 */ /* 0x000fca0007810000 */
[----:B------:R-:W0:Y:S01]  /*6060*/  SHFL.BFLY PT, R206, R203, 0x2, 0x1f ;  /* 0x0c401f00cbce7f89 */ /* 0x000e2200000e0000 */
[----:B-1----:R-:W-:-:S05]  /*6070*/  FMNMX.FTZ R189, R189, R205, !PT ;  /* 0x000000cdbdbd7209 */ /* 0x002fca0007810000 */
[----:B------:R-:W1:Y:S01]  /*6080*/  SHFL.BFLY PT, R208, R189, 0x1, 0x1f ;  /* 0x0c201f00bdd07f89 */ /* 0x000e6200000e0000 */
[----:B0-----:R-:W-:-:S05]  /*6090*/  FMNMX.FTZ R205, R203, R206, !PT ;  /* 0x000000cecbcd7209 */ /* 0x001fca0007810000 */
[----:B------:R-:W0:Y:S01]  /*60a0*/  SHFL.BFLY PT, R207, R205, 0x1, 0x1f ;  /* 0x0c201f00cdcf7f89 */ /* 0x000e2200000e0000 */
[----:B-1----:R-:W-:-:S04]  /*60b0*/  FMNMX.FTZ R189, R189, R208, !PT ;  /* 0x000000d0bdbd7209 */ /* 0x002fc80007810000 */
[C---:B------:R-:W-:Y:S01]  /*60c0*/  FSETP.NEU.FTZ.AND P2, PT, R189.reuse, -INF , PT ;  /* 0xff800000bd00780b */ /* 0x040fe20003f5d000 */
[----:B------:R-:W-:-:S05]  /*60d0*/  FMUL.FTZ R203, R189, UR5 ;  /* 0x00000005bdcb7c20 */ /* 0x000fca0008410000 */
[----:B------:R-:W-:-:S05]  /*60e0*/  FSEL R203, R203, RZ, P2 ;  /* 0x000000ffcbcb7208 */ /* 0x000fca0001000000 */
[--C-:B------:R-:W-:Y:S01]  /*60f0*/  FFMA.FTZ R206, R154, UR5, -R203.reuse ;  /* 0x000000059ace7c23 */ /* 0x100fe200080108cb */
[--C-:B------:R-:W-:Y:S01]  /*6100*/  FFMA.FTZ R208, R155, UR5, -R203.reuse ;  /* 0x000000059bd07c23 */ /* 0x100fe200080108cb */
[----:B------:R-:W1:Y:S01]  /*6110*/  S2R R154, SR_TID.X ;  /* 0x00000000009a7919 */ /* 0x000e620000002100 */
[--C-:B------:R-:W-:Y:S01]  /*6120*/  FFMA.FTZ R158, R158, UR5, -R203.reuse ;  /* 0x000000059e9e7c23 */ /* 0x100fe200080108cb */
[--C-:B------:R-:W-:Y:S01]  /*6130*/  FFMA.FTZ R159, R159, UR5, -R203.reuse ;  /* 0x000000059f9f7c23 */ /* 0x100fe200080108cb */
[----:B0-----:R-:W-:Y:S01]  /*6140*/  FMNMX.FTZ R205, R205, R207, !PT ;  /* 0x000000cfcdcd7209 */ /* 0x001fe20007810000 */
[----:B------:R-:W-:Y:S01]  /*6150*/  MUFU.EX2 R206, R206 ;  /* 0x000000ce00ce7308 */ /* 0x000fe20000000800 */
[--C-:B------:R-:W-:Y:S01]  /*6160*/  FFMA.FTZ R162, R162, UR5, -R203.reuse ;  /* 0x00000005a2a27c23 */ /* 0x100fe200080108cb */
[--C-:B------:R-:W-:Y:S01]  /*6170*/  FFMA.FTZ R163, R163, UR5, -R203.reuse ;  /* 0x00000005a3a37c23 */ /* 0x100fe200080108cb */
[C---:B------:R-:W-:Y:S01]  /*6180*/  FSETP.NEU.FTZ.AND P1, PT, R205.reuse, -INF , PT ;  /* 0xff800000cd00780b */ /* 0x040fe20003f3d000 */
[----:B------:R-:W-:Y:S01]  /*6190*/  FMUL.FTZ R209, R205, UR5 ;  /* 0x00000005cdd17c20 */ /* 0x000fe20008410000 */
[--C-:B------:R-:W-:Y:S01]  /*61a0*/  FFMA.FTZ R166, R166, UR5, -R203.reuse ;  /* 0x00000005a6a67c23 */ /* 0x100fe200080108cb */
[--C-:B------:R-:W-:Y:S01]  /*61b0*/  FFMA.FTZ R167, R167, UR5, -R203.reuse ;  /* 0x00000005a7a77c23 */ /* 0x100fe200080108cb */
[--C-:B------:R-:W-:Y:S01]  /*61c0*/  FFMA.FTZ R170, R170, UR5, -R203.reuse ;  /* 0x00000005aaaa7c23 */ /* 0x100fe200080108cb */
[----:B------:R-:W-:Y:S01]  /*61d0*/  MUFU.EX2 R208, R208 ;  /* 0x000000d000d07308 */ /* 0x000fe20000000800 */
[----:B------:R-:W-:Y:S01]  /*61e0*/  FSEL R209, R209, RZ, P1 ;  /* 0x000000ffd1d17208 */ /* 0x000fe20000800000 */
[--C-:B------:R-:W-:Y:S01]  /*61f0*/  FFMA.FTZ R171, R171, UR5, -R203.reuse ;  /* 0x00000005abab7c23 */ /* 0x100fe200080108cb */
[--C-:B------:R-:W-:Y:S01]  /*6200*/  FFMA.FTZ R174, R174, UR5, -R203.reuse ;  /* 0x00000005aeae7c23 */ /* 0x100fe200080108cb */
[--C-:B------:R-:W-:Y:S01]  /*6210*/  FFMA.FTZ R175, R175, UR5, -R203.reuse ;  /* 0x00000005afaf7c23 */ /* 0x100fe200080108cb */
[----:B------:R-:W-:Y:S01]  /*6220*/  FFMA.FTZ R178, R178, UR5, -R203 ;  /* 0x00000005b2b27c23 */ /* 0x000fe200080108cb */
[--C-:B------:R-:W-:Y:S01]  /*6230*/  FFMA.FTZ R210, R152, UR5, -R209.reuse ;  /* 0x0000000598d27c23 */ /* 0x100fe200080108d1 */
[----:B------:R-:W-:Y:S01]  /*6240*/  FSEL R152, R205, RZ, P1 ;  /* 0x000000ffcd987208 */ /* 0x000fe20000800000 */
[--C-:B------:R-:W-:Y:S01]  /*6250*/  FFMA.FTZ R157, R157, UR5, -R209.reuse ;  /* 0x000000059d9d7c23 */ /* 0x100fe200080108d1 */
[--C-:B------:R-:W-:Y:S01]  /*6260*/  FFMA.FTZ R207, R153, UR5, -R209.reuse ;  /* 0x0000000599cf7c23 */ /* 0x100fe200080108d1 */
[----:B------:R-:W-:Y:S01]  /*6270*/  FFMA.FTZ R156, R156, UR5, -R209 ;  /* 0x000000059c9c7c23 */ /* 0x000fe200080108d1 */
[----:B------:R-:W-:Y:S01]  /*6280*/  MUFU.EX2 R158, R158 ;  /* 0x0000009e009e7308 */ /* 0x000fe20000000800 */
[----:B------:R-:W-:Y:S01]  /*6290*/  FADD.FTZ R152, -R152, R21 ;  /* 0x0000001598987221 */ /* 0x000fe20000010100 */
[--C-:B------:R-:W-:Y:S01]  /*62a0*/  FFMA.FTZ R160, R160, UR5, -R209.reuse ;  /* 0x00000005a0a07c23 */ /* 0x100fe200080108d1 */
[--C-:B------:R-:W-:Y:S01]  /*62b0*/  FFMA.FTZ R161, R161, UR5, -R209.reuse ;  /* 0x00000005a1a17c23 */ /* 0x100fe200080108d1 */
[--C-:B------:R-:W-:Y:S01]  /*62c0*/  FFMA.FTZ R164, R164, UR5, -R209.reuse ;  /* 0x00000005a4a47c23 */ /* 0x100fe200080108d1 */
[--C-:B------:R-:W-:Y:S01]  /*62d0*/  FFMA.FTZ R165, R165, UR5, -R209.reuse ;  /* 0x00000005a5a57c23 */ /* 0x100fe200080108d1 */
[--C-:B------:R-:W-:Y:S01]  /*62e0*/  FFMA.FTZ R168, R168, UR5, -R209.reuse ;  /* 0x00000005a8a87c23 */ /* 0x100fe200080108d1 */
[--C-:B------:R-:W-:Y:S01]  /*62f0*/  FFMA.FTZ R169, R169, UR5, -R209.reuse ;  /* 0x00000005a9a97c23 */ /* 0x100fe200080108d1 */
[----:B------:R0:W-:Y:S01]  /*6300*/  MUFU.EX2 R21, R157 ;  /* 0x0000009d00157308 */ /* 0x0001e20000000800 */
[----:B-1----:R-:W-:Y:S01]  /*6310*/  SHF.R.U32.HI R154, RZ, 0x7, R154 ;  /* 0x00000007ff9a7819 */ /* 0x002fe2000001169a */
[--C-:B------:R-:W-:Y:S01]  /*6320*/  FFMA.FTZ R172, R172, UR5, -R209.reuse ;  /* 0x00000005acac7c23 */ /* 0x100fe200080108d1 */
[----:B------:R-:W-:Y:S01]  /*6330*/  FFMA.FTZ R173, R173, UR5, -R209 ;  /* 0x00000005adad7c23 */ /* 0x000fe200080108d1 */
[--C-:B------:R-:W-:Y:S01]  /*6340*/  FFMA.FTZ R179, R179, UR5, -R203.reuse ;  /* 0x00000005b3b37c23 */ /* 0x100fe200080108cb */
[----:B------:R-:W-:Y:S01]  /*6350*/  FFMA.FTZ R182, R182, UR5, -R203 ;  /* 0x00000005b6b67c23 */ /* 0x000fe200080108cb */
[--C-:B------:R-:W-:Y:S01]  /*6360*/  FFMA.FTZ R176, R176, UR5, -R209.reuse ;  /* 0x00000005b0b07c23 */ /* 0x100fe200080108d1 */
[--C-:B------:R-:W-:Y:S01]  /*6370*/  FFMA.FTZ R177, R177, UR5, -R209.reuse ;  /* 0x00000005b1b17c23 */ /* 0x100fe200080108d1 */
[----:B------:R-:W1:Y:S01]  /*6380*/  MUFU.EX2 R159, R159 ;  /* 0x0000009f009f7308 */ /* 0x000e620000000800 */
[----:B0-----:R-:W-:Y:S01]  /*6390*/  FMUL.FTZ R157, R152, UR5 ;  /* 0x00000005989d7c20 */ /* 0x001fe20008410000 */
[----:B------:R-:W-:Y:S01]  /*63a0*/  FSEL R152, R189, RZ, P2 ;  /* 0x000000ffbd987208 */ /* 0x000fe20001000000 */
[--C-:B------:R-:W-:Y:S01]  /*63b0*/  FFMA.FTZ R180, R180, UR5, -R209.reuse ;  /* 0x00000005b4b47c23 */ /* 0x100fe200080108d1 */
[----:B------:R-:W-:Y:S01]  /*63c0*/  FFMA.FTZ R181, R181, UR5, -R209 ;  /* 0x00000005b5b57c23 */ /* 0x000fe200080108d1 */
[--C-:B------:R-:W-:Y:S01]  /*63d0*/  FFMA.FTZ R183, R183, UR5, -R203.reuse ;  /* 0x00000005b7b77c23 */ /* 0x100fe200080108cb */
[--C-:B------:R-:W-:Y:S01]  /*63e0*/  FFMA.FTZ R186, R186, UR5, -R203.reuse ;  /* 0x00000005baba7c23 */ /* 0x100fe200080108cb */
[----:B------:R-:W-:Y:S01]  /*63f0*/  FADD.FTZ R153, -R152, R202 ;  /* 0x000000ca98997221 */ /* 0x000fe20000010100 */
[----:B------:R-:W-:Y:S01]  /*6400*/  VIADD R152, R154, 0x8 ;  /* 0x000000089a987836 */ /* 0x000fe20000000000 */
[----:B------:R-:W0:Y:S01]  /*6410*/  MUFU.EX2 R157, R157 ;  /* 0x0000009d009d7308 */ /* 0x000e220000000800 */
[--C-:B------:R-:W-:Y:S01]  /*6420*/  FFMA.FTZ R187, R187, UR5, -R203.reuse ;  /* 0x00000005bbbb7c23 */ /* 0x100fe200080108cb */
[----:B------:R-:W-:Y:S01]  /*6430*/  FMUL.FTZ R153, R153, UR5 ;  /* 0x0000000599997c20 */ /* 0x000fe20008410000 */
[----:B------:R-:W-:Y:S01]  /*6440*/  FFMA.FTZ R190, R190, UR5, -R203 ;  /* 0x00000005bebe7c23 */ /* 0x000fe200080108cb */
[--C-:B------:R-:W-:Y:S01]  /*6450*/  FFMA.FTZ R184, R184, UR5, -R209.reuse ;  /* 0x00000005b8b87c23 */ /* 0x100fe200080108d1 */
[--C-:B------:R-:W-:Y:S01]  /*6460*/  FFMA.FTZ R185, R185, UR5, -R209.reuse ;  /* 0x00000005b9b97c23 */ /* 0x100fe200080108d1 */
[--C-:B------:R-:W-:Y:S01]  /*6470*/  FFMA.FTZ R188, R188, UR5, -R209.reuse ;  /* 0x00000005bcbc7c23 */ /* 0x100fe200080108d1 */
[----:B------:R-:W-:Y:S01]  /*6480*/  FFMA.FTZ R197, R197, UR5, -R209 ;  /* 0x00000005c5c57c23 */ /* 0x000fe200080108d1 */
[----:B------:R-:W2:Y:S01]  /*6490*/  MUFU.EX2 R202, R153 ;  /* 0x0000009900ca7308 */ /* 0x000ea20000000800 */
[----:B-1----:R-:W-:Y:S01]  /*64a0*/  F2FP.BF16.F32.PACK_AB R155, R159, R158 ;  /* 0x0000009e9f9b723e */ /* 0x002fe200000010ff */
[----:B------:R-:W-:Y:S01]  /*64b0*/  FFMA.FTZ R191, R191, UR5, -R203 ;  /* 0x00000005bfbf7c23 */ /* 0x000fe200080108cb */
[--C-:B------:R-:W-:Y:S01]  /*64c0*/  FFMA.FTZ R192, R192, UR5, -R209.reuse ;  /* 0x00000005c0c07c23 */ /* 0x100fe200080108d1 */
[--C-:B------:R-:W-:Y:S01]  /*64d0*/  FFMA.FTZ R196, R196, UR5, -R209.reuse ;  /* 0x00000005c4c47c23 */ /* 0x100fe200080108d1 */
[----:B------:R-:W-:Y:S01]  /*64e0*/  FFMA.FTZ R204, R204, UR5, -R209 ;  /* 0x00000005cccc7c23 */ /* 0x000fe200080108d1 */
[----:B------:R-:W-:-:S02]  /*64f0*/  FFMA.FTZ R199, R199, UR5, -R203 ;  /* 0x00000005c7c77c23 */ /* 0x000fc400080108cb */
[----:B------:R-:W-:Y:S01]  /*6500*/  MUFU.EX2 R210, R210 ;  /* 0x000000d200d27308 */ /* 0x000fe20000000800 */
        /* <DEDUP_REMOVED lines=8> */
[----:B------:R0:W-:Y:S01]  /*6590*/  BAR.SYNC.DEFER_BLOCKING R152, 0x100 ;  /* 0x000400980000751d */ /* 0x0001e20000010000 */
        /* <DEDUP_REMOVED lines=122> */
[----:B------:R-:W-:Y:S01]  /*6d40*/  F2FP.BF16.F32.PACK_AB R153, R208, R206 ;  /* 0x000000ced099723e */ /* 0x000fe200000010ff */
[----:B------:R-:W-:Y:S01]  /*6d50*/  MUFU.EX2 R162, R162 ;  /* 0x000000a200a27308 */ /* 0x000fe20000000800 */
[----:B0-----:R-:W-:Y:S01]  /*6d60*/  F2FP.BF16.F32.PACK_AB R152, R207, R210 ;  /* 0x000000d2cf98723e */ /* 0x001fe200000010ff */
[----:B------:R-:W-:Y:S01]  /*6d70*/  FFMA.FTZ R5, R202, R5, R206 ;  /* 0x00000005ca057223 */ /* 0x000fe200000100ce */
[----:B-1----:R-:W-:Y:S01]  /*6d80*/  F2FP.BF16.F32.PACK_AB R154, R21, R156 ;  /* 0x0000009c159a723e */ /* 0x002fe200000010ff */
[----:B------:R-:W-:-:S02]  /*6d90*/  FFMA.FTZ R4, R157, R4, R210 ;  /* 0x000000049d047223 */ /* 0x000fc400000100d2 */
[----:B------:R-:W-:Y:S01]  /*6da0*/  FADD.FTZ R5, R208, R5 ;  /* 0x00000005d0057221 */ /* 0x000fe20000010000 */
[----:B------:R-:W-:Y:S01]  /*6db0*/  WARPGROUP.ARRIVE ;  /* 0x00000000000079c5 */ /* 0x000fe20000000000 */
[----:B------:R-:W0:Y:S01]  /*6dc0*/  MUFU.EX2 R163, R163 ;  /* 0x000000a300a37308 */ /* 0x000e220000000800 */
[----:B------:R-:W-:Y:S01]  /*6dd0*/  FADD.FTZ R207, R207, R4 ;  /* 0x00000004cfcf7221 */ /* 0x000fe20000010000 */
[----:B------:R-:W-:-:S03]  /*6de0*/  FADD.FTZ R158, R158, R5 ;  /* 0x000000059e9e7221 */ /* 0x000fc60000010000 */
[----:B------:R-:W-:Y:S01]  /*6df0*/  HGMMA.64x256x16.F32.BF16 R24, R152, gdesc[UR8].tnspB, R24, gsb0 ;  /* 0x43e0000898187df0 */ /* 0x000fe20008001818 */
[----:B------:R-:W-:Y:S01]  /*6e00*/  UIADD3 UR10, UR6, 0x80, URZ ;  /* 0x00000080060a7890 */ /* 0x000fe2000fffe03f */
[----:B------:R-:W-:Y:S01]  /*6e10*/  FADD.FTZ R156, R156, R207 ;  /* 0x000000cf9c9c7221 */ /* 0x000fe20000010000 */
[----:B------:R-:W-:Y:S01]  /*6e20*/  MUFU.EX2 R166, R166 ;  /* 0x000000a600a67308 */ /* 0x000fe20000000800 */
[----:B------:R-:W-:Y:S01]  /*6e30*/  UMOV UR11, 0x40000040 ;  /* 0x40000040000b7882 */ /* 0x000fe20000000000 */
[----:B------:R-:W-:Y:S01]  /*6e40*/  FADD.FTZ R159, R159, R158 ;  /* 0x0000009e9f9f7221 */ /* 0x000fe20000010000 */
[----:B------:R-:W-:-:S05]  /*6e50*/  FADD.FTZ R21, R21, R156 ;  /* 0x0000009c15157221 */ /* 0x000fca0000010000 */
[----:B------:R-:W1:Y:S08]  /*6e60*/  MUFU.EX2 R167, R167 ;  /* 0x000000a700a77308 */ /* 0x000e700000000800 */
[----:B------:R-:W-:Y:S08]  /*6e70*/  MUFU.EX2 R160, R160 ;  /* 0x000000a000a07308 */ /* 0x000ff00000000800 */
[----:B------:R-:W2:Y:S08]  /*6e80*/  MUFU.EX2 R161, R161 ;  /* 0x000000a100a17308 */ /* 0x000eb00000000800 */
[----:B------:R-:W-:Y:S08]  /*6e90*/  MUFU.EX2 R164, R164 ;  /* 0x000000a400a47308 */ /* 0x000ff00000000800 */
[----:B------:R-:W3:Y:S08]  /*6ea0*/  MUFU.EX2 R165, R165 ;  /* 0x000000a500a57308 */ /* 0x000ef00000000800 */
[----:B------:R-:W-:Y:S08]  /*6eb0*/  MUFU.EX2 R170, R170 ;  /* 0x000000aa00aa7308 */ /* 0x000ff00000000800 */
[----:B------:R-:W-:Y:S08]  /*6ec0*/  MUFU.EX2 R171, R171 ;  /* 0x000000ab00ab7308 */ /* 0x000ff00000000800 */
[----:B------:R-:W-:Y:S08]  /*6ed0*/  MUFU.EX2 R174, R174 ;  /* 0x000000ae00ae7308 */ /* 0x000ff00000000800 */
[----:B------:R-:W-:Y:S08]  /*6ee0*/  MUFU.EX2 R168, R168 ;  /* 0x000000a800a87308 */ /* 0x000ff00000000800 */
[----:B------:R-:W4:Y:S08]  /*6ef0*/  MUFU.EX2 R169, R169 ;  /* 0x000000a900a97308 */ /* 0x000f300000000800 */
[----:B------:R-:W-:Y:S08]  /*6f00*/  MUFU.EX2 R172, R172 ;  /* 0x000000ac00ac7308 */ /* 0x000ff00000000800 */
[----:B------:R-:W5:Y:S08]  /*6f10*/  MUFU.EX2 R173, R173 ;  /* 0x000000ad00ad7308 */ /* 0x000f700000000800 */
[----:B------:R-:W5:Y:S08]  /*6f20*/  MUFU.EX2 R175, R175 ;  /* 0x000000af00af7308 */ /* 0x000f700000000800 */
[----:B------:R-:W-:Y:S08]  /*6f30*/  MUFU.EX2 R178, R178 ;  /* 0x000000b200b27308 */ /* 0x000ff00000000800 */
[----:B------:R-:W-:Y:S08]  /*6f40*/  MUFU.EX2 R179, R179 ;  /* 0x000000b300b37308 */ /* 0x000ff00000000800 */
[----:B------:R-:W-:Y:S08]  /*6f50*/  MUFU.EX2 R182, R182 ;  /* 0x000000b600b67308 */ /* 0x000ff00000000800 */
[----:B------:R-:W-:Y:S08]  /*6f60*/  MUFU.EX2 R176, R176 ;  /* 0x000000b000b07308 */ /* 0x000ff00000000800 */
[----:B------:R-:W5:Y:S08]  /*6f70*/  MUFU.EX2 R177, R177 ;  /* 0x000000b100b17308 */ /* 0x000f700000000800 */
        /* <DEDUP_REMOVED lines=11> */
[----:B------:R-:W5:Y:S08]  /*7030*/  MUFU.EX2 R192, R192 ;  /* 0x000000c000c07308 */ /* 0x000f700000000800 */
[----:B------:R-:W-:Y:S08]  /*7040*/  MUFU.EX2 R196, R196 ;  /* 0x000000c400c47308 */ /* 0x000ff00000000800 */
[----:B------:R-:W5:Y:S08]  /*7050*/  MUFU.EX2 R204, R204 ;  /* 0x000000cc00cc7308 */ /* 0x000f700000000800 */
[----:B------:R-:W-:Y:S01]  /*7060*/  MUFU.EX2 R199, R199 ;  /* 0x000000c700c77308 */ /* 0x000fe20000000800 */
[----:B------:R-:W-:-:S02]  /*7070*/  WARPGROUP.DEPBAR.LE gsb0, 0x0 ;  /* 0x00008000000079c5 */ /* 0x000fc40000010000 */
[----:B0-----:R-:W-:Y:S01]  /*7080*/  F2FP.BF16.F32.PACK_AB R153, R163, R162 ;  /* 0x000000a2a399723e */ /* 0x001fe200000010ff */
[----:B------:R-:W-:Y:S01]  /*7090*/  FADD.FTZ R162, R162, R159 ;  /* 0x0000009fa2a27221 */ /* 0x000fe20000010000 */
[----:B-1----:R-:W-:Y:S02]  /*70a0*/  F2FP.BF16.F32.PACK_AB R155, R167, R166 ;  /* 0x000000a6a79b723e */ /* 0x002fe400000010ff */
[----:B--2---:R-:W-:Y:S01]  /*70b0*/  F2FP.BF16.F32.PACK_AB R152, R161, R160 ;  /* 0x000000a0a198723e */ /* 0x004fe200000010ff */
[----:B------:R-:W-:Y:S01]  /*70c0*/  FADD.FTZ R160, R160, R21 ;  /* 0x00000015a0a07221 */ /* 0x000fe20000010000 */
[----:B---3--:R-:W-:Y:S01]  /*70d0*/  F2FP.BF16.F32.PACK_AB R154, R165, R164 ;  /* 0x000000a4a59a723e */ /* 0x008fe200000010ff */
[----:B------:R-:W-:Y:S02]  /*70e0*/  FADD.FTZ R163, R163, R162 ;  /* 0x000000a2a3a37221 */ /* 0x000fe40000010000 */
[----:B------:R-:W-:Y:S01]  /*70f0*/  FADD.FTZ R161, R161, R160 ;  /* 0x000000a0a1a17221 */ /* 0x000fe20000010000 */
[----:B------:R-:W-:Y:S01]  /*7100*/  WARPGROUP.ARRIVE ;  /* 0x00000000000079c5 */ /* 0x000fe20000000000 */
[----:B------:R-:W-:-:S02]  /*7110*/  FADD.FTZ R166, R166, R163 ;  /* 0x000000a3a6a67221 */ /* 0x000fc40000010000 */
[----:B------:R-:W-:Y:S02]  /*7120*/  FADD.FTZ R164, R164, R161 ;  /* 0x000000a1a4a47221 */ /* 0x000fe40000010000 */
[----:B------:R-:W-:Y:S01]  /*7130*/  FADD.FTZ R167, R167, R166 ;  /* 0x000000a6a7a77221 */ /* 0x000fe20000010000 */
[----:B------:R-:W-:Y:S01]  /*7140*/  HGMMA.64x256x16.F32.BF16 R24, R152, gdesc[UR8].tnspB, R24, gsb0 ;  /* 0x43e0000898187df0 */ /* 0x000fe20008001818 */
[----:B------:R-:W-:Y:S01]  /*7150*/  UIADD3 UR10, UR6, 0x100, URZ ;  /* 0x00000100060a7890 */ /* 0x000fe2000fffe03f */
[----:B------:R-:W-:Y:S01]  /*7160*/  FADD.FTZ R165, R165, R164 ;  /* 0x000000a4a5a57221 */ /* 0x000fe20000010000 */
[----:B------:R-:W-:Y:S01]  /*7170*/  UMOV UR11, 0x40000040 ;  /* 0x40000040000b7882 */ /* 0x000fe20000000000 */
[----:B------:R-:W-:Y:S02]  /*7180*/  WARPGROUP.DEPBAR.LE gsb0, 0x0 ;  /* 0x00008000000079c5 */ /* 0x000fe40000010000 */
[----:B----4-:R-:W-:Y:S01]  /*7190*/  F2FP.BF16.F32.PACK_AB R152, R169, R168 ;  /* 0x000000a8a998723e */ /* 0x010fe200000010ff */
[----:B------:R-:W-:Y:S01]  /*71a0*/  FADD.FTZ R168, R168, R165 ;  /* 0x000000a5a8a87221 */ /* 0x000fe20000010000 */
[----:B------:R-:W-:Y:S01]  /*71b0*/  F2FP.BF16.F32.PACK_AB R153, R171, R170 ;  /* 0x000000aaab99723e */ /* 0x000fe200000010ff */
[----:B------:R-:W-:Y:S01]  /*71c0*/  FADD.FTZ R170, R170, R167 ;  /* 0x000000a7aaaa7221 */ /* 0x000fe20000010000 */
[----:B-----5:R-:W-:Y:S01]  /*71d0*/  F2FP.BF16.F32.PACK_AB R154, R173, R172 ;  /* 0x000000acad9a723e */ /* 0x020fe200000010ff */
[----:B------:R-:W-:Y:S01]  /*71e0*/  FADD.FTZ R169, R169, R168 ;  /* 0x000000a8a9a97221 */ /* 0x000fe20000010000 */
[----:B------:R-:W-:Y:S01]  /*71f0*/  F2FP.BF16.F32.PACK_AB R155, R175, R174 ;  /* 0x000000aeaf9b723e */ /* 0x000fe200000010ff */
[----:B------:R-:W-:-:S02]  /*7200*/  FADD.FTZ R171, R171, R170 ;  /* 0x000000aaabab7221 */ /* 0x000fc40000010000 */
[----:B------:R-:W-:Y:S01]  /*7210*/  FADD.FTZ R172, R172, R169 ;  /* 0x000000a9acac7221 */ /* 0x000fe20000010000 */
[----:B------:R-:W-:Y:S01]  /*7220*/  WARPGROUP.ARRIVE ;  /* 0x00000000000079c5 */ /* 0x000fe20000000000 */
[----:B------:R-:W-:Y:S02]  /*7230*/  FADD.FTZ R174, R174, R171 ;  /* 0x000000abaeae7221 */ /* 0x000fe40000010000 */
[----:B------:R-:W-:Y:S02]  /*7240*/  FADD.FTZ R173, R173, R172 ;  /* 0x000000acadad7221 */ /* 0x000fe40000010000 */
[----:B------:R-:W-:-:S07]  /*7250*/  FADD.FTZ R175, R175, R174 ;  /* 0x000000aeafaf7221 */ /* 0x000fce0000010000 */
        /* <DEDUP_REMOVED lines=38> */
[----:B------:R-:W-:Y:S02]  /*74c0*/  WARPGROUP.DEPBAR.LE gsb0, 0x0 ;  /* 0x00008000000079c5 */ /* 0x000fe40000010000 */
[----:B------:R-:W-:Y:S01]  /*74d0*/  FFMA.FTZ R152, R193, UR5, -R209 ;  /* 0x00000005c1987c23 */ /* 0x000fe200080108d1 */
[--C-:B------:R-:W-:Y:S01]  /*74e0*/  FFMA.FTZ R193, R194, UR5, -R203.reuse ;  /* 0x00000005c2c17c23 */ /* 0x100fe200080108cb */
[--C-:B------:R-:W-:Y:S01]  /*74f0*/  FFMA.FTZ R194, R195, UR5, -R203.reuse ;  /* 0x00000005c3c27c23 */ /* 0x100fe200080108cb */
[----:B------:R-:W-:Y:S01]  /*7500*/  FFMA.FTZ R195, R198, UR5, -R203 ;  /* 0x00000005c6c37c23 */ /* 0x000fe200080108cb */
[----:B------:R-:W-:Y:S01]  /*7510*/  F2FP.BF16.F32.PACK_AB R154, R204, R196 ;  /* 0x000000c4cc9a723e */ /* 0x000fe200000010ff */
[----:B------:R-:W0:Y:S08]  /*7520*/  MUFU.EX2 R198, R152 ;  /* 0x0000009800c67308 */ /* 0x000e300000000800 */
[----:B------:R-:W-:Y:S08]  /*7530*/  MUFU.EX2 R193, R193 ;  /* 0x000000c100c17308 */ /* 0x000ff00000000800 */
[----:B------:R-:W1:Y:S01]  /*7540*/  MUFU.EX2 R194, R194 ;  /* 0x000000c200c27308 */ /* 0x000e620000000800 */
[C---:B0-----:R-:W-:Y:S01]  /*7550*/  F2FP.BF16.F32.PACK_AB R152, R198.reuse, R192 ;  /* 0x000000c0c698723e */ /* 0x041fe200000010ff */
[----:B------:R-:W-:-:S04]  /*7560*/  FADD.FTZ R197, R198, R197 ;  /* 0x000000c5c6c57221 */ /* 0x000fc80000010000 */
[----:B------:R-:W-:Y:S02]  /*7570*/  FADD.FTZ R197, R196, R197 ;  /* 0x000000c5c4c57221 */ /* 0x000fe40000010000 */
[----:B------:R-:W0:Y:S02]  /*7580*/  MUFU.EX2 R195, R195 ;  /* 0x000000c300c37308 */ /* 0x000e240000000800 */
[----:B------:R-:W-:Y:S01]  /*7590*/  FADD.FTZ R4, R204, R197 ;  /* 0x000000c5cc047221 */ /* 0x000fe20000010000 */
[----:B-1----:R-:W-:Y:S01]  /*75a0*/  F2FP.BF16.F32.PACK_AB R153, R194, R193 ;  /* 0x000000c1c299723e */ /* 0x002fe200000010ff */
[----:B------:R-:W-:-:S04]  /*75b0*/  FADD.FTZ R193, R193, R190 ;  /* 0x000000bec1c17221 */ /* 0x000fc80000010000 */
[----:B------:R-:W-:Y:S01]  /*75c0*/  FADD.FTZ R194, R194, R193 ;  /* 0x000000c1c2c27221 */ /* 0x000fe20000010000 */
[----:B0-----:R-:W-:-:S03]  /*75d0*/  F2FP.BF16.F32.PACK_AB R155, R199, R195 ;  /* 0x000000c3c79b723e */ /* 0x001fc600000010ff */
[----:B------:R-:W-:Y:S01]  /*75e0*/  FADD.FTZ R194, R195, R194 ;  /* 0x000000c2c3c27221 */ /* 0x000fe20000010000 */
[----:B------:R-:W-:-:S03]  /*75f0*/  WARPGROUP.ARRIVE ;  /* 0x00000000000079c5 */ /* 0x000fc60000000000 */
[----:B------:R-:W-:-:S03]  /*7600*/  FADD.FTZ R5, R199, R194 ;  /* 0x000000c2c7057221 */ /* 0x000fc60000010000 */
[----:B------:R-:W-:Y:S03]  /*7610*/  HGMMA.64x256x16.F32.BF16 R24, R152, gdesc[UR8].tnspB, R24, gsb0 ;  /* 0x43e0000898187df0 */ /* 0x000fe60008001818 */
[----:B------:R-:W-:Y:S02]  /*7620*/  WARPGROUP.DEPBAR.LE gsb0, 0x0 ;  /* 0x00008000000079c5 */ /* 0x000fe40000010000 */
[----:B------:R-:W-:Y:S05]  /*7630*/  @!P0 BRA `(.L_x_4677) ;  /* 0x0000000000048947 */ /* 0x000fea0003800000 */
[----:B------:R-:W-:Y:S01]  /*7640*/  BPT.TRAP 0x1 ;  /* 0x000000040000795c */ /* 0x000fe20000300000 */
.L_x_4677:
[----:B------:R-:W-:Y:S01]  /*7650*/  UIADD3 UR4, UR4, 0x32460, URZ ;  /* 0x0003246004047890 */ /* 0x000fe2000fffe03f */
[C---:B------:R-:W-:Y:S01]  /*7660*/  ISETP.GT.AND P1, PT, R201.reuse, R211, PT ;  /* 0x000000d3c900720c */ /* 0x040fe20003f24270 */
[----:B------:R-:W-:Y:S01]  /*7670*/  VIADD R201, R201, 0xffffffff ;  /* 0xffffffffc9c97836 */ /* 0x000fe20000000000 */
[----:B------:R-:W-:Y:S01]  /*7680*/  MOV R21, R205 ;  /* 0x000000cd00157202 */ /* 0x000fe20000000f00 */
[----:B------:R-:W-:Y:S01]  /*7690*/  UPRMT UR4, UR54, 0x654, UR4 ;  /* 0x0000065436047896 */ /* 0x000fe20008000004 */
[----:B------:R-:W-:-:S08]  /*76a0*/  IMAD.MOV.U32 R202, RZ, RZ, R189 ;  /* 0x000000ffffca7224 */ /* 0x000fd000078e00bd */
[----:B------:R-:W-:Y:S01]  /*76b0*/  SYNCS.ARRIVE.TRANS64.RED.A1T0 RZ, [UR4], RZ ;  /* 0x000000ffffff79a7 */ /* 0x000fe20008100404 */
[----:B------:R-:W-:Y:S05]  /*76c0*/  @P1 BRA `(.L_x_4678) ;  /* 0xffffffcc00c01947 */ /* 0x000fea000383ffff */
.L_x_4667:
[----:B------:R-:W-:-:S13]  /*76d0*/  ISETP.GE.AND P1, PT, R201, RZ, PT ;  /* 0x000000ffc900720c */ /* 0x000fda0003f26270 */
[----:B------:R-:W-:Y:S05]  /*76e0*/  @!P1 BRA `(.L_x_4679) ;  /* 0x00000028005c9947 */ /* 0x000fea0003800000 */
[----:B------:R-:W-:Y:S02]  /*76f0*/  IMAD.MOV.U32 R202, RZ, RZ, R189 ;  /* 0x000000ffffca7224 */ /* 0x000fe400078e00bd */
[----:B------:R-:W-:-:S07]  /*7700*/  IMAD.MOV.U32 R21, RZ, RZ, R205 ;  /* 0x000000ffff157224 */ /* 0x000fce00078e00cd */
.L_x_4690:
[----:B------:R-:W-:-:S04]  /*7710*/  UIADD3 UR38, UR38, 0x1, URZ ;  /* 0x0000000126267890 */ /* 0x000fc8000fffe03f */
[----:B------:R-:W-:-:S04]  /*7720*/  UISETP.NE.AND UP0, UPT, UR38, 0x2, UPT ;  /* 0x000000022600788c */ /* 0x000fc8000bf05270 */
[----:B------:R-:W-:Y:S02]  /*7730*/  USEL UR4, URZ, 0x1, UP0 ;  /* 0x000000013f047887 */ /* 0x000fe40008000000 */
[----:B------:R-:W-:Y:S02]  /*7740*/  USEL UR38, UR38, URZ, UP0 ;  /* 0x0000003f26267287 */ /* 0x000fe40008000000 */
[----:B------:R-:W-:Y:S01]  /*7750*/  ULOP3.LUT UR39, UR39, UR4, URZ, 0x3c, !UPT ;  /* 0x0000000427277292 */ /* 0x000fe2000f8e3c3f */
[----:B------:R-:W-:Y:S11]  /*7760*/  @!P0 BRA `(.L_x_4680) ;  /* 0x0000000000048947 */ /* 0x000ff60003800000 */
[----:B------:R-:W-:Y:S01]  /*7770*/  BPT.TRAP 0x1 ;  /* 0x000000040000795c */ /* 0x000fe20000300000 */
.L_x_4680:
        /* <DEDUP_REMOVED lines=9> */
.L_x_4681:
[----:B-1----:R-:W-:Y:S05]  /*7810*/  @P1 BRA `(.L_x_4682) ;  /* 0x0000000000081947 */ /* 0x002fea0003800000 */
[----:B------:R-:W1:Y:S02]  /*7820*/  SYNCS.PHASECHK.TRANS64.TRYWAIT P1, [UR4+0x32430], R0 ;  /* 0x03243000ff0075a7 */ /* 0x000e640008020144 */
[----:B-1----:R-:W-:Y:S05]  /*7830*/  @!P1 BRA `(.L_x_4683) ;  /* 0x000000a800f49947 */ /* 0x002fea0003800000 */
.L_x_4682:
        /* <DEDUP_REMOVED lines=32> */
.L_x_4684:
[----:B------:R1:W2:Y:S01]  /*7a40*/  SYNCS.PHASECHK.TRANS64.TRYWAIT P1, [UR4+0x32450], R0 ;  /* 0x03245000ff0075a7 */ /* 0x0002a20008020144 */
[----:B------:R-:W-:Y:S05]  /*7a50*/  @!P0 BRA `(.L_x_4685) ;  /* 0x0000000000048947 */ /* 0x000fea0003800000 */
[----:B------:R-:W-:Y:S01]  /*7a60*/  BPT.TRAP 0x1 ;  /* 0x000000040000795c */ /* 0x000fe20000300000 */
.L_x_4685:
[----:B--2---:R-:W-:Y:S05]  /*7a70*/  @P1 BRA `(.L_x_4686) ;  /* 0x0000000000081947 */ /* 0x004fea0003800000 */
[----:B------:R-:W2:Y:S02]  /*7a80*/  SYNCS.PHASECHK.TRANS64.TRYWAIT P1, [UR4+0x32450], R0 ;  /* 0x03245000ff0075a7 */ /* 0x000ea40008020144 */
[----:B--2---:R-:W-:Y:S05]  /*7a90*/  @!P1 BRA `(.L_x_4687) ;  /* 0x000000a800749947 */ /* 0x004fea0003800000 */
.L_x_4686:
        /* <DEDUP_REMOVED lines=57> */
[----:B------:R-:W-:Y:S01]  /*7e30*/  UMOV UR48, UR52 ;  /* 0x0000003400307c82 */ /* 0x000fe20008000000 */
[----:B------:R-:W-:Y:S01]  /*7e40*/  UMOV UR49, UR53 ;  /* 0x0000003500317c82 */ /* 0x000fe20008000000 */
[----:B------:R-:W-:Y:S01]  /*7e50*/  UMOV UR51, 0x40000040 ;  /* 0x4000004000337882 */ /* 0x000fe20000000000 */
[----:B------:R-:W-:Y:S02]  /*7e60*/  WARPGROUP.DEPBAR.LE gsb0, 0x0 ;  /* 0x00008000000079c5 */ /* 0x000fe40000010000 */
[----:B------:R-:W-:-:S06]  /*7e70*/  WARPGROUP.ARRIVE ;  /* 0x00000000000079c5 */ /* 0x000fcc0000000000 */
[----:B------:R-:W-:Y:S01]  /*7e80*/  HGMMA.64x96x16.F32.BF16 R152, gdesc[UR48], R152, gsb0 ;  /* 0x01600000309879f0 */ /* 0x000fe20008001898 */
[----:B------:R-:W-:Y:S01]  /*7e90*/  UIADD3 UR50, UR5, 0x906, URZ ;  /* 0x0000090605327890 */ /* 0x000fe2000fffe03f */
[----:B------:R-:W-:Y:S01]  /*7ea0*/  UMOV UR48, UR56 ;  /* 0x0000003800307c82 */ /* 0x000fe20008000000 */
[----:B------:R-:W-:Y:S01]  /*7eb0*/  UMOV UR49, UR57 ;  /* 0x0000003900317c82 */ /* 0x000fe20008000000 */
        /* <DEDUP_REMOVED lines=35> */
.L_x_4688:
[----:B------:R-:W-:Y:S01]  /*80f0*/  ULDC UR5, c[0x0][0xad0] ;  /* 0x0002b40000057ab9 */ /* 0x000fe20000000800 */
[----:B------:R-:W-:Y:S01]  /*8100*/  UIADD3 UR10, UR4, 0x32440, URZ ;  /* 0x00032440040a7890 */ /* 0x000fe2000fffe03f */
        /* <DEDUP_REMOVED lines=50> */
[----:B------:R-:W-:-:S02]  /*8430*/  UPRMT UR11, UR6, 0x654, UR10 ;  /* 0x00000654060b7896 */ /* 0x000fc4000800000a */
[----:B------:R-:W-:Y:S02]  /*8440*/  UIMAD UR10, UR38, 0xc00, UR7 ;  /* 0x00000c00260a78a4 */ /* 0x000fe4000f8e0207 */
[----:B------:R-:W1:Y:S01]  /*8450*/  MUFU.TANH R154, R154 ;  /* 0x0000009a009a7308 */ /* 0x000e620000002400 */
[----:B--2---:R-:W-:Y:S01]  /*8460*/  FMNMX.FTZ R205, R156, R205, !PT ;  /* 0x000000cd9ccd7209 */ /* 0x004fe20007810000 */
[----:B------:R-:W-:Y:S01]  /*8470*/  UIADD3 UR14, UR10, 0x80, URZ ;  /* 0x000000800a0e7890 */ /* 0x000fe2000fffe03f */
[----:B------:R-:W-:Y:S02]  /*8480*/  UMOV UR15, 0x40000040 ;  /* 0x40000040000f7882 */ /* 0x000fe40000000000 */
[----:B------:R-:W-:Y:S01]  /*8490*/  SYNCS.ARRIVE.TRANS64.RED.A1T0 RZ, [UR11], RZ ;  /* 0x000000ffffff79a7 */ /* 0x000fe2000810040b */
[----:B------:R-:W-:Y:S02]  /*84a0*/  UMOV UR11, 0x40000040 ;  /* 0x40000040000b7882 */ /* 0x000fe40000000000 */
        /* <DEDUP_REMOVED lines=36> */
[----:B------:R-:W-:-:S06]  /*86f0*/  FMUL.FTZ R191, R194, UR5 ;  /* 0x00000005c2bf7c20 */ /* 0x000fcc0008410000 */
[----:B------:R-:W1:Y:S01]  /*8700*/  MUFU.TANH R168, R168 ;  /* 0x000000a800a87308 */ /* 0x000e620000002400 */
[----:B--2---:R-:W-:-:S07]  /*8710*/  FMNMX.FTZ R189, R166, R189, !PT ;  /* 0x000000bda6bd7209 */ /* 0x004fce0007810000 */
[----:B------:R-:W2:Y:S01]  /*8720*/  MUFU.TANH R179, R179 ;  /* 0x000000b300b37308 */ /* 0x000ea20000002400 */
[----:B---3--:R-:W-:-:S07]  /*8730*/  FMNMX.FTZ R192, R177, R192, !PT ;  /* 0x000000c0b1c07209 */ /* 0x008fce0007810000 */
[----:B------:R-:W3:Y:S01]  /*8740*/  MUFU.TANH R173, R173 ;  /* 0x000000ad00ad7308 */ /* 0x000ee20000002400 */
[----:B-1----:R-:W-:-:S07]  /*8750*/  FMNMX.FTZ R194, R168, R189, !PT ;  /* 0x000000bda8c27209 */ /* 0x002fce0007810000 */
[----:B------:R-:W1:Y:S01]  /*8760*/  MUFU.TANH R178, R178 ;  /* 0x000000b200b27308 */ /* 0x000e620000002400 */
[----:B--2---:R-:W-:Y:S01]  /*8770*/  FMNMX.FTZ R189, R179, R192, !PT ;  /* 0x000000c0b3bd7209 */ /* 0x004fe20007810000 */
[----:B------:R-:W-:-:S06]  /*8780*/  FMUL.FTZ R192, R196, UR5 ;  /* 0x00000005c4c07c20 */ /* 0x000fcc0008410000 */
        /* <DEDUP_REMOVED lines=35> */
[----:B------:R-:W-:Y:S01]  /*89c0*/  FMUL.FTZ R196, R199, UR5 ;  /* 0x00000005c7c47c20 */ /* 0x000fe20008410000 */
[----:B------:R-:W-:-:S03]  /*89d0*/  ULDC UR5, c[0x0][0xa80] ;  /* 0x0002a00000057ab9 */ /* 0x000fc60000000800 */
[----:B------:R-:W3:Y:S02]  /*89e0*/  SHFL.BFLY PT, R198, R197, 0x2, 0x1f ;  /* 0x0c401f00c5c67f89 */ /* 0x000ee400000e0000 */
[----:B------:R-:W4:Y:S01]  /*89f0*/  MUFU.TANH R191, R191 ;  /* 0x000000bf00bf7308 */ /* 0x000f220000002400 */
[----:B-1----:R-:W-:-:S07]  /*8a00*/  FMNMX.FTZ R208, R190, R189, !PT ;  /* 0x000000bdbed07209 */ /* 0x002fce0007810000 */
[----:B------:R-:W1:Y:S01]  /*8a10*/  MUFU.TANH R194, R194 ;  /* 0x000000c200c27308 */ /* 0x000e620000002400 */
[----:B--2---:R-:W-:-:S07]  /*8a20*/  FMNMX.FTZ R208, R207, R208, !PT ;  /* 0x000000d0cfd07209 */ /* 0x004fce0007810000 */
[----:B------:R-:W2:Y:S01]  /*8a30*/  MUFU.TANH R195, R195 ;  /* 0x000000c300c37308 */ /* 0x000ea20000002400 */
[----:B----4-:R-:W-:Y:S02]  /*8a40*/  FMNMX.FTZ R189, R191, R208, !PT ;  /* 0x000000d0bfbd7209 */ /* 0x010fe40007810000 */
[----:B---3--:R-:W-:-:S05]  /*8a50*/  FMNMX.FTZ R209, R197, R198, !PT ;  /* 0x000000c6c5d17209 */ /* 0x008fca0007810000 */
[----:B------:R-:W3:Y:S01]  /*8a60*/  MUFU.TANH R196, R196 ;  /* 0x000000c400c47308 */ /* 0x000ee20000002400 */
[----:B-1----:R-:W-:Y:S01]  /*8a70*/  FMNMX.FTZ R208, R194, R189, !PT ;  /* 0x000000bdc2d07209 */ /* 0x002fe20007810000 */
[----:B------:R-:W1:Y:S03]  /*8a80*/  SHFL.BFLY PT, R198, R209, 0x1, 0x1f ;  /* 0x0c201f00d1c67f89 */ /* 0x000e6600000e0000 */
[----:B--2---:R-:W-:-:S04]  /*8a90*/  FMNMX.FTZ R189, R195, R208, !PT ;  /* 0x000000d0c3bd7209 */ /* 0x004fc80007810000 */
[----:B---3--:R-:W-:-:S05]  /*8aa0*/  FMNMX.FTZ R208, R196, R189, !PT ;  /* 0x000000bdc4d07209 */ /* 0x008fca0007810000 */
[----:B------:R-:W2:Y:S01]  /*8ab0*/  SHFL.BFLY PT, R189, R208, 0x2, 0x1f ;  /* 0x0c401f00d0bd7f89 */ /* 0x000ea200000e0000 */
[----:B-1----:R-:W-:-:S05]  /*8ac0*/  FMNMX.FTZ R205, R209, R198, !PT ;  /* 0x000000c6d1cd7209 */ /* 0x002fca0007810000 */
[C---:B------:R-:W-:Y:S01]  /*8ad0*/  FMUL.FTZ R198, R205.reuse, UR5 ;  /* 0x00000005cdc67c20 */ /* 0x040fe20008410000 */
[----:B------:R-:W-:-:S03]  /*8ae0*/  FADD.FTZ R21, -R205, R21 ;  /* 0x00000015cd157221 */ /* 0x000fc60000010100 */
[--C-:B------:R-:W-:Y:S01]  /*8af0*/  FFMA.FTZ R211, R152, UR5, -R198.reuse ;  /* 0x0000000598d37c23 */ /* 0x100fe200080108c6 */
[--C-:B------:R-:W-:Y:S01]  /*8b00*/  FFMA.FTZ R203, R203, UR5, -R198.reuse ;  /* 0x00000005cbcb7c23 */ /* 0x100fe200080108c6 */
[----:B------:R-:W-:Y:S01]  /*8b10*/  FMUL.FTZ R199, R21, UR5 ;  /* 0x0000000515c77c20 */ /* 0x000fe20008410000 */
[--C-:B------:R-:W-:Y:S01]  /*8b20*/  FFMA.FTZ R21, R153, UR5, -R198.reuse ;  /* 0x0000000599157c23 */ /* 0x100fe200080108c6 */
[--C-:B------:R-:W-:Y:S01]  /*8b30*/  FFMA.FTZ R157, R157, UR5, -R198.reuse ;  /* 0x000000059d9d7c23 */ /* 0x100fe200080108c6 */
[--C-:B------:R-:W-:Y:S01]  /*8b40*/  FFMA.FTZ R156, R156, UR5, -R198.reuse ;  /* 0x000000059c9c7c23 */ /* 0x100fe200080108c6 */
[--C-:B------:R-:W-:Y:S01]  /*8b50*/  FFMA.FTZ R158, R158, UR5, -R198.reuse ;  /* 0x000000059e9e7c23 */ /* 0x100fe200080108c6 */
[--C-:B------:R-:W-:Y:S01]  /*8b60*/  FFMA.FTZ R161, R161, UR5, -R198.reuse ;  /* 0x00000005a1a17c23 */ /* 0x100fe200080108c6 */
[----:B------:R-:W1:Y:S01]  /*8b70*/  MUFU.EX2 R199, R199 ;  /* 0x000000c700c77308 */ /* 0x000e620000000800 */
[--C-:B------:R-:W-:Y:S01]  /*8b80*/  FFMA.FTZ R163, R163, UR5, -R198.reuse ;  /* 0x00000005a3a37c23 */ /* 0x100fe200080108c6 */
[----:B--2---:R-:W-:Y:S01]  /*8b90*/  FMNMX.FTZ R189, R208, R189, !PT ;  /* 0x000000bdd0bd7209 */ /* 0x004fe20007810000 */
[--C-:B------:R-:W-:Y:S01]  /*8ba0*/  FFMA.FTZ R162, R162, UR5, -R198.reuse ;  /* 0x00000005a2a27c23 */ /* 0x100fe200080108c6 */
[--C-:B------:R-:W-:Y:S01]  /*8bb0*/  FFMA.FTZ R164, R164, UR5, -R198.reuse ;  /* 0x00000005a4a47c23 */ /* 0x100fe200080108c6 */
[--C-:B------:R-:W-:Y:S01]  /*8bc0*/  FFMA.FTZ R169, R169, UR5, -R198.reuse ;  /* 0x00000005a9a97c23 */ /* 0x100fe200080108c6 */
[--C-:B------:R-:W-:Y:S01]  /*8bd0*/  FFMA.FTZ R171, R171, UR5, -R198.reuse ;  /* 0x00000005abab7c23 */ /* 0x100fe200080108c6 */
[----:B------:R-:W2:Y:S01]  /*8be0*/  SHFL.BFLY PT, R197, R189, 0x1, 0x1f ;  /* 0x0c201f00bdc57f89 */ /* 0x000ea200000e0000 */
        /* <DEDUP_REMOVED lines=9> */
[-C--:B-1----:R-:W-:Y:S01]  /*8c80*/  FMUL.FTZ R24, R24, R199.reuse ;  /* 0x000000c718187220 */ /* 0x082fe20000410000 */
        /* <DEDUP_REMOVED lines=13> */
[----:B--2---:R-:W-:Y:S01]  /*8d60*/  FMNMX.FTZ R189, R189, R197, !PT ;  /* 0x000000c5bdbd7209 */ /* 0x004fe20007810000 */
[-C--:B------:R-:W-:Y:S01]  /*8d70*/  FMUL.FTZ R49, R49, R199.reuse ;  /* 0x000000c731317220 */ /* 0x080fe20000410000 */
[----:B------:R1:W-:Y:S01]  /*8d80*/  MUFU.EX2 R197, R203 ;  /* 0x000000cb00c57308 */ /* 0x0003e20000000800 */
[-C--:B------:R-:W-:Y:S01]  /*8d90*/  FMUL.FTZ R52, R52, R199.reuse ;  /* 0x000000c734347220 */ /* 0x080fe20000410000 */
[-C--:B------:R-:W-:Y:S01]  /*8da0*/  FMUL.FTZ R53, R53, R199.reuse ;  /* 0x000000c735357220 */ /* 0x080fe20000410000 */
[C---:B------:R-:W-:Y:S01]  /*8db0*/  FADD.FTZ R152, -R189.reuse, R202 ;  /* 0x000000cabd987221 */ /* 0x040fe20000010100 */
[----:B------:R-:W-:Y:S01]  /*8dc0*/  FMUL.FTZ R209, R189, UR5 ;  /* 0x00000005bdd17c20 */ /* 0x000fe20008410000 */
[-C--:B------:R-:W-:Y:S01]  /*8dd0*/  FMUL.FTZ R56, R56, R199.reuse ;  /* 0x000000c738387220 */ /* 0x080fe20000410000 */
[----:B------:R-:W-:Y:S01]  /*8de0*/  FMUL.FTZ R57, R57, R199 ;  /* 0x000000c739397220 */ /* 0x000fe20000410000 */
[----:B------:R-:W-:Y:S01]  /*8df0*/  FMUL.FTZ R210, R152, UR5 ;  /* 0x0000000598d27c20 */ /* 0x000fe20008410000 */
[----:B------:R-:W-:-:S02]  /*8e00*/  VIADD R152, R212, 0x8 ;  /* 0x00000008d4987836 */ /* 0x000fc40000000000 */
[--C-:B-1----:R-:W-:Y:S01]  /*8e10*/  FFMA.FTZ R203, R204, UR5, -R209.reuse ;  /* 0x00000005cccb7c23 */ /* 0x102fe200080108d1 */
[--C-:B------:R-:W-:Y:S01]  /*8e20*/  FFMA.FTZ R211, R154, UR5, -R209.reuse ;  /* 0x000000059ad37c23 */ /* 0x100fe200080108d1 */
[--C-:B------:R-:W-:Y:S01]  /*8e30*/  FFMA.FTZ R202, R155, UR5, -R209.reuse ;  /* 0x000000059bca7c23 */ /* 0x100fe200080108d1 */
[--C-:B------:R-:W-:Y:S01]  /*8e40*/  FFMA.FTZ R204, R206, UR5, -R209.reuse ;  /* 0x00000005cecc7c23 */ /* 0x100fe200080108d1 */
[----:B------:R1:W-:Y:S01]  /*8e50*/  BAR.SYNC.DEFER_BLOCKING R152, 0x100 ;  /* 0x000400980000751d */ /* 0x0003e20000010000 */
        /* <DEDUP_REMOVED lines=116> */
[--C-:B------:R-:W-:Y:S01]  /*95a0*/  FFMA.FTZ R159, R159, UR5, -R209.reuse ;  /* 0x000000059f9f7c23 */ /* 0x100fe200080108d1 */
[----:B------:R-:W-:Y:S01]  /*95b0*/  F2FP.BF16.F32.PACK_AB R154, R157, R197 ;  /* 0x000000c59d9a723e */ /* 0x000fe200000010ff */
[--C-:B------:R-:W-:Y:S01]  /*95c0*/  FFMA.FTZ R160, R160, UR5, -R209.reuse ;  /* 0x00000005a0a07c23 */ /* 0x100fe200080108d1 */
[----:B---3--:R-:W-:Y:S01]  /*95d0*/  F2FP.BF16.F32.PACK_AB R153, R202, R211 ;  /* 0x000000d3ca99723e */ /* 0x008fe200000010ff */
[--C-:B------:R-:W-:Y:S01]  /*95e0*/  FFMA.FTZ R165, R165, UR5, -R209.reuse ;  /* 0x00000005a5a57c23 */ /* 0x100fe200080108d1 */
[----:B----4-:R-:W-:Y:S01]  /*95f0*/  F2FP.BF16.F32.PACK_AB R155, R204, R203 ;  /* 0x000000cbcc9b723e */ /* 0x010fe200000010ff */
[--C-:B------:R-:W-:Y:S01]  /*9600*/  FFMA.FTZ R167, R167, UR5, -R209.reuse ;  /* 0x00000005a7a77c23 */ /* 0x100fe200080108d1 */
[----:B------:R-:W1:Y:S01]  /*9610*/  MUFU.EX2 R156, R156 ;  /* 0x0000009c009c7308 */ /* 0x000e620000000800 */
[--C-:B------:R-:W-:Y:S01]  /*9620*/  FFMA.FTZ R166, R166, UR5, -R209.reuse ;  /* 0x00000005a6a67c23 */ /* 0x100fe200080108d1 */
[----:B------:R-:W-:Y:S01]  /*9630*/  WARPGROUP.ARRIVE ;  /* 0x00000000000079c5 */ /* 0x000fe20000000000 */
[--C-:B------:R-:W-:Y:S01]  /*9640*/  FFMA.FTZ R168, R168, UR5, -R209.reuse ;  /* 0x00000005a8a87c23 */ /* 0x100fe200080108d1 */
[--C-:B------:R-:W-:Y:S01]  /*9650*/  FFMA.FTZ R173, R173, UR5, -R209.reuse ;  /* 0x00000005adad7c23 */ /* 0x100fe200080108d1 */
[--C-:B------:R-:W-:Y:S01]  /*9660*/  FFMA.FTZ R175, R175, UR5, -R209.reuse ;  /* 0x00000005afaf7c23 */ /* 0x100fe200080108d1 */
[--C-:B------:R-:W-:Y:S01]  /*9670*/  FFMA.FTZ R174, R174, UR5, -R209.reuse ;  /* 0x00000005aeae7c23 */ /* 0x100fe200080108d1 */
[--C-:B------:R-:W-:Y:S01]  /*9680*/  FFMA.FTZ R176, R176, UR5, -R209.reuse ;  /* 0x00000005b0b07c23 */ /* 0x100fe200080108d1 */
[----:B------:R-:W-:Y:S01]  /*9690*/  HGMMA.64x256x16.F32.BF16 R24, R152, gdesc[UR8].tnspB, R24, gsb0 ;  /* 0x43e0000898187df0 */ /* 0x000fe20008001818 */
        /* <DEDUP_REMOVED lines=13> */
[--C-:B------:R-:W-:Y:S01]  /*9770*/  FFMA.FTZ R191, R191, UR5, -R209.reuse ;  /* 0x00000005bfbf7c23 */ /* 0x100fe200080108d1 */
[--C-:B------:R-:W-:Y:S01]  /*9780*/  FFMA.FTZ R194, R194, UR5, -R209.reuse ;  /* 0x00000005c2c27c23 */ /* 0x100fe200080108d1 */
[--C-:B------:R-:W-:Y:S01]  /*9790*/  FFMA.FTZ R195, R195, UR5, -R209.reuse ;  /* 0x00000005c3c37c23 */ /* 0x100fe200080108d1 */
[----:B------:R-:W-:Y:S01]  /*97a0*/  MUFU.EX2 R163, R163 ;  /* 0x000000a300a37308 */ /* 0x000fe20000000800 */
[----:B------:R-:W-:Y:S01]  /*97b0*/  FFMA.FTZ R196, R196, UR5, -R209 ;  /* 0x00000005c4c47c23 */ /* 0x000fe200080108d1 */
[----:B------:R-:W-:Y:S01]  /*97c0*/  UMOV UR11, 0x40000040 ;  /* 0x40000040000b7882 */ /* 0x000fe20000000000 */
[----:B------:R-:W-:Y:S01]  /*97d0*/  FFMA.FTZ R4, R199, R4, R208 ;  /* 0x00000004c7047223 */ /* 0x000fe200000100d0 */
[----:B------:R-:W-:-:S03]  /*97e0*/  FFMA.FTZ R5, R210, R5, R211 ;  /* 0x00000005d2057223 */ /* 0x000fc600000100d3 */
[----:B------:R-:W-:Y:S01]  /*97f0*/  FADD.FTZ R4, R21, R4 ;  /* 0x0000000415047221 */ /* 0x000fe20000010000 */
[----:B------:R-:W-:Y:S01]  /*9800*/  MUFU.EX2 R159, R159 ;  /* 0x0000009f009f7308 */ /* 0x000fe20000000800 */
[----:B------:R-:W-:Y:S02]  /*9810*/  FADD.FTZ R202, R202, R5 ;  /* 0x00000005caca7221 */ /* 0x000fe40000010000 */
[----:B------:R-:W-:Y:S02]  /*9820*/  FADD.FTZ R4, R197, R4 ;  /* 0x00000004c5047221 */ /* 0x000fe40000010000 */
[----:B------:R-:W-:Y:S02]  /*9830*/  FADD.FTZ R203, R203, R202 ;  /* 0x000000cacbcb7221 */ /* 0x000fe40000010000 */
[----:B------:R-:W-:Y:S01]  /*9840*/  FADD.FTZ R157, R157, R4 ;  /* 0x000000049d9d7221 */ /* 0x000fe20000010000 */
[----:B------:R-:W3:Y:S01]  /*9850*/  MUFU.EX2 R160, R160 ;  /* 0x000000a000a07308 */ /* 0x000ee20000000800 */
[----:B------:R-:W-:-:S02]  /*9860*/  FADD.FTZ R204, R204, R203 ;  /* 0x000000cbcccc7221 */ /* 0x000fc40000010000 */
[----:B-1----:R-:W-:-:S05]  /*9870*/  FADD.FTZ R157, R156, R157 ;  /* 0x0000009d9c9d7221 */ /* 0x002fca0000010000 */
[----:B------:R-:W-:Y:S08]  /*9880*/  MUFU.EX2 R165, R165 ;  /* 0x000000a500a57308 */ /* 0x000ff00000000800 */
[----:B------:R-:W1:Y:S08]  /*9890*/  MUFU.EX2 R167, R167 ;  /* 0x000000a700a77308 */ /* 0x000e700000000800 */
[----:B------:R-:W4:Y:S08]  /*98a0*/  MUFU.EX2 R162, R162 ;  /* 0x000000a200a27308 */ /* 0x000f300000000800 */
[----:B------:R-:W-:Y:S08]  /*98b0*/  MUFU.EX2 R164, R164 ;  /* 0x000000a400a47308 */ /* 0x000ff00000000800 */
[----:B------:R-:W-:Y:S08]  /*98c0*/  MUFU.EX2 R169, R169 ;  /* 0x000000a900a97308 */ /* 0x000ff00000000800 */
[----:B------:R-:W-:Y:S08]  /*98d0*/  MUFU.EX2 R171, R171 ;  /* 0x000000ab00ab7308 */ /* 0x000ff00000000800 */
[----:B------:R-:W5:Y:S08]  /*98e0*/  MUFU.EX2 R166, R166 ;  /* 0x000000a600a67308 */ /* 0x000f700000000800 */
        /* <DEDUP_REMOVED lines=17> */
[----:B------:R-:W0:Y:S08]  /*9a00*/  MUFU.EX2 R190, R190 ;  /* 0x000000be00be7308 */ /* 0x000e300000000800 */
[----:B------:R-:W0:Y:S08]  /*9a10*/  MUFU.EX2 R206, R206 ;  /* 0x000000ce00ce7308 */ /* 0x000e300000000800 */
[----:B------:R-:W0:Y:S08]  /*9a20*/  MUFU.EX2 R186, R186 ;  /* 0x000000ba00ba7308 */ /* 0x000e300000000800 */
[----:B------:R-:W0:Y:S08]  /*9a30*/  MUFU.EX2 R188, R188 ;  /* 0x000000bc00bc7308 */ /* 0x000e300000000800 */
[----:B------:R-:W0:Y:S01]  /*9a40*/  MUFU.EX2 R192, R192 ;  /* 0x000000c000c07308 */ /* 0x000e220000000800 */
[----:B------:R-:W-:-:S02]  /*9a50*/  WARPGROUP.DEPBAR.LE gsb0, 0x0 ;  /* 0x00008000000079c5 */ /* 0x000fc40000010000 */
[----:B--2---:R-:W-:-:S05]  /*9a60*/  F2FP.BF16.F32.PACK_AB R152, R158, R156 ;  /* 0x0000009c9e98723e */ /* 0x004fca00000010ff */
[----:B------:R-:W2:Y:S01]  /*9a70*/  MUFU.EX2 R193, R193 ;  /* 0x000000c100c17308 */ /* 0x000ea20000000800 */
[----:B---3--:R-:W-:Y:S01]  /*9a80*/  F2FP.BF16.F32.PACK_AB R153, R160, R159 ;  /* 0x0000009fa099723e */ /* 0x008fe200000010ff */
[----:B------:R-:W-:Y:S01]  /*9a90*/  FADD.FTZ R159, R159, R204 ;  /* 0x000000cc9f9f7221 */ /* 0x000fe20000010000 */
[----:B------:R-:W-:Y:S01]  /*9aa0*/  F2FP.BF16.F32.PACK_AB R154, R163, R161 ;  /* 0x000000a1a39a723e */ /* 0x000fe200000010ff */
[----:B------:R-:W-:Y:S01]  /*9ab0*/  FADD.FTZ R158, R158, R157 ;  /* 0x0000009d9e9e7221 */ /* 0x000fe20000010000 */
[----:B-1----:R-:W-:Y:S01]  /*9ac0*/  F2FP.BF16.F32.PACK_AB R155, R167, R165 ;  /* 0x000000a5a79b723e */ /* 0x002fe200000010ff */
        /* <DEDUP_REMOVED lines=11> */
[----:B----4-:R-:W-:-:S03]  /*9b80*/  FADD.FTZ R163, R162, R163 ;  /* 0x000000a3a2a37221 */ /* 0x010fc60000010000 */
[----:B-----5:R-:W-:Y:S02]  /*9b90*/  FADD.FTZ R167, R166, R167 ;  /* 0x000000a7a6a77221 */ /* 0x020fe40000010000 */
[----:B------:R-:W-:Y:S08]  /*9ba0*/  MUFU.EX2 R195, R195 ;  /* 0x000000c300c37308 */ /* 0x000ff00000000800 */
[----:B------:R-:W3:Y:S01]  /*9bb0*/  MUFU.EX2 R196, R196 ;  /* 0x000000c400c47308 */ /* 0x000ee20000000800 */
[----:B------:R-:W-:-:S02]  /*9bc0*/  WARPGROUP.DEPBAR.LE gsb0, 0x0 ;  /* 0x00008000000079c5 */ /* 0x000fc40000010000 */
[C---:B------:R-:W-:Y:S01]  /*9bd0*/  F2FP.BF16.F32.PACK_AB R152, R164.reuse, R162 ;  /* 0x000000a2a498723e */ /* 0x040fe200000010ff */
[----:B------:R-:W-:Y:S01]  /*9be0*/  FADD.FTZ R164, R164, R163 ;  /* 0x000000a3a4a47221 */ /* 0x000fe20000010000 */
[C---:B0-----:R-:W-:Y:S01]  /*9bf0*/  F2FP.BF16.F32.PACK_AB R153, R168.reuse, R166 ;  /* 0x000000a6a899723e */ /* 0x041fe200000010ff */
        /* <DEDUP_REMOVED lines=12> */
[----:B------:R-:W-:Y:S01]  /*9cc0*/  UMOV UR15, 0x40000040 ;  /* 0x40000040000f7882 */ /* 0x000fe20000000000 */
        /* <DEDUP_REMOVED lines=17> */
[----:B------:R-:W-:Y:S01]  /*9de0*/  UIADD3 UR10, UR10, 0x280, URZ ;  /* 0x000002800a0a7890 */ /* 0x000fe2000fffe03f */
[----:B------:R-:W-:-:S04]  /*9df0*/  FADD.FTZ R183, R184, R183 ;  /* 0x000000b7b8b77221 */ /* 0x000fc80000010000 */
[----:B------:R-:W-:Y:S01]  /*9e00*/  FADD.FTZ R183, R190, R183 ;  /* 0x000000b7beb77221 */ /* 0x000fe20000010000 */
[----:B------:R-:W-:Y:S02]  /*9e10*/  WARPGROUP.DEPBAR.LE gsb0, 0x0 ;  /* 0x00008000000079c5 */ /* 0x000fe40000010000 */
[C---:B------:R-:W-:Y:S01]  /*9e20*/  F2FP.BF16.F32.PACK_AB R152, R180.reuse, R178 ;  /* 0x000000b2b498723e */ /* 0x040fe200000010ff */
[----:B------:R-:W-:Y:S01]  /*9e30*/  FADD.FTZ R180, R180, R179 ;  /* 0x000000b3b4b47221 */ /* 0x000fe20000010000 */
[----:B------:R-:W-:Y:S02]  /*9e40*/  F2FP.BF16.F32.PACK_AB R153, R184, R182 ;  /* 0x000000b6b899723e */ /* 0x000fe400000010ff */
[----:B------:R-:W-:Y:S01]  /*9e50*/  F2FP.BF16.F32.PACK_AB R154, R187, R185 ;  /* 0x000000b9bb9a723e */ /* 0x000fe200000010ff */
[----:B------:R-:W-:Y:S01]  /*9e60*/  FADD.FTZ R180, R185, R180 ;  /* 0x000000b4b9b47221 */ /* 0x000fe20000010000 */
[C---:B------:R-:W-:Y:S01]  /*9e70*/  F2FP.BF16.F32.PACK_AB R155, R206.reuse, R190 ;  /* 0x000000bece9b723e */ /* 0x040fe200000010ff */
[----:B------:R-:W-:-:S02]  /*9e80*/  FADD.FTZ R206, R206, R183 ;  /* 0x000000b7cece7221 */ /* 0x000fc40000010000 */
[----:B------:R-:W-:Y:S01]  /*9e90*/  FADD.FTZ R187, R187, R180 ;  /* 0x000000b4bbbb7221 */ /* 0x000fe20000010000 */
[----:B------:R-:W-:-:S03]  /*9ea0*/  WARPGROUP.ARRIVE ;  /* 0x00000000000079c5 */ /* 0x000fc60000000000 */
[----:B------:R-:W-:-:S04]  /*9eb0*/  FADD.FTZ R187, R186, R187 ;  /* 0x000000bbbabb7221 */ /* 0x000fc80000010000 */
[----:B------:R-:W-:Y:S01]  /*9ec0*/  HGMMA.64x256x16.F32.BF16 R24, R152, gdesc[UR12].tnspB, R24, gsb0 ;  /* 0x43e0000c98187df0 */ /* 0x000fe20008001818 */
[----:B------:R-:W-:-:S04]  /*9ed0*/  FADD.FTZ R187, R188, R187 ;  /* 0x000000bbbcbb7221 */ /* 0x000fc80000010000 */
[----:B------:R-:W-:-:S04]  /*9ee0*/  FADD.FTZ R4, R192, R187 ;  /* 0x000000bbc0047221 */ /* 0x000fc80000010000 */
[----:B--2---:R-:W-:Y:S01]  /*9ef0*/  FADD.FTZ R4, R193, R4 ;  /* 0x00000004c1047221 */ /* 0x004fe20000010000 */
[----:B------:R-:W-:Y:S02]  /*9f00*/  WARPGROUP.DEPBAR.LE gsb0, 0x0 ;  /* 0x00008000000079c5 */ /* 0x000fe40000010000 */
[----:B------:R-:W-:Y:S02]  /*9f10*/  F2FP.BF16.F32.PACK_AB R152, R188, R186 ;  /* 0x000000babc98723e */ /* 0x000fe400000010ff */
[----:B-1----:R-:W-:Y:S01]  /*9f20*/  F2FP.BF16.F32.PACK_AB R153, R194, R191 ;  /* 0x000000bfc299723e */ /* 0x002fe200000010ff */
[----:B------:R-:W-:Y:S01]  /*9f30*/  FADD.FTZ R191, R191, R206 ;  /* 0x000000cebfbf7221 */ /* 0x000fe20000010000 */
[----:B------:R-:W-:Y:S02]  /*9f40*/  F2FP.BF16.F32.PACK_AB R154, R193, R192 ;  /* 0x000000c0c19a723e */ /* 0x000fe400000010ff */
[----:B---3--:R-:W-:Y:S01]  /*9f50*/  F2FP.BF16.F32.PACK_AB R155, R196, R195 ;  /* 0x000000c3c49b723e */ /* 0x008fe200000010ff */
[----:B------:R-:W-:-:S03]  /*9f60*/  FADD.FTZ R194, R194, R191 ;  /* 0x000000bfc2c27221 */ /* 0x000fc60000010000 */
[----:B------:R-:W-:Y:S01]  /*9f70*/  WARPGROUP.ARRIVE ;  /* 0x00000000000079c5 */ /* 0x000fe20000000000 */
[----:B------:R-:W-:-:S04]  /*9f80*/  FADD.FTZ R5, R195, R194 ;  /* 0x000000c2c3057221 */ /* 0x000fc80000010000 */
[----:B------:R-:W-:Y:S01]  /*9f90*/  FADD.FTZ R5, R196, R5 ;  /* 0x00000005c4057221 */ /* 0x000fe20000010000 */
[----:B------:R-:W-:Y:S03]  /*9fa0*/  HGMMA.64x256x16.F32.BF16 R24, R152, gdesc[UR8].tnspB, R24, gsb0 ;  /* 0x43e0000898187df0 */ /* 0x000fe60008001818 */
[----:B------:R-:W-:Y:S02]  /*9fb0*/  WARPGROUP.DEPBAR.LE gsb0, 0x0 ;  /* 0x00008000000079c5 */ /* 0x000fe40000010000 */
[----:B------:R-:W-:Y:S05]  /*9fc0*/  @!P0 BRA `(.L_x_4689) ;  /* 0x0000000000048947 */ /* 0x000fea0003800000 */
[----:B------:R-:W-:Y:S01]  /*9fd0*/  BPT.TRAP 0x1 ;  /* 0x000000040000795c */ /* 0x000fe20000300000 */
.L_x_4689:
[----:B------:R-:W-:Y:S01]  /*9fe0*/  UIADD3 UR4, UR4, 0x32460, URZ ;  /* 0x0003246004047890 */ /* 0x000fe2000fffe03f */
[C---:B------:R-:W-:Y:S01]  /*9ff0*/  ISETP.GT.AND P1, PT, R201.reuse, RZ, PT ;  /* 0x000000ffc900720c */ /* 0x040fe20003f24270 */
[----:B------:R-:W-:Y:S01]  /*a000*/  VIADD R201, R201, 0xffffffff ;  /* 0xffffffffc9c97836 */ /* 0x000fe20000000000 */
[----:B------:R-:W-:Y:S01]  /*a010*/  MOV R21, R205 ;  /* 0x000000cd00157202 */ /* 0x000fe20000000f00 */
[----:B------:R-:W-:Y:S01]  /*a020*/  UPRMT UR4, UR6, 0x654, UR4 ;  /* 0x0000065406047896 */ /* 0x000fe20008000004 */
[----:B------:R-:W-:-:S08]  /*a030*/  IMAD.MOV.U32 R202, RZ, RZ, R189 ;  /* 0x000000ffffca7224 */ /* 0x000fd000078e00bd */
[----:B------:R-:W-:Y:S01]  /*a040*/  SYNCS.ARRIVE.TRANS64.RED.A1T0 RZ, [UR4], RZ ;  /* 0x000000ffffff79a7 */ /* 0x000fe20008100404 */
[----:B------:R-:W-:Y:S05]  /*a050*/  @P1 BRA `(.L_x_4690) ;  /* 0xffffffd400ac1947 */ /* 0x000fea000383ffff */
.L_x_4679:
[----:B------:R-:W0:Y:S01]  /*a060*/  SHFL.BFLY PT, R3, R4, 0x2, 0x1f ;  /* 0x0c401f0004037f89 */ /* 0x000e2200000e0000 */
        /* <DEDUP_REMOVED lines=9> */
[----:B------:R-:W-:Y:S01]  /*a100*/  USEL UR38, UR38, URZ, UP0 ;  /* 0x0000003f26267287 */ /* 0x000fe20008000000 */
[----:B------:R-:W-:Y:S01]  /*a110*/  IADD3 R222, R222, 0x1, RZ ;  /* 0x00000001dede7810 */ /* 0x000fe20007ffe0ff */
[----:B0-----:R-:W-:Y:S01]  /*a120*/  FADD.FTZ R3, R3, R4 ;  /* 0x0000000403037221 */ /* 0x001fe20000010000 */
[----:B------:R-:W-:Y:S01]  /*a130*/  IMAD.U32 R4, RZ, RZ, UR5 ;  /* 0x00000005ff047e24 */ /* 0x000fe2000f8e00ff */
[----:B------:R-:W-:-:S03]  /*a140*/  ULOP3.LUT UR39, UR39, UR4, URZ, 0x3c, !UPT ;  /* 0x0000000427277292 */ /* 0x000fc6000f8e3c3f */
[----:B------:R-:W0:Y:S01]  /*a150*/  SHFL.BFLY PT, R2, R3, 0x1, 0x1f ;  /* 0x0c201f0003027f89 */ /* 0x000e2200000e0000 */
[----:B-1----:R-:W-:-:S05]  /*a160*/  FADD.FTZ R6, R6, R5 ;  /* 0x0000000506067221 */ /* 0x002fca0000010000 */
[----:B------:R-:W1:Y:S01]  /*a170*/  SHFL.BFLY PT, R7, R6, 0x1, 0x1f ;  /* 0x0c201f0006077f89 */ /* 0x000e6200000e0000 */
[----:B0-----:R-:W-:Y:S01]  /*a180*/  FADD.FTZ R8, R3, R2 ;  /* 0x0000000203087221 */ /* 0x001fe20000010000 */
[----:B------:R-:W-:Y:S02]  /*a190*/  IMAD.MOV.U32 R2, RZ, RZ, RZ ;  /* 0x000000ffff027224 */ /* 0x000fe400078e00ff */
[----:B------:R-:W-:Y:S02]  /*a1a0*/  IMAD.MOV.U32 R3, RZ, RZ, -0x800000 ;  /* 0xff800000ff037424 */ /* 0x000fe400078e00ff */
        /* <DEDUP_REMOVED lines=142> */
.L_x_4653:
        /* <DEDUP_REMOVED lines=10> */
[----:B------:R-:W-:Y:S01]  /*ab30*/  IMAD R5, R221, 0x40, R200 ;  /* 0x00000040dd057824 */ /* 0x000fe200078e02c8 */
[----:B------:R-:W-:Y:S01]  /*ab40*/  F2FP.BF16.F32.PACK_AB R24, R25, R24 ;  /* 0x000000181918723e */ /* 0x000fe200000010ff */
[----:B------:R-:W-:Y:S01]  /*ab50*/  ULDC.64 UR8, c[0x0][0xc90] ;  /* 0x0003240000087ab9 */ /* 0x000fe20000000a00 */
[----:B------:R-:W-:Y:S02]  /*ab60*/  F2FP.BF16.F32.PACK_AB R25, R27, R26 ;  /* 0x0000001a1b19723e */ /* 0x000fe400000010ff */
[----:B------:R-:W-:Y:S02]  /*ab70*/  F2FP.BF16.F32.PACK_AB R26, R29, R28 ;  /* 0x0000001c1d1a723e */ /* 0x000fe400000010ff */
[----:B------:R-:W-:Y:S02]  /*ab80*/  F2FP.BF16.F32.PACK_AB R27, R31, R30 ;  /* 0x0000001e1f1b723e */ /* 0x000fe400000010ff */
[----:B------:R-:W-:-:S02]  /*ab90*/  R2UR UR11, R219 ;  /* 0x00000000db0b72ca */ /* 0x000fc400000e0000 */
[----:B------:R-:W-:Y:S02]  /*aba0*/  R2UR UR13, R220 ;  /* 0x00000000dc0d72ca */ /* 0x000fe400000e0000 */
[----:B------:R-:W-:Y:S02]  /*abb0*/  F2FP.BF16.F32.PACK_AB R136, R137, R136 ;  /* 0x000000888988723e */ /* 0x000fe400000010ff */
[----:B------:R-:W-:Y:S02]  /*abc0*/  F2FP.BF16.F32.PACK_AB R137, R158, R128 ;  /* 0x000000809e89723e */ /* 0x000fe400000010ff */
[----:B------:R-:W-:Y:S02]  /*abd0*/  F2FP.BF16.F32.PACK_AB R161, R162, R161 ;  /* 0x000000a1a2a1723e */ /* 0x000fe400000010ff */
[----:B------:R-:W-:Y:S02]  /*abe0*/  F2FP.BF16.F32.PACK_AB R162, R149, R148 ;  /* 0x0000009495a2723e */ /* 0x000fe400000010ff */
[----:B------:R-:W-:Y:S01]  /*abf0*/  F2FP.BF16.F32.PACK_AB R163, R0, R163 ;  /* 0x000000a300a3723e */ /* 0x000fe200000010ff */
[----:B------:R-:W-:-:S02]  /*ac00*/  USHF.R.S32.HI UR10, URZ, 0x1f, UR11 ;  /* 0x0000001f3f0a7899 */ /* 0x000fc4000801140b */
[----:B------:R-:W-:Y:S02]  /*ac10*/  UIMAD.WIDE.U32 UR6, UR11, UR8, URZ ;  /* 0x000000080b0672a5 */ /* 0x000fe4000f8e003f */
[----:B------:R-:W-:Y:S02]  /*ac20*/  UIMAD UR5, UR10, UR8, URZ ;  /* 0x000000080a0572a4 */ /* 0x000fe4000f8e023f */
[----:B------:R-:W-:Y:S02]  /*ac30*/  USHF.R.S32.HI UR12, URZ, 0x1f, UR13 ;  /* 0x0000001f3f0c7899 */ /* 0x000fe4000801140d */
[----:B------:R-:W-:Y:S01]  /*ac40*/  UIMAD UR5, UR11, UR9, UR5 ;  /* 0x000000090b0572a4 */ /* 0x000fe2000f8e0205 */
[----:B------:R-:W-:Y:S02]  /*ac50*/  MOV R154, R189 ;  /* 0x000000bd009a7202 */ /* 0x000fe40000000f00 */
[----:B0-----:R-:W-:Y:S01]  /*ac60*/  MOV R155, R4 ;  /* 0x00000004009b7202 */ /* 0x001fe20000000f00 */
[----:B------:R-:W-:Y:S01]  /*ac70*/  ULDC.64 UR8, c[0x0][0xc98] ;  /* 0x0003260000087ab9 */ /* 0x000fe20000000a00 */
[----:B------:R-:W-:Y:S01]  /*ac80*/  UIADD3 UR7, UR7, UR5, URZ ;  /* 0x0000000507077290 */ /* 0x000fe2000fffe03f */
[----:B------:R-:W-:Y:S01]  /*ac90*/  IMAD.WIDE R120, R226, 0x2, R154 ;  /* 0x00000002e2787825 */ /* 0x000fe200078e029a */
[----:B------:R-:W-:-:S02]  /*aca0*/  UIMAD UR5, UR12, UR8, URZ ;  /* 0x000000080c0572a4 */ /* 0x000fc4000f8e023f */
[----:B------:R-:W-:Y:S01]  /*acb0*/  UIMAD.WIDE.U32 UR6, UR13, UR8, UR6 ;  /* 0x000000080d0672a5 */ /* 0x000fe2000f8e0006 */
[----:B------:R-:W-:Y:S01]  /*acc0*/  IMAD.WIDE R154, R5, 0x2, R154 ;  /* 0x00000002059a7825 */ /* 0x000fe200078e029a */
[C---:B------:R-:W-:Y:S01]  /*acd0*/  IADD3 R7, P2, R120.reuse, 0xc040, RZ ;  /* 0x0000c04078077810 */ /* 0x040fe20007f5e0ff */
[----:B------:R-:W-:Y:S01]  /*ace0*/  UIMAD UR5, UR13, UR9, UR5 ;  /* 0x000000090d0572a4 */ /* 0x000fe2000f8e0205 */
[----:B------:R-:W-:Y:S02]  /*acf0*/  IADD3 R11, P3, R120, 0xc060, RZ ;  /* 0x0000c060780b7810 */ /* 0x000fe40007f7e0ff */
[----:B------:R-:W-:Y:S01]  /*ad00*/  LOP3.LUT R6, R7, 0x380, RZ, 0xc0, !PT ;  /* 0x0000038007067812 */ /* 0x000fe200078ec0ff */
[----:B------:R-:W-:Y:S01]  /*ad10*/  ULDC.64 UR8, c[0x0][0xbe8] ;  /* 0x0002fa0000087ab9 */ /* 0x000fe20000000a00 */
[----:B------:R-:W-:Y:S01]  /*ad20*/  LOP3.LUT R4, R11, 0x380, RZ, 0xc0, !PT ;  /* 0x000003800b047812 */ /* 0x000fe200078ec0ff */
[----:B------:R-:W-:Y:S01]  /*ad30*/  IMAD.X R5, RZ, RZ, R121, P3 ;  /* 0x000000ffff057224 */ /* 0x000fe200018e0679 */
[----:B------:R-:W-:-:S02]  /*ad40*/  SHF.R.U64 R6, R6, 0x3, RZ ;  /* 0x0000000306067819 */ /* 0x000fc400000012ff */
[----:B------:R-:W-:Y:S02]  /*ad50*/  SHF.R.U64 R4, R4, 0x3, RZ ;  /* 0x0000000304047819 */ /* 0x000fe400000012ff */
[----:B------:R-:W-:Y:S01]  /*ad60*/  LOP3.LUT R6, R6, R7, RZ, 0x3c, !PT ;  /* 0x0000000706067212 */ /* 0x000fe200078e3cff */
[----:B------:R-:W-:Y:S01]  /*ad70*/  IMAD.X R7, RZ, RZ, R121, P2 ;  /* 0x000000ffff077224 */ /* 0x000fe200010e0679 */
[C---:B------:R-:W-:Y:S02]  /*ad80*/  IADD3 R135, P2, R120.reuse, 0x8000, RZ ;  /* 0x0000800078877810 */ /* 0x040fe40007f5e0ff */
[----:B------:R-:W-:Y:S02]  /*ad90*/  LOP3.LUT R157, R120, 0x380, RZ, 0xc0, !PT ;  /* 0x00000380789d7812 */ /* 0x000fe400078ec0ff */
[----:B------:R-:W-:Y:S02]  /*ada0*/  LOP3.LUT R134, R135, 0x380, RZ, 0xc0, !PT ;  /* 0x0000038087867812 */ /* 0x000fe400078ec0ff */
[----:B------:R-:W-:-:S02]  /*adb0*/  LOP3.LUT R4, R4, R11, RZ, 0x3c, !PT ;  /* 0x0000000b04047212 */ /* 0x000fc400078e3cff */
[----:B------:R-:W-:Y:S02]  /*adc0*/  SHF.R.U64 R134, R134, 0x3, RZ ;  /* 0x0000000386867819 */ /* 0x000fe400000012ff */
[----:B------:R-:W-:Y:S02]  /*add0*/  IADD3 R11, P0, R120, 0xc000, RZ ;  /* 0x0000c000780b7810 */ /* 0x000fe40007f1e0ff */
[----:B------:R-:W-:Y:S01]  /*ade0*/  LOP3.LUT R134, R134, R135, RZ, 0x3c, !PT ;  /* 0x0000008786867212 */ /* 0x000fe200078e3cff */
[----:B------:R-:W-:Y:S01]  /*adf0*/  IMAD.X R135, RZ, RZ, R121, P2 ;  /* 0x000000ffff877224 */ /* 0x000fe200010e0679 */
[----:B------:R-:W-:Y:S02]  /*ae00*/  IADD3 R17, P2, R154, 0x1000, RZ ;  /* 0x000010009a117810 */ /* 0x000fe40007f5e0ff */
[----:B------:R-:W-:Y:S02]  /*ae10*/  SHF.R.U64 R157, R157, 0x3, RZ ;  /* 0x000000039d9d7819 */ /* 0x000fe400000012ff */
[----:B------:R-:W-:-:S02]  /*ae20*/  LOP3.LUT R16, R17, 0x380, RZ, 0xc0, !PT ;  /* 0x0000038011107812 */ /* 0x000fc400078ec0ff */
[----:B------:R-:W-:Y:S02]  /*ae30*/  IADD3 R9, P1, R120, 0xc020, RZ ;  /* 0x0000c02078097810 */ /* 0x000fe40007f3e0ff */
[----:B------:R-:W-:Y:S02]  /*ae40*/  SHF.R.U64 R16, R16, 0x3, RZ ;  /* 0x0000000310107819 */ /* 0x000fe400000012ff */
[----:B------:R-:W-:Y:S02]  /*ae50*/  LOP3.LUT R10, R11, 0x380, RZ, 0xc0, !PT ;  /* 0x000003800b0a7812 */ /* 0x000fe400078ec0ff */
[----:B------:R-:W-:Y:S01]  /*ae60*/  LOP3.LUT R156, R157, R120, RZ, 0x3c, !PT ;  /* 0x000000789d9c7212 */ /* 0x000fe200078e3cff */
[----:B------:R-:W-:Y:S01]  /*ae70*/  IMAD.MOV.U32 R157, RZ, RZ, R121 ;  /* 0x000000ffff9d7224 */ /* 0x000fe200078e0079 */
[----:B------:R-:W-:Y:S01]  /*ae80*/  LOP3.LUT R16, R16, R17, RZ, 0x3c, !PT ;  /* 0x0000001110107212 */ /* 0x000fe200078e3cff */
[----:B------:R-:W-:Y:S01]  /*ae90*/  IMAD.X R17, RZ, RZ, R155, P2 ;  /* 0x000000ffff117224 */ /* 0x000fe200010e069b */
[----:B------:R-:W-:-:S02]  /*aea0*/  IADD3 R111, P2, R154, 0x8000, RZ ;  /* 0x000080009a6f7810 */ /* 0x000fc40007f5e0ff */
[----:B------:R-:W-:Y:S02]  /*aeb0*/  LOP3.LUT R8, R9, 0x380, RZ, 0xc0, !PT ;  /* 0x0000038009087812 */ /* 0x000fe400078ec0ff */
[----:B------:R-:W-:Y:S02]  /*aec0*/  SHF.R.U64 R10, R10, 0x3, RZ ;  /* 0x000000030a0a7819 */ /* 0x000fe400000012ff */
[----:B------:R-:W-:Y:S01]  /*aed0*/  MOV R157, R156 ;  /* 0x0000009c009d7202 */ /* 0x000fe20000000f00 */
[----:B------:R-:W-:Y:S01]  /*aee0*/  BAR.SYNC.DEFER_BLOCKING 0x1, 0x100 ;  /* 0x0044000000007b1d */ /* 0x000fe20000010000 */
[----:B------:R-:W-:Y:S02]  /*aef0*/  LOP3.LUT R110, R111, 0x380, RZ, 0xc0, !PT ;  /* 0x000003806f6e7812 */ /* 0x000fe400078ec0ff */
[----:B------:R-:W-:Y:S02]  /*af00*/  SHF.R.U64 R8, R8, 0x3, RZ ;  /* 0x0000000308087819 */ /* 0x000fe400000012ff */
[----:B------:R-:W-:-:S03]  /*af10*/  LOP3.LUT R10, R10, R11, RZ, 0x3c, !PT ;  /* 0x0000000b0a0a7212 */ /* 0x000fc600078e3cff */
[----:B------:R-:W0:Y:S01]  /*af20*/  LDC R156, c[0x0][0xce8] ;  /* 0x00033a00ff9c7b82 */ /* 0x000e220000000800 */
[C---:B------:R-:W-:Y:S01]  /*af30*/  IADD3 R23, P4, R120.reuse, 0x8040, RZ ;  /* 0x0000804078177810 */ /* 0x040fe20007f9e0ff */
[--C-:B------:R-:W-:Y:S01]  /*af40*/  IMAD.X R11, RZ, RZ, R121.reuse, P0 ;  /* 0x000000ffff0b7224 */ /* 0x100fe200000e0679 */
[----:B------:R-:W-:Y:S02]  /*af50*/  IADD3 R143, P0, R120, 0x40, RZ ;  /* 0x00000040788f7810 */ /* 0x000fe40007f1e0ff */
[----:B------:R-:W-:Y:S02]  /*af60*/  SHF.R.U64 R110, R110, 0x3, RZ ;  /* 0x000000036e6e7819 */ /* 0x000fe400000012ff */
[----:B------:R-:W-:Y:S01]  /*af70*/  LOP3.LUT R8, R8, R9, RZ, 0x3c, !PT ;  /* 0x0000000908087212 */ /* 0x000fe200078e3cff */
[----:B------:R-:W-:Y:S01]  /*af80*/  IMAD.X R9, RZ, RZ, R121, P1 ;  /* 0x000000ffff097224 */ /* 0x000fe200008e0679 */
[----:B------:R-:W-:Y:S02]  /*af90*/  LOP3.LUT R22, R23, 0x380, RZ, 0xc0, !PT ;  /* 0x0000038017167812 */ /* 0x000fe400078ec0ff */
[----:B------:R-:W-:-:S02]  /*afa0*/  IADD3 R139, P1, R120, 0x4060, RZ ;  /* 0x00004060788b7810 */ /* 0x000fc40007f3e0ff */
[----:B------:R-:W-:Y:S02]  /*afb0*/  LOP3.LUT R142, R143, 0x380, RZ, 0xc0, !PT ;  /* 0x000003808f8e7812 */ /* 0x000fe400078ec0ff */
[----:B------:R-:W-:Y:S01]  /*afc0*/  LOP3.LUT R110, R110, R111, RZ, 0x3c, !PT ;  /* 0x0000006f6e6e7212 */ /* 0x000fe200078e3cff */
[----:B------:R-:W-:Y:S01]  /*afd0*/  IMAD.X R111, RZ, RZ, R155, P2 ;  /* 0x000000ffff6f7224 */ /* 0x000fe200010e069b */
[----:B------:R-:W-:Y:S01]  /*afe0*/  SHF.R.U64 R22, R22, 0x3, RZ ;  /* 0x0000000316167819 */ /* 0x000fe200000012ff */
[----:B------:R1:W-:Y:S01]  /*aff0*/  STSM.16.M88.4 [R157], R24 ;  /* 0x000000189d007844 */ /* 0x0003e20000000200 */
[----:B------:R-:W-:Y:S02]  /*b000*/  IADD3 R127, P2, R154, 0xf000, RZ ;  /* 0x0000f0009a7f7810 */ /* 0x000fe40007f5e0ff */
[----:B------:R-:W-:Y:S02]  /*b010*/  LOP3.LUT R138, R139, 0x380, RZ, 0xc0, !PT ;  /* 0x000003808b8a7812 */ /* 0x000fe400078ec0ff */
[----:B------:R-:W-:-:S02]  /*b020*/  SHF.R.U64 R142, R142, 0x3, RZ ;  /* 0x000000038e8e7819 */ /* 0x000fc400000012ff */
[----:B------:R-:W-:Y:S01]  /*b030*/  LOP3.LUT R22, R22, R23, RZ, 0x3c, !PT ;  /* 0x0000001716167212 */ /* 0x000fe200078e3cff */
[--C-:B------:R-:W-:Y:S01]  /*b040*/  IMAD.X R23, RZ, RZ, R121.reuse, P4 ;  /* 0x000000ffff177224 */ /* 0x100fe200020e0679 */
[----:B------:R-:W-:Y:S02]  /*b050*/  LOP3.LUT R126, R127, 0x380, RZ, 0xc0, !PT ;  /* 0x000003807f7e7812 */ /* 0x000fe400078ec0ff */
[----:B------:R-:W-:Y:S02]  /*b060*/  SHF.R.U64 R138, R138, 0x3, RZ ;  /* 0x000000038a8a7819 */ /* 0x000fe400000012ff */
[----:B------:R-:W-:Y:S01]  /*b070*/  LOP3.LUT R142, R142, R143, RZ, 0x3c, !PT ;  /* 0x0000008f8e8e7212 */ /* 0x000fe200078e3cff */
[----:B------:R-:W-:Y:S01]  /*b080*/  IMAD.X R143, RZ, RZ, R121, P0 ;  /* 0x000000ffff8f7224 */ /* 0x000fe200000e0679 */
[----:B------:R-:W-:Y:S02]  /*b090*/  IADD3 R21, P4, R120, 0x4000, RZ ;  /* 0x0000400078157810 */ /* 0x000fe40007f9e0ff */
[----:B------:R-:W-:-:S02]  /*b0a0*/  IADD3 R97, P0, R154, 0x3000, RZ ;  /* 0x000030009a617810 */ /* 0x000fc40007f1e0ff */
[----:B------:R-:W-:Y:S02]  /*b0b0*/  SHF.R.U64 R126, R126, 0x3, RZ ;  /* 0x000000037e7e7819 */ /* 0x000fe400000012ff */
[C---:B------:R-:W-:Y:S02]  /*b0c0*/  IADD3 R13, P6, R120.reuse, 0x8060, RZ ;  /* 0x00008060780d7810 */ /* 0x040fe40007fde0ff */
[C---:B------:R-:W-:Y:S02]  /*b0d0*/  IADD3 R15, P5, R120.reuse, 0x20, RZ ;  /* 0x00000020780f7810 */ /* 0x040fe40007fbe0ff */
[----:B------:R-:W-:Y:S02]  /*b0e0*/  IADD3 R131, P3, R120, 0x8020, RZ ;  /* 0x0000802078837810 */ /* 0x000fe40007f7e0ff */
[----:B------:R-:W-:Y:S01]  /*b0f0*/  LOP3.LUT R138, R138, R139, RZ, 0x3c, !PT ;  /* 0x0000008b8a8a7212 */ /* 0x000fe200078e3cff */
[----:B------:R-:W-:Y:S01]  /*b100*/  IMAD.X R139, RZ, RZ, R121, P1 ;  /* 0x000000ffff8b7224 */ /* 0x000fe200008e0679 */
[----:B------:R-:W-:-:S02]  /*b110*/  LOP3.LUT R20, R21, 0x380, RZ, 0xc0, !PT ;  /* 0x0000038015147812 */ /* 0x000fc400078ec0ff */
[----:B------:R-:W-:Y:S02]  /*b120*/  IADD3 R19, P1, R154, 0x2000, RZ ;  /* 0x000020009a137810 */ /* 0x000fe40007f3e0ff */
[----:B------:R-:W-:Y:S02]  /*b130*/  LOP3.LUT R96, R97, 0x380, RZ, 0xc0, !PT ;  /* 0x0000038061607812 */ /* 0x000fe400078ec0ff */
[----:B------:R-:W-:Y:S01]  /*b140*/  LOP3.LUT R126, R126, R127, RZ, 0x3c, !PT ;  /* 0x0000007f7e7e7212 */ /* 0x000fe200078e3cff */
[----:B------:R-:W-:Y:S01]  /*b150*/  IMAD.X R127, RZ, RZ, R155, P2 ;  /* 0x000000ffff7f7224 */ /* 0x000fe200010e069b */
[----:B------:R-:W-:Y:S02]  /*b160*/  LOP3.LUT R12, R13, 0x380, RZ, 0xc0, !PT ;  /* 0x000003800d0c7812 */ /* 0x000fe400078ec0ff */
[----:B------:R-:W-:Y:S02]  /*b170*/  LOP3.LUT R14, R15, 0x380, RZ, 0xc0, !PT ;  /* 0x000003800f0e7812 */ /* 0x000fe400078ec0ff */
[----:B------:R-:W-:-:S02]  /*b180*/  LOP3.LUT R130, R131, 0x380, RZ, 0xc0, !PT ;  /* 0x0000038083827812 */ /* 0x000fc400078ec0ff */
[----:B------:R-:W-:Y:S02]  /*b190*/  SHF.R.U64 R20, R20, 0x3, RZ ;  /* 0x0000000314147819 */ /* 0x000fe400000012ff */
[----:B0-----:R-:W-:Y:S02]  /*b1a0*/  ISETP.NE.AND P2, PT, R156, 0x1, PT ;  /* 0x000000019c00780c */ /* 0x001fe40003f45270 */
[----:B------:R-:W-:Y:S02]  /*b1b0*/  LOP3.LUT R18, R19, 0x380, RZ, 0xc0, !PT ;  /* 0x0000038013127812 */ /* 0x000fe400078ec0ff */
[----:B------:R-:W-:Y:S02]  /*b1c0*/  SHF.R.U64 R96, R96, 0x3, RZ ;  /* 0x0000000360607819 */ /* 0x000fe400000012ff */
[----:B------:R-:W-:Y:S02]  /*b1d0*/  SHF.R.U64 R12, R12, 0x3, RZ ;  /* 0x000000030c0c7819 */ /* 0x000fe400000012ff */
[----:B------:R-:W-:-:S02]  /*b1e0*/  SHF.R.U64 R14, R14, 0x3, RZ ;  /* 0x000000030e0e7819 */ /* 0x000fc400000012ff */
[----:B------:R-:W-:Y:S02]  /*b1f0*/  SHF.R.U64 R130, R130, 0x3, RZ ;  /* 0x0000000382827819 */ /* 0x000fe400000012ff */
[----:B------:R-:W-:Y:S01]  /*b200*/  LOP3.LUT R20, R20, R21, RZ, 0x3c, !PT ;  /* 0x0000001514147212 */ /* 0x000fe200078e3cff */
[----:B------:R-:W-:Y:S01]  /*b210*/  IMAD.X R21, RZ, RZ, R121, P4 ;  /* 0x000000ffff157224 */ /* 0x000fe200020e0679 */
[----:B------:R-:W-:Y:S02]  /*b220*/  SHF.R.U64 R18, R18, 0x3, RZ ;  /* 0x0000000312127819 */ /* 0x000fe400000012ff */
[----:B------:R-:W-:Y:S01]  /*b230*/  LOP3.LUT R96, R96, R97, RZ, 0x3c, !PT ;  /* 0x0000006160607212 */ /* 0x000fe200078e3cff */
[----:B------:R-:W-:Y:S01]  /*b240*/  IMAD.X R97, RZ, RZ, R155, P0 ;  /* 0x000000ffff617224 */ /* 0x000fe200000e069b */
[----:B------:R-:W-:Y:S02]  /*b250*/  IADD3 R107, P4, R154, 0x6000, RZ ;  /* 0x000060009a6b7810 */ /* 0x000fe40007f9e0ff */
[----:B------:R-:W-:Y:S01]  /*b260*/  LOP3.LUT R12, R12, R13, RZ, 0x3c, !PT ;  /* 0x0000000d0c0c7212 */ /* 0x000fe200078e3cff */
[----:B------:R-:W-:Y:S01]  /*b270*/  IMAD.X R13, RZ, RZ, R121, P6 ;  /* 0x000000ffff0d7224 */ /* 0x000fe200030e0679 */
[----:B------:R-:W-:-:S02]  /*b280*/  LOP3.LUT R14, R14, R15, RZ, 0x3c, !PT ;  /* 0x0000000f0e0e7212 */ /* 0x000fc400078e3cff */
[----:B------:R-:W-:Y:S01]  /*b290*/  LOP3.LUT R130, R130, R131, RZ, 0x3c, !PT ;  /* 0x0000008382827212 */ /* 0x000fe200078e3cff */
[----:B------:R-:W-:Y:S01]  /*b2a0*/  IMAD.X R131, RZ, RZ, R121, P3 ;  /* 0x000000ffff837224 */ /* 0x000fe200018e0679 */
[----:B------:R-:W-:Y:S02]  /*b2b0*/  IADD3 R115, P0, R154, 0xa000, RZ ;  /* 0x0000a0009a737810 */ /* 0x000fe40007f1e0ff */
[----:B------:R-:W-:Y:S02]  /*b2c0*/  IADD3.X R15, RZ, R121, RZ, P5, !PT ;  /* 0x00000079ff0f7210 */ /* 0x000fe40002ffe4ff */
[C---:B------:R-:W-:Y:S02]  /*b2d0*/  IADD3 R147, P6, R120.reuse, 0x4040, RZ ;  /* 0x0000404078937810 */ /* 0x040fe40007fde0ff */
[C---:B------:R-:W-:Y:S02]  /*b2e0*/  IADD3 R151, P5, R120.reuse, 0x4020, RZ ;  /* 0x0000402078977810 */ /* 0x040fe40007fbe0ff */
[----:B------:R-:W-:-:S02]  /*b2f0*/  IADD3 R153, P3, R120, 0x60, RZ ;  /* 0x0000006078997810 */ /* 0x000fc40007f7e0ff */
[----:B------:R-:W-:Y:S01]  /*b300*/  LOP3.LUT R18, R18, R19, RZ, 0x3c, !PT ;  /* 0x0000001312127212 */ /* 0x000fe200078e3cff */
[----:B------:R-:W-:Y:S01]  /*b310*/  IMAD.X R19, RZ, RZ, R155, P1 ;  /* 0x000000ffff137224 */ /* 0x000fe200008e069b */
[----:B------:R-:W-:Y:S02]  /*b320*/  LOP3.LUT R106, R107, 0x380, RZ, 0xc0, !PT ;  /* 0x000003806b6a7812 */ /* 0x000fe400078ec0ff */
[----:B------:R-:W-:Y:S02]  /*b330*/  IADD3 R113, P1, R154, 0x9000, RZ ;  /* 0x000090009a717810 */ /* 0x000fe40007f3e0ff */
[----:B------:R-:W-:Y:S02]  /*b340*/  LOP3.LUT R114, R115, 0x380, RZ, 0xc0, !PT ;  /* 0x0000038073727812 */ /* 0x000fe400078ec0ff */
[----:B------:R-:W-:Y:S02]  /*b350*/  MOV R30, R4 ;  /* 0x00000004001e7202 */ /* 0x000fe40000000f00 */
[----:B------:R-:W-:-:S02]  /*b360*/  F2FP.BF16.F32.PACK_AB R5, R35, R34 ;  /* 0x000000222305723e */ /* 0x000fc400000010ff */
[----:B------:R-:W-:Y:S01]  /*b370*/  LOP3.LUT R146, R147, 0x380, RZ, 0xc0, !PT ;  /* 0x0000038093927812 */ /* 0x000fe200078ec0ff */
[----:B------:R-:W0:Y:S01]  /*b380*/  @P2 LDC R34, c[0x0][0xcec] ;  /* 0x00033b00ff222b82 */ /* 0x000e220000000800 */
[----:B------:R-:W-:Y:S02]  /*b390*/  LOP3.LUT R150, R151, 0x380, RZ, 0xc0, !PT ;  /* 0x0000038097967812 */ /* 0x000fe400078ec0ff */
[----:B------:R-:W-:Y:S02]  /*b3a0*/  LOP3.LUT R152, R153, 0x380, RZ, 0xc0, !PT ;  /* 0x0000038099987812 */ /* 0x000fe400078ec0ff */
[----:B------:R-:W-:Y:S02]  /*b3b0*/  SHF.R.U64 R106, R106, 0x3, RZ ;  /* 0x000000036a6a7819 */ /* 0x000fe400000012ff */
[----:B------:R-:W-:Y:S02]  /*b3c0*/  LOP3.LUT R112, R113, 0x380, RZ, 0xc0, !PT ;  /* 0x0000038071707812 */ /* 0x000fe400078ec0ff */
[----:B------:R-:W-:-:S02]  /*b3d0*/  SHF.R.U64 R114, R114, 0x3, RZ ;  /* 0x0000000372727819 */ /* 0x000fc400000012ff */
[----:B-1----:R-:W-:Y:S02]  /*b3e0*/  MOV R27, R6 ;  /* 0x00000006001b7202 */ /* 0x002fe40000000f00 */
[----:B------:R-:W-:Y:S02]  /*b3f0*/  SHF.R.U64 R146, R146, 0x3, RZ ;  /* 0x0000000392927819 */ /* 0x000fe400000012ff */
[----:B------:R-:W-:Y:S02]  /*b400*/  SHF.R.U64 R150, R150, 0x3, RZ ;  /* 0x0000000396967819 */ /* 0x000fe400000012ff */
[----:B------:R-:W-:Y:S02]  /*b410*/  SHF.R.U64 R152, R152, 0x3, RZ ;  /* 0x0000000398987819 */ /* 0x000fe400000012ff */
[----:B------:R-:W-:Y:S02]  /*b420*/  F2FP.BF16.F32.PACK_AB R6, R37, R172 ;  /* 0x000000ac2506723e */ /* 0x000fe400000010ff */
[----:B------:R-:W-:Y:S01]  /*b430*/  LOP3.LUT R106, R106, R107, RZ, 0x3c, !PT ;  /* 0x0000006b6a6a7212 */ /* 0x000fe200078e3cff */
[----:B------:R-:W1:Y:S01]  /*b440*/  @P2 LDC R37, c[0x0][0xcf0] ;  /* 0x00033c00ff252b82 */ /* 0x000e620000000800 */
[----:B------:R-:W-:Y:S01]  /*b450*/  SHF.R.U64 R112, R112, 0x3, RZ ;  /* 0x0000000370707819 */ /* 0x000fe200000012ff */
[----:B------:R-:W-:Y:S01]  /*b460*/  IMAD.X R107, RZ, RZ, R155, P4 ;  /* 0x000000ffff6b7224 */ /* 0x000fe200020e069b */
[----:B------:R-:W-:-:S02]  /*b470*/  LOP3.LUT R114, R114, R115, RZ, 0x3c, !PT ;  /* 0x0000007372727212 */ /* 0x000fc400078e3cff */
[----:B------:R-:W-:Y:S02]  /*b480*/  IADD3 R115, P4, R154, 0xd000, RZ ;  /* 0x0000d0009a737810 */ /* 0x000fe40007f9e0ff */
[----:B------:R-:W-:Y:S01]  /*b490*/  LOP3.LUT R146, R146, R147, RZ, 0x3c, !PT ;  /* 0x0000009392927212 */ /* 0x000fe200078e3cff */
[--C-:B------:R-:W-:Y:S01]  /*b4a0*/  IMAD.X R147, RZ, RZ, R121.reuse, P6 ;  /* 0x000000ffff937224 */ /* 0x100fe200030e0679 */
[----:B------:R-:W-:Y:S02]  /*b4b0*/  LOP3.LUT R150, R150, R151, RZ, 0x3c, !PT ;  /* 0x0000009796967212 */ /* 0x000fe400078e3cff */
[----:B------:R-:W-:Y:S01]  /*b4c0*/  LOP3.LUT R152, R152, R153, RZ, 0x3c, !PT ;  /* 0x0000009998987212 */ /* 0x000fe200078e3cff */
[----:B------:R-:W-:Y:S01]  /*b4d0*/  IMAD.X R153, RZ, RZ, R121, P3 ;  /* 0x000000ffff997224 */ /* 0x000fe200018e0679 */
[----:B------:R-:W-:Y:S01]  /*b4e0*/  IADD3.X R151, RZ, R121, RZ, P5, !PT ;  /* 0x00000079ff977210 */ /* 0x000fe20002ffe4ff */
[----:B------:R-:W-:Y:S01]  /*b4f0*/  IMAD R0, R218, 0x20, R221 ;  /* 0x00000020da007824 */ /* 0x000fe200078e02dd */
[C---:B------:R-:W-:Y:S01]  /*b500*/  IADD3 R101, P6, R154.reuse, 0x4000, RZ ;  /* 0x000040009a657810 */ /* 0x040fe20007fde0ff */
[----:B------:R-:W-:Y:S01]  /*b510*/  IMAD.X R121, RZ, RZ, R155, P4 ;  /* 0x000000ffff797224 */ /* 0x000fe200020e069b */
[----:B------:R-:W-:-:S02]  /*b520*/  IADD3 R105, P5, R154, 0x5000, RZ ;  /* 0x000050009a697810 */ /* 0x000fc40007fbe0ff */
[----:B------:R-:W-:Y:S02]  /*b530*/  IADD3 R109, P3, R154, 0x7000, RZ ;  /* 0x000070009a6d7810 */ /* 0x000fe40007f7e0ff */
[----:B------:R-:W-:Y:S02]  /*b540*/  LOP3.LUT R112, R112, R113, RZ, 0x3c, !PT ;  /* 0x0000007170707212 */ /* 0x000fe400078e3cff */
[----:B------:R-:W-:Y:S02]  /*b550*/  LOP3.LUT R113, R115, 0x380, RZ, 0xc0, !PT ;  /* 0x0000038073717812 */ /* 0x000fe400078ec0ff */
[----:B------:R-:W-:Y:S02]  /*b560*/  LOP3.LUT R100, R101, 0x380, RZ, 0xc0, !PT ;  /* 0x0000038065647812 */ /* 0x000fe400078ec0ff */
[----:B------:R-:W-:Y:S02]  /*b570*/  LOP3.LUT R104, R105, 0x380, RZ, 0xc0, !PT ;  /* 0x0000038069687812 */ /* 0x000fe400078ec0ff */
[----:B------:R-:W-:-:S02]  /*b580*/  LOP3.LUT R108, R109, 0x380, RZ, 0xc0, !PT ;  /* 0x000003806d6c7812 */ /* 0x000fc400078ec0ff */
[----:B------:R-:W-:Y:S02]  /*b590*/  SHF.R.U64 R120, R113, 0x3, RZ ;  /* 0x0000000371787819 */ /* 0x000fe400000012ff */
[----:B------:R-:W-:Y:S02]  /*b5a0*/  LOP3.LUT R113, R154, 0x380, RZ, 0xc0, !PT ;  /* 0x000003809a717812 */ /* 0x000fe400078ec0ff */
[----:B------:R-:W-:Y:S02]  /*b5b0*/  SHF.R.U64 R100, R100, 0x3, RZ ;  /* 0x0000000364647819 */ /* 0x000fe400000012ff */
[----:B------:R-:W-:Y:S02]  /*b5c0*/  SHF.R.U64 R104, R104, 0x3, RZ ;  /* 0x0000000368687819 */ /* 0x000fe400000012ff */
[----:B------:R-:W-:Y:S02]  /*b5d0*/  SHF.R.U64 R108, R108, 0x3, RZ ;  /* 0x000000036c6c7819 */ /* 0x000fe400000012ff */
[----:B------:R-:W-:Y:S01]  /*b5e0*/  F2FP.BF16.F32.PACK_AB R7, R39, R38 ;  /* 0x000000262707723e */ /* 0x000fe200000010ff */
[----:B------:R-:W-:Y:S01]  /*b5f0*/  VIADD R39, R213, UR60 ;  /* 0x0000003cd5277c36 */ /* 0x000fe20008000000 */
[----:B------:R-:W-:Y:S01]  /*b600*/  SHF.R.U64 R29, R113, 0x3, RZ ;  /* 0x00000003711d7819 */ /* 0x000fe200000012ff */
[--C-:B------:R-:W-:Y:S01]  /*b610*/  IMAD.X R113, RZ, RZ, R155.reuse, P1 ;  /* 0x000000ffff717224 */ /* 0x100fe200008e069b */
[----:B------:R-:W-:Y:S01]  /*b620*/  LOP3.LUT R100, R100, R101, RZ, 0x3c, !PT ;  /* 0x0000006564647212 */ /* 0x000fe200078e3cff */
[----:B------:R-:W-:Y:S01]  /*b630*/  IMAD.X R101, RZ, RZ, R155, P6 ;  /* 0x000000ffff657224 */ /* 0x000fe200030e069b */
[----:B------:R-:W-:Y:S01]  /*b640*/  LOP3.LUT R104, R104, R105, RZ, 0x3c, !PT ;  /* 0x0000006968687212 */ /* 0x000fe200078e3cff */
[----:B0-----:R-:W-:Y:S01]  /*b650*/  @P2 IMAD.HI.U32 R34, R39, R34, RZ ;  /* 0x0000002227222227 */ /* 0x001fe200078e00ff */
[----:B------:R-:W-:-:S02]  /*b660*/  LOP3.LUT R108, R108, R109, RZ, 0x3c, !PT ;  /* 0x0000006d6c6c7212 */ /* 0x000fc400078e3cff */
[----:B------:R-:W-:Y:S01]  /*b670*/  IADD3.X R105, RZ, R155, RZ, P5, !PT ;  /* 0x0000009bff697210 */ /* 0x000fe20002ffe4ff */
[--C-:B------:R-:W-:Y:S01]  /*b680*/  IMAD.X R109, RZ, RZ, R155.reuse, P3 ;  /* 0x000000ffff6d7224 */ /* 0x100fe200018e069b */
[C---:B------:R-:W-:Y:S02]  /*b690*/  IADD3 R117, P6, R154.reuse, 0xb000, RZ ;  /* 0x0000b0009a757810 */ /* 0x040fe40007fde0ff */
[C---:B------:R-:W-:Y:S02]  /*b6a0*/  IADD3 R119, P5, R154.reuse, 0xc000, RZ ;  /* 0x0000c0009a777810 */ /* 0x040fe40007fbe0ff */
[----:B------:R-:W-:Y:S02]  /*b6b0*/  IADD3 R123, P3, R154, 0xe000, RZ ;  /* 0x0000e0009a7b7810 */ /* 0x000fe40007f7e0ff */
[----:B------:R-:W-:Y:S01]  /*b6c0*/  LOP3.LUT R28, R29, R154, RZ, 0x3c, !PT ;  /* 0x0000009a1d1c7212 */ /* 0x000fe200078e3cff */
[----:B------:R-:W-:Y:S01]  /*b6d0*/  IMAD.MOV.U32 R29, RZ, RZ, R155 ;  /* 0x000000ffff1d7224 */ /* 0x000fe200078e009b */
[----:B------:R-:W-:-:S02]  /*b6e0*/  MOV R26, R8 ;  /* 0x00000008001a7202 */ /* 0x000fc40000000f00 */
[----:B------:R-:W-:Y:S02]  /*b6f0*/  MOV R25, R10 ;  /* 0x0000000a00197202 */ /* 0x000fe40000000f00 */
[----:B------:R-:W-:Y:S02]  /*b700*/  MOV R154, R14 ;  /* 0x0000000e009a7202 */ /* 0x000fe40000000f00 */
        /* <DEDUP_REMOVED lines=8> */
[----:B------:R-:W-:Y:S01]  /*b790*/  MOV R31, R22 ;  /* 0x00000016001f7202 */ /* 0x000fe20000000f00 */
[----:B------:R-:W2:Y:S01]  /*b7a0*/  @P2 LDC R47, c[0x0][0xcf0] ;  /* 0x00033c00ff2f2b82 */ /* 0x000ea20000000800 */
        /* <DEDUP_REMOVED lines=8> */
[----:B------:R-:W-:Y:S01]  /*b830*/  STSM.16.M88.4 [R152], R12 ;  /* 0x0000000c98007844 */ /* 0x000fe20000000200 */
[----:B------:R-:W-:-:S02]  /*b840*/  F2FP.BF16.F32.PACK_AB R21, R59, R58 ;  /* 0x0000003a3b15723e */ /* 0x000fc400000010ff */
[----:B------:R-:W-:Y:S02]  /*b850*/  F2FP.BF16.F32.PACK_AB R22, R61, R178 ;  /* 0x000000b23d16723e */ /* 0x000fe400000010ff */
[----:B------:R-:W-:Y:S02]  /*b860*/  F2FP.BF16.F32.PACK_AB R23, R63, R62 ;  /* 0x0000003e3f17723e */ /* 0x000fe400000010ff */
[----:B------:R-:W-:Y:S02]  /*b870*/  MOV R33, R39 ;  /* 0x0000002700217202 */ /* 0x000fe40000000f00 */
[----:B-1----:R-:W-:Y:S01]  /*b880*/  @P2 SHF.R.U32.HI R33, RZ, R37, R34 ;  /* 0x00000025ff212219 */ /* 0x002fe20000011622 */
[----:B------:R1:W-:Y:S01]  /*b890*/  STSM.16.M88.4 [R35], R20 ;  /* 0x0000001423007844 */ /* 0x0003e20000000200 */
[----:B------:R-:W-:Y:S02]  /*b8a0*/  MOV R150, R150 ;  /* 0x0000009600967202 */ /* 0x000fe40000000f00 */
[----:B0-----:R-:W-:-:S02]  /*b8b0*/  F2FP.BF16.F32.PACK_AB R4, R65, R179 ;  /* 0x000000b34104723e */ /* 0x001fc400000010ff */
[----:B------:R-:W-:Y:S02]  /*b8c0*/  F2FP.BF16.F32.PACK_AB R5, R67, R66 ;  /* 0x000000424305723e */ /* 0x000fe400000010ff */
[----:B------:R-:W-:Y:S02]  /*b8d0*/  F2FP.BF16.F32.PACK_AB R6, R69, R180 ;  /* 0x000000b44506723e */ /* 0x000fe400000010ff */
[----:B------:R-:W-:Y:S02]  /*b8e0*/  F2FP.BF16.F32.PACK_AB R7, R71, R70 ;  /* 0x000000464707723e */ /* 0x000fe400000010ff */
[----:B------:R-:W-:Y:S02]  /*b8f0*/  MOV R146, R146 ;  /* 0x0000009200927202 */ /* 0x000fe40000000f00 */
[----:B---3--:R-:W-:Y:S01]  /*b900*/  F2FP.BF16.F32.PACK_AB R8, R73, R181 ;  /* 0x000000b54908723e */ /* 0x008fe200000010ff */
[----:B------:R-:W-:Y:S01]  /*b910*/  STSM.16.M88.4 [R150], R4 ;  /* 0x0000000496007844 */ /* 0x000fe20000000200 */
[----:B------:R-:W-:Y:S01]  /*b920*/  F2FP.BF16.F32.PACK_AB R9, R75, R74 ;  /* 0x0000004a4b09723e */ /* 0x000fe200000010ff */
[----:B-1----:R-:W-:Y:S01]  /*b930*/  IMAD.MOV R35, RZ, RZ, -R33 ;  /* 0x000000ffff237224 */ /* 0x002fe200078e0a21 */
[----:B------:R-:W-:-:S02]  /*b940*/  F2FP.BF16.F32.PACK_AB R10, R77, R182 ;  /* 0x000000b64d0a723e */ /* 0x000fc400000010ff */
[----:B------:R-:W-:Y:S01]  /*b950*/  F2FP.BF16.F32.PACK_AB R11, R79, R78 ;  /* 0x0000004e4f0b723e */ /* 0x000fe200000010ff */
[----:B------:R-:W-:Y:S01]  /*b960*/  IMAD R35, R156, R35, R39 ;  /* 0x000000239c237224 */ /* 0x000fe200078e0227 */
[----:B------:R-:W-:Y:S02]  /*b970*/  MOV R138, R138 ;  /* 0x0000008a008a7202 */ /* 0x000fe40000000f00 */
[----:B------:R-:W-:Y:S01]  /*b980*/  F2FP.BF16.F32.PACK_AB R12, R81, R183 ;  /* 0x000000b7510c723e */ /* 0x000fe200000010ff */
[----:B------:R0:W-:Y:S01]  /*b990*/  STSM.16.M88.4 [R146], R8 ;  /* 0x0000000892007844 */ /* 0x0001e20000000200 */
[----:B------:R-:W-:Y:S02]  /*b9a0*/  F2FP.BF16.F32.PACK_AB R13, R83, R82 ;  /* 0x00000052530d723e */ /* 0x000fe400000010ff */
[----:B------:R-:W-:Y:S02]  /*b9b0*/  F2FP.BF16.F32.PACK_AB R14, R85, R184 ;  /* 0x000000b8550e723e */ /* 0x000fe400000010ff */
[----:B------:R-:W-:-:S02]  /*b9c0*/  F2FP.BF16.F32.PACK_AB R15, R87, R86 ;  /* 0x00000056570f723e */ /* 0x000fc400000010ff */
[----:B------:R-:W-:Y:S01]  /*b9d0*/  LOP3.LUT R120, R120, R115, RZ, 0x3c, !PT ;  /* 0x0000007378787212 */ /* 0x000fe200078e3cff */
[----:B------:R-:W-:Y:S01]  /*b9e0*/  IMAD.X R115, RZ, RZ, R155, P0 ;  /* 0x000000ffff737224 */ /* 0x000fe200000e069b */
[----:B------:R-:W-:Y:S01]  /*b9f0*/  LOP3.LUT R122, R123, 0x380, RZ, 0xc0, !PT ;  /* 0x000003807b7a7812 */ /* 0x000fe200078ec0ff */
[----:B------:R1:W-:Y:S01]  /*ba00*/  STSM.16.M88.4 [R138], R12 ;  /* 0x0000000c8a007844 */ /* 0x0003e20000000200 */
[----:B------:R-:W-:Y:S02]  /*ba10*/  MOV R134, R134 ;  /* 0x0000008600867202 */ /* 0x000fe40000000f00 */
[----:B------:R-:W-:Y:S02]  /*ba20*/  F2FP.BF16.F32.PACK_AB R20, R89, R185 ;  /* 0x000000b95914723e */ /* 0x000fe400000010ff */
[----:B------:R-:W-:Y:S01]  /*ba30*/  F2FP.BF16.F32.PACK_AB R21, R91, R90 ;  /* 0x0000005a5b15723e */ /* 0x000fe200000010ff */
[----:B0-----:R-:W-:Y:S01]  /*ba40*/  IMAD.U32 R10, RZ, RZ, UR5 ;  /* 0x00000005ff0a7e24 */ /* 0x001fe2000f8e00ff */
[----:B------:R-:W-:Y:S01]  /*ba50*/  SHF.R.S32.HI R9, RZ, 0x1f, R33 ;  /* 0x0000001fff097819 */ /* 0x000fe20000011421 */
[----:B------:R-:W-:Y:S01]  /*ba60*/  ULDC UR5, c[0x0][0xb88] ;  /* 0x0002e20000057ab9 */ /* 0x000fe20000000800 */
[----:B------:R-:W-:-:S02]  /*ba70*/  SHF.R.S32.HI R8, RZ, 0x1f, R35 ;  /* 0x0000001fff087819 */ /* 0x000fc40000011423 */
[----:B------:R-:W-:Y:S02]  /*ba80*/  F2FP.BF16.F32.PACK_AB R22, R93, R186 ;  /* 0x000000ba5d16723e */ /* 0x000fe400000010ff */
[----:B------:R-:W-:Y:S02]  /*ba90*/  F2FP.BF16.F32.PACK_AB R23, R95, R94 ;  /* 0x0000005e5f17723e */ /* 0x000fe400000010ff */
[----:B------:R-:W-:Y:S01]  /*baa0*/  MOV R130, R130 ;  /* 0x0000008200827202 */ /* 0x000fe20000000f00 */
[----:B-1----:R-:W-:Y:S01]  /*bab0*/  VIADD R15, R225, UR60 ;  /* 0x0000003ce10f7c36 */ /* 0x002fe20008000000 */
[----:B------:R-:W-:Y:S01]  /*bac0*/  IADD3 R12, P0, R33, UR6, RZ ;  /* 0x00000006210c7c10 */ /* 0x000fe2000ff1e0ff */
[----:B------:R0:W-:Y:S01]  /*bad0*/  STSM.16.M88.4 [R134], R20 ;  /* 0x0000001486007844 */ /* 0x0001e20000000200 */
[----:B------:R-:W-:Y:S02]  /*bae0*/  F2FP.BF16.F32.PACK_AB R4, R164, R187 ;  /* 0x000000bba404723e */ /* 0x000fe400000010ff */
[----:B------:R-:W-:Y:S01]  /*baf0*/  IADD3.X R13, R9, UR7, R10, P0, !PT ;  /* 0x00000007090d7c10 */ /* 0x000fe200087fe40a */
[----:B------:R-:W-:Y:S01]  /*bb00*/  ULDC.64 UR6, c[0x0][0xc88] ;  /* 0x0003220000067ab9 */ /* 0x000fe20000000a00 */
[----:B------:R-:W-:Y:S01]  /*bb10*/  F2FP.BF16.F32.PACK_AB R5, R99, R98 ;  /* 0x000000626305723e */ /* 0x000fe200000010ff */
[----:B------:R-:W-:Y:S01]  /*bb20*/  IMAD R8, R8, UR6, RZ ;  /* 0x0000000608087c24 */ /* 0x000fe2000f8e02ff */
[----:B------:R-:W-:Y:S01]  /*bb30*/  F2FP.BF16.F32.PACK_AB R6, R165, R188 ;  /* 0x000000bca506723e */ /* 0x000fe200000010ff */
[----:B------:R-:W-:Y:S01]  /*bb40*/  IMAD.WIDE.U32 R12, R35, UR6, R12 ;  /* 0x00000006230c7c25 */ /* 0x000fe2000f8e000c */
[----:B------:R-:W-:-:S02]  /*bb50*/  F2FP.BF16.F32.PACK_AB R7, R103, R102 ;  /* 0x000000666707723e */ /* 0x000fc400000010ff */
[----:B------:R-:W-:Y:S01]  /*bb60*/  SHF.R.U64 R122, R122, 0x3, RZ ;  /* 0x000000037a7a7819 */ /* 0x000fe200000012ff */
[----:B------:R-:W-:Y:S01]  /*bb70*/  IMAD R35, R35, UR7, R8 ;  /* 0x0000000723237c24 */ /* 0x000fe2000f8e0208 */
[----:B------:R-:W-:Y:S01]  /*bb80*/  F2FP.BF16.F32.PACK_AB R11, R44, R40 ;  /* 0x000000282c0b723e */ /* 0x000fe200000010ff */
[----:B------:R1:W-:Y:S01]  /*bb90*/  STSM.16.M88.4 [R130], R4 ;  /* 0x0000000482007844 */ /* 0x0003e20000000200 */
[----:B------:R-:W-:Y:S01]  /*bba0*/  LOP3.LUT R122, R122, R123, RZ, 0x3c, !PT ;  /* 0x0000007b7a7a7212 */ /* 0x000fe200078e3cff */
[----:B------:R-:W-:Y:S01]  /*bbb0*/  ULDC.64 UR6, c[0x0][0xc50] ;  /* 0x0003140000067ab9 */ /* 0x000fe20000000a00 */
[----:B------:R-:W-:Y:S01]  /*bbc0*/  IMAD R44, R156, UR5, RZ ;  /* 0x000000059c2c7c24 */ /* 0x000fe2000f8e02ff */
[----:B------:R-:W-:Y:S01]  /*bbd0*/  LOP3.LUT P0, RZ, R223, 0x3, RZ, 0xc0, !PT ;  /* 0x00000003dfff7812 */ /* 0x000fe2000780c0ff */
[----:B------:R-:W-:Y:S01]  /*bbe0*/  IMAD.X R123, RZ, RZ, R155, P3 ;  /* 0x000000ffff7b7224 */ /* 0x000fe200018e069b */
[----:B------:R-:W-:Y:S02]  /*bbf0*/  F2FP.BF16.F32.PACK_AB R8, R166, R190 ;  /* 0x000000bea608723e */ /* 0x000fe400000010ff */
[----:B------:R-:W-:-:S02]  /*bc00*/  F2FP.BF16.F32.PACK_AB R9, R36, R32 ;  /* 0x000000202409723e */ /* 0x000fc400000010ff */
[----:B------:R-:W-:Y:S02]  /*bc10*/  F2FP.BF16.F32.PACK_AB R10, R167, R191 ;  /* 0x000000bfa70a723e */ /* 0x000fe400000010ff */
[----:B0-----:R-:W-:Y:S02]  /*bc20*/  LEA R20, P3, R12, UR6, 0x2 ;  /* 0x000000060c147c11 */ /* 0x001fe4000f8610ff */
[C---:B------:R-:W-:Y:S01]  /*bc30*/  ISETP.GE.OR P1, PT, R15.reuse, R44, P0 ;  /* 0x0000002c0f00720c */ /* 0x040fe20000726670 */
[----:B------:R0:W-:Y:S01]  /*bc40*/  STSM.16.M88.4 [R31], R8 ;  /* 0x000000081f007844 */ /* 0x0001e20000000200 */
        /* <DEDUP_REMOVED lines=22> */
[----:B------:R-:W-:-:S02]  /*bdb0*/  F2FP.BF16.F32.PACK_AB R138, R141, R140 ;  /* 0x0000008c8d8a723e */ /* 0x000fc400000010ff */
[----:B------:R-:W-:Y:S01]  /*bdc0*/  F2FP.BF16.F32.PACK_AB R139, R160, R159 ;  /* 0x0000009fa08b723e */ /* 0x000fe200000010ff */
[----:B------:R-:W-:Y:S01]  /*bdd0*/  STSM.16.M88.4 [R26], R12 ;  /* 0x0000000c1a007844 */ /* 0x000fe20000000200 */
[----:B------:R-:W-:Y:S02]  /*bde0*/  F2FP.BF16.F32.PACK_AB R160, R145, R144 ;  /* 0x0000009091a0723e */ /* 0x000fe400000010ff */
[----:B------:R-:W-:Y:S01]  /*bdf0*/  LOP3.LUT R116, R117, 0x380, RZ, 0xc0, !PT ;  /* 0x0000038075747812 */ /* 0x000fe200078ec0ff */
[----:B------:R-:W-:Y:S01]  /*be00*/  STSM.16.M88.4 [R27], R136 ;  /* 0x000000881b007844 */ /* 0x000fe20000000200 */
[----:B------:R-:W-:Y:S01]  /*be10*/  UIMAD UR5, UR10, UR8, URZ ;  /* 0x000000080a0572a4 */ /* 0x000fe2000f8e023f */
[----:B------:R-:W-:Y:S02]  /*be20*/  IADD3 R46, R0, UR60, RZ ;  /* 0x0000003c002e7c10 */ /* 0x000fe4000fffe0ff */
[----:B------:R-:W-:Y:S01]  /*be30*/  STSM.16.M88.4 [R30], R160 ;  /* 0x000000a01e007844 */ /* 0x000fe20000000200 */
[----:B------:R-:W-:Y:S01]  /*be40*/  UIMAD.WIDE.U32 UR6, UR11, UR8, URZ ;  /* 0x000000080b0672a5 */ /* 0x000fe2000f8e003f */
[----:B------:R-:W-:Y:S01]  /*be50*/  LOP3.LUT R118, R119, 0x380, RZ, 0xc0, !PT ;  /* 0x0000038077767812 */ /* 0x000fe200078ec0ff */
[----:B------:R-:W-:Y:S01]  /*be60*/  BAR.SYNC.DEFER_BLOCKING 0x1, 0x100 ;  /* 0x0044000000007b1d */ /* 0x000fe20000010000 */
[----:B------:R-:W-:Y:S01]  /*be70*/  UIMAD UR5, UR11, UR9, UR5 ;  /* 0x000000090b0572a4 */ /* 0x000fe2000f8e0205 */
[----:B------:R-:W-:Y:S01]  /*be80*/  IMAD.MOV.U32 R45, RZ, RZ, R46 ;  /* 0x000000ffff2d7224 */ /* 0x000fe200078e002e */
[----:B------:R-:W-:-:S02]  /*be90*/  SHF.R.U64 R116, R116, 0x3, RZ ;  /* 0x0000000374747819 */ /* 0x000fc400000012ff */
[----:B------:R-:W-:Y:S01]  /*bea0*/  SHF.R.U64 R118, R118, 0x3, RZ ;  /* 0x0000000376767819 */ /* 0x000fe200000012ff */
[----:B------:R-:W-:Y:S01]  /*beb0*/  ULDC.64 UR10, c[0x0][0xbf0] ;  /* 0x0002fc00000a7ab9 */ /* 0x000fe20000000a00 */
[----:B-1----:R1:W-:Y:S01]  /*bec0*/  @!P1 ST.E desc[UR36][R40.64], R3 ;  /* 0x0000000328009985 */ /* 0x0023e2000c101924 */
[----:B------:R-:W-:Y:S01]  /*bed0*/  UIMAD UR8, UR12, UR10, URZ ;  /* 0x0000000a0c0872a4 */ /* 0x000fe2000f8e023f */
[----:B------:R-:W-:Y:S01]  /*bee0*/  LOP3.LUT R116, R116, R117, RZ, 0x3c, !PT ;  /* 0x0000007574747212 */ /* 0x000fe200078e3cff */
[----:B------:R-:W-:Y:S01]  /*bef0*/  UIADD3 UR7, UR7, UR5, URZ ;  /* 0x0000000507077290 */ /* 0x000fe2000fffe03f */
[----:B------:R-:W-:Y:S01]  /*bf00*/  LOP3.LUT R118, R118, R119, RZ, 0x3c, !PT ;  /* 0x0000007776767212 */ /* 0x000fe200078e3cff */
[----:B-1----:R-:W1:Y:S01]  /*bf10*/  @P2 LDC R3, c[0x0][0xcec] ;  /* 0x00033b00ff032b82 */ /* 0x002e620000000800 */
[----:B------:R-:W-:Y:S01]  /*bf20*/  UIMAD UR5, UR13, UR11, UR8 ;  /* 0x0000000b0d0572a4 */ /* 0x000fe2000f8e0208 */
[----:B------:R-:W-:Y:S01]  /*bf30*/  IADD3.X R117, RZ, R155, RZ, P6, !PT ;  /* 0x0000009bff757210 */ /* 0x000fe200037fe4ff */
[----:B------:R-:W-:Y:S01]  /*bf40*/  UIMAD.WIDE.U32 UR6, UR13, UR10, UR6 ;  /* 0x0000000a0d0672a5 */ /* 0x000fe2000f8e0006 */
[----:B------:R-:W-:Y:S01]  /*bf50*/  IMAD.X R119, RZ, RZ, R155, P5 ;  /* 0x000000ffff777224 */ /* 0x000fe200028e069b */
[----:B------:R-:W-:Y:S01]  /*bf60*/  ULDC.64 UR8, c[0x0][0xbe0] ;  /* 0x0002f80000087ab9 */ /* 0x000fe20000000a00 */
[----:B0-----:R0:W-:Y:S01]  /*bf70*/  @!P0 ST.E desc[UR36][R42.64], R2 ;  /* 0x000000022a008985 */ /* 0x0011e2000c101924 */
[----:B------:R-:W-:-:S03]  /*bf80*/  UIADD3 UR5, UR7, UR5, URZ ;  /* 0x0000000507057290 */ /* 0x000fc6000fffe03f */
[----:B------:R3:W5:Y:S04]  /*bf90*/  LD.E.128 R20, desc[UR36][R28.64] ;  /* 0x000000241c147980 */ /* 0x000768000c101d00 */
[----:B------:R3:W5:Y:S01]  /*bfa0*/  LD.E.128 R32, desc[UR36][R16.64] ;  /* 0x0000002410207980 */ /* 0x000762000c101d00 */
[----:B-1----:R-:W-:-:S03]  /*bfb0*/  @P2 IMAD.HI.U32 R0, R46, R3, RZ ;  /* 0x000000032e002227 */ /* 0x002fc600078e00ff */
[----:B------:R3:W5:Y:S02]  /*bfc0*/  LD.E.128 R36, desc[UR36][R18.64] ;  /* 0x0000002412247980 */ /* 0x000764000c101d00 */
[----:B--2---:R-:W-:Y:S01]  /*bfd0*/  @P2 SHF.R.U32.HI R45, RZ, R47, R0 ;  /* 0x0000002fff2d2219 */ /* 0x004fe20000011600 */
[----:B0-----:R-:W-:Y:S01]  /*bfe0*/  IMAD.U32 R2, RZ, RZ, UR6 ;  /* 0x00000006ff027e24 */ /* 0x001fe2000f8e00ff */
[----:B------:R-:W5:Y:S02]  /*bff0*/  LD.E.128 R96, desc[UR36][R96.64] ;  /* 0x0000002460607980 */ /* 0x000f64000c101d00 */
[--C-:B------:R-:W-:Y:S01]  /*c000*/  SHF.R.S32.HI R0, RZ, 0x1f, R45.reuse ;  /* 0x0000001fff007819 */ /* 0x100fe2000001142d */
[----:B------:R-:W-:Y:S01]  /*c010*/  IMAD.MOV R47, RZ, RZ, -R45 ;  /* 0x000000ffff2f7224 */ /* 0x000fe200078e0a2d */
[----:B------:R-:W5:Y:S01]  /*c020*/  LD.E.128 R100, desc[UR36][R100.64] ;  /* 0x0000002464647980 */ /* 0x000f62000c101d00 */
[----:B------:R-:W-:Y:S01]  /*c030*/  IMAD.U32 R3, RZ, RZ, UR7 ;  /* 0x00000007ff037e24 */ /* 0x000fe2000f8e00ff */
[----:B------:R-:W-:Y:S01]  /*c040*/  ULDC.64 UR6, c[0x0][0xbd8] ;  /* 0x0002f60000067ab9 */ /* 0x000fe20000000a00 */
[----:B------:R-:W-:Y:S01]  /*c050*/  IMAD.U32 R3, RZ, RZ, UR5 ;  /* 0x00000005ff037e24 */ /* 0x000fe2000f8e00ff */
[----:B------:R3:W5:Y:S01]  /*c060*/  LD.E.128 R4, desc[UR36][R104.64] ;  /* 0x0000002468047980 */ /* 0x000762000c101d00 */
[----:B------:R-:W-:-:S02]  /*c070*/  IMAD R0, R0, UR8, RZ ;  /* 0x0000000800007c24 */ /* 0x000fc4000f8e02ff */
[----:B------:R-:W-:Y:S01]  /*c080*/  IMAD R47, R156, R47, R46 ;  /* 0x0000002f9c2f7224 */ /* 0x000fe200078e022e */
[----:B------:R3:W5:Y:S01]  /*c090*/  LD.E.128 R8, desc[UR36][R106.64] ;  /* 0x000000246a087980 */ /* 0x000762000c101d00 */
[C---:B------:R-:W-:Y:S02]  /*c0a0*/  IMAD R61, R45.reuse, UR9, R0 ;  /* 0x000000092d3d7c24 */ /* 0x040fe4000f8e0200 */
[----:B------:R-:W-:Y:S01]  /*c0b0*/  IMAD.WIDE.U32 R2, R45, UR8, R2 ;  /* 0x000000082d027c25 */ /* 0x000fe2000f8e0002 */
[----:B------:R3:W5:Y:S01]  /*c0c0*/  LD.E.128 R12, desc[UR36][R108.64] ;  /* 0x000000246c0c7980 */ /* 0x000762000c101d00 */
[----:B------:R-:W-:-:S03]  /*c0d0*/  SHF.R.S32.HI R0, RZ, 0x1f, R47 ;  /* 0x0000001fff007819 */ /* 0x000fc6000001142f */
[----:B------:R3:W5:Y:S04]  /*c0e0*/  LD.E.128 R48, desc[UR36][R110.64] ;  /* 0x000000246e307980 */ /* 0x000768000c101d00 */
[----:B------:R3:W5:Y:S04]  /*c0f0*/  LD.E.128 R24, desc[UR36][R112.64] ;  /* 0x0000002470187980 */ /* 0x000768000c101d00 */
[----:B------:R3:W5:Y:S04]  /*c100*/  LD.E.128 R40, desc[UR36][R114.64] ;  /* 0x0000002472287980 */ /* 0x000768000c101d00 */
[----:B------:R3:W5:Y:S04]  /*c110*/  LD.E.128 R28, desc[UR36][R116.64] ;  /* 0x00000024741c7980 */ /* 0x000768000c101d00 */
[----:B------:R3:W5:Y:S04]  /*c120*/  LD.E.128 R56, desc[UR36][R118.64] ;  /* 0x0000002476387980 */ /* 0x000768000c101d00 */
[----:B------:R3:W5:Y:S04]  /*c130*/  LD.E.128 R52, desc[UR36][R120.64] ;  /* 0x0000002478347980 */ /* 0x000768000c101d00 */
[----:B------:R3:W5:Y:S04]  /*c140*/  LD.E.128 R16, desc[UR36][R122.64] ;  /* 0x000000247a107980 */ /* 0x000768000c101d00 */
[----:B------:R-:W5:Y:S01]  /*c150*/  LD.E.128 R124, desc[UR36][R126.64] ;  /* 0x000000247e7c7980 */ /* 0x000f62000c101d00 */
[----:B------:R-:W-:Y:S01]  /*c160*/  VIADD R65, R221, UR60 ;  /* 0x0000003cdd417c36 */ /* 0x000fe20008000000 */
[----:B------:R-:W-:Y:S01]  /*c170*/  IADD3 R3, R3, R61, RZ ;  /* 0x0000003d03037210 */ /* 0x000fe20007ffe0ff */
[----:B------:R-:W-:Y:S01]  /*c180*/  IMAD R0, R0, UR6, RZ ;  /* 0x0000000600007c24 */ /* 0x000fe2000f8e02ff */
[----:B------:R-:W-:Y:S01]  /*c190*/  @!PT LDS RZ, [RZ] ;  /* 0x00000000fffff984 */ /* 0x000fe20000000800 */
[----:B------:R-:W-:Y:S01]  /*c1a0*/  @!PT LDS RZ, [RZ] ;  /* 0x00000000fffff984 */ /* 0x000fe20000000800 */
[----:B------:R-:W-:Y:S01]  /*c1b0*/  @!PT LDS RZ, [RZ] ;  /* 0x00000000fffff984 */ /* 0x000fe20000000800 */
[----:B------:R-:W-:Y:S01]  /*c1c0*/  @!PT LDS RZ, [RZ] ;  /* 0x00000000fffff984 */ /* 0x000fe20000000800 */
[----:B------:R0:W-:Y:S06]  /*c1d0*/  MEMBAR.ALL.CTA ;  /* 0x0000000000007992 */ /* 0x0001ec0000008000 */
[----:B0-----:R-:W0:Y:S01]  /*c1e0*/  FENCE.VIEW.ASYNC.S ;  /* 0x00000000000073c6 */ /* 0x001e220000000000 */
[C---:B------:R-:W-:Y:S01]  /*c1f0*/  VIADD R45, R65.reuse, 0x20 ;  /* 0x00000020412d7836 */ /* 0x040fe20000000000 */
[-C--:B------:R-:W-:Y:S01]  /*c200*/  ISETP.GE.AND P2, PT, R65, R44.reuse, PT ;  /* 0x0000002c4100720c */ /* 0x080fe20003f46270 */
[C---:B------:R-:W-:Y:S01]  /*c210*/  IMAD R61, R47.reuse, UR7, R0 ;  /* 0x000000072f3d7c24 */ /* 0x040fe2000f8e0200 */
[----:B------:R-:W-:Y:S01]  /*c220*/  BSSY B1, `(.L_x_4693) ;  /* 0x0000023000017945 */ /* 0x000fe20003800000 */
[----:B------:R-:W-:Y:S01]  /*c230*/  IMAD.WIDE.U32 R2, R47, UR6, R2 ;  /* 0x000000062f027c25 */ /* 0x000fe2000f8e0002 */
[-C--:B------:R-:W-:Y:S01]  /*c240*/  ISETP.GE.AND P1, PT, R45, R44.reuse, PT ;  /* 0x0000002c2d00720c */ /* 0x080fe20003f26270 */
[----:B------:R-:W-:Y:S01]  /*c250*/  ULDC.64 UR6, c[0x0][0xb80] ;  /* 0x0002e00000067ab9 */ /* 0x000fe20000000a00 */
[----:B------:R-:W-:Y:S01]  /*c260*/  SHF.R.S32.HI R196, RZ, 0x1f, R215 ;  /* 0x0000001fffc47819 */ /* 0x000fe200000114d7 */
[----:B------:R-:W-:Y:S01]  /*c270*/  VIADD R45, R65, 0x40 ;  /* 0x00000040412d7836 */ /* 0x000fe20000000000 */
[C---:B------:R-:W-:Y:S01]  /*c280*/  LEA R0, P3, R2.reuse, UR6, 0x1 ;  /* 0x0000000602007c11 */ /* 0x040fe2000f8608ff */
[----:B------:R-:W-:Y:S01]  /*c290*/  IMAD.IADD R3, R3, 0x1, R61 ;  /* 0x0000000103037824 */ /* 0x000fe200078e023d */
[----:B------:R-:W-:Y:S01]  /*c2a0*/  SHF.R.S32.HI R197, RZ, 0x1f, R216 ;  /* 0x0000001fffc57819 */ /* 0x000fe200000114d8 */
[----:B------:R-:W-:Y:S01]  /*c2b0*/  VIADD R189, R189, 0x32420 ;  /* 0x00032420bdbd7836 */ /* 0x000fe20000000000 */
[----:B------:R-:W-:Y:S01]  /*c2c0*/  ISETP.GE.AND P0, PT, R45, R44, PT ;  /* 0x0000002c2d00720c */ /* 0x000fe20003f06270 */
[----:B0-----:R3:W0:Y:S01]  /*c2d0*/  SHFL.IDX PT, R62, R0, RZ, 0x181f ;  /* 0x00181fff003e7589 */ /* 0x00162200000e0000 */
[----:B------:R-:W-:-:S02]  /*c2e0*/  LEA.HI.X R45, R2, UR7, R3, 0x1, P3 ;  /* 0x00000007022d7c11 */ /* 0x000fc400098f0c03 */
[----:B------:R-:W-:Y:S02]  /*c2f0*/  PRMT R189, RZ, 0x654, R189 ;  /* 0x00000654ffbd7816 */ /* 0x000fe400000000bd */
[----:B------:R-:W-:Y:S01]  /*c300*/  SHF.R.S32.HI R198, RZ, 0x1f, R200 ;  /* 0x0000001fffc67819 */ /* 0x000fe200000114c8 */
[----:B------:R3:W1:Y:S01]  /*c310*/  SHFL.IDX PT, R64, R45, RZ, 0x181f ;  /* 0x00181fff2d407589 */ /* 0x00066200000e0000 */
[----:B------:R3:W-:Y:S01]  /*c320*/  SYNCS.ARRIVE.TRANS64.RED.A1T0 RZ, [R189+URZ], RZ ;  /* 0x000000ffbdff79a7 */ /* 0x0007e2000810043f */
        /* <DEDUP_REMOVED lines=18> */
.L_x_4694:
[----:B------:R-:W-:Y:S05]  /*c450*/  BSYNC B1 ;  /* 0x0000000000017941 */ /* 0x000fea0003800000 */
.L_x_4693:
        /* <DEDUP_REMOVED lines=21> */
.L_x_4696:
[----:B------:R-:W-:Y:S05]  /*c5b0*/  BSYNC B1 ;  /* 0x0000000000017941 */ /* 0x000fea0003800000 */
.L_x_4695:
        /* <DEDUP_REMOVED lines=21> */
.L_x_4698:
[----:B------:R-:W-:Y:S05]  /*c710*/  BSYNC B1 ;  /* 0x0000000000017941 */ /* 0x000fea0003800000 */
.L_x_4697:
        /* <DEDUP_REMOVED lines=24> */
.L_x_4692:
[----:B------:R-:W0:Y:S01]  /*c8a0*/  LDC R8, c[0x0][0xce8] ;  /* 0x00033a00ff087b82 */ /* 0x000e220000000800 */
[----:B------:R-:W1:Y:S01]  /*c8b0*/  S2R R0, SR_TID.X ;  /* 0x0000000000007919 */ /* 0x000e620000002100 */
[----:B------:R-:W-:Y:S01]  /*c8c0*/  R2UR UR6, R219 ;  /* 0x00000000db0672ca */ /* 0x000fe200000e0000 */
[----:B------:R-:W-:Y:S01]  /*c8d0*/  BSSY B1, `(.L_x_4700) ;  /* 0x0000035000017945 */ /* 0x000fe20003800000 */
[----:B------:R-:W-:Y:S02]  /*c8e0*/  R2UR UR5, R220 ;  /* 0x00000000dc0572ca */ /* 0x000fe400000e0000 */
[----:B------:R-:W-:-:S09]  /*c8f0*/  LEA R6, R218, R221, 0x5 ;  /* 0x000000ddda067211 */ /* 0x000fd200078e28ff */
[----:B------:R-:W-:Y:S02]  /*c900*/  USHF.R.S32.HI UR8, URZ, 0x1f, UR6 ;  /* 0x0000001f3f087899 */ /* 0x000fe40008011406 */
[----:B------:R-:W-:Y:S01]  /*c910*/  USHF.R.S32.HI UR9, URZ, 0x1f, UR5 ;  /* 0x0000001f3f097899 */ /* 0x000fe20008011405 */
[----:B0-----:R-:W-:Y:S01]  /*c920*/  ISETP.NE.AND P1, PT, R8, 0x1, PT ;  /* 0x000000010800780c */ /* 0x001fe20003f25270 */
[----:B-1----:R-:W-:-:S12]  /*c930*/  VIADD R0, R0, 0xffffff80 ;  /* 0xffffff8000007836 */ /* 0x002fd80000000000 */
[----:B------:R-:W0:Y:S01]  /*c940*/  @P1 LDC R9, c[0x0][0xcec] ;  /* 0x00033b00ff091b82 */ /* 0x000e220000000800 */
[----:B------:R-:W-:-:S07]  /*c950*/  ISETP.GE.AND P0, PT, R0, 0x80, PT ;  /* 0x000000800000780c */ /* 0x000fce0003f06270 */
[----:B------:R-:W1:Y:S06]  /*c960*/  @P1 LDC R11, c[0x0][0xcf0] ;  /* 0x00033c00ff0b1b82 */ /* 0x000e6c0000000800 */
        /* <DEDUP_REMOVED lines=13> */
[----:B------:R-:W-:Y:S01]  /*ca40*/  R2UR UR12, R220 ;  /* 0x00000000dc0c72ca */ /* 0x000fe200000e0000 */
[----:B------:R-:W-:-:S08]  /*ca50*/  IMAD.MOV.U32 R2, RZ, RZ, R4 ;  /* 0x000000ffff027224 */ /* 0x000fd000078e0004 */
        /* <DEDUP_REMOVED lines=28> */
.L_x_4701:
[----:B------:R-:W-:Y:S05]  /*cc20*/  BSYNC B1 ;  /* 0x0000000000017941 */ /* 0x000fea0003800000 */
.L_x_4700:
[----:B------:R-:W-:Y:S01]  /*cc30*/  R2UR UR13, R219 ;  /* 0x00000000db0d72ca */ /* 0x000fe200000e0000 */
[----:B------:R-:W-:Y:S01]  /*cc40*/  ULDC.64 UR10, c[0x0][0xbe8] ;  /* 0x0002fa00000a7ab9 */ /* 0x000fe20000000a00 */
[----:B------:R-:W-:Y:S01]  /*cc50*/  R2UR UR12, R220 ;  /* 0x00000000dc0c72ca */ /* 0x000fe200000e0000 */
[----:B------:R-:W-:Y:S01]  /*cc60*/  UIMAD UR5, UR8, UR10, URZ ;  /* 0x0000000a080572a4 */ /* 0x000fe2000f8e023f */
[----:B------:R-:W-:Y:S01]  /*cc70*/  IADD3 R6, R6, UR60, RZ ;  /* 0x0000003c06067c10 */ /* 0x000fe2000fffe0ff */
[----:B------:R-:W-:Y:S01]  /*cc80*/  BSSY B1, `(.L_x_4702) ;  /* 0x000003f000017945 */ /* 0x000fe20003800000 */
[----:B------:R-:W-:Y:S02]  /*cc90*/  SHF.R.S32.HI R16, RZ, 0x1f, R215 ;  /* 0x0000001fff107819 */ /* 0x000fe400000114d7 */
[----:B------:R-:W-:Y:S01]  /*cca0*/  SHF.R.S32.HI R17, RZ, 0x1f, R216 ;  /* 0x0000001fff117819 */ /* 0x000fe200000114d8 */
[----:B0-----:R-:W-:Y:S01]  /*ccb0*/  @P1 IMAD.HI.U32 R0, R6, R9, RZ ;  /* 0x0000000906001227 */ /* 0x001fe200078e00ff */
[----:B------:R-:W-:-:S03]  /*ccc0*/  SHF.R.S32.HI R18, RZ, 0x1f, R200 ;  /* 0x0000001fff127819 */ /* 0x000fc600000114c8 */
[----:B------:R-:W-:Y:S01]  /*ccd0*/  UIMAD.WIDE.U32 UR6, UR13, UR10, URZ ;  /* 0x0000000a0d0672a5 */ /* 0x000fe2000f8e003f */
[----:B--2---:R-:W-:Y:S01]  /*cce0*/  IMAD.MOV.U32 R5, RZ, RZ, R6 ;  /* 0x000000ffff057224 */ /* 0x004fe200078e0006 */
[----:B------:R-:W-:Y:S01]  /*ccf0*/  UIMAD UR5, UR13, UR11, UR5 ;  /* 0x0000000b0d0572a4 */ /* 0x000fe2000f8e0205 */
[----:B-1----:R-:W-:Y:S02]  /*cd00*/  @P1 SHF.R.U32.HI R5, RZ, R11, R0 ;  /* 0x0000000bff051219 */ /* 0x002fe40000011600 */
[----:B------:R-:W-:Y:S01]  /*cd10*/  ULDC.64 UR10, c[0x0][0xbf0] ;  /* 0x0002fc00000a7ab9 */ /* 0x000fe20000000a00 */
[----:B------:R-:W-:Y:S01]  /*cd20*/  UIADD3 UR7, UR7, UR5, URZ ;  /* 0x0000000507077290 */ /* 0x000fe2000fffe03f */
[--C-:B------:R-:W-:Y:S01]  /*cd30*/  SHF.R.S32.HI R0, RZ, 0x1f, R5.reuse ;  /* 0x0000001fff007819 */ /* 0x100fe20000011405 */
[----:B------:R-:W-:Y:S01]  /*cd40*/  UIMAD UR5, UR9, UR10, URZ ;  /* 0x0000000a090572a4 */ /* 0x000fe2000f8e023f */
[----:B------:R-:W-:Y:S01]  /*cd50*/  IMAD.MOV R7, RZ, RZ, -R5 ;  /* 0x000000ffff077224 */ /* 0x000fe200078e0a05 */
[----:B------:R-:W-:-:S02]  /*cd60*/  UIMAD.WIDE.U32 UR6, UR12, UR10, UR6 ;  /* 0x0000000a0c0672a5 */ /* 0x000fc4000f8e0006 */
[----:B------:R-:W-:Y:S01]  /*cd70*/  UIMAD UR5, UR12, UR11, UR5 ;  /* 0x0000000b0c0572a4 */ /* 0x000fe2000f8e0205 */
[----:B------:R-:W-:Y:S01]  /*cd80*/  IMAD R7, R8, R7, R6 ;  /* 0x0000000708077224 */ /* 0x000fe200078e0206 */
[----:B------:R-:W-:Y:S01]  /*cd90*/  ULDC.64 UR8, c[0x0][0xbe0] ;  /* 0x0002f80000087ab9 */ /* 0x000fe20000000a00 */
[----:B------:R-:W-:Y:S01]  /*cda0*/  IADD3 R6, R221, UR60, RZ ;  /* 0x0000003cdd067c10 */ /* 0x000fe2000fffe0ff */
        /* <DEDUP_REMOVED lines=44> */
.L_x_4703:
[----:B------:R-:W-:Y:S05]  /*d070*/  BSYNC B1 ;  /* 0x0000000000017941 */ /* 0x000fea0003800000 */
.L_x_4702:
        /* <DEDUP_REMOVED lines=21> */
.L_x_4705:
[----:B------:R-:W-:Y:S05]  /*d1d0*/  BSYNC B1 ;  /* 0x0000000000017941 */ /* 0x000fea0003800000 */
.L_x_4704:
        /* <DEDUP_REMOVED lines=21> */
.L_x_4707:
[----:B------:R-:W-:Y:S05]  /*d330*/  BSYNC B1 ;  /* 0x0000000000017941 */ /* 0x000fea0003800000 */
.L_x_4706:
        /* <DEDUP_REMOVED lines=22> */
.L_x_4699:
[----:B------:R-:W-:Y:S05]  /*d4a0*/  BSYNC B0 ;  /* 0x0000000000007941 */ /* 0x000fea0003800000 */
.L_x_4691:
[----:B------:R-:W-:Y:S02]  /*d4b0*/  ULDC UR5, c[0x0][0xd38] ;  /* 0x00034e0000057ab9 */ /* 0x000fe40000000800 */
[----:B------:R-:W-:-:S06]  /*d4c0*/  UISETP.GE.AND UP0, UPT, UR4, UR5, UPT ;  /* 0x000000050400728c */ /* 0x000fcc000bf06270 */
[----:B------:R-:W-:-:S13]  /*d4d0*/  PLOP3.LUT P0, PT, PT, PT, UP0, 0x80, 0x0 ;  /* 0x000000000000781c */ /* 0x000fda0003f0f008 */
[----:B------:R-:W-:Y:S05]  /*d4e0*/  @!P0 BRA `(.L_x_4708) ;  /* 0xffffff3800288947 */ /* 0x000fea000383ffff */
[----:B------:R-:W-:Y:S05]  /*d4f0*/  EXIT ;  /* 0x000000000000794d */ /* 0x000fea0003800000 */
.L_x_4649:
[----:B------:R-:W-:-:S08]  /*d500*/  NOP ;  /* 0x0000000000007918 */ /* 0x000fd00000000000 */
[----:B0-----:R-:W0:-:S00]  /*d510*/  USETMAXREG.DEALLOC.CTAPOOL 0x28 ;  /* 0x00000028000079c8 */ /* 0x001e0000080e0500 */
        /* <DEDUP_REMOVED lines=29> */
[----:B------:R-:W-:Y:S01]  /*d6f0*/  UIMAD UR41, UR41, UR40, URZ ;  /* 0x00000028292972a4 */ /* 0x000fe2000f8e023f */
[----:B------:R-:W-:Y:S01]  /*d700*/  IMAD.MOV.U32 R18, RZ, RZ, RZ ;  /* 0x000000ffff127224 */ /* 0x000fe200078e00ff */
[----:B------:R-:W-:Y:S01]  /*d710*/  USEL UR4, UR4, 0x1, UP0 ;  /* 0x0000000104047887 */ /* 0x000fe20008000000 */
[----:B------:R-:W-:Y:S01]  /*d720*/  UMOV UR5, 0x400 ;  /* 0x0000040000057882 */ /* 0x000fe20000000000 */
[----:B------:R-:W-:-:S02]  /*d730*/  ULDC UR47, c[0x0][0xc] ;  /* 0x00000300002f7ab9 */ /* 0x000fc40000000800 */
[----:B------:R-:W-:-:S04]  /*d740*/  UIMAD UR42, UR4, UR42, URZ ;  /* 0x0000002a042a72a4 */ /* 0x000fc8000f8e023f */
[----:B------:R-:W-:Y:S02]  /*d750*/  UIADD3 UR4, UR42, 0x5f, URZ ;  /* 0x0000005f2a047890 */ /* 0x000fe4000fffe03f */
[----:B------:R-:W-:Y:S02]  /*d760*/  UIADD3 UR40, UR42, 0x60, -UR40 ;  /* 0x000000602a287890 */ /* 0x000fe4000fffe828 */
[----:B-1----:R-:W-:Y:S02]  /*d770*/  ULEA UR6, UR6, UR5, 0x18 ;  /* 0x0000000506067291 */ /* 0x002fe4000f8ec03f */
[----:B------:R-:W-:Y:S01]  /*d780*/  UIMAD.WIDE UR4, UR4, 0x2aaaaaab, URZ ;  /* 0x2aaaaaab040478a5 */ /* 0x000fe2000f8e023f */
[----:B0-----:R-:W-:-:S03]  /*d790*/  SHF.L.U32 R29, R8, 0x3, RZ ;  /* 0x00000003081d7819 */ /* 0x001fc600000006ff */
[----:B------:R-:W-:Y:S01]  /*d7a0*/  IMAD.U32 R17, RZ, RZ, UR6 ;  /* 0x00000006ff117e24 */ /* 0x000fe2000f8e00ff */
[----:B------:R-:W-:Y:S01]  /*d7b0*/  LOP3.LUT R7, R8, 0x7f, RZ, 0xc0, !PT ;  /* 0x0000007f08077812 */ /* 0x000fe200078ec0ff */
[----:B------:R-:W-:Y:S01]  /*d7c0*/  USHF.R.U32.HI UR39, URZ, 0x1f, UR5 ;  /* 0x0000001f3f277899 */ /* 0x000fe20008011605 */
[C---:B------:R-:W-:Y:S02]  /*d7d0*/  LOP3.LUT R5, R29.reuse, 0x38, RZ, 0xc0, !PT ;  /* 0x000000381d057812 */ /* 0x040fe400078ec0ff */
[----:B------:R-:W-:Y:S01]  /*d7e0*/  LOP3.LUT R0, R29, 0x1f8, RZ, 0xc0, !PT ;  /* 0x000001f81d007812 */ /* 0x000fe200078ec0ff */
[----:B------:R-:W-:Y:S01]  /*d7f0*/  ULEA.HI.SX32 UR39, UR5, UR39, 0x1c ;  /* 0x0000002705277291 */ /* 0x000fe2000f8fe23f */
[C---:B------:R-:W-:Y:S02]  /*d800*/  LOP3.LUT R2, R5.reuse, 0x40, RZ, 0xfc, !PT ;  /* 0x0000004005027812 */ /* 0x040fe400078efcff */
[----:B------:R-:W-:Y:S02]  /*d810*/  ISETP.GE.AND P0, PT, R5, UR7, PT ;  /* 0x0000000705007c0c */ /* 0x000fe4000bf06270 */
[----:B------:R-:W-:-:S02]  /*d820*/  ISETP.GE.AND P2, PT, R2, UR9, PT ;  /* 0x0000000902007c0c */ /* 0x000fc4000bf46270 */
[----:B------:R-:W-:Y:S02]  /*d830*/  ISETP.GE.AND P1, PT, R2, UR7, PT ;  /* 0x0000000702007c0c */ /* 0x000fe4000bf26270 */
[----:B------:R-:W-:Y:S02]  /*d840*/  LOP3.LUT R0, R0, 0x38, R8, 0x78, !PT ;  /* 0x0000003800007812 */ /* 0x000fe400078e7808 */
[----:B------:R-:W-:Y:S02]  /*d850*/  LOP3.LUT R4, R5, 0x80, RZ, 0xfc, !PT ;  /* 0x0000008005047812 */ /* 0x000fe400078efcff */
[----:B------:R-:W-:Y:S02]  /*d860*/  LOP3.LUT R29, R0, 0x200, R29, 0xf8, !PT ;  /* 0x00000200001d7812 */ /* 0x000fe400078ef81d */
[----:B------:R-:W-:Y:S02]  /*d870*/  SEL R0, RZ, 0x1, P0 ;  /* 0x00000001ff007807 */ /* 0x000fe40000000000 */
[----:B------:R-:W-:-:S02]  /*d880*/  SEL R2, RZ, 0xffffffff, P1 ;  /* 0xffffffffff027807 */ /* 0x000fc40000800000 */
[----:B------:R-:W-:Y:S02]  /*d890*/  @P2 LOP3.LUT R16, R16, 0x40000, RZ, 0xfc, !PT ;  /* 0x0004000010102812 */ /* 0x000fe400078efcff */
[----:B------:R-:W-:Y:S02]  /*d8a0*/  SHF.R.U32.HI R35, RZ, 0x3, R7 ;  /* 0x00000003ff237819 */ /* 0x000fe40000011607 */
[----:B------:R-:W-:Y:S02]  /*d8b0*/  @P1 LOP3.LUT R16, R16, 0x10, RZ, 0xfc, !PT ;  /* 0x0000001010101812 */ /* 0x000fe400078efcff */
[----:B------:R-:W-:Y:S02]  /*d8c0*/  LEA R22, R29, R17, 0x1 ;  /* 0x000000111d167211 */ /* 0x000fe400078e08ff */
        /* <DEDUP_REMOVED lines=19> */
[----:B------:R-:W-:Y:S01]  /*da00*/  @P0 LOP3.LUT R16, R16, 0x20000, RZ, 0xfc, !PT ;  /* 0x0002000010100812 */ /* 0x000fe200078efcff */
[----:B------:R0:W-:Y:S01]  /*da10*/  STL [R1+0x4], RZ ;  /* 0x000004ff01007387 */ /* 0x0001e20000100800 */
        /* <DEDUP_REMOVED lines=15> */
[----:B0-----:R-:W-:-:S07]  /*db10*/  @P0 LOP3.LUT R16, R16, 0x80000, RZ, 0xfc, !PT ;  /* 0x0008000010100812 */ /* 0x001fce00078efcff */
.L_x_4762:
        /* <DEDUP_REMOVED lines=22> */
.L_x_4710:
[----:B------:R-:W-:Y:S01]  /*dc80*/  ULDC UR8, c[0x0][0xd54] ;  /* 0x0003550000087ab9 */ /* 0x000fe20000000800 */
[----:B------:R-:W-:Y:S01]  /*dc90*/  UMOV UR6, UR7 ;  /* 0x0000000700067c82 */ /* 0x000fe20008000000 */
[----:B------:R-:W-:-:S11]  /*dca0*/  UISETP.NE.AND UP0, UPT, UR8, 0x1, UPT ;  /* 0x000000010800788c */ /* 0x000fd6000bf05270 */
[----:B------:R-:W-:Y:S02]  /*dcb0*/  @UP0 ULDC.64 UR10, c[0x0][0xd58] ;  /* 0x00035600000a0ab9 */ /* 0x000fe40000000a00 */
[----:B------:R-:W-:-:S04]  /*dcc0*/  UIMAD.WIDE.U32 UR4, UR7, UR10, URZ ;  /* 0x0000000a070472a5 */ /* 0x000fc8000f8e003f */
[----:B------:R-:W-:-:S04]  /*dcd0*/  @UP0 USHF.R.U32.HI UR6, URZ, UR11, UR5 ;  /* 0x0000000b3f060299 */ /* 0x000fc80008011605 */
[----:B------:R-:W-:-:S12]  /*dce0*/  UIMAD UR4, UR6, UR8, URZ ;  /* 0x00000008060472a4 */ /* 0x000fd8000f8e023f */
.L_x_4711:
        /* <DEDUP_REMOVED lines=58> */
.L_x_4713:
        /* <DEDUP_REMOVED lines=8> */
[----:B------:R-:W-:Y:S01]  /*e110*/  MOV R6, UR6 ;  /* 0x0000000600067c02 */ /* 0x000fe20008000f00 */
[----:B------:R-:W-:Y:S01]  /*e120*/  IMAD.U32 R5, RZ, RZ, UR5 ;  /* 0x00000005ff057e24 */ /* 0x000fe2000f8e00ff */
[----:B------:R-:W0:Y:S01]  /*e130*/  LDC.64 R2, c[0x4][R2] ;  /* 0x0100000002027b82 */ /* 0x000e220000000a00 */
[----:B------:R-:W-:Y:S01]  /*e140*/  ULDC.64 UR4, c[0x4][0x8] ;  /* 0x0100020000047ab9 */ /* 0x000fe20000000a00 */
[----:B------:R-:W-:Y:S02]  /*e150*/  IMAD.U32 R7, RZ, RZ, UR7 ;  /* 0x00000007ff077e24 */ /* 0x000fe4000f8e00ff */
[----:B------:R-:W-:-:S02]  /*e160*/  IMAD.U32 R10, RZ, RZ, UR4 ;  /* 0x00000004ff0a7e24 */ /* 0x000fc4000f8e00ff */
[----:B------:R-:W-:Y:S02]  /*e170*/  IMAD.U32 R11, RZ, RZ, UR5 ;  /* 0x00000005ff0b7e24 */ /* 0x000fe4000f8e00ff */
[----:B------:R-:W-:Y:S02]  /*e180*/  IMAD.MOV.U32 R8, RZ, RZ, 0x70 ;  /* 0x00000070ff087424 */ /* 0x000fe400078e00ff */
[----:B------:R-:W-:Y:S02]  /*e190*/  IMAD.MOV.U32 R12, RZ, RZ, 0x1 ;  /* 0x00000001ff0c7424 */ /* 0x000fe400078e00ff */
[----:B------:R-:W-:-:S07]  /*e1a0*/  IMAD.MOV.U32 R13, RZ, RZ, RZ ;  /* 0x000000ffff0d7224 */ /* 0x000fce00078e00ff */
[----:B------:R-:W-:-:S07]  /*e1b0*/  LEPC R20, `(.L_x_4716) ;  /* 0x000000001014794e */ /* 0x000fce0000000000 */
[----:B0----5:R-:W-:Y:S05]  /*e1c0*/  CALL.ABS.NOINC R2 ;  /* 0x0000000002007343 */ /* 0x021fea0003c00000 */
.L_x_4716:
[----:B------:R-:W-:Y:S05]  /*e1d0*/  BSYNC B6 ;  /* 0x0000000000067941 */ /* 0x000fea0003800000 */
.L_x_4715:
        /* <DEDUP_REMOVED lines=10> */
[----:B------:R-:W-:Y:S01]  /*e280*/  MOV R8, 0x70 ;  /* 0x0000007000087802 */ /* 0x000fe20000000f00 */
[----:B------:R-:W-:Y:S02]  /*e290*/  IMAD.U32 R5, RZ, RZ, UR7 ;  /* 0x00000007ff057e24 */ /* 0x000fe4000f8e00ff */
[----:B------:R-:W-:Y:S02]  /*e2a0*/  IMAD.U32 R6, RZ, RZ, UR8 ;  /* 0x00000008ff067e24 */ /* 0x000fe4000f8e00ff */
[----:B------:R-:W-:-:S02]  /*e2b0*/  IMAD.U32 R7, RZ, RZ, UR9 ;  /* 0x00000009ff077e24 */ /* 0x000fc4000f8e00ff */
[----:B------:R-:W-:Y:S02]  /*e2c0*/  IMAD.U32 R10, RZ, RZ, UR4 ;  /* 0x00000004ff0a7e24 */ /* 0x000fe4000f8e00ff */
[----:B------:R-:W-:Y:S02]  /*e2d0*/  IMAD.U32 R11, RZ, RZ, UR5 ;  /* 0x00000005ff0b7e24 */ /* 0x000fe4000f8e00ff */
[----:B------:R-:W-:Y:S02]  /*e2e0*/  IMAD.MOV.U32 R12, RZ, RZ, 0x1 ;  /* 0x00000001ff0c7424 */ /* 0x000fe400078e00ff */
[----:B0-----:R-:W-:-:S07]  /*e2f0*/  IMAD.MOV.U32 R13, RZ, RZ, RZ ;  /* 0x000000ffff0d7224 */ /* 0x001fce00078e00ff */
[----:B------:R-:W-:-:S07]  /*e300*/  LEPC R20, `(.L_x_4719) ;  /* 0x000000001014794e */ /* 0x000fce0000000000 */
[----:B-1---5:R-:W-:Y:S05]  /*e310*/  CALL.ABS.NOINC R2 ;  /* 0x0000000002007343 */ /* 0x022fea0003c00000 */
.L_x_4719:
[----:B------:R0:W1:Y:S01]  /*e320*/  LDC.64 R2, c[0x4][R19] ;  /* 0x0100000013027b82 */ /* 0x0000620000000a00 */
[----:B------:R-:W-:Y:S01]  /*e330*/  ULDC.64 UR4, c[0x4][0x98] ;  /* 0x0100260000047ab9 */ /* 0x000fe20000000a00 */
[----:B------:R-:W-:Y:S01]  /*e340*/  ULDC.64 UR6, c[0x4][0xa0] ;  /* 0x0100280000067ab9 */ /* 0x000fe20000000a00 */
[----:B------:R-:W-:Y:S02]  /*e350*/  IMAD.U32 R4, RZ, RZ, UR4 ;  /* 0x00000004ff047e24 */ /* 0x000fe4000f8e00ff */
        /* <DEDUP_REMOVED lines=11> */
.L_x_4718:
[----:B------:R-:W-:Y:S05]  /*e410*/  BSYNC B6 ;  /* 0x0000000000067941 */ /* 0x000fea0003800000 */
.L_x_4717:
        /* <DEDUP_REMOVED lines=9> */
[----:B------:R-:W-:Y:S01]  /*e4b0*/  MOV R3, UR5 ;  /* 0x0000000500037c02 */ /* 0x000fe20008000f00 */
[----:B------:R-:W-:-:S04]  /*e4c0*/  ULDC UR4, c[0x0][0xd48] ;  /* 0x0003520000047ab9 */ /* 0x000fc80000000800 */
[----:B------:R1:W5:Y:S01]  /*e4d0*/  @P0 LDG.E R28, desc[UR36][R2.64] ;  /* 0x00000024021c0981 */ /* 0x000362000c1e1900 */
[----:B------:R-:W-:Y:S01]  /*e4e0*/  UMOV UR5, 0xffffffff ;  /* 0xffffffff00057882 */ /* 0x000fe20000000000 */
[----:B------:R-:W-:Y:S02]  /*e4f0*/  IMAD.U32 R0, RZ, RZ, UR44 ;  /* 0x0000002cff007e24 */ /* 0x000fe4000f8e00ff */
[----:B------:R-:W-:Y:S02]  /*e500*/  IMAD.U32 R19, RZ, RZ, UR4 ;  /* 0x00000004ff137e24 */ /* 0x000fe4000f8e00ff */
[----:B------:R-:W-:Y:S01]  /*e510*/  VIADD R0, R0, 0xffffffff ;  /* 0xffffffff00007836 */ /* 0x000fe20000000000 */
[----:B------:R-:W-:Y:S06]  /*e520*/  BRA.DIV UR5, `(.L_x_4720) ;  /* 0x0000003e05e87947 */ /* 0x000fec000b800000 */
.L_x_4779:
        /* <DEDUP_REMOVED lines=21> */
[----:B------:R-:W-:Y:S01]  /*e680*/  @!P0 IMAD R7, R28, R7, R2 ;  /* 0x000000071c078224 */ /* 0x000fe200078e0202 */
[----:B------:R-:W-:-:S05]  /*e690*/  @!P0 MOV R2, R9 ;  /* 0x0000000900028202 */ /* 0x000fca0000000f00 */
        /* <DEDUP_REMOVED lines=19> */
.L_x_4721:
[----:B------:R-:W-:Y:S01]  /*e7d0*/  IMAD R24, R18, 0x8, R17 ;  /* 0x0000000812187824 */ /* 0x000fe200078e0211 */
[----:B------:R-:W-:Y:S01]  /*e7e0*/  SHF.L.U32 R3, R26, 0x1f, RZ ;  /* 0x0000001f1a037819 */ /* 0x000fe200000006ff */
[----:B------:R-:W-:Y:S03]  /*e7f0*/  BSSY B0, `(.L_x_4722) ;  /* 0x0000003000007945 */ /* 0x000fe60003800000 */
[----:B------:R-:W0:Y:S02]  /*e800*/  SYNCS.PHASECHK.TRANS64.TRYWAIT P0, [R24+URZ+0x32440], R3 ;  /* 0x03244003180075a7 */ /* 0x000e24000800017f */
[----:B0-----:R-:W-:Y:S05]  /*e810*/  @!P0 BRA `(.L_x_4723) ;  /* 0x0000003c00588947 */ /* 0x001fea0003800000 */
.L_x_4780:
[----:B------:R-:W-:Y:S05]  /*e820*/  BSYNC B0 ;  /* 0x0000000000007941 */ /* 0x000fea0003800000 */
.L_x_4722:
[----:B------:R-:W-:Y:S01]  /*e830*/  SHF.R.S32.HI R37, RZ, 0x1f, R33 ;  /* 0x0000001fff257819 */ /* 0x000fe20000011421 */
[----:B------:R-:W-:Y:S01]  /*e840*/  ULDC.64 UR4, c[0x0][0x300] ;  /* 0x0000c00000047ab9 */ /* 0x000fe20000000a00 */
[----:B------:R-:W1:Y:S01]  /*e850*/  S2R R6, SR_TID.X ;  /* 0x0000000000067919 */ /* 0x000e620000002100 */
[----:B-----5:R-:W-:Y:S02]  /*e860*/  SHF.R.S32.HI R4, RZ, 0x1f, R25 ;  /* 0x0000001fff047819 */ /* 0x020fe40000011419 */
[----:B------:R-:W-:Y:S01]  /*e870*/  IMAD R2, R37, UR4, RZ ;  /* 0x0000000425027c24 */ /* 0x000fe2000f8e02ff */
[----:B------:R-:W-:Y:S02]  /*e880*/  LOP3.LUT P2, RZ, R16, 0x1, RZ, 0xc0, !PT ;  /* 0x0000000110ff7812 */ /* 0x000fe4000784c0ff */
[----:B------:R2:W-:Y:S01]  /*e890*/  STL [R1], R4 ;  /* 0x0000000401007387 */ /* 0x0005e20000100800 */
[C---:B------:R-:W-:Y:S02]  /*e8a0*/  IMAD R5, R33.reuse, UR5, R2 ;  /* 0x0000000521057c24 */ /* 0x040fe4000f8e0202 */
[----:B0-----:R-:W-:Y:S01]  /*e8b0*/  IMAD.WIDE.U32 R2, R33, UR4, RZ ;  /* 0x0000000421027c25 */ /* 0x001fe2000f8e00ff */
[----:B------:R-:W-:-:S04]  /*e8c0*/  ULDC.64 UR4, c[0x0][0x310] ;  /* 0x0000c40000047ab9 */ /* 0x000fc80000000a00 */
[----:B------:R-:W-:Y:S01]  /*e8d0*/  IADD3 R3, R3, R5, RZ ;  /* 0x0000000503037210 */ /* 0x000fe20007ffe0ff */
        /* <DEDUP_REMOVED lines=22> */
[----:B------:R-:W-:-:S03]  /*ea40*/  @P0 LEA R7, R0, R17, 0x1 ;  /* 0x0000001100070211 */ /* 0x000fc600078e08ff */
        /* <DEDUP_REMOVED lines=22> */
[----:B------:R-:W-:Y:S02]  /*ebb0*/  @P0 LEA R9, R0, R17, 0x1 ;  /* 0x0000001100090211 */ /* 0x000fe400078e08ff */
        /* <DEDUP_REMOVED lines=12> */
.L_x_4794:
        /* <DEDUP_REMOVED lines=10> */
.L_x_4725:
        /* <DEDUP_REMOVED lines=10> */
.L_x_4726:
        /* <DEDUP_REMOVED lines=15> */
[----:B------:R-:W-:Y:S01]  /*eeb0*/  IMAD.U32 R6, RZ, RZ, UR8 ;  /* 0x00000008ff067e24 */ /* 0x000fe2000f8e00ff */
[----:B------:R-:W-:Y:S01]  /*eec0*/  MOV R13, RZ ;  /* 0x000000ff000d7202 */ /* 0x000fe20000000f00 */
[----:B------:R-:W-:Y:S02]  /*eed0*/  IMAD.U32 R7, RZ, RZ, UR9 ;  /* 0x00000009ff077e24 */ /* 0x000fe4000f8e00ff */
[----:B------:R-:W-:-:S02]  /*eee0*/  IMAD.U32 R10, RZ, RZ, UR4 ;  /* 0x00000004ff0a7e24 */ /* 0x000fc4000f8e00ff */
[----:B------:R-:W-:Y:S02]  /*eef0*/  IMAD.U32 R11, RZ, RZ, UR5 ;  /* 0x00000005ff0b7e24 */ /* 0x000fe4000f8e00ff */
[----:B------:R-:W-:Y:S02]  /*ef00*/  IMAD.MOV.U32 R8, RZ, RZ, 0x70 ;  /* 0x00000070ff087424 */ /* 0x000fe400078e00ff */
[----:B------:R-:W-:-:S07]  /*ef10*/  IMAD.MOV.U32 R12, RZ, RZ, 0x1 ;  /* 0x00000001ff0c7424 */ /* 0x000fce00078e00ff */
[----:B------:R-:W-:-:S07]  /*ef20*/  LEPC R20, `(.L_x_4728) ;  /* 0x000000001014794e */ /* 0x000fce0000000000 */
[----:B01----:R-:W-:Y:S05]  /*ef30*/  CALL.ABS.NOINC R2 ;  /* 0x0000000002007343 */ /* 0x003fea0003c00000 */
.L_x_4728:
[----:B------:R-:W-:Y:S05]  /*ef40*/  BSYNC B6 ;  /* 0x0000000000067941 */ /* 0x000fea0003800000 */
.L_x_4727:
[----:B------:R-:W2:Y:S01]  /*ef50*/  S2R R20, SR_TID.X ;  /* 0x0000000000147919 */ /* 0x000ea20000002100 */
[----:B------:R-:W-:Y:S01]  /*ef60*/  UISETP.NE.AND UP0, UPT, UR49, URZ, UPT ;  /* 0x0000003f3100728c */ /* 0x000fe2000bf05270 */
[----:B------:R-:W-:Y:S01]  /*ef70*/  IMAD.U32 R34, RZ, RZ, UR43 ;  /* 0x0000002bff227e24 */ /* 0x000fe2000f8e00ff */
[----:B------:R-:W-:Y:S01]  /*ef80*/  R2UR UR6, R27 ;  /* 0x000000001b0672ca */ /* 0x000fe200000e0000 */
[----:B------:R-:W-:Y:S01]  /*ef90*/  ULDC.64 UR8, c[0x0][0x2d8] ;  /* 0x0000b60000087ab9 */ /* 0x000fe20000000a00 */
[----:B------:R-:W-:Y:S02]  /*efa0*/  R2UR UR7, R19 ;  /* 0x00000000130772ca */ /* 0x000fe400000e0000 */
[----:B------:R-:W-:Y:S02]  /*efb0*/  PLOP3.LUT P0, PT, PT, PT, UP0, 0x80, 0x0 ;  /* 0x000000000000781c */ /* 0x000fe40003f0f008 */
[----:B------:R-:W-:-:S03]  /*efc0*/  LOP3.LUT P5, RZ, R16, 0x100000, RZ, 0xc0, !PT ;  /* 0x0010000010ff7812 */ /* 0x000fc600078ac0ff */
[----:B------:R-:W-:-:S04]  /*efd0*/  @UP0 ULDC UR4, c[0x0][0x44c] ;  /* 0x0001130000040ab9 */ /* 0x000fc80000000800 */
[----:B------:R-:W-:-:S04]  /*efe0*/  UIMAD UR6, UR6, UR8, URZ ;  /* 0x00000008060672a4 */ /* 0x000fc8000f8e023f */
[----:B------:R-:W-:Y:S01]  /*eff0*/  UIMAD UR6, UR7, UR9, UR6 ;  /* 0x00000009070672a4 */ /* 0x000fe2000f8e0206 */
[----:B--2---:R-:W-:-:S05]  /*f000*/  IMAD.SHL.U32 R20, R20, 0x10, RZ ;  /* 0x0000001014147824 */ /* 0x004fca00078e00ff */
[----:B------:R-:W-:-:S05]  /*f010*/  LOP3.LUT R20, R35, 0x70, R20, 0xf8, !PT ;  /* 0x0000007023147812 */ /* 0x000fca00078ef814 */
[----:B------:R-:W-:-:S04]  /*f020*/  IMAD R34, R34, 0x80, R20 ;  /* 0x0000008022227824 */ /* 0x000fc800078e0214 */
        /* <DEDUP_REMOVED lines=14> */
[----:B0-----:R-:W-:Y:S01]  /*f110*/  MOV R5, UR5 ;  /* 0x0000000500057c02 */ /* 0x001fe20008000f00 */
[----:B------:R-:W-:Y:S02]  /*f120*/  IMAD.MOV R5, RZ, RZ, -R7 ;  /* 0x000000ffff057224 */ /* 0x000fe400078e0a07 */
[----:B------:R-:W-:Y:S01]  /*f130*/  IMAD.U32 R4, RZ, RZ, UR4 ;  /* 0x00000004ff047e24 */ /* 0x000fe2000f8e00ff */
[----:B------:R-:W-:Y:S01]  /*f140*/  ULDC.64 UR4, c[0x0][0x2d0] ;  /* 0x0000b40000047ab9 */ /* 0x000fe20000000a00 */
[----:B------:R-:W-:Y:S01]  /*f150*/  IMAD.U32 R3, RZ, RZ, UR6 ;  /* 0x00000006ff037e24 */ /* 0x000fe2000f8e00ff */
[----:B------:R-:W-:Y:S01]  /*f160*/  ULDC UR6, c[0x0][0x448] ;  /* 0x0001120000067ab9 */ /* 0x000fe20000000800 */
[----:B------:R-:W-:Y:S02]  /*f170*/  IMAD R0, R0, UR4, RZ ;  /* 0x0000000400007c24 */ /* 0x000fe4000f8e02ff */
[----:B------:R-:W-:-:S02]  /*f180*/  IMAD R5, R5, UR6, R34 ;  /* 0x0000000605057c24 */ /* 0x000fc4000f8e0222 */
        /* <DEDUP_REMOVED lines=16> */
[----:B------:R-:W-:Y:S01]  /*f290*/  IMAD.U32 R4, RZ, RZ, UR43 ;  /* 0x0000002bff047e24 */ /* 0x000fe2000f8e00ff */
[----:B------:R-:W-:Y:S01]  /*f2a0*/  LOP3.LUT R16, R16, 0xffffefff, RZ, 0xc0, !PT ;  /* 0xffffefff10107812 */ /* 0x000fe200078ec0ff */
[----:B------:R-:W2:Y:S02]  /*f2b0*/  SHFL.IDX PT, R14, R0, RZ, 0x181f ;  /* 0x00181fff000e7589 */ /* 0x000ea400000e0000 */
[----:B------:R-:W-:Y:S02]  /*f2c0*/  IMAD R4, R4, 0x80, R35 ;  /* 0x0000008004047824 */ /* 0x000fe400078e0223 */
[----:B------:R-:W3:Y:S02]  /*f2d0*/  SHFL.IDX PT, R3, R5, RZ, 0x181f ;  /* 0x00181fff05037589 */ /* 0x000ee400000e0000 */
[C---:B------:R-:W-:Y:S01]  /*f2e0*/  VIADD R6, R4.reuse, 0x10 ;  /* 0x0000001004067836 */ /* 0x040fe20000000000 */
[C---:B------:R-:W-:Y:S01]  /*f2f0*/  ISETP.GE.AND P1, PT, R4.reuse, UR41, PT ;  /* 0x0000002904007c0c */ /* 0x040fe2000bf26270 */
[----:B------:R-:W-:Y:S01]  /*f300*/  VIADD R13, R4, 0x40 ;  /* 0x00000040040d7836 */ /* 0x000fe20000000000 */
[----:B------:R-:W-:Y:S04]  /*f310*/  SHFL.IDX PT, R9, R0, 0x2, 0x181f ;  /* 0x00581f0000097f89 */ /* 0x000fe800000e0000 */
[----:B------:R-:W-:Y:S01]  /*f320*/  SHFL.IDX PT, R8, R5, 0x2, 0x181f ;  /* 0x00581f0005087f89 */ /* 0x000fe200000e0000 */
[----:B------:R-:W-:-:S03]  /*f330*/  ISETP.GE.AND P3, PT, R13, UR41, PT ;  /* 0x000000290d007c0c */ /* 0x000fc6000bf66270 */
[----:B------:R-:W-:Y:S03]  /*f340*/  SHFL.IDX PT, R7, R0, 0x3, 0x181f ;  /* 0x00781f0000077f89 */ /* 0x000fe600000e0000 */
[----:B------:R-:W-:Y:S01]  /*f350*/  @P1 LOP3.LUT R16, R16, 0x1000, RZ, 0xfc, !PT ;  /* 0x0000100010101812 */ /* 0x000fe200078efcff */
[----:B------:R-:W-:Y:S03]  /*f360*/  SHFL.IDX PT, R21, R0, 0x5, 0x181f ;  /* 0x00b81f0000157f89 */ /* 0x000fe600000e0000 */
[----:B------:R-:W-:Y:S01]  /*f370*/  LOP3.LUT R16, R16, 0xfffff7ff, RZ, 0xc0, !PT ;  /* 0xfffff7ff10107812 */ /* 0x000fe200078ec0ff */
[----:B------:R-:W-:Y:S01]  /*f380*/  SHFL.IDX PT, R15, R0, 0x6, 0x181f ;  /* 0x00d81f00000f7f89 */ /* 0x000fe200000e0000 */
[----:B0-----:R-:W-:-:S03]  /*f390*/  SHF.L.U32 R35, R2, 0x3, RZ ;  /* 0x0000000302237819 */ /* 0x001fc600000006ff */
[----:B------:R-:W-:Y:S01]  /*f3a0*/  SHFL.IDX PT, R2, R5, 0x1, 0x181f ;  /* 0x00381f0005027f89 */ /* 0x000fe200000e0000 */
        /* <DEDUP_REMOVED lines=19> */
[C---:B------:R-:W-:Y:S02]  /*f4e0*/  @!P4 LEA R7, P0, R35.reuse, R7, 0x1 ;  /* 0x000000072307c211 */ /* 0x040fe400078008ff */
[----:B------:R-:W-:Y:S02]  /*f4f0*/  LOP3.LUT R16, R16, 0xffbfffff, RZ, 0xc0, !PT ;  /* 0xffbfffff10107812 */ /* 0x000fe400078ec0ff */
[----:B--2---:R-:W-:Y:S02]  /*f500*/  @!P4 IADD3.X R6, RZ, R6, RZ, P0, !PT ;  /* 0x00000006ff06c210 */ /* 0x004fe400007fe4ff */
        /* <DEDUP_REMOVED lines=23> */
[----:B------:R-:W-:Y:S02]  /*f680*/  LOP3.LUT P0, RZ, R16, 0x800, RZ, 0xc0, !PT ;  /* 0x0000080010ff7812 */ /* 0x000fe4000780c0ff */
[----:B------:R-:W-:-:S05]  /*f690*/  @!P6 MOV R2, R12 ;  /* 0x0000000c0002e202 */ /* 0x000fca0000000f00 */
[----:B------:R0:W-:Y:S01]  /*f6a0*/  @!P6 LDGSTS.E.BYPASS.LTC128B.128 [R22+0x18400], desc[UR36][R2.64], !P5 ;  /* 0x184000000216efae */ /* 0x0001e2000e901d64 */
[----:B------:R-:W-:-:S05]  /*f6b0*/  LOP3.LUT P6, RZ, R16, 0x400000, RZ, 0xc0, !PT ;  /* 0x0040000010ff7812 */ /* 0x000fca00078cc0ff */
        /* <DEDUP_REMOVED lines=9> */
[----:B0-----:R-:W-:Y:S01]  /*f750*/  @!P3 MOV R2, R14 ;  /* 0x0000000e0002b202 */ /* 0x001fe20000000f00 */
        /* <DEDUP_REMOVED lines=12> */
.L_x_4811:
[----:B------:R-:W0:Y:S01]  /*f820*/  S2R R0, SR_TID.X ;  /* 0x0000000000007919 */ /* 0x000e220000002100 */
[----:B------:R-:W-:Y:S01]  /*f830*/  VIADD R4, R4, 0x70 ;  /* 0x0000007004047836 */ /* 0x000fe20000000000 */
[----:B------:R-:W-:-:S04]  /*f840*/  LOP3.LUT R16, R16, 0xffffbfff, RZ, 0xc0, !PT ;  /* 0xffffbfff10107812 */ /* 0x000fc800078ec0ff */
[----:B------:R-:W-:-:S13]  /*f850*/  ISETP.GE.AND P1, PT, R4, UR41, PT ;  /* 0x0000002904007c0c */ /* 0x000fda000bf26270 */
[----:B------:R-:W-:Y:S02]  /*f860*/  @P1 LOP3.LUT R16, R16, 0x4000, RZ, 0xfc, !PT ;  /* 0x0000400010101812 */ /* 0x000fe400078efcff */
[----:B0-----:R-:W-:-:S04]  /*f870*/  SHF.L.U32 R0, R0, 0x3, RZ ;  /* 0x0000000300007819 */ /* 0x001fc800000006ff */
        /* <DEDUP_REMOVED lines=9> */
.L_x_4730:
        /* <DEDUP_REMOVED lines=28> */
.L_x_4732:
[----:B------:R-:W-:Y:S05]  /*fad0*/  BSYNC B6 ;  /* 0x0000000000067941 */ /* 0x000fea0003800000 */
.L_x_4731:
        /* <DEDUP_REMOVED lines=34> */
[----:B------:R-:W-:Y:S02]  /*fd00*/  MOV R9, UR8 ;  /* 0x0000000800097c02 */ /* 0x000fe40008000f00 */
[----:B------:R-:W-:Y:S01]  /*fd10*/  SHF.R.S32.HI R0, RZ, 0x1f, R5 ;  /* 0x0000001fff007819 */ /* 0x000fe20000011405 */
        /* <DEDUP_REMOVED lines=29> */
[----:B0-----:R-:W-:-:S04]  /*fef0*/  @!P1 LEA R14, P0, R20, R14, 0x1 ;  /* 0x0000000e140e9211 */ /* 0x001fc800078008ff */
[----:B--2---:R-:W-:Y:S01]  /*ff00*/  @!P1 MOV R2, R14 ;  /* 0x0000000e00029202 */ /* 0x004fe20000000f00 */
[----:B------:R-:W-:Y:S01]  /*ff10*/  @!P1 IMAD.X R5, RZ, RZ, R5, P0 ;  /* 0x000000ffff059224 */ /* 0x000fe200000e0605 */
[----:B------:R-:W0:Y:S03]  /*ff20*/  SHFL.IDX PT, R14, R0, 0x2, 0x181f ;  /* 0x00581f00000e7f89 */ /* 0x000e2600000e0000 */
[----:B------:R-:W-:Y:S02]  /*ff30*/  @!P1 IMAD.MOV.U32 R3, RZ, RZ, R5 ;  /* 0x000000ffff039224 */ /* 0x000fe400078e0005 */
[----:B------:R-:W2:Y:S04]  /*ff40*/  SHFL.IDX PT, R5, R4, 0x2, 0x181f ;  /* 0x00581f0004057f89 */ /* 0x000ea800000e0000 */
        /* <DEDUP_REMOVED lines=24> */
[----:B------:R-:W-:-:S03]  /*100d0*/  @!P6 MOV R3, R5 ;  /* 0x000000050003e202 */ /* 0x000fc60000000f00 */
        /* <DEDUP_REMOVED lines=27> */
[----:B0-----:R-:W-:-:S04]  /*10290*/  @!P1 LEA R14, P0, R20, R14, 0x1 ;  /* 0x0000000e140e9211 */ /* 0x001fc800078008ff */
[----:B--2---:R-:W-:Y:S01]  /*102a0*/  @!P1 IADD3.X R5, RZ, R5, RZ, P0, !PT ;  /* 0x00000005ff059210 */ /* 0x004fe200007fe4ff */
[----:B---3--:R-:W-:-:S04]  /*102b0*/  @!P1 IMAD.MOV.U32 R2, RZ, RZ, R14 ;  /* 0x000000ffff029224 */ /* 0x008fc800078e000e */
[----:B------:R-:W-:Y:S01]  /*102c0*/  @!P1 IMAD.MOV.U32 R3, RZ, RZ, R5 ;  /* 0x000000ffff039224 */ /* 0x000fe200078e0005 */
[----:B------:R0:W2:Y:S04]  /*102d0*/  SHFL.IDX PT, R14, R0, 0x7, 0x181f ;  /* 0x00f81f00000e7f89 */ /* 0x0000a800000e0000 */
[----:B------:R0:W-:Y:S04]  /*102e0*/  @!P1 LDGSTS.E.BYPASS.LTC128B.128 [R22+0x25400], desc[UR36][R2.64], !P2 ;  /* 0x2540000002169fae */ /* 0x0001e8000d101d64 */
[----:B------:R0:W-:Y:S04]  /*102f0*/  @!P1 LDGSTS.E.BYPASS.LTC128B.128 [R22+0x29400], desc[UR36][R2.64+0x80], !P3 ;  /* 0x2940008002169fae */ /* 0x0001e8000d901d64 */
[----:B------:R0:W-:Y:S04]  /*10300*/  @!P1 LDGSTS.E.BYPASS.LTC128B.128 [R22+0x2d400], desc[UR36][R2.64+0x100], !P4 ;  /* 0x2d40010002169fae */ /* 0x0001e8000e101d64 */
[----:B------:R0:W-:Y:S04]  /*10310*/  @!P1 LDGSTS.E.BYPASS.LTC128B.128 [R22+0x31400], desc[UR36][R2.64+0x180], !P5 ;  /* 0x3140018002169fae */ /* 0x0001e8000e901d64 */
[----:B------:R0:W3:Y:S02]  /*10320*/  SHFL.IDX PT, R5, R4, 0x7, 0x181f ;  /* 0x00f81f0004057f89 */ /* 0x0000e400000e0000 */
.L_x_4829:
        /* <DEDUP_REMOVED lines=12> */
.L_x_4734:
        /* <DEDUP_REMOVED lines=18> */
.L_x_4830:
[----:B------:R-:W-:Y:S05]  /*10510*/  BSYNC B0 ;  /* 0x0000000000007941 */ /* 0x000fea0003800000 */
.L_x_4735:
[----:B------:R-:W-:-:S13]  /*10520*/  LOP3.LUT P0, RZ, R16, 0x2000, RZ, 0xc0, !PT ;  /* 0x0000200010ff7812 */ /* 0x000fda000780c0ff */
[----:B------:R-:W-:Y:S05]  /*10530*/  @!P0 BRA `(.L_x_4737) ;  /* 0x0000000000048947 */ /* 0x000fea0003800000 */
[----:B------:R-:W-:Y:S01]  /*10540*/  BPT.TRAP 0x1 ;  /* 0x000000040000795c */ /* 0x000fe20000300000 */
.L_x_4737:
[----:B------:R-:W-:Y:S01]  /*10550*/  SHF.L.U32 R3, R26, 0x1f, RZ ;  /* 0x0000001f1a037819 */ /* 0x000fe200000006ff */
[----:B------:R-:W-:Y:S03]  /*10560*/  BSSY B0, `(.L_x_4738) ;  /* 0x0000003000007945 */ /* 0x000fe60003800000 */
[----:B------:R-:W2:Y:S02]  /*10570*/  SYNCS.PHASECHK.TRANS64.TRYWAIT P0, [R24+URZ+0x32460], R3 ;  /* 0x03246003180075a7 */ /* 0x000ea4000800017f */
[----:B--2---:R-:W-:Y:S05]  /*10580*/  @!P0 BRA `(.L_x_4739) ;  /* 0x0000003c00488947 */ /* 0x004fea0003800000 */
.L_x_4831:
[----:B------:R-:W-:Y:S05]  /*10590*/  BSYNC B0 ;  /* 0x0000000000007941 */ /* 0x000fea0003800000 */
.L_x_4738:
[----:B------:R-:W3:Y:S01]  /*105a0*/  LDL.LU R4, [R1] ;  /* 0x0000000001047983 */ /* 0x000ee20000300800 */
        /* <DEDUP_REMOVED lines=13> */
[----:B------:R-:W-:Y:S02]  /*10680*/  IADD3 R3, R3, R5, RZ ;  /* 0x0000000503037210 */ /* 0x000fe40007ffe0ff */
        /* <DEDUP_REMOVED lines=80> */
.L_x_4845:
        /* <DEDUP_REMOVED lines=15> */
.L_x_4741:
        /* <DEDUP_REMOVED lines=10> */
.L_x_4742:
[----:B------:R-:W-:Y:S01]  /*10d20*/  UISETP.GE.AND UP0, UPT, UR44, 0x2, UPT ;  /* 0x000000022c00788c */ /* 0x000fe2000bf06270 */
[----:B------:R2:W-:Y:S05]  /*10d30*/  SYNCS.ARRIVE.TRANS64.A1T0 RZ, [R24+URZ+0x32450], RZ ;  /* 0x032450ff18ff79a7 */ /* 0x0005ea000810003f */
[----:B------:R-:W-:-:S13]  /*10d40*/  PLOP3.LUT P0, PT, PT, PT, UP0, 0x40, 0x0 ;  /* 0x000000000000781c */ /* 0x000fda0003f0e808 */
[----:B--2---:R-:W-:Y:S05]  /*10d50*/  @P0 BRA `(.L_x_4743) ;  /* 0x0000000c00680947 */ /* 0x004fea0003800000 */
[----:B------:R-:W-:Y:S01]  /*10d60*/  UIADD3 UR4, UR44, -0x2, URZ ;  /* 0xfffffffe2c047890 */ /* 0x000fe2000fffe03f */
[----:B------:R-:W-:Y:S05]  /*10d70*/  BSSY B0, `(.L_x_4743) ;  /* 0x00000d8000007945 */ /* 0x000fea0003800000 */
[----:B------:R-:W-:-:S07]  /*10d80*/  IMAD.U32 R20, RZ, RZ, UR4 ;  /* 0x00000004ff147e24 */ /* 0x000fce000f8e00ff */
.L_x_4756:
        /* <DEDUP_REMOVED lines=9> */
[C---:B------:R-:W-:Y:S02]  /*10e20*/  ISETP.GT.U32.AND P2, PT, R2.reuse, 0x5f, PT ;  /* 0x0000005f0200780c */ /* 0x040fe40003f44070 */
[----:B------:R-:W-:-:S05]  /*10e30*/  IADD3 R8, R2, R8, RZ ;  /* 0x0000000802087210 */ /* 0x000fca0007ffe0ff */
        /* <DEDUP_REMOVED lines=18> */
[----:B------:R-:W-:-:S02]  /*10f60*/  ISETP.NE.AND P0, PT, R18, 0x2, PT ;  /* 0x000000021200780c */ /* 0x000fc40003f05270 */
[----:B------:R-:W-:Y:S01]  /*10f70*/  MOV R2, R20 ;  /* 0x0000001400027202 */ /* 0x000fe20000000f00 */
[----:B------:R-:W-:Y:S01]  /*10f80*/  IMAD R5, R5, UR4, R8 ;  /* 0x0000000405057c24 */ /* 0x000fe2000f8e0208 */
[----:B------:R-:W-:Y:S01]  /*10f90*/  SEL R3, RZ, 0x1, P0 ;  /* 0x00000001ff037807 */ /* 0x000fe20000000000 */
[----:B------:R0:W5:Y:S01]  /*10fa0*/  @!P2 LDG.E R4, desc[UR36][R6.64] ;  /* 0x000000240604a981 */ /* 0x000162000c1e1900 */
[----:B------:R-:W-:Y:S01]  /*10fb0*/  SEL R18, R18, RZ, P0 ;  /* 0x000000ff12127207 */ /* 0x000fe20000000000 */
[----:B------:R-:W-:Y:S01]  /*10fc0*/  VIADD R20, R20, 0xffffffff ;  /* 0xffffffff14147836 */ /* 0x000fe20000000000 */
[----:B------:R-:W-:Y:S02]  /*10fd0*/  LOP3.LUT R26, R26, R3, RZ, 0x3c, !PT ;  /* 0x000000031a1a7212 */ /* 0x000fe400078e3cff */
[----:B------:R-:W-:Y:S01]  /*10fe0*/  ISETP.GT.AND P2, PT, R2, RZ, PT ;  /* 0x000000ff0200720c */ /* 0x000fe20003f44270 */
[----:B-1----:R-:W-:-:S12]  /*10ff0*/  @!P1 BRA `(.L_x_4744) ;  /* 0x0000000000049947 */ /* 0x002fd80003800000 */
[----:B------:R-:W-:Y:S01]  /*11000*/  BPT.TRAP 0x1 ;  /* 0x000000040000795c */ /* 0x000fe20000300000 */
.L_x_4744:
[----:B------:R-:W-:Y:S01]  /*11010*/  IMAD R10, R18, 0x8, R17 ;  /* 0x00000008120a7824 */ /* 0x000fe200078e0211 */
[----:B------:R-:W-:Y:S01]  /*11020*/  SHF.L.U32 R25, R26, 0x1f, RZ ;  /* 0x0000001f1a197819 */ /* 0x000fe200000006ff */
[----:B------:R-:W-:Y:S01]  /*11030*/  BSSY B1, `(.L_x_4745) ;  /* 0x0000004000017945 */ /* 0x000fe20003800000 */
[----:B------:R-:W-:Y:S02]  /*11040*/  SHF.R.S32.HI R23, RZ, 0x1f, R5 ;  /* 0x0000001fff177819 */ /* 0x000fe40000011405 */
[----:B------:R-:W2:Y:S02]  /*11050*/  SYNCS.PHASECHK.TRANS64.TRYWAIT P0, [R10+URZ+0x32440], R25 ;  /* 0x032440190a0075a7 */ /* 0x000ea4000800017f */
[----:B--2---:R-:W-:Y:S05]  /*11060*/  @!P0 BRA `(.L_x_4746) ;  /* 0x0000003800e88947 */ /* 0x004fea0003800000 */
.L_x_4846:
[----:B------:R-:W-:Y:S05]  /*11070*/  BSYNC B1 ;  /* 0x0000000000017941 */ /* 0x000fea0003800000 */
.L_x_4745:
        /* <DEDUP_REMOVED lines=33> */
[----:B----4-:R-:W-:-:S05]  /*11290*/  IADD3.X R7, RZ, R7, RZ, P0, !PT ;  /* 0x00000007ff077210 */ /* 0x010fca00007fe4ff */
        /* <DEDUP_REMOVED lines=17> */
.L_x_4860:
        /* <DEDUP_REMOVED lines=8> */
.L_x_4748:
        /* <DEDUP_REMOVED lines=10> */
.L_x_4749:
[----:B------:R1:W-:Y:S01]  /*114d0*/  SYNCS.ARRIVE.TRANS64.A1T0 RZ, [R10+URZ+0x32430], RZ ;  /* 0x032430ff0aff79a7 */ /* 0x0003e2000810003f */
[----:B------:R-:W-:Y:S05]  /*114e0*/  @!P3 BRA `(.L_x_4750) ;  /* 0x000000000004b947 */ /* 0x000fea0003800000 */
[----:B------:R-:W-:Y:S01]  /*114f0*/  BPT.TRAP 0x1 ;  /* 0x000000040000795c */ /* 0x000fe20000300000 */
.L_x_4750:
[----:B------:R-:W3:Y:S01]  /*11500*/  SYNCS.PHASECHK.TRANS64.TRYWAIT P0, [R10+URZ+0x32460], R25 ;  /* 0x032460190a0075a7 */ /* 0x000ee2000800017f */
[----:B------:R-:W-:Y:S04]  /*11510*/  BSSY B1, `(.L_x_4751) ;  /* 0x0000002000017945 */ /* 0x000fe80003800000 */
[----:B---3--:R-:W-:Y:S05]  /*11520*/  @!P0 BRA `(.L_x_4752) ;  /* 0x0000003c005c8947 */ /* 0x008fea0003800000 */
.L_x_4861:
[----:B------:R-:W-:Y:S05]  /*11530*/  BSYNC B1 ;  /* 0x0000000000017941 */ /* 0x000fea0003800000 */
.L_x_4751:
        /* <DEDUP_REMOVED lines=62> */
[----:B------:R4:W0:Y:S01]  /*11920*/  SHFL.IDX PT, R14, R21, 0x5, 0x181f ;  /* 0x00b81f00150e7f89 */ /* 0x00082200000e0000 */
[----:B------:R-:W-:-:S05]  /*11930*/  IADD3.X R3, RZ, R25, RZ, P0, !PT ;  /* 0x00000019ff037210 */ /* 0x000fca00007fe4ff */
[----:B------:R4:W-:Y:S04]  /*11940*/  LDGSTS.E.BYPASS.LTC128B.128 [R23+0x2400], desc[UR36][R2.64], !P5 ;  /* 0x0240000002177fae */ /* 0x0009e8000e901d64 */
[----:B------:R4:W-:Y:S04]  /*11950*/  LDGSTS.E.BYPASS.LTC128B.128 [R23+0x5400], desc[UR36][R2.64+0x80], !P4 ;  /* 0x0540008002177fae */ /* 0x0009e8000e101d64 */
[----:B------:R4:W-:Y:S04]  /*11960*/  LDGSTS.E.BYPASS.LTC128B.128 [R23+0x8400], desc[UR36][R2.64+0x100], !P3 ;  /* 0x0840010002177fae */ /* 0x0009e8000d901d64 */
[----:B------:R4:W-:Y:S02]  /*11970*/  LDGSTS.E.BYPASS.LTC128B.128 [R23+0xb400], desc[UR36][R2.64+0x180], !P1 ;  /* 0x0b40018002177fae */ /* 0x0009e4000c901d64 */
.L_x_4875:
        /* <DEDUP_REMOVED lines=11> */
.L_x_4754:
        /* <DEDUP_REMOVED lines=10> */
.L_x_4755:
[----:B------:R2:W-:Y:S01]  /*11ad0*/  SYNCS.ARRIVE.TRANS64.A1T0 RZ, [R10+URZ+0x32450], RZ ;  /* 0x032450ff0aff79a7 */ /* 0x0005e2000810003f */
[----:B------:R-:W-:Y:S05]  /*11ae0*/  @P2 BRA `(.L_x_4756) ;  /* 0xfffffff000a82947 */ /* 0x000fea000383ffff */
[----:B------:R-:W-:Y:S05]  /*11af0*/  BSYNC B0 ;  /* 0x0000000000007941 */ /* 0x000fea0003800000 */
.L_x_4743:
        /* <DEDUP_REMOVED lines=21> */
.L_x_4758:
[----:B------:R-:W-:Y:S05]  /*11c50*/  BSYNC B0 ;  /* 0x0000000000007941 */ /* 0x000fea0003800000 */
.L_x_4757:
[----:B------:R-:W-:-:S07]  /*11c60*/  LOP3.LUT R26, R26, R5, RZ, 0x3c, !PT ;  /* 0x000000051a1a7212 */ /* 0x000fce00078e3cff */
.L_x_4714:
[----:B------:R-:W-:Y:S05]  /*11c70*/  BSYNC B7 ;  /* 0x0000000000077941 */ /* 0x000fea0003800000 */
.L_x_4712:
        /* <DEDUP_REMOVED lines=11> */
.L_x_4759:
[----:B------:R-:W-:-:S03]  /*11d30*/  UMOV UR4, 0xffffffff ;  /* 0xffffffff00047882 */ /* 0x000fc60000000000 */
[----:B------:R-:W-:Y:S05]  /*11d40*/  BRA.DIV UR4, `(.L_x_4761) ;  /* 0x0000003e04307947 */ /* 0x000fea000b800000 */
[----:B------:R3:W4:Y:S02]  /*11d50*/  SHFL.IDX PT, R14, R32, RZ, 0x1f ;  /* 0x00001fff200e7589 */ /* 0x00072400000e0000 */
.L_x_4878:
        /* <DEDUP_REMOVED lines=8> */
.L_x_4760:
[----:B------:R-:W-:Y:S02]  /*11de0*/  ULDC UR4, c[0x0][0xd38] ;  /* 0x00034e0000047ab9 */ /* 0x000fe40000000800 */
[----:B----4-:R-:W-:-:S13]  /*11df0*/  ISETP.GE.AND P0, PT, R32, UR4, PT ;  /* 0x0000000420007c0c */ /* 0x010fda000bf06270 */
[----:B------:R-:W-:Y:S05]  /*11e00*/  @!P0 BRA `(.L_x_4762) ;  /* 0xffffffbc00448947 */ /* 0x000fea000383ffff */
.L_x_4709:
        /* <DEDUP_REMOVED lines=12> */
.L_x_4879:
[----:B------:R-:W-:Y:S05]  /*11ed0*/  BSYNC B0 ;  /* 0x0000000000007941 */ /* 0x000fea0003800000 */
.L_x_4763:
[----:B------:R-:W-:-:S03]  /*11ee0*/  UMOV UR4, 0xffffffff ;  /* 0xffffffff00047882 */ /* 0x000fc60000000000 */
[----:B------:R-:W-:Y:S05]  /*11ef0*/  BRA.DIV UR4, `(.L_x_4765) ;  /* 0x0000003e04007947 */ /* 0x000fea000b800000 */
[----:B0-----:R-:W0:Y:S02]  /*11f00*/  S2R R0, SR_TID.X ;  /* 0x0000000000007919 */ /* 0x001e240000002100 */
[----:B0-----:R-:W-:-:S04]  /*11f10*/  SHF.R.U32.HI R0, RZ, 0x5, R0 ;  /* 0x00000005ff007819 */ /* 0x001fc80000011600 */
[----:B------:R-:W-:-:S05]  /*11f20*/  LOP3.LUT R0, R0, 0x3, RZ, 0xc0, !PT ;  /* 0x0000000300007812 */ /* 0x000fca00078ec0ff */
[----:B------:R0:W1:Y:S02]  /*11f30*/  SHFL.IDX PT, R14, R0, RZ, 0x1f ;  /* 0x00001fff000e7589 */ /* 0x00006400000e0000 */
.L_x_4882:
[----:B-1----:R-:W-:Y:S01]  /*11f40*/  ISETP.NE.AND P0, PT, R14, RZ, PT ;  /* 0x000000ff0e00720c */ /* 0x002fe20003f05270 */
[----:B------:R-:W-:-:S12]  /*11f50*/  BSSY B0, `(.L_x_4766) ;  /* 0x0000026000007945 */ /* 0x000fd80003800000 */
[----:B------:R-:W-:Y:S05]  /*11f60*/  @P0 BRA `(.L_x_4767) ;  /* 0x0000000000900947 */ /* 0x000fea0003800000 */
[----:B------:R-:W-:-:S03]  /*11f70*/  UMOV UR4, 0xffffffff ;  /* 0xffffffff00047882 */ /* 0x000fc60000000000 */
[----:B------:R-:W-:Y:S05]  /*11f80*/  BRA.DIV UR4, `(.L_x_4768) ;  /* 0x0000003e04107947 */ /* 0x000fea000b800000 */
[----:B------:R-:W-:-:S13]  /*11f90*/  ELECT P6, URZ, PT ;  /* 0x00000000003f782f */ /* 0x000fda00038c0000 */
.L_x_4885:
[----:B------:R-:W-:Y:S05]  /*11fa0*/  @!P6 BRA `(.L_x_4767) ;  /* 0x000000000080e947 */ /* 0x000fea0003800000 */
[----:B0-----:R-:W4:Y:S02]  /*11fb0*/  LDL R0, [R1+0xc] ;  /* 0x00000c0001007983 */ /* 0x001f240000100800 */
[----:B----4-:R-:W-:-:S13]  /*11fc0*/  R2UR UR4, R0 ;  /* 0x00000000000472ca */ /* 0x010fda00000e0000 */
[----:B------:R-:W-:-:S06]  /*11fd0*/  ULOP3.LUT UR4, UR4, 0x2, URZ, 0xfc, !UPT ;  /* 0x0000000204047892 */ /* 0x000fcc000f8efc3f */
[----:B------:R-:W-:-:S04]  /*11fe0*/  MOV R0, UR4 ;  /* 0x0000000400007c02 */ /* 0x000fc80008000f00 */
[----:B------:R-:W-:-:S13]  /*11ff0*/  ISETP.NE.AND P0, PT, R0, 0x3, PT ;  /* 0x000000030000780c */ /* 0x000fda0003f05270 */
[----:B------:R-:W-:Y:S05]  /*12000*/  @!P0 BRA `(.L_x_4769) ;  /* 0x0000000000048947 */ /* 0x000fea0003800000 */
[----:B------:R-:W-:Y:S01]  /*12010*/  BPT.TRAP 0x1 ;  /* 0x000000040000795c */ /* 0x000fe20000300000 */
.L_x_4769:
[----:B------:R-:W-:Y:S01]  /*12020*/  IMAD R5, R18, 0x8, R7 ;  /* 0x0000000812057824 */ /* 0x000fe200078e0207 */
[----:B------:R-:W-:Y:S01]  /*12030*/  SHF.L.U32 R0, R26, 0x1f, RZ ;  /* 0x0000001f1a007819 */ /* 0x000fe200000006ff */
[----:B------:R-:W-:-:S03]  /*12040*/  VIADD R18, R18, 0x1 ;  /* 0x0000000112127836 */ /* 0x000fc60000000000 */
[----:B------:R-:W0:Y:S02]  /*12050*/  SYNCS.PHASECHK.TRANS64.TRYWAIT P1, [R5+URZ+0x32440], R0 ;  /* 0x03244000050075a7 */ /* 0x000e24000802017f */
[----:B------:R-:W-:-:S04]  /*12060*/  ISETP.NE.AND P2, PT, R18, 0x2, PT ;  /* 0x000000021200780c */ /* 0x000fc80003f45270 */
[----:B------:R-:W-:Y:S01]  /*12070*/  SEL R3, RZ, 0x1, P2 ;  /* 0x00000001ff037807 */ /* 0x000fe20001000000 */
[----:B0-----:R-:W-:Y:S08]  /*12080*/  @!P1 BRA `(.L_x_4770) ;  /* 0x0000003800f09947 */ /* 0x001ff00003800000 */
.L_x_4886:
[----:B------:R-:W-:Y:S02]  /*12090*/  SEL R18, R18, RZ, P2 ;  /* 0x000000ff12127207 */ /* 0x000fe40001000000 */
[----:B------:R-:W-:Y:S01]  /*120a0*/  LOP3.LUT R2, R26, R3, RZ, 0x3c, !PT ;  /* 0x000000031a027212 */ /* 0x000fe200078e3cff */
[----:B------:R-:W-:Y:S06]  /*120b0*/  @!P0 BRA `(.L_x_4771) ;  /* 0x0000000000048947 */ /* 0x000fec0003800000 */
[----:B------:R-:W-:Y:S01]  /*120c0*/  BPT.TRAP 0x1 ;  /* 0x000000040000795c */ /* 0x000fe20000300000 */
.L_x_4771:
[----:B------:R-:W-:Y:S01]  /*120d0*/  IMAD R3, R18, 0x8, R7 ;  /* 0x0000000812037824 */ /* 0x000fe200078e0207 */
[----:B------:R-:W-:-:S04]  /*120e0*/  SHF.L.U32 R2, R2, 0x1f, RZ ;  /* 0x0000001f02027819 */ /* 0x000fc800000006ff */
[----:B------:R-:W1:Y:S02]  /*120f0*/  SYNCS.PHASECHK.TRANS64.TRYWAIT P1, [R3+URZ+0x32440], R2 ;  /* 0x03244002030075a7 */ /* 0x000e64000802017f */
[----:B-1----:R-:W-:Y:S05]  /*12100*/  @!P1 BRA `(.L_x_4772) ;  /* 0x0000003800e49947 */ /* 0x002fea0003800000 */
.L_x_4887:
[----:B------:R-:W-:Y:S05]  /*12110*/  @!P0 BRA `(.L_x_4773) ;  /* 0x0000000000048947 */ /* 0x000fea0003800000 */
[----:B------:R-:W-:Y:S01]  /*12120*/  BPT.TRAP 0x1 ;  /* 0x000000040000795c */ /* 0x000fe20000300000 */
.L_x_4773:
[----:B------:R-:W4:Y:S02]  /*12130*/  SYNCS.PHASECHK.TRANS64.TRYWAIT P1, [R5+URZ+0x32460], R0 ;  /* 0x03246000050075a7 */ /* 0x000f24000802017f */
[----:B----4-:R-:W-:Y:S05]  /*12140*/  @!P1 BRA `(.L_x_4774) ;  /* 0x0000003800e89947 */ /* 0x010fea0003800000 */
.L_x_4888:
[----:B------:R-:W-:Y:S05]  /*12150*/  @!P0 BRA `(.L_x_4775) ;  /* 0x0000000000048947 */ /* 0x000fea0003800000 */
[----:B------:R-:W-:Y:S01]  /*12160*/  BPT.TRAP 0x1 ;  /* 0x000000040000795c */ /* 0x000fe20000300000 */
.L_x_4775:
[----:B------:R0:W0:Y:S02]  /*12170*/  SYNCS.PHASECHK.TRANS64.TRYWAIT P0, [R3+URZ+0x32460], R2 ;  /* 0x03246002030075a7 */ /* 0x000024000800017f */
[----:B0-----:R-:W-:Y:S05]  /*12180*/  @!P0 NANOSLEEP.SYNCS 0x989680 ;  /* 0x009896800000895d */ /* 0x001fea0003900000 */
[----:B------:R-:W0:Y:S02]  /*12190*/  @!P0 SYNCS.PHASECHK.TRANS64 P0, [R3+URZ+0x32460], R2 ;  /* 0x03246002030085a7 */ /* 0x000e24000800007f */
[----:B0-----:R-:W-:Y:S05]  /*121a0*/  @!P0 BRA `(.L_x_4775) ;  /* 0xfffffffc00f08947 */ /* 0x001fea000383ffff */
.L_x_4767:
[----:B------:R-:W-:Y:S05]  /*121b0*/  BSYNC B0 ;  /* 0x0000000000007941 */ /* 0x000fea0003800000 */
.L_x_4766:
[----:B------:R-:W-:Y:S05]  /*121c0*/  EXIT ;  /* 0x000000000000794d */ /* 0x000fea0003800000 */
.L_x_4655:
[----:B0-----:R-:W-:-:S04]  /*121d0*/  IMAD.U32 R3, RZ, RZ, UR40 ;  /* 0x00000028ff037e24 */ /* 0x001fc8000f8e00ff */
[----:B------:R0:W1:Y:S03]  /*121e0*/  SYNCS.PHASECHK.TRANS64.TRYWAIT P0, [R3+URZ+0x32400], R0 ;  /* 0x03240000030075a7 */ /* 0x000066000800017f */
[----:B-1----:R-:W-:Y:S05]  /*121f0*/  @!P0 NANOSLEEP.SYNCS 0x989680 ;  /* 0x009896800000895d */ /* 0x002fea0003900000 */
[----:B------:R-:W1:Y:S02]  /*12200*/  @!P0 SYNCS.PHASECHK.TRANS64 P0, [R3+URZ+0x32400], R0 ;  /* 0x03240000030085a7 */ /* 0x000e64000800007f */
[----:B-1----:R-:W-:Y:S05]  /*12210*/  @!P0 BRA `(.L_x_4655) ;  /* 0xfffffffc00ec8947 */ /* 0x002fea000383ffff */
[----:B------:R-:W-:Y:S05]  /*12220*/  BRA `(.L_x_4776) ;  /* 0xfffffef400d07947 */ /* 0x000fea000383ffff */
.L_x_4659:
[----:B0-----:R-:W-:-:S04]  /*12230*/  IMAD.U32 R3, RZ, RZ, UR6 ;  /* 0x00000006ff037e24 */ /* 0x001fc8000f8e00ff */
[----:B------:R0:W2:Y:S03]  /*12240*/  SYNCS.PHASECHK.TRANS64.TRYWAIT P1, [R3+URZ+0x32430], R2 ;  /* 0x03243002030075a7 */ /* 0x0000a6000802017f */
[----:B--2---:R-:W-:Y:S05]  /*12250*/  @!P1 NANOSLEEP.SYNCS 0x989680 ;  /* 0x009896800000995d */ /* 0x004fea0003900000 */
[----:B------:R-:W2:Y:S02]  /*12260*/  @!P1 SYNCS.PHASECHK.TRANS64 P1, [R3+URZ+0x32430], R2 ;  /* 0x03243002030095a7 */ /* 0x000ea4000802007f */
[----:B--2---:R-:W-:Y:S05]  /*12270*/  @!P1 BRA `(.L_x_4659) ;  /* 0xfffffffc00ec9947 */ /* 0x004fea000383ffff */
[----:B------:R-:W-:Y:S05]  /*12280*/  BRA `(.L_x_4658) ;  /* 0xfffffef400f87947 */ /* 0x000fea000383ffff */
.L_x_4660:
[----:B0-----:R-:W-:-:S04]  /*12290*/  IMAD.U32 R3, RZ, RZ, UR40 ;  /* 0x00000028ff037e24 */ /* 0x001fc8000f8e00ff */
[----:B------:R0:W2:Y:S03]  /*122a0*/  SYNCS.PHASECHK.TRANS64.TRYWAIT P1, [R3+URZ+0x32410], R0 ;  /* 0x03241000030075a7 */ /* 0x0000a6000802017f */
[----:B--2---:R-:W-:Y:S05]  /*122b0*/  @!P1 NANOSLEEP.SYNCS 0x989680 ;  /* 0x009896800000995d */ /* 0x004fea0003900000 */
[----:B------:R-:W2:Y:S02]  /*122c0*/  @!P1 SYNCS.PHASECHK.TRANS64 P1, [R3+URZ+0x32410], R0 ;  /* 0x03241000030095a7 */ /* 0x000ea4000802007f */
[----:B--2---:R-:W-:Y:S05]  /*122d0*/  @!P1 BRA `(.L_x_4660) ;  /* 0xfffffffc00ec9947 */ /* 0x004fea000383ffff */
[----:B------:R-:W-:Y:S05]  /*122e0*/  BRA `(.L_x_4777) ;  /* 0xfffffef800a07947 */ /* 0x000fea000383ffff */
.L_x_4664:
[----:B0-----:R-:W-:-:S04]  /*122f0*/  MOV R3, UR6 ;  /* 0x0000000600037c02 */ /* 0x001fc80008000f00 */
[----:B------:R0:W3:Y:S03]  /*12300*/  SYNCS.PHASECHK.TRANS64.TRYWAIT P1, [R3+URZ+0x32450], R2 ;  /* 0x03245002030075a7 */ /* 0x0000e6000802017f */
[----:B---3--:R-:W-:Y:S05]  /*12310*/  @!P1 NANOSLEEP.SYNCS 0x989680 ;  /* 0x009896800000995d */ /* 0x008fea0003900000 */
[----:B------:R-:W3:Y:S02]  /*12320*/  @!P1 SYNCS.PHASECHK.TRANS64 P1, [R3+URZ+0x32450], R2 ;  /* 0x03245002030095a7 */ /* 0x000ee4000802007f */
[----:B---3--:R-:W-:Y:S05]  /*12330*/  @!P1 BRA `(.L_x_4664) ;  /* 0xfffffffc00ec9947 */ /* 0x008fea000383ffff */
[----:B------:R-:W-:Y:S05]  /*12340*/  BRA `(.L_x_4663) ;  /* 0xfffffef800a87947 */ /* 0x000fea000383ffff */
.L_x_4671:
[----:B-1----:R-:W-:-:S04]  /*12350*/  IMAD.U32 R153, RZ, RZ, UR4 ;  /* 0x00000004ff997e24 */ /* 0x002fc8000f8e00ff */
[----:B------:R1:W2:Y:S03]  /*12360*/  SYNCS.PHASECHK.TRANS64.TRYWAIT P1, [R153+URZ+0x32430], R0 ;  /* 0x03243000990075a7 */ /* 0x0002a6000802017f */
[----:B--2---:R-:W-:Y:S05]  /*12370*/  @!P1 NANOSLEEP.SYNCS 0x989680 ;  /* 0x009896800000995d */ /* 0x004fea0003900000 */
[----:B------:R-:W2:Y:S02]  /*12380*/  @!P1 SYNCS.PHASECHK.TRANS64 P1, [R153+URZ+0x32430], R0 ;  /* 0x03243000990095a7 */ /* 0x000ea4000802007f */
[----:B--2---:R-:W-:Y:S05]  /*12390*/  @!P1 BRA `(.L_x_4671) ;  /* 0xfffffffc00ec9947 */ /* 0x004fea000383ffff */
[----:B------:R-:W-:Y:S05]  /*123a0*/  BRA `(.L_x_4670) ;  /* 0xffffff2000d87947 */ /* 0x000fea000383ffff */
.L_x_4675:
[----:B--2---:R-:W-:-:S04]  /*123b0*/  IMAD.U32 R203, RZ, RZ, UR4 ;  /* 0x00000004ffcb7e24 */ /* 0x004fc8000f8e00ff */
[----:B------:R2:W3:Y:S03]  /*123c0*/  SYNCS.PHASECHK.TRANS64.TRYWAIT P1, [R203+URZ+0x32450], R0 ;  /* 0x03245000cb0075a7 */ /* 0x0004e6000802017f */
[----:B---3--:R-:W-:Y:S05]  /*123d0*/  @!P1 NANOSLEEP.SYNCS 0x989680 ;  /* 0x009896800000995d */ /* 0x008fea0003900000 */
[----:B------:R-:W3:Y:S02]  /*123e0*/  @!P1 SYNCS.PHASECHK.TRANS64 P1, [R203+URZ+0x32450], R0 ;  /* 0x03245000cb0095a7 */ /* 0x000ee4000802007f */
[----:B---3--:R-:W-:Y:S05]  /*123f0*/  @!P1 BRA `(.L_x_4675) ;  /* 0xfffffffc00ec9947 */ /* 0x008fea000383ffff */
[----:B------:R-:W-:Y:S05]  /*12400*/  BRA `(.L_x_4674) ;  /* 0xffffff2400587947 */ /* 0x000fea000383ffff */
.L_x_4683:
[----:B-1----:R-:W-:-:S04]  /*12410*/  IMAD.U32 R153, RZ, RZ, UR4 ;  /* 0x00000004ff997e24 */ /* 0x002fc8000f8e00ff */
[----:B------:R1:W2:Y:S03]  /*12420*/  SYNCS.PHASECHK.TRANS64.TRYWAIT P1, [R153+URZ+0x32430], R0 ;  /* 0x03243000990075a7 */ /* 0x0002a6000802017f */
[----:B--2---:R-:W-:Y:S05]  /*12430*/  @!P1 NANOSLEEP.SYNCS 0x989680 ;  /* 0x009896800000995d */ /* 0x004fea0003900000 */
[----:B------:R-:W2:Y:S02]  /*12440*/  @!P1 SYNCS.PHASECHK.TRANS64 P1, [R153+URZ+0x32430], R0 ;  /* 0x03243000990095a7 */ /* 0x000ea4000802007f */
[----:B--2---:R-:W-:Y:S05]  /*12450*/  @!P1 BRA `(.L_x_4683) ;  /* 0xfffffffc00ec9947 */ /* 0x004fea000383ffff */
[----:B------:R-:W-:Y:S05]  /*12460*/  BRA `(.L_x_4682) ;  /* 0xffffff5000f47947 */ /* 0x000fea000383ffff */
.L_x_4687:
[----:B--2---:R-:W-:-:S04]  /*12470*/  IMAD.U32 R203, RZ, RZ, UR4 ;  /* 0x00000004ffcb7e24 */ /* 0x004fc8000f8e00ff */
[----:B------:R2:W3:Y:S03]  /*12480*/  SYNCS.PHASECHK.TRANS64.TRYWAIT P1, [R203+URZ+0x32450], R0 ;  /* 0x03245000cb0075a7 */ /* 0x0004e6000802017f */
[----:B---3--:R-:W-:Y:S05]  /*12490*/  @!P1 NANOSLEEP.SYNCS 0x989680 ;  /* 0x009896800000995d */ /* 0x008fea0003900000 */
[----:B------:R-:W3:Y:S02]  /*124a0*/  @!P1 SYNCS.PHASECHK.TRANS64 P1, [R203+URZ+0x32450], R0 ;  /* 0x03245000cb0095a7 */ /* 0x000ee4000802007f */
[----:B---3--:R-:W-:Y:S05]  /*124b0*/  @!P1 BRA `(.L_x_4687) ;  /* 0xfffffffc00ec9947 */ /* 0x008fea000383ffff */
[----:B------:R-:W-:Y:S05]  /*124c0*/  BRA `(.L_x_4686) ;  /* 0xffffff5400747947 */ /* 0x000fea000383ffff */
.L_x_4720:
[----:B------:R-:W2:Y:S01]  /*124d0*/  S2R R20, SR_TID.X ;  /* 0x0000000000147919 */ /* 0x000ea20000002100 */
[----:B------:R-:W-:Y:S01]  /*124e0*/  MOV R12, RZ ;  /* 0x000000ff000c7202 */ /* 0x000fe20000000f00 */
        /* <DEDUP_REMOVED lines=8> */
.L_x_4778:
[----:B------:R-:W-:Y:S05]  /*12570*/  BRA `(.L_x_4779) ;  /* 0xffffffbc00ec7947 */ /* 0x000fea000383ffff */
.L_x_4723:
[----:B0-----:R0:W1:Y:S02]  /*12580*/  SYNCS.PHASECHK.TRANS64.TRYWAIT P0, [R24+URZ+0x32440], R3 ;  /* 0x03244003180075a7 */ /* 0x001064000800017f */
[----:B-1----:R-:W-:Y:S05]  /*12590*/  @!P0 NANOSLEEP.SYNCS 0x989680 ;  /* 0x009896800000895d */ /* 0x002fea0003900000 */
[----:B------:R-:W1:Y:S02]  /*125a0*/  @!P0 SYNCS.PHASECHK.TRANS64 P0, [R24+URZ+0x32440], R3 ;  /* 0x03244003180085a7 */ /* 0x000e64000800007f */
[----:B-1----:R-:W-:Y:S05]  /*125b0*/  @!P0 BRA `(.L_x_4723) ;  /* 0xfffffffc00f08947 */ /* 0x002fea000383ffff */
[----:B------:R-:W-:Y:S05]  /*125c0*/  BRA `(.L_x_4780) ;  /* 0xffffffc000947947 */ /* 0x000fea000383ffff */
.L_x_4724:
[----:B------:R-:W-:Y:S01]  /*125d0*/  BSSY B0, `(.L_x_4781) ;  /* 0x0000008000007945 */ /* 0x000fe20003800000 */
[----:B------:R-:W-:Y:S01]  /*125e0*/  IMAD.MOV.U32 R13, RZ, RZ, R5 ;  /* 0x000000ffff0d7224 */ /* 0x000fe200078e0005 */
[----:B------:R-:W-:Y:S01]  /*125f0*/  MOV R15, 0xffffffff ;  /* 0xffffffff000f7802 */ /* 0x000fe20000000f00 */
[----:B------:R-:W-:Y:S02]  /*12600*/  IMAD.MOV.U32 R12, RZ, RZ, RZ ;  /* 0x000000ffff0c7224 */ /* 0x000fe400078e00ff */
[----:B------:R-:W-:-:S07]  /*12610*/  IMAD.MOV.U32 R11, RZ, RZ, 0x181f ;  /* 0x0000181fff0b7424 */ /* 0x000fce00078e00ff */
[----:B------:R-:W-:Y:S05]  /*12620*/  WARPSYNC.COLLECTIVE R15, `(.L_x_4782) ;  /* 0x000000000f087348 */ /* 0x000fea0003c00000 */
[----:B------:R0:W1:Y:S02]  /*12630*/  SHFL.IDX P6, R14, R13, R12, R11 ;  /* 0x0000000c0d0e7389 */ /* 0x00006400000c000b */
[----:B01----:R-:W-:Y:S01]  /*12640*/  ENDCOLLECTIVE ;  /* 0x000000000000791b */ /* 0x003fe20003800000 */
.L_x_4782:
[----:B------:R-:W-:Y:S05]  /*12650*/  BSYNC B0 ;  /* 0x0000000000007941 */ /* 0x000fea0003800000 */
.L_x_4781:
        /* <DEDUP_REMOVED lines=9> */
.L_x_4783:
[----:B------:R-:W-:Y:S02]  /*126f0*/  IMAD.MOV.U32 R13, RZ, RZ, R5 ;  /* 0x000000ffff0d7224 */ /* 0x000fe400078e0005 */
[----:B------:R-:W-:Y:S01]  /*12700*/  IMAD.MOV.U32 R12, RZ, RZ, 0x1 ;  /* 0x00000001ff0c7424 */ /* 0x000fe200078e00ff */
[----:B------:R-:W-:-:S04]  /*12710*/  @P0 LEA R14, P1, R8, R14, 0x1 ;  /* 0x0000000e080e0211 */ /* 0x000fc800078208ff */
[----:B------:R-:W-:Y:S01]  /*12720*/  @P0 IADD3.X R3, RZ, R2, RZ, P1, !PT ;  /* 0x00000002ff030210 */ /* 0x000fe20000ffe4ff */
[----:B------:R-:W-:-:S08]  /*12730*/  @P0 IMAD.MOV.U32 R2, RZ, RZ, R14 ;  /* 0x000000ffff020224 */ /* 0x000fd000078e000e */
[----:B------:R-:W-:Y:S05]  /*12740*/  WARPSYNC.COLLECTIVE R15, `(.L_x_4784) ;  /* 0x000000000f087348 */ /* 0x000fea0003c00000 */
[----:B------:R0:W1:Y:S02]  /*12750*/  SHFL.IDX P6, R14, R13, R12, R11 ;  /* 0x0000000c0d0e7389 */ /* 0x00006400000c000b */
[----:B01----:R-:W-:Y:S01]  /*12760*/  ENDCOLLECTIVE ;  /* 0x000000000000791b */ /* 0x003fe20003800000 */
.L_x_4784:
        /* <DEDUP_REMOVED lines=11> */
.L_x_4785:
[----:B------:R-:W-:Y:S02]  /*12820*/  IMAD.MOV.U32 R13, RZ, RZ, R5 ;  /* 0x000000ffff0d7224 */ /* 0x000fe400078e0005 */
[----:B------:R-:W-:Y:S01]  /*12830*/  IMAD.MOV.U32 R12, RZ, RZ, 0x2 ;  /* 0x00000002ff0c7424 */ /* 0x000fe200078e00ff */
[----:B------:R-:W-:-:S13]  /*12840*/  @P0 LEA R2, P1, R8, R14, 0x1 ;  /* 0x0000000e08020211 */ /* 0x000fda00078208ff */
[----:B------:R-:W-:Y:S05]  /*12850*/  WARPSYNC.COLLECTIVE R15, `(.L_x_4786) ;  /* 0x000000000f087348 */ /* 0x000fea0003c00000 */
[----:B------:R0:W1:Y:S02]  /*12860*/  SHFL.IDX P6, R14, R13, R12, R11 ;  /* 0x0000000c0d0e7389 */ /* 0x00006400000c000b */
[----:B01----:R-:W-:Y:S01]  /*12870*/  ENDCOLLECTIVE ;  /* 0x000000000000791b */ /* 0x003fe20003800000 */
.L_x_4786:
[----:B------:R-:W-:-:S05]  /*12880*/  @P0 IMAD.X R3, RZ, RZ, R6, P1 ;  /* 0x000000ffff030224 */ /* 0x000fca00008e0606 */
        /* <DEDUP_REMOVED lines=11> */
.L_x_4787:
[----:B------:R-:W-:Y:S02]  /*12940*/  IMAD.MOV.U32 R13, RZ, RZ, R5 ;  /* 0x000000ffff0d7224 */ /* 0x000fe400078e0005 */
[----:B------:R-:W-:Y:S01]  /*12950*/  IMAD.MOV.U32 R12, RZ, RZ, 0x3 ;  /* 0x00000003ff0c7424 */ /* 0x000fe200078e00ff */
[----:B------:R-:W-:-:S13]  /*12960*/  @P0 LEA R2, P1, R8, R14, 0x1 ;  /* 0x0000000e08020211 */ /* 0x000fda00078208ff */
[----:B------:R-:W-:Y:S05]  /*12970*/  WARPSYNC.COLLECTIVE R15, `(.L_x_4788) ;  /* 0x000000000f087348 */ /* 0x000fea0003c00000 */
[----:B------:R0:W1:Y:S02]  /*12980*/  SHFL.IDX P6, R14, R13, R12, R11 ;  /* 0x0000000c0d0e7389 */ /* 0x00006400000c000b */
[----:B01----:R-:W-:Y:S01]  /*12990*/  ENDCOLLECTIVE ;  /* 0x000000000000791b */ /* 0x003fe20003800000 */
.L_x_4788:
        /* <DEDUP_REMOVED lines=12> */
.L_x_4789:
[----:B------:R-:W-:Y:S02]  /*12a60*/  IMAD.MOV.U32 R13, RZ, RZ, R5 ;  /* 0x000000ffff0d7224 */ /* 0x000fe400078e0005 */
[----:B------:R-:W-:Y:S01]  /*12a70*/  IMAD.MOV.U32 R12, RZ, RZ, 0x4 ;  /* 0x00000004ff0c7424 */ /* 0x000fe200078e00ff */
[----:B------:R-:W-:-:S13]  /*12a80*/  @P0 LEA R2, P1, R8, R14, 0x1 ;  /* 0x0000000e08020211 */ /* 0x000fda00078208ff */
[----:B------:R-:W-:Y:S05]  /*12a90*/  WARPSYNC.COLLECTIVE R15, `(.L_x_4790) ;  /* 0x000000000f087348 */ /* 0x000fea0003c00000 */
[----:B------:R0:W1:Y:S02]  /*12aa0*/  SHFL.IDX P6, R14, R13, R12, R11 ;  /* 0x0000000c0d0e7389 */ /* 0x00006400000c000b */
[----:B01----:R-:W-:Y:S01]  /*12ab0*/  ENDCOLLECTIVE ;  /* 0x000000000000791b */ /* 0x003fe20003800000 */
.L_x_4790:
        /* <DEDUP_REMOVED lines=12> */
.L_x_4791:
[----:B------:R-:W-:Y:S02]  /*12b80*/  IMAD.MOV.U32 R13, RZ, RZ, R5 ;  /* 0x000000ffff0d7224 */ /* 0x000fe400078e0005 */
[----:B------:R-:W-:Y:S01]  /*12b90*/  IMAD.MOV.U32 R12, RZ, RZ, 0x5 ;  /* 0x00000005ff0c7424 */ /* 0x000fe200078e00ff */
[----:B------:R-:W-:-:S13]  /*12ba0*/  @P0 LEA R2, P1, R8, R14, 0x1 ;  /* 0x0000000e08020211 */ /* 0x000fda00078208ff */
[----:B------:R-:W-:Y:S05]  /*12bb0*/  WARPSYNC.COLLECTIVE R15, `(.L_x_4792) ;  /* 0x000000000f087348 */ /* 0x000fea0003c00000 */
[----:B------:R0:W1:Y:S02]  /*12bc0*/  SHFL.IDX P6, R14, R13, R12, R11 ;  /* 0x0000000c0d0e7389 */ /* 0x00006400000c000b */
[----:B01----:R-:W-:Y:S01]  /*12bd0*/  ENDCOLLECTIVE ;  /* 0x000000000000791b */ /* 0x003fe20003800000 */
.L_x_4792:
[----:B------:R-:W-:-:S05]  /*12be0*/  @P0 IMAD.X R3, RZ, RZ, R6, P1 ;  /* 0x000000ffff030224 */ /* 0x000fca00008e0606 */
[----:B------:R-:W-:Y:S01]  /*12bf0*/  @!PT LDS RZ, [RZ] ;  /* 0x00000000fffff984 */ /* 0x000fe20000000800 */
[----:B------:R-:W-:Y:S01]  /*12c00*/  @!PT LDS RZ, [RZ] ;  /* 0x00000000fffff984 */ /* 0x000fe20000000800 */
[----:B------:R-:W-:Y:S01]  /*12c10*/  @!PT LDS RZ, [RZ] ;  /* 0x00000000fffff984 */ /* 0x000fe20000000800 */
[----:B------:R0:W-:Y:S01]  /*12c20*/  @P0 LDGSTS.E.BYPASS.LTC128B.128 [R7+0x1e400], desc[UR36][R2.64], !P2 ;  /* 0x1e40000002070fae */ /* 0x0001e2000d101d64 */
[----:B------:R-:W-:Y:S01]  /*12c30*/  MOV R13, R4 ;  /* 0x00000004000d7202 */ /* 0x000fe20000000f00 */
[----:B------:R-:W-:-:S07]  /*12c40*/  IMAD.MOV.U32 R5, RZ, RZ, R14 ;  /* 0x000000ffff057224 */ /* 0x000fce00078e000e */
[----:B0-----:R-:W-:Y:S05]  /*12c50*/  WARPSYNC.COLLECTIVE R15, `(.L_x_4793) ;  /* 0x000000000f087348 */ /* 0x001fea0003c00000 */
[----:B------:R1:W2:Y:S02]  /*12c60*/  SHFL.IDX P6, R14, R13, R12, R11 ;  /* 0x0000000c0d0e7389 */ /* 0x0002a400000c000b */
[----:B012---:R-:W-:Y:S01]  /*12c70*/  ENDCOLLECTIVE ;  /* 0x000000000000791b */ /* 0x007fe20003800000 */
.L_x_4793:
[----:B------:R-:W-:Y:S05]  /*12c80*/  BRA `(.L_x_4794) ;  /* 0xffffffbc00fc7947 */ /* 0x000fea000383ffff */
.L_x_4729:
[----:B------:R-:W-:Y:S01]  /*12c90*/  IMAD.MOV.U32 R13, RZ, RZ, R5 ;  /* 0x000000ffff0d7224 */ /* 0x000fe200078e0005 */
[----:B------:R-:W0:Y:S01]  /*12ca0*/  S2R R20, SR_TID.X ;  /* 0x0000000000147919 */ /* 0x000e220000002100 */
[----:B------:R-:W-:Y:S01]  /*12cb0*/  IMAD.MOV.U32 R12, RZ, RZ, RZ ;  /* 0x000000ffff0c7224 */ /* 0x000fe200078e00ff */
[----:B------:R-:W-:Y:S01]  /*12cc0*/  LOP3.LUT R16, R16, 0xffffefff, RZ, 0xc0, !PT ;  /* 0xffffefff10107812 */ /* 0x000fe200078ec0ff */
[----:B------:R-:W-:Y:S02]  /*12cd0*/  IMAD.MOV.U32 R11, RZ, RZ, 0x181f ;  /* 0x0000181fff0b7424 */ /* 0x000fe400078e00ff */
[----:B------:R-:W-:Y:S02]  /*12ce0*/  IMAD.MOV.U32 R15, RZ, RZ, -0x1 ;  /* 0xffffffffff0f7424 */ /* 0x000fe400078e00ff */
[----:B------:R-:W-:-:S07]  /*12cf0*/  IMAD.U32 R4, RZ, RZ, UR43 ;  /* 0x0000002bff047e24 */ /* 0x000fce000f8e00ff */
[----:B01----:R-:W-:Y:S05]  /*12d00*/  WARPSYNC.COLLECTIVE R15, `(.L_x_4795) ;  /* 0x000000000f087348 */ /* 0x003fea0003c00000 */
[----:B------:R2:W3:Y:S02]  /*12d10*/  SHFL.IDX P6, R14, R13, R12, R11 ;  /* 0x0000000c0d0e7389 */ /* 0x0004e400000c000b */
[----:B0123--:R-:W-:Y:S01]  /*12d20*/  ENDCOLLECTIVE ;  /* 0x000000000000791b */ /* 0x00ffe20003800000 */
.L_x_4795:
[----:B------:R-:W-:-:S05]  /*12d30*/  IMAD R4, R4, 0x80, R35 ;  /* 0x0000008004047824 */ /* 0x000fca00078e0223 */
[C---:B------:R-:W-:Y:S02]  /*12d40*/  ISETP.GE.AND P1, PT, R4.reuse, UR41, PT ;  /* 0x0000002904007c0c */ /* 0x040fe4000bf26270 */
[----:B------:R-:W-:Y:S02]  /*12d50*/  IADD3 R6, R4, 0x10, RZ ;  /* 0x0000001004067810 */ /* 0x000fe40007ffe0ff */
[----:B------:R-:W-:-:S09]  /*12d60*/  MOV R13, R0 ;  /* 0x00000000000d7202 */ /* 0x000fd20000000f00 */
[----:B------:R-:W-:Y:S01]  /*12d70*/  @P1 LOP3.LUT R16, R16, 0x1000, RZ, 0xfc, !PT ;  /* 0x0000100010101812 */ /* 0x000fe200078efcff */
[----:B------:R-:W-:-:S03]  /*12d80*/  IMAD.SHL.U32 R8, R20, 0x8, RZ ;  /* 0x0000000814087824 */ /* 0x000fc600078e00ff */
[----:B------:R-:W-:Y:S01]  /*12d90*/  LOP3.LUT R16, R16, 0xfffff7ff, RZ, 0xc0, !PT ;  /* 0xfffff7ff10107812 */ /* 0x000fe200078ec0ff */
[----:B------:R-:W-:-:S07]  /*12da0*/  IMAD.MOV.U32 R3, RZ, RZ, R14 ;  /* 0x000000ffff037224 */ /* 0x000fce00078e000e */
[----:B------:R-:W-:Y:S05]  /*12db0*/  WARPSYNC.COLLECTIVE R15, `(.L_x_4796) ;  /* 0x000000000f087348 */ /* 0x000fea0003c00000 */
[----:B------:R0:W1:Y:S02]  /*12dc0*/  SHFL.IDX P6, R14, R13, R12, R11 ;  /* 0x0000000c0d0e7389 */ /* 0x00006400000c000b */
[----:B01----:R-:W-:Y:S01]  /*12dd0*/  ENDCOLLECTIVE ;  /* 0x000000000000791b */ /* 0x003fe20003800000 */
.L_x_4796:
        /* <DEDUP_REMOVED lines=9> */
.L_x_4797:
        /* <DEDUP_REMOVED lines=13> */
.L_x_4798:
[----:B------:R-:W-:Y:S02]  /*12f40*/  IMAD.MOV.U32 R13, RZ, RZ, R5 ;  /* 0x000000ffff0d7224 */ /* 0x000fe400078e0005 */
[----:B------:R-:W-:Y:S01]  /*12f50*/  IMAD.MOV.U32 R12, RZ, RZ, 0x2 ;  /* 0x00000002ff0c7424 */ /* 0x000fe200078e00ff */
[----:B------:R-:W-:-:S05]  /*12f60*/  @!P1 LEA R10, P0, R8, R14, 0x1 ;  /* 0x0000000e080a9211 */ /* 0x000fca00078008ff */
[----:B------:R-:W-:Y:S01]  /*12f70*/  @!P1 IMAD.X R11, RZ, RZ, R2, P0 ;  /* 0x000000ffff0b9224 */ /* 0x000fe200000e0602 */
[----:B------:R-:W-:Y:S01]  /*12f80*/  @!P1 MOV R2, R10 ;  /* 0x0000000a00029202 */ /* 0x000fe20000000f00 */
[----:B------:R-:W-:Y:S02]  /*12f90*/  IMAD.SHL.U32 R10, R20, 0x8, RZ ;  /* 0x00000008140a7824 */ /* 0x000fe400078e00ff */
[----:B------:R-:W-:Y:S02]  /*12fa0*/  @!P1 IMAD.MOV.U32 R3, RZ, RZ, R11 ;  /* 0x000000ffff039224 */ /* 0x000fe400078e000b */
[----:B------:R-:W-:Y:S01]  /*12fb0*/  IMAD.MOV.U32 R11, RZ, RZ, 0x181f ;  /* 0x0000181fff0b7424 */ /* 0x000fe200078e00ff */
[----:B------:R-:W-:Y:S02]  /*12fc0*/  LOP3.LUT R10, R10, 0x38, RZ, 0xc0, !PT ;  /* 0x000000380a0a7812 */ /* 0x000fe400078ec0ff */
        /* <DEDUP_REMOVED lines=9> */
.L_x_4799:
[----:B------:R-:W-:Y:S01]  /*13060*/  @P1 LOP3.LUT R16, R16, 0x400, RZ, 0xfc, !PT ;  /* 0x0000040010101812 */ /* 0x000fe200078efcff */
[----:B------:R-:W-:-:S03]  /*13070*/  IMAD.MOV.U32 R13, RZ, RZ, R0 ;  /* 0x000000ffff0d7224 */ /* 0x000fc600078e0000 */
[----:B------:R-:W-:Y:S02]  /*13080*/  LOP3.LUT R16, R16, 0xfffffdff, RZ, 0xc0, !PT ;  /* 0xfffffdff10107812 */ /* 0x000fe400078ec0ff */
[----:B------:R-:W-:-:S07]  /*13090*/  MOV R8, R14 ;  /* 0x0000000e00087202 */ /* 0x000fce0000000f00 */
[----:B------:R-:W-:Y:S05]  /*130a0*/  WARPSYNC.COLLECTIVE R15, `(.L_x_4800) ;  /* 0x000000000f087348 */ /* 0x000fea0003c00000 */
[----:B------:R0:W1:Y:S02]  /*130b0*/  SHFL.IDX P6, R14, R13, R12, R11 ;  /* 0x0000000c0d0e7389 */ /* 0x00006400000c000b */
[----:B01----:R-:W-:Y:S01]  /*130c0*/  ENDCOLLECTIVE ;  /* 0x000000000000791b */ /* 0x003fe20003800000 */
.L_x_4800:
[----:B------:R-:W-:Y:S02]  /*130d0*/  IMAD.MOV.U32 R13, RZ, RZ, R5 ;  /* 0x000000ffff0d7224 */ /* 0x000fe400078e0005 */
[----:B------:R-:W-:Y:S02]  /*130e0*/  IMAD.MOV.U32 R12, RZ, RZ, 0x3 ;  /* 0x00000003ff0c7424 */ /* 0x000fe400078e00ff */
[----:B------:R-:W-:-:S07]  /*130f0*/  IMAD.MOV.U32 R9, RZ, RZ, R14 ;  /* 0x000000ffff097224 */ /* 0x000fce00078e000e */
[----:B------:R-:W-:Y:S05]  /*13100*/  WARPSYNC.COLLECTIVE R15, `(.L_x_4801) ;  /* 0x000000000f087348 */ /* 0x000fea0003c00000 */
[----:B------:R0:W1:Y:S02]  /*13110*/  SHFL.IDX P6, R14, R13, R12, R11 ;  /* 0x0000000c0d0e7389 */ /* 0x00006400000c000b */
[----:B01----:R-:W-:Y:S01]  /*13120*/  ENDCOLLECTIVE ;  /* 0x000000000000791b */ /* 0x003fe20003800000 */
.L_x_4801:
        /* <DEDUP_REMOVED lines=14> */
.L_x_4802:
[----:B------:R-:W-:-:S04]  /*13210*/  @P1 LOP3.LUT R16, R16, 0x200, RZ, 0xfc, !PT ;  /* 0x0000020010101812 */ /* 0x000fc800078efcff */
[----:B------:R-:W-:Y:S01]  /*13220*/  LOP3.LUT R16, R16, 0xfffffeff, RZ, 0xc0, !PT ;  /* 0xfffffeff10107812 */ /* 0x000fe200078ec0ff */
[----:B------:R-:W-:Y:S01]  /*13230*/  IMAD.MOV.U32 R13, RZ, RZ, R5 ;  /* 0x000000ffff0d7224 */ /* 0x000fe200078e0005 */
[----:B------:R-:W-:Y:S02]  /*13240*/  MOV R12, 0x4 ;  /* 0x00000004000c7802 */ /* 0x000fe40000000f00 */
[----:B------:R-:W-:-:S07]  /*13250*/  MOV R7, R14 ;  /* 0x0000000e00077202 */ /* 0x000fce0000000f00 */
[----:B------:R-:W-:Y:S05]  /*13260*/  WARPSYNC.COLLECTIVE R15, `(.L_x_4803) ;  /* 0x000000000f087348 */ /* 0x000fea0003c00000 */
[----:B------:R0:W1:Y:S02]  /*13270*/  SHFL.IDX P6, R14, R13, R12, R11 ;  /* 0x0000000c0d0e7389 */ /* 0x00006400000c000b */
[----:B01----:R-:W-:Y:S01]  /*13280*/  ENDCOLLECTIVE ;  /* 0x000000000000791b */ /* 0x003fe20003800000 */
.L_x_4803:
[----:B------:R-:W-:-:S05]  /*13290*/  @!P1 LEA R7, P0, R10, R7, 0x1 ;  /* 0x000000070a079211 */ /* 0x000fca00078008ff */
[----:B------:R-:W-:Y:S02]  /*132a0*/  @!P1 IMAD.X R6, RZ, RZ, R6, P0 ;  /* 0x000000ffff069224 */ /* 0x000fe400000e0606 */
[----:B------:R-:W-:Y:S02]  /*132b0*/  @!P1 IMAD.MOV.U32 R2, RZ, RZ, R7 ;  /* 0x000000ffff029224 */ /* 0x000fe400078e0007 */
[----:B------:R-:W-:Y:S02]  /*132c0*/  @!P1 IMAD.MOV.U32 R3, RZ, RZ, R6 ;  /* 0x000000ffff039224 */ /* 0x000fe400078e0006 */
[----:B------:R-:W-:Y:S02]  /*132d0*/  VIADD R6, R4, 0x40 ;  /* 0x0000004004067836 */ /* 0x000fe40000000000 */
[----:B------:R-:W-:Y:S01]  /*132e0*/  IMAD.MOV.U32 R13, RZ, RZ, R0 ;  /* 0x000000ffff0d7224 */ /* 0x000fe200078e0000 */
[----:B------:R-:W-:Y:S01]  /*132f0*/  @!PT LDS RZ, [RZ] ;  /* 0x00000000fffff984 */ /* 0x000fe20000000800 */
[----:B------:R-:W-:Y:S01]  /*13300*/  @!PT LDS RZ, [RZ] ;  /* 0x00000000fffff984 */ /* 0x000fe20000000800 */
[----:B------:R-:W-:Y:S01]  /*13310*/  @!PT LDS RZ, [RZ] ;  /* 0x00000000fffff984 */ /* 0x000fe20000000800 */
[----:B------:R0:W-:Y:S02]  /*13320*/  @!P1 LDGSTS.E.BYPASS.LTC128B.128 [R22+0x19c00], desc[UR36][R2.64], !P5 ;  /* 0x19c0000002169fae */ /* 0x0001e4000e901d64 */
[----:B------:R-:W-:-:S02]  /*13330*/  ISETP.GE.AND P1, PT, R6, UR41, PT ;  /* 0x0000002906007c0c */ /* 0x000fc4000bf26270 */
[----:B------:R-:W-:Y:S01]  /*13340*/  IADD3 R6, R4, 0x50, RZ ;  /* 0x0000005004067810 */ /* 0x000fe20007ffe0ff */
[----:B0-----:R-:W-:-:S10]  /*13350*/  IMAD.MOV.U32 R2, RZ, RZ, R14 ;  /* 0x000000ffff027224 */ /* 0x001fd400078e000e */
[----:B------:R-:W-:Y:S05]  /*13360*/  WARPSYNC.COLLECTIVE R15, `(.L_x_4804) ;  /* 0x000000000f087348 */ /* 0x000fea0003c00000 */
[----:B------:R0:W1:Y:S02]  /*13370*/  SHFL.IDX P6, R14, R13, R12, R11 ;  /* 0x0000000c0d0e7389 */ /* 0x00006400000c000b */
[----:B01----:R-:W-:Y:S01]  /*13380*/  ENDCOLLECTIVE ;  /* 0x000000000000791b */ /* 0x003fe20003800000 */
.L_x_4804:
        /* <DEDUP_REMOVED lines=16> */
.L_x_4805:
[----:B------:R-:W-:Y:S01]  /*13490*/  @P1 LOP3.LUT R16, R16, 0x80, RZ, 0xfc, !PT ;  /* 0x0000008010101812 */ /* 0x000fe200078efcff */
[----:B------:R-:W-:-:S03]  /*134a0*/  IMAD.MOV.U32 R13, RZ, RZ, R0 ;  /* 0x000000ffff0d7224 */ /* 0x000fc600078e0000 */
[----:B------:R-:W-:Y:S01]  /*134b0*/  LOP3.LUT R16, R16, 0xffffffbf, RZ, 0xc0, !PT ;  /* 0xffffffbf10107812 */ /* 0x000fe200078ec0ff */
[----:B------:R-:W-:-:S07]  /*134c0*/  IMAD.MOV.U32 R2, RZ, RZ, R14 ;  /* 0x000000ffff027224 */ /* 0x000fce00078e000e */
[----:B------:R-:W-:Y:S05]  /*134d0*/  WARPSYNC.COLLECTIVE R15, `(.L_x_4806) ;  /* 0x000000000f087348 */ /* 0x000fea0003c00000 */
[----:B------:R0:W1:Y:S02]  /*134e0*/  SHFL.IDX P6, R14, R13, R12, R11 ;  /* 0x0000000c0d0e7389 */ /* 0x00006400000c000b */
[----:B01----:R-:W-:Y:S01]  /*134f0*/  ENDCOLLECTIVE ;  /* 0x000000000000791b */ /* 0x003fe20003800000 */
.L_x_4806:
[----:B------:R-:W-:Y:S02]  /*13500*/  IMAD.MOV.U32 R13, RZ, RZ, R5 ;  /* 0x000000ffff0d7224 */ /* 0x000fe400078e0005 */
[----:B------:R-:W-:Y:S02]  /*13510*/  IMAD.MOV.U32 R12, RZ, RZ, 0x6 ;  /* 0x00000006ff0c7424 */ /* 0x000fe400078e00ff */
[----:B------:R-:W-:-:S07]  /*13520*/  IMAD.MOV.U32 R21, RZ, RZ, R14 ;  /* 0x000000ffff157224 */ /* 0x000fce00078e000e */
[----:B------:R-:W-:Y:S05]  /*13530*/  WARPSYNC.COLLECTIVE R15, `(.L_x_4807) ;  /* 0x000000000f087348 */ /* 0x000fea0003c00000 */
[----:B------:R0:W1:Y:S02]  /*13540*/  SHFL.IDX P6, R14, R13, R12, R11 ;  /* 0x0000000c0d0e7389 */ /* 0x00006400000c000b */
[----:B01----:R-:W-:Y:S01]  /*13550*/  ENDCOLLECTIVE ;  /* 0x000000000000791b */ /* 0x003fe20003800000 */
.L_x_4807:
[----:B------:R-:W-:-:S04]  /*13560*/  @!P1 LEA R21, P0, R10, R21, 0x1 ;  /* 0x000000150a159211 */ /* 0x000fc800078008ff */
[----:B------:R-:W-:Y:S01]  /*13570*/  @!P1 IADD3.X R20, RZ, R2, RZ, P0, !PT ;  /* 0x00000002ff149210 */ /* 0x000fe200007fe4ff */
[----:B------:R-:W-:-:S04]  /*13580*/  @!P1 IMAD.MOV.U32 R2, RZ, RZ, R21 ;  /* 0x000000ffff029224 */ /* 0x000fc800078e0015 */
[----:B------:R-:W-:Y:S01]  /*13590*/  @!P1 IMAD.MOV.U32 R3, RZ, RZ, R20 ;  /* 0x000000ffff039224 */ /* 0x000fe200078e0014 */
[----:B------:R-:W-:-:S04]  /*135a0*/  MOV R13, R0 ;  /* 0x00000000000d7202 */ /* 0x000fc80000000f00 */
        /* <DEDUP_REMOVED lines=8> */
.L_x_4808:
[----:B------:R-:W-:-:S05]  /*13630*/  VIADD R3, R4, 0x60 ;  /* 0x0000006004037836 */ /* 0x000fca0000000000 */
[----:B------:R-:W-:Y:S02]  /*13640*/  ISETP.GE.AND P1, PT, R3, UR41, PT ;  /* 0x0000002903007c0c */ /* 0x000fe4000bf26270 */
[----:B------:R-:W-:Y:S01]  /*13650*/  MOV R13, R5 ;  /* 0x00000005000d7202 */ /* 0x000fe20000000f00 */
        /* <DEDUP_REMOVED lines=15> */
.L_x_4809:
[----:B------:R-:W-:Y:S02]  /*13750*/  IMAD.MOV.U32 R13, RZ, RZ, R0 ;  /* 0x000000ffff0d7224 */ /* 0x000fe400078e0000 */
[----:B------:R-:W-:-:S07]  /*13760*/  IMAD.MOV.U32 R5, RZ, RZ, R14 ;  /* 0x000000ffff057224 */ /* 0x000fce00078e000e */
[----:B------:R-:W-:Y:S05]  /*13770*/  WARPSYNC.COLLECTIVE R15, `(.L_x_4810) ;  /* 0x000000000f087348 */ /* 0x000fea0003c00000 */
[----:B------:R0:W1:Y:S02]  /*13780*/  SHFL.IDX P6, R14, R13, R12, R11 ;  /* 0x0000000c0d0e7389 */ /* 0x00006400000c000b */
[----:B01----:R-:W-:Y:S01]  /*13790*/  ENDCOLLECTIVE ;  /* 0x000000000000791b */ /* 0x003fe20003800000 */
.L_x_4810:
[----:B------:R-:W-:Y:S05]  /*137a0*/  BRA `(.L_x_4811) ;  /* 0xffffffc0001c7947 */ /* 0x000fea000383ffff */
.L_x_4733:
        /* <DEDUP_REMOVED lines=8> */
.L_x_4813:
[----:B------:R-:W-:Y:S05]  /*13830*/  BSYNC B0 ;  /* 0x0000000000007941 */ /* 0x000fea0003800000 */
.L_x_4812:
[----:B------:R-:W-:Y:S01]  /*13840*/  IMAD.MOV.U32 R13, RZ, RZ, R0 ;  /* 0x000000ffff0d7224 */ /* 0x000fe200078e0000 */
[----:B------:R-:W-:Y:S01]  /*13850*/  MOV R11, 0x181f ;  /* 0x0000181f000b7802 */ /* 0x000fe20000000f00 */
[----:B------:R-:W-:Y:S01]  /*13860*/  IMAD.MOV.U32 R12, RZ, RZ, RZ ;  /* 0x000000ffff0c7224 */ /* 0x000fe200078e00ff */
[----:B------:R-:W-:Y:S01]  /*13870*/  LOP3.LUT P1, RZ, R16, 0x1000, RZ, 0xc0, !PT ;  /* 0x0000100010ff7812 */ /* 0x000fe2000782c0ff */
[----:B------:R-:W-:Y:S02]  /*13880*/  IMAD.MOV.U32 R15, RZ, RZ, -0x1 ;  /* 0xffffffffff0f7424 */ /* 0x000fe400078e00ff */
[----:B------:R-:W-:-:S10]  /*13890*/  IMAD.MOV.U32 R2, RZ, RZ, R14 ;  /* 0x000000ffff027224 */ /* 0x000fd400078e000e */
[----:B------:R-:W-:Y:S05]  /*138a0*/  WARPSYNC.COLLECTIVE R15, `(.L_x_4814) ;  /* 0x000000000f087348 */ /* 0x000fea0003c00000 */
[----:B------:R0:W1:Y:S02]  /*138b0*/  SHFL.IDX P6, R14, R13, R12, R11 ;  /* 0x0000000c0d0e7389 */ /* 0x00006400000c000b */
[----:B01----:R-:W-:Y:S01]  /*138c0*/  ENDCOLLECTIVE ;  /* 0x000000000000791b */ /* 0x003fe20003800000 */
.L_x_4814:
        /* <DEDUP_REMOVED lines=8> */
.L_x_4815:
        /* <DEDUP_REMOVED lines=8> */
[----:B------:R-:W-:Y:S02]  /*139d0*/  LOP3.LUT P1, RZ, R16, 0x400, RZ, 0xc0, !PT ;  /* 0x0000040010ff7812 */ /* 0x000fe4000782c0ff */
[----:B------:R-:W-:-:S11]  /*139e0*/  MOV R5, R14 ;  /* 0x0000000e00057202 */ /* 0x000fd60000000f00 */
[----:B0-----:R-:W-:Y:S05]  /*139f0*/  WARPSYNC.COLLECTIVE R15, `(.L_x_4816) ;  /* 0x000000000f087348 */ /* 0x001fea0003c00000 */
[----:B------:R1:W2:Y:S02]  /*13a00*/  SHFL.IDX P6, R14, R13, R12, R11 ;  /* 0x0000000c0d0e7389 */ /* 0x0002a400000c000b */
[----:B012---:R-:W-:Y:S01]  /*13a10*/  ENDCOLLECTIVE ;  /* 0x000000000000791b */ /* 0x007fe20003800000 */
.L_x_4816:
[----:B------:R-:W-:Y:S01]  /*13a20*/  IMAD.MOV.U32 R13, RZ, RZ, R4 ;  /* 0x000000ffff0d7224 */ /* 0x000fe200078e0004 */
[----:B------:R-:W-:Y:S02]  /*13a30*/  MOV R12, 0x2 ;  /* 0x00000002000c7802 */ /* 0x000fe40000000f00 */
        /* <DEDUP_REMOVED lines=15> */
.L_x_4817:
[----:B------:R-:W-:Y:S02]  /*13b30*/  IMAD.MOV.U32 R13, RZ, RZ, R0 ;  /* 0x000000ffff0d7224 */ /* 0x000fe400078e0000 */
[----:B------:R-:W-:-:S07]  /*13b40*/  IMAD.MOV.U32 R5, RZ, RZ, R14 ;  /* 0x000000ffff057224 */ /* 0x000fce00078e000e */
[----:B------:R-:W-:Y:S05]  /*13b50*/  WARPSYNC.COLLECTIVE R15, `(.L_x_4818) ;  /* 0x000000000f087348 */ /* 0x000fea0003c00000 */
[----:B------:R0:W1:Y:S02]  /*13b60*/  SHFL.IDX P6, R14, R13, R12, R11 ;  /* 0x0000000c0d0e7389 */ /* 0x00006400000c000b */
[----:B01----:R-:W-:Y:S01]  /*13b70*/  ENDCOLLECTIVE ;  /* 0x000000000000791b */ /* 0x003fe20003800000 */
.L_x_4818:
[----:B------:R-:W-:Y:S01]  /*13b80*/  MOV R13, R4 ;  /* 0x00000004000d7202 */ /* 0x000fe20000000f00 */
[----:B------:R-:W-:Y:S01]  /*13b90*/  IMAD.MOV.U32 R12, RZ, RZ, 0x3 ;  /* 0x00000003ff0c7424 */ /* 0x000fe200078e00ff */
[----:B------:R-:W-:-:S05]  /*13ba0*/  @!P1 LEA R14, P0, R20, R14, 0x1 ;  /* 0x0000000e140e9211 */ /* 0x000fca00078008ff */
[----:B------:R-:W-:-:S08]  /*13bb0*/  @!P1 IMAD.MOV.U32 R2, RZ, RZ, R14 ;  /* 0x000000ffff029224 */ /* 0x000fd000078e000e */
[----:B------:R-:W-:Y:S05]  /*13bc0*/  WARPSYNC.COLLECTIVE R15, `(.L_x_4819) ;  /* 0x000000000f087348 */ /* 0x000fea0003c00000 */
[----:B------:R0:W1:Y:S02]  /*13bd0*/  SHFL.IDX P6, R14, R13, R12, R11 ;  /* 0x0000000c0d0e7389 */ /* 0x00006400000c000b */
[----:B01----:R-:W-:Y:S01]  /*13be0*/  ENDCOLLECTIVE ;  /* 0x000000000000791b */ /* 0x003fe20003800000 */
.L_x_4819:
        /* <DEDUP_REMOVED lines=15> */
.L_x_4820:
[----:B------:R-:W-:Y:S02]  /*13ce0*/  IMAD.MOV.U32 R13, RZ, RZ, R4 ;  /* 0x000000ffff0d7224 */ /* 0x000fe400078e0004 */
[----:B------:R-:W-:Y:S01]  /*13cf0*/  IMAD.MOV.U32 R12, RZ, RZ, 0x4 ;  /* 0x00000004ff0c7424 */ /* 0x000fe200078e00ff */
[----:B------:R-:W-:-:S13]  /*13d00*/  LOP3.LUT P6, RZ, R16, 0x200, RZ, 0xc0, !PT ;  /* 0x0000020010ff7812 */ /* 0x000fda00078cc0ff */
[----:B------:R-:W-:-:S05]  /*13d10*/  @!P6 LEA R14, P0, R20, R14, 0x1 ;  /* 0x0000000e140ee211 */ /* 0x000fca00078008ff */
[----:B------:R-:W-:Y:S02]  /*13d20*/  @!P6 IMAD.X R5, RZ, RZ, R5, P0 ;  /* 0x000000ffff05e224 */ /* 0x000fe400000e0605 */
[----:B------:R-:W-:-:S03]  /*13d30*/  @!P6 IMAD.MOV.U32 R2, RZ, RZ, R14 ;  /* 0x000000ffff02e224 */ /* 0x000fc600078e000e */
[----:B------:R-:W-:-:S05]  /*13d40*/  @!P6 MOV R3, R5 ;  /* 0x000000050003e202 */ /* 0x000fca0000000f00 */
        /* <DEDUP_REMOVED lines=10> */
.L_x_4821:
[----:B------:R-:W-:Y:S02]  /*13df0*/  IMAD.MOV.U32 R13, RZ, RZ, R0 ;  /* 0x000000ffff0d7224 */ /* 0x000fe400078e0000 */
[----:B------:R-:W-:-:S07]  /*13e00*/  IMAD.MOV.U32 R5, RZ, RZ, R14 ;  /* 0x000000ffff057224 */ /* 0x000fce00078e000e */
[----:B------:R-:W-:Y:S05]  /*13e10*/  WARPSYNC.COLLECTIVE R15, `(.L_x_4822) ;  /* 0x000000000f087348 */ /* 0x000fea0003c00000 */
[----:B------:R0:W1:Y:S02]  /*13e20*/  SHFL.IDX P6, R14, R13, R12, R11 ;  /* 0x0000000c0d0e7389 */ /* 0x00006400000c000b */
[----:B01----:R-:W-:Y:S01]  /*13e30*/  ENDCOLLECTIVE ;  /* 0x000000000000791b */ /* 0x003fe20003800000 */
.L_x_4822:
[----:B------:R-:W-:Y:S02]  /*13e40*/  IMAD.MOV.U32 R13, RZ, RZ, R4 ;  /* 0x000000ffff0d7224 */ /* 0x000fe400078e0004 */
[----:B------:R-:W-:Y:S01]  /*13e50*/  IMAD.MOV.U32 R12, RZ, RZ, 0x5 ;  /* 0x00000005ff0c7424 */ /* 0x000fe200078e00ff */
[----:B------:R-:W-:-:S04]  /*13e60*/  @!P1 LEA R14, P0, R20, R14, 0x1 ;  /* 0x0000000e140e9211 */ /* 0x000fc800078008ff */
[----:B------:R-:W-:Y:S01]  /*13e70*/  @!P1 MOV R2, R14 ;  /* 0x0000000e00029202 */ /* 0x000fe20000000f00 */
[----:B------:R-:W-:-:S08]  /*13e80*/  @!P1 IMAD.X R5, RZ, RZ, R5, P0 ;  /* 0x000000ffff059224 */ /* 0x000fd000000e0605 */
[----:B------:R-:W-:Y:S05]  /*13e90*/  WARPSYNC.COLLECTIVE R15, `(.L_x_4823) ;  /* 0x000000000f087348 */ /* 0x000fea0003c00000 */
[----:B------:R0:W1:Y:S02]  /*13ea0*/  SHFL.IDX P6, R14, R13, R12, R11 ;  /* 0x0000000c0d0e7389 */ /* 0x00006400000c000b */
[----:B01----:R-:W-:Y:S01]  /*13eb0*/  ENDCOLLECTIVE ;  /* 0x000000000000791b */ /* 0x003fe20003800000 */
.L_x_4823:
[----:B------:R-:W-:-:S05]  /*13ec0*/  @!P1 IMAD.MOV.U32 R3, RZ, RZ, R5 ;  /* 0x000000ffff039224 */ /* 0x000fca00078e0005 */
[----:B------:R-:W-:Y:S01]  /*13ed0*/  @!PT LDS RZ, [RZ] ;  /* 0x00000000fffff984 */ /* 0x000fe20000000800 */
[----:B------:R-:W-:Y:S01]  /*13ee0*/  @!PT LDS RZ, [RZ] ;  /* 0x00000000fffff984 */ /* 0x000fe20000000800 */
[----:B------:R-:W-:Y:S01]  /*13ef0*/  @!PT LDS RZ, [RZ] ;  /* 0x00000000fffff984 */ /* 0x000fe20000000800 */
[----:B------:R0:W-:Y:S04]  /*13f00*/  @!P1 LDGSTS.E.BYPASS.LTC128B.128 [R22+0x24400], desc[UR36][R2.64], !P2 ;  /* 0x2440000002169fae */ /* 0x0001e8000d101d64 */
[----:B------:R0:W-:Y:S01]  /*13f10*/  @!P1 LDGSTS.E.BYPASS.LTC128B.128 [R22+0x28400], desc[UR36][R2.64+0x80], !P3 ;  /* 0x2840008002169fae */ /* 0x0001e2000d901d64 */
[----:B------:R-:W-:-:S03]  /*13f20*/  IMAD.MOV.U32 R13, RZ, RZ, R0 ;  /* 0x000000ffff0d7224 */ /* 0x000fc600078e0000 */
[----:B------:R0:W-:Y:S04]  /*13f30*/  @!P1 LDGSTS.E.BYPASS.LTC128B.128 [R22+0x2c400], desc[UR36][R2.64+0x100], !P4 ;  /* 0x2c40010002169fae */ /* 0x0001e8000e101d64 */
[----:B------:R0:W-:Y:S01]  /*13f40*/  @!P1 LDGSTS.E.BYPASS.LTC128B.128 [R22+0x30400], desc[UR36][R2.64+0x180], !P5 ;  /* 0x3040018002169fae */ /* 0x0001e2000e901d64 */
[----:B------:R-:W-:Y:S01]  /*13f50*/  LOP3.LUT P1, RZ, R16, 0x40, RZ, 0xc0, !PT ;  /* 0x0000004010ff7812 */ /* 0x000fe2000782c0ff */
[----:B------:R-:W-:-:S12]  /*13f60*/  IMAD.MOV.U32 R5, RZ, RZ, R14 ;  /* 0x000000ffff057224 */ /* 0x000fd800078e000e */
[----:B0-----:R-:W-:Y:S05]  /*13f70*/  WARPSYNC.COLLECTIVE R15, `(.L_x_4824) ;  /* 0x000000000f087348 */ /* 0x001fea0003c00000 */
[----:B------:R1:W2:Y:S02]  /*13f80*/  SHFL.IDX P6, R14, R13, R12, R11 ;  /* 0x0000000c0d0e7389 */ /* 0x0002a400000c000b */
[----:B012---:R-:W-:Y:S01]  /*13f90*/  ENDCOLLECTIVE ;  /* 0x000000000000791b */ /* 0x007fe20003800000 */
.L_x_4824:
[----:B------:R-:W-:Y:S02]  /*13fa0*/  IMAD.MOV.U32 R13, RZ, RZ, R4 ;  /* 0x000000ffff0d7224 */ /* 0x000fe400078e0004 */
[----:B------:R-:W-:Y:S01]  /*13fb0*/  IMAD.MOV.U32 R12, RZ, RZ, 0x6 ;  /* 0x00000006ff0c7424 */ /* 0x000fe200078e00ff */
[----:B------:R-:W-:-:S13]  /*13fc0*/  LOP3.LUT P6, RZ, R16, 0x80, RZ, 0xc0, !PT ;  /* 0x0000008010ff7812 */ /* 0x000fda00078cc0ff */
[----:B------:R-:W-:-:S04]  /*13fd0*/  @!P6 LEA R14, P0, R20, R14, 0x1 ;  /* 0x0000000e140ee211 */ /* 0x000fc800078008ff */
[----:B------:R-:W-:Y:S01]  /*13fe0*/  @!P6 IADD3.X R5, RZ, R5, RZ, P0, !PT ;  /* 0x00000005ff05e210 */ /* 0x000fe200007fe4ff */
[----:B------:R-:W-:-:S04]  /*13ff0*/  @!P6 IMAD.MOV.U32 R2, RZ, RZ, R14 ;  /* 0x000000ffff02e224 */ /* 0x000fc800078e000e */
        /* <DEDUP_REMOVED lines=11> */
.L_x_4825:
[----:B------:R-:W-:Y:S01]  /*140b0*/  MOV R13, R0 ;  /* 0x00000000000d7202 */ /* 0x000fe20000000f00 */
[----:B------:R-:W-:-:S07]  /*140c0*/  IMAD.MOV.U32 R5, RZ, RZ, R14 ;  /* 0x000000ffff057224 */ /* 0x000fce00078e000e */
[----:B------:R-:W-:Y:S05]  /*140d0*/  WARPSYNC.COLLECTIVE R15, `(.L_x_4826) ;  /* 0x000000000f087348 */ /* 0x000fea0003c00000 */
[----:B------:R0:W1:Y:S02]  /*140e0*/  SHFL.IDX P6, R14, R13, R12, R11 ;  /* 0x0000000c0d0e7389 */ /* 0x00006400000c000b */
[----:B01----:R-:W-:Y:S01]  /*140f0*/  ENDCOLLECTIVE ;  /* 0x000000000000791b */ /* 0x003fe20003800000 */
.L_x_4826:
[----:B------:R-:W-:Y:S02]  /*14100*/  IMAD.MOV.U32 R13, RZ, RZ, R4 ;  /* 0x000000ffff0d7224 */ /* 0x000fe400078e0004 */
[----:B------:R-:W-:Y:S01]  /*14110*/  IMAD.MOV.U32 R12, RZ, RZ, 0x7 ;  /* 0x00000007ff0c7424 */ /* 0x000fe200078e00ff */
[----:B------:R-:W-:-:S05]  /*14120*/  @!P1 LEA R14, P0, R20, R14, 0x1 ;  /* 0x0000000e140e9211 */ /* 0x000fca00078008ff */
[----:B------:R-:W-:-:S08]  /*14130*/  @!P1 IMAD.MOV.U32 R2, RZ, RZ, R14 ;  /* 0x000000ffff029224 */ /* 0x000fd000078e000e */
[----:B------:R-:W-:Y:S05]  /*14140*/  WARPSYNC.COLLECTIVE R15, `(.L_x_4827) ;  /* 0x000000000f087348 */ /* 0x000fea0003c00000 */
[----:B------:R0:W1:Y:S02]  /*14150*/  SHFL.IDX P6, R14, R13, R12, R11 ;  /* 0x0000000c0d0e7389 */ /* 0x00006400000c000b */
[----:B01----:R-:W-:Y:S01]  /*14160*/  ENDCOLLECTIVE ;  /* 0x000000000000791b */ /* 0x003fe20003800000 */
.L_x_4827:
        /* <DEDUP_REMOVED lines=10> */
[----:B------:R-:W-:-:S07]  /*14210*/  MOV R5, R14 ;  /* 0x0000000e00057202 */ /* 0x000fce0000000f00 */
[----:B0-----:R-:W-:Y:S05]  /*14220*/  WARPSYNC.COLLECTIVE R15, `(.L_x_4828) ;  /* 0x000000000f087348 */ /* 0x001fea0003c00000 */
[----:B------:R1:W2:Y:S02]  /*14230*/  SHFL.IDX P6, R14, R13, R12, R11 ;  /* 0x0000000c0d0e7389 */ /* 0x0002a400000c000b */
[----:B012---:R-:W-:Y:S01]  /*14240*/  ENDCOLLECTIVE ;  /* 0x000000000000791b */ /* 0x007fe20003800000 */
.L_x_4828:
[----:B------:R-:W-:Y:S05]  /*14250*/  BRA `(.L_x_4829) ;  /* 0xffffffc000347947 */ /* 0x000fea000383ffff */
.L_x_4736:
[----:B0-----:R0:W2:Y:S02]  /*14260*/  SYNCS.PHASECHK.TRANS64.TRYWAIT P0, [R17+URZ+0x32420], R0 ;  /* 0x03242000110075a7 */ /* 0x0010a4000800017f */
[----:B--2---:R-:W-:Y:S05]  /*14270*/  @!P0 NANOSLEEP.SYNCS 0x989680 ;  /* 0x009896800000895d */ /* 0x004fea0003900000 */
[----:B------:R-:W2:Y:S02]  /*14280*/  @!P0 SYNCS.PHASECHK.TRANS64 P0, [R17+URZ+0x32420], R0 ;  /* 0x03242000110085a7 */ /* 0x000ea4000800007f */
[----:B--2---:R-:W-:Y:S05]  /*14290*/  @!P0 BRA `(.L_x_4736) ;  /* 0xfffffffc00f08947 */ /* 0x004fea000383ffff */
[----:B------:R-:W-:Y:S05]  /*142a0*/  BRA `(.L_x_4830) ;  /* 0xffffffc000987947 */ /* 0x000fea000383ffff */
.L_x_4739:
[----:B--2---:R2:W3:Y:S02]  /*142b0*/  SYNCS.PHASECHK.TRANS64.TRYWAIT P0, [R24+URZ+0x32460], R3 ;  /* 0x03246003180075a7 */ /* 0x0044e4000800017f */
[----:B---3--:R-:W-:Y:S05]  /*142c0*/  @!P0 NANOSLEEP.SYNCS 0x989680 ;  /* 0x009896800000895d */ /* 0x008fea0003900000 */
[----:B------:R-:W3:Y:S02]  /*142d0*/  @!P0 SYNCS.PHASECHK.TRANS64 P0, [R24+URZ+0x32460], R3 ;  /* 0x03246003180085a7 */ /* 0x000ee4000800007f */
[----:B---3--:R-:W-:Y:S05]  /*142e0*/  @!P0 BRA `(.L_x_4739) ;  /* 0xfffffffc00f08947 */ /* 0x008fea000383ffff */
[----:B------:R-:W-:Y:S05]  /*142f0*/  BRA `(.L_x_4831) ;  /* 0xffffffc000a47947 */ /* 0x000fea000383ffff */
.L_x_4740:
        /* <DEDUP_REMOVED lines=8> */
.L_x_4833:
[----:B------:R-:W-:Y:S05]  /*14380*/  BSYNC B0 ;  /* 0x0000000000007941 */ /* 0x000fea0003800000 */
.L_x_4832:
[----:B------:R0:W5:Y:S01]  /*14390*/  LDL R7, [R1+0x8] ;  /* 0x0000080001077983 */ /* 0x0001620000100800 */
[----:B------:R-:W-:Y:S01]  /*143a0*/  IMAD.MOV.U32 R13, RZ, RZ, R5 ;  /* 0x000000ffff0d7224 */ /* 0x000fe200078e0005 */
[----:B------:R-:W-:Y:S01]  /*143b0*/  MOV R3, R14 ;  /* 0x0000000e00037202 */ /* 0x000fe20000000f00 */
[----:B------:R-:W-:Y:S01]  /*143c0*/  IMAD.MOV.U32 R12, RZ, RZ, RZ ;  /* 0x000000ffff0c7224 */ /* 0x000fe200078e00ff */
[----:B------:R-:W1:Y:S01]  /*143d0*/  S2R R8, SR_TID.X ;  /* 0x0000000000087919 */ /* 0x000e620000002100 */
[----:B------:R-:W-:Y:S01]  /*143e0*/  IMAD.MOV.U32 R11, RZ, RZ, 0x181f ;  /* 0x0000181fff0b7424 */ /* 0x000fe200078e00ff */
[----:B------:R-:W-:Y:S01]  /*143f0*/  LOP3.LUT P1, RZ, R36, 0x2, RZ, 0xc0, !PT ;  /* 0x0000000224ff7812 */ /* 0x000fe2000782c0ff */
[----:B------:R-:W-:Y:S02]  /*14400*/  IMAD.MOV.U32 R15, RZ, RZ, -0x1 ;  /* 0xffffffffff0f7424 */ /* 0x000fe400078e00ff */
[----:B0-----:R-:W-:-:S10]  /*14410*/  IMAD R4, R4, 0x2, R17 ;  /* 0x0000000204047824 */ /* 0x001fd400078e0211 */
[----:B-1---5:R-:W-:Y:S05]  /*14420*/  WARPSYNC.COLLECTIVE R15, `(.L_x_4834) ;  /* 0x000000000f087348 */ /* 0x022fea0003c00000 */
[----:B------:R0:W2:Y:S02]  /*14430*/  SHFL.IDX P6, R14, R13, R12, R11 ;  /* 0x0000000c0d0e7389 */ /* 0x0000a400000c000b */
[----:B012--5:R-:W-:Y:S01]  /*14440*/  ENDCOLLECTIVE ;  /* 0x000000000000791b */ /* 0x027fe20003800000 */
.L_x_4834:
[----:B------:R-:W-:Y:S02]  /*14450*/  IMAD.MOV.U32 R13, RZ, RZ, R6 ;  /* 0x000000ffff0d7224 */ /* 0x000fe400078e0006 */
[----:B------:R-:W-:Y:S02]  /*14460*/  IMAD.MOV.U32 R12, RZ, RZ, 0x1 ;  /* 0x00000001ff0c7424 */ /* 0x000fe400078e00ff */
[----:B------:R-:W-:-:S05]  /*14470*/  IMAD.SHL.U32 R8, R8, 0x8, RZ ;  /* 0x0000000808087824 */ /* 0x000fca00078e00ff */
[----:B------:R-:W-:-:S04]  /*14480*/  LOP3.LUT R8, R8, 0x38, RZ, 0xc0, !PT ;  /* 0x0000003808087812 */ /* 0x000fc800078ec0ff */
[----:B------:R-:W-:-:S04]  /*14490*/  SHF.L.U32 R0, R8, 0x1, RZ ;  /* 0x0000000108007819 */ /* 0x000fc800000006ff */
[----:B------:R-:W-:-:S13]  /*144a0*/  IADD3 R2, P0, R14, R0, RZ ;  /* 0x000000000e027210 */ /* 0x000fda0007f1e0ff */
[----:B------:R-:W-:Y:S05]  /*144b0*/  WARPSYNC.COLLECTIVE R15, `(.L_x_4835) ;  /* 0x000000000f087348 */ /* 0x000fea0003c00000 */
[----:B------:R0:W1:Y:S02]  /*144c0*/  SHFL.IDX P6, R14, R13, R12, R11 ;  /* 0x0000000c0d0e7389 */ /* 0x00006400000c000b */
[----:B01----:R-:W-:Y:S01]  /*144d0*/  ENDCOLLECTIVE ;  /* 0x000000000000791b */ /* 0x003fe20003800000 */
.L_x_4835:
[----:B------:R-:W-:Y:S01]  /*144e0*/  IMAD.X R3, RZ, RZ, R3, P0 ;  /* 0x000000ffff037224 */ /* 0x000fe200000e0603 */
[----:B------:R-:W-:Y:S02]  /*144f0*/  MOV R13, R5 ;  /* 0x00000005000d7202 */ /* 0x000fe40000000f00 */
        /* <DEDUP_REMOVED lines=17> */
.L_x_4836:
[----:B------:R-:W-:Y:S02]  /*14610*/  IMAD.MOV.U32 R13, RZ, RZ, R6 ;  /* 0x000000ffff0d7224 */ /* 0x000fe400078e0006 */
[----:B------:R-:W-:Y:S01]  /*14620*/  IMAD.MOV.U32 R12, RZ, RZ, 0x2 ;  /* 0x00000002ff0c7424 */ /* 0x000fe200078e00ff */
[----:B------:R-:W-:-:S13]  /*14630*/  IADD3 R2, P3, R14, R0, RZ ;  /* 0x000000000e027210 */ /* 0x000fda0007f7e0ff */
[----:B------:R-:W-:Y:S05]  /*14640*/  WARPSYNC.COLLECTIVE R15, `(.L_x_4837) ;  /* 0x000000000f087348 */ /* 0x000fea0003c00000 */
[----:B------:R0:W1:Y:S02]  /*14650*/  SHFL.IDX P6, R14, R13, R12, R11 ;  /* 0x0000000c0d0e7389 */ /* 0x00006400000c000b */
[----:B01----:R-:W-:Y:S01]  /*14660*/  ENDCOLLECTIVE ;  /* 0x000000000000791b */ /* 0x003fe20003800000 */
.L_x_4837:
        /* <DEDUP_REMOVED lines=17> */
.L_x_4838:
[----:B------:R-:W-:Y:S02]  /*14780*/  IMAD.MOV.U32 R13, RZ, RZ, R6 ;  /* 0x000000ffff0d7224 */ /* 0x000fe400078e0006 */
[----:B------:R-:W-:Y:S01]  /*14790*/  IMAD.MOV.U32 R12, RZ, RZ, 0x3 ;  /* 0x00000003ff0c7424 */ /* 0x000fe200078e00ff */
[----:B------:R-:W-:-:S13]  /*147a0*/  IADD3 R2, P3, R14, R0, RZ ;  /* 0x000000000e027210 */ /* 0x000fda0007f7e0ff */
[----:B------:R-:W-:Y:S05]  /*147b0*/  WARPSYNC.COLLECTIVE R15, `(.L_x_4839) ;  /* 0x000000000f087348 */ /* 0x000fea0003c00000 */
[----:B------:R0:W1:Y:S02]  /*147c0*/  SHFL.IDX P6, R14, R13, R12, R11 ;  /* 0x0000000c0d0e7389 */ /* 0x00006400000c000b */
[----:B01----:R-:W-:Y:S01]  /*147d0*/  ENDCOLLECTIVE ;  /* 0x000000000000791b */ /* 0x003fe20003800000 */
.L_x_4839:
[----:B------:R-:W-:Y:S02]  /*147e0*/  IADD3.X R3, RZ, R3, RZ, P3, !PT ;  /* 0x00000003ff037210 */ /* 0x000fe40001ffe4ff */
        /* <DEDUP_REMOVED lines=16> */
.L_x_4840:
[----:B------:R-:W-:Y:S01]  /*148f0*/  MOV R13, R6 ;  /* 0x00000006000d7202 */ /* 0x000fe20000000f00 */
[----:B------:R-:W-:Y:S01]  /*14900*/  IMAD.MOV.U32 R12, RZ, RZ, 0x4 ;  /* 0x00000004ff0c7424 */ /* 0x000fe200078e00ff */
[----:B------:R-:W-:-:S13]  /*14910*/  IADD3 R2, P3, R14, R0, RZ ;  /* 0x000000000e027210 */ /* 0x000fda0007f7e0ff */
[----:B------:R-:W-:Y:S05]  /*14920*/  WARPSYNC.COLLECTIVE R15, `(.L_x_4841) ;  /* 0x000000000f087348 */ /* 0x000fea0003c00000 */
[----:B------:R0:W1:Y:S02]  /*14930*/  SHFL.IDX P6, R14, R13, R12, R11 ;  /* 0x0000000c0d0e7389 */ /* 0x00006400000c000b */
[----:B01----:R-:W-:Y:S01]  /*14940*/  ENDCOLLECTIVE ;  /* 0x000000000000791b */ /* 0x003fe20003800000 */
.L_x_4841:
        /* <DEDUP_REMOVED lines=17> */
.L_x_4842:
[----:B------:R-:W-:Y:S01]  /*14a60*/  IMAD.MOV.U32 R13, RZ, RZ, R6 ;  /* 0x000000ffff0d7224 */ /* 0x000fe200078e0006 */
[----:B------:R-:W-:Y:S02]  /*14a70*/  MOV R12, 0x5 ;  /* 0x00000005000c7802 */ /* 0x000fe40000000f00 */
[----:B------:R-:W-:-:S13]  /*14a80*/  IADD3 R2, P3, R14, R0, RZ ;  /* 0x000000000e027210 */ /* 0x000fda0007f7e0ff */
[----:B------:R-:W-:Y:S05]  /*14a90*/  WARPSYNC.COLLECTIVE R15, `(.L_x_4843) ;  /* 0x000000000f087348 */ /* 0x000fea0003c00000 */
[----:B------:R0:W1:Y:S02]  /*14aa0*/  SHFL.IDX P6, R14, R13, R12, R11 ;  /* 0x0000000c0d0e7389 */ /* 0x00006400000c000b */
[----:B01----:R-:W-:Y:S01]  /*14ab0*/  ENDCOLLECTIVE ;  /* 0x000000000000791b */ /* 0x003fe20003800000 */
.L_x_4843:
        /* <DEDUP_REMOVED lines=12> */
.L_x_4844:
        /* <DEDUP_REMOVED lines=9> */
.L_x_4746:
[----:B--2---:R2:W3:Y:S02]  /*14c10*/  SYNCS.PHASECHK.TRANS64.TRYWAIT P0, [R10+URZ+0x32440], R25 ;  /* 0x032440190a0075a7 */ /* 0x0044e4000800017f */
[----:B---3--:R-:W-:Y:S05]  /*14c20*/  @!P0 NANOSLEEP.SYNCS 0x989680 ;  /* 0x009896800000895d */ /* 0x008fea0003900000 */
[----:B------:R-:W3:Y:S02]  /*14c30*/  @!P0 SYNCS.PHASECHK.TRANS64 P0, [R10+URZ+0x32440], R25 ;  /* 0x032440190a0085a7 */ /* 0x000ee4000800007f */
[----:B---3--:R-:W-:Y:S05]  /*14c40*/  @!P0 BRA `(.L_x_4746) ;  /* 0xfffffffc00f08947 */ /* 0x008fea000383ffff */
[----:B------:R-:W-:Y:S05]  /*14c50*/  BRA `(.L_x_4846) ;  /* 0xffffffc400047947 */ /* 0x000fea000383ffff */
.L_x_4747:
[----:B------:R-:W-:Y:S01]  /*14c60*/  BSSY B1, `(.L_x_4847) ;  /* 0x0000008000017945 */ /* 0x000fe20003800000 */
[----:B------:R-:W-:Y:S01]  /*14c70*/  IMAD.MOV.U32 R13, RZ, RZ, R21 ;  /* 0x000000ffff0d7224 */ /* 0x000fe200078e0015 */
[----:B------:R-:W-:Y:S01]  /*14c80*/  MOV R15, 0xffffffff ;  /* 0xffffffff000f7802 */ /* 0x000fe20000000f00 */
[----:B------:R-:W-:Y:S02]  /*14c90*/  IMAD.MOV.U32 R12, RZ, RZ, RZ ;  /* 0x000000ffff0c7224 */ /* 0x000fe400078e00ff */
[----:B------:R-:W-:-:S07]  /*14ca0*/  IMAD.MOV.U32 R11, RZ, RZ, 0x181f ;  /* 0x0000181fff0b7424 */ /* 0x000fce00078e00ff */
[----:B--2---:R-:W-:Y:S05]  /*14cb0*/  WARPSYNC.COLLECTIVE R15, `(.L_x_4848) ;  /* 0x000000000f087348 */ /* 0x004fea0003c00000 */
[----:B------:R0:W1:Y:S02]  /*14cc0*/  SHFL.IDX P6, R14, R13, R12, R11 ;  /* 0x0000000c0d0e7389 */ /* 0x00006400000c000b */
[----:B012---:R-:W-:Y:S01]  /*14cd0*/  ENDCOLLECTIVE ;  /* 0x000000000000791b */ /* 0x007fe20003800000 */
.L_x_4848:
[----:B------:R-:W-:Y:S05]  /*14ce0*/  BSYNC B1 ;  /* 0x0000000000017941 */ /* 0x000fea0003800000 */
.L_x_4847:
        /* <DEDUP_REMOVED lines=9> */
.L_x_4849:
[----:B------:R-:W-:Y:S02]  /*14d80*/  IMAD.MOV.U32 R13, RZ, RZ, R21 ;  /* 0x000000ffff0d7224 */ /* 0x000fe400078e0015 */
[----:B------:R-:W-:Y:S01]  /*14d90*/  IMAD.MOV.U32 R12, RZ, RZ, 0x1 ;  /* 0x00000001ff0c7424 */ /* 0x000fe200078e00ff */
[----:B------:R-:W-:-:S13]  /*14da0*/  IADD3 R2, P0, R14, R0, RZ ;  /* 0x000000000e027210 */ /* 0x000fda0007f1e0ff */
[----:B------:R-:W-:Y:S05]  /*14db0*/  WARPSYNC.COLLECTIVE R15, `(.L_x_4850) ;  /* 0x000000000f087348 */ /* 0x000fea0003c00000 */
[----:B------:R0:W1:Y:S02]  /*14dc0*/  SHFL.IDX P6, R14, R13, R12, R11 ;  /* 0x0000000c0d0e7389 */ /* 0x00006400000c000b */
[----:B01----:R-:W-:Y:S01]  /*14dd0*/  ENDCOLLECTIVE ;  /* 0x000000000000791b */ /* 0x003fe20003800000 */
.L_x_4850:
[----:B------:R-:W-:-:S05]  /*14de0*/  IADD3.X R3, RZ, R3, RZ, P0, !PT ;  /* 0x00000003ff037210 */ /* 0x000fca00007fe4ff */
        /* <DEDUP_REMOVED lines=9> */
.L_x_4851:
[----:B------:R-:W-:Y:S02]  /*14e80*/  IMAD.MOV.U32 R13, RZ, RZ, R21 ;  /* 0x000000ffff0d7224 */ /* 0x000fe400078e0015 */
[----:B------:R-:W-:Y:S01]  /*14e90*/  IMAD.MOV.U32 R12, RZ, RZ, 0x2 ;  /* 0x00000002ff0c7424 */ /* 0x000fe200078e00ff */
[----:B------:R-:W-:-:S07]  /*14ea0*/  MOV R6, R14 ;  /* 0x0000000e00067202 */ /* 0x000fce0000000f00 */
[----:B------:R-:W-:Y:S05]  /*14eb0*/  WARPSYNC.COLLECTIVE R15, `(.L_x_4852) ;  /* 0x000000000f087348 */ /* 0x000fea0003c00000 */
[----:B------:R0:W1:Y:S02]  /*14ec0*/  SHFL.IDX P6, R14, R13, R12, R11 ;  /* 0x0000000c0d0e7389 */ /* 0x00006400000c000b */
[----:B01----:R-:W-:Y:S01]  /*14ed0*/  ENDCOLLECTIVE ;  /* 0x000000000000791b */ /* 0x003fe20003800000 */
.L_x_4852:
        /* <DEDUP_REMOVED lines=11> */
.L_x_4853:
[----:B------:R-:W-:Y:S02]  /*14f90*/  IMAD.MOV.U32 R13, RZ, RZ, R21 ;  /* 0x000000ffff0d7224 */ /* 0x000fe400078e0015 */
[----:B------:R-:W-:Y:S01]  /*14fa0*/  IMAD.MOV.U32 R12, RZ, RZ, 0x3 ;  /* 0x00000003ff0c7424 */ /* 0x000fe200078e00ff */
[----:B------:R-:W-:-:S13]  /*14fb0*/  IADD3 R2, P0, R14, R0, RZ ;  /* 0x000000000e027210 */ /* 0x000fda0007f1e0ff */
[----:B------:R-:W-:Y:S05]  /*14fc0*/  WARPSYNC.COLLECTIVE R15, `(.L_x_4854) ;  /* 0x000000000f087348 */ /* 0x000fea0003c00000 */
[----:B------:R0:W1:Y:S02]  /*14fd0*/  SHFL.IDX P6, R14, R13, R12, R11 ;  /* 0x0000000c0d0e7389 */ /* 0x00006400000c000b */
[----:B01----:R-:W-:Y:S01]  /*14fe0*/  ENDCOLLECTIVE ;  /* 0x000000000000791b */ /* 0x003fe20003800000 */
.L_x_4854:
        /* <DEDUP_REMOVED lines=10> */
.L_x_4855:
[----:B------:R-:W-:Y:S01]  /*15090*/  MOV R13, R21 ;  /* 0x00000015000d7202 */ /* 0x000fe20000000f00 */
[----:B------:R-:W-:Y:S01]  /*150a0*/  IMAD.MOV.U32 R12, RZ, RZ, 0x4 ;  /* 0x00000004ff0c7424 */ /* 0x000fe200078e00ff */
[----:B------:R-:W-:-:S13]  /*150b0*/  IADD3 R2, P0, R14, R0, RZ ;  /* 0x000000000e027210 */ /* 0x000fda0007f1e0ff */
[----:B------:R-:W-:Y:S05]  /*150c0*/  WARPSYNC.COLLECTIVE R15, `(.L_x_4856) ;  /* 0x000000000f087348 */ /* 0x000fea0003c00000 */
[----:B------:R0:W1:Y:S02]  /*150d0*/  SHFL.IDX P6, R14, R13, R12, R11 ;  /* 0x0000000c0d0e7389 */ /* 0x00006400000c000b */
[----:B01----:R-:W-:Y:S01]  /*150e0*/  ENDCOLLECTIVE ;  /* 0x000000000000791b */ /* 0x003fe20003800000 */
.L_x_4856:
        /* <DEDUP_REMOVED lines=10> */
.L_x_4857:
[----:B------:R-:W-:Y:S01]  /*15190*/  IMAD.MOV.U32 R13, RZ, RZ, R21 ;  /* 0x000000ffff0d7224 */ /* 0x000fe200078e0015 */
[----:B------:R-:W-:Y:S02]  /*151a0*/  MOV R12, 0x5 ;  /* 0x00000005000c7802 */ /* 0x000fe40000000f00 */
[----:B------:R-:W-:-:S13]  /*151b0*/  IADD3 R2, P0, R14, R0, RZ ;  /* 0x000000000e027210 */ /* 0x000fda0007f1e0ff */
[----:B------:R-:W-:Y:S05]  /*151c0*/  WARPSYNC.COLLECTIVE R15, `(.L_x_4858) ;  /* 0x000000000f087348 */ /* 0x000fea0003c00000 */
[----:B------:R0:W1:Y:S02]  /*151d0*/  SHFL.IDX P6, R14, R13, R12, R11 ;  /* 0x0000000c0d0e7389 */ /* 0x00006400000c000b */
[----:B01----:R-:W-:Y:S01]  /*151e0*/  ENDCOLLECTIVE ;  /* 0x000000000000791b */ /* 0x003fe20003800000 */
.L_x_4858:
        /* <DEDUP_REMOVED lines=10> */
.L_x_4859:
[----:B------:R-:W-:Y:S05]  /*15290*/  BRA `(.L_x_4860) ;  /* 0xffffffc000447947 */ /* 0x000fea000383ffff */
.L_x_4752:
[----:B---3--:R3:W4:Y:S02]  /*152a0*/  SYNCS.PHASECHK.TRANS64.TRYWAIT P0, [R10+URZ+0x32460], R25 ;  /* 0x032460190a0075a7 */ /* 0x008724000800017f */
[----:B----4-:R-:W-:Y:S05]  /*152b0*/  @!P0 NANOSLEEP.SYNCS 0x989680 ;  /* 0x009896800000895d */ /* 0x010fea0003900000 */
[----:B------:R-:W4:Y:S02]  /*152c0*/  @!P0 SYNCS.PHASECHK.TRANS64 P0, [R10+URZ+0x32460], R25 ;  /* 0x032460190a0085a7 */ /* 0x000f24000800007f */
[----:B----4-:R-:W-:Y:S05]  /*152d0*/  @!P0 BRA `(.L_x_4752) ;  /* 0xfffffffc00f08947 */ /* 0x010fea000383ffff */
[----:B------:R-:W-:Y:S05]  /*152e0*/  BRA `(.L_x_4861) ;  /* 0xffffffc000907947 */ /* 0x000fea000383ffff */
.L_x_4753:
[----:B------:R-:W-:Y:S01]  /*152f0*/  BSSY B1, `(.L_x_4862) ;  /* 0x0000008000017945 */ /* 0x000fe20003800000 */
[----:B------:R-:W-:Y:S01]  /*15300*/  IMAD.MOV.U32 R13, RZ, RZ, R24 ;  /* 0x000000ffff0d7224 */ /* 0x000fe200078e0018 */
[----:B------:R-:W-:Y:S01]  /*15310*/  MOV R15, 0xffffffff ;  /* 0xffffffff000f7802 */ /* 0x000fe20000000f00 */
[----:B------:R-:W-:Y:S02]  /*15320*/  IMAD.MOV.U32 R12, RZ, RZ, RZ ;  /* 0x000000ffff0c7224 */ /* 0x000fe400078e00ff */
[----:B------:R-:W-:-:S07]  /*15330*/  IMAD.MOV.U32 R11, RZ, RZ, 0x181f ;  /* 0x0000181fff0b7424 */ /* 0x000fce00078e00ff */
[----:B-123--:R-:W-:Y:S05]  /*15340*/  WARPSYNC.COLLECTIVE R15, `(.L_x_4863) ;  /* 0x000000000f087348 */ /* 0x00efea0003c00000 */
[----:B------:R0:W4:Y:S02]  /*15350*/  SHFL.IDX P6, R14, R13, R12, R11 ;  /* 0x0000000c0d0e7389 */ /* 0x00012400000c000b */
[----:B01234-:R-:W-:Y:S01]  /*15360*/  ENDCOLLECTIVE ;  /* 0x000000000000791b */ /* 0x01ffe20003800000 */
.L_x_4863:
[----:B------:R-:W-:Y:S05]  /*15370*/  BSYNC B1 ;  /* 0x0000000000017941 */ /* 0x000fea0003800000 */
.L_x_4862:
        /* <DEDUP_REMOVED lines=9> */
.L_x_4864:
[----:B------:R-:W-:Y:S02]  /*15410*/  IMAD.MOV.U32 R13, RZ, RZ, R24 ;  /* 0x000000ffff0d7224 */ /* 0x000fe400078e0018 */
[----:B------:R-:W-:Y:S01]  /*15420*/  IMAD.MOV.U32 R12, RZ, RZ, 0x1 ;  /* 0x00000001ff0c7424 */ /* 0x000fe200078e00ff */
[----:B------:R-:W-:-:S13]  /*15430*/  IADD3 R2, P0, R14, R0, RZ ;  /* 0x000000000e027210 */ /* 0x000fda0007f1e0ff */
[----:B------:R-:W-:Y:S05]  /*15440*/  WARPSYNC.COLLECTIVE R15, `(.L_x_4865) ;  /* 0x000000000f087348 */ /* 0x000fea0003c00000 */
[----:B------:R0:W1:Y:S02]  /*15450*/  SHFL.IDX P6, R14, R13, R12, R11 ;  /* 0x0000000c0d0e7389 */ /* 0x00006400000c000b */
[----:B01----:R-:W-:Y:S01]  /*15460*/  ENDCOLLECTIVE ;  /* 0x000000000000791b */ /* 0x003fe20003800000 */
.L_x_4865:
        /* <DEDUP_REMOVED lines=13> */
.L_x_4866:
[----:B------:R-:W-:Y:S02]  /*15540*/  IMAD.MOV.U32 R13, RZ, RZ, R24 ;  /* 0x000000ffff0d7224 */ /* 0x000fe400078e0018 */
[----:B------:R-:W-:Y:S01]  /*15550*/  IMAD.MOV.U32 R12, RZ, RZ, 0x2 ;  /* 0x00000002ff0c7424 */ /* 0x000fe200078e00ff */
[----:B------:R-:W-:-:S13]  /*15560*/  IADD3 R2, P0, R14, R0, RZ ;  /* 0x000000000e027210 */ /* 0x000fda0007f1e0ff */
[----:B------:R-:W-:Y:S05]  /*15570*/  WARPSYNC.COLLECTIVE R15, `(.L_x_4867) ;  /* 0x000000000f087348 */ /* 0x000fea0003c00000 */
[----:B------:R0:W1:Y:S02]  /*15580*/  SHFL.IDX P6, R14, R13, R12, R11 ;  /* 0x0000000c0d0e7389 */ /* 0x00006400000c000b */
[----:B01----:R-:W-:Y:S01]  /*15590*/  ENDCOLLECTIVE ;  /* 0x000000000000791b */ /* 0x003fe20003800000 */
.L_x_4867:
        /* <DEDUP_REMOVED lines=13> */
.L_x_4868:
[----:B------:R-:W-:Y:S01]  /*15670*/  MOV R13, R24 ;  /* 0x00000018000d7202 */ /* 0x000fe20000000f00 */
[----:B------:R-:W-:Y:S01]  /*15680*/  IMAD.MOV.U32 R12, RZ, RZ, 0x3 ;  /* 0x00000003ff0c7424 */ /* 0x000fe200078e00ff */
[----:B------:R-:W-:-:S13]  /*15690*/  IADD3 R2, P0, R14, R0, RZ ;  /* 0x000000000e027210 */ /* 0x000fda0007f1e0ff */
[----:B------:R-:W-:Y:S05]  /*156a0*/  WARPSYNC.COLLECTIVE R15, `(.L_x_4869) ;  /* 0x000000000f087348 */ /* 0x000fea0003c00000 */
[----:B------:R0:W1:Y:S02]  /*156b0*/  SHFL.IDX P6, R14, R13, R12, R11 ;  /* 0x0000000c0d0e7389 */ /* 0x00006400000c000b */
[----:B01----:R-:W-:Y:S01]  /*156c0*/  ENDCOLLECTIVE ;  /* 0x000000000000791b */ /* 0x003fe20003800000 */
.L_x_4869:
        /* <DEDUP_REMOVED lines=13> */
.L_x_4870:
[----:B------:R-:W-:Y:S01]  /*157a0*/  IMAD.MOV.U32 R13, RZ, RZ, R24 ;  /* 0x000000ffff0d7224 */ /* 0x000fe200078e0018 */
[----:B------:R-:W-:Y:S02]  /*157b0*/  MOV R12, 0x4 ;  /* 0x00000004000c7802 */ /* 0x000fe40000000f00 */
[----:B------:R-:W-:-:S13]  /*157c0*/  IADD3 R2, P0, R14, R0, RZ ;  /* 0x000000000e027210 */ /* 0x000fda0007f1e0ff */
[----:B------:R-:W-:Y:S05]  /*157d0*/  WARPSYNC.COLLECTIVE R15, `(.L_x_4871) ;  /* 0x000000000f087348 */ /* 0x000fea0003c00000 */
[----:B------:R0:W1:Y:S02]  /*157e0*/  SHFL.IDX P6, R14, R13, R12, R11 ;  /* 0x0000000c0d0e7389 */ /* 0x00006400000c000b */
[----:B01----:R-:W-:Y:S01]  /*157f0*/  ENDCOLLECTIVE ;  /* 0x000000000000791b */ /* 0x003fe20003800000 */
.L_x_4871:
        /* <DEDUP_REMOVED lines=13> */
.L_x_4872:
[----:B------:R-:W-:Y:S02]  /*158d0*/  IMAD.MOV.U32 R13, RZ, RZ, R24 ;  /* 0x000000ffff0d7224 */ /* 0x000fe400078e0018 */
[----:B------:R-:W-:Y:S01]  /*158e0*/  IMAD.MOV.U32 R12, RZ, RZ, 0x5 ;  /* 0x00000005ff0c7424 */ /* 0x000fe200078e00ff */
[----:B------:R-:W-:-:S13]  /*158f0*/  IADD3 R2, P0, R14, R0, RZ ;  /* 0x000000000e027210 */ /* 0x000fda0007f1e0ff */
[----:B------:R-:W-:Y:S05]  /*15900*/  WARPSYNC.COLLECTIVE R15, `(.L_x_4873) ;  /* 0x000000000f087348 */ /* 0x000fea0003c00000 */
[----:B------:R0:W1:Y:S02]  /*15910*/  SHFL.IDX P6, R14, R13, R12, R11 ;  /* 0x0000000c0d0e7389 */ /* 0x00006400000c000b */
[----:B01----:R-:W-:Y:S01]  /*15920*/  ENDCOLLECTIVE ;  /* 0x000000000000791b */ /* 0x003fe20003800000 */
.L_x_4873:
        /* <DEDUP_REMOVED lines=13> */
.L_x_4874:
[----:B------:R-:W-:Y:S05]  /*15a00*/  BRA `(.L_x_4875) ;  /* 0xffffffbc00dc7947 */ /* 0x000fea000383ffff */
.L_x_4761:
        /* <DEDUP_REMOVED lines=8> */
.L_x_4877:
[----:B------:R-:W-:Y:S05]  /*15a90*/  BSYNC B0 ;  /* 0x0000000000007941 */ /* 0x000fea0003800000 */
.L_x_4876:
[----:B------:R-:W-:Y:S05]  /*15aa0*/  BRA `(.L_x_4878) ;  /* 0xffffffc000ac7947 */ /* 0x000fea000383ffff */
.L_x_4764:
[----:B0-----:R0:W1:Y:S02]  /*15ab0*/  SYNCS.PHASECHK.TRANS64.TRYWAIT P0, [R7+URZ+0x32420], R0 ;  /* 0x03242000070075a7 */ /* 0x001064000800017f */
[----:B-1----:R-:W-:Y:S05]  /*15ac0*/  @!P0 NANOSLEEP.SYNCS 0x989680 ;  /* 0x009896800000895d */ /* 0x002fea0003900000 */
[----:B------:R-:W1:Y:S02]  /*15ad0*/  @!P0 SYNCS.PHASECHK.TRANS64 P0, [R7+URZ+0x32420], R0 ;  /* 0x03242000070085a7 */ /* 0x000e64000800007f */
[----:B-1----:R-:W-:Y:S05]  /*15ae0*/  @!P0 BRA `(.L_x_4764) ;  /* 0xfffffffc00f08947 */ /* 0x002fea000383ffff */
[----:B------:R-:W-:Y:S05]  /*15af0*/  BRA `(.L_x_4879) ;  /* 0xffffffc000f47947 */ /* 0x000fea000383ffff */
.L_x_4765:
[----:B------:R-:W1:Y:S01]  /*15b00*/  S2R R2, SR_TID.X ;  /* 0x0000000000027919 */ /* 0x000e620000002100 */
[----:B------:R-:W-:Y:S01]  /*15b10*/  BSSY B0, `(.L_x_4880) ;  /* 0x000000a000007945 */ /* 0x000fe20003800000 */
[----:B------:R-:W-:Y:S02]  /*15b20*/  IMAD.MOV.U32 R12, RZ, RZ, RZ ;  /* 0x000000ffff0c7224 */ /* 0x000fe400078e00ff */
[----:B------:R-:W-:Y:S02]  /*15b30*/  IMAD.MOV.U32 R11, RZ, RZ, 0x1f ;  /* 0x0000001fff0b7424 */ /* 0x000fe400078e00ff */
[----:B------:R-:W-:Y:S01]  /*15b40*/  IMAD.MOV.U32 R15, RZ, RZ, -0x1 ;  /* 0xffffffffff0f7424 */ /* 0x000fe200078e00ff */
[----:B-1----:R-:W-:-:S04]  /*15b50*/  SHF.R.U32.HI R2, RZ, 0x5, R2 ;  /* 0x00000005ff027819 */ /* 0x002fc80000011602 */
[----:B------:R-:W-:-:S04]  /*15b60*/  LOP3.LUT R2, R2, 0x3, RZ, 0xc0, !PT ;  /* 0x0000000302027812 */ /* 0x000fc800078ec0ff */
[----:B------:R-:W-:-:S07]  /*15b70*/  MOV R13, R2 ;  /* 0x00000002000d7202 */ /* 0x000fce0000000f00 */
[----:B0-23-5:R-:W-:Y:S05]  /*15b80*/  WARPSYNC.COLLECTIVE R15, `(.L_x_4881) ;  /* 0x000000000f087348 */ /* 0x02dfea0003c00000 */
[----:B------:R1:W4:Y:S02]  /*15b90*/  SHFL.IDX P6, R14, R13, R12, R11 ;  /* 0x0000000c0d0e7389 */ /* 0x00032400000c000b */
[----:B012345:R-:W-:Y:S01]  /*15ba0*/  ENDCOLLECTIVE ;  /* 0x000000000000791b */ /* 0x03ffe20003800000 */
.L_x_4881:
[----:B------:R-:W-:Y:S05]  /*15bb0*/  BSYNC B0 ;  /* 0x0000000000007941 */ /* 0x000fea0003800000 */
.L_x_4880:
[----:B------:R-:W-:Y:S05]  /*15bc0*/  BRA `(.L_x_4882) ;  /* 0xffffffc000dc7947 */ /* 0x000fea000383ffff */
.L_x_4768:
[----:B------:R-:W-:Y:S01]  /*15bd0*/  BSSY B1, `(.L_x_4883) ;  /* 0x0000006000017945 */ /* 0x000fe20003800000 */
[----:B------:R-:W-:-:S07]  /*15be0*/  IMAD.MOV.U32 R15, RZ, RZ, -0x1 ;  /* 0xffffffffff0f7424 */ /* 0x000fce00078e00ff */
[----:B0-23-5:R-:W-:Y:S05]  /*15bf0*/  WARPSYNC.COLLECTIVE R15, `(.L_x_4884) ;  /* 0x000000000f0c7348 */ /* 0x02dfea0003c00000 */
[----:B------:R-:W-:Y:S02]  /*15c00*/  ELECT P6, UR62, PT ;  /* 0x00000000003e782f */ /* 0x000fe400038c0000 */
[----:B------:R-:W-:Y:S01]  /*15c10*/  MOV R14, UR62 ;  /* 0x0000003e000e7c02 */ /* 0x000fe20008000f00 */
[----:B0-23-5:R-:W-:Y:S10]  /*15c20*/  ENDCOLLECTIVE ;  /* 0x000000000000791b */ /* 0x02dff40003800000 */
.L_x_4884:
[----:B------:R-:W-:Y:S05]  /*15c30*/  BSYNC B1 ;  /* 0x0000000000017941 */ /* 0x000fea0003800000 */
.L_x_4883:
[----:B------:R-:W-:Y:S05]  /*15c40*/  BRA `(.L_x_4885) ;  /* 0xffffffc000d47947 */ /* 0x000fea000383ffff */
.L_x_4770:
[----:B0-----:R0:W1:Y:S02]  /*15c50*/  SYNCS.PHASECHK.TRANS64.TRYWAIT P1, [R5+URZ+0x32440], R0 ;  /* 0x03244000050075a7 */ /* 0x001064000802017f */
[----:B-1----:R-:W-:Y:S05]  /*15c60*/  @!P1 NANOSLEEP.SYNCS 0x989680 ;  /* 0x009896800000995d */ /* 0x002fea0003900000 */
[----:B------:R-:W1:Y:S02]  /*15c70*/  @!P1 SYNCS.PHASECHK.TRANS64 P1, [R5+URZ+0x32440], R0 ;  /* 0x03244000050095a7 */ /* 0x000e64000802007f */
[----:B-1----:R-:W-:Y:S05]  /*15c80*/  @!P1 BRA `(.L_x_4770) ;  /* 0xfffffffc00f09947 */ /* 0x002fea000383ffff */
[----:B------:R-:W-:Y:S05]  /*15c90*/  BRA `(.L_x_4886) ;  /* 0xffffffc000fc7947 */ /* 0x000fea000383ffff */
.L_x_4772:
[----:B-1----:R1:W4:Y:S02]  /*15ca0*/  SYNCS.PHASECHK.TRANS64.TRYWAIT P1, [R3+URZ+0x32440], R2 ;  /* 0x03244002030075a7 */ /* 0x002324000802017f */
[----:B----4-:R-:W-:Y:S05]  /*15cb0*/  @!P1 NANOSLEEP.SYNCS 0x989680 ;  /* 0x009896800000995d */ /* 0x010fea0003900000 */
[----:B------:R-:W4:Y:S02]  /*15cc0*/  @!P1 SYNCS.PHASECHK.TRANS64 P1, [R3+URZ+0x32440], R2 ;  /* 0x03244002030095a7 */ /* 0x000f24000802007f */
[----:B----4-:R-:W-:Y:S05]  /*15cd0*/  @!P1 BRA `(.L_x_4772) ;  /* 0xfffffffc00f09947 */ /* 0x010fea000383ffff */
[----:B------:R-:W-:Y:S05]  /*15ce0*/  BRA `(.L_x_4887) ;  /* 0xffffffc400087947 */ /* 0x000fea000383ffff */
.L_x_4774:
[----:B----4-:R4:W0:Y:S02]  /*15cf0*/  SYNCS.PHASECHK.TRANS64.TRYWAIT P1, [R5+URZ+0x32460], R0 ;  /* 0x03246000050075a7 */ /* 0x010824000802017f */
[----:B0-----:R-:W-:Y:S05]  /*15d00*/  @!P1 NANOSLEEP.SYNCS 0x989680 ;  /* 0x009896800000995d */ /* 0x001fea0003900000 */
[----:B------:R-:W0:Y:S02]  /*15d10*/  @!P1 SYNCS.PHASECHK.TRANS64 P1, [R5+URZ+0x32460], R0 ;  /* 0x03246000050095a7 */ /* 0x000e24000802007f */
[----:B0-----:R-:W-:Y:S05]  /*15d20*/  @!P1 BRA `(.L_x_4774) ;  /* 0xfffffffc00f09947 */ /* 0x001fea000383ffff */
[----:B------:R-:W-:Y:S05]  /*15d30*/  BRA `(.L_x_4888) ;  /* 0xffffffc400047947 */ /* 0x000fea000383ffff */
.L_x_4889:
        /* <DEDUP_REMOVED lines=12> */
.L_x_6464:


//--------------------- .text._ZN7cutlass13device_kernelIN5flash11enable_sm90INS1_16FlashAttnFwdSm90INS1_25CollectiveMainloopFwdSm90ILi2EN4cute5tupleIJNS5_1CILi1EEES8_S8_EEENS6_IJNS7_ILi128EEENS7_ILi96EEENS7_ILi64EEEEEELi256ENS_10bfloat16_tEfNS_4arch4Sm90ELb1ELb0ELb1ELb1ELb1ELb0ELb0ELb1ELb0ELb1ELb0ELb0EEENS1_21CollectiveEpilogueFwdINS6_IJSA_NS7_ILi256EEESB_EEES9_SE_SG_Li256ELb1ELb1ELb0ELb0EEENS1_36VarlenDynamicPersistentTileSchedulerILi128ELi96ELi256ELi128ELb0ELb1ELb1ELb1ELb1ELb1EEEEEEEEEvNT_6ParamsE --------------------------
	.section	.text._ZN7cutlass13device_kernelIN5flash11enable_sm90INS1_16FlashAttnFwdSm90INS1_25CollectiveMainloopFwdSm90ILi2EN4cute5tupleIJNS5_1CILi1EEES8_S8_EEENS6_IJNS7_ILi128EEENS7_ILi96EEENS7_ILi64EEEEEELi256ENS_10bfloat16_tEfNS_4arch4Sm90ELb1ELb0ELb1ELb1ELb1ELb0ELb0ELb1ELb0ELb1ELb0ELb0EEENS1_21CollectiveEpilogueFwdINS6_IJSA_NS7_ILi256EEESB_EEES9_SE_SG_Li256ELb1ELb1ELb0ELb0EEENS1_36VarlenDynamicPersistentTileSchedulerILi128ELi96ELi256ELi128ELb0ELb1ELb1ELb1ELb1ELb1EEEEEEEEEvNT_6ParamsE,"ax",@progbits
	.align	128
.text._ZN7cutlass13device_kernelIN5flash11enable_sm90INS1_16FlashAttnFwdSm90INS1_25CollectiveMainloopFwdSm90ILi2EN4cute5tupleIJNS5_1CILi1EEES8_S8_EEENS6_IJNS7_ILi128EEENS7_ILi96EEENS7_ILi64EEEEEELi256ENS_10bfloat16_tEfNS_4arch4Sm90ELb1ELb0ELb1ELb1ELb1ELb0ELb0ELb1ELb0ELb1ELb0ELb0EEENS1_21CollectiveEpilogueFwdINS6_IJSA_NS7_ILi256EEESB_EEES9_SE_SG_Li256ELb1ELb1ELb0ELb0EEENS1_36VarlenDynamicPersistentTileSchedulerILi128ELi96ELi256ELi128ELb0ELb1ELb1ELb1ELb1ELb1EEEEEEEEEvNT_6ParamsE:
        .type           _ZN7cutlass13device_kernelIN5flash11enable_sm90INS1_16FlashAttnFwdSm90INS1_25CollectiveMainloopFwdSm90ILi2EN4cute5tupleIJNS5_1CILi1EEES8_S8_EEENS6_IJNS7_ILi128EEENS7_ILi96EEENS7_ILi64EEEEEELi256ENS_10bfloat16_tEfNS_4arch4Sm90ELb1ELb0ELb1ELb1ELb1ELb0ELb0ELb1ELb0ELb1ELb0ELb0EEENS1_21CollectiveEpilogueFwdINS6_IJSA_NS7_ILi256EEESB_EEES9_SE_SG_Li256ELb1ELb1ELb0ELb0EEENS1_36VarlenDynamicPersistentTileSchedulerILi128ELi96ELi256ELi128ELb0ELb1ELb1ELb1ELb1ELb1EEEEEEEEEvNT_6ParamsE,@function
        .size           _ZN7cutlass13device_kernelIN5flash11enable_sm90INS1_16FlashAttnFwdSm90INS1_25CollectiveMainloopFwdSm90ILi2EN4cute5tupleIJNS5_1CILi1EEES8_S8_EEENS6_IJNS7_ILi128EEENS7_ILi96EEENS7_ILi64EEEEEELi256ENS_10bfloat16_tEfNS_4arch4Sm90ELb1ELb0ELb1ELb1ELb1ELb0ELb0ELb1ELb0ELb1ELb0ELb0EEENS1_21CollectiveEpilogueFwdINS6_IJSA_NS7_ILi256EEESB_EEES9_SE_SG_Li256ELb1ELb1ELb0ELb0EEENS1_36VarlenDynamicPersistentTileSchedulerILi128ELi96ELi256ELi128ELb0ELb1ELb1ELb1ELb1ELb1EEEEEEEEEvNT_6ParamsE,(.L_x_6465 - _ZN7cutlass13device_kernelIN5flash11enable_sm90INS1_16FlashAttnFwdSm90INS1_25CollectiveMainloopFwdSm90ILi2EN4cute5tupleIJNS5_1CILi1EEES8_S8_EEENS6_IJNS7_ILi128EEENS7_ILi96EEENS7_ILi64EEEEEELi256ENS_10bfloat16_tEfNS_4arch4Sm90ELb1ELb0ELb1ELb1ELb1ELb0ELb0ELb1ELb0ELb1ELb0ELb0EEENS1_21CollectiveEpilogueFwdINS6_IJSA_NS7_ILi256EEESB_EEES9_SE_SG_Li256ELb1ELb1ELb0ELb0EEENS1_36VarlenDynamicPersistentTileSchedulerILi128ELi96ELi256ELi128ELb0ELb1ELb1ELb1ELb1ELb1EEEEEEEEEvNT_6ParamsE)
        .other          _ZN7cutlass13device_kernelIN5flash11enable_sm90INS1_16FlashAttnFwdSm90INS1_25CollectiveMainloopFwdSm90ILi2EN4cute5tupleIJNS5_1CILi1EEES8_S8_EEENS6_IJNS7_ILi128EEENS7_ILi96EEENS7_ILi64EEEEEELi256ENS_10bfloat16_tEfNS_4arch4Sm90ELb1ELb0ELb1ELb1ELb1ELb0ELb0ELb1ELb0ELb1ELb0ELb0EEENS1_21CollectiveEpilogueFwdINS6_IJSA_NS7_ILi256EEESB_EEES9_SE_SG_Li256ELb1ELb1ELb0ELb0EEENS1_36VarlenDynamicPersistentTileSchedulerILi128ELi96ELi256ELi128ELb0ELb1ELb1ELb1ELb1ELb1EEEEEEEEEvNT_6ParamsE,@"STO_CUDA_ENTRY STV_DEFAULT"
_ZN7cutlass13device_kernelIN5flash11enable_sm90INS1_16FlashAttnFwdSm90INS1_25CollectiveMainloopFwdSm90ILi2EN4cute5tupleIJNS5_1CILi1EEES8_S8_EEENS6_IJNS7_ILi128EEENS7_ILi96EEENS7_ILi64EEEEEELi256ENS_10bfloat16_tEfNS_4arch4Sm90ELb1ELb0ELb1ELb1ELb1ELb0ELb0ELb1ELb0ELb1ELb0ELb0EEENS1_21CollectiveEpilogueFwdINS6_IJSA_NS7_ILi256EEESB_EEES9_SE_SG_Li256ELb1ELb1ELb0ELb0EEENS1_36VarlenDynamicPersistentTileSchedulerILi128ELi96ELi256ELi128ELb0ELb1ELb1ELb1ELb1ELb1EEEEEEEEEvNT_6ParamsE:
        /* <DEDUP_REMOVED lines=45> */
.L_x_4890:
        /* <DEDUP_REMOVED lines=22> */
.L_x_4891:
        /* <DEDUP_REMOVED lines=18> */
.L_x_4892:
        /* <DEDUP_REMOVED lines=22> */
.L_x_4893:
        /* <DEDUP_REMOVED lines=23> */
.L_x_4894:
        /* <DEDUP_REMOVED lines=8> */
.L_x_4896:
        /* <DEDUP_REMOVED lines=23> */
[----:B------:R-:W-:Y:S01]  /*0a10*/  R2UR UR7, R7 ;  /* 0x00000000070772ca */ /* 0x000fe200000e0000 */
        /* <DEDUP_REMOVED lines=24> */
[----:B------:R-:W-:-:S02]  /*0ba0*/  LEA.HI R0, R0, R209, RZ, 0x3 ;  /* 0x000000d100007211 */ /* 0x000fc400078f18ff */
[----:B------:R-:W-:Y:S01]  /*0bb0*/  LOP3.LUT R2, R2, 0x1ffffffe, RZ, 0xc0, !PT ;  /* 0x1ffffffe02027812 */ /* 0x000fe200078ec0ff */
[----:B------:R-:W-:Y:S01]  /*0bc0*/  IMAD.IADD R6, R209, 0x1, -R6 ;  /* 0x00000001d1067824 */ /* 0x000fe200078e0a06 */
[----:B------:R-:W-:Y:S02]  /*0bd0*/  LOP3.LUT R11, R11, 0xfffffff8, RZ, 0xc0, !PT ;  /* 0xfffffff80b0b7812 */ /* 0x000fe400078ec0ff */
[----:B------:R-:W-:Y:S02]  /*0be0*/  LEA.HI R8, R8, R201, RZ, 0x5 ;  /* 0x000000c908087211 */ /* 0x000fe400078f28ff */
[----:B------:R-:W-:Y:S01]  /*0bf0*/  LEA.HI R3, R3, R202, RZ, 0x1 ;  /* 0x000000ca03037211 */ /* 0x000fe200078f08ff */
[----:B------:R-:W-:Y:S01]  /*0c00*/  IMAD.IADD R11, R10, 0x1, -R11 ;  /* 0x000000010a0b7824 */ /* 0x000fe200078e0a0b */
[----:B------:R-:W-:Y:S02]  /*0c10*/  LOP3.LUT R4, R0, 0xfffffff8, RZ, 0xc0, !PT ;  /* 0xfffffff800047812 */ /* 0x000fe400078ec0ff */
[----:B------:R-:W-:-:S02]  /*0c20*/  IADD3 R2, R5, -R2, RZ ;  /* 0x8000000205027210 */ /* 0x000fc40007ffe0ff */
[----:B------:R-:W-:Y:S01]  /*0c30*/  SHF.R.S32.HI R8, RZ, 0x5, R8 ;  /* 0x00000005ff087819 */ /* 0x000fe20000011408 */
[----:B------:R-:W-:Y:S01]  /*0c40*/  IMAD.IADD R23, R209, 0x1, -R4 ;  /* 0x00000001d1177824 */ /* 0x000fe200078e0a04 */
[----:B------:R-:W-:Y:S01]  /*0c50*/  LOP3.LUT R3, R3, 0x3fffffe, RZ, 0xc0, !PT ;  /* 0x03fffffe03037812 */ /* 0x000fe200078ec0ff */
[----:B------:R-:W-:Y:S01]  /*0c60*/  IMAD R204, R2, 0x8, R7 ;  /* 0x0000000802cc7824 */ /* 0x000fe200078e0207 */
[----:B------:R-:W-:Y:S01]  /*0c70*/  LEA.HI R5, R6, R6, RZ, 0x1 ;  /* 0x0000000606057211 */ /* 0x000fe200078f08ff */
[----:B------:R-:W-:Y:S01]  /*0c80*/  IMAD R8, R8, 0x10, R11 ;  /* 0x0000001008087824 */ /* 0x000fe200078e020b */
[----:B------:R-:W-:Y:S01]  /*0c90*/  SHF.R.S32.HI R200, RZ, 0x3, R0 ;  /* 0x00000003ffc87819 */ /* 0x000fe20000011400 */
[----:B------:R-:W-:Y:S01]  /*0ca0*/  IMAD.IADD R3, R202, 0x1, -R3 ;  /* 0x00000001ca037824 */ /* 0x000fe200078e0a03 */
[----:B------:R-:W-:Y:S01]  /*0cb0*/  LOP3.LUT R5, R5, 0x1ffffffe, RZ, 0xc0, !PT ;  /* 0x1ffffffe05057812 */ /* 0x000fe200078ec0ff */
[----:B------:R-:W-:Y:S01]  /*0cc0*/  IMAD.SHL.U32 R2, R23, 0x8, RZ ;  /* 0x0000000817027824 */ /* 0x000fe200078e00ff */
[----:B------:R-:W-:Y:S01]  /*0cd0*/  LOP3.LUT R0, R9, 0x7ffffffc, RZ, 0xc0, !PT ;  /* 0x7ffffffc09007812 */ /* 0x000fe200078ec0ff */
[----:B------:R-:W-:Y:S01]  /*0ce0*/  IMAD R203, R3, 0x40, R8 ;  /* 0x0000004003cb7824 */ /* 0x000fe200078e0208 */
[----:B------:R-:W-:Y:S01]  /*0cf0*/  IADD3 R16, R6, -R5, RZ ;  /* 0x8000000506107210 */ /* 0x000fe20007ffe0ff */
[C---:B------:R-:W-:Y:S01]  /*0d00*/  VIADD R19, R2.reuse, 0x40 ;  /* 0x0000004002137836 */ /* 0x040fe20000000000 */
[----:B------:R-:W-:Y:S01]  /*0d10*/  SHF.R.S32.HI R208, RZ, 0x1f, R2 ;  /* 0x0000001fffd07819 */ /* 0x000fe20000011402 */
[----:B------:R-:W-:Y:S01]  /*0d20*/  VIADD R18, R2, 0x80 ;  /* 0x0000008002127836 */ /* 0x000fe20000000000 */
[----:B------:R-:W-:Y:S01]  /*0d30*/  LEA R16, R16, R203, 0x3 ;  /* 0x000000cb10107211 */ /* 0x000fe200078e18ff */
[----:B------:R-:W-:Y:S01]  /*0d40*/  VIADD R22, R2, 0xc0 ;  /* 0x000000c002167836 */ /* 0x000fe20000000000 */
[----:B------:R-:W-:Y:S01]  /*0d50*/  SHF.R.S32.HI R207, RZ, 0x1f, R19 ;  /* 0x0000001fffcf7819 */ /* 0x000fe20000011413 */
[----:B------:R-:W-:Y:S01]  /*0d60*/  IMAD.IADD R17, R201, 0x1, -R0 ;  /* 0x00000001c9117824 */ /* 0x000fe200078e0a00 */
[----:B------:R-:W-:-:S02]  /*0d70*/  SHF.R.S32.HI R206, RZ, 0x1f, R18 ;  /* 0x0000001fffce7819 */ /* 0x000fc40000011412 */
[----:B------:R-:W-:-:S07]  /*0d80*/  SHF.R.S32.HI R205, RZ, 0x1f, R22 ;  /* 0x0000001fffcd7819 */ /* 0x000fce0000011416 */
.L_x_4956:
[----:B------:R-:W-:Y:S01]  /*0d90*/  ULDC.64 UR8, c[0x0][0xc88] ;  /* 0x0003220000087ab9 */ /* 0x000fe20000000a00 */
[----:B------:R-:W-:Y:S01]  /*0da0*/  ULDC.64 UR10, c[0x0][0xa18] ;  /* 0x00028600000a7ab9 */ /* 0x000fe20000000a00 */
[----:B------:R-:W-:Y:S02]  /*0db0*/  UIMAD.WIDE UR8, UR7, 0x4, UR8 ;  /* 0x00000004070878a5 */ /* 0x000fe4000f8e0208 */
[----:B------:R-:W-:Y:S01]  /*0dc0*/  UISETP.NE.U32.AND UP1, UPT, UR10, URZ, UPT ;  /* 0x0000003f0a00728c */ /* 0x000fe2000bf25070 */
[----:B------:R-:W-:Y:S01]  /*0dd0*/  ULDC UR4, c[0x0][0x424] ;  /* 0x0001090000047ab9 */ /* 0x000fe20000000800 */
[----:B------:R-:W-:Y:S02]  /*0de0*/  ULDC UR7, c[0x0][0x2f0] ;  /* 0x0000bc0000077ab9 */ /* 0x000fe40000000800 */
[----:B01----:R-:W-:Y:S02]  /*0df0*/  IMAD.U32 R4, RZ, RZ, UR8 ;  /* 0x00000008ff047e24 */ /* 0x003fe4000f8e00ff */
[----:B--2---:R-:W-:Y:S01]  /*0e00*/  IMAD.U32 R5, RZ, RZ, UR9 ;  /* 0x00000009ff057e24 */ /* 0x004fe2000f8e00ff */
[----:B------:R-:W-:-:S04]  /*0e10*/  ULDC.64 UR8, c[0x0][0xa28] ;  /* 0x00028a0000087ab9 */ /* 0x000fc80000000a00 */
[----:B------:R-:W2:Y:S01]  /*0e20*/  LDG.E R4, desc[UR48][R4.64] ;  /* 0x0000003004047981 */ /* 0x000ea2000c1e1900 */
[----:B------:R-:W-:Y:S02]  /*0e30*/  UISETP.NE.U32.AND UP0, UPT, UR8, URZ, UPT ;  /* 0x0000003f0800728c */ /* 0x000fe4000bf05070 */
[----:B------:R-:W-:Y:S02]  /*0e40*/  UISETP.NE.AND.EX UP1, UPT, UR11, URZ, UPT, UP1 ;  /* 0x0000003f0b00728c */ /* 0x000fe4000bf25310 */
[----:B------:R-:W-:-:S04]  /*0e50*/  UISETP.NE.AND.EX UP0, UPT, UR9, URZ, UPT, UP0 ;  /* 0x0000003f0900728c */ /* 0x000fc8000bf05300 */
[----:B------:R-:W-:Y:S02]  /*0e60*/  PLOP3.LUT P2, PT, PT, PT, UP1, 0x80, 0x0 ;  /* 0x000000000000781c */ /* 0x000fe40003f4f018 */
[----:B------:R-:W-:Y:S02]  /*0e70*/  PLOP3.LUT P0, PT, PT, PT, UP0, 0x80, 0x0 ;  /* 0x000000000000781c */ /* 0x000fe40003f0f008 */
[----:B--2---:R-:W-:-:S13]  /*0e80*/  R2UR UR40, R4 ;  /* 0x00000000042872ca */ /* 0x004fda00000e0000 */
[----:B------:R-:W-:Y:S02]  /*0e90*/  USHF.R.S32.HI UR41, URZ, 0x1f, UR40 ;  /* 0x0000001f3f297899 */ /* 0x000fe40008011428 */
[----:B------:R-:W-:-:S04]  /*0ea0*/  @UP0 ULEA UR8, UP2, UR40, UR8, 0x2 ;  /* 0x0000000828080291 */ /* 0x000fc8000f84103f */
[----:B------:R-:W-:Y:S02]  /*0eb0*/  @UP0 ULEA.HI.X UR9, UR40, UR9, UR41, 0x2, UP2 ;  /* 0x0000000928090291 */ /* 0x000fe400090f1429 */
[----:B------:R-:W-:Y:S01]  /*0ec0*/  @UP1 ULEA UR10, UP0, UR40, UR10, 0x2 ;  /* 0x0000000a280a1291 */ /* 0x000fe2000f80103f */
[----:B------:R-:W-:-:S03]  /*0ed0*/  IMAD.U32 R4, RZ, RZ, UR8 ;  /* 0x00000008ff047e24 */ /* 0x000fc6000f8e00ff */
[----:B------:R-:W-:Y:S01]  /*0ee0*/  @UP1 ULEA.HI.X UR11, UR40, UR11, UR41, 0x2, UP0 ;  /* 0x0000000b280b1291 */ /* 0x000fe200080f1429 */
[----:B------:R-:W-:Y:S01]  /*0ef0*/  IMAD.U32 R5, RZ, RZ, UR9 ;  /* 0x00000009ff057e24 */ /* 0x000fe2000f8e00ff */
[----:B------:R-:W-:Y:S01]  /*0f00*/  ULDC.64 UR8, c[0x0][0x418] ;  /* 0x0001060000087ab9 */ /* 0x000fe20000000a00 */
[----:B------:R-:W-:-:S03]  /*0f10*/  IMAD.U32 R6, RZ, RZ, UR10 ;  /* 0x0000000aff067e24 */ /* 0x000fc6000f8e00ff */
[----:B------:R-:W-:Y:S01]  /*0f20*/  IMAD.U32 R7, RZ, RZ, UR11 ;  /* 0x0000000bff077e24 */ /* 0x000fe2000f8e00ff */
[----:B------:R-:W2:Y:S04]  /*0f30*/  @P0 LDG.E R4, desc[UR48][R4.64] ;  /* 0x0000003004040981 */ /* 0x000ea8000c1e1900 */
[----:B---3--:R-:W3:Y:S01]  /*0f40*/  @P2 LDG.E R6, desc[UR48][R6.64] ;  /* 0x0000003006062981 */ /* 0x008ee2000c1e1900 */
[----:B------:R-:W-:Y:S01]  /*0f50*/  UISETP.NE.U32.AND UP0, UPT, UR8, URZ, UPT ;  /* 0x0000003f0800728c */ /* 0x000fe2000bf05070 */
[----:B------:R-:W-:Y:S01]  /*0f60*/  UMOV UR44, URZ ;  /* 0x0000003f002c7c82 */ /* 0x000fe20008000000 */
[----:B------:R-:W-:Y:S02]  /*0f70*/  UMOV UR43, UR6 ;  /* 0x00000006002b7c82 */ /* 0x000fe40008000000 */
[----:B------:R-:W-:-:S03]  /*0f80*/  UISETP.NE.AND.EX UP0, UPT, UR9, URZ, UPT, UP0 ;  /* 0x0000003f0900728c */ /* 0x000fc6000bf05300 */
[----:B------:R-:W-:Y:S01]  /*0f90*/  ULDC.64 UR8, c[0x0][0xa20] ;  /* 0x0002880000087ab9 */ /* 0x000fe20000000a00 */
[----:B------:R-:W-:Y:S01]  /*0fa0*/  USEL UR4, UR4, 0x1, UP0 ;  /* 0x0000000104047887 */ /* 0x000fe20008000000 */
[----:B------:R-:W-:-:S03]  /*0fb0*/  ISETP.NE.U32.AND P1, PT, RZ, UR8, PT ;  /* 0x00000008ff007c0c */ /* 0x000fc6000bf25070 */
[----:B------:R-:W-:Y:S01]  /*0fc0*/  UIMAD UR4, UR4, UR7, URZ ;  /* 0x00000007040472a4 */ /* 0x000fe2000f8e023f */
[----:B------:R-:W-:Y:S02]  /*0fd0*/  ISETP.NE.AND.EX P1, PT, RZ, UR9, PT, P1 ;  /* 0x00000009ff007c0c */ /* 0x000fe4000bf25310 */
[----:B--2---:R-:W-:Y:S02]  /*0fe0*/  @P0 R2UR UR44, R4 ;  /* 0x00000000042c02ca */ /* 0x004fe400000e0000 */
[----:B---3--:R-:W-:Y:S01]  /*0ff0*/  @P2 R2UR UR42, R6 ;  /* 0x00000000062a22ca */ /* 0x008fe200000e0000 */
[----:B----4-:R-:W-:-:S14]  /*1000*/  @P2 BRA `(.L_x_4897) ;  /* 0x0000000000382947 */ /* 0x010fdc0003800000 */
[----:B------:R-:W-:Y:S01]  /*1010*/  ULDC.64 UR6, c[0x0][0xa00] ;  /* 0x0002800000067ab9 */ /* 0x000fe20000000a00 */
[----:B------:R-:W-:Y:S01]  /*1020*/  ULDC UR42, c[0x0][0x288] ;  /* 0x0000a200002a7ab9 */ /* 0x000fe20000000800 */
[----:B------:R-:W-:-:S04]  /*1030*/  ISETP.NE.U32.AND P0, PT, RZ, UR6, PT ;  /* 0x00000006ff007c0c */ /* 0x000fc8000bf05070 */
[----:B------:R-:W-:-:S13]  /*1040*/  ISETP.NE.AND.EX P0, PT, RZ, UR7, PT, P0 ;  /* 0x00000007ff007c0c */ /* 0x000fda000bf05300 */
[----:B------:R-:W-:Y:S05]  /*1050*/  @!P0 BRA `(.L_x_4897) ;  /* 0x0000000000248947 */ /* 0x000fea0003800000 */
[----:B------:R-:W-:Y:S02]  /*1060*/  ULDC.64 UR6, c[0x0][0xa00] ;  /* 0x0002800000067ab9 */ /* 0x000fe40000000a00 */
[----:B------:R-:W-:-:S06]  /*1070*/  UIMAD.WIDE UR6, UR40, 0x4, UR6 ;  /* 0x00000004280678a5 */ /* 0x000fcc000f8e0206 */
[----:B------:R-:W-:Y:S01]  /*1080*/  MOV R4, UR6 ;  /* 0x0000000600047c02 */ /* 0x000fe20008000f00 */
[----:B------:R-:W-:-:S05]  /*1090*/  IMAD.U32 R5, RZ, RZ, UR7 ;  /* 0x00000007ff057e24 */ /* 0x000fca000f8e00ff */
[----:B------:R-:W2:Y:S04]  /*10a0*/  LDG.E R3, desc[UR48][R4.64] ;  /* 0x0000003004037981 */ /* 0x000ea8000c1e1900 */
[----:B------:R-:W3:Y:S01]  /*10b0*/  LDG.E R0, desc[UR48][R4.64+0x4] ;  /* 0x0000043004007981 */ /* 0x000ee2000c1e1900 */
[----:B--2---:R-:W-:Y:S02]  /*10c0*/  R2UR UR42, R3 ;  /* 0x00000000032a72ca */ /* 0x004fe400000e0000 */
[----:B---3--:R-:W-:-:S13]  /*10d0*/  R2UR UR6, R0 ;  /* 0x00000000000672ca */ /* 0x008fda00000e0000 */
[----:B------:R-:W-:-:S12]  /*10e0*/  UIADD3 UR42, -UR42, UR6, URZ ;  /* 0x000000062a2a7290 */ /* 0x000fd8000fffe13f */
.L_x_4897:
[----:B------:R-:W-:Y:S05]  /*10f0*/  @!P1 BRA `(.L_x_4898) ;  /* 0x00000000001c9947 */ /* 0x000fea0003800000 */
[----:B------:R-:W-:-:S04]  /*1100*/  ULEA UR4, UP0, UR40, UR8, 0x2 ;  /* 0x0000000828047291 */ /* 0x000fc8000f80103f */
[----:B------:R-:W-:Y:S02]  /*1110*/  ULEA.HI.X UR6, UR40, UR9, UR41, 0x2, UP0 ;  /* 0x0000000928067291 */ /* 0x000fe400080f1429 */
[----:B------:R-:W-:-:S04]  /*1120*/  IMAD.U32 R4, RZ, RZ, UR4 ;  /* 0x00000004ff047e24 */ /* 0x000fc8000f8e00ff */
[----:B------:R-:W-:-:S05]  /*1130*/  IMAD.U32 R5, RZ, RZ, UR6 ;  /* 0x00000006ff057e24 */ /* 0x000fca000f8e00ff */
[----:B------:R-:W2:Y:S02]  /*1140*/  LDG.E R4, desc[UR48][R4.64] ;  /* 0x0000003004047981 */ /* 0x000ea4000c1e1900 */
[----:B--2---:R-:W-:Y:S01]  /*1150*/  R2UR UR4, R4 ;  /* 0x00000000040472ca */ /* 0x004fe200000e0000 */
[----:B------:R-:W-:-:S14]  /*1160*/  BRA `(.L_x_4899) ;  /* 0x0000000000347947 */ /* 0x000fdc0003800000 */
.L_x_4898:
        /* <DEDUP_REMOVED lines=13> */
.L_x_4899:
[----:B------:R-:W-:Y:S01]  /*1240*/  UIADD3 UR44, -UR44, UR4, URZ ;  /* 0x000000042c2c7290 */ /* 0x000fe2000fffe13f */
[----:B------:R-:W-:Y:S01]  /*1250*/  PLOP3.LUT P0, PT, PT, PT, PT, 0x80, 0x0 ;  /* 0x000000000000781c */ /* 0x000fe20003f0f070 */
[----:B------:R-:W-:Y:S01]  /*1260*/  USHF.L.U32 UR45, UR5, 0x7, URZ ;  /* 0x00000007052d7899 */ /* 0x000fe2000800063f */
[----:B------:R-:W-:Y:S01]  /*1270*/  IMAD.MOV.U32 R3, RZ, RZ, RZ ;  /* 0x000000ffff037224 */ /* 0x000fe200078e00ff */
[----:B------:R-:W-:Y:S01]  /*1280*/  ULDC UR4, c[0x0][0x448] ;  /* 0x0001120000047ab9 */ /* 0x000fe20000000800 */
[----:B------:R-:W-:Y:S01]  /*1290*/  UIADD3 UR7, UR44, 0x60, -UR42 ;  /* 0x000000602c077890 */ /* 0x000fe2000fffe82a */
[----:B------:R-:W-:Y:S01]  /*12a0*/  CS2R R8, SRZ ;  /* 0x0000000000087805 */ /* 0x000fe2000001ff00 */
[----:B------:R-:W-:Y:S01]  /*12b0*/  UISETP.NE.AND UP0, UPT, UR4, 0x1, UPT ;  /* 0x000000010400788c */ /* 0x000fe2000bf05270 */
[----:B------:R-:W-:Y:S01]  /*12c0*/  MOV R0, RZ ;  /* 0x000000ff00007202 */ /* 0x000fe20000000f00 */
[----:B------:R-:W-:Y:S01]  /*12d0*/  UIADD3 UR6, UR45, 0x7f, URZ ;  /* 0x0000007f2d067890 */ /* 0x000fe2000fffe03f */
[----:B------:R-:W-:Y:S01]  /*12e0*/  IMAD.MOV.U32 R150, RZ, RZ, RZ ;  /* 0x000000ffff967224 */ /* 0x000fe200078e00ff */
[----:B------:R-:W-:Y:S01]  /*12f0*/  UP2UR UR47, UPR, URZ, 0x1 ;  /* 0x000000013f2f7883 */ /* 0x000fe20008000000 */
[----:B------:R-:W-:-:S02]  /*1300*/  CS2R R148, SRZ ;  /* 0x0000000000947805 */ /* 0x000fc4000001ff00 */
[----:B------:R-:W-:Y:S02]  /*1310*/  CS2R R146, SRZ ;  /* 0x0000000000927805 */ /* 0x000fe4000001ff00 */
[----:B------:R-:W-:Y:S02]  /*1320*/  CS2R R144, SRZ ;  /* 0x0000000000907805 */ /* 0x000fe4000001ff00 */
[----:B------:R-:W-:Y:S02]  /*1330*/  CS2R R142, SRZ ;  /* 0x00000000008e7805 */ /* 0x000fe4000001ff00 */
[----:B------:R-:W-:Y:S02]  /*1340*/  CS2R R140, SRZ ;  /* 0x00000000008c7805 */ /* 0x000fe4000001ff00 */
[----:B------:R-:W-:Y:S01]  /*1350*/  CS2R R138, SRZ ;  /* 0x00000000008a7805 */ /* 0x000fe2000001ff00 */
[----:B------:R-:W-:Y:S01]  /*1360*/  @UP0 ULDC UR4, c[0x0][0x44c] ;  /* 0x0001130000040ab9 */ /* 0x000fe20000000800 */
[----:B------:R-:W-:Y:S01]  /*1370*/  @UP0 ULDC UR8, c[0x0][0x450] ;  /* 0x0001140000080ab9 */ /* 0x000fe20000000800 */
[----:B------:R-:W-:Y:S01]  /*1380*/  UIMAD.WIDE.U32 UR4, UR6, UR4, URZ ;  /* 0x00000004060472a5 */ /* 0x000fe2000f8e003f */
[----:B------:R-:W-:Y:S01]  /*1390*/  CS2R R136, SRZ ;  /* 0x0000000000887805 */ /* 0x000fe2000001ff00 */
[----:B------:R-:W-:Y:S01]  /*13a0*/  UIADD3 UR4, UR44, 0x5f, URZ ;  /* 0x0000005f2c047890 */ /* 0x000fe2000fffe03f */
[----:B------:R-:W-:Y:S01]  /*13b0*/  CS2R R134, SRZ ;  /* 0x0000000000867805 */ /* 0x000fe2000001ff00 */
[----:B------:R-:W-:Y:S01]  /*13c0*/  @UP0 USHF.R.U32.HI UR6, URZ, UR8, UR5 ;  /* 0x000000083f060299 */ /* 0x000fe20008011605 */
[----:B------:R-:W-:Y:S01]  /*13d0*/  CS2R R132, SRZ ;  /* 0x0000000000847805 */ /* 0x000fe2000001ff00 */
[----:B------:R-:W-:Y:S01]  /*13e0*/  UIMAD.WIDE UR4, UR4, 0x2aaaaaab, URZ ;  /* 0x2aaaaaab040478a5 */ /* 0x000fe2000f8e023f */
[----:B------:R-:W-:Y:S01]  /*13f0*/  CS2R R130, SRZ ;  /* 0x0000000000827805 */ /* 0x000fe2000001ff00 */
[----:B------:R-:W-:Y:S01]  /*1400*/  UIADD3 UR6, UR7, UR6, URZ ;  /* 0x0000000607067290 */ /* 0x000fe2000fffe03f */
[----:B------:R-:W-:Y:S01]  /*1410*/  CS2R R128, SRZ ;  /* 0x0000000000807805 */ /* 0x000fe2000001ff00 */
[----:B------:R-:W-:Y:S01]  /*1420*/  USHF.R.U32.HI UR4, URZ, 0x1f, UR5 ;  /* 0x0000001f3f047899 */ /* 0x000fe20008011605 */
[----:B------:R-:W-:Y:S01]  /*1430*/  CS2R R126, SRZ ;  /* 0x00000000007e7805 */ /* 0x000fe2000001ff00 */
[----:B------:R-:W-:Y:S01]  /*1440*/  UIMAD.WIDE UR6, UR6, 0x2aaaaaab, URZ ;  /* 0x2aaaaaab060678a5 */ /* 0x000fe2000f8e023f */
[----:B------:R-:W-:Y:S01]  /*1450*/  CS2R R124, SRZ ;  /* 0x00000000007c7805 */ /* 0x000fe2000001ff00 */
[----:B------:R-:W-:Y:S01]  /*1460*/  ULEA.HI.SX32 UR4, UR5, UR4, 0x1c ;  /* 0x0000000405047291 */ /* 0x000fe2000f8fe23f */
[----:B------:R-:W-:Y:S01]  /*1470*/  CS2R R122, SRZ ;  /* 0x00000000007a7805 */ /* 0x000fe2000001ff00 */
[----:B------:R-:W-:Y:S01]  /*1480*/  USHF.R.U32.HI UR6, URZ, 0x1f, UR7 ;  /* 0x0000001f3f067899 */ /* 0x000fe20008011607 */
[----:B------:R-:W-:-:S02]  /*1490*/  CS2R R120, SRZ ;  /* 0x0000000000787805 */ /* 0x000fc4000001ff00 */
[----:B------:R-:W-:Y:S02]  /*14a0*/  CS2R R118, SRZ ;  /* 0x0000000000767805 */ /* 0x000fe4000001ff00 */
[----:B------:R-:W-:Y:S01]  /*14b0*/  CS2R R116, SRZ ;  /* 0x0000000000747805 */ /* 0x000fe2000001ff00 */
[----:B------:R-:W-:Y:S01]  /*14c0*/  ULEA.HI.SX32 UR6, UR7, UR6, 0x1c ;  /* 0x0000000607067291 */ /* 0x000fe2000f8fe23f */
[----:B------:R-:W-:Y:S02]  /*14d0*/  CS2R R114, SRZ ;  /* 0x0000000000727805 */ /* 0x000fe4000001ff00 */
[----:B------:R-:W-:Y:S02]  /*14e0*/  CS2R R112, SRZ ;  /* 0x0000000000707805 */ /* 0x000fe4000001ff00 */
[----:B------:R-:W-:Y:S01]  /*14f0*/  CS2R R110, SRZ ;  /* 0x00000000006e7805 */ /* 0x000fe2000001ff00 */
[----:B------:R-:W-:Y:S01]  /*1500*/  UISETP.LT.AND UP0, UPT, UR4, UR6, UPT ;  /* 0x000000060400728c */ /* 0x000fe2000bf01270 */
[----:B------:R-:W-:-:S02]  /*1510*/  CS2R R108, SRZ ;  /* 0x00000000006c7805 */ /* 0x000fc4000001ff00 */
[----:B------:R-:W-:Y:S02]  /*1520*/  CS2R R106, SRZ ;  /* 0x00000000006a7805 */ /* 0x000fe4000001ff00 */
[----:B------:R-:W-:Y:S01]  /*1530*/  CS2R R104, SRZ ;  /* 0x0000000000687805 */ /* 0x000fe2000001ff00 */
[----:B------:R-:W-:Y:S01]  /*1540*/  USEL UR50, UR4, UR6, UP0 ;  /* 0x0000000604327287 */ /* 0x000fe20008000000 */
[----:B------:R-:W-:Y:S01]  /*1550*/  IMAD.MOV.U32 R170, RZ, RZ, RZ ;  /* 0x000000ffffaa7224 */ /* 0x000fe200078e00ff */
[----:B------:R-:W-:Y:S02]  /*1560*/  CS2R R168, SRZ ;  /* 0x0000000000a87805 */ /* 0x000fe4000001ff00 */
[----:B------:R-:W-:Y:S01]  /*1570*/  CS2R R100, SRZ ;  /* 0x0000000000647805 */ /* 0x000fe2000001ff00 */
[----:B------:R-:W-:Y:S01]  /*1580*/  UISETP.GE.AND UP0, UPT, UR50, 0x1, UPT ;  /* 0x000000013200788c */ /* 0x000fe2000bf06270 */
[----:B------:R-:W-:Y:S02]  /*1590*/  CS2R R166, SRZ ;  /* 0x0000000000a67805 */ /* 0x000fe4000001ff00 */
[----:B------:R-:W-:-:S02]  /*15a0*/  CS2R R96, SRZ ;  /* 0x0000000000607805 */ /* 0x000fc4000001ff00 */
[----:B------:R-:W-:Y:S02]  /*15b0*/  CS2R R86, SRZ ;  /* 0x0000000000567805 */ /* 0x000fe4000001ff00 */
[----:B------:R-:W-:Y:S02]  /*15c0*/  CS2R R92, SRZ ;  /* 0x00000000005c7805 */ /* 0x000fe4000001ff00 */
[----:B------:R-:W-:Y:S02]  /*15d0*/  CS2R R90, SRZ ;  /* 0x00000000005a7805 */ /* 0x000fe4000001ff00 */
[----:B------:R-:W-:Y:S02]  /*15e0*/  PLOP3.LUT P1, PT, PT, PT, UP0, 0x80, 0x0 ;  /* 0x000000000000781c */ /* 0x000fe40003f2f008 */
        /* <DEDUP_REMOVED lines=64> */
.L_x_4901:
        /* <DEDUP_REMOVED lines=10> */
.L_x_5041:
[----:B0-----:R-:W-:Y:S01]  /*1a90*/  MOV R0, UR46 ;  /* 0x0000002e00007c02 */ /* 0x001fe20008000f00 */
[----:B------:R-:W-:Y:S05]  /*1aa0*/  WARPSYNC.ALL ;  /* 0x0000000000007948 */ /* 0x000fea0003800000 */
[----:B------:R0:W-:Y:S01]  /*1ab0*/  BAR.SYNC.DEFER_BLOCKING R7, 0x100 ;  /* 0x000400070000751d */ /* 0x0001e20000010000 */
[----:B------:R-:W-:-:S13]  /*1ac0*/  ISETP.NE.AND P0, PT, R0, 0x3, PT ;  /* 0x000000030000780c */ /* 0x000fda0003f05270 */
[----:B0-----:R-:W-:Y:S05]  /*1ad0*/  @!P0 BRA `(.L_x_4903) ;  /* 0x0000000000048947 */ /* 0x001fea0003800000 */
[----:B------:R-:W-:Y:S01]  /*1ae0*/  BPT.TRAP 0x1 ;  /* 0x000000040000795c */ /* 0x000fe20000300000 */
.L_x_4903:
[----:B------:R-:W-:Y:S01]  /*1af0*/  ULEA UR22, UR38, UR51, 0x3 ;  /* 0x0000003326167291 */ /* 0x000fe2000f8e183f */
[----:B------:R-:W-:-:S05]  /*1b00*/  IMAD.U32 R8, RZ, RZ, UR37 ;  /* 0x00000025ff087e24 */ /* 0x000fca000f8e00ff */
[----:B------:R-:W-:-:S04]  /*1b10*/  SHF.L.U32 R8, R8, 0x1f, RZ ;  /* 0x0000001f08087819 */ /* 0x000fc800000006ff */
[----:B------:R0:W1:Y:S01]  /*1b20*/  SYNCS.PHASECHK.TRANS64.TRYWAIT P1, [UR22+0x22830], R8 ;  /* 0x02283008ff0075a7 */ /* 0x0000620008020156 */
[----:B------:R-:W-:Y:S05]  /*1b30*/  @!P0 BRA `(.L_x_4904) ;  /* 0x0000000000048947 */ /* 0x000fea0003800000 */
[----:B------:R-:W-:Y:S01]  /*1b40*/  BPT.TRAP 0x1 ;  /* 0x000000040000795c */ /* 0x000fe20000300000 */
.L_x_4904:
[----:B-1----:R-:W-:Y:S05]  /*1b50*/  @P1 BRA `(.L_x_4905) ;  /* 0x0000000000081947 */ /* 0x002fea0003800000 */
[----:B------:R-:W1:Y:S02]  /*1b60*/  SYNCS.PHASECHK.TRANS64.TRYWAIT P1, [UR22+0x22830], R8 ;  /* 0x02283008ff0075a7 */ /* 0x000e640008020156 */
[----:B-1----:R-:W-:Y:S05]  /*1b70*/  @!P1 BRA `(.L_x_4906) ;  /* 0x0000010000309947 */ /* 0x002fea0003800000 */
.L_x_4905:
[----:B------:R-:W-:Y:S01]  /*1b80*/  UIADD3 UR4, UR51, 0x1c400, URZ ;  /* 0x0001c40033047890 */ /* 0x000fe2000fffe03f */
[----:B------:R-:W-:Y:S01]  /*1b90*/  WARPGROUP.ARRIVE ;  /* 0x00000000000079c5 */ /* 0x000fe20000000000 */
[----:B------:R-:W-:-:S05]  /*1ba0*/  ULOP3.LUT UR16, UR53, 0x10000, URZ, 0xfc, !UPT ;  /* 0x0001000035107892 */ /* 0x000fca000f8efc3f */
[----:B------:R-:W2:Y:S01]  /*1bb0*/  S2R R0, SR_TID.X ;  /* 0x0000000000007919 */ /* 0x000ea20000002100 */
[----:B------:R-:W-:Y:S01]  /*1bc0*/  USHF.R.U32.HI UR4, URZ, 0x4, UR4 ;  /* 0x000000043f047899 */ /* 0x000fe20008011604 */
[----:B------:R-:W-:Y:S01]  /*1bd0*/  UMOV UR17, 0x40000040 ;  /* 0x4000004000117882 */ /* 0x000fe20000000000 */
[----:B------:R-:W-:Y:S02]  /*1be0*/  UMOV UR19, 0x40000040 ;  /* 0x4000004000137882 */ /* 0x000fe40000000000 */
[----:B------:R-:W-:Y:S01]  /*1bf0*/  ULOP3.LUT UR4, UR4, 0x3fff, URZ, 0xc0, !UPT ;  /* 0x00003fff04047892 */ /* 0x000fe2000f8ec03f */
[----:B------:R-:W-:Y:S01]  /*1c00*/  UMOV UR5, 0x40000040 ;  /* 0x4000004000057882 */ /* 0x000fe20000000000 */
[----:B------:R-:W-:Y:S02]  /*1c10*/  UMOV UR7, 0x40000040 ;  /* 0x4000004000077882 */ /* 0x000fe40000000000 */
[----:B------:R-:W-:Y:S02]  /*1c20*/  ULOP3.LUT UR20, UR4, 0x10000, URZ, 0xfc, !UPT ;  /* 0x0001000004147892 */ /* 0x000fe4000f8efc3f */
[----:B------:R-:W-:-:S02]  /*1c30*/  UIADD3 UR4, UR16, 0x2, URZ ;  /* 0x0000000210047890 */ /* 0x000fc4000fffe03f */
[----:B------:R-:W-:Y:S02]  /*1c40*/  UIMAD UR18, UR38, 0x300, UR20 ;  /* 0x00000300261278a4 */ /* 0x000fe4000f8e0214 */
[----:B------:R-:W-:Y:S02]  /*1c50*/  UIADD3 UR8, UR16, 0x4, URZ ;  /* 0x0000000410087890 */ /* 0x000fe4000fffe03f */
[----:B------:R-:W-:Y:S02]  /*1c60*/  UIADD3 UR6, UR18, 0x2, URZ ;  /* 0x0000000212067890 */ /* 0x000fe4000fffe03f */
[----:B------:R-:W-:Y:S01]  /*1c70*/  UIADD3 UR10, UR18, 0x4, URZ ;  /* 0x00000004120a7890 */ /* 0x000fe2000fffe03f */
[----:B------:R-:W-:Y:S02]  /*1c80*/  UMOV UR9, 0x40000040 ;  /* 0x4000004000097882 */ /* 0x000fe40000000000 */
[----:B------:R-:W-:Y:S01]  /*1c90*/  HGMMA.64x96x16.F32.BF16 R24, gdesc[UR16], RZ, !UPT, gsb0 ;  /* 0x01600000101879f0 */ /* 0x000fe2000c0018ff */
[----:B------:R-:W-:Y:S01]  /*1ca0*/  UMOV UR11, 0x40000040 ;  /* 0x40000040000b7882 */ /* 0x000fe20000000000 */
[----:B------:R-:W-:-:S02]  /*1cb0*/  UIADD3 UR12, UR16, 0x6, URZ ;  /* 0x00000006100c7890 */ /* 0x000fc4000fffe03f */
        /* <DEDUP_REMOVED lines=18> */
.L_x_4907:
[----:B------:R-:W-:Y:S01]  /*1de0*/  UISETP.NE.AND UP0, UPT, UR47, URZ, UPT ;  /* 0x0000003f2f00728c */ /* 0x000fe2000bf05270 */
[----:B------:R-:W-:Y:S01]  /*1df0*/  VIADD R4, R16, UR45 ;  /* 0x0000002d10047c36 */ /* 0x000fe20008000000 */
[----:B------:R-:W-:Y:S01]  /*1e00*/  ULDC UR7, c[0x0][0x9d8] ;  /* 0x0002760000077ab9 */ /* 0x000fe20000000800 */
[----:B------:R-:W-:Y:S01]  /*1e10*/  ULDC UR10, c[0x0][0x988] ;  /* 0x00026200000a7ab9 */ /* 0x000fe20000000800 */
[----:B------:R-:W-:Y:S01]  /*1e20*/  FMUL.FTZ R27, R27, UR7 ;  /* 0x000000071b1b7c20 */ /* 0x000fe20008410000 */
[----:B------:R-:W-:Y:S01]  /*1e30*/  FMUL.FTZ R26, R26, UR7 ;  /* 0x000000071a1a7c20 */ /* 0x000fe20008410000 */
[----:B------:R-:W-:Y:S01]  /*1e40*/  PLOP3.LUT P1, PT, PT, PT, UP0, 0x80, 0x0 ;  /* 0x000000000000781c */ /* 0x000fe20003f2f008 */
[----:B------:R-:W-:Y:S01]  /*1e50*/  FMUL.FTZ R30, R30, UR7 ;  /* 0x000000071e1e7c20 */ /* 0x000fe20008410000 */
[----:B------:R-:W-:Y:S01]  /*1e60*/  PLOP3.LUT P2, PT, PT, PT, UP0, 0x80, 0x0 ;  /* 0x000000000000781c */ /* 0x000fe20003f4f008 */
[----:B------:R-:W3:Y:S01]  /*1e70*/  MUFU.TANH R20, R26 ;  /* 0x0000001a00147308 */ /* 0x000ee20000002400 */
[----:B------:R-:W-:Y:S01]  /*1e80*/  FMUL.FTZ R31, R31, UR7 ;  /* 0x000000071f1f7c20 */ /* 0x000fe20008410000 */
[----:B------:R-:W-:Y:S01]  /*1e90*/  @UP0 ULDC UR6, c[0x0][0x44c] ;  /* 0x0001130000060ab9 */ /* 0x000fe20000000800 */
[----:B------:R-:W-:Y:S01]  /*1ea0*/  FMUL.FTZ R34, R34, UR7 ;  /* 0x0000000722227c20 */ /* 0x000fe20008410000 */
[----:B------:R-:W-:Y:S01]  /*1eb0*/  FMUL.FTZ R35, R35, UR7 ;  /* 0x0000000723237c20 */ /* 0x000fe20008410000 */
[----:B------:R-:W-:Y:S01]  /*1ec0*/  FMUL.FTZ R25, R25, UR7 ;  /* 0x0000000719197c20 */ /* 0x000fe20008410000 */
[----:B------:R-:W-:Y:S01]  /*1ed0*/  FMUL.FTZ R38, R38, UR7 ;  /* 0x0000000726267c20 */ /* 0x000fe20008410000 */
[----:B------:R-:W-:Y:S01]  /*1ee0*/  FMUL.FTZ R39, R39, UR7 ;  /* 0x0000000727277c20 */ /* 0x000fe20008410000 */
[----:B------:R-:W4:Y:S01]  /*1ef0*/  MUFU.TANH R27, R27 ;  /* 0x0000001b001b7308 */ /* 0x000f220000002400 */
[----:B------:R-:W-:Y:S01]  /*1f00*/  FMUL.FTZ R28, R28, UR7 ;  /* 0x000000071c1c7c20 */ /* 0x000fe20008410000 */
[----:B-1----:R-:W-:Y:S01]  /*1f10*/  @P1 IMAD.HI.U32 R3, R4, UR6, RZ ;  /* 0x0000000604031c27 */ /* 0x002fe2000f8e00ff */
[----:B------:R-:W-:-:S03]  /*1f20*/  @UP0 ULDC UR6, c[0x0][0x450] ;  /* 0x0001140000060ab9 */ /* 0x000fc60000000800 */
[----:B------:R-:W-:Y:S01]  /*1f30*/  FMUL.FTZ R42, R42, UR7 ;  /* 0x000000072a2a7c20 */ /* 0x000fe20008410000 */
[----:B------:R-:W-:Y:S01]  /*1f40*/  FMUL.FTZ R43, R43, UR7 ;  /* 0x000000072b2b7c20 */ /* 0x000fe20008410000 */
[----:B------:R-:W-:Y:S01]  /*1f50*/  FMUL.FTZ R32, R32, UR7 ;  /* 0x0000000720207c20 */ /* 0x000fe20008410000 */
[----:B------:R-:W-:Y:S01]  /*1f60*/  @P2 SHF.R.U32.HI R4, RZ, UR6, R3 ;  /* 0x00000006ff042c19 */ /* 0x000fe20008011603 */
[----:B------:R-:W-:Y:S01]  /*1f70*/  UIMAD UR6, UR50, -0x60, UR44 ;  /* 0xffffffa0320678a4 */ /* 0x000fe2000f8e022c */
[----:B------:R-:W1:Y:S01]  /*1f80*/  MUFU.TANH R30, R30 ;  /* 0x0000001e001e7308 */ /* 0x000e620000002400 */
[----:B------:R-:W-:Y:S01]  /*1f90*/  FMUL.FTZ R40, R40, UR7 ;  /* 0x0000000728287c20 */ /* 0x000fe20008410000 */
[----:B------:R-:W-:Y:S01]  /*1fa0*/  FMUL.FTZ R46, R46, UR7 ;  /* 0x000000072e2e7c20 */ /* 0x000fe20008410000 */
[----:B------:R-:W5:Y:S01]  /*1fb0*/  SHFL.IDX PT, R3, R4, 0x1, 0x1c1f ;  /* 0x003c1f0004037f89 */ /* 0x000f6200000e0000 */
[----:B------:R-:W-:Y:S01]  /*1fc0*/  UIADD3 UR6, UR6, 0x60, URZ ;  /* 0x0000006006067890 */ /* 0x000fe2000fffe03f */
[----:B------:R-:W-:Y:S01]  /*1fd0*/  FMUL.FTZ R41, R41, UR7 ;  /* 0x0000000729297c20 */ /* 0x000fe20008410000 */
[----:B------:R-:W-:Y:S01]  /*1fe0*/  FMUL.FTZ R36, R36, UR7 ;  /* 0x0000000724247c20 */ /* 0x000fe20008410000 */
[----:B------:R-:W-:Y:S01]  /*1ff0*/  FMUL.FTZ R47, R47, UR7 ;  /* 0x000000072f2f7c20 */ /* 0x000fe20008410000 */
[----:B------:R-:W-:Y:S01]  /*2000*/  MUFU.TANH R31, R31 ;  /* 0x0000001f001f7308 */ /* 0x000fe20000002400 */
[----:B------:R-:W-:Y:S01]  /*2010*/  FMUL.FTZ R50, R50, UR7 ;  /* 0x0000000732327c20 */ /* 0x000fe20008410000 */
[----:B------:R-:W-:-:S02]  /*2020*/  IMAD.U32 R6, RZ, RZ, UR6 ;  /* 0x00000006ff067e24 */ /* 0x000fc4000f8e00ff */
[----:B------:R-:W-:Y:S01]  /*2030*/  FMUL.FTZ R51, R51, UR7 ;  /* 0x0000000733337c20 */ /* 0x000fe20008410000 */
[----:B------:R-:W-:Y:S01]  /*2040*/  FMUL.FTZ R54, R54, UR7 ;  /* 0x0000000736367c20 */ /* 0x000fe20008410000 */
[----:B------:R-:W-:Y:S01]  /*2050*/  FMUL.FTZ R55, R55, UR7 ;  /* 0x0000000737377c20 */ /* 0x000fe20008410000 */
[----:B------:R-:W-:Y:S02]  /*2060*/  IMAD R5, R17, -0x2, R6 ;  /* 0xfffffffe11057824 */ /* 0x000fe400078e0206 */
[----:B------:R-:W-:Y:S01]  /*2070*/  FMUL.FTZ R58, R58, UR7 ;  /* 0x000000073a3a7c20 */ /* 0x000fe20008410000 */
[----:B------:R-:W-:Y:S01]  /*2080*/  IMAD.U32 R6, RZ, RZ, UR42 ;  /* 0x0000002aff067e24 */ /* 0x000fe2000f8e00ff */
[----:B------:R-:W0:Y:S01]  /*2090*/  MUFU.TANH R34, R34 ;  /* 0x0000002200227308 */ /* 0x000e220000002400 */
[----:B------:R-:W-:Y:S01]  /*20a0*/  FMUL.FTZ R59, R59, UR7 ;  /* 0x000000073b3b7c20 */ /* 0x000fe20008410000 */
[----:B------:R-:W-:Y:S01]  /*20b0*/  FMUL.FTZ R62, R62, UR7 ;  /* 0x000000073e3e7c20 */ /* 0x000fe20008410000 */
[----:B------:R-:W-:Y:S01]  /*20c0*/  FMUL.FTZ R63, R63, UR7 ;  /* 0x000000073f3f7c20 */ /* 0x000fe20008410000 */
[--C-:B------:R-:W-:Y:S01]  /*20d0*/  IADD3 R6, -R6, 0x1, R5.reuse ;  /* 0x0000000106067810 */ /* 0x100fe20007ffe105 */
[----:B------:R-:W-:Y:S01]  /*20e0*/  FMUL.FTZ R66, R66, UR7 ;  /* 0x0000000742427c20 */ /* 0x000fe20008410000 */
[----:B------:R-:W-:Y:S01]  /*20f0*/  FMUL.FTZ R67, R67, UR7 ;  /* 0x0000000743437c20 */ /* 0x000fe20008410000 */
[----:B------:R-:W-:Y:S01]  /*2100*/  FMUL.FTZ R70, R70, UR7 ;  /* 0x0000000746467c20 */ /* 0x000fe20008410000 */
[----:B------:R4:W-:Y:S01]  /*2110*/  MUFU.TANH R11, R25 ;  /* 0x00000019000b7308 */ /* 0x0009e20000002400 */
[----:B------:R-:W-:Y:S01]  /*2120*/  FMUL.FTZ R71, R71, UR7 ;  /* 0x0000000747477c20 */ /* 0x000fe20008410000 */
[-CC-:B-----5:R-:W-:Y:S01]  /*2130*/  VIADDMNMX R3, R3, R6.reuse, R5.reuse, PT ;  /* 0x0000000603037246 */ /* 0x1a0fe20003800105 */
[----:B------:R-:W5:Y:S01]  /*2140*/  SHFL.IDX PT, R4, R4, RZ, 0x1c1f ;  /* 0x001c1fff04047589 */ /* 0x000f6200000e0000 */
[----:B------:R-:W-:Y:S01]  /*2150*/  FMUL.FTZ R24, R24, UR7 ;  /* 0x0000000718187c20 */ /* 0x000fe20008410000 */
[----:B------:R-:W-:Y:S01]  /*2160*/  FMUL.FTZ R29, R29, UR7 ;  /* 0x000000071d1d7c20 */ /* 0x000fe20008410000 */
[----:B------:R-:W-:Y:S01]  /*2170*/  ISETP.GT.AND P1, PT, R3, RZ, PT ;  /* 0x000000ff0300720c */ /* 0x000fe20003f24270 */
[----:B------:R-:W-:Y:S01]  /*2180*/  FMUL.FTZ R33, R33, UR7 ;  /* 0x0000000721217c20 */ /* 0x000fe20008410000 */
[C---:B------:R-:W-:Y:S01]  /*2190*/  ISETP.GT.AND P2, PT, R3.reuse, 0x1, PT ;  /* 0x000000010300780c */ /* 0x040fe20003f44270 */
[----:B------:R-:W-:Y:S01]  /*21a0*/  MUFU.TANH R35, R35 ;  /* 0x0000002300237308 */ /* 0x000fe20000002400 */
[----:B------:R-:W-:Y:S01]  /*21b0*/  ISETP.GT.AND P3, PT, R3, 0x8, PT ;  /* 0x000000080300780c */ /* 0x000fe20003f64270 */
[----:B------:R-:W-:Y:S01]  /*21c0*/  FMUL.FTZ R37, R37, UR7 ;  /* 0x0000000725257c20 */ /* 0x000fe20008410000 */
[----:B---3--:R-:W-:Y:S01]  /*21d0*/  FSEL R20, R20, -INF , P1 ;  /* 0xff80000014147808 */ /* 0x008fe20000800000 */
[----:B------:R-:W-:Y:S01]  /*21e0*/  FMUL.FTZ R49, R49, UR7 ;  /* 0x0000000731317c20 */ /* 0x000fe20008410000 */
[----:B----4-:R-:W-:Y:S01]  /*21f0*/  FSEL R25, R27, -INF , P2 ;  /* 0xff8000001b197808 */ /* 0x010fe20001000000 */
[----:B------:R-:W-:Y:S01]  /*2200*/  FMUL.FTZ R44, R44, UR7 ;  /* 0x000000072c2c7c20 */ /* 0x000fe20008410000 */
[----:B------:R-:W-:Y:S01]  /*2210*/  ISETP.GT.AND P1, PT, R3, 0x9, PT ;  /* 0x000000090300780c */ /* 0x000fe20003f24270 */
[----:B------:R-:W3:Y:S01]  /*2220*/  MUFU.TANH R38, R38 ;  /* 0x0000002600267308 */ /* 0x000ee20000002400 */
[----:B-1----:R-:W-:Y:S01]  /*2230*/  FSEL R26, R30, -INF , P3 ;  /* 0xff8000001e1a7808 */ /* 0x002fe20001800000 */
[----:B------:R-:W-:Y:S01]  /*2240*/  FMUL.FTZ R45, R45, UR7 ;  /* 0x000000072d2d7c20 */ /* 0x000fe20008410000 */
[----:B------:R-:W-:Y:S01]  /*2250*/  FMNMX.FTZ R9, R20, R25, !PT ;  /* 0x0000001914097209 */ /* 0x000fe20007810000 */
[----:B------:R-:W-:Y:S01]  /*2260*/  FMUL.FTZ R48, R48, UR7 ;  /* 0x0000000730307c20 */ /* 0x000fe20008410000 */
[----:B------:R-:W-:Y:S01]  /*2270*/  ISETP.GT.AND P2, PT, R3, 0x10, PT ;  /* 0x000000100300780c */ /* 0x000fe20003f44270 */
[----:B------:R-:W-:Y:S01]  /*2280*/  FMUL.FTZ R52, R52, UR7 ;  /* 0x0000000734347c20 */ /* 0x000fe20008410000 */
[----:B------:R-:W-:Y:S01]  /*2290*/  FMNMX.FTZ R9, R26, R9, !PT ;  /* 0x000000091a097209 */ /* 0x000fe20007810000 */
[----:B------:R1:W-:Y:S01]  /*22a0*/  MUFU.TANH R12, R28 ;  /* 0x0000001c000c7308 */ /* 0x0003e20000002400 */
[----:B0-----:R-:W-:Y:S01]  /*22b0*/  FSEL R30, R34, -INF , P2 ;  /* 0xff800000221e7808 */ /* 0x001fe20001000000 */
[----:B------:R-:W-:Y:S01]  /*22c0*/  FMUL.FTZ R53, R53, UR7 ;  /* 0x0000000735357c20 */ /* 0x000fe20008410000 */
[----:B------:R-:W-:Y:S01]  /*22d0*/  ISETP.GT.AND P2, PT, R3, 0x18, PT ;  /* 0x000000180300780c */ /* 0x000fe20003f44270 */
[----:B------:R-:W-:Y:S01]  /*22e0*/  FMUL.FTZ R56, R56, UR7 ;  /* 0x0000000738387c20 */ /* 0x000fe20008410000 */
[----:B-----5:R-:W-:Y:S01]  /*22f0*/  VIADDMNMX R6, R4, R6, R5, PT ;  /* 0x0000000604067246 */ /* 0x020fe20003800105 */
[----:B------:R-:W-:Y:S01]  /*2300*/  FMUL.FTZ R57, R57, UR7 ;  /* 0x0000000739397c20 */ /* 0x000fe20008410000 */
[----:B------:R-:W-:Y:S01]  /*2310*/  FMUL.FTZ R60, R60, UR7 ;  /* 0x000000073c3c7c20 */ /* 0x000fe20008410000 */
[----:B------:R-:W-:Y:S01]  /*2320*/  MUFU.TANH R39, R39 ;  /* 0x0000002700277308 */ /* 0x000fe20000002400 */
[----:B-1----:R-:W-:Y:S01]  /*2330*/  FSEL R28, R31, -INF , P1 ;  /* 0xff8000001f1c7808 */ /* 0x002fe20000800000 */
[----:B------:R-:W-:Y:S01]  /*2340*/  FMUL.FTZ R61, R61, UR7 ;  /* 0x000000073d3d7c20 */ /* 0x000fe20008410000 */
[----:B------:R-:W-:Y:S01]  /*2350*/  ISETP.GT.AND P1, PT, R3, 0x11, PT ;  /* 0x000000110300780c */ /* 0x000fe20003f24270 */
[----:B------:R-:W-:Y:S01]  /*2360*/  FMUL.FTZ R64, R64, UR7 ;  /* 0x0000000740407c20 */ /* 0x000fe20008410000 */
[----:B------:R-:W-:Y:S01]  /*2370*/  FMNMX.FTZ R9, R28, R9, !PT ;  /* 0x000000091c097209 */ /* 0x000fe20007810000 */
[----:B------:R-:W-:Y:S01]  /*2380*/  FMUL.FTZ R65, R65, UR7 ;  /* 0x0000000741417c20 */ /* 0x000fe20008410000 */
[----:B---3--:R-:W-:Y:S01]  /*2390*/  FSEL R34, R38, -INF , P2 ;  /* 0xff80000026227808 */ /* 0x008fe20001000000 */
[----:B------:R-:W0:Y:S01]  /*23a0*/  MUFU.TANH R42, R42 ;  /* 0x0000002a002a7308 */ /* 0x000e220000002400 */
[----:B------:R-:W-:Y:S01]  /*23b0*/  FMNMX.FTZ R9, R30, R9, !PT ;  /* 0x000000091e097209 */ /* 0x000fe20007810000 */
[----:B------:R-:W-:Y:S01]  /*23c0*/  FMUL.FTZ R68, R68, UR7 ;  /* 0x0000000744447c20 */ /* 0x000fe20008410000 */
[----:B------:R-:W-:Y:S01]  /*23d0*/  ISETP.GT.AND P2, PT, R3, 0x20, PT ;  /* 0x000000200300780c */ /* 0x000fe20003f44270 */
[----:B------:R-:W-:Y:S01]  /*23e0*/  FMUL.FTZ R69, R69, UR7 ;  /* 0x0000000745457c20 */ /* 0x000fe20008410000 */
[----:B------:R-:W-:Y:S01]  /*23f0*/  ISETP.GT.AND P3, PT, R6, 0x8, PT ;  /* 0x000000080600780c */ /* 0x000fe20003f64270 */
[----:B------:R-:W-:-:S02]  /*2400*/  UIADD3 UR6, UR22, 0x22840, URZ ;  /* 0x0002284016067890 */ /* 0x000fc4000fffe03f */
[----:B------:R1:W-:Y:S02]  /*2410*/  MUFU.TANH R15, R32 ;  /* 0x00000020000f7308 */ /* 0x0003e40000002400 */
[----:B------:R-:W-:-:S06]  /*2420*/  UPRMT UR6, UR52, 0x654, UR6 ;  /* 0x0000065434067896 */ /* 0x000fcc0008000006 */
        /* <DEDUP_REMOVED lines=342> */
.L_x_4908:
[----:B------:R0:W1:Y:S01]  /*3990*/  SYNCS.PHASECHK.TRANS64.TRYWAIT P1, [UR22+0x22850], R8 ;  /* 0x02285008ff0075a7 */ /* 0x0000620008020156 */
[----:B------:R-:W-:Y:S05]  /*39a0*/  @!P0 BRA `(.L_x_4909) ;  /* 0x0000000000048947 */ /* 0x000fea0003800000 */
[----:B------:R-:W-:Y:S01]  /*39b0*/  BPT.TRAP 0x1 ;  /* 0x000000040000795c */ /* 0x000fe20000300000 */
.L_x_4909:
[----:B-1----:R-:W-:Y:S05]  /*39c0*/  @P1 BRA `(.L_x_4910) ;  /* 0x0000000000081947 */ /* 0x002fea0003800000 */
[----:B------:R-:W1:Y:S02]  /*39d0*/  SYNCS.PHASECHK.TRANS64.TRYWAIT P1, [UR22+0x22850], R8 ;  /* 0x02285008ff0075a7 */ /* 0x000e640008020156 */
[----:B-1----:R-:W-:Y:S05]  /*39e0*/  @!P1 BRA `(.L_x_4911) ;  /* 0x000000e000ac9947 */ /* 0x002fea0003800000 */
.L_x_4910:
        /* <DEDUP_REMOVED lines=43> */
.L_x_4912:
[----:B------:R-:W-:Y:S01]  /*3ca0*/  UISETP.NE.AND UP0, UPT, UR47, URZ, UPT ;  /* 0x0000003f2f00728c */ /* 0x000fe2000bf05270 */
[----:B------:R-:W2:Y:S01]  /*3cb0*/  S2UR UR14, SR_CgaCtaId ;  /* 0x00000000000e79c3 */ /* 0x000ea20000008800 */
[----:B------:R-:W-:Y:S01]  /*3cc0*/  UMOV UR11, UR45 ;  /* 0x0000002d000b7c82 */ /* 0x000fe20008000000 */
[----:B------:R-:W-:Y:S02]  /*3cd0*/  UIADD3 UR22, UR22, 0x22860, URZ ;  /* 0x0002286016167890 */ /* 0x000fe4000fffe03f */
[----:B------:R-:W-:-:S06]  /*3ce0*/  UIADD3 UR23, UR50, -0x2, URZ ;  /* 0xfffffffe32177890 */ /* 0x000fcc000fffe03f */
[----:B------:R-:W-:Y:S01]  /*3cf0*/  @UP0 ULDC UR6, c[0x0][0x44c] ;  /* 0x0001130000060ab9 */ /* 0x000fe20000000800 */
[----:B------:R-:W-:Y:S01]  /*3d00*/  @UP0 ULDC UR15, c[0x0][0x450] ;  /* 0x00011400000f0ab9 */ /* 0x000fe20000000800 */
[----:B------:R-:W-:-:S04]  /*3d10*/  UIMAD.WIDE.U32 UR6, UR45, UR6, URZ ;  /* 0x000000062d0672a5 */ /* 0x000fc8000f8e003f */
[----:B------:R-:W-:-:S04]  /*3d20*/  @UP0 USHF.R.U32.HI UR11, URZ, UR15, UR7 ;  /* 0x0000000f3f0b0299 */ /* 0x000fc80008011607 */
[----:B------:R-:W-:-:S04]  /*3d30*/  UIADD3 UR6, UR11, UR44, -UR42 ;  /* 0x0000002c0b067290 */ /* 0x000fc8000fffe82a */
        /* <DEDUP_REMOVED lines=11> */
[----:B------:R-:W-:Y:S01]  /*3df0*/  ULDC UR26, c[0x0][0x9d8] ;  /* 0x00027600001a7ab9 */ /* 0x000fe20000000800 */
[----:B0-----:R-:W-:Y:S01]  /*3e00*/  IMAD.MOV.U32 R8, RZ, RZ, R6 ;  /* 0x000000ffff087224 */ /* 0x001fe200078e0006 */
[----:B------:R-:W-:-:S06]  /*3e10*/  ULDC UR27, c[0x0][0x988] ;  /* 0x00026200001b7ab9 */ /* 0x000fcc0000000800 */
.L_x_4924:
[----:B------:R-:W-:-:S04]  /*3e20*/  UIADD3 UR38, UR38, 0x1, URZ ;  /* 0x0000000126267890 */ /* 0x000fc8000fffe03f */
[----:B------:R-:W-:-:S04]  /*3e30*/  UISETP.NE.AND UP0, UPT, UR38, 0x2, UPT ;  /* 0x000000022600788c */ /* 0x000fc8000bf05270 */
[----:B------:R-:W-:Y:S02]  /*3e40*/  USEL UR6, URZ, 0x1, UP0 ;  /* 0x000000013f067887 */ /* 0x000fe40008000000 */
[----:B------:R-:W-:Y:S02]  /*3e50*/  USEL UR38, UR38, URZ, UP0 ;  /* 0x0000003f26267287 */ /* 0x000fe40008000000 */
[----:B------:R-:W-:Y:S01]  /*3e60*/  ULOP3.LUT UR37, UR37, UR6, URZ, 0x3c, !UPT ;  /* 0x0000000625257292 */ /* 0x000fe2000f8e3c3f */
[----:B01----:R-:W-:Y:S11]  /*3e70*/  @!P0 BRA `(.L_x_4914) ;  /* 0x0000000000048947 */ /* 0x003ff60003800000 */
[----:B------:R-:W-:Y:S01]  /*3e80*/  BPT.TRAP 0x1 ;  /* 0x000000040000795c */ /* 0x000fe20000300000 */
.L_x_4914:
[----:B------:R-:W0:Y:S01]  /*3e90*/  S2UR UR24, SR_CgaCtaId ;  /* 0x00000000001879c3 */ /* 0x000e220000008800 */
[----:B------:R-:W-:Y:S01]  /*3ea0*/  UMOV UR6, 0x400 ;  /* 0x0000040000067882 */ /* 0x000fe20000000000 */
[----:B------:R-:W-:-:S04]  /*3eb0*/  MOV R7, UR37 ;  /* 0x0000002500077c02 */ /* 0x000fc80008000f00 */
[----:B------:R-:W-:Y:S01]  /*3ec0*/  SHF.L.U32 R7, R7, 0x1f, RZ ;  /* 0x0000001f07077819 */ /* 0x000fe200000006ff */
[----:B0-----:R-:W-:-:S04]  /*3ed0*/  ULEA UR6, UR24, UR6, 0x18 ;  /* 0x0000000618067291 */ /* 0x001fc8000f8ec03f */
[----:B------:R-:W-:-:S09]  /*3ee0*/  ULEA UR25, UR38, UR6, 0x3 ;  /* 0x0000000626197291 */ /* 0x000fd2000f8e183f */
[----:B------:R0:W1:Y:S01]  /*3ef0*/  SYNCS.PHASECHK.TRANS64.TRYWAIT P1, [UR25+0x22830], R7 ;  /* 0x02283007ff0075a7 */ /* 0x0000620008020159 */
[----:B------:R-:W-:Y:S05]  /*3f00*/  @!P0 BRA `(.L_x_4915) ;  /* 0x0000000000048947 */ /* 0x000fea0003800000 */
[----:B------:R-:W-:Y:S01]  /*3f10*/  BPT.TRAP 0x1 ;  /* 0x000000040000795c */ /* 0x000fe20000300000 */
.L_x_4915:
[----:B-1----:R-:W-:Y:S05]  /*3f20*/  @P1 BRA `(.L_x_4916) ;  /* 0x0000000000081947 */ /* 0x002fea0003800000 */
[----:B------:R-:W1:Y:S02]  /*3f30*/  SYNCS.PHASECHK.TRANS64.TRYWAIT P1, [UR25+0x22830], R7 ;  /* 0x02283007ff0075a7 */ /* 0x000e640008020159 */
[----:B-1----:R-:W-:Y:S05]  /*3f40*/  @!P1 BRA `(.L_x_4917) ;  /* 0x000000dc006c9947 */ /* 0x002fea0003800000 */
.L_x_4916:
        /* <DEDUP_REMOVED lines=26> */
.L_x_4918:
[----:B------:R-:W-:Y:S01]  /*40f0*/  UISETP.NE.AND UP0, UPT, UR47, URZ, UPT ;  /* 0x0000003f2f00728c */ /* 0x000fe2000bf05270 */
[----:B------:R-:W-:Y:S02]  /*4100*/  VIADD R5, R16, UR45 ;  /* 0x0000002d10057c36 */ /* 0x000fe40008000000 */
[----:B------:R-:W-:Y:S01]  /*4110*/  FMUL.FTZ R14, R161, UR26 ;  /* 0x0000001aa10e7c20 */ /* 0x000fe20008410000 */
[----:B------:R-:W-:Y:S01]  /*4120*/  FMUL.FTZ R13, R160, UR26 ;  /* 0x0000001aa00d7c20 */ /* 0x000fe20008410000 */
[----:B------:R-:W-:Y:S01]  /*4130*/  FMUL.FTZ R160, R167, UR26 ;  /* 0x0000001aa7a07c20 */ /* 0x000fe20008410000 */
[----:B------:R-:W-:Y:S01]  /*4140*/  FMUL.FTZ R154, R154, UR26 ;  /* 0x0000001a9a9a7c20 */ /* 0x000fe20008410000 */
[----:B------:R-:W-:Y:S01]  /*4150*/  PLOP3.LUT P1, PT, PT, PT, UP0, 0x80, 0x0 ;  /* 0x000000000000781c */ /* 0x000fe20003f2f008 */
[----:B------:R-:W-:Y:S01]  /*4160*/  IMAD.MOV.U32 R210, RZ, RZ, -0x2 ;  /* 0xfffffffeffd27424 */ /* 0x000fe200078e00ff */
[----:B------:R-:W-:Y:S01]  /*4170*/  PLOP3.LUT P2, PT, PT, PT, UP0, 0x80, 0x0 ;  /* 0x000000000000781c */ /* 0x000fe20003f4f008 */
[----:B------:R-:W-:Y:S01]  /*4180*/  FMUL.FTZ R6, R152, UR26 ;  /* 0x0000001a98067c20 */ /* 0x000fe20008410000 */
[----:B------:R-:W-:Y:S01]  /*4190*/  FMUL.FTZ R10, R153, UR26 ;  /* 0x0000001a990a7c20 */ /* 0x000fe20008410000 */
[----:B------:R-:W-:Y:S01]  /*41a0*/  @UP0 ULDC UR6, c[0x0][0x44c] ;  /* 0x0001130000060ab9 */ /* 0x000fe20000000800 */
[----:B------:R-:W-:Y:S01]  /*41b0*/  FMUL.FTZ R152, R169, UR26 ;  /* 0x0000001aa9987c20 */ /* 0x000fe20008410000 */
[----:B------:R-:W-:Y:S01]  /*41c0*/  FMUL.FTZ R153, R155, UR26 ;  /* 0x0000001a9b997c20 */ /* 0x000fe20008410000 */
[----:B------:R-:W-:Y:S01]  /*41d0*/  IMAD.U32 R169, RZ, RZ, UR42 ;  /* 0x0000002affa97e24 */ /* 0x000fe2000f8e00ff */
[----:B------:R-:W2:Y:S01]  /*41e0*/  MUFU.TANH R154, R154 ;  /* 0x0000009a009a7308 */ /* 0x000ea20000002400 */
[----:B------:R-:W-:Y:S01]  /*41f0*/  FMUL.FTZ R155, R158, UR26 ;  /* 0x0000001a9e9b7c20 */ /* 0x000fe20008410000 */
[----:B------:R-:W-:Y:S01]  /*4200*/  FMUL.FTZ R11, R156, UR26 ;  /* 0x0000001a9c0b7c20 */ /* 0x000fe20008410000 */
[----:B------:R-:W-:Y:S01]  /*4210*/  FMUL.FTZ R156, R159, UR26 ;  /* 0x0000001a9f9c7c20 */ /* 0x000fe20008410000 */
[----:B------:R-:W-:Y:S01]  /*4220*/  @P1 IMAD.HI.U32 R161, R5, UR6, RZ ;  /* 0x0000000605a11c27 */ /* 0x000fe2000f8e00ff */
[----:B------:R-:W-:-:S03]  /*4230*/  @UP0 ULDC UR6, c[0x0][0x450] ;  /* 0x0001140000060ab9 */ /* 0x000fc60000000800 */
[----:B------:R-:W-:Y:S01]  /*4240*/  FMUL.FTZ R20, R165, UR26 ;  /* 0x0000001aa5147c20 */ /* 0x000fe20008410000 */
[----:B------:R-:W-:Y:S01]  /*4250*/  FMUL.FTZ R165, R178, UR26 ;  /* 0x0000001ab2a57c20 */ /* 0x000fe20008410000 */
[----:B------:R-:W3:Y:S01]  /*4260*/  MUFU.TANH R153, R153 ;  /* 0x0000009900997308 */ /* 0x000ee20000002400 */
[----:B------:R-:W-:Y:S01]  /*4270*/  @P2 SHF.R.U32.HI R5, RZ, UR6, R161 ;  /* 0x00000006ff052c19 */ /* 0x000fe200080116a1 */
[----:B------:R-:W-:Y:S01]  /*4280*/  UMOV UR6, 0x1 ;  /* 0x0000000100067882 */ /* 0x000fe20000000000 */
[----:B------:R-:W-:Y:S01]  /*4290*/  FMUL.FTZ R158, R162, UR26 ;  /* 0x0000001aa29e7c20 */ /* 0x000fe20008410000 */
[----:B------:R-:W-:Y:S01]  /*42a0*/  UIMAD UR6, UR23, -0x60, UR6 ;  /* 0xffffffa0170678a4 */ /* 0x000fe2000f8e0206 */
[----:B------:R-:W-:Y:S01]  /*42b0*/  FMUL.FTZ R12, R157, UR26 ;  /* 0x0000001a9d0c7c20 */ /* 0x000fe20008410000 */
[----:B------:R-:W4:Y:S01]  /*42c0*/  SHFL.IDX PT, R167, R5, 0x1, 0x1c1f ;  /* 0x003c1f0005a77f89 */ /* 0x000f2200000e0000 */
[----:B------:R-:W-:Y:S01]  /*42d0*/  FMUL.FTZ R157, R163, UR26 ;  /* 0x0000001aa39d7c20 */ /* 0x000fe20008410000 */
[----:B------:R-:W5:Y:S01]  /*42e0*/  MUFU.TANH R155, R155 ;  /* 0x0000009b009b7308 */ /* 0x000f620000002400 */
[----:B------:R-:W-:Y:S01]  /*42f0*/  FMUL.FTZ R159, R166, UR26 ;  /* 0x0000001aa69f7c20 */ /* 0x000fe20008410000 */
[----:B------:R-:W-:-:S02]  /*4300*/  IMAD R210, R17, R210, UR6 ;  /* 0x0000000611d27e24 */ /* 0x000fc4000f8e02d2 */
[----:B------:R-:W-:Y:S01]  /*4310*/  FMUL.FTZ R162, R170, UR26 ;  /* 0x0000001aaaa27c20 */ /* 0x000fe20008410000 */
[----:B------:R-:W-:Y:S01]  /*4320*/  FMUL.FTZ R161, R171, UR26 ;  /* 0x0000001aaba17c20 */ /* 0x000fe20008410000 */
[----:B------:R-:W-:Y:S01]  /*4330*/  FMUL.FTZ R163, R174, UR26 ;  /* 0x0000001aaea37c20 */ /* 0x000fe20008410000 */
[----:B------:R-:W-:Y:S01]  /*4340*/  FMUL.FTZ R15, R164, UR26 ;  /* 0x0000001aa40f7c20 */ /* 0x000fe20008410000 */
[----:B------:R-:W-:Y:S01]  /*4350*/  IADD3 R210, -R169, UR44, R210 ;  /* 0x0000002ca9d27c10 */ /* 0x000fe2000fffe1d2 */
        /* <DEDUP_REMOVED lines=12> */
[----:B------:R-:W1:Y:S01]  /*4420*/  SHFL.IDX PT, R5, R5, RZ, 0x1c1f ;  /* 0x001c1fff05057589 */ /* 0x000e6200000e0000 */
[----:B------:R-:W-:Y:S01]  /*4430*/  FMUL.FTZ R183, R180, UR26 ;  /* 0x0000001ab4b77c20 */ /* 0x000fe20008410000 */
[----:B----4-:R-:W-:-:S02]  /*4440*/  IMAD.IADD R178, R210, 0x1, R167 ;  /* 0x00000001d2b27824 */ /* 0x010fc400078e02a7 */
[----:B------:R-:W-:Y:S01]  /*4450*/  FMUL.FTZ R167, R182, UR26 ;  /* 0x0000001ab6a77c20 */ /* 0x000fe20008410000 */
[----:B------:R-:W4:Y:S01]  /*4460*/  MUFU.TANH R157, R157 ;  /* 0x0000009d009d7308 */ /* 0x000f220000002400 */
[----:B------:R-:W-:Y:S01]  /*4470*/  FMUL.FTZ R180, R188, UR26 ;  /* 0x0000001abcb47c20 */ /* 0x000fe20008410000 */
[----:B------:R-:W-:Y:S01]  /*4480*/  FMUL.FTZ R196, R196, UR26 ;  /* 0x0000001ac4c47c20 */ /* 0x000fe20008410000 */
[C---:B------:R-:W-:Y:S01]  /*4490*/  ISETP.GT.AND P1, PT, R178.reuse, RZ, PT ;  /* 0x000000ffb200720c */ /* 0x040fe20003f24270 */
[----:B------:R-:W-:Y:S01]  /*44a0*/  UMOV UR10, UR27 ;  /* 0x0000001b000a7c82 */ /* 0x000fe20008000000 */
[----:B------:R-:W-:Y:S01]  /*44b0*/  ISETP.GT.AND P2, PT, R178, 0x1, PT ;  /* 0x00000001b200780c */ /* 0x000fe20003f44270 */
[----:B------:R-:W-:Y:S01]  /*44c0*/  FMUL.FTZ R186, R192, UR26 ;  /* 0x0000001ac0ba7c20 */ /* 0x000fe20008410000 */
[----:B--2---:R-:W-:Y:S01]  /*44d0*/  FSEL R154, R154, -INF , P1 ;  /* 0xff8000009a9a7808 */ /* 0x004fe20000800000 */
[----:B------:R-:W2:Y:S01]  /*44e0*/  MUFU.TANH R159, R159 ;  /* 0x0000009f009f7308 */ /* 0x000ea20000002400 */
[----:B------:R-:W-:Y:S01]  /*44f0*/  ISETP.GT.AND P1, PT, R178, 0x8, PT ;  /* 0x00000008b200780c */ /* 0x000fe20003f24270 */
[----:B------:R-:W-:Y:S01]  /*4500*/  FMUL.FTZ R192, R197, UR26 ;  /* 0x0000001ac5c07c20 */ /* 0x000fe20008410000 */
[----:B---3--:R-:W-:Y:S01]  /*4510*/  FSEL R153, R153, -INF , P2 ;  /* 0xff80000099997808 */ /* 0x008fe20001000000 */
[----:B------:R-:W-:Y:S01]  /*4520*/  UIADD3 UR6, UR25, 0x22840, URZ ;  /* 0x0002284019067890 */ /* 0x000fe2000fffe03f */
[----:B------:R-:W-:-:S02]  /*4530*/  FMNMX.FTZ R170, R154, R9, !PT ;  /* 0x000000099aaa7209 */ /* 0x000fc40007810000 */
[C---:B------:R-:W-:Y:S01]  /*4540*/  ISETP.GT.AND P2, PT, R178.reuse, 0x9, PT ;  /* 0x00000009b200780c */ /* 0x040fe20003f44270 */
[----:B------:R-:W3:Y:S01]  /*4550*/  MUFU.TANH R160, R160 ;  /* 0x000000a000a07308 */ /* 0x000ee20000002400 */
[----:B-----5:R-:W-:Y:S01]  /*4560*/  FSEL R155, R155, -INF , P1 ;  /* 0xff8000009b9b7808 */ /* 0x020fe20000800000 */
[----:B------:R-:W-:Y:S01]  /*4570*/  UPRMT UR6, UR24, 0x654, UR6 ;  /* 0x0000065418067896 */ /* 0x000fe20008000006 */
[----:B------:R-:W-:Y:S02]  /*4580*/  FMNMX.FTZ R170, R153, R170, !PT ;  /* 0x000000aa99aa7209 */ /* 0x000fe40007810000 */
[----:B------:R-:W-:Y:S02]  /*4590*/  ISETP.GT.AND P1, PT, R178, 0x10, PT ;  /* 0x00000010b200780c */ /* 0x000fe40003f24270 */
[----:B0-----:R-:W-:Y:S01]  /*45a0*/  FSEL R156, R156, -INF , P2 ;  /* 0xff8000009c9c7808 */ /* 0x001fe20001000000 */
[----:B------:R-:W0:Y:S01]  /*45b0*/  MUFU.TANH R162, R162 ;  /* 0x000000a200a27308 */ /* 0x000e220000002400 */
[----:B------:R-:W-:Y:S01]  /*45c0*/  FMNMX.FTZ R171, R155, R170, !PT ;  /* 0x000000aa9bab7209 */ /* 0x000fe20007810000 */
[----:B------:R-:W-:Y:S01]  /*45d0*/  FMUL.FTZ R170, R187, UR26 ;  /* 0x0000001abbaa7c20 */ /* 0x000fe20008410000 */
[----:B------:R-:W-:Y:S01]  /*45e0*/  ISETP.GT.AND P2, PT, R178, 0x11, PT ;  /* 0x00000011b200780c */ /* 0x000fe20003f44270 */
[----:B------:R-:W-:Y:S01]  /*45f0*/  SYNCS.ARRIVE.TRANS64.RED.A1T0 RZ, [UR6], RZ ;  /* 0x000000ffffff79a7 */ /* 0x000fe20008100406 */
[----:B-1----:R-:W-:-:S02]  /*4600*/  FSEL R158, R158, -INF , P1 ;  /* 0xff8000009e9e7808 */ /* 0x002fc40000800000 */
[----:B------:R-:W-:Y:S01]  /*4610*/  FMNMX.FTZ R171, R156, R171, !PT ;  /* 0x000000ab9cab7209 */ /* 0x000fe20007810000 */
[----:B------:R-:W1:Y:S01]  /*4620*/  MUFU.TANH R161, R161 ;  /* 0x000000a100a17308 */ /* 0x000e620000002400 */
[----:B------:R-:W-:Y:S02]  /*4630*/  ISETP.GT.AND P1, PT, R178, 0x18, PT ;  /* 0x00000018b200780c */ /* 0x000fe40003f24270 */
[----:B----4-:R-:W-:Y:S02]  /*4640*/  FSEL R157, R157, -INF , P2 ;  /* 0xff8000009d9d7808 */ /* 0x010fe40001000000 */
[----:B------:R-:W-:Y:S02]  /*4650*/  FMNMX.FTZ R174, R158, R171, !PT ;  /* 0x000000ab9eae7209 */ /* 0x000fe40007810000 */
[----:B------:R-:W-:Y:S01]  /*4660*/  ISETP.GT.AND P2, PT, R178, 0x19, PT ;  /* 0x00000019b200780c */ /* 0x000fe20003f44270 */
[----:B------:R-:W4:Y:S01]  /*4670*/  MUFU.TANH R163, R163 ;  /* 0x000000a300a37308 */ /* 0x000f220000002400 */
[----:B--2---:R-:W-:-:S02]  /*4680*/  FSEL R159, R159, -INF , P1 ;  /* 0xff8000009f9f7808 */ /* 0x004fc40000800000 */
[----:B------:R-:W-:Y:S02]  /*4690*/  FMNMX.FTZ R174, R157, R174, !PT ;  /* 0x000000ae9dae7209 */ /* 0x000fe40007810000 */
[----:B------:R-:W-:Y:S02]  /*46a0*/  ISETP.GT.AND P1, PT, R178, 0x20, PT ;  /* 0x00000020b200780c */ /* 0x000fe40003f24270 */
[----:B---3--:R-:W-:Y:S01]  /*46b0*/  FSEL R160, R160, -INF , P2 ;  /* 0xff800000a0a07808 */ /* 0x008fe20001000000 */
[----:B------:R-:W2:Y:S01]  /*46c0*/  MUFU.TANH R164, R164 ;  /* 0x000000a400a47308 */ /* 0x000ea20000002400 */
[----:B------:R-:W-:Y:S01]  /*46d0*/  FMNMX.FTZ R171, R159, R174, !PT ;  /* 0x000000ae9fab7209 */ /* 0x000fe20007810000 */
[----:B------:R-:W-:Y:S01]  /*46e0*/  FMUL.FTZ R174, R190, UR26 ;  /* 0x0000001abeae7c20 */ /* 0x000fe20008410000 */
[----:B------:R-:W-:Y:S01]  /*46f0*/  ISETP.GT.AND P2, PT, R178, 0x21, PT ;  /* 0x00000021b200780c */ /* 0x000fe20003f44270 */
[----:B------:R-:W-:Y:S01]  /*4700*/  FMUL.FTZ R190, R173, UR26 ;  /* 0x0000001aadbe7c20 */ /* 0x000fe20008410000 */
[----:B0-----:R-:W-:-:S02]  /*4710*/  FSEL R162, R162, -INF , P1 ;  /* 0xff800000a2a27808 */ /* 0x001fc40000800000 */
[----:B------:R-:W-:Y:S01]  /*4720*/  FMNMX.FTZ R171, R160, R171, !PT ;  /* 0x000000aba0ab7209 */ /* 0x000fe20007810000 */
[----:B------:R-:W0:Y:S01]  /*4730*/  MUFU.TANH R165, R165 ;  /* 0x000000a500a57308 */ /* 0x000e220000002400 */
[----:B------:R-:W-:Y:S02]  /*4740*/  ISETP.GT.AND P1, PT, R178, 0x28, PT ;  /* 0x00000028b200780c */ /* 0x000fe40003f24270 */
[----:B-1----:R-:W-:Y:S02]  /*4750*/  FSEL R161, R161, -INF , P2 ;  /* 0xff800000a1a17808 */ /* 0x002fe40001000000 */
[----:B------:R-:W-:Y:S02]  /*4760*/  FMNMX.FTZ R182, R162, R171, !PT ;  /* 0x000000aba2b67209 */ /* 0x000fe40007810000 */
[----:B------:R-:W-:Y:S01]  /*4770*/  ISETP.GT.AND P2, PT, R178, 0x29, PT ;  /* 0x00000029b200780c */ /* 0x000fe20003f44270 */
[----:B------:R-:W1:Y:S01]  /*4780*/  MUFU.TANH R166, R166 ;  /* 0x000000a600a67308 */ /* 0x000e620000002400 */
[----:B----4-:R-:W-:-:S02]  /*4790*/  FSEL R163, R163, -INF , P1 ;  /* 0xff800000a3a37808 */ /* 0x010fc40000800000 */
[----:B------:R-:W-:Y:S02]  /*47a0*/  FMNMX.FTZ R182, R161, R182, !PT ;  /* 0x000000b6a1b67209 */ /* 0x000fe40007810000 */
[----:B------:R-:W-:Y:S02]  /*47b0*/  ISETP.GT.AND P1, PT, R178, 0x30, PT ;  /* 0x00000030b200780c */ /* 0x000fe40003f24270 */
[----:B--2---:R-:W-:Y:S01]  /*47c0*/  FSEL R164, R164, -INF , P2 ;  /* 0xff800000a4a47808 */ /* 0x004fe20001000000 */
[----:B------:R-:W2:Y:S01]  /*47d0*/  MUFU.TANH R167, R167 ;  /* 0x000000a700a77308 */ /* 0x000ea20000002400 */
[----:B------:R-:W-:Y:S02]  /*47e0*/  FMNMX.FTZ R171, R163, R182, !PT ;  /* 0x000000b6a3ab7209 */ /* 0x000fe40007810000 */
[----:B------:R-:W-:Y:S02]  /*47f0*/  ISETP.GT.AND P2, PT, R178, 0x31, PT ;  /* 0x00000031b200780c */ /* 0x000fe40003f44270 */
        /* <DEDUP_REMOVED lines=8> */
[----:B--2---:R-:W-:-:S02]  /*4880*/  FSEL R167, R167, -INF , P1 ;  /* 0xff800000a7a77808 */ /* 0x004fc40000800000 */
[----:B------:R-:W-:Y:S02]  /*4890*/  FMNMX.FTZ R182, R166, R171, !PT ;  /* 0x000000aba6b67209 */ /* 0x000fe40007810000 */
[----:B------:R-:W-:Y:S02]  /*48a0*/  ISETP.GT.AND P1, PT, R178, 0x40, PT ;  /* 0x00000040b200780c */ /* 0x000fe40003f24270 */
[----:B------:R-:W-:Y:S01]  /*48b0*/  FMNMX.FTZ R171, R167, R182, !PT ;  /* 0x000000b6a7ab7209 */ /* 0x000fe20007810000 */
        /* <DEDUP_REMOVED lines=8> */
[----:B------:R1:W3:Y:S01]  /*4940*/  MUFU.TANH R175, R191 ;  /* 0x000000bf00af7308 */ /* 0x0002e20000002400 */
[----:B--2---:R-:W-:Y:S02]  /*4950*/  FSEL R170, R170, -INF , P2 ;  /* 0xff800000aaaa7808 */ /* 0x004fe40001000000 */
[----:B------:R-:W-:Y:S02]  /*4960*/  ISETP.GT.AND P2, PT, R178, 0x49, PT ;  /* 0x00000049b200780c */ /* 0x000fe40003f44270 */
[----:B------:R-:W-:-:S03]  /*4970*/  FMNMX.FTZ R171, R170, R171, !PT ;  /* 0x000000abaaab7209 */ /* 0x000fc60007810000 */
[----:B------:R2:W4:Y:S01]  /*4980*/  MUFU.TANH R179, R194 ;  /* 0x000000c200b37308 */ /* 0x0005220000002400 */
[----:B0-----:R-:W-:Y:S01]  /*4990*/  FSEL R174, R174, -INF , P1 ;  /* 0xff800000aeae7808 */ /* 0x001fe20000800000 */
[----:B-1----:R-:W-:Y:S01]  /*49a0*/  FMUL.FTZ R191, R176, UR26 ;  /* 0x0000001ab0bf7c20 */ /* 0x002fe20008410000 */
[----:B------:R-:W-:Y:S02]  /*49b0*/  ISETP.GT.AND P1, PT, R178, 0x50, PT ;  /* 0x00000050b200780c */ /* 0x000fe40003f24270 */
[----:B------:R-:W-:-:S03]  /*49c0*/  FMNMX.FTZ R182, R174, R171, !PT ;  /* 0x000000abaeb67209 */ /* 0x000fc60007810000 */
[----:B------:R-:W0:Y:S01]  /*49d0*/  MUFU.TANH R195, R195 ;  /* 0x000000c300c37308 */ /* 0x000e220000002400 */
[----:B---3--:R-:W-:Y:S01]  /*49e0*/  FSEL R175, R175, -INF , P2 ;  /* 0xff800000afaf7808 */ /* 0x008fe20001000000 */
[----:B--2---:R-:W-:Y:S01]  /*49f0*/  FMUL.FTZ R194, R172, UR26 ;  /* 0x0000001aacc27c20 */ /* 0x004fe20008410000 */
[----:B------:R-:W-:Y:S02]  /*4a00*/  ISETP.GT.AND P2, PT, R178, 0x51, PT ;  /* 0x00000051b200780c */ /* 0x000fe40003f44270 */
[----:B------:R-:W-:-:S03]  /*4a10*/  FMNMX.FTZ R182, R175, R182, !PT ;  /* 0x000000b6afb67209 */ /* 0x000fc60007810000 */
[----:B------:R-:W1:Y:S01]  /*4a20*/  MUFU.TANH R198, R198 ;  /* 0x000000c600c67308 */ /* 0x000e620000002400 */
[----:B----4-:R-:W-:Y:S02]  /*4a30*/  FSEL R171, R179, -INF , P1 ;  /* 0xff800000b3ab7808 */ /* 0x010fe40000800000 */
[----:B------:R-:W-:Y:S02]  /*4a40*/  ISETP.GT.AND P1, PT, R178, 0x58, PT ;  /* 0x00000058b200780c */ /* 0x000fe40003f24270 */
[----:B------:R-:W-:-:S03]  /*4a50*/  FMNMX.FTZ R179, R171, R182, !PT ;  /* 0x000000b6abb37209 */ /* 0x000fc60007810000 */
[----:B------:R-:W2:Y:S01]  /*4a60*/  MUFU.TANH R199, R199 ;  /* 0x000000c700c77308 */ /* 0x000ea20000002400 */
[----:B0-----:R-:W-:Y:S02]  /*4a70*/  FSEL R172, R195, -INF , P2 ;  /* 0xff800000c3ac7808 */ /* 0x001fe40001000000 */
[----:B------:R-:W-:Y:S02]  /*4a80*/  ISETP.GT.AND P2, PT, R178, 0x59, PT ;  /* 0x00000059b200780c */ /* 0x000fe40003f44270 */
[----:B------:R-:W-:-:S03]  /*4a90*/  FMNMX.FTZ R182, R172, R179, !PT ;  /* 0x000000b3acb67209 */ /* 0x000fc60007810000 */
[----:B------:R-:W-:Y:S01]  /*4aa0*/  MUFU.TANH R6, R6 ;  /* 0x0000000600067308 */ /* 0x000fe20000002400 */
[----:B-1----:R-:W-:-:S04]  /*4ab0*/  FSEL R173, R198, -INF , P1 ;  /* 0xff800000c6ad7808 */ /* 0x002fc80000800000 */
        /* <DEDUP_REMOVED lines=8> */
[----:B------:R-:W-:Y:S01]  /*4b40*/  IMAD.IADD R184, R210, 0x1, R5 ;  /* 0x00000001d2b87824 */ /* 0x000fe200078e0205 */
[----:B------:R-:W-:Y:S02]  /*4b50*/  MUFU.TANH R11, R11 ;  /* 0x0000000b000b7308 */ /* 0x000fe40000002400 */
[----:B------:R-:W1:Y:S02]  /*4b60*/  SHFL.BFLY PT, R187, R176, 0x2, 0x1f ;  /* 0x0c401f00b0bb7f89 */ /* 0x000e6400000e0000 */
[C---:B------:R-:W-:Y:S02]  /*4b70*/  ISETP.GT.AND P1, PT, R184.reuse, RZ, PT ;  /* 0x000000ffb800720c */ /* 0x040fe40003f24270 */
[C---:B------:R-:W-:Y:S02]  /*4b80*/  ISETP.GT.AND P2, PT, R184.reuse, 0x1, PT ;  /* 0x00000001b800780c */ /* 0x040fe40003f44270 */
[----:B------:R-:W2:Y:S01]  /*4b90*/  MUFU.TANH R12, R12 ;  /* 0x0000000c000c7308 */ /* 0x000ea20000002400 */
[----:B------:R-:W-:-:S02]  /*4ba0*/  ISETP.GT.AND P3, PT, R184, 0x18, PT ;  /* 0x00000018b800780c */ /* 0x000fc40003f64270 */
[----:B0-----:R-:W-:Y:S02]  /*4bb0*/  FSEL R10, R10, -INF , P2 ;  /* 0xff8000000a0a7808 */ /* 0x001fe40001000000 */
[----:B------:R-:W-:-:S03]  /*4bc0*/  ISETP.GT.AND P2, PT, R184, 0x9, PT ;  /* 0x00000009b800780c */ /* 0x000fc60003f44270 */
        /* <DEDUP_REMOVED lines=408> */
.L_x_4919:
[----:B------:R0:W1:Y:S01]  /*6550*/  SYNCS.PHASECHK.TRANS64.TRYWAIT P1, [UR25+0x22850], R7 ;  /* 0x02285007ff0075a7 */ /* 0x0000620008020159 */
[----:B------:R-:W-:Y:S05]  /*6560*/  @!P0 BRA `(.L_x_4920) ;  /* 0x0000000000048947 */ /* 0x000fea0003800000 */
[----:B------:R-:W-:Y:S01]  /*6570*/  BPT.TRAP 0x1 ;  /* 0x000000040000795c */ /* 0x000fe20000300000 */
.L_x_4920:
[----:B------:R-:W-:Y:S01]  /*6580*/  VIADD R8, R211, 0x8 ;  /* 0x00000008d3087836 */ /* 0x000fe20000000000 */
[----:B-1----:R-:W-:Y:S06]  /*6590*/  @P1 BRA `(.L_x_4921) ;  /* 0x0000000000081947 */ /* 0x002fec0003800000 */
[----:B------:R-:W1:Y:S02]  /*65a0*/  SYNCS.PHASECHK.TRANS64.TRYWAIT P1, [UR25+0x22850], R7 ;  /* 0x02285007ff0075a7 */ /* 0x000e640008020159 */
[----:B-1----:R-:W-:Y:S05]  /*65b0*/  @!P1 BRA `(.L_x_4922) ;  /* 0x000000b400e89947 */ /* 0x002fea0003800000 */
.L_x_4921:
        /* <DEDUP_REMOVED lines=39> */
.L_x_4923:
        /* <DEDUP_REMOVED lines=9> */
.L_x_4913:
[----:B------:R-:W-:-:S13]  /*68c0*/  ISETP.LE.AND P1, PT, RZ, UR23, PT ;  /* 0x00000017ff007c0c */ /* 0x000fda000bf23270 */
[----:B------:R-:W-:Y:S05]  /*68d0*/  @!P1 BRA `(.L_x_4925) ;  /* 0x0000002000d49947 */ /* 0x000fea0003800000 */
[----:B01----:R-:W-:Y:S01]  /*68e0*/  IMAD.MOV.U32 R8, RZ, RZ, R5 ;  /* 0x000000ffff087224 */ /* 0x003fe200078e0005 */
[----:B------:R-:W-:Y:S01]  /*68f0*/  ULDC UR26, c[0x0][0x9d8] ;  /* 0x00027600001a7ab9 */ /* 0x000fe20000000800 */
[----:B------:R-:W-:Y:S01]  /*6900*/  IMAD.MOV.U32 R9, RZ, RZ, R6 ;  /* 0x000000ffff097224 */ /* 0x000fe200078e0006 */
[----:B------:R-:W-:-:S06]  /*6910*/  ULDC UR22, c[0x0][0x988] ;  /* 0x0002620000167ab9 */ /* 0x000fcc0000000800 */
.L_x_4936:
[----:B------:R-:W-:-:S04]  /*6920*/  UIADD3 UR38, UR38, 0x1, URZ ;  /* 0x0000000126267890 */ /* 0x000fc8000fffe03f */
[----:B------:R-:W-:-:S04]  /*6930*/  UISETP.NE.AND UP0, UPT, UR38, 0x2, UPT ;  /* 0x000000022600788c */ /* 0x000fc8000bf05270 */
[----:B------:R-:W-:Y:S02]  /*6940*/  USEL UR6, URZ, 0x1, UP0 ;  /* 0x000000013f067887 */ /* 0x000fe40008000000 */
[----:B------:R-:W-:Y:S02]  /*6950*/  USEL UR38, UR38, URZ, UP0 ;  /* 0x0000003f26267287 */ /* 0x000fe40008000000 */
[----:B------:R-:W-:Y:S01]  /*6960*/  ULOP3.LUT UR37, UR37, UR6, URZ, 0x3c, !UPT ;  /* 0x0000000625257292 */ /* 0x000fe2000f8e3c3f */
[----:B01----:R-:W-:Y:S11]  /*6970*/  @!P0 BRA `(.L_x_4926) ;  /* 0x0000000000048947 */ /* 0x003ff60003800000 */
[----:B------:R-:W-:Y:S01]  /*6980*/  BPT.TRAP 0x1 ;  /* 0x000000040000795c */ /* 0x000fe20000300000 */
.L_x_4926:
        /* <DEDUP_REMOVED lines=9> */
.L_x_4927:
[----:B-1----:R-:W-:Y:S05]  /*6a20*/  @P1 BRA `(.L_x_4928) ;  /* 0x0000000000081947 */ /* 0x002fea0003800000 */
[----:B------:R-:W1:Y:S02]  /*6a30*/  SYNCS.PHASECHK.TRANS64.TRYWAIT P1, [UR25+0x22830], R7 ;  /* 0x02283007ff0075a7 */ /* 0x000e640008020159 */
[----:B-1----:R-:W-:Y:S05]  /*6a40*/  @!P1 BRA `(.L_x_4929) ;  /* 0x000000b000dc9947 */ /* 0x002fea0003800000 */
.L_x_4928:
        /* <DEDUP_REMOVED lines=26> */
.L_x_4930:
        /* <DEDUP_REMOVED lines=462> */
.L_x_4931:
[----:B------:R0:W1:Y:S01]  /*88d0*/  SYNCS.PHASECHK.TRANS64.TRYWAIT P1, [UR25+0x22850], R7 ;  /* 0x02285007ff0075a7 */ /* 0x0000620008020159 */
[----:B------:R-:W-:Y:S05]  /*88e0*/  @!P0 BRA `(.L_x_4932) ;  /* 0x0000000000048947 */ /* 0x000fea0003800000 */
[----:B------:R-:W-:Y:S01]  /*88f0*/  BPT.TRAP 0x1 ;  /* 0x000000040000795c */ /* 0x000fe20000300000 */
.L_x_4932:
[----:B------:R-:W-:Y:S01]  /*8900*/  VIADD R8, R211, 0x8 ;  /* 0x00000008d3087836 */ /* 0x000fe20000000000 */
[----:B-1----:R-:W-:Y:S06]  /*8910*/  @P1 BRA `(.L_x_4933) ;  /* 0x0000000000081947 */ /* 0x002fec0003800000 */
[----:B------:R-:W1:Y:S02]  /*8920*/  SYNCS.PHASECHK.TRANS64.TRYWAIT P1, [UR25+0x22850], R7 ;  /* 0x02285007ff0075a7 */ /* 0x000e640008020159 */
[----:B-1----:R-:W-:Y:S05]  /*8930*/  @!P1 BRA `(.L_x_4934) ;  /* 0x0000009400389947 */ /* 0x002fea0003800000 */
.L_x_4933:
        /* <DEDUP_REMOVED lines=39> */
.L_x_4935:
[----:B------:R-:W-:Y:S01]  /*8bb0*/  UIADD3 UR25, UR25, 0x22860, URZ ;  /* 0x0002286019197890 */ /* 0x000fe2000fffe03f */
[----:B------:R-:W-:Y:S01]  /*8bc0*/  ISETP.LT.AND P1, PT, RZ, UR23, PT ;  /* 0x00000017ff007c0c */ /* 0x000fe2000bf21270 */
[----:B------:R-:W-:Y:S01]  /*8bd0*/  UIADD3 UR23, UR23, -0x1, URZ ;  /* 0xffffffff17177890 */ /* 0x000fe2000fffe03f */
[----:B------:R-:W-:Y:S01]  /*8be0*/  IMAD.MOV.U32 R8, RZ, RZ, R5 ;  /* 0x000000ffff087224 */ /* 0x000fe200078e0005 */
[----:B------:R-:W-:Y:S01]  /*8bf0*/  UPRMT UR25, UR24, 0x654, UR25 ;  /* 0x0000065418197896 */ /* 0x000fe20008000019 */
[----:B------:R-:W-:-:S08]  /*8c00*/  MOV R9, R6 ;  /* 0x0000000600097202 */ /* 0x000fd00000000f00 */
[----:B------:R-:W-:Y:S01]  /*8c10*/  SYNCS.ARRIVE.TRANS64.RED.A1T0 RZ, [UR25], RZ ;  /* 0x000000ffffff79a7 */ /* 0x000fe20008100419 */
[----:B------:R-:W-:Y:S05]  /*8c20*/  @P1 BRA `(.L_x_4936) ;  /* 0xffffffdc003c1947 */ /* 0x000fea000383ffff */
.L_x_4925:
        /* <DEDUP_REMOVED lines=16> */
[----:B-1----:R-:W-:-:S05]  /*8d30*/  FADD.FTZ R9, R9, R4 ;  /* 0x0000000409097221 */ /* 0x002fca0000010000 */
[----:B------:R-:W1:Y:S01]  /*8d40*/  SHFL.BFLY PT, R10, R9, 0x1, 0x1f ;  /* 0x0c201f00090a7f89 */ /* 0x000e6200000e0000 */
[----:B0-----:R-:W-:Y:S01]  /*8d50*/  FADD.FTZ R11, R8, R7 ;  /* 0x00000007080b7221 */ /* 0x001fe20000010000 */
[----:B------:R-:W-:Y:S02]  /*8d60*/  IMAD.MOV.U32 R7, RZ, RZ, RZ ;  /* 0x000000ffff077224 */ /* 0x000fe400078e00ff */
[----:B------:R-:W-:Y:S02]  /*8d70*/  IMAD.MOV.U32 R8, RZ, RZ, -0x800000 ;  /* 0xff800000ff087424 */ /* 0x000fe400078e00ff */
        /* <DEDUP_REMOVED lines=71> */
[----:B------:R-:W-:-:S02]  /*91f0*/  IMAD.U32 R7, RZ, RZ, UR10 ;  /* 0x0000000aff077e24 */ /* 0x000fc4000f8e00ff */
[----:B------:R-:W-:Y:S01]  /*9200*/  @P2 FMUL.FTZ R13, R13, 0.69314718246459960938 ;  /* 0x3f3172180d0d2820 */ /* 0x000fe20000410000 */
[----:B-1----:R-:W-:Y:S01]  /*9210*/  @P1 FMUL.FTZ R4, R4, 0.69314718246459960938 ;  /* 0x3f31721804041820 */ /* 0x002fe20000410000 */
[----:B0-----:R-:W-:Y:S01]  /*9220*/  @P2 FMUL.FTZ R10, R10, 0.69314718246459960938 ;  /* 0x3f3172180a0a2820 */ /* 0x001fe20000410000 */
        /* <DEDUP_REMOVED lines=67> */
.L_x_4900:
[----:B------:R-:W0:Y:S08]  /*9660*/  S2UR UR4, SR_CgaCtaId ;  /* 0x00000000000479c3 */ /* 0x000e300000008800 */
[----:B------:R-:W-:Y:S06]  /*9670*/  BAR.SYNC.DEFER_BLOCKING 0x5, 0x180 ;  /* 0x0146000000007b1d */ /* 0x000fec0000010000 */
[----:B------:R-:W-:Y:S01]  /*9680*/  UMOV UR10, 0x400 ;  /* 0x00000400000a7882 */ /* 0x000fe20000000000 */
[----:B------:R-:W-:Y:S01]  /*9690*/  BSSY B0, `(.L_x_4937) ;  /* 0x00002d6000007945 */ /* 0x000fe20003800000 */
[----:B0-----:R-:W-:-:S09]  /*96a0*/  ULEA UR10, UR4, UR10, 0x18 ;  /* 0x0000000a040a7291 */ /* 0x001fd2000f8ec03f */
[----:B------:R-:W0:Y:S02]  /*96b0*/  LDS.128 R4, [UR10+0x228d0] ;  /* 0x0228d00aff047984 */ /* 0x000e240008000c00 */
[----:B0-----:R-:W-:Y:S02]  /*96c0*/  R2UR UR5, R5 ;  /* 0x00000000050572ca */ /* 0x001fe400000e0000 */
[----:B------:R-:W-:Y:S02]  /*96d0*/  R2UR UR6, R6 ;  /* 0x00000000060672ca */ /* 0x000fe400000e0000 */
[----:B------:R-:W-:Y:S01]  /*96e0*/  R2UR UR7, R7 ;  /* 0x00000000070772ca */ /* 0x000fe200000e0000 */
[----:B------:R-:W-:Y:S06]  /*96f0*/  BAR.ARV 0x4, 0x180 ;  /* 0x0106000000007b1d */ /* 0x000fec0000002000 */
[----:B------:R-:W-:Y:S08]  /*9700*/  @P0 BRA `(.L_x_4938) ;  /* 0x0000001c00dc0947 */ /* 0x000ff00003800000 */
[----:B------:R-:W0:Y:S01]  /*9710*/  S2UR UR4, SR_SWINHI ;  /* 0x00000000000479c3 */ /* 0x000e220000002f00 */
[----:B------:R-:W-:-:S07]  /*9720*/  MOV R103, 0x2 ;  /* 0x0000000200677802 */ /* 0x000fce0000000f00 */
[----:B------:R-:W-:Y:S01]  /*9730*/  BAR.SYNC.DEFER_BLOCKING 0x1, 0x100 ;  /* 0x0044000000007b1d */ /* 0x000fe20000010000 */
[----:B------:R-:W-:Y:S01]  /*9740*/  F2FP.BF16.F32.PACK_AB R24, R25, R24 ;  /* 0x000000181918723e */ /* 0x000fe200000010ff */
[----:B------:R-:W-:Y:S01]  /*9750*/  USHF.L.U32 UR14, UR40, 0x2, URZ ;  /* 0x00000002280e7899 */ /* 0x000fe2000800063f */
[----:B------:R-:W-:Y:S01]  /*9760*/  F2FP.BF16.F32.PACK_AB R25, R165, R26 ;  /* 0x0000001aa519723e */ /* 0x000fe200000010ff */
[----:B------:R-:W-:Y:S01]  /*9770*/  USHF.L.U64.HI UR15, UR40, 0x2, UR41 ;  /* 0x00000002280f7899 */ /* 0x000fe20008010229 */
[----:B------:R-:W-:Y:S01]  /*9780*/  F2FP.BF16.F32.PACK_AB R26, R29, R28 ;  /* 0x0000001c1d1a723e */ /* 0x000fe200000010ff */
[----:B------:R-:W-:Y:S01]  /*9790*/  ULDC.64 UR12, c[0x0][0xc00] ;  /* 0x00030000000c7ab9 */ /* 0x000fe20000000a00 */
[----:B------:R-:W-:Y:S01]  /*97a0*/  F2FP.BF16.F32.PACK_AB R32, R33, R32 ;  /* 0x000000202120723e */ /* 0x000fe200000010ff */
[----:B------:R-:W-:Y:S01]  /*97b0*/  UISETP.NE.U32.AND UP0, UPT, UR12, URZ, UPT ;  /* 0x0000003f0c00728c */ /* 0x000fe2000bf05070 */
[----:B------:R-:W-:Y:S02]  /*97c0*/  F2FP.BF16.F32.PACK_AB R27, R164, R27 ;  /* 0x0000001ba41b723e */ /* 0x000fe400000010ff */
[----:B------:R-:W-:Y:S01]  /*97d0*/  F2FP.BF16.F32.PACK_AB R33, R163, R34 ;  /* 0x00000022a321723e */ /* 0x000fe200000010ff */
[----:B------:R-:W-:Y:S01]  /*97e0*/  UISETP.NE.AND.EX UP0, UPT, UR13, URZ, UPT, UP0 ;  /* 0x0000003f0d00728c */ /* 0x000fe2000bf05300 */
[----:B------:R-:W-:-:S02]  /*97f0*/  F2FP.BF16.F32.PACK_AB R40, R41, R40 ;  /* 0x000000282928723e */ /* 0x000fc400000010ff */
[----:B------:R-:W-:Y:S02]  /*9800*/  F2FP.BF16.F32.PACK_AB R34, R37, R36 ;  /* 0x000000242522723e */ /* 0x000fe400000010ff */
[----:B------:R-:W-:Y:S02]  /*9810*/  F2FP.BF16.F32.PACK_AB R35, R162, R35 ;  /* 0x00000023a223723e */ /* 0x000fe400000010ff */
[----:B------:R-:W-:Y:S02]  /*9820*/  F2FP.BF16.F32.PACK_AB R41, R161, R42 ;  /* 0x0000002aa129723e */ /* 0x000fe400000010ff */
[----:B------:R-:W-:Y:S01]  /*9830*/  F2FP.BF16.F32.PACK_AB R48, R49, R48 ;  /* 0x000000303130723e */ /* 0x000fe200000010ff */
[----:B------:R-:W-:Y:S01]  /*9840*/  UMOV UR8, UR10 ;  /* 0x0000000a00087c82 */ /* 0x000fe20008000000 */
[----:B0-----:R-:W-:Y:S01]  /*9850*/  UMOV UR9, UR4 ;  /* 0x0000000400097c82 */ /* 0x001fe20008000000 */
[----:B------:R-:W-:Y:S01]  /*9860*/  F2FP.BF16.F32.PACK_AB R42, R45, R44 ;  /* 0x0000002c2d2a723e */ /* 0x000fe200000010ff */
[----:B------:R-:W-:Y:S01]  /*9870*/  IMAD.WIDE R102, R204, R103, UR8 ;  /* 0x00000008cc667e25 */ /* 0x000fe2000f8e0267 */
[----:B------:R-:W-:Y:S01]  /*9880*/  F2FP.BF16.F32.PACK_AB R43, R160, R43 ;  /* 0x0000002ba02b723e */ /* 0x000fe200000010ff */
[----:B------:R-:W-:Y:S01]  /*9890*/  UIADD3 UR4, UP1, UR14, UR12, URZ ;  /* 0x0000000c0e047290 */ /* 0x000fe2000ff3e03f */
[----:B------:R-:W-:-:S02]  /*98a0*/  F2FP.BF16.F32.PACK_AB R49, R159, R50 ;  /* 0x000000329f31723e */ /* 0x000fc400000010ff */
[C---:B------:R-:W-:Y:S01]  /*98b0*/  IADD3 R171, P1, R102.reuse, 0x20, RZ ;  /* 0x0000002066ab7810 */ /* 0x040fe20007f3e0ff */
[----:B------:R-:W-:Y:S01]  /*98c0*/  UIADD3.X UR11, UR15, UR13, URZ, UP1, !UPT ;  /* 0x0000000d0f0b7290 */ /* 0x000fe20008ffe43f */
[C---:B------:R-:W-:Y:S02]  /*98d0*/  IADD3 R181, P5, R102.reuse, 0x4040, RZ ;  /* 0x0000404066b57810 */ /* 0x040fe40007fbe0ff */
[C---:B------:R-:W-:Y:S01]  /*98e0*/  LOP3.LUT R5, R102.reuse, 0x380, RZ, 0xc0, !PT ;  /* 0x0000038066057812 */ /* 0x040fe200078ec0ff */
[--C-:B------:R-:W-:Y:S01]  /*98f0*/  IMAD.X R7, RZ, RZ, R103.reuse, P1 ;  /* 0x000000ffff077224 */ /* 0x100fe200008e0667 */
[C---:B------:R-:W-:Y:S01]  /*9900*/  IADD3 R185, P1, R102.reuse, 0x8000, RZ ;  /* 0x0000800066b97810 */ /* 0x040fe20007f3e0ff */
[--C-:B------:R-:W-:Y:S01]  /*9910*/  IMAD.X R31, RZ, RZ, R103.reuse, P5 ;  /* 0x000000ffff1f7224 */ /* 0x100fe200028e0667 */
[C---:B------:R-:W-:Y:S01]  /*9920*/  IADD3 R173, P0, R102.reuse, 0x40, RZ ;  /* 0x0000004066ad7810 */ /* 0x040fe20007f1e0ff */
[----:B------:R-:W-:Y:S01]  /*9930*/  ULDC.64 UR12, c[0x0][0xc08] ;  /* 0x00030200000c7ab9 */ /* 0x000fe20000000a00 */
        /* <DEDUP_REMOVED lines=9> */
[----:B------:R-:W-:Y:S01]  /*99d0*/  IMAD.X R21, RZ, RZ, R103, P6 ;  /* 0x000000ffff157224 */ /* 0x000fe200030e0667 */
[----:B------:R-:W-:-:S02]  /*99e0*/  SHF.R.U64 R5, R5, 0x3, RZ ;  /* 0x0000000305057819 */ /* 0x000fc400000012ff */
[C---:B------:R-:W-:Y:S01]  /*99f0*/  IADD3 R151, P1, R102.reuse, 0xc060, RZ ;  /* 0x0000c06066977810 */ /* 0x040fe20007f3e0ff */
[--C-:B------:R-:W-:Y:S01]  /*9a00*/  IMAD.X R95, RZ, RZ, R103.reuse, P5 ;  /* 0x000000ffff5f7224 */ /* 0x100fe200028e0667 */
[----:B------:R-:W-:Y:S02]  /*9a10*/  IADD3.X R39, RZ, R103, RZ, P2, !PT ;  /* 0x00000067ff277210 */ /* 0x000fe400017fe4ff */
[----:B------:R-:W-:Y:S02]  /*9a20*/  LOP3.LUT R6, R171, 0x380, RZ, 0xc0, !PT ;  /* 0x00000380ab067812 */ /* 0x000fe400078ec0ff */
[C---:B------:R-:W-:Y:S02]  /*9a30*/  IADD3 R187, P0, R102.reuse, 0x8020, RZ ;  /* 0x0000802066bb7810 */ /* 0x040fe40007f1e0ff */
        /* <DEDUP_REMOVED lines=12> */
[----:B------:R-:W-:Y:S02]  /*9b00*/  LOP3.LUT R94, R4, 0x380, RZ, 0xc0, !PT ;  /* 0x00000380045e7812 */ /* 0x000fe400078ec0ff */
[----:B------:R-:W-:Y:S02]  /*9b10*/  LOP3.LUT R14, R177, 0x380, RZ, 0xc0, !PT ;  /* 0x00000380b10e7812 */ /* 0x000fe400078ec0ff */
[----:B------:R-:W-:Y:S02]  /*9b20*/  LOP3.LUT R165, R151, 0x380, RZ, 0xc0, !PT ;  /* 0x0000038097a57812 */ /* 0x000fe400078ec0ff */
[----:B------:R-:W-:Y:S02]  /*9b30*/  SHF.R.U64 R6, R6, 0x3, RZ ;  /* 0x0000000306067819 */ /* 0x000fe400000012ff */
[----:B------:R-:W-:Y:S02]  /*9b40*/  LOP3.LUT R20, R179, 0x380, RZ, 0xc0, !PT ;  /* 0x00000380b3147812 */ /* 0x000fe400078ec0ff */
[----:B------:R-:W-:-:S02]  /*9b50*/  SHF.R.U64 R10, R10, 0x3, RZ ;  /* 0x000000030a0a7819 */ /* 0x000fc400000012ff */
[----:B------:R-:W-:Y:S02]  /*9b60*/  LOP3.LUT R30, R181, 0x380, RZ, 0xc0, !PT ;  /* 0x00000380b51e7812 */ /* 0x000fe400078ec0ff */
[-C--:B------:R-:W-:Y:S02]  /*9b70*/  IADD3.X R99, RZ, R103.reuse, RZ, P2, !PT ;  /* 0x00000067ff637210 */ /* 0x080fe400017fe4ff */
[----:B------:R-:W-:Y:S02]  /*9b80*/  SHF.R.U64 R12, R12, 0x3, RZ ;  /* 0x000000030c0c7819 */ /* 0x000fe400000012ff */
[----:B------:R-:W-:Y:S02]  /*9b90*/  LOP3.LUT R38, R183, 0x380, RZ, 0xc0, !PT ;  /* 0x00000380b7267812 */ /* 0x000fe400078ec0ff */
[----:B------:R-:W-:Y:S02]  /*9ba0*/  MOV R102, R102 ;  /* 0x0000006600667202 */ /* 0x000fe40000000f00 */
[----:B------:R-:W-:-:S02]  /*9bb0*/  SHF.R.U64 R29, R94, 0x3, RZ ;  /* 0x000000035e1d7819 */ /* 0x000fc400000012ff */
[----:B------:R-:W-:Y:S01]  /*9bc0*/  SHF.R.U64 R14, R14, 0x3, RZ ;  /* 0x000000030e0e7819 */ /* 0x000fe200000012ff */
[----:B------:R-:W-:Y:S01]  /*9bd0*/  STSM.16.M88.4 [R102], R24 ;  /* 0x0000001866007844 */ /* 0x000fe20000000200 */
[----:B------:R-:W-:Y:S02]  /*9be0*/  LOP3.LUT R46, R185, 0x380, RZ, 0xc0, !PT ;  /* 0x00000380b92e7812 */ /* 0x000fe400078ec0ff */
[----:B------:R-:W-:Y:S02]  /*9bf0*/  LOP3.LUT R103, R98, 0x380, RZ, 0xc0, !PT ;  /* 0x0000038062677812 */ /* 0x000fe400078ec0ff */
[----:B------:R-:W-:Y:S02]  /*9c00*/  SHF.R.U64 R28, R165, 0x3, RZ ;  /* 0x00000003a51c7819 */ /* 0x000fe400000012ff */
        /* <DEDUP_REMOVED lines=10> */
[----:B------:R-:W-:Y:S02]  /*9cb0*/  LOP3.LUT R14, R14, R177, RZ, 0x3c, !PT ;  /* 0x000000b10e0e7212 */ /* 0x000fe400078e3cff */
[----:B------:R-:W-:Y:S02]  /*9cc0*/  SHF.R.U64 R46, R46, 0x3, RZ ;  /* 0x000000032e2e7819 */ /* 0x000fe400000012ff */
[----:B------:R-:W-:Y:S02]  /*9cd0*/  LOP3.LUT R78, R193, 0x380, RZ, 0xc0, !PT ;  /* 0x00000380c14e7812 */ /* 0x000fe400078ec0ff */
[----:B------:R-:W-:-:S02]  /*9ce0*/  SHF.R.U64 R103, R103, 0x3, RZ ;  /* 0x0000000367677819 */ /* 0x000fc400000012ff */
[----:B------:R-:W-:Y:S02]  /*9cf0*/  LOP3.LUT R4, R28, R151, RZ, 0x3c, !PT ;  /* 0x000000971c047212 */ /* 0x000fe400078e3cff */
[----:B------:R-:W-:Y:S02]  /*9d00*/  LOP3.LUT R20, R20, R179, RZ, 0x3c, !PT ;  /* 0x000000b314147212 */ /* 0x000fe400078e3cff */
[----:B------:R-:W-:Y:S02]  /*9d10*/  SHF.R.U64 R54, R54, 0x3, RZ ;  /* 0x0000000336367819 */ /* 0x000fe400000012ff */
[----:B------:R-:W-:Y:S02]  /*9d20*/  MOV R28, R6 ;  /* 0x00000006001c7202 */ /* 0x000fe40000000f00 */
[----:B------:R-:W-:Y:S02]  /*9d30*/  LOP3.LUT R30, R30, R181, RZ, 0x3c, !PT ;  /* 0x000000b51e1e7212 */ /* 0x000fe400078e3cff */
[----:B------:R-:W-:Y:S01]  /*9d40*/  SHF.R.U64 R62, R62, 0x3, RZ ;  /* 0x000000033e3e7819 */ /* 0x000fe200000012ff */
[----:B------:R-:W-:Y:S01]  /*9d50*/  STSM.16.M88.4 [R28], R32 ;  /* 0x000000201c007844 */ /* 0x000fe20000000200 */
[----:B------:R-:W-:-:S02]  /*9d60*/  MOV R10, R10 ;  /* 0x0000000a000a7202 */ /* 0x000fc40000000f00 */
[----:B------:R-:W-:Y:S02]  /*9d70*/  F2FP.BF16.F32.PACK_AB R56, R57, R56 ;  /* 0x000000383938723e */ /* 0x000fe400000010ff */
[----:B------:R-:W-:Y:S01]  /*9d80*/  LOP3.LUT R38, R38, R183, RZ, 0x3c, !PT ;  /* 0x000000b726267212 */ /* 0x000fe200078e3cff */
[----:B------:R0:W-:Y:S01]  /*9d90*/  STSM.16.M88.4 [R10], R40 ;  /* 0x000000280a007844 */ /* 0x0001e20000000200 */
[----:B------:R-:W-:Y:S02]  /*9da0*/  SHF.R.U64 R70, R70, 0x3, RZ ;  /* 0x0000000346467819 */ /* 0x000fe400000012ff */
[----:B------:R-:W-:Y:S02]  /*9db0*/  MOV R12, R12 ;  /* 0x0000000c000c7202 */ /* 0x000fe40000000f00 */
[----:B------:R-:W-:Y:S02]  /*9dc0*/  F2FP.BF16.F32.PACK_AB R50, R53, R52 ;  /* 0x000000343532723e */ /* 0x000fe400000010ff */
[----:B------:R-:W-:-:S02]  /*9dd0*/  F2FP.BF16.F32.PACK_AB R51, R158, R51 ;  /* 0x000000339e33723e */ /* 0x000fc400000010ff */
[----:B------:R-:W-:Y:S02]  /*9de0*/  F2FP.BF16.F32.PACK_AB R57, R157, R58 ;  /* 0x0000003a9d39723e */ /* 0x000fe400000010ff */
[----:B------:R-:W-:Y:S01]  /*9df0*/  F2FP.BF16.F32.PACK_AB R64, R65, R64 ;  /* 0x000000404140723e */ /* 0x000fe200000010ff */
[----:B------:R-:W-:Y:S01]  /*9e00*/  STSM.16.M88.4 [R12], R48 ;  /* 0x000000300c007844 */ /* 0x000fe20000000200 */
[----:B------:R-:W-:Y:S02]  /*9e10*/  LOP3.LUT R46, R46, R185, RZ, 0x3c, !PT ;  /* 0x000000b92e2e7212 */ /* 0x000fe400078e3cff */
[----:B------:R-:W-:Y:S02]  /*9e20*/  SHF.R.U64 R78, R78, 0x3, RZ ;  /* 0x000000034e4e7819 */ /* 0x000fe400000012ff */
[----:B------:R-:W-:Y:S02]  /*9e30*/  LOP3.LUT R98, R103, R98, RZ, 0x3c, !PT ;  /* 0x0000006267627212 */ /* 0x000fe400078e3cff */
        /* <DEDUP_REMOVED lines=29> */
[----:B------:R-:W-:Y:S01]  /*a010*/  LOP3.LUT R70, R70, R191, RZ, 0x3c, !PT ;  /* 0x000000bf46467212 */ /* 0x000fe200078e3cff */
[----:B------:R-:W1:Y:S01]  /*a020*/  LDC R77, c[0x0][0xbe8] ;  /* 0x0002fa00ff4d7b82 */ /* 0x000e620000000800 */
[----:B------:R-:W-:-:S02]  /*a030*/  MOV R38, R38 ;  /* 0x0000002600267202 */ /* 0x000fc40000000f00 */
[----:B------:R-:W-:Y:S02]  /*a040*/  F2FP.BF16.F32.PACK_AB R82, R85, R84 ;  /* 0x000000545552723e */ /* 0x000fe400000010ff */
[----:B------:R-:W-:Y:S02]  /*a050*/  LOP3.LUT R78, R78, R193, RZ, 0x3c, !PT ;  /* 0x000000c14e4e7212 */ /* 0x000fe400078e3cff */
[----:B------:R-:W-:Y:S01]  /*a060*/  MOV R46, R46 ;  /* 0x0000002e002e7202 */ /* 0x000fe20000000f00 */
[----:B------:R-:W-:Y:S01]  /*a070*/  STSM.16.M88.4 [R38], R80 ;  /* 0x0000005026007844 */ /* 0x000fe20000000200 */
[----:B------:R-:W-:Y:S02]  /*a080*/  MOV R7, R98 ;  /* 0x0000006200077202 */ /* 0x000fe40000000f00 */
[----:B------:R-:W-:Y:S02]  /*a090*/  F2FP.BF16.F32.PACK_AB R84, R89, R88 ;  /* 0x000000585954723e */ /* 0x000fe400000010ff */
[----:B------:R-:W-:-:S02]  /*a0a0*/  F2FP.BF16.F32.PACK_AB R85, R91, R90 ;  /* 0x0000005a5b55723e */ /* 0x000fc400000010ff */
[----:B------:R-:W-:Y:S02]  /*a0b0*/  F2FP.BF16.F32.PACK_AB R86, R93, R92 ;  /* 0x0000005c5d56723e */ /* 0x000fe400000010ff */
[----:B------:R-:W-:Y:S02]  /*a0c0*/  MOV R54, R54 ;  /* 0x0000003600367202 */ /* 0x000fe40000000f00 */
[----:B------:R-:W-:Y:S01]  /*a0d0*/  F2FP.BF16.F32.PACK_AB R97, R168, R167 ;  /* 0x000000a7a861723e */ /* 0x000fe200000010ff */
[----:B------:R-:W-:Y:S01]  /*a0e0*/  STSM.16.M88.4 [R46], R84 ;  /* 0x000000542e007844 */ /* 0x000fe20000000200 */
[----:B------:R-:W-:Y:S02]  /*a0f0*/  F2FP.BF16.F32.PACK_AB R98, R101, R100 ;  /* 0x000000646562723e */ /* 0x000fe400000010ff */
[----:B------:R-:W-:Y:S02]  /*a100*/  F2FP.BF16.F32.PACK_AB R99, R170, R169 ;  /* 0x000000a9aa63723e */ /* 0x000fe400000010ff */
[----:B------:R-:W-:-:S02]  /*a110*/  F2FP.BF16.F32.PACK_AB R105, R107, R106 ;  /* 0x0000006a6b69723e */ /* 0x000fc400000010ff */
        /* <DEDUP_REMOVED lines=33> */
[----:B------:R-:W3:Y:S01]  /*a330*/  @P0 LDG.E R0, desc[UR48][R4.64] ;  /* 0x0000003004000981 */ /* 0x000ee2000c1e1900 */
[----:B------:R-:W-:Y:S01]  /*a340*/  UISETP.NE.AND.EX UP1, UPT, UR13, URZ, UPT, UP1 ;  /* 0x0000003f0d00728c */ /* 0x000fe2000bf25310 */
[----:B-1----:R-:W-:Y:S01]  /*a350*/  ISETP.NE.AND P1, PT, R77, 0x1, PT ;  /* 0x000000014d00780c */ /* 0x002fe20003f25270 */
[----:B------:R-:W-:Y:S01]  /*a360*/  ULDC UR11, c[0x0][0xa88] ;  /* 0x0002a200000b7ab9 */ /* 0x000fe20000000800 */
[----:B------:R-:W-:Y:S01]  /*a370*/  UMOV UR4, URZ ;  /* 0x0000003f00047c82 */ /* 0x000fe20008000000 */
[----:B0-----:R-:W-:-:S02]  /*a380*/  IADD3 R10, R16, UR45, RZ ;  /* 0x0000002d100a7c10 */ /* 0x001fc4000fffe0ff */
[----:B------:R-:W-:-:S05]  /*a390*/  PLOP3.LUT P2, PT, PT, PT, UP1, 0x80, 0x0 ;  /* 0x000000000000781c */ /* 0x000fca0003f4f018 */
[----:B------:R-:W-:-:S03]  /*a3a0*/  @UP1 UIADD3 UR12, UP2, UR14, UR12, URZ ;  /* 0x0000000c0e0c1290 */ /* 0x000fc6000ff5e03f */
[----:B------:R-:W0:Y:S01]  /*a3b0*/  @P1 LDC R9, c[0x0][0xbec] ;  /* 0x0002fb00ff091b82 */ /* 0x000e220000000800 */
[----:B------:R-:W-:Y:S02]  /*a3c0*/  @UP1 UIADD3.X UR13, UR15, UR13, URZ, UP2, !UPT ;  /* 0x0000000d0f0d1290 */ /* 0x000fe400097fe43f */
[----:B--2---:R-:W-:-:S04]  /*a3d0*/  IMAD.U32 R6, RZ, RZ, UR12 ;  /* 0x0000000cff067e24 */ /* 0x004fc8000f8e00ff */
[----:B------:R-:W-:Y:S01]  /*a3e0*/  IMAD.U32 R7, RZ, RZ, UR13 ;  /* 0x0000000dff077e24 */ /* 0x000fe2000f8e00ff */
[----:B------:R-:W1:Y:S01]  /*a3f0*/  @P1 LDC R11, c[0x0][0xbf0] ;  /* 0x0002fc00ff0b1b82 */ /* 0x000e620000000800 */
[----:B---3--:R-:W-:Y:S01]  /*a400*/  @P0 R2UR UR4, R0 ;  /* 0x00000000000402ca */ /* 0x008fe200000e0000 */
[----:B------:R-:W-:-:S06]  /*a410*/  IMAD.U32 R0, RZ, RZ, UR11 ;  /* 0x0000000bff007e24 */ /* 0x000fcc000f8e00ff */
[----:B------:R2:W5:Y:S01]  /*a420*/  @P2 LDG.E R0, desc[UR48][R6.64] ;  /* 0x0000003006002981 */ /* 0x000562000c1e1900 */
[----:B01----:R-:W-:Y:S07]  /*a430*/  @P2 BRA `(.L_x_4939) ;  /* 0x0000000000102947 */ /* 0x003fee0003800000 */
[----:B------:R-:W-:Y:S05]  /*a440*/  @!P0 BRA `(.L_x_4939) ;  /* 0x00000000000c8947 */ /* 0x000fea0003800000 */
[----:B--2---:R-:W2:Y:S04]  /*a450*/  LDG.E R7, desc[UR48][R4.64] ;  /* 0x0000003004077981 */ /* 0x004ea8000c1e1900 */
[----:B-----5:R-:W2:Y:S02]  /*a460*/  LDG.E R0, desc[UR48][R4.64+0x4] ;  /* 0x0000043004007981 */ /* 0x020ea4000c1e1900 */
[----:B--2---:R-:W-:-:S07]  /*a470*/  IMAD.IADD R0, R0, 0x1, -R7 ;  /* 0x0000000100007824 */ /* 0x004fce00078e0a07 */
.L_x_4939:
[----:B------:R-:W-:Y:S01]  /*a480*/  USHF.R.S32.HI UR18, URZ, 0x1f, UR43 ;  /* 0x0000001f3f127899 */ /* 0x000fe2000801142b */
[----:B------:R-:W-:Y:S01]  /*a490*/  @P1 IMAD.HI.U32 R4, R10, R9, RZ ;  /* 0x000000090a041227 */ /* 0x000fe200078e00ff */
[----:B------:R-:W-:Y:S01]  /*a4a0*/  ULDC.64 UR16, c[0x0][0xb90] ;  /* 0x0002e40000107ab9 */ /* 0x000fe20000000a00 */
[----:B------:R-:W-:Y:S01]  /*a4b0*/  USHF.R.S32.HI UR13, URZ, 0x1f, UR4 ;  /* 0x0000001f3f0d7899 */ /* 0x000fe20008011404 */
[----:B------:R-:W0:Y:S01]  /*a4c0*/  @P1 LDC R79, c[0x0][0xbf0] ;  /* 0x0002fc00ff4f1b82 */ /* 0x000e220000000800 */
[----:B------:R-:W-:Y:S01]  /*a4d0*/  UIMAD UR11, UR18, UR16, URZ ;  /* 0x00000010120b72a4 */ /* 0x000fe2000f8e023f */
[----:B--2---:R-:W-:Y:S01]  /*a4e0*/  IMAD.MOV.U32 R6, RZ, RZ, R10 ;  /* 0x000000ffff067224 */ /* 0x004fe200078e000a */
[----:B------:R-:W-:Y:S01]  /*a4f0*/  UMOV UR12, UR4 ;  /* 0x00000004000c7c82 */ /* 0x000fe20008000000 */
[----:B------:R-:W-:Y:S01]  /*a500*/  @P1 SHF.R.U32.HI R6, RZ, R11, R4 ;  /* 0x0000000bff061219 */ /* 0x000fe20000011604 */
[----:B------:R-:W-:Y:S01]  /*a510*/  UIMAD.WIDE.U32 UR14, UR43, UR16, UR12 ;  /* 0x000000102b0e72a5 */ /* 0x000fe2000f8e000c */
[----:B------:R-:W-:Y:S01]  /*a520*/  IMAD.MOV.U32 R5, RZ, RZ, 0x2 ;  /* 0x00000002ff057424 */ /* 0x000fe200078e00ff */
[----:B------:R-:W-:Y:S01]  /*a530*/  UIMAD UR11, UR43, UR17, UR11 ;  /* 0x000000112b0b72a4 */ /* 0x000fe2000f8e020b */
[----:B------:R-:W-:Y:S01]  /*a540*/  VIADD R26, R203, UR45 ;  /* 0x0000002dcb1a7c36 */ /* 0x000fe20008000000 */
[----:B------:R-:W-:Y:S01]  /*a550*/  USEL UR41, UR41, URZ, !UP0 ;  /* 0x0000003f29297287 */ /* 0x000fe2000c000000 */
[----:B------:R-:W-:Y:S01]  /*a560*/  IMAD.MOV R4, RZ, RZ, -R6 ;  /* 0x000000ffff047224 */ /* 0x000fe200078e0a06 */
[----:B------:R-:W-:Y:S01]  /*a570*/  ULDC.64 UR16, c[0x0][0xb98] ;  /* 0x0002e60000107ab9 */ /* 0x000fe20000000a00 */
[----:B------:R-:W-:Y:S01]  /*a580*/  UIADD3 UR15, UR15, UR11, URZ ;  /* 0x0000000b0f0f7290 */ /* 0x000fe2000fffe03f */
[----:B-----5:R-:W-:Y:S01]  /*a590*/  IMAD R83, R0, R77, RZ ;  /* 0x0000004d00537224 */ /* 0x020fe200078e02ff */
[----:B------:R-:W-:Y:S01]  /*a5a0*/  USEL UR40, UR40, URZ, !UP0 ;  /* 0x0000003f28287287 */ /* 0x000fe2000c000000 */
[----:B------:R-:W-:Y:S01]  /*a5b0*/  IMAD R9, R77, R4, R10 ;  /* 0x000000044d097224 */ /* 0x000fe200078e020a */
[----:B------:R-:W-:Y:S01]  /*a5c0*/  UIMAD UR11, UR41, UR16, URZ ;  /* 0x00000010290b72a4 */ /* 0x000fe2000f8e023f */
[----:B------:R-:W-:Y:S01]  /*a5d0*/  IMAD R4, R200, 0x40, R2 ;  /* 0x00000040c8047824 */ /* 0x000fe200078e0202 */
[----:B------:R-:W-:Y:S01]  /*a5e0*/  UIMAD.WIDE.U32 UR14, UR40, UR16, UR14 ;  /* 0x00000010280e72a5 */ /* 0x000fe2000f8e000e */
[----:B------:R-:W-:Y:S01]  /*a5f0*/  SHF.R.S32.HI R10, RZ, 0x1f, R6 ;  /* 0x0000001fff0a7819 */ /* 0x000fe20000011406 */
[----:B------:R-:W-:Y:S01]  /*a600*/  UIMAD UR11, UR40, UR17, UR11 ;  /* 0x00000011280b72a4 */ /* 0x000fe2000f8e020b */
[----:B------:R-:W-:Y:S01]  /*a610*/  SHF.R.S32.HI R7, RZ, 0x1f, R9 ;  /* 0x0000001fff077819 */ /* 0x000fe20000011409 */
[----:B------:R-:W-:Y:S01]  /*a620*/  IMAD.WIDE R4, R4, R5, UR8 ;  /* 0x0000000804047e25 */ /* 0x000fe2000f8e0205 */
[----:B------:R-:W-:Y:S01]  /*a630*/  ULDC.64 UR8, c[0x0][0xb88] ;  /* 0x0002e20000087ab9 */ /* 0x000fe20000000a00 */
[----:B------:R-:W-:-:S02]  /*a640*/  IADD3 R6, P0, R6, UR14, RZ ;  /* 0x0000000e06067c10 */ /* 0x000fc4000ff1e0ff */
[----:B------:R-:W-:Y:S01]  /*a650*/  IMAD.U32 R11, RZ, RZ, UR11 ;  /* 0x0000000bff0b7e24 */ /* 0x000fe2000f8e00ff */
[C---:B------:R-:W-:Y:S01]  /*a660*/  IADD3 R33, P2, R4.reuse, 0x5000, RZ ;  /* 0x0000500004217810 */ /* 0x040fe20007f5e0ff */
[----:B------:R-:W-:Y:S01]  /*a670*/  IMAD R12, R7, UR8, RZ ;  /* 0x00000008070c7c24 */ /* 0x000fe2000f8e02ff */
[----:B------:R-:W-:Y:S02]  /*a680*/  IADD3 R53, P3, R4, 0x4000, RZ ;  /* 0x0000400004357810 */ /* 0x000fe40007f7e0ff */
[----:B------:R-:W-:Y:S01]  /*a690*/  IADD3.X R7, R10, UR15, R11, P0, !PT ;  /* 0x0000000f0a077c10 */ /* 0x000fe200087fe40b */
[----:B------:R-:W-:Y:S01]  /*a6a0*/  IMAD R11, R9, UR9, R12 ;  /* 0x00000009090b7c24 */ /* 0x000fe2000f8e020c */
[----:B------:R-:W-:Y:S01]  /*a6b0*/  LOP3.LUT R32, R33, 0x380, RZ, 0xc0, !PT ;  /* 0x0000038021207812 */ /* 0x000fe200078ec0ff */
[----:B------:R-:W-:Y:S01]  /*a6c0*/  ULDC.64 UR14, c[0x0][0xaa0] ;  /* 0x0002a800000e7ab9 */ /* 0x000fe20000000a00 */
[----:B------:R-:W-:Y:S01]  /*a6d0*/  LOP3.LUT R52, R53, 0x380, RZ, 0xc0, !PT ;  /* 0x0000038035347812 */ /* 0x000fe200078ec0ff */
[----:B------:R-:W-:Y:S01]  /*a6e0*/  IMAD.WIDE.U32 R6, R9, UR8, R6 ;  /* 0x0000000809067c25 */ /* 0x000fe2000f8e0006 */
[----:B------:R-:W-:Y:S01]  /*a6f0*/  ULDC.64 UR8, c[0x0][0xb50] ;  /* 0x0002d40000087ab9 */ /* 0x000fe20000000a00 */
[----:B------:R-:W-:-:S02]  /*a700*/  SHF.R.U64 R32, R32, 0x3, RZ ;  /* 0x0000000320207819 */ /* 0x000fc400000012ff */
[----:B------:R-:W-:Y:S02]  /*a710*/  SHF.R.U64 R52, R52, 0x3, RZ ;  /* 0x0000000334347819 */ /* 0x000fe400000012ff */
[----:B------:R-:W-:Y:S02]  /*a720*/  IADD3 R7, R7, R11, RZ ;  /* 0x0000000b07077210 */ /* 0x000fe40007ffe0ff */
[----:B------:R-:W-:Y:S02]  /*a730*/  LEA R14, P0, R6, UR8, 0x2 ;  /* 0x00000008060e7c11 */ /* 0x000fe4000f8010ff */
[----:B------:R-:W-:Y:S01]  /*a740*/  LOP3.LUT R32, R32, R33, RZ, 0x3c, !PT ;  /* 0x0000002120207212 */ /* 0x000fe200078e3cff */
[----:B------:R-:W-:Y:S01]  /*a750*/  IMAD.X R33, RZ, RZ, R5, P2 ;  /* 0x000000ffff217224 */ /* 0x000fe200010e0605 */
[----:B------:R-:W-:Y:S01]  /*a760*/  LEA.HI.X R15, R6, UR9, R7, 0x2, P0 ;  /* 0x00000009060f7c11 */ /* 0x000fe200080f1407 */
[----:B------:R-:W-:Y:S01]  /*a770*/  SHFL.IDX PT, R20, R14, RZ, 0x1c1f ;  /* 0x001c1fff0e147589 */ /* 0x000fe200000e0000 */
[----:B------:R-:W-:Y:S01]  /*a780*/  IADD3 R29, P0, R4, 0x3000, RZ ;  /* 0x00003000041d7810 */ /* 0x000fe20007f1e0ff */
[----:B------:R-:W-:Y:S01]  /*a790*/  VIADD R6, R26, 0x8 ;  /* 0x000000081a067836 */ /* 0x000fe20000000000 */
[----:B------:R-:W-:Y:S01]  /*a7a0*/  IADD3 R11, P2, R4, 0xb000, RZ ;  /* 0x0000b000040b7810 */ /* 0x000fe20007f5e0ff */
[----:B------:R-:W1:Y:S01]  /*a7b0*/  SHFL.IDX PT, R21, R15, RZ, 0x1c1f ;  /* 0x001c1fff0f157589 */ /* 0x000e6200000e0000 */
[----:B------:R-:W-:-:S02]  /*a7c0*/  LOP3.LUT R28, R29, 0x380, RZ, 0xc0, !PT ;  /* 0x000003801d1c7812 */ /* 0x000fc400078ec0ff */
[----:B------:R-:W-:Y:S01]  /*a7d0*/  LOP3.LUT R10, R11, 0x380, RZ, 0xc0, !PT ;  /* 0x000003800b0a7812 */ /* 0x000fe200078ec0ff */
[----:B------:R-:W-:Y:S01]  /*a7e0*/  SHFL.IDX PT, R46, R14, 0x1, 0x1c1f ;  /* 0x003c1f000e2e7f89 */ /* 0x000fe200000e0000 */
[----:B------:R-:W-:Y:S02]  /*a7f0*/  SHF.R.U64 R28, R28, 0x3, RZ ;  /* 0x000000031c1c7819 */ /* 0x000fe400000012ff */
[----:B------:R-:W-:Y:S01]  /*a800*/  SHF.R.U64 R10, R10, 0x3, RZ ;  /* 0x000000030a0a7819 */ /* 0x000fe200000012ff */
[----:B------:R-:W2:Y:S01]  /*a810*/  SHFL.IDX PT, R47, R15, 0x1, 0x1c1f ;  /* 0x003c1f000f2f7f89 */ /* 0x000ea200000e0000 */
[----:B------:R-:W-:Y:S01]  /*a820*/  LOP3.LUT R28, R28, R29, RZ, 0x3c, !PT ;  /* 0x0000001d1c1c7212 */ /* 0x000fe200078e3cff */
[--C-:B------:R-:W-:Y:S01]  /*a830*/  IMAD.X R29, RZ, RZ, R5.reuse, P0 ;  /* 0x000000ffff1d7224 */ /* 0x100fe200000e0605 */
[----:B------:R-:W-:Y:S02]  /*a840*/  IADD3 R57, P0, R4, 0x9000, RZ ;  /* 0x0000900004397810 */ /* 0x000fe40007f1e0ff */
[----:B------:R-:W-:Y:S01]  /*a850*/  LOP3.LUT R10, R10, R11, RZ, 0x3c, !PT ;  /* 0x0000000b0a0a7212 */ /* 0x000fe200078e3cff */
[----:B------:R-:W-:Y:S01]  /*a860*/  IMAD.X R11, RZ, RZ, R5, P2 ;  /* 0x000000ffff0b7224 */ /* 0x000fe200010e0605 */
[----:B------:R-:W-:-:S02]  /*a870*/  LOP3.LUT R56, R57, 0x380, RZ, 0xc0, !PT ;  /* 0x0000038039387812 */ /* 0x000fc400078ec0ff */
[----:B------:R-:W-:Y:S01]  /*a880*/  LOP3.LUT R52, R52, R53, RZ, 0x3c, !PT ;  /* 0x0000003534347212 */ /* 0x000fe200078e3cff */
[--C-:B------:R-:W-:Y:S01]  /*a890*/  IMAD.X R53, RZ, RZ, R5.reuse, P3 ;  /* 0x000000ffff357224 */ /* 0x100fe200018e0605 */
[----:B------:R-:W-:Y:S02]  /*a8a0*/  SHF.R.U64 R56, R56, 0x3, RZ ;  /* 0x0000000338387819 */ /* 0x000fe400000012ff */
[----:B------:R-:W-:Y:S02]  /*a8b0*/  IADD3 R45, P3, R4, 0xa000, RZ ;  /* 0x0000a000042d7810 */ /* 0x000fe40007f7e0ff */
[----:B------:R-:W-:Y:S01]  /*a8c0*/  LOP3.LUT R56, R56, R57, RZ, 0x3c, !PT ;  /* 0x0000003938387212 */ /* 0x000fe200078e3cff */
[----:B------:R-:W-:Y:S01]  /*a8d0*/  IMAD.X R57, RZ, RZ, R5, P0 ;  /* 0x000000ffff397224 */ /* 0x000fe200000e0605 */
[----:B------:R-:W-:Y:S02]  /*a8e0*/  LOP3.LUT P0, RZ, R201, 0x3, RZ, 0xc0, !PT ;  /* 0x00000003c9ff7812 */ /* 0x000fe4000780c0ff */
[----:B------:R-:W-:-:S02]  /*a8f0*/  LOP3.LUT R44, R45, 0x380, RZ, 0xc0, !PT ;  /* 0x000003802d2c7812 */ /* 0x000fc400078ec0ff */
[----:B------:R-:W-:Y:S02]  /*a900*/  ISETP.GE.OR P2, PT, R26, R83, P0 ;  /* 0x000000531a00720c */ /* 0x000fe40000746670 */
[C---:B------:R-:W-:Y:S02]  /*a910*/  IADD3 R13, P5, R4.reuse, 0x1000, RZ ;  /* 0x00001000040d7810 */ /* 0x040fe40007fbe0ff */
[----:B------:R-:W-:Y:S02]  /*a920*/  IADD3 R25, P4, R4, 0x2000, RZ ;  /* 0x0000200004197810 */ /* 0x000fe40007f9e0ff */
[----:B------:R-:W-:Y:S02]  /*a930*/  SHF.R.U64 R44, R44, 0x3, RZ ;  /* 0x000000032c2c7819 */ /* 0x000fe400000012ff */
[----:B------:R-:W-:Y:S02]  /*a940*/  LOP3.LUT R12, R13, 0x380, RZ, 0xc0, !PT ;  /* 0x000003800d0c7812 */ /* 0x000fe400078ec0ff */
[----:B------:R-:W-:-:S02]  /*a950*/  LOP3.LUT R24, R25, 0x380, RZ, 0xc0, !PT ;  /* 0x0000038019187812 */ /* 0x000fc400078ec0ff */
[----:B------:R-:W-:Y:S01]  /*a960*/  LOP3.LUT R44, R44, R45, RZ, 0x3c, !PT ;  /* 0x0000002d2c2c7212 */ /* 0x000fe200078e3cff */
[----:B-1----:R1:W-:Y:S01]  /*a970*/  @!P2 ST.E desc[UR48][R20.64], R8 ;  /* 0x000000081400a985 */ /* 0x0023e2000c101930 */
[----:B------:R-:W-:Y:S01]  /*a980*/  SHF.R.U64 R12, R12, 0x3, RZ ;  /* 0x000000030c0c7819 */ /* 0x000fe200000012ff */
[--C-:B------:R-:W-:Y:S01]  /*a990*/  IMAD.X R45, RZ, RZ, R5.reuse, P3 ;  /* 0x000000ffff2d7224 */ /* 0x100fe200018e0605 */
[----:B------:R-:W-:Y:S02]  /*a9a0*/  SHF.R.U64 R24, R24, 0x3, RZ ;  /* 0x0000000318187819 */ /* 0x000fe400000012ff */
[----:B------:R-:W-:Y:S02]  /*a9b0*/  IADD3 R7, P3, R4, 0xf000, RZ ;  /* 0x0000f00004077810 */ /* 0x000fe40007f7e0ff */
[----:B------:R-:W-:Y:S01]  /*a9c0*/  LOP3.LUT R12, R12, R13, RZ, 0x3c, !PT ;  /* 0x0000000d0c0c7212 */ /* 0x000fe200078e3cff */
[--C-:B------:R-:W-:Y:S01]  /*a9d0*/  IMAD.X R13, RZ, RZ, R5.reuse, P5 ;  /* 0x000000ffff0d7224 */ /* 0x100fe200028e0605 */
[----:B------:R-:W-:Y:S01]  /*a9e0*/  LOP3.LUT R24, R24, R25, RZ, 0x3c, !PT ;  /* 0x0000001918187212 */ /* 0x000fe200078e3cff */
[--C-:B------:R-:W-:Y:S01]  /*a9f0*/  IMAD.X R25, RZ, RZ, R5.reuse, P4 ;  /* 0x000000ffff197224 */ /* 0x100fe200020e0605 */
[----:B------:R-:W-:Y:S01]  /*aa00*/  LOP3.LUT R0, R7, 0x380, RZ, 0xc0, !PT ;  /* 0x0000038007007812 */ /* 0x000fe200078ec0ff */
[----:B-1----:R-:W1:Y:S01]  /*aa10*/  @P1 LDC R21, c[0x0][0xbec] ;  /* 0x0002fb00ff151b82 */ /* 0x002e620000000800 */
[C---:B------:R-:W-:Y:S01]  /*aa20*/  IADD3 R37, P6, R4.reuse, 0x6000, RZ ;  /* 0x0000600004257810 */ /* 0x040fe20007fde0ff */
[----:B------:R-:W-:Y:S01]  /*aa30*/  UIMAD UR11, UR13, UR14, URZ ;  /* 0x0000000e0d0b72a4 */ /* 0x000fe2000f8e023f */
[C---:B------:R-:W-:Y:S01]  /*aa40*/  IADD3 R41, P5, R4.reuse, 0x7000, RZ ;  /* 0x0000700004297810 */ /* 0x040fe20007fbe0ff */
[----:B------:R-:W-:Y:S01]  /*aa50*/  UIMAD.WIDE.U32 UR8, UR4, UR14, URZ ;  /* 0x0000000e040872a5 */ /* 0x000fe2000f8e003f */
[----:B------:R-:W-:Y:S01]  /*aa60*/  IADD3 R65, P4, R4, 0x8000, RZ ;  /* 0x0000800004417810 */ /* 0x000fe20007f9e0ff */
[----:B------:R-:W-:Y:S01]  /*aa70*/  IMAD.X R49, RZ, RZ, R5, P3 ;  /* 0x000000ffff317224 */ /* 0x000fe200018e0605 */
[----:B------:R-:W-:Y:S01]  /*aa80*/  SHF.R.U64 R0, R0, 0x3, RZ ;  /* 0x0000000300007819 */ /* 0x000fe200000012ff */
[----:B------:R-:W-:Y:S01]  /*aa90*/  UIMAD UR11, UR4, UR15, UR11 ;  /* 0x0000000f040b72a4 */ /* 0x000fe2000f8e020b */
[----:B------:R-:W-:Y:S01]  /*aaa0*/  LOP3.LUT R36, R37, 0x380, RZ, 0xc0, !PT ;  /* 0x0000038025247812 */ /* 0x000fe200078ec0ff */
[----:B------:R-:W-:Y:S01]  /*aab0*/  ULDC.64 UR12, c[0x0][0xae8] ;  /* 0x0002ba00000c7ab9 */ /* 0x000fe20000000a00 */
[----:B------:R-:W-:-:S02]  /*aac0*/  LOP3.LUT R40, R41, 0x380, RZ, 0xc0, !PT ;  /* 0x0000038029287812 */ /* 0x000fc400078ec0ff */
[----:B------:R-:W-:Y:S02]  /*aad0*/  LOP3.LUT R64, R65, 0x380, RZ, 0xc0, !PT ;  /* 0x0000038041407812 */ /* 0x000fe400078ec0ff */
[----:B------:R-:W-:Y:S02]  /*aae0*/  ISETP.GE.OR P0, PT, R6, R83, P0 ;  /* 0x000000530600720c */ /* 0x000fe40000706670 */
[----:B------:R-:W-:Y:S01]  /*aaf0*/  LOP3.LUT R48, R0, R7, RZ, 0x3c, !PT ;  /* 0x0000000700307212 */ /* 0x000fe200078e3cff */
[----:B------:R-:W-:Y:S01]  /*ab00*/  IMAD R0, R23, 0x20, R200 ;  /* 0x0000002017007824 */ /* 0x000fe200078e02c8 */
[----:B------:R-:W-:Y:S01]  /*ab10*/  SHF.R.U64 R36, R36, 0x3, RZ ;  /* 0x0000000324247819 */ /* 0x000fe200000012ff */
[----:B------:R-:W-:Y:S01]  /*ab20*/  UIADD3 UR9, UR9, UR11, URZ ;  /* 0x0000000b09097290 */ /* 0x000fe2000fffe03f */
[----:B------:R-:W-:Y:S01]  /*ab30*/  SHF.R.U64 R40, R40, 0x3, RZ ;  /* 0x0000000328287819 */ /* 0x000fe200000012ff */
[----:B------:R-:W-:Y:S01]  /*ab40*/  UIMAD UR4, UR18, UR12, URZ ;  /* 0x0000000c120472a4 */ /* 0x000fe2000f8e023f */
[----:B------:R-:W-:Y:S01]  /*ab50*/  SHF.R.U64 R64, R64, 0x3, RZ ;  /* 0x0000000340407819 */ /* 0x000fe200000012ff */
[----:B------:R-:W-:Y:S01]  /*ab60*/  VIADD R78, R0, UR45 ;  /* 0x0000002d004e7c36 */ /* 0x000fe20008000000 */
[----:B------:R-:W-:Y:S01]  /*ab70*/  LOP3.LUT R36, R36, R37, RZ, 0x3c, !PT ;  /* 0x0000002524247212 */ /* 0x000fe200078e3cff */
[--C-:B------:R-:W-:Y:S01]  /*ab80*/  IMAD.X R37, RZ, RZ, R5.reuse, P6 ;  /* 0x000000ffff257224 */ /* 0x100fe200030e0605 */
[----:B------:R-:W-:Y:S01]  /*ab90*/  LOP3.LUT R40, R40, R41, RZ, 0x3c, !PT ;  /* 0x0000002928287212 */ /* 0x000fe200078e3cff */
[----:B------:R-:W-:Y:S01]  /*aba0*/  UIMAD UR4, UR43, UR13, UR4 ;  /* 0x0000000d2b0472a4 */ /* 0x000fe2000f8e0204 */
[----:B------:R-:W-:Y:S01]  /*abb0*/  LOP3.LUT R64, R64, R65, RZ, 0x3c, !PT ;  /* 0x0000004140407212 */ /* 0x000fe200078e3cff */
[----:B------:R-:W-:Y:S01]  /*abc0*/  IMAD.X R65, RZ, RZ, R5, P4 ;  /* 0x000000ffff417224 */ /* 0x000fe200020e0605 */
[----:B------:R-:W-:Y:S01]  /*abd0*/  IADD3.X R41, RZ, R5, RZ, P5, !PT ;  /* 0x00000005ff297210 */ /* 0x000fe20002ffe4ff */
[----:B------:R-:W-:Y:S01]  /*abe0*/  UIMAD.WIDE.U32 UR8, UR43, UR12, UR8 ;  /* 0x0000000c2b0872a5 */ /* 0x000fe2000f8e0008 */
[C---:B------:R-:W-:Y:S01]  /*abf0*/  IADD3 R73, P6, R4.reuse, 0xc000, RZ ;  /* 0x0000c00004497810 */ /* 0x040fe20007fde0ff */
[----:B--2---:R2:W-:Y:S01]  /*ac00*/  @!P0 ST.E desc[UR48][R46.64], R3 ;  /* 0x000000032e008985 */ /* 0x0045e2000c101930 */
[C---:B------:R-:W-:Y:S01]  /*ac10*/  IADD3 R69, P5, R4.reuse, 0xd000, RZ ;  /* 0x0000d00004457810 */ /* 0x040fe20007fbe0ff */
[----:B------:R-:W-:Y:S01]  /*ac20*/  ULDC.64 UR12, c[0x0][0xaf0] ;  /* 0x0002bc00000c7ab9 */ /* 0x000fe20000000a00 */
[----:B------:R-:W-:Y:S01]  /*ac30*/  IADD3 R61, P4, R4, 0xe000, RZ ;  /* 0x0000e000043d7810 */ /* 0x000fe20007f9e0ff */
[----:B-1----:R-:W-:Y:S01]  /*ac40*/  @P1 IMAD.HI.U32 R0, R78, R21, RZ ;  /* 0x000000154e001227 */ /* 0x002fe200078e00ff */
[----:B------:R-:W-:Y:S01]  /*ac50*/  UIADD3 UR9, UR9, UR4, URZ ;  /* 0x0000000409097290 */ /* 0x000fe2000fffe03f */
[----:B------:R-:W-:Y:S01]  /*ac60*/  LOP3.LUT R72, R73, 0x380, RZ, 0xc0, !PT ;  /* 0x0000038049487812 */ /* 0x000fe200078ec0ff */
[----:B------:R-:W-:Y:S01]  /*ac70*/  UIMAD UR4, UR41, UR12, URZ ;  /* 0x0000000c290472a4 */ /* 0x000fe2000f8e023f */
[----:B------:R-:W-:Y:S01]  /*ac80*/  LOP3.LUT R68, R69, 0x380, RZ, 0xc0, !PT ;  /* 0x0000038045447812 */ /* 0x000fe200078ec0ff */
[----:B------:R-:W5:Y:S01]  /*ac90*/  LD.E.128 R12, desc[UR48][R12.64] ;  /* 0x000000300c0c7980 */ /* 0x000f62000c101d00 */
[----:B------:R-:W-:-:S02]  /*aca0*/  LOP3.LUT R60, R61, 0x380, RZ, 0xc0, !PT ;  /* 0x000003803d3c7812 */ /* 0x000fc400078ec0ff */
[----:B------:R-:W-:Y:S01]  /*acb0*/  LOP3.LUT R9, R4, 0x380, RZ, 0xc0, !PT ;  /* 0x0000038004097812 */ /* 0x000fe200078ec0ff */
[----:B--2---:R-:W-:Y:S01]  /*acc0*/  IMAD.MOV.U32 R3, RZ, RZ, R78 ;  /* 0x000000ffff037224 */ /* 0x004fe200078e004e */
[----:B0-----:R-:W-:Y:S01]  /*acd0*/  @P1 SHF.R.U32.HI R3, RZ, R79, R0 ;  /* 0x0000004fff031219 */ /* 0x001fe20000011600 */
[----:B------:R-:W-:Y:S01]  /*ace0*/  UIMAD UR4, UR40, UR13, UR4 ;  /* 0x0000000d280472a4 */ /* 0x000fe2000f8e0204 */
[----:B------:R-:W-:Y:S01]  /*acf0*/  SHF.R.U64 R72, R72, 0x3, RZ ;  /* 0x0000000348487819 */ /* 0x000fe200000012ff */
[----:B------:R-:W-:Y:S01]  /*ad00*/  UIMAD.WIDE.U32 UR8, UR40, UR12, UR8 ;  /* 0x0000000c280872a5 */ /* 0x000fe2000f8e0008 */
[----:B------:R-:W-:Y:S01]  /*ad10*/  SHF.R.U64 R68, R68, 0x3, RZ ;  /* 0x0000000344447819 */ /* 0x000fe200000012ff */
[----:B------:R-:W5:Y:S01]  /*ad20*/  LD.E.128 R24, desc[UR48][R24.64] ;  /* 0x0000003018187980 */ /* 0x000f62000c101d00 */
[----:B------:R-:W-:Y:S02]  /*ad30*/  SHF.R.U64 R60, R60, 0x3, RZ ;  /* 0x000000033c3c7819 */ /* 0x000fe400000012ff */
[----:B------:R-:W-:Y:S01]  /*ad40*/  SHF.R.U64 R9, R9, 0x3, RZ ;  /* 0x0000000309097819 */ /* 0x000fe200000012ff */
[----:B------:R-:W-:Y:S01]  /*ad50*/  UIADD3 UR4, UR9, UR4, URZ ;  /* 0x0000000409047290 */ /* 0x000fe2000fffe03f */
[----:B------:R-:W-:Y:S01]  /*ad60*/  IADD3 R76, -R3, RZ, RZ ;  /* 0x000000ff034c7210 */ /* 0x000fe20007ffe1ff */
[----:B------:R-:W-:Y:S01]  /*ad70*/  ULDC.64 UR12, c[0x0][0xae0] ;  /* 0x0002b800000c7ab9 */ /* 0x000fe20000000a00 */
[----:B------:R-:W-:Y:S01]  /*ad80*/  SHF.R.S32.HI R0, RZ, 0x1f, R3 ;  /* 0x0000001fff007819 */ /* 0x000fe20000011403 */
[----:B------:R-:W5:Y:S01]  /*ad90*/  LD.E.128 R28, desc[UR48][R28.64] ;  /* 0x000000301c1c7980 */ /* 0x000f62000c101d00 */
[----:B------:R-:W-:-:S02]  /*ada0*/  LOP3.LUT R72, R72, R73, RZ, 0x3c, !PT ;  /* 0x0000004948487212 */ /* 0x000fc400078e3cff */
[----:B------:R-:W-:Y:S01]  /*adb0*/  LOP3.LUT R68, R68, R69, RZ, 0x3c, !PT ;  /* 0x0000004544447212 */ /* 0x000fe200078e3cff */
[--C-:B------:R-:W-:Y:S01]  /*adc0*/  IMAD.X R69, RZ, RZ, R5.reuse, P5 ;  /* 0x000000ffff457224 */ /* 0x100fe200028e0605 */
[----:B------:R-:W-:Y:S01]  /*add0*/  LOP3.LUT R60, R60, R61, RZ, 0x3c, !PT ;  /* 0x0000003d3c3c7212 */ /* 0x000fe200078e3cff */
[----:B------:R-:W-:Y:S01]  /*ade0*/  IMAD.X R61, RZ, RZ, R5, P4 ;  /* 0x000000ffff3d7224 */ /* 0x000fe200020e0605 */
[----:B------:R-:W-:Y:S01]  /*adf0*/  IADD3.X R73, RZ, R5, RZ, P6, !PT ;  /* 0x00000005ff497210 */ /* 0x000fe200037fe4ff */
[----:B------:R-:W5:Y:S01]  /*ae00*/  LD.E.128 R52, desc[UR48][R52.64] ;  /* 0x0000003034347980 */ /* 0x000f62000c101d00 */
[----:B------:R-:W-:Y:S01]  /*ae10*/  LOP3.LUT R4, R9, R4, RZ, 0x3c, !PT ;  /* 0x0000000409047212 */ /* 0x000fe200078e3cff */
[----:B------:R-:W-:Y:S02]  /*ae20*/  IMAD R0, R0, UR12, RZ ;  /* 0x0000000c00007c24 */ /* 0x000fe4000f8e02ff */
[----:B------:R-:W-:Y:S01]  /*ae30*/  IMAD R77, R77, R76, R78 ;  /* 0x0000004c4d4d7224 */ /* 0x000fe200078e024e */
[----:B------:R-:W5:Y:S01]  /*ae40*/  LD.E.128 R32, desc[UR48][R32.64] ;  /* 0x0000003020207980 */ /* 0x000f62000c101d00 */
[----:B------:R-:W-:-:S02]  /*ae50*/  IMAD.U32 R21, RZ, RZ, UR9 ;  /* 0x00000009ff157e24 */ /* 0x000fc4000f8e00ff */
        /* <DEDUP_REMOVED lines=8> */
[----:B------:R-:W-:-:S03]  /*aee0*/  IMAD.WIDE.U32 R20, R3, UR12, R20 ;  /* 0x0000000c03147c25 */ /* 0x000fc6000f8e0014 */
        /* <DEDUP_REMOVED lines=16> */
[----:B------:R-:W-:Y:S01]  /*aff0*/  VIADD R84, R200, UR45 ;  /* 0x0000002dc8547c36 */ /* 0x000fe20008000000 */
[----:B------:R-:W-:Y:S01]  /*b000*/  UIADD3 UR10, UR10, 0x22820, URZ ;  /* 0x000228200a0a7890 */ /* 0x000fe2000fffe03f */
[C---:B------:R-:W-:Y:S02]  /*b010*/  IMAD R3, R77.reuse, UR9, R76 ;  /* 0x000000094d037c24 */ /* 0x040fe4000f8e024c */
[----:B------:R-:W-:Y:S01]  /*b020*/  IMAD.WIDE.U32 R20, R77, UR8, R20 ;  /* 0x000000084d147c25 */ /* 0x000fe2000f8e0014 */
[----:B------:R-:W-:Y:S01]  /*b030*/  ISETP.GE.AND P2, PT, R84, R83, PT ;  /* 0x000000535400720c */ /* 0x000fe20003f46270 */
[----:B------:R-:W-:Y:S01]  /*b040*/  ULDC.64 UR8, c[0x0][0xa80] ;  /* 0x0002a00000087ab9 */ /* 0x000fe20000000a00 */
[----:B------:R-:W-:Y:S01]  /*b050*/  UPRMT UR10, URZ, 0x654, UR10 ;  /* 0x000006543f0a7896 */ /* 0x000fe2000800000a */
[----:B------:R-:W-:Y:S01]  /*b060*/  IMAD.IADD R3, R21, 0x1, R3 ;  /* 0x0000000115037824 */ /* 0x000fe200078e0203 */
[----:B------:R-:W-:Y:S01]  /*b070*/  LEA R82, P3, R20, UR8, 0x1 ;  /* 0x0000000814527c11 */ /* 0x000fe2000f8608ff */
[----:B------:R-:W-:-:S03]  /*b080*/  VIADD R0, R84, 0x20 ;  /* 0x0000002054007836 */ /* 0x000fc60000000000 */
[----:B------:R-:W-:Y:S02]  /*b090*/  LEA.HI.X R3, R20, UR9, R3, 0x1, P3 ;  /* 0x0000000914037c11 */ /* 0x000fe400098f0c03 */
[-C--:B------:R-:W-:Y:S01]  /*b0a0*/  ISETP.GE.AND P1, PT, R0, R83.reuse, PT ;  /* 0x000000530000720c */ /* 0x080fe20003f26270 */
[----:B0-----:R0:W1:Y:S01]  /*b0b0*/  SHFL.IDX PT, R85, R82, RZ, 0x181f ;  /* 0x00181fff52557589 */ /* 0x00106200000e0000 */
[----:B------:R-:W-:Y:S01]  /*b0c0*/  IADD3 R0, R84, 0x40, RZ ;  /* 0x0000004054007810 */ /* 0x000fe20007ffe0ff */
[----:B------:R-:W-:Y:S01]  /*b0d0*/  BSSY B1, `(.L_x_4940) ;  /* 0x0000016000017945 */ /* 0x000fe20003800000 */
[----:B------:R-:W-:Y:S01]  /*b0e0*/  SYNCS.ARRIVE.TRANS64.RED.A1T0 RZ, [UR10], RZ ;  /* 0x000000ffffff79a7 */ /* 0x000fe2000810040a */
        /* <DEDUP_REMOVED lines=20> */
.L_x_4941:
[----:B------:R-:W-:Y:S05]  /*b230*/  BSYNC B1 ;  /* 0x0000000000017941 */ /* 0x000fea0003800000 */
.L_x_4940:
        /* <DEDUP_REMOVED lines=21> */
.L_x_4943:
[----:B------:R-:W-:Y:S05]  /*b390*/  BSYNC B1 ;  /* 0x0000000000017941 */ /* 0x000fea0003800000 */
.L_x_4942:
        /* <DEDUP_REMOVED lines=21> */
.L_x_4945:
[----:B------:R-:W-:Y:S05]  /*b4f0*/  BSYNC B1 ;  /* 0x0000000000017941 */ /* 0x000fea0003800000 */
.L_x_4944:
[----:B------:R-:W-:Y:S01]  /*b500*/  VIADD R0, R84, 0x60 ;  /* 0x0000006054007836 */ /* 0x000fe20000000000 */
[----:B0--3--:R-:W3:Y:S04]  /*b510*/  SHFL.IDX PT, R3, R3, 0x3, 0x181f ;  /* 0x00781f0003037f89 */ /* 0x009ee800000e0000 */
        /* <DEDUP_REMOVED lines=22> */
.L_x_4938:
        /* <DEDUP_REMOVED lines=18> */
[----:B------:R-:W-:Y:S01]  /*b7a0*/  IMAD.U32 R6, RZ, RZ, UR8 ;  /* 0x00000008ff067e24 */ /* 0x000fe2000f8e00ff */
[----:B------:R-:W-:-:S05]  /*b7b0*/  MOV R7, UR9 ;  /* 0x0000000900077c02 */ /* 0x000fca0008000f00 */
        /* <DEDUP_REMOVED lines=13> */
.L_x_4947:
[----:B------:R-:W-:Y:S01]  /*b890*/  USEL UR40, UR40, URZ, !UP0 ;  /* 0x0000003f28287287 */ /* 0x000fe2000c000000 */
[----:B------:R-:W-:Y:S01]  /*b8a0*/  BSSY B1, `(.L_x_4948) ;  /* 0x000002c000017945 */ /* 0x000fe20003800000 */
[----:B------:R-:W-:-:S03]  /*b8b0*/  USEL UR41, UR41, URZ, !UP0 ;  /* 0x0000003f29297287 */ /* 0x000fc6000c000000 */
[----:B------:R-:W-:Y:S09]  /*b8c0*/  @P1 BRA `(.L_x_4949) ;  /* 0x0000000000a41947 */ /* 0x000ff20003800000 */
        /* <DEDUP_REMOVED lines=38> */
[----:B------:R-:W-:Y:S02]  /*bb30*/  LEA.HI.X R7, R4, UR9, R3, 0x2, P1 ;  /* 0x0000000904077c11 */ /* 0x000fe400088f1403 */
[----:B------:R-:W-:-:S05]  /*bb40*/  MOV R3, 0xff800000 ;  /* 0xff80000000037802 */ /* 0x000fca0000000f00 */
[----:B------:R0:W-:Y:S02]  /*bb50*/  STG.E desc[UR48][R6.64], R3 ;  /* 0x0000000306007986 */ /* 0x0001e4000c101930 */
.L_x_4949:
[----:B------:R-:W-:Y:S05]  /*bb60*/  BSYNC B1 ;  /* 0x0000000000017941 */ /* 0x000fea0003800000 */
.L_x_4948:
[----:B------:R-:W-:Y:S01]  /*bb70*/  ULDC.64 UR14, c[0x0][0xaa0] ;  /* 0x0002a800000e7ab9 */ /* 0x000fe20000000a00 */
[----:B------:R-:W1:Y:S01]  /*bb80*/  @P0 LDC R5, c[0x0][0xbf0] ;  /* 0x0002fc00ff050b82 */ /* 0x000e620000000800 */
[----:B------:R-:W-:Y:S01]  /*bb90*/  UIMAD UR10, UR11, UR14, URZ ;  /* 0x0000000e0b0a72a4 */ /* 0x000fe2000f8e023f */
[----:B0-----:R-:W-:Y:S01]  /*bba0*/  IMAD R3, R23, 0x20, R200 ;  /* 0x0000002017037824 */ /* 0x001fe200078e02c8 */
[----:B------:R-:W-:Y:S01]  /*bbb0*/  UIMAD.WIDE.U32 UR8, UR4, UR14, URZ ;  /* 0x0000000e040872a5 */ /* 0x000fe2000f8e003f */
[----:B------:R-:W-:Y:S01]  /*bbc0*/  BSSY B1, `(.L_x_4950) ;  /* 0x0000040000017945 */ /* 0x000fe20003800000 */
[----:B------:R-:W-:Y:S01]  /*bbd0*/  UIMAD UR10, UR4, UR15, UR10 ;  /* 0x0000000f040a72a4 */ /* 0x000fe2000f8e020a */
[----:B------:R-:W-:Y:S02]  /*bbe0*/  VIADD R8, R3, UR45 ;  /* 0x0000002d03087c36 */ /* 0x000fe40008000000 */
[----:B------:R-:W-:Y:S01]  /*bbf0*/  ULDC.64 UR14, c[0x0][0xae8] ;  /* 0x0002ba00000e7ab9 */ /* 0x000fe20000000a00 */
[----:B------:R-:W-:Y:S01]  /*bc00*/  UIADD3 UR9, UR9, UR10, URZ ;  /* 0x0000000a09097290 */ /* 0x000fe2000fffe03f */
[----:B------:R-:W-:Y:S01]  /*bc10*/  @P0 IMAD.HI.U32 R4, R8, R9, RZ ;  /* 0x0000000908040227 */ /* 0x000fe200078e00ff */
[----:B------:R-:W-:-:S02]  /*bc20*/  UIMAD UR4, UR12, UR14, URZ ;  /* 0x0000000e0c0472a4 */ /* 0x000fc4000f8e023f */
[----:B------:R-:W-:Y:S01]  /*bc30*/  UIMAD.WIDE.U32 UR8, UR43, UR14, UR8 ;  /* 0x0000000e2b0872a5 */ /* 0x000fe2000f8e0008 */
[----:B------:R-:W-:Y:S01]  /*bc40*/  IMAD.MOV.U32 R3, RZ, RZ, R8 ;  /* 0x000000ffff037224 */ /* 0x000fe200078e0008 */
[----:B------:R-:W-:Y:S01]  /*bc50*/  UIMAD UR4, UR43, UR15, UR4 ;  /* 0x0000000f2b0472a4 */ /* 0x000fe2000f8e0204 */
[----:B------:R-:W-:-:S03]  /*bc60*/  ULDC.64 UR10, c[0x0][0xaf0] ;  /* 0x0002bc00000a7ab9 */ /* 0x000fc60000000a00 */
[----:B------:R-:W-:Y:S02]  /*bc70*/  UIADD3 UR9, UR9, UR4, URZ ;  /* 0x0000000409097290 */ /* 0x000fe4000fffe03f */
[----:B------:R-:W-:Y:S02]  /*bc80*/  UIMAD UR4, UR41, UR10, URZ ;  /* 0x0000000a290472a4 */ /* 0x000fe4000f8e023f */
[----:B------:R-:W-:Y:S01]  /*bc90*/  UIMAD.WIDE.U32 UR8, UR40, UR10, UR8 ;  /* 0x0000000a280872a5 */ /* 0x000fe2000f8e0008 */
[----:B-1----:R-:W-:Y:S01]  /*bca0*/  @P0 SHF.R.U32.HI R3, RZ, R5, R4 ;  /* 0x00000005ff030219 */ /* 0x002fe20000011604 */
[----:B------:R-:W-:-:S03]  /*bcb0*/  UIMAD UR4, UR40, UR11, UR4 ;  /* 0x0000000b280472a4 */ /* 0x000fc6000f8e0204 */
[--C-:B------:R-:W-:Y:S01]  /*bcc0*/  SHF.R.S32.HI R4, RZ, 0x1f, R3.reuse ;  /* 0x0000001fff047819 */ /* 0x100fe20000011403 */
[----:B------:R-:W-:Y:S01]  /*bcd0*/  UIADD3 UR4, UR9, UR4, URZ ;  /* 0x0000000409047290 */ /* 0x000fe2000fffe03f */
[----:B------:R-:W-:Y:S01]  /*bce0*/  IMAD.MOV R7, RZ, RZ, -R3 ;  /* 0x000000ffff077224 */ /* 0x000fe200078e0a03 */
[----:B------:R-:W-:Y:S01]  /*bcf0*/  ULDC.64 UR10, c[0x0][0xae0] ;  /* 0x0002b800000a7ab9 */ /* 0x000fe20000000a00 */
[----:B------:R-:W-:Y:S02]  /*bd00*/  IMAD.U32 R5, RZ, RZ, UR9 ;  /* 0x00000009ff057e24 */ /* 0x000fe4000f8e00ff */
[----:B------:R-:W-:Y:S01]  /*bd10*/  IMAD R6, R4, UR10, RZ ;  /* 0x0000000a04067c24 */ /* 0x000fe2000f8e02ff */
[----:B------:R-:W-:Y:S01]  /*bd20*/  MOV R5, UR4 ;  /* 0x0000000400057c02 */ /* 0x000fe20008000f00 */
[----:B------:R-:W-:Y:S01]  /*bd30*/  IMAD.U32 R4, RZ, RZ, UR8 ;  /* 0x00000008ff047e24 */ /* 0x000fe2000f8e00ff */
[----:B------:R-:W-:Y:S01]  /*bd40*/  ULDC.64 UR8, c[0x0][0xad8] ;  /* 0x0002b60000087ab9 */ /* 0x000fe20000000a00 */
[----:B------:R-:W-:-:S02]  /*bd50*/  IMAD R7, R11, R7, R8 ;  /* 0x000000070b077224 */ /* 0x000fc400078e0208 */
[C---:B------:R-:W-:Y:S02]  /*bd60*/  IMAD R9, R3.reuse, UR11, R6 ;  /* 0x0000000b03097c24 */ /* 0x040fe4000f8e0206 */
[----:B------:R-:W-:Y:S01]  /*bd70*/  IMAD.WIDE.U32 R4, R3, UR10, R4 ;  /* 0x0000000a03047c25 */ /* 0x000fe2000f8e0004 */
[----:B------:R-:W-:-:S03]  /*bd80*/  SHF.R.S32.HI R3, RZ, 0x1f, R7 ;  /* 0x0000001fff037819 */ /* 0x000fc60000011407 */
        /* <DEDUP_REMOVED lines=35> */
.L_x_4951:
[----:B------:R-:W-:Y:S05]  /*bfc0*/  BSYNC B1 ;  /* 0x0000000000017941 */ /* 0x000fea0003800000 */
.L_x_4950:
        /* <DEDUP_REMOVED lines=21> */
.L_x_4953:
[----:B------:R-:W-:Y:S05]  /*c120*/  BSYNC B1 ;  /* 0x0000000000017941 */ /* 0x000fea0003800000 */
.L_x_4952:
        /* <DEDUP_REMOVED lines=21> */
.L_x_4955:
[----:B------:R-:W-:Y:S05]  /*c280*/  BSYNC B1 ;  /* 0x0000000000017941 */ /* 0x000fea0003800000 */
.L_x_4954:
        /* <DEDUP_REMOVED lines=22> */
.L_x_4946:
[----:B------:R-:W-:Y:S05]  /*c3f0*/  BSYNC B0 ;  /* 0x0000000000007941 */ /* 0x000fea0003800000 */
.L_x_4937:
[----:B------:R-:W-:Y:S02]  /*c400*/  ULDC UR4, c[0x0][0xc3c] ;  /* 0x00030f0000047ab9 */ /* 0x000fe40000000800 */
[----:B------:R-:W-:-:S06]  /*c410*/  UISETP.GE.AND UP0, UPT, UR7, UR4, UPT ;  /* 0x000000040700728c */ /* 0x000fcc000bf06270 */
[----:B------:R-:W-:-:S13]  /*c420*/  PLOP3.LUT P0, PT, PT, PT, UP0, 0x80, 0x0 ;  /* 0x000000000000781c */ /* 0x000fda0003f0f008 */
[----:B------:R-:W-:Y:S05]  /*c430*/  @!P0 BRA `(.L_x_4956) ;  /* 0xffffff4800548947 */ /* 0x000fea000383ffff */
[----:B------:R-:W-:Y:S05]  /*c440*/  EXIT ;  /* 0x000000000000794d */ /* 0x000fea0003800000 */
.L_x_4895:
[----:B------:R-:W-:-:S08]  /*c450*/  NOP ;  /* 0x0000000000007918 */ /* 0x000fd00000000000 */
[----:B------:R-:W0:-:S00]  /*c460*/  USETMAXREG.DEALLOC.CTAPOOL 0x28 ;  /* 0x00000028000079c8 */ /* 0x000e0000080e0500 */
[----:B0-----:R-:W-:Y:S02]  /*c470*/  LOP3.LUT R0, R0, 0x3, RZ, 0xc0, !PT ;  /* 0x0000000300007812 */ /* 0x001fe400078ec0ff */
[----:B------:R-:W-:-:S04]  /*c480*/  LOP3.LUT R23, R23, 0xfffffbff, RZ, 0xc0, !PT ;  /* 0xfffffbff17177812 */ /* 0x000fc800078ec0ff */
[----:B------:R-:W0:Y:S02]  /*c490*/  SHFL.IDX PT, R0, R0, RZ, 0x1f ;  /* 0x00001fff00007589 */ /* 0x000e2400000e0000 */
[----:B0-----:R-:W-:Y:S02]  /*c4a0*/  ISETP.NE.AND P0, PT, R0, RZ, PT ;  /* 0x000000ff0000720c */ /* 0x001fe40003f05270 */
[----:B------:R-:W-:-:S11]  /*c4b0*/  MOV R0, RZ ;  /* 0x000000ff00007202 */ /* 0x000fd60000000f00 */
        /* <DEDUP_REMOVED lines=9> */
.L_x_4957:
        /* <DEDUP_REMOVED lines=33> */
[----:B0-----:R-:W-:-:S05]  /*c760*/  IMAD R4, R4, UR5, RZ ;  /* 0x0000000504047c24 */ /* 0x001fca000f8e02ff */
[----:B-1----:R-:W-:Y:S02]  /*c770*/  ISETP.GT.AND P6, PT, R4, UR6, PT ;  /* 0x0000000604007c0c */ /* 0x002fe4000bfc4270 */
[----:B------:R-:W-:-:S11]  /*c780*/  MOV R3, R4 ;  /* 0x0000000400037202 */ /* 0x000fd60000000f00 */
[----:B------:R-:W-:Y:S05]  /*c790*/  @P6 BRA `(.L_x_4959) ;  /* 0x0000000000906947 */ /* 0x000fea0003800000 */
[----:B------:R-:W-:Y:S01]  /*c7a0*/  IMAD.MOV.U32 R4, RZ, RZ, R3 ;  /* 0x000000ffff047224 */ /* 0x000fe200078e0003 */
[----:B------:R-:W-:Y:S01]  /*c7b0*/  UMOV UR4, URZ ;  /* 0x0000003f00047c82 */ /* 0x000fe20008000000 */
[----:B------:R-:W-:-:S05]  /*c7c0*/  ULDC UR5, c[0x0][0xc38] ;  /* 0x00030e0000057ab9 */ /* 0x000fca0000000800 */
.L_x_4963:
        /* <DEDUP_REMOVED lines=12> */
.L_x_4962:
[----:B------:R-:W-:Y:S05]  /*c890*/  BSYNC B0 ;  /* 0x0000000000007941 */ /* 0x000fea0003800000 */
.L_x_4961:
        /* <DEDUP_REMOVED lines=20> */
.L_x_4959:
        /* <DEDUP_REMOVED lines=20> */
.L_x_4964:
[----:B---3--:R-:W-:Y:S01]  /*cb20*/  IMAD R16, R16, UR5, R11 ;  /* 0x0000000510107c24 */ /* 0x008fe2000f8e020b */
[----:B------:R-:W-:Y:S02]  /*cb30*/  IABS R2, R4 ;  /* 0x0000000400027213 */ /* 0x000fe40000000000 */
[----:B-12---:R-:W-:Y:S02]  /*cb40*/  IADD3 R9, RZ, -R3, RZ ;  /* 0x80000003ff097210 */ /* 0x006fe40007ffe0ff */
        /* <DEDUP_REMOVED lines=17> */
[----:B------:R-:W-:-:S06]  /*cc60*/  @P0 IADD3 R2, R2, 0x1, RZ ;  /* 0x0000000102020810 */ /* 0x000fcc0007ffe0ff */
[----:B------:R-:W-:Y:S01]  /*cc70*/  @!P2 IMAD.MOV R2, RZ, RZ, -R2 ;  /* 0x000000ffff02a224 */ /* 0x000fe200078e0a02 */
[----:B------:R-:W-:-:S05]  /*cc80*/  @!P1 LOP3.LUT R2, RZ, R4, RZ, 0x33, !PT ;  /* 0x00000004ff029212 */ /* 0x000fca00078e33ff */
[----:B------:R-:W-:-:S04]  /*cc90*/  IMAD R13, R7, R2, RZ ;  /* 0x00000002070d7224 */ /* 0x000fc800078e02ff */
[----:B------:R-:W-:-:S05]  /*cca0*/  IMAD.MOV R6, RZ, RZ, -R13 ;  /* 0x000000ffff067224 */ /* 0x000fca00078e0a0d */
[----:B------:R-:W-:Y:S01]  /*ccb0*/  VIADDMNMX R15, R6, UR5, R7, PT ;  /* 0x00000005060f7c46 */ /* 0x000fe2000b800107 */
[----:B------:R-:W-:-:S03]  /*ccc0*/  IMAD.MOV R7, RZ, RZ, -R2 ;  /* 0x000000ffff077224 */ /* 0x000fc600078e0a02 */
[----:B------:R-:W-:Y:S01]  /*ccd0*/  IABS R8, R15 ;  /* 0x0000000f00087213 */ /* 0x000fe20000000000 */
[----:B------:R-:W-:Y:S01]  /*cce0*/  IMAD R4, R4, R7, R11 ;  /* 0x0000000704047224 */ /* 0x000fe200078e020b */
[----:B0-----:R-:W-:Y:S02]  /*ccf0*/  IABS R10, R15 ;  /* 0x0000000f000a7213 */ /* 0x001fe40000000000 */
[----:B------:R-:W0:Y:S01]  /*cd00*/  I2F.RP R6, R8 ;  /* 0x0000000800067306 */ /* 0x000e220000209400 */
[----:B------:R-:W-:Y:S02]  /*cd10*/  IADD3 R18, -R15, RZ, RZ ;  /* 0x000000ff0f127210 */ /* 0x000fe40007ffe1ff */
[----:B------:R-:W-:-:S05]  /*cd20*/  IABS R9, R4 ;  /* 0x0000000400097213 */ /* 0x000fca0000000000 */
[----:B0-----:R-:W0:Y:S02]  /*cd30*/  MUFU.RCP R6, R6 ;  /* 0x0000000600067308 */ /* 0x001e240000001000 */
[----:B0-----:R-:W-:-:S06]  /*cd40*/  VIADD R3, R6, 0xffffffe ;  /* 0x0ffffffe06037836 */ /* 0x001fcc0000000000 */
[----:B------:R-:W0:Y:S02]  /*cd50*/  F2I.FTZ.U32.TRUNC.NTZ R3, R3 ;  /* 0x0000000300037305 */ /* 0x000e24000021f000 */
[----:B0-----:R-:W-:-:S04]  /*cd60*/  IMAD.MOV R2, RZ, RZ, -R3 ;  /* 0x000000ffff027224 */ /* 0x001fc800078e0a03 */
[----:B------:R-:W-:Y:S01]  /*cd70*/  IMAD.MOV.U32 R7, RZ, RZ, R2 ;  /* 0x000000ffff077224 */ /* 0x000fe200078e0002 */
[----:B------:R-:W-:-:S03]  /*cd80*/  MOV R2, RZ ;  /* 0x000000ff00027202 */ /* 0x000fc60000000f00 */
        /* <DEDUP_REMOVED lines=20> */
.L_x_4960:
[----:B------:R-:W-:Y:S01]  /*ced0*/  ULDC UR4, c[0x0][0xc3c] ;  /* 0x00030f0000047ab9 */ /* 0x000fe20000000800 */
[----:B------:R-:W-:Y:S02]  /*cee0*/  IMAD.MOV.U32 R17, RZ, RZ, RZ ;  /* 0x000000ffff117224 */ /* 0x000fe400078e00ff */
[----:B------:R-:W-:Y:S02]  /*cef0*/  IMAD.U32 R16, RZ, RZ, UR6 ;  /* 0x00000006ff107e24 */ /* 0x000fe4000f8e00ff */
[----:B------:R-:W-:Y:S02]  /*cf00*/  IMAD.MOV.U32 R18, RZ, RZ, RZ ;  /* 0x000000ffff127224 */ /* 0x000fe400078e00ff */
[----:B------:R-:W-:-:S07]  /*cf10*/  IMAD.U32 R19, RZ, RZ, UR4 ;  /* 0x00000004ff137e24 */ /* 0x000fce000f8e00ff */
.L_x_4965:
[----:B------:R-:W-:-:S13]  /*cf20*/  ISETP.NE.AND P0, PT, R5, RZ, PT ;  /* 0x000000ff0500720c */ /* 0x000fda0003f05270 */
[----:B------:R-:W0:Y:S01]  /*cf30*/  @!P0 S2R R3, SR_CgaCtaId ;  /* 0x0000000000038919 */ /* 0x000e220000008800 */
[----:B------:R-:W-:-:S04]  /*cf40*/  @!P0 MOV R0, 0x400 ;  /* 0x0000040000008802 */ /* 0x000fc80000000f00 */
[----:B0-----:R-:W-:-:S05]  /*cf50*/  @!P0 LEA R0, R3, R0, 0x18 ;  /* 0x0000000003008211 */ /* 0x001fca00078ec0ff */
[----:B------:R1:W-:Y:S01]  /*cf60*/  @!P0 STS.128 [R0+0x228d0], R16 ;  /* 0x0228d01000008388 */ /* 0x0003e20000000c00 */
[----:B------:R-:W-:Y:S06]  /*cf70*/  BAR.ARV 0x5, 0x180 ;  /* 0x0146000000007b1d */ /* 0x000fec0000002000 */
.L_x_4958:
[----:B------:R2:W-:Y:S01]  /*cf80*/  STL [R1+0x24], RZ ;  /* 0x000024ff01007387 */ /* 0x0005e20000100800 */
[----:B------:R-:W-:Y:S01]  /*cf90*/  ULDC UR4, c[0x0][0xc3c] ;  /* 0x00030f0000047ab9 */ /* 0x000fe20000000800 */
[----:B------:R-:W-:Y:S01]  /*cfa0*/  IMAD.MOV.U32 R26, RZ, RZ, 0x1 ;  /* 0x00000001ff1a7424 */ /* 0x000fe200078e00ff */
[----:B0-----:R-:W-:Y:S02]  /*cfb0*/  ISETP.GE.AND P0, PT, R19, UR4, PT ;  /* 0x0000000413007c0c */ /* 0x001fe4000bf06270 */
[----:B------:R-:W-:-:S11]  /*cfc0*/  MOV R24, RZ ;  /* 0x000000ff00187202 */ /* 0x000fd60000000f00 */
[----:B--2---:R-:W-:Y:S05]  /*cfd0*/  @P0 BRA `(.L_x_4966) ;  /* 0x0000004800180947 */ /* 0x004fea0003800000 */
[----:B------:R-:W0:Y:S01]  /*cfe0*/  S2R R4, SR_TID.X ;  /* 0x0000000000047919 */ /* 0x000e220000002100 */
        /* <DEDUP_REMOVED lines=10> */
[C---:B0-----:R-:W-:Y:S01]  /*d090*/  LOP3.LUT R3, R4.reuse, 0x7f, RZ, 0xc0, !PT ;  /* 0x0000007f04037812 */ /* 0x041fe200078ec0ff */
[----:B-1----:R-:W-:-:S05]  /*d0a0*/  IMAD.SHL.U32 R0, R4, 0x8, RZ ;  /* 0x0000000804007824 */ /* 0x002fca00078e00ff */
[----:B------:R-:W-:-:S04]  /*d0b0*/  LOP3.LUT R2, R0, 0x1f8, RZ, 0xc0, !PT ;  /* 0x000001f800027812 */ /* 0x000fc800078ec0ff */
[----:B------:R-:W-:Y:S01]  /*d0c0*/  LOP3.LUT R29, R2, 0x38, R4, 0x78, !PT ;  /* 0x00000038021d7812 */ /* 0x000fe200078e7804 */
[----:B------:R-:W-:Y:S01]  /*d0d0*/  IMAD.SHL.U32 R2, R4, 0x10, RZ ;  /* 0x0000001004027824 */ /* 0x000fe200078e00ff */
        /* <DEDUP_REMOVED lines=8> */
.L_x_5027:
[----:B0-----:R-:W0:Y:S02]  /*d160*/  LDC.64 R2, c[0x0][0xc88] ;  /* 0x00032200ff027b82 */ /* 0x001e240000000a00 */
[----:B0-----:R-:W-:-:S05]  /*d170*/  IMAD.WIDE R2, R19, 0x4, R2 ;  /* 0x0000000413027825 */ /* 0x001fca00078e0202 */
[----:B------:R-:W2:Y:S01]  /*d180*/  LDG.E R25, desc[UR48][R2.64] ;  /* 0x0000003002197981 */ /* 0x000ea2000c1e1900 */
[----:B------:R-:W-:Y:S05]  /*d190*/  YIELD ;  /* 0x0000000000007946 */ /* 0x000fea0003800000 */
[----:B------:R-:W-:Y:S01]  /*d1a0*/  ULDC.64 UR4, c[0x0][0xa28] ;  /* 0x00028a0000047ab9 */ /* 0x000fe20000000a00 */
[----:B------:R-:W-:Y:S01]  /*d1b0*/  MOV R30, RZ ;  /* 0x000000ff001e7202 */ /* 0x000fe20000000f00 */
[----:B------:R-:W-:Y:S01]  /*d1c0*/  ULDC.64 UR6, c[0x0][0xa18] ;  /* 0x0002860000067ab9 */ /* 0x000fe20000000a00 */
[----:B------:R-:W-:-:S04]  /*d1d0*/  ISETP.NE.U32.AND P0, PT, RZ, UR4, PT ;  /* 0x00000004ff007c0c */ /* 0x000fc8000bf05070 */
[----:B------:R-:W-:Y:S01]  /*d1e0*/  ISETP.NE.AND.EX P0, PT, RZ, UR5, PT, P0 ;  /* 0x00000005ff007c0c */ /* 0x000fe2000bf05300 */
[----:B------:R-:W-:Y:S01]  /*d1f0*/  IMAD.MOV.U32 R37, RZ, RZ, RZ ;  /* 0x000000ffff257224 */ /* 0x000fe200078e00ff */
        /* <DEDUP_REMOVED lines=31> */
[----:B-1----:R-:W-:-:S05]  /*d3f0*/  IMAD.U32 R0, RZ, RZ, UR4 ;  /* 0x00000004ff007e24 */ /* 0x002fca000f8e00ff */
[----:B------:R0:W-:Y:S01]  /*d400*/  STL [R1+0x4], R0 ;  /* 0x0000040001007387 */ /* 0x0001e20000100800 */
[----:B------:R-:W-:Y:S05]  /*d410*/  @!P2 BRA `(.L_x_4967) ;  /* 0x000000000010a947 */ /* 0x000fea0003800000 */
[----:B------:R-:W2:Y:S04]  /*d420*/  LDG.E R5, desc[UR48][R2.64] ;  /* 0x0000003002057981 */ /* 0x000ea8000c1e1900 */
[----:B0-----:R-:W2:Y:S02]  /*d430*/  LDG.E R0, desc[UR48][R2.64+0x4] ;  /* 0x0000043002007981 */ /* 0x001ea4000c1e1900 */
[----:B--2---:R-:W-:-:S05]  /*d440*/  IMAD.IADD R0, R0, 0x1, -R5 ;  /* 0x0000000100007824 */ /* 0x004fca00078e0a05 */
[----:B------:R2:W-:Y:S02]  /*d450*/  STL [R1+0x4], R0 ;  /* 0x0000040001007387 */ /* 0x0005e40000100800 */
.L_x_4967:
        /* <DEDUP_REMOVED lines=9> */
.L_x_4968:
        /* <DEDUP_REMOVED lines=8> */
[----:B---3--:R-:W-:-:S07]  /*d570*/  IADD3 R7, -R7, R0, RZ ;  /* 0x0000000007077210 */ /* 0x008fce0007ffe1ff */
.L_x_4969:
[----:B------:R-:W3:Y:S01]  /*d580*/  LDL R4, [R1+0x4] ;  /* 0x0000040001047983 */ /* 0x000ee20000100800 */
[----:B012---:R-:W0:Y:S01]  /*d590*/  LDC R0, c[0x0][0x448] ;  /* 0x00011200ff007b82 */ /* 0x007e220000000800 */
[----:B-----5:R-:W-:Y:S01]  /*d5a0*/  IMAD.IADD R32, R7, 0x1, -R30 ;  /* 0x0000000107207824 */ /* 0x020fe200078e0a1e */
[----:B------:R-:W-:Y:S01]  /*d5b0*/  LOP3.LUT R23, R23, 0xfffffdff, RZ, 0xc0, !PT ;  /* 0xfffffdff17177812 */ /* 0x000fe200078ec0ff */
[----:B------:R-:W-:Y:S01]  /*d5c0*/  BSSY B7, `(.L_x_4970) ;  /* 0x0000365000077945 */ /* 0x000fe20003800000 */
[----:B0-----:R-:W-:Y:S01]  /*d5d0*/  ISETP.NE.AND P0, PT, R0, 0x1, PT ;  /* 0x000000010000780c */ /* 0x001fe20003f05270 */
[----:B------:R-:W-:-:S04]  /*d5e0*/  IMAD.SHL.U32 R0, R17, 0x80, RZ ;  /* 0x0000008011007824 */ /* 0x000fc800078e00ff */
[----:B------:R-:W-:-:S08]  /*d5f0*/  VIADD R0, R0, 0x7f ;  /* 0x0000007f00007836 */ /* 0x000fd00000000000 */
[----:B------:R-:W0:Y:S01]  /*d600*/  @P0 LDC R3, c[0x0][0x44c] ;  /* 0x00011300ff030b82 */ /* 0x000e220000000800 */
[----:B------:R-:W-:-:S07]  /*d610*/  @P0 LOP3.LUT R23, R23, 0x200, RZ, 0xfc, !PT ;  /* 0x0000020017170812 */ /* 0x000fce00078efcff */
[----:B------:R-:W1:Y:S01]  /*d620*/  @P0 LDC R5, c[0x0][0x450] ;  /* 0x00011400ff050b82 */ /* 0x000e620000000800 */
[----:B0-----:R-:W-:-:S05]  /*d630*/  @P0 IMAD.HI.U32 R2, R0, R3, RZ ;  /* 0x0000000300020227 */ /* 0x001fca00078e00ff */
[----:B-1----:R-:W-:Y:S01]  /*d640*/  @P0 SHF.R.U32.HI R0, RZ, R5, R2 ;  /* 0x00000005ff000219 */ /* 0x002fe20000011602 */
[----:B------:R-:W-:-:S04]  /*d650*/  VIADD R2, R32, 0x5f ;  /* 0x0000005f20027836 */ /* 0x000fc80000000000 */
[----:B------:R-:W-:Y:S01]  /*d660*/  IMAD.HI R2, R2, 0x2aaaaaab, RZ ;  /* 0x2aaaaaab02027827 */ /* 0x000fe200078e02ff */
[----:B---3--:R-:W-:-:S05]  /*d670*/  IADD3 R3, R32, 0x60, -R4 ;  /* 0x0000006020037810 */ /* 0x008fca0007ffe804 */
[----:B------:R-:W-:Y:S01]  /*d680*/  IMAD.IADD R0, R3, 0x1, R0 ;  /* 0x0000000103007824 */ /* 0x000fe200078e0200 */
[----:B------:R-:W-:-:S03]  /*d690*/  SHF.R.U32.HI R3, RZ, 0x1f, R2 ;  /* 0x0000001fff037819 */ /* 0x000fc60000011602 */
[----:B------:R-:W-:Y:S01]  /*d6a0*/  IMAD.HI R0, R0, 0x2aaaaaab, RZ ;  /* 0x2aaaaaab00007827 */ /* 0x000fe200078e02ff */
[----:B------:R-:W-:-:S04]  /*d6b0*/  LEA.HI.SX32 R3, R2, R3, 0x1c ;  /* 0x0000000302037211 */ /* 0x000fc800078fe2ff */
[----:B------:R-:W-:-:S04]  /*d6c0*/  SHF.R.U32.HI R5, RZ, 0x1f, R0 ;  /* 0x0000001fff057819 */ /* 0x000fc80000011600 */
[----:B------:R-:W-:-:S04]  /*d6d0*/  LEA.HI.SX32 R0, R0, R5, 0x1c ;  /* 0x0000000500007211 */ /* 0x000fc800078fe2ff */
[----:B------:R-:W-:-:S04]  /*d6e0*/  VIMNMX R34, R3, R0, PT ;  /* 0x0000000003227248 */ /* 0x000fc80003fe0100 */
[----:B------:R-:W-:Y:S01]  /*d6f0*/  ISETP.GT.AND P0, PT, R34, RZ, PT ;  /* 0x000000ff2200720c */ /* 0x000fe20003f04270 */
[----:B------:R0:W-:-:S12]  /*d700*/  STL [R1+0x8], R34 ;  /* 0x0000082201007387 */ /* 0x0001d80000100800 */
        /* <DEDUP_REMOVED lines=8> */
[----:B------:R-:W0:Y:S02]  /*d790*/  FLO.U32 R0, UR4 ;  /* 0x0000000400007d00 */ /* 0x000e2400080e0000 */
[----:B0-----:R-:W-:-:S06]  /*d7a0*/  ISETP.EQ.U32.AND P0, PT, R0, R5, PT ;  /* 0x000000050000720c */ /* 0x001fcc0003f02070 */
[----:B------:R-:W1:Y:S07]  /*d7b0*/  POPC R5, UR4 ;  /* 0x0000000400057d09 */ /* 0x000e6e0008000000 */
[----:B-1----:R-:W2:Y:S01]  /*d7c0*/  @P0 ATOMG.E.ADD.STRONG.GPU PT, R3, desc[UR48][R2.64], R5 ;  /* 0x00000005020309a8 */ /* 0x002ea200081ee1f0 */
[----:B------:R-:W0:Y:S02]  /*d7d0*/  S2R R4, SR_LTMASK ;  /* 0x0000000000047919 */ /* 0x000e240000003900 */
[----:B0-----:R-:W-:-:S04]  /*d7e0*/  LOP3.LUT R4, R4, UR4, RZ, 0xc0, !PT ;  /* 0x0000000404047c12 */ /* 0x001fc8000f8ec0ff */
[----:B------:R-:W0:Y:S01]  /*d7f0*/  POPC R7, R4 ;  /* 0x0000000400077309 */ /* 0x000e220000000000 */
[----:B--2---:R-:W0:Y:S02]  /*d800*/  SHFL.IDX PT, R0, R3, R0, 0x1f ;  /* 0x00001f0003007589 */ /* 0x004e2400000e0000 */
[----:B0-----:R-:W-:Y:S01]  /*d810*/  IADD3 R16, R0, UR37, R7 ;  /* 0x0000002500107c10 */ /* 0x001fe2000fffe007 */
[----:B------:R-:W-:Y:S06]  /*d820*/  BRA `(.L_x_4972) ;  /* 0x0000003000f87947 */ /* 0x000fec0003800000 */
.L_x_4971:
        /* <DEDUP_REMOVED lines=19> */
[----:B0-----:R-:W-:Y:S05]  /*d960*/  CALL.ABS.NOINC R2 ;  /* 0x0000000002007343 */ /* 0x001fea0003c00000 */
.L_x_4974:
[----:B------:R-:W-:Y:S05]  /*d970*/  BSYNC B6 ;  /* 0x0000000000067941 */ /* 0x000fea0003800000 */
.L_x_4973:
        /* <DEDUP_REMOVED lines=20> */
.L_x_4977:
        /* <DEDUP_REMOVED lines=15> */
.L_x_4976:
[----:B------:R-:W-:Y:S05]  /*dbb0*/  BSYNC B6 ;  /* 0x0000000000067941 */ /* 0x000fea0003800000 */
.L_x_4975:
[----:B------:R-:W0:Y:S01]  /*dbc0*/  S2R R20, SR_TID.X ;  /* 0x0000000000147919 */ /* 0x000e220000002100 */
[----:B------:R-:W-:Y:S01]  /*dbd0*/  ULDC.64 UR4, c[0x0][0x9f8] ;  /* 0x00027e0000047ab9 */ /* 0x000fe20000000a00 */
[----:B------:R-:W1:Y:S01]  /*dbe0*/  LDC R10, c[0x0][0x430] ;  /* 0x00010c00ff0a7b82 */ /* 0x000e620000000800 */
[----:B------:R-:W-:-:S04]  /*dbf0*/  ISETP.NE.U32.AND P0, PT, RZ, UR4, PT ;  /* 0x00000004ff007c0c */ /* 0x000fc8000bf05070 */
[----:B------:R-:W-:-:S13]  /*dc00*/  ISETP.NE.AND.EX P0, PT, RZ, UR5, PT, P0 ;  /* 0x00000005ff007c0c */ /* 0x000fda000bf05300 */
[----:B------:R-:W-:Y:S01]  /*dc10*/  @P0 IADD3 R2, P1, R27, UR4, RZ ;  /* 0x000000041b020c10 */ /* 0x000fe2000ff3e0ff */
[----:B------:R-:W-:Y:S01]  /*dc20*/  ULDC UR4, c[0x0][0x320] ;  /* 0x0000c80000047ab9 */ /* 0x000fe20000000800 */
[----:B------:R-:W-:Y:S02]  /*dc30*/  LOP3.LUT R23, R23, 0xfffffff7, RZ, 0xc0, !PT ;  /* 0xfffffff717177812 */ /* 0x000fe400078ec0ff */
[----:B------:R-:W-:-:S05]  /*dc40*/  @P0 IADD3.X R3, R31, UR5, RZ, P1, !PT ;  /* 0x000000051f030c10 */ /* 0x000fca0008ffe4ff */
[----:B------:R2:W5:Y:S01]  /*dc50*/  @P0 LDG.E R28, desc[UR48][R2.64] ;  /* 0x00000030021c0981 */ /* 0x000562000c1e1900 */
[----:B------:R-:W-:Y:S01]  /*dc60*/  UMOV UR5, 0xffffffff ;  /* 0xffffffff00057882 */ /* 0x000fe20000000000 */
[----:B------:R-:W-:Y:S01]  /*dc70*/  VIADD R0, R34, 0xffffffff ;  /* 0xffffffff22007836 */ /* 0x000fe20000000000 */
[----:B0-----:R-:W-:-:S04]  /*dc80*/  SHF.L.U32 R35, R20, 0x3, RZ ;  /* 0x0000000314237819 */ /* 0x001fc800000006ff */
        /* <DEDUP_REMOVED lines=16> */
.L_x_5044:
[----:B------:R-:W0:Y:S01]  /*dd90*/  S2R R2, SR_TID.X ;  /* 0x0000000000027919 */ /* 0x000e220000002100 */
[----:B------:R-:W-:Y:S02]  /*dda0*/  ISETP.NE.AND P1, PT, R10, 0x1, PT ;  /* 0x000000010a00780c */ /* 0x000fe40003f25270 */
[----:B-----5:R-:W-:Y:S01]  /*ddb0*/  SHF.R.S32.HI R31, RZ, 0x1f, R28 ;  /* 0x0000001fff1f7819 */ /* 0x020fe2000001141c */
[----:B------:R-:W1:Y:S01]  /*ddc0*/  S2R R3, SR_TID.X ;  /* 0x0000000000037919 */ /* 0x000e620000002100 */
[----:B------:R-:W-:Y:S02]  /*ddd0*/  LOP3.LUT R23, R23, 0xffffff7f, RZ, 0xc0, !PT ;  /* 0xffffff7f17177812 */ /* 0x000fe400078ec0ff */
[----:B------:R-:W-:-:S07]  /*dde0*/  MOV R34, RZ ;  /* 0x000000ff00227202 */ /* 0x000fce0000000f00 */
[----:B------:R-:W2:Y:S01]  /*ddf0*/  @P1 LDC R4, c[0x0][0x434] ;  /* 0x00010d00ff041b82 */ /* 0x000ea20000000800 */
[----:B------:R-:W-:Y:S02]  /*de00*/  @P1 LOP3.LUT R23, R23, 0x80, RZ, 0xfc, !PT ;  /* 0x0000008017171812 */ /* 0x000fe400078efcff */
[----:B0-----:R-:W-:Y:S01]  /*de10*/  LOP3.LUT R2, R2, 0x7f, RZ, 0xc0, !PT ;  /* 0x0000007f02027812 */ /* 0x001fe200078ec0ff */
[----:B-1----:R-:W-:-:S03]  /*de20*/  IMAD.SHL.U32 R9, R3, 0x10, RZ ;  /* 0x0000001003097824 */ /* 0x002fc600078e00ff */
[----:B------:R-:W-:-:S04]  /*de30*/  SHF.R.U32.HI R2, RZ, 0x3, R2 ;  /* 0x00000003ff027819 */ /* 0x000fc80000011602 */
[----:B------:R-:W-:Y:S02]  /*de40*/  LOP3.LUT R9, R2, 0x70, R9, 0xf8, !PT ;  /* 0x0000007002097812 */ /* 0x000fe400078ef809 */
[----:B------:R-:W0:Y:S03]  /*de50*/  @P1 LDC R2, c[0x0][0x438] ;  /* 0x00010e00ff021b82 */ /* 0x000e260000000800 */
[----:B------:R-:W-:-:S05]  /*de60*/  IMAD R35, R0, 0x60, R9 ;  /* 0x0000006000237824 */ /* 0x000fca00078e0209 */
[C---:B------:R-:W-:Y:S01]  /*de70*/  ISETP.GE.AND P0, PT, R35.reuse, R32, PT ;  /* 0x000000202300720c */ /* 0x040fe20003f06270 */
[----:B------:R-:W-:-:S03]  /*de80*/  IMAD.IADD R35, R35, 0x1, R30 ;  /* 0x0000000123237824 */ /* 0x000fc600078e021e */
[----:B------:R-:W-:Y:S01]  /*de90*/  ISETP.GT.U32.OR P0, PT, R9, 0x5f, P0 ;  /* 0x0000005f0900780c */ /* 0x000fe20000704470 */
[----:B--2---:R-:W-:-:S04]  /*dea0*/  @P1 IMAD.HI.U32 R3, R35, R4, RZ ;  /* 0x0000000423031227 */ /* 0x004fc800078e00ff */
[----:B------:R-:W-:Y:S01]  /*deb0*/  IMAD.MOV.U32 R8, RZ, RZ, R35 ;  /* 0x000000ffff087224 */ /* 0x000fe200078e0023 */
        /* <DEDUP_REMOVED lines=9> */
[----:B-1----:R-:W-:Y:S01]  /*df50*/  @!P0 LEA R4, P1, R2, R4, 0x2 ;  /* 0x0000000402048211 */ /* 0x002fe200078210ff */
[----:B------:R-:W-:-:S03]  /*df60*/  IMAD.U32 R3, RZ, RZ, UR36 ;  /* 0x00000024ff037e24 */ /* 0x000fc6000f8e00ff */
[----:B------:R-:W-:-:S05]  /*df70*/  @!P0 LEA.HI.X R5, R2, R5, R7, 0x2, P1 ;  /* 0x0000000502058211 */ /* 0x000fca00008f1407 */
[----:B------:R0:W5:Y:S01]  /*df80*/  @!P0 LDG.E R34, desc[UR48][R4.64] ;  /* 0x0000003004228981 */ /* 0x000162000c1e1900 */
[----:B------:R-:W-:Y:S01]  /*df90*/  ISETP.NE.AND P0, PT, R3, 0x3, PT ;  /* 0x000000030300780c */ /* 0x000fe20003f05270 */
[----:B------:R-:W-:Y:S01]  /*dfa0*/  IMAD.MOV R2, RZ, RZ, -R8 ;  /* 0x000000ffff027224 */ /* 0x000fe200078e0a08 */
[----:B------:R-:W-:Y:S02]  /*dfb0*/  ISETP.GT.U32.AND P1, PT, R9, 0x5f, PT ;  /* 0x0000005f0900780c */ /* 0x000fe40003f24070 */
[----:B------:R-:W-:Y:S01]  /*dfc0*/  LOP3.LUT R23, R23, 0xffffffbf, RZ, 0xc0, !PT ;  /* 0xffffffbf17177812 */ /* 0x000fe200078ec0ff */
[----:B------:R-:W-:Y:S01]  /*dfd0*/  IMAD R35, R10, R2, R35 ;  /* 0x000000020a237224 */ /* 0x000fe200078e0223 */
[----:B------:R-:W-:Y:S02]  /*dfe0*/  SHF.R.S32.HI R27, RZ, 0x1f, R18 ;  /* 0x0000001fff1b7819 */ /* 0x000fe40000011412 */
[----:B------:R-:W-:-:S05]  /*dff0*/  SEL R6, RZ, 0x1, P2 ;  /* 0x00000001ff067807 */ /* 0x000fca0001000000 */
[----:B------:R-:W-:-:S04]  /*e000*/  @P0 LOP3.LUT R23, R23, 0x40, RZ, 0xfc, !PT ;  /* 0x0000004017170812 */ /* 0x000fc800078efcff */
[----:B------:R-:W-:-:S04]  /*e010*/  LOP3.LUT R23, R23, 0xffffffdf, RZ, 0xc0, !PT ;  /* 0xffffffdf17177812 */ /* 0x000fc800078ec0ff */
[----:B------:R-:W-:Y:S01]  /*e020*/  @P1 LOP3.LUT R23, R23, 0x20, RZ, 0xfc, !PT ;  /* 0x0000002017171812 */ /* 0x000fe200078efcff */
[----:B0-----:R-:W-:Y:S06]  /*e030*/  @!P0 BRA `(.L_x_4979) ;  /* 0x0000000000048947 */ /* 0x001fec0003800000 */
[----:B------:R-:W-:Y:S01]  /*e040*/  BPT.TRAP 0x1 ;  /* 0x000000040000795c */ /* 0x000fe20000300000 */
.L_x_4979:
[----:B------:R-:W-:Y:S01]  /*e050*/  IMAD R32, R0, -0x60, R32 ;  /* 0xffffffa000207824 */ /* 0x000fe200078e0220 */
[----:B------:R-:W-:Y:S01]  /*e060*/  SHF.L.U32 R0, R26, 0x1f, RZ ;  /* 0x0000001f1a007819 */ /* 0x000fe200000006ff */
[----:B------:R-:W-:Y:S01]  /*e070*/  IMAD R33, R24, 0x8, R22 ;  /* 0x0000000818217824 */ /* 0x000fe200078e0216 */
[----:B------:R-:W-:Y:S03]  /*e080*/  BSSY B0, `(.L_x_4980) ;  /* 0x0000003000007945 */ /* 0x000fe60003800000 */
[----:B------:R-:W0:Y:S02]  /*e090*/  SYNCS.PHASECHK.TRANS64.TRYWAIT P0, [R33+URZ+0x22840], R0 ;  /* 0x02284000210075a7 */ /* 0x000e24000800017f */
[----:B0-----:R-:W-:Y:S05]  /*e0a0*/  @!P0 BRA `(.L_x_4981) ;  /* 0x0000003c00a88947 */ /* 0x001fea0003800000 */
.L_x_5045:
[----:B------:R-:W-:Y:S05]  /*e0b0*/  BSYNC B0 ;  /* 0x0000000000007941 */ /* 0x000fea0003800000 */
.L_x_4980:
        /* <DEDUP_REMOVED lines=59> */
[----:B------:R-:W-:Y:S01]  /*e470*/  @P0 LEA R7, R5, R22, 0x1 ;  /* 0x0000001605070211 */ /* 0x000fe200078e08ff */
        /* <DEDUP_REMOVED lines=29> */
.L_x_5059:
        /* <DEDUP_REMOVED lines=10> */
.L_x_4983:
[----:B------:R-:W-:Y:S02]  /*e6f0*/  PLOP3.LUT P1, PT, P1, P0, PT, 0xa2, 0x0 ;  /* 0x000000000000781c */ /* 0x000fe40000f21472 */
[----:B------:R-:W-:-:S08]  /*e700*/  @P0 R2UR P1, UR4, R33 ;  /* 0x00000000210402ca */ /* 0x000fd00000020000 */
[----:B------:R-:W-:-:S05]  /*e710*/  @P0 PLOP3.LUT P0, PT, P1, PT, PT, 0x80, 0x0 ;  /* 0x000000000000081c */ /* 0x000fca0000f0f070 */
[----:B------:R-:W-:Y:S01]  /*e720*/  @!P1 SYNCS.ARRIVE.TRANS64.RED.A0T1 RZ, [UR4+0x22830], RZ ;  /* 0x022830ffffff99a7 */ /* 0x000fe20008200404 */
[----:B------:R-:W-:Y:S07]  /*e730*/  @!P1 ARRIVES.LDGSTSBAR.64.TRANSCNT [UR4+0x22830] ;  /* 0x02283000ff0099b0 */ /* 0x000fee0008000a84 */
[----:B------:R-:W-:Y:S05]  /*e740*/  @P0 BRA.U.ANY `(.L_x_4983) ;  /* 0xfffffffd00e80947 */ /* 0x000fea000393ffff */
[----:B------:R-:W-:Y:S01]  /*e750*/  NOP ;  /* 0x0000000000007918 */ /* 0x000fe20000000000 */
[----:B------:R-:W-:-:S04]  /*e760*/  MOV R0, UR36 ;  /* 0x0000002400007c02 */ /* 0x000fc80008000f00 */
[----:B------:R-:W-:-:S13]  /*e770*/  ISETP.NE.AND P2, PT, R0, 0x3, PT ;  /* 0x000000030000780c */ /* 0x000fda0003f45270 */
[----:B------:R-:W-:Y:S05]  /*e780*/  @!P2 BRA `(.L_x_4984) ;  /* 0x000000000004a947 */ /* 0x000fea0003800000 */
[----:B------:R-:W-:Y:S01]  /*e790*/  BPT.TRAP 0x1 ;  /* 0x000000040000795c */ /* 0x000fe20000300000 */
.L_x_4984:
        /* <DEDUP_REMOVED lines=10> */
[----:B------:R-:W-:Y:S01]  /*e840*/  SEL R4, R25, RZ, !P1 ;  /* 0x000000ff19047207 */ /* 0x000fe20004800000 */
[----:B------:R-:W-:Y:S01]  /*e850*/  BSSY B6, `(.L_x_4985) ;  /* 0x0000021000067945 */ /* 0x000fe20003800000 */
[----:B------:R-:W-:-:S02]  /*e860*/  IADD3 R0, R2, R0, R6 ;  /* 0x0000000002007210 */ /* 0x000fc40007ffe006 */
[----:B------:R-:W-:Y:S01]  /*e870*/  LOP3.LUT P0, RZ, R23, 0x2, RZ, 0xc0, !PT ;  /* 0x0000000217ff7812 */ /* 0x000fe2000780c0ff */
[----:B------:R1:W-:Y:S03]  /*e880*/  STL [R1+0x18], R4 ;  /* 0x0000180401007387 */ /* 0x0003e60000100800 */
[----:B------:R-:W-:-:S05]  /*e890*/  SEL R25, RZ, 0x8, P0 ;  /* 0x00000008ff197807 */ /* 0x000fca0000000000 */
[----:B------:R-:W-:Y:S01]  /*e8a0*/  IMAD.IADD R25, R0, 0x1, R25 ;  /* 0x0000000100197824 */ /* 0x000fe200078e0219 */
[----:B------:R-:W-:Y:S01]  /*e8b0*/  SHF.R.S32.HI R0, RZ, 0x1f, R37 ;  /* 0x0000001fff007819 */ /* 0x000fe20000011425 */
[----:B-1----:R-:W-:-:S04]  /*e8c0*/  IMAD.WIDE.U32 R4, R37, UR4, RZ ;  /* 0x0000000425047c25 */ /* 0x002fc8000f8e00ff */
[----:B------:R-:W-:-:S04]  /*e8d0*/  IMAD R0, R0, UR4, RZ ;  /* 0x0000000400007c24 */ /* 0x000fc8000f8e02ff */
[----:B------:R-:W-:-:S04]  /*e8e0*/  IMAD R0, R37, UR5, R0 ;  /* 0x0000000525007c24 */ /* 0x000fc8000f8e0200 */
[----:B------:R-:W-:Y:S01]  /*e8f0*/  IMAD.IADD R37, R5, 0x1, R0 ;  /* 0x0000000105257824 */ /* 0x000fe200078e0200 */
[----:B-----5:R-:W-:-:S05]  /*e900*/  SEL R2, R3, RZ, !P1 ;  /* 0x000000ff03027207 */ /* 0x020fca0004800000 */
[----:B------:R1:W-:Y:S04]  /*e910*/  STL [R1+0xc], R2 ;  /* 0x00000c0201007387 */ /* 0x0003e80000100800 */
[----:B------:R2:W-:Y:S01]  /*e920*/  STL.64 [R1+0x10], R4 ;  /* 0x0000100401007387 */ /* 0x0005e20000100a00 */
[----:B-1----:R-:W-:-:S05]  /*e930*/  VIADD R2, R22, 0x18400 ;  /* 0x0001840016027836 */ /* 0x002fca0000000000 */
[----:B------:R-:W-:-:S13]  /*e940*/  LOP3.LUT P0, RZ, R2, 0x3ff, RZ, 0xc0, !PT ;  /* 0x000003ff02ff7812 */ /* 0x000fda000780c0ff */
[----:B--2---:R-:W-:Y:S05]  /*e950*/  @!P0 BRA `(.L_x_4986) ;  /* 0x0000000000408947 */ /* 0x004fea0003800000 */
        /* <DEDUP_REMOVED lines=16> */
.L_x_4986:
[----:B------:R-:W-:Y:S05]  /*ea60*/  BSYNC B6 ;  /* 0x0000000000067941 */ /* 0x000fea0003800000 */
.L_x_4985:
[----:B------:R-:W2:Y:S01]  /*ea70*/  LDL.LU.64 R20, [R1+0x10] ;  /* 0x0000100001147983 */ /* 0x000ea20000300a00 */
[----:B------:R-:W-:-:S03]  /*ea80*/  ULDC.64 UR4, c[0x0][0x2d8] ;  /* 0x0000b60000047ab9 */ /* 0x000fc60000000a00 */
[----:B------:R-:W3:Y:S04]  /*ea90*/  LDL.LU R5, [R1+0xc] ;  /* 0x00000c0001057983 */ /* 0x000ee80000300800 */
[----:B------:R-:W4:Y:S01]  /*eaa0*/  LDL.LU R4, [R1+0x18] ;  /* 0x0000180001047983 */ /* 0x000f220000300800 */
[----:B------:R-:W-:Y:S01]  /*eab0*/  MOV R3, R37 ;  /* 0x0000002500037202 */ /* 0x000fe20000000f00 */
[----:B------:R-:W-:Y:S02]  /*eac0*/  IMAD R0, R27, UR4, RZ ;  /* 0x000000041b007c24 */ /* 0x000fe4000f8e02ff */
[----:B------:R1:W5:Y:S02]  /*ead0*/  LDL R9, [R1+0x4] ;  /* 0x0000040001097983 */ /* 0x0003640000100800 */
[----:B------:R-:W-:Y:S01]  /*eae0*/  IMAD R0, R18, UR5, R0 ;  /* 0x0000000512007c24 */ /* 0x000fe2000f8e0200 */
[----:B------:R-:W0:Y:S02]  /*eaf0*/  S2R R8, SR_TID.X ;  /* 0x0000000000087919 */ /* 0x000e240000002100 */
[----:B0-----:R-:W-:-:S05]  /*eb00*/  IMAD.SHL.U32 R7, R8, 0x8, RZ ;  /* 0x0000000808077824 */ /* 0x001fca00078e00ff */
[----:B------:R-:W-:Y:S01]  /*eb10*/  LOP3.LUT R7, R7, 0x38, RZ, 0xc0, !PT ;  /* 0x0000003807077812 */ /* 0x000fe200078ec0ff */
[----:B--2---:R-:W-:Y:S01]  /*eb20*/  IMAD.MOV.U32 R2, RZ, RZ, R20 ;  /* 0x000000ffff027224 */ /* 0x004fe200078e0014 */
[----:B------:R-:W0:Y:S01]  /*eb30*/  S2R R21, SR_TID.X ;  /* 0x0000000000157919 */ /* 0x000e220000002100 */
[----:B------:R-:W2:Y:S02]  /*eb40*/  LDC R20, c[0x0][0x448] ;  /* 0x00011200ff147b82 */ /* 0x000ea40000000800 */
[----:B------:R-:W-:Y:S01]  /*eb50*/  IMAD.WIDE.U32 R2, R18, UR4, R2 ;  /* 0x0000000412027c25 */ /* 0x000fe2000f8e0002 */
[----:B------:R-:W-:-:S03]  /*eb60*/  ULDC.64 UR4, c[0x0][0x2e0] ;  /* 0x0000b80000047ab9 */ /* 0x000fc60000000a00 */
[----:B------:R-:W-:Y:S02]  /*eb70*/  IMAD.IADD R3, R3, 0x1, R0 ;  /* 0x0000000103037824 */ /* 0x000fe400078e0200 */
[----:B---3--:R-:W-:Y:S02]  /*eb80*/  IMAD R0, R5, UR4, RZ ;  /* 0x0000000405007c24 */ /* 0x008fe4000f8e02ff */
[----:B----4-:R-:W-:-:S04]  /*eb90*/  IMAD.WIDE.U32 R2, R4, UR4, R2 ;  /* 0x0000000404027c25 */ /* 0x010fc8000f8e0002 */
[----:B------:R-:W-:Y:S01]  /*eba0*/  IMAD R0, R4, UR5, R0 ;  /* 0x0000000504007c24 */ /* 0x000fe2000f8e0200 */
[----:B------:R-:W-:-:S03]  /*ebb0*/  ULDC.64 UR4, c[0x0][0x2d0] ;  /* 0x0000b40000047ab9 */ /* 0x000fc60000000a00 */
[----:B------:R-:W-:Y:S01]  /*ebc0*/  IMAD.IADD R3, R3, 0x1, R0 ;  /* 0x0000000103037824 */ /* 0x000fe200078e0200 */
[----:B--2---:R-:W-:Y:S02]  /*ebd0*/  ISETP.NE.AND P6, PT, R20, 0x1, PT ;  /* 0x000000011400780c */ /* 0x004fe40003fc5270 */
[----:B------:R-:W2:Y:S01]  /*ebe0*/  S2R R20, SR_TID.X ;  /* 0x0000000000147919 */ /* 0x000ea20000002100 */
[----:B0-----:R-:W-:-:S04]  /*ebf0*/  LOP3.LUT R21, R21, 0x7f, RZ, 0xc0, !PT ;  /* 0x0000007f15157812 */ /* 0x001fc800078ec0ff */
[----:B------:R-:W-:-:S06]  /*ec00*/  SHF.R.U32.HI R21, RZ, 0x3, R21 ;  /* 0x00000003ff157819 */ /* 0x000fcc0000011615 */
[----:B------:R-:W0:Y:S08]  /*ec10*/  @P6 LDC R6, c[0x0][0x44c] ;  /* 0x00011300ff066b82 */ /* 0x000e300000000800 */
[----:B------:R-:W3:Y:S01]  /*ec20*/  @P6 LDC R5, c[0x0][0x450] ;  /* 0x00011400ff056b82 */ /* 0x000ee20000000800 */
[----:B--2---:R-:W-:-:S05]  /*ec30*/  IMAD.SHL.U32 R20, R20, 0x10, RZ ;  /* 0x0000001014147824 */ /* 0x004fca00078e00ff */
[----:B------:R-:W-:-:S05]  /*ec40*/  LOP3.LUT R20, R21, 0x70, R20, 0xf8, !PT ;  /* 0x0000007015147812 */ /* 0x000fca00078ef814 */
[----:B------:R-:W-:-:S04]  /*ec50*/  IMAD R0, R17, 0x80, R20 ;  /* 0x0000008011007824 */ /* 0x000fc800078e0214 */
[----:B0-----:R-:W-:-:S04]  /*ec60*/  @P6 IMAD.HI.U32 R6, R0, R6, RZ ;  /* 0x0000000600066227 */ /* 0x001fc800078e00ff */
[----:B------:R-:W-:Y:S01]  /*ec70*/  IMAD.MOV.U32 R4, RZ, RZ, R0 ;  /* 0x000000ffff047224 */ /* 0x000fe200078e0000 */
[----:B---3--:R-:W-:Y:S02]  /*ec80*/  @P6 SHF.R.U32.HI R4, RZ, R5, R6 ;  /* 0x00000005ff046219 */ /* 0x008fe40000011606 */
[----:B------:R-:W0:Y:S03]  /*ec90*/  LDC R6, c[0x0][0x448] ;  /* 0x00011200ff067b82 */ /* 0x000e260000000800 */
[----:B------:R-:W-:Y:S02]  /*eca0*/  IMAD.MOV R5, RZ, RZ, -R4 ;  /* 0x000000ffff057224 */ /* 0x000fe400078e0a04 */
[----:B------:R-:W-:-:S04]  /*ecb0*/  IMAD.WIDE.U32 R2, R4, UR4, R2 ;  /* 0x0000000404027c25 */ /* 0x000fc8000f8e0002 */
[----:B0-----:R-:W-:Y:S01]  /*ecc0*/  IMAD R0, R6, R5, R0 ;  /* 0x0000000506007224 */ /* 0x001fe200078e0200 */
[----:B------:R-:W-:-:S05]  /*ecd0*/  SHF.R.S32.HI R5, RZ, 0x1f, R4 ;  /* 0x0000001fff057819 */ /* 0x000fca0000011404 */
[----:B------:R-:W-:-:S04]  /*ece0*/  IMAD R5, R5, UR4, RZ ;  /* 0x0000000405057c24 */ /* 0x000fc8000f8e02ff */
[----:B------:R-:W-:Y:S01]  /*ecf0*/  IMAD R5, R4, UR5, R5 ;  /* 0x0000000504057c24 */ /* 0x000fe2000f8e0205 */
[----:B------:R-:W-:Y:S01]  /*ed00*/  SHF.R.S32.HI R4, RZ, 0x1f, R0 ;  /* 0x0000001fff047819 */ /* 0x000fe20000011400 */
[----:B------:R-:W-:-:S03]  /*ed10*/  ULDC.64 UR4, c[0x0][0x2c8] ;  /* 0x0000b20000047ab9 */ /* 0x000fc60000000a00 */
[----:B------:R-:W-:Y:S01]  /*ed20*/  IADD3 R3, R3, R5, RZ ;  /* 0x0000000503037210 */ /* 0x000fe20007ffe0ff */
        /* <DEDUP_REMOVED lines=15> */
[----:B------:R-:W-:Y:S01]  /*ee20*/  IMAD R17, R17, 0x80, R8 ;  /* 0x0000008011117824 */ /* 0x000fe200078e0208 */
[----:B------:R-:W1:Y:S03]  /*ee30*/  SHFL.IDX PT, R2, R4, RZ, 0x181f ;  /* 0x00181fff04027589 */ /* 0x000e6600000e0000 */
[C---:B------:R-:W-:Y:S01]  /*ee40*/  VIADD R6, R17.reuse, 0x10 ;  /* 0x0000001011067836 */ /* 0x040fe20000000000 */
[----:B------:R-:W-:Y:S01]  /*ee50*/  ISETP.GE.AND P0, PT, R17, R5, PT ;  /* 0x000000051100720c */ /* 0x000fe20003f06270 */
[----:B------:R-:W-:-:S12]  /*ee60*/  SHFL.IDX PT, R14, R0, 0x7, 0x181f ;  /* 0x00f81f00000e7f89 */ /* 0x000fd800000e0000 */
[----:B0-----:R-:W-:-:S05]  /*ee70*/  @!P0 LEA R3, P2, R7, R3, 0x1 ;  /* 0x0000000307038211 */ /* 0x001fca00078408ff */
[----:B-1----:R-:W-:-:S05]  /*ee80*/  @!P0 IMAD.X R2, RZ, RZ, R2, P2 ;  /* 0x000000ffff028224 */ /* 0x002fca00010e0602 */
[----:B------:R-:W-:-:S04]  /*ee90*/  @!P0 LOP3.LUT R3, R3, R2, RZ, 0x3c, !PT ;  /* 0x0000000203038212 */ /* 0x000fc800078e3cff */
[----:B------:R-:W-:-:S04]  /*eea0*/  @!P0 LOP3.LUT R2, R3, R2, RZ, 0x3c, !PT ;  /* 0x0000000203028212 */ /* 0x000fc800078e3cff */
[----:B------:R-:W-:-:S05]  /*eeb0*/  @!P0 LOP3.LUT R3, R3, R2, RZ, 0x3c, !PT ;  /* 0x0000000203038212 */ /* 0x000fca00078e3cff */
[----:B------:R0:W-:Y:S01]  /*eec0*/  @!P0 LDGSTS.E.BYPASS.LTC128B.128 [R36+0x18400], desc[UR48][R2.64], !P1 ;  /* 0x1840000002248fae */ /* 0x0001e2000c901d70 */
[----:B------:R-:W-:Y:S02]  /*eed0*/  ISETP.GE.AND P0, PT, R6, R5, PT ;  /* 0x000000050600720c */ /* 0x000fe40003f06270 */
[----:B------:R-:W-:Y:S01]  /*eee0*/  IADD3 R6, R17, 0x20, RZ ;  /* 0x0000002011067810 */ /* 0x000fe20007ffe0ff */
        /* <DEDUP_REMOVED lines=42> */
[----:B0-----:R-:W-:-:S04]  /*f190*/  @!P0 LEA R3, P2, R7, R3, 0x1 ;  /* 0x0000000307038211 */ /* 0x001fc800078408ff */
[----:B-1----:R-:W-:-:S04]  /*f1a0*/  @!P0 IADD3.X R2, RZ, R2, RZ, P2, !PT ;  /* 0x00000002ff028210 */ /* 0x002fc800017fe4ff */
        /* <DEDUP_REMOVED lines=13> */
[----:B--2---:R0:W-:Y:S02]  /*f280*/  @!P0 LDGSTS.E.BYPASS.LTC128B.128 [R36+0x1b400], desc[UR48][R2.64], !P1 ;  /* 0x1b40000002248fae */ /* 0x0041e4000c901d70 */
.L_x_5076:
[----:B------:R-:W-:-:S05]  /*f290*/  VIADD R0, R17, 0x70 ;  /* 0x0000007011007836 */ /* 0x000fca0000000000 */
[----:B------:R-:W-:-:S13]  /*f2a0*/  ISETP.GE.AND P0, PT, R0, R5, PT ;  /* 0x000000050000720c */ /* 0x000fda0003f06270 */
[----:B0-----:R-:W-:-:S05]  /*f2b0*/  @!P0 LEA R2, P2, R7, R14, 0x1 ;  /* 0x0000000e07028211 */ /* 0x001fca00078408ff */
[----:B------:R-:W-:-:S05]  /*f2c0*/  @!P0 IMAD.X R3, RZ, RZ, R4, P2 ;  /* 0x000000ffff038224 */ /* 0x000fca00010e0604 */
[----:B------:R-:W-:Y:S01]  /*f2d0*/  @!PT LDS RZ, [RZ] ;  /* 0x00000000fffff984 */ /* 0x000fe20000000800 */
[----:B------:R-:W-:Y:S01]  /*f2e0*/  @!PT LDS RZ, [RZ] ;  /* 0x00000000fffff984 */ /* 0x000fe20000000800 */
[----:B------:R-:W-:Y:S01]  /*f2f0*/  @!PT LDS RZ, [RZ] ;  /* 0x00000000fffff984 */ /* 0x000fe20000000800 */
[----:B------:R0:W-:Y:S01]  /*f300*/  @!P0 LDGSTS.E.BYPASS.LTC128B.128 [R36+0x1bc00], desc[UR48][R2.64], !P1 ;  /* 0x1bc0000002248fae */ /* 0x0001e2000c901d70 */
[----:B------:R-:W-:Y:S01]  /*f310*/  PLOP3.LUT P0, PT, PT, PT, PT, 0x80, 0x0 ;  /* 0x000000000000781c */ /* 0x000fe20003f0f070 */
[----:B------:R-:W-:-:S12]  /*f320*/  NOP ;  /* 0x0000000000007918 */ /* 0x000fd80000000000 */
.L_x_4988:
        /* <DEDUP_REMOVED lines=18> */
.L_x_5077:
[----:B------:R-:W-:Y:S05]  /*f450*/  BSYNC B0 ;  /* 0x0000000000007941 */ /* 0x000fea0003800000 */
.L_x_4989:
[----:B------:R-:W-:-:S04]  /*f460*/  MOV R0, UR36 ;  /* 0x0000002400007c02 */ /* 0x000fc80008000f00 */
[----:B------:R-:W-:-:S13]  /*f470*/  ISETP.NE.AND P0, PT, R0, 0x3, PT ;  /* 0x000000030000780c */ /* 0x000fda0003f05270 */
[----:B------:R-:W-:Y:S05]  /*f480*/  @!P0 BRA `(.L_x_4991) ;  /* 0x0000000000048947 */ /* 0x000fea0003800000 */
[----:B------:R-:W-:Y:S01]  /*f490*/  BPT.TRAP 0x1 ;  /* 0x000000040000795c */ /* 0x000fe20000300000 */
.L_x_4991:
[----:B------:R-:W-:Y:S01]  /*f4a0*/  SHF.L.U32 R0, R26, 0x1f, RZ ;  /* 0x0000001f1a007819 */ /* 0x000fe200000006ff */
[----:B------:R-:W-:Y:S03]  /*f4b0*/  BSSY B0, `(.L_x_4992) ;  /* 0x0000003000007945 */ /* 0x000fe60003800000 */
[----:B------:R-:W1:Y:S02]  /*f4c0*/  SYNCS.PHASECHK.TRANS64.TRYWAIT P0, [R33+URZ+0x22860], R0 ;  /* 0x02286000210075a7 */ /* 0x000e64000800017f */
[----:B-1----:R-:W-:Y:S05]  /*f4d0*/  @!P0 BRA `(.L_x_4993) ;  /* 0x0000003c00648947 */ /* 0x002fea0003800000 */
.L_x_5078:
[----:B------:R-:W-:Y:S05]  /*f4e0*/  BSYNC B0 ;  /* 0x0000000000007941 */ /* 0x000fea0003800000 */
.L_x_4992:
[----:B------:R-:W1:Y:S01]  /*f4f0*/  LDL.LU R2, [R1+0x1c] ;  /* 0x00001c0001027983 */ /* 0x000e620000300800 */
[----:B------:R-:W-:-:S03]  /*f500*/  ULDC.64 UR4, c[0x0][0x328] ;  /* 0x0000ca0000047ab9 */ /* 0x000fc60000000a00 */
[----:B------:R-:W2:Y:S01]  /*f510*/  LDL.LU R4, [R1+0x20] ;  /* 0x0000200001047983 */ /* 0x000ea20000300800 */
[----:B-1----:R-:W-:Y:S02]  /*f520*/  IMAD R0, R2, UR4, RZ ;  /* 0x0000000402007c24 */ /* 0x002fe4000f8e02ff */
[----:B0-----:R-:W-:-:S04]  /*f530*/  IMAD.WIDE.U32 R2, R35, UR4, RZ ;  /* 0x0000000423027c25 */ /* 0x001fc8000f8e00ff */
[----:B------:R-:W-:Y:S01]  /*f540*/  IMAD R5, R35, UR5, R0 ;  /* 0x0000000523057c24 */ /* 0x000fe2000f8e0200 */
[----:B------:R-:W-:-:S03]  /*f550*/  ULDC.64 UR4, c[0x0][0x338] ;  /* 0x0000ce0000047ab9 */ /* 0x000fc60000000a00 */
[----:B------:R-:W-:Y:S02]  /*f560*/  IMAD.IADD R3, R3, 0x1, R5 ;  /* 0x0000000103037824 */ /* 0x000fe400078e0205 */
[----:B--2---:R-:W-:Y:S02]  /*f570*/  IMAD R5, R4, UR4, RZ ;  /* 0x0000000404057c24 */ /* 0x004fe4000f8e02ff */
        /* <DEDUP_REMOVED lines=17> */
[----:B------:R-:W1:Y:S01]  /*f690*/  SHFL.IDX PT, R14, R5, RZ, 0x181f ;  /* 0x00181fff050e7589 */ /* 0x000e6200000e0000 */
[----:B------:R-:W-:Y:S02]  /*f6a0*/  ISETP.NE.U32.AND P3, PT, R7, 0x1, PT ;  /* 0x000000010700780c */ /* 0x000fe40003f65070 */
[C---:B------:R-:W-:Y:S01]  /*f6b0*/  LOP3.LUT P2, RZ, R25.reuse, 0x2, RZ, 0xc0, !PT ;  /* 0x0000000219ff7812 */ /* 0x040fe2000784c0ff */
[----:B------:R-:W2:Y:S01]  /*f6c0*/  SHFL.IDX PT, R3, R6, RZ, 0x181f ;  /* 0x00181fff06037589 */ /* 0x000ea200000e0000 */
[----:B------:R-:W-:Y:S01]  /*f6d0*/  LOP3.LUT P1, RZ, R25, 0x4, RZ, 0xc0, !PT ;  /* 0x0000000419ff7812 */ /* 0x000fe2000782c0ff */
        /* <DEDUP_REMOVED lines=15> */
[----:B-1----:R-:W1:Y:S01]  /*f7d0*/  SHFL.IDX PT, R3, R6, 0x1, 0x181f ;  /* 0x00381f0006037f89 */ /* 0x002e6200000e0000 */
[----:B0-----:R-:W-:-:S03]  /*f7e0*/  IADD3 R2, P4, R14, R0, RZ ;  /* 0x000000000e027210 */ /* 0x001fc60007f9e0ff */
[----:B------:R-:W0:Y:S02]  /*f7f0*/  SHFL.IDX PT, R14, R5, 0x2, 0x181f ;  /* 0x00581f00050e7f89 */ /* 0x000e2400000e0000 */
[----:B-1----:R-:W-:Y:S01]  /*f800*/  IMAD.X R3, RZ, RZ, R3, P4 ;  /* 0x000000ffff037224 */ /* 0x002fe200020e0603 */
        /* <DEDUP_REMOVED lines=33> */
[----:B-1----:R-:W-:-:S03]  /*fa20*/  IADD3 R2, P4, R14, R0, RZ ;  /* 0x000000000e027210 */ /* 0x002fc60007f9e0ff */
[----:B------:R-:W1:Y:S04]  /*fa30*/  SHFL.IDX PT, R6, R6, 0x5, 0x181f ;  /* 0x00b81f0006067f89 */ /* 0x000e6800000e0000 */
[----:B------:R2:W3:Y:S01]  /*fa40*/  SHFL.IDX PT, R14, R5, 0x5, 0x181f ;  /* 0x00b81f00050e7f89 */ /* 0x0004e200000e0000 */
        /* <DEDUP_REMOVED lines=9> */
.L_x_5092:
[C---:B------:R-:W-:Y:S02]  /*fae0*/  ISETP.LT.OR P3, PT, R32.reuse, 0x51, P3 ;  /* 0x000000512000780c */ /* 0x040fe40001f61670 */
[C---:B------:R-:W-:Y:S02]  /*faf0*/  ISETP.LT.OR P2, PT, R32.reuse, 0x51, !P2 ;  /* 0x000000512000780c */ /* 0x040fe40005741670 */
[----:B------:R-:W-:Y:S02]  /*fb00*/  ISETP.LT.OR P1, PT, R32, 0x51, !P1 ;  /* 0x000000512000780c */ /* 0x000fe40004f21670 */
        /* <DEDUP_REMOVED lines=12> */
.L_x_4995:
        /* <DEDUP_REMOVED lines=11> */
.L_x_4996:
[----:B------:R-:W2:Y:S01]  /*fc80*/  LDL R2, [R1+0x8] ;  /* 0x0000080001027983 */ /* 0x000ea20000100800 */
[----:B------:R0:W-:Y:S01]  /*fc90*/  SYNCS.ARRIVE.TRANS64.A1T0 RZ, [R33+URZ+0x22850], RZ ;  /* 0x022850ff21ff79a7 */ /* 0x0001e2000810003f */
[----:B------:R-:W-:Y:S01]  /*fca0*/  BSSY B0, `(.L_x_4997) ;  /* 0x00000df000007945 */ /* 0x000fe20003800000 */
[----:B--2---:R-:W-:-:S13]  /*fcb0*/  ISETP.GE.AND P0, PT, R2, 0x2, PT ;  /* 0x000000020200780c */ /* 0x004fda0003f06270 */
[----:B0-----:R-:W-:Y:S05]  /*fcc0*/  @!P0 BRA `(.L_x_4998) ;  /* 0x0000000c00708947 */ /* 0x001fea0003800000 */
[----:B------:R-:W-:-:S07]  /*fcd0*/  IADD3 R21, R2, -0x2, RZ ;  /* 0xfffffffe02157810 */ /* 0x000fce0007ffe0ff */
.L_x_5011:
        /* <DEDUP_REMOVED lines=14> */
[----:B------:R-:W2:Y:S01]  /*fdc0*/  @P0 LDC R7, c[0x0][0x438] ;  /* 0x00010e00ff070b82 */ /* 0x000ea20000000800 */
        /* <DEDUP_REMOVED lines=8> */
[----:B------:R-:W-:-:S03]  /*fe50*/  MOV R4, RZ ;  /* 0x000000ff00047202 */ /* 0x000fc60000000f00 */
[----:B------:R-:W-:Y:S02]  /*fe60*/  @!P1 IMAD.IADD R3, R5, 0x1, R3 ;  /* 0x0000000105039824 */ /* 0x000fe400078e0203 */
        /* <DEDUP_REMOVED lines=18> */
.L_x_4999:
[----:B------:R-:W-:Y:S01]  /*ff90*/  IMAD R10, R24, 0x8, R22 ;  /* 0x00000008180a7824 */ /* 0x000fe200078e0216 */
[----:B------:R-:W-:Y:S01]  /*ffa0*/  SHF.L.U32 R20, R26, 0x1f, RZ ;  /* 0x0000001f1a147819 */ /* 0x000fe200000006ff */
[----:B------:R-:W-:Y:S01]  /*ffb0*/  BSSY B1, `(.L_x_5000) ;  /* 0x0000004000017945 */ /* 0x000fe20003800000 */
[----:B------:R-:W-:Y:S02]  /*ffc0*/  SHF.R.S32.HI R9, RZ, 0x1f, R5 ;  /* 0x0000001fff097819 */ /* 0x000fe40000011405 */
[----:B------:R-:W0:Y:S02]  /*ffd0*/  SYNCS.PHASECHK.TRANS64.TRYWAIT P0, [R10+URZ+0x22840], R20 ;  /* 0x022840140a0075a7 */ /* 0x000e24000800017f */
[----:B0-----:R-:W-:Y:S05]  /*ffe0*/  @!P0 BRA `(.L_x_5001) ;  /* 0x0000003800fc8947 */ /* 0x001fea0003800000 */
.L_x_5093:
[----:B------:R-:W-:Y:S05]  /*fff0*/  BSYNC B1 ;  /* 0x0000000000017941 */ /* 0x000fea0003800000 */
.L_x_5000:
        /* <DEDUP_REMOVED lines=48> */
[----:B-1----:R-:W-:-:S04]  /*10300*/  IADD3 R2, P0, R2, R0, RZ ;  /* 0x0000000002027210 */ /* 0x002fc80007f1e0ff */
[----:B--2---:R-:W-:-:S05]  /*10310*/  IADD3.X R3, RZ, R3, RZ, P0, !PT ;  /* 0x00000003ff037210 */ /* 0x004fca00007fe4ff */
[----:B---3--:R1:W-:Y:S04]  /*10320*/  LDGSTS.E.BYPASS.LTC128B.128 [R7+0x1e400], desc[UR48][R2.64], !P1 ;  /* 0x1e40000002077fae */ /* 0x0083e8000c901d70 */
.L_x_5107:
[----:B-1----:R-:W-:-:S05]  /*10330*/  IADD3 R2, P0, R14, R0, RZ ;  /* 0x000000000e027210 */ /* 0x002fca0007f1e0ff */
[----:B------:R-:W-:Y:S01]  /*10340*/  IMAD.X R3, RZ, RZ, R8, P0 ;  /* 0x000000ffff037224 */ /* 0x000fe200000e0608 */
[----:B------:R-:W-:-:S04]  /*10350*/  PLOP3.LUT P0, PT, PT, PT, PT, 0x80, 0x0 ;  /* 0x000000000000781c */ /* 0x000fc80003f0f070 */
[----:B------:R-:W-:Y:S01]  /*10360*/  @!PT LDS RZ, [RZ] ;  /* 0x00000000fffff984 */ /* 0x000fe20000000800 */
[----:B------:R-:W-:Y:S01]  /*10370*/  @!PT LDS RZ, [RZ] ;  /* 0x00000000fffff984 */ /* 0x000fe20000000800 */
[----:B------:R-:W-:Y:S01]  /*10380*/  @!PT LDS RZ, [RZ] ;  /* 0x00000000fffff984 */ /* 0x000fe20000000800 */
[----:B------:R1:W-:Y:S01]  /*10390*/  LDGSTS.E.BYPASS.LTC128B.128 [R7+0x1ec00], desc[UR48][R2.64], !P1 ;  /* 0x1ec0000002077fae */ /* 0x0003e2000c901d70 */
[----:B------:R-:W-:-:S08]  /*103a0*/  NOP ;  /* 0x0000000000007918 */ /* 0x000fd00000000000 */
.L_x_5003:
        /* <DEDUP_REMOVED lines=11> */
.L_x_5004:
[----:B------:R1:W-:Y:S01]  /*10460*/  SYNCS.ARRIVE.TRANS64.A1T0 RZ, [R10+URZ+0x22830], RZ ;  /* 0x022830ff0aff79a7 */ /* 0x0003e2000810003f */
[----:B------:R-:W-:Y:S05]  /*10470*/  @!P3 BRA `(.L_x_5005) ;  /* 0x000000000004b947 */ /* 0x000fea0003800000 */
[----:B------:R-:W-:Y:S01]  /*10480*/  BPT.TRAP 0x1 ;  /* 0x000000040000795c */ /* 0x000fe20000300000 */
.L_x_5005:
[----:B------:R-:W2:Y:S01]  /*10490*/  SYNCS.PHASECHK.TRANS64.TRYWAIT P0, [R10+URZ+0x22860], R20 ;  /* 0x022860140a0075a7 */ /* 0x000ea2000800017f */
[----:B------:R-:W-:Y:S04]  /*104a0*/  BSSY B1, `(.L_x_5006) ;  /* 0x0000002000017945 */ /* 0x000fe80003800000 */
[----:B--2---:R-:W-:Y:S05]  /*104b0*/  @!P0 BRA `(.L_x_5007) ;  /* 0x0000003c007c8947 */ /* 0x004fea0003800000 */
.L_x_5108:
[----:B------:R-:W-:Y:S05]  /*104c0*/  BSYNC B1 ;  /* 0x0000000000017941 */ /* 0x000fea0003800000 */
.L_x_5006:
[----:B------:R-:W-:Y:S01]  /*104d0*/  ULDC.64 UR4, c[0x0][0x328] ;  /* 0x0000ca0000047ab9 */ /* 0x000fe20000000a00 */
[----:B------:R-:W-:Y:S01]  /*104e0*/  LOP3.LUT P5, RZ, R23, 0x10, RZ, 0xc0, !PT ;  /* 0x0000001017ff7812 */ /* 0x000fe200078ac0ff */
[----:B------:R-:W-:Y:S01]  /*104f0*/  IMAD R2, R9, UR4, RZ ;  /* 0x0000000409027c24 */ /* 0x000fe2000f8e02ff */
[C---:B------:R-:W-:Y:S01]  /*10500*/  LOP3.LUT P4, RZ, R23.reuse, 0x8, RZ, 0xc0, !PT ;  /* 0x0000000817ff7812 */ /* 0x040fe2000788c0ff */
[----:B0-2---:R-:W-:Y:S01]  /*10510*/  IMAD R20, R24, 0x6000, R29 ;  /* 0x0000600018147824 */ /* 0x005fe200078e021d */
        /* <DEDUP_REMOVED lines=22> */
[----:B------:R-:W2:Y:S04]  /*10680*/  SHFL.IDX PT, R3, R25, RZ, 0x181f ;  /* 0x00181fff19037589 */ /* 0x000ea800000e0000 */
[----:B------:R-:W-:Y:S04]  /*10690*/  SHFL.IDX PT, R4, R25, 0x1, 0x181f ;  /* 0x00381f0019047f89 */ /* 0x000fe800000e0000 */
[----:B------:R-:W-:Y:S04]  /*106a0*/  SHFL.IDX PT, R8, R17, 0x2, 0x181f ;  /* 0x00581f0011087f89 */ /* 0x000fe800000e0000 */
[----:B------:R-:W-:Y:S01]  /*106b0*/  SHFL.IDX PT, R5, R25, 0x3, 0x181f ;  /* 0x00781f0019057f89 */ /* 0x000fe200000e0000 */
[----:B0-----:R-:W-:-:S03]  /*106c0*/  IADD3 R2, P0, R14, R0, RZ ;  /* 0x000000000e027210 */ /* 0x001fc60007f1e0ff */
[----:B------:R-:W0:Y:S02]  /*106d0*/  SHFL.IDX PT, R14, R17, 0x1, 0x181f ;  /* 0x00381f00110e7f89 */ /* 0x000e2400000e0000 */
[----:B--2---:R-:W-:-:S05]  /*106e0*/  IMAD.X R3, RZ, RZ, R3, P0 ;  /* 0x000000ffff037224 */ /* 0x004fca00000e0603 */
[----:B------:R-:W-:Y:S04]  /*106f0*/  LDGSTS.E.BYPASS.LTC128B.128 [R20+0x400], desc[UR48][R2.64], !P5 ;  /* 0x0040000002147fae */ /* 0x000fe8000e901d70 */
[----:B------:R-:W-:Y:S04]  /*10700*/  LDGSTS.E.BYPASS.LTC128B.128 [R20+0x3400], desc[UR48][R2.64+0x80], !P4 ;  /* 0x0340008002147fae */ /* 0x000fe8000e101d70 */
[----:B------:R-:W-:Y:S04]  /*10710*/  LDGSTS.E.BYPASS.LTC128B.128 [R20+0x6400], desc[UR48][R2.64+0x100], !P3 ;  /* 0x0640010002147fae */ /* 0x000fe8000d901d70 */
[----:B------:R2:W-:Y:S01]  /*10720*/  LDGSTS.E.BYPASS.LTC128B.128 [R20+0x9400], desc[UR48][R2.64+0x180], !P1 ;  /* 0x0940018002147fae */ /* 0x0005e2000c901d70 */
[----:B0-----:R-:W-:-:S03]  /*10730*/  IADD3 R6, P0, R14, R0, RZ ;  /* 0x000000000e067210 */ /* 0x001fc60007f1e0ff */
[----:B------:R-:W-:Y:S01]  /*10740*/  SHFL.IDX PT, R14, R17, 0x3, 0x181f ;  /* 0x00781f00110e7f89 */ /* 0x000fe200000e0000 */
[----:B------:R-:W-:-:S03]  /*10750*/  IADD3.X R7, RZ, R4, RZ, P0, !PT ;  /* 0x00000004ff077210 */ /* 0x000fc600007fe4ff */
[----:B------:R-:W0:Y:S01]  /*10760*/  SHFL.IDX PT, R4, R25, 0x2, 0x181f ;  /* 0x00581f0019047f89 */ /* 0x000e2200000e0000 */
[----:B------:R-:W-:-:S03]  /*10770*/  IADD3 R8, P0, R8, R0, RZ ;  /* 0x0000000008087210 */ /* 0x000fc60007f1e0ff */
[----:B--2---:R-:W-:Y:S04]  /*10780*/  SHFL.IDX PT, R3, R25, 0x4, 0x181f ;  /* 0x00981f0019037f89 */ /* 0x004fe800000e0000 */
        /* <DEDUP_REMOVED lines=24> */
.L_x_5122:
        /* <DEDUP_REMOVED lines=11> */
.L_x_5009:
        /* <DEDUP_REMOVED lines=11> */
.L_x_5010:
[----:B------:R0:W-:Y:S01]  /*10a70*/  SYNCS.ARRIVE.TRANS64.A1T0 RZ, [R10+URZ+0x22850], RZ ;  /* 0x022850ff0aff79a7 */ /* 0x0001e2000810003f */
[----:B------:R-:W-:Y:S05]  /*10a80*/  @P2 BRA `(.L_x_5011) ;  /* 0xfffffff000942947 */ /* 0x000fea000383ffff */
.L_x_4998:
[----:B------:R-:W-:Y:S05]  /*10a90*/  BSYNC B0 ;  /* 0x0000000000007941 */ /* 0x000fea0003800000 */
.L_x_4997:
[----:B------:R-:W2:Y:S01]  /*10aa0*/  S2R R2, SR_TID.X ;  /* 0x0000000000027919 */ /* 0x000ea20000002100 */
[----:B------:R-:W-:Y:S01]  /*10ab0*/  IADD3 R24, R24, 0x1, RZ ;  /* 0x0000000118187810 */ /* 0x000fe20007ffe0ff */
[----:B------:R-:W-:Y:S03]  /*10ac0*/  BSSY B0, `(.L_x_5012) ;  /* 0x0000012000007945 */ /* 0x000fe60003800000 */
[----:B------:R-:W-:-:S04]  /*10ad0*/  ISETP.NE.AND P0, PT, R24, 0x2, PT ;  /* 0x000000021800780c */ /* 0x000fc80003f05270 */
[----:B------:R-:W-:Y:S02]  /*10ae0*/  SEL R5, RZ, 0x1, P0 ;  /* 0x00000001ff057807 */ /* 0x000fe40000000000 */
[----:B--2---:R-:W-:-:S04]  /*10af0*/  LOP3.LUT R2, R2, 0x7f, RZ, 0xc0, !PT ;  /* 0x0000007f02027812 */ /* 0x004fc800078ec0ff */
[----:B------:R-:W-:-:S13]  /*10b00*/  ISETP.NE.AND P1, PT, R2, RZ, PT ;  /* 0x000000ff0200720c */ /* 0x000fda0003f25270 */
[----:B------:R-:W-:Y:S05]  /*10b10*/  @P1 BRA `(.L_x_5013) ;  /* 0x0000000000301947 */ /* 0x000fea0003800000 */
[----:B------:R-:W2:Y:S01]  /*10b20*/  S2R R7, SR_LANEID ;  /* 0x0000000000077919 */ /* 0x000ea20000000000 */
[----:B------:R-:W-:Y:S01]  /*10b30*/  VOTEU.ANY UR4, UPT, PT ;  /* 0x0000000000047886 */ /* 0x000fe200038e0100 */
[----:B------:R-:W3:Y:S01]  /*10b40*/  LDC.64 R2, c[0x0][0xc60] ;  /* 0x00031800ff027b82 */ /* 0x000ee20000000a00 */
[----:B------:R-:W2:Y:S02]  /*10b50*/  FLO.U32 R0, UR4 ;  /* 0x0000000400007d00 */ /* 0x000ea400080e0000 */
[----:B--2---:R-:W-:-:S06]  /*10b60*/  ISETP.EQ.U32.AND P1, PT, R0, R7, PT ;  /* 0x000000070000720c */ /* 0x004fcc0003f22070 */
[----:B------:R-:W3:Y:S07]  /*10b70*/  POPC R7, UR4 ;  /* 0x0000000400077d09 */ /* 0x000eee0008000000 */
[----:B---3--:R-:W2:Y:S01]  /*10b80*/  @P1 ATOMG.E.ADD.STRONG.GPU PT, R3, desc[UR48][R2.64], R7 ;  /* 0x00000007020319a8 */ /* 0x008ea200081ee1f0 */
[----:B------:R-:W3:Y:S02]  /*10b90*/  S2R R4, SR_LTMASK ;  /* 0x0000000000047919 */ /* 0x000ee40000003900 */
[----:B---3--:R-:W-:-:S04]  /*10ba0*/  LOP3.LUT R4, R4, UR4, RZ, 0xc0, !PT ;  /* 0x0000000404047c12 */ /* 0x008fc8000f8ec0ff */
[----:B------:R-:W3:Y:S01]  /*10bb0*/  POPC R9, R4 ;  /* 0x0000000400097309 */ /* 0x000ee20000000000 */
[----:B--2---:R-:W3:Y:S02]  /*10bc0*/  SHFL.IDX PT, R0, R3, R0, 0x1f ;  /* 0x00001f0003007589 */ /* 0x004ee400000e0000 */
[----:B---3--:R-:W-:-:S07]  /*10bd0*/  IADD3 R16, R0, UR37, R9 ;  /* 0x0000002500107c10 */ /* 0x008fce000fffe009 */
.L_x_5013:
[----:B------:R-:W-:Y:S05]  /*10be0*/  BSYNC B0 ;  /* 0x0000000000007941 */ /* 0x000fea0003800000 */
.L_x_5012:
[----:B------:R-:W-:Y:S02]  /*10bf0*/  SEL R24, R24, RZ, P0 ;  /* 0x000000ff18187207 */ /* 0x000fe40000000000 */
[----:B------:R-:W-:-:S07]  /*10c00*/  LOP3.LUT R26, R26, R5, RZ, 0x3c, !PT ;  /* 0x000000051a1a7212 */ /* 0x000fce00078e3cff */
.L_x_4972:
[----:B------:R-:W-:Y:S05]  /*10c10*/  BSYNC B7 ;  /* 0x0000000000077941 */ /* 0x000fea0003800000 */
.L_x_4970:
        /* <DEDUP_REMOVED lines=8> */
[----:B------:R4:W2:Y:S01]  /*10ca0*/  LDS.128 R16, [R22+0x228d0] ;  /* 0x0228d00016107984 */ /* 0x0008a20000000c00 */
[----:B------:R-:W-:Y:S06]  /*10cb0*/  BAR.ARV 0x4, 0x180 ;  /* 0x0106000000007b1d */ /* 0x000fec0000002000 */
[----:B------:R-:W-:Y:S05]  /*10cc0*/  BRA `(.L_x_5015) ;  /* 0x0000000800cc7947 */ /* 0x000fea0003800000 */
.L_x_5014:
[----:B------:R-:W2:Y:S01]  /*10cd0*/  S2R R0, SR_TID.X ;  /* 0x0000000000007919 */ /* 0x000ea20000002100 */
[----:B------:R-:W-:Y:S01]  /*10ce0*/  UMOV UR4, 0xffffffff ;  /* 0xffffffff00047882 */ /* 0x000fe20000000000 */
[----:B--2---:R-:W-:-:S04]  /*10cf0*/  LOP3.LUT R8, R0, 0x1f, RZ, 0xc0, !PT ;  /* 0x0000001f00087812 */ /* 0x004fc800078ec0ff */
[----:B------:R-:W-:Y:S01]  /*10d00*/  ISETP.NE.AND P0, PT, R8, 0x1f, PT ;  /* 0x0000001f0800780c */ /* 0x000fe20003f05270 */
[----:B------:R-:W-:-:S12]  /*10d10*/  BRA.DIV UR4, `(.L_x_5016) ;  /* 0x0000003e04447947 */ /* 0x000fd8000b800000 */
[----:B------:R-:W-:Y:S01]  /*10d20*/  IMAD.IADD R5, R19, 0x1, R8 ;  /* 0x0000000113057824 */ /* 0x000fe200078e0208 */
[----:B------:R-:W-:-:S04]  /*10d30*/  ULDC UR4, c[0x0][0xc3c] ;  /* 0x00030f0000047ab9 */ /* 0x000fc80000000800 */
[----:B------:R-:W-:-:S13]  /*10d40*/  ISETP.GE.OR P1, PT, R5, UR4, !P0 ;  /* 0x0000000405007c0c */ /* 0x000fda000c726670 */
[----:B------:R-:W2:Y:S02]  /*10d50*/  @!P1 LDC.64 R2, c[0x0][0xc80] ;  /* 0x00032000ff029b82 */ /* 0x000ea40000000a00 */
[----:B--2---:R-:W-:-:S06]  /*10d60*/  @!P1 IMAD.WIDE R2, R5, 0x4, R2 ;  /* 0x0000000405029825 */ /* 0x004fcc00078e0202 */
[----:B------:R-:W2:Y:S01]  /*10d70*/  @!P1 LDG.E R2, desc[UR48][R2.64] ;  /* 0x0000003002029981 */ /* 0x000ea2000c1e1900 */
[----:B------:R-:W-:Y:S01]  /*10d80*/  IMAD.MOV.U32 R5, RZ, RZ, RZ ;  /* 0x000000ffff057224 */ /* 0x000fe200078e00ff */
[C---:B------:R-:W-:Y:S02]  /*10d90*/  ISETP.GE.U32.AND P2, PT, R8.reuse, 0x2, PT ;  /* 0x000000020800780c */ /* 0x040fe40003f46070 */
[C---:B------:R-:W-:Y:S01]  /*10da0*/  ISETP.GE.U32.AND P3, PT, R8.reuse, 0x4, PT ;  /* 0x000000040800780c */ /* 0x040fe20003f66070 */
[----:B------:R-:W-:Y:S01]  /*10db0*/  SHFL.IDX PT, R0, R16, RZ, 0x1f ;  /* 0x00001fff10007589 */ /* 0x000fe200000e0000 */
[C---:B------:R-:W-:Y:S02]  /*10dc0*/  ISETP.GE.U32.AND P4, PT, R8.reuse, 0x8, PT ;  /* 0x000000080800780c */ /* 0x040fe40003f86070 */
[C---:B------:R-:W-:Y:S01]  /*10dd0*/  ISETP.GE.U32.AND P5, PT, R8.reuse, 0x10, PT ;  /* 0x000000100800780c */ /* 0x040fe20003fa6070 */
[----:B------:R-:W-:Y:S01]  /*10de0*/  SHFL.IDX PT, R4, R16, 0x1, 0x1f ;  /* 0x00201f0010047f89 */ /* 0x000fe200000e0000 */
[----:B--2---:R-:W-:Y:S01]  /*10df0*/  @!P1 IMAD.MOV.U32 R5, RZ, RZ, R2 ;  /* 0x000000ffff059224 */ /* 0x004fe200078e0002 */
[----:B------:R-:W-:-:S04]  /*10e00*/  ISETP.NE.AND P1, PT, R8, RZ, PT ;  /* 0x000000ff0800720c */ /* 0x000fc80003f25270 */
[----:B------:R-:W2:Y:S02]  /*10e10*/  SHFL.UP PT, R14, R5, 0x1, RZ ;  /* 0x04200000050e7989 */ /* 0x000ea400000e00ff */
[----:B--2---:R-:W-:-:S05]  /*10e20*/  SEL R6, R14, RZ, P1 ;  /* 0x000000ff0e067207 */ /* 0x004fca0000800000 */
[----:B------:R-:W-:-:S05]  /*10e30*/  IMAD.IADD R6, R5, 0x1, R6 ;  /* 0x0000000105067824 */ /* 0x000fca00078e0206 */
[----:B------:R-:W2:Y:S02]  /*10e40*/  SHFL.UP PT, R14, R6, 0x2, RZ ;  /* 0x04400000060e7989 */ /* 0x000ea400000e00ff */
[----:B--2---:R-:W-:-:S05]  /*10e50*/  SEL R7, R14, RZ, P2 ;  /* 0x000000ff0e077207 */ /* 0x004fca0001000000 */
[----:B------:R-:W-:-:S05]  /*10e60*/  IMAD.IADD R7, R6, 0x1, R7 ;  /* 0x0000000106077824 */ /* 0x000fca00078e0207 */
[----:B------:R-:W2:Y:S02]  /*10e70*/  SHFL.UP PT, R14, R7, 0x4, RZ ;  /* 0x04800000070e7989 */ /* 0x000ea400000e00ff */
[----:B--2---:R-:W-:-:S04]  /*10e80*/  SEL R2, R14, RZ, P3 ;  /* 0x000000ff0e027207 */ /* 0x004fc80001800000 */
[----:B------:R-:W-:-:S05]  /*10e90*/  IADD3 R2, R7, R2, RZ ;  /* 0x0000000207027210 */ /* 0x000fca0007ffe0ff */
[----:B------:R-:W2:Y:S02]  /*10ea0*/  SHFL.UP PT, R14, R2, 0x8, RZ ;  /* 0x05000000020e7989 */ /* 0x000ea400000e00ff */
[----:B--2---:R-:W-:-:S05]  /*10eb0*/  SEL R3, R14, RZ, P4 ;  /* 0x000000ff0e037207 */ /* 0x004fca0002000000 */
[----:B------:R-:W-:-:S05]  /*10ec0*/  IMAD.IADD R3, R2, 0x1, R3 ;  /* 0x0000000102037824 */ /* 0x000fca00078e0203 */
[----:B------:R-:W2:Y:S02]  /*10ed0*/  SHFL.UP PT, R14, R3, 0x10, RZ ;  /* 0x06000000030e7989 */ /* 0x000ea400000e00ff */
[----:B--2---:R-:W-:-:S05]  /*10ee0*/  SEL R6, R14, RZ, P5 ;  /* 0x000000ff0e067207 */ /* 0x004fca0002800000 */
[----:B------:R-:W-:-:S05]  /*10ef0*/  IMAD.IADD R6, R3, 0x1, R6 ;  /* 0x0000000103067824 */ /* 0x000fca00078e0206 */
[----:B------:R2:W3:Y:S02]  /*10f00*/  SHFL.IDX PT, R14, R6, 0x1f, 0x1f ;  /* 0x03e01f00060e7f89 */ /* 0x0004e400000e0000 */
.L_x_5132:
[----:B------:R-:W-:Y:S02]  /*10f10*/  ULDC UR4, c[0x0][0xc38] ;  /* 0x00030e0000047ab9 */ /* 0x000fe40000000800 */
[----:B------:R-:W-:-:S04]  /*10f20*/  IMAD.U32 R7, RZ, RZ, UR4 ;  /* 0x00000004ff077e24 */ /* 0x000fc8000f8e00ff */
[----:B---3--:R-:W-:-:S04]  /*10f30*/  IMAD R14, R14, R7, RZ ;  /* 0x000000070e0e7224 */ /* 0x008fc800078e02ff */
[----:B------:R-:W-:-:S05]  /*10f40*/  IMAD.IADD R9, R4, 0x1, R14 ;  /* 0x0000000104097824 */ /* 0x000fca00078e020e */
[----:B------:R-:W-:-:S13]  /*10f50*/  ISETP.GT.AND P6, PT, R9, R0, PT ;  /* 0x000000000900720c */ /* 0x000fda0003fc4270 */
[----:B------:R-:W-:Y:S05]  /*10f60*/  @P6 BRA `(.L_x_5017) ;  /* 0x00000000009c6947 */ /* 0x000fea0003800000 */
.L_x_5022:
[----:B------:R-:W3:Y:S01]  /*10f70*/  LDC R2, c[0x0][0xc3c] ;  /* 0x00030f00ff027b82 */ /* 0x000ee20000000800 */
[----:B------:R-:W-:-:S05]  /*10f80*/  VIADD R19, R19, 0x1f ;  /* 0x0000001f13137836 */ /* 0x000fca0000000000 */
[----:B---3--:R-:W-:-:S13]  /*10f90*/  ISETP.GE.AND P6, PT, R19, R2, PT ;  /* 0x000000021300720c */ /* 0x008fda0003fc6270 */
[----:B------:R-:W-:Y:S05]  /*10fa0*/  @P6 BRA `(.L_x_5018) ;  /* 0x0000000400d06947 */ /* 0x000fea0003800000 */
[----:B------:R-:W3:Y:S01]  /*10fb0*/  S2R R3, SR_TID.X ;  /* 0x0000000000037919 */ /* 0x000ee20000002100 */
[----:B------:R-:W-:Y:S01]  /*10fc0*/  BSSY B0, `(.L_x_5019) ;  /* 0x0000009000007945 */ /* 0x000fe20003800000 */
[----:B------:R-:W-:Y:S02]  /*10fd0*/  MOV R5, RZ ;  /* 0x000000ff00057202 */ /* 0x000fe40000000f00 */
[----:B---3--:R-:W-:-:S05]  /*10fe0*/  LOP3.LUT R3, R3, 0x1f, RZ, 0xc0, !PT ;  /* 0x0000001f03037812 */ /* 0x008fca00078ec0ff */
[----:B------:R-:W-:-:S05]  /*10ff0*/  IMAD.IADD R7, R19, 0x1, R3 ;  /* 0x0000000113077824 */ /* 0x000fca00078e0203 */
[----:B------:R-:W-:-:S13]  /*11000*/  ISETP.GE.OR P6, PT, R7, R2, !P0 ;  /* 0x000000020700720c */ /* 0x000fda00047c6670 */
[----:B------:R-:W-:Y:S05]  /*11010*/  @P6 BRA `(.L_x_5020) ;  /* 0x00000000000c6947 */ /* 0x000fea0003800000 */
[----:B------:R-:W3:Y:S02]  /*11020*/  LDC.64 R2, c[0x0][0xc80] ;  /* 0x00032000ff027b82 */ /* 0x000ee40000000a00 */
[----:B---3--:R-:W-:-:S05]  /*11030*/  IMAD.WIDE R2, R7, 0x4, R2 ;  /* 0x0000000407027825 */ /* 0x008fca00078e0202 */
[----:B------:R3:W5:Y:S02]  /*11040*/  LDG.E R5, desc[UR48][R2.64] ;  /* 0x0000003002057981 */ /* 0x000764000c1e1900 */
.L_x_5020:
[----:B------:R-:W-:Y:S05]  /*11050*/  BSYNC B0 ;  /* 0x0000000000007941 */ /* 0x000fea0003800000 */
.L_x_5019:
        /* <DEDUP_REMOVED lines=18> */
.L_x_5140:
[----:B------:R-:W-:Y:S02]  /*11180*/  ULDC UR4, c[0x0][0xc38] ;  /* 0x00030e0000047ab9 */ /* 0x000fe40000000800 */
[----:B------:R-:W-:-:S04]  /*11190*/  IMAD.U32 R7, RZ, RZ, UR4 ;  /* 0x00000004ff077e24 */ /* 0x000fc8000f8e00ff */
[----:B---3--:R-:W-:-:S05]  /*111a0*/  IMAD R14, R14, R7, RZ ;  /* 0x000000070e0e7224 */ /* 0x008fca00078e02ff */
[----:B------:R-:W-:-:S04]  /*111b0*/  IADD3 R9, R14, R9, RZ ;  /* 0x000000090e097210 */ /* 0x000fc80007ffe0ff */
[----:B------:R-:W-:-:S13]  /*111c0*/  ISETP.GT.AND P6, PT, R9, R0, PT ;  /* 0x000000000900720c */ /* 0x000fda0003fc4270 */
[----:B------:R-:W-:Y:S05]  /*111d0*/  @!P6 BRA `(.L_x_5022) ;  /* 0xfffffffc0064e947 */ /* 0x000fea000383ffff */
.L_x_5017:
        /* <DEDUP_REMOVED lines=8> */
.L_x_5144:
[----:B------:R-:W-:Y:S01]  /*11260*/  ISETP.NE.AND P0, PT, R2, RZ, PT ;  /* 0x000000ff0200720c */ /* 0x000fe20003f05270 */
[----:B------:R-:W-:-:S12]  /*11270*/  IMAD.MOV.U32 R14, RZ, RZ, RZ ;  /* 0x000000ffff0e7224 */ /* 0x000fd800078e00ff */
[----:B------:R-:W-:Y:S05]  /*11280*/  @!P0 BRA `(.L_x_5024) ;  /* 0x0000000000108947 */ /* 0x000fea0003800000 */
[----:B------:R-:W-:Y:S01]  /*11290*/  UMOV UR4, 0xffffffff ;  /* 0xffffffff00047882 */ /* 0x000fe20000000000 */
[----:B------:R-:W-:Y:S02]  /*112a0*/  VIADD R12, R4, 0xffffffff ;  /* 0xffffffff040c7836 */ /* 0x000fe40000000000 */
[----:B------:R-:W-:Y:S05]  /*112b0*/  BRA.DIV UR4, `(.L_x_5025) ;  /* 0x0000004204047947 */ /* 0x000fea000b800000 */
[----:B------:R0:W0:Y:S02]  /*112c0*/  SHFL.IDX PT, R14, R6, R12, 0x1f ;  /* 0x00001f0c060e7589 */ /* 0x00002400000e0000 */
.L_x_5024:
[----:B------:R-:W5:Y:S01]  /*112d0*/  LDC.64 R2, c[0x0][0xc90] ;  /* 0x00032400ff027b82 */ /* 0x000f620000000a00 */
[----:B------:R-:W-:-:S04]  /*112e0*/  IMAD.IADD R19, R4, 0x1, R19 ;  /* 0x0000000104137824 */ /* 0x000fc800078e0213 */
[----:B-----5:R-:W-:-:S05]  /*112f0*/  IMAD.WIDE R2, R19, 0x4, R2 ;  /* 0x0000000413027825 */ /* 0x020fca00078e0202 */
[----:B0-2---:R0:W3:Y:S01]  /*11300*/  LDG.E R6, desc[UR48][R2.64] ;  /* 0x0000003002067981 */ /* 0x0050e2000c1e1900 */
[----:B------:R-:W-:Y:S01]  /*11310*/  IMAD R16, R14, R7, R16 ;  /* 0x000000070e107224 */ /* 0x000fe200078e0210 */
[----:B0-----:R-:W-:Y:S01]  /*11320*/  MOV R2, RZ ;  /* 0x000000ff00027202 */ /* 0x001fe20000000f00 */
[----:B---34-:R-:W-:-:S05]  /*11330*/  IMAD R4, R5, R6, RZ ;  /* 0x0000000605047224 */ /* 0x018fca00078e02ff */
[----:B------:R-:W-:-:S04]  /*11340*/  IABS R8, R4 ;  /* 0x0000000400087213 */ /* 0x000fc80000000000 */
[----:B-1----:R-:W0:Y:S08]  /*11350*/  I2F.RP R10, R8 ;  /* 0x00000008000a7306 */ /* 0x002e300000209400 */
        /* <DEDUP_REMOVED lines=23> */
[----:B------:R-:W-:-:S03]  /*114d0*/  IMAD.MOV R2, RZ, RZ, -R2 ;  /* 0x000000ffff027224 */ /* 0x000fc600078e0a02 */
[----:B------:R-:W-:Y:S01]  /*114e0*/  IADD3 R3, -R0, RZ, RZ ;  /* 0x000000ff00037210 */ /* 0x000fe20007ffe1ff */
        /* <DEDUP_REMOVED lines=20> */
[----:B------:R-:W-:Y:S01]  /*11630*/  @!P1 IMAD.IADD R4, R4, 0x1, -R7 ;  /* 0x0000000104049824 */ /* 0x000fe200078e0a07 */
[----:B------:R-:W-:Y:S02]  /*11640*/  @!P1 IADD3 R2, R2, 0x1, RZ ;  /* 0x0000000102029810 */ /* 0x000fe40007ffe0ff */
        /* <DEDUP_REMOVED lines=10> */
.L_x_5018:
[----:B------:R-:W-:Y:S01]  /*116f0*/  UMOV UR4, URZ ;  /* 0x0000003f00047c82 */ /* 0x000fe20008000000 */
[----:B------:R-:W-:Y:S01]  /*11700*/  UMOV UR5, URZ ;  /* 0x0000003f00057c82 */ /* 0x000fe20008000000 */
[----:B------:R-:W-:Y:S01]  /*11710*/  ULDC UR6, c[0x0][0xc3c] ;  /* 0x00030f0000067ab9 */ /* 0x000fe20000000800 */
[----:B------:R-:W-:Y:S01]  /*11720*/  IMAD.MOV.U32 R16, RZ, RZ, R0 ;  /* 0x000000ffff107224 */ /* 0x000fe200078e0000 */
[----:B------:R-:W-:Y:S01]  /*11730*/  MOV R17, UR4 ;  /* 0x0000000400117c02 */ /* 0x000fe20008000f00 */
[----:B------:R-:W-:Y:S02]  /*11740*/  IMAD.U32 R18, RZ, RZ, UR5 ;  /* 0x00000005ff127e24 */ /* 0x000fe4000f8e00ff */
[----:B------:R-:W-:-:S07]  /*11750*/  IMAD.U32 R19, RZ, RZ, UR6 ;  /* 0x00000006ff137e24 */ /* 0x000fce000f8e00ff */
.L_x_5026:
[----:B------:R-:W3:Y:S01]  /*11760*/  S2R R0, SR_TID.X ;  /* 0x0000000000007919 */ /* 0x000ee20000002100 */
        /* <DEDUP_REMOVED lines=9> */
.L_x_5015:
[----:B------:R-:W-:Y:S02]  /*11800*/  ULDC UR4, c[0x0][0xc3c] ;  /* 0x00030f0000047ab9 */ /* 0x000fe40000000800 */
[----:B--2---:R-:W-:-:S13]  /*11810*/  ISETP.GE.AND P0, PT, R19, UR4, PT ;  /* 0x0000000413007c0c */ /* 0x004fda000bf06270 */
[----:B------:R-:W-:Y:S05]  /*11820*/  @!P0 BRA `(.L_x_5027) ;  /* 0xffffffb8004c8947 */ /* 0x000fea000383ffff */
[----:B------:R-:W-:Y:S05]  /*11830*/  BSYNC B8 ;  /* 0x0000000000087941 */ /* 0x000fea0003800000 */
.L_x_4966:
[----:B-1----:R-:W2:Y:S01]  /*11840*/  LDL.LU R0, [R1+0x24] ;  /* 0x0000240001007983 */ /* 0x002ea20000300800 */
[----:B------:R-:W-:Y:S01]  /*11850*/  BSSY B0, `(.L_x_5028) ;  /* 0x000000b000007945 */ /* 0x000fe20003800000 */
[----:B------:R-:W1:Y:S01]  /*11860*/  S2R R5, SR_CgaCtaId ;  /* 0x0000000000057919 */ /* 0x000e620000008800 */
[----:B--2---:R-:W-:-:S05]  /*11870*/  VIADD R0, R0, 0x1 ;  /* 0x0000000100007836 */ /* 0x004fca0000000000 */
        /* <DEDUP_REMOVED lines=8> */
.L_x_5147:
[----:B------:R-:W-:Y:S05]  /*11900*/  BSYNC B0 ;  /* 0x0000000000007941 */ /* 0x000fea0003800000 */
.L_x_5028:
[----:B------:R-:W-:-:S03]  /*11910*/  UMOV UR4, 0xffffffff ;  /* 0xffffffff00047882 */ /* 0x000fc60000000000 */
[----:B------:R-:W-:Y:S05]  /*11920*/  BRA.DIV UR4, `(.L_x_5030) ;  /* 0x0000003a04a07947 */ /* 0x000fea000b800000 */
[----:B-1----:R-:W1:Y:S02]  /*11930*/  S2R R0, SR_TID.X ;  /* 0x0000000000007919 */ /* 0x002e640000002100 */
[----:B-1----:R-:W-:-:S04]  /*11940*/  SHF.R.U32.HI R0, RZ, 0x5, R0 ;  /* 0x00000005ff007819 */ /* 0x002fc80000011600 */
[----:B------:R-:W-:-:S05]  /*11950*/  LOP3.LUT R0, R0, 0x3, RZ, 0xc0, !PT ;  /* 0x0000000300007812 */ /* 0x000fca00078ec0ff */
[----:B------:R1:W2:Y:S02]  /*11960*/  SHFL.IDX PT, R14, R0, RZ, 0x1f ;  /* 0x00001fff000e7589 */ /* 0x0002a400000e0000 */
.L_x_5150:
[----:B--2---:R-:W-:Y:S01]  /*11970*/  ISETP.NE.AND P0, PT, R14, RZ, PT ;  /* 0x000000ff0e00720c */ /* 0x004fe20003f05270 */
[----:B------:R-:W-:-:S12]  /*11980*/  BSSY B0, `(.L_x_5031) ;  /* 0x0000024000007945 */ /* 0x000fd80003800000 */
[----:B------:R-:W-:Y:S05]  /*11990*/  @P0 BRA `(.L_x_5032) ;  /* 0x0000000000880947 */ /* 0x000fea0003800000 */
[----:B------:R-:W-:-:S03]  /*119a0*/  UMOV UR4, 0xffffffff ;  /* 0xffffffff00047882 */ /* 0x000fc60000000000 */
[----:B------:R-:W-:Y:S05]  /*119b0*/  BRA.DIV UR4, `(.L_x_5033) ;  /* 0x0000003a04b07947 */ /* 0x000fea000b800000 */
[----:B------:R-:W-:-:S13]  /*119c0*/  ELECT P6, URZ, PT ;  /* 0x00000000003f782f */ /* 0x000fda00038c0000 */
.L_x_5153:
[----:B------:R-:W-:Y:S05]  /*119d0*/  @!P6 BRA `(.L_x_5032) ;  /* 0x000000000078e947 */ /* 0x000fea0003800000 */
[----:B------:R-:W-:-:S06]  /*119e0*/  ULOP3.LUT UR4, UR39, 0x2, URZ, 0xfc, !UPT ;  /* 0x0000000227047892 */ /* 0x000fcc000f8efc3f */
[----:B-1----:R-:W-:-:S05]  /*119f0*/  IMAD.U32 R0, RZ, RZ, UR4 ;  /* 0x00000004ff007e24 */ /* 0x002fca000f8e00ff */
[----:B------:R-:W-:-:S13]  /*11a00*/  ISETP.NE.AND P0, PT, R0, 0x3, PT ;  /* 0x000000030000780c */ /* 0x000fda0003f05270 */
[----:B------:R-:W-:Y:S05]  /*11a10*/  @!P0 BRA `(.L_x_5034) ;  /* 0x0000000000048947 */ /* 0x000fea0003800000 */
[----:B------:R-:W-:Y:S01]  /*11a20*/  BPT.TRAP 0x1 ;  /* 0x000000040000795c */ /* 0x000fe20000300000 */
.L_x_5034:
[----:B------:R-:W-:Y:S01]  /*11a30*/  IMAD R5, R24, 0x8, R7 ;  /* 0x0000000818057824 */ /* 0x000fe200078e0207 */
[----:B------:R-:W-:Y:S02]  /*11a40*/  SHF.L.U32 R0, R26, 0x1f, RZ ;  /* 0x0000001f1a007819 */ /* 0x000fe400000006ff */
[----:B------:R-:W-:Y:S02]  /*11a50*/  IADD3 R24, R24, 0x1, RZ ;  /* 0x0000000118187810 */ /* 0x000fe40007ffe0ff */
[----:B------:R-:W1:Y:S02]  /*11a60*/  SYNCS.PHASECHK.TRANS64.TRYWAIT P1, [R5+URZ+0x22840], R0 ;  /* 0x02284000050075a7 */ /* 0x000e64000802017f */
[----:B------:R-:W-:-:S04]  /*11a70*/  ISETP.NE.AND P2, PT, R24, 0x2, PT ;  /* 0x000000021800780c */ /* 0x000fc80003f45270 */
[----:B------:R-:W-:Y:S01]  /*11a80*/  SEL R3, RZ, 0x1, P2 ;  /* 0x00000001ff037807 */ /* 0x000fe20001000000 */
[----:B-1----:R-:W-:Y:S08]  /*11a90*/  @!P1 BRA `(.L_x_5035) ;  /* 0x0000003800989947 */ /* 0x002ff00003800000 */
.L_x_5154:
[----:B------:R-:W-:Y:S02]  /*11aa0*/  SEL R24, R24, RZ, P2 ;  /* 0x000000ff18187207 */ /* 0x000fe40001000000 */
[----:B------:R-:W-:Y:S01]  /*11ab0*/  LOP3.LUT R2, R26, R3, RZ, 0x3c, !PT ;  /* 0x000000031a027212 */ /* 0x000fe200078e3cff */
[----:B------:R-:W-:Y:S06]  /*11ac0*/  @!P0 BRA `(.L_x_5036) ;  /* 0x0000000000048947 */ /* 0x000fec0003800000 */
[----:B------:R-:W-:Y:S01]  /*11ad0*/  BPT.TRAP 0x1 ;  /* 0x000000040000795c */ /* 0x000fe20000300000 */
.L_x_5036:
[----:B------:R-:W-:Y:S01]  /*11ae0*/  IMAD R3, R24, 0x8, R7 ;  /* 0x0000000818037824 */ /* 0x000fe200078e0207 */
[----:B------:R-:W-:-:S04]  /*11af0*/  SHF.L.U32 R2, R2, 0x1f, RZ ;  /* 0x0000001f02027819 */ /* 0x000fc800000006ff */
[----:B------:R-:W2:Y:S02]  /*11b00*/  SYNCS.PHASECHK.TRANS64.TRYWAIT P1, [R3+URZ+0x22840], R2 ;  /* 0x02284002030075a7 */ /* 0x000ea4000802017f */
[----:B--2---:R-:W-:Y:S05]  /*11b10*/  @!P1 BRA `(.L_x_5037) ;  /* 0x00000038008c9947 */ /* 0x004fea0003800000 */
.L_x_5155:
[----:B------:R-:W-:Y:S05]  /*11b20*/  @!P0 BRA `(.L_x_5038) ;  /* 0x0000000000048947 */ /* 0x000fea0003800000 */
[----:B------:R-:W-:Y:S01]  /*11b30*/  BPT.TRAP 0x1 ;  /* 0x000000040000795c */ /* 0x000fe20000300000 */
.L_x_5038:
[----:B------:R-:W5:Y:S02]  /*11b40*/  SYNCS.PHASECHK.TRANS64.TRYWAIT P1, [R5+URZ+0x22860], R0 ;  /* 0x02286000050075a7 */ /* 0x000f64000802017f */
[----:B-----5:R-:W-:Y:S05]  /*11b50*/  @!P1 BRA `(.L_x_5039) ;  /* 0x0000003800909947 */ /* 0x020fea0003800000 */
.L_x_5156:
[----:B------:R-:W-:Y:S05]  /*11b60*/  @!P0 BRA `(.L_x_5040) ;  /* 0x0000000000048947 */ /* 0x000fea0003800000 */
[----:B------:R-:W-:Y:S01]  /*11b70*/  BPT.TRAP 0x1 ;  /* 0x000000040000795c */ /* 0x000fe20000300000 */
.L_x_5040:
[----:B------:R0:W0:Y:S02]  /*11b80*/  SYNCS.PHASECHK.TRANS64.TRYWAIT P0, [R3+URZ+0x22860], R2 ;  /* 0x02286002030075a7 */ /* 0x000024000800017f */
[----:B0-----:R-:W-:Y:S05]  /*11b90*/  @!P0 NANOSLEEP.SYNCS 0x989680 ;  /* 0x009896800000895d */ /* 0x001fea0003900000 */
[----:B------:R-:W0:Y:S02]  /*11ba0*/  @!P0 SYNCS.PHASECHK.TRANS64 P0, [R3+URZ+0x22860], R2 ;  /* 0x02286002030085a7 */ /* 0x000e24000800007f */
[----:B0-----:R-:W-:Y:S05]  /*11bb0*/  @!P0 BRA `(.L_x_5040) ;  /* 0xfffffffc00f08947 */ /* 0x001fea000383ffff */
.L_x_5032:
[----:B------:R-:W-:Y:S05]  /*11bc0*/  BSYNC B0 ;  /* 0x0000000000007941 */ /* 0x000fea0003800000 */
.L_x_5031:
[----:B------:R-:W-:Y:S05]  /*11bd0*/  EXIT ;  /* 0x000000000000794d */ /* 0x000fea0003800000 */
.L_x_4902:
[----:B0-----:R-:W-:-:S04]  /*11be0*/  IMAD.U32 R3, RZ, RZ, UR51 ;  /* 0x00000033ff037e24 */ /* 0x001fc8000f8e00ff */
[----:B------:R0:W1:Y:S03]  /*11bf0*/  SYNCS.PHASECHK.TRANS64.TRYWAIT P0, [R3+URZ+0x22800], R0 ;  /* 0x02280000030075a7 */ /* 0x000066000800017f */
[----:B-1----:R-:W-:Y:S05]  /*11c00*/  @!P0 NANOSLEEP.SYNCS 0x989680 ;  /* 0x009896800000895d */ /* 0x002fea0003900000 */
[----:B------:R-:W1:Y:S02]  /*11c10*/  @!P0 SYNCS.PHASECHK.TRANS64 P0, [R3+URZ+0x22800], R0 ;  /* 0x02280000030085a7 */ /* 0x000e64000800007f */
[----:B-1----:R-:W-:Y:S05]  /*11c20*/  @!P0 BRA `(.L_x_4902) ;  /* 0xfffffffc00ec8947 */ /* 0x002fea000383ffff */
[----:B------:R-:W-:Y:S05]  /*11c30*/  BRA `(.L_x_5041) ;  /* 0xfffffefc00947947 */ /* 0x000fea000383ffff */
.L_x_4906:
[----:B-1----:R-:W-:-:S04]  /*11c40*/  IMAD.U32 R3, RZ, RZ, UR22 ;  /* 0x00000016ff037e24 */ /* 0x002fc8000f8e00ff */
[----:B------:R1:W2:Y:S03]  /*11c50*/  SYNCS.PHASECHK.TRANS64.TRYWAIT P1, [R3+URZ+0x22830], R8 ;  /* 0x02283008030075a7 */ /* 0x0002a6000802017f */
[----:B--2---:R-:W-:Y:S05]  /*11c60*/  @!P1 NANOSLEEP.SYNCS 0x989680 ;  /* 0x009896800000995d */ /* 0x004fea0003900000 */
[----:B------:R-:W2:Y:S02]  /*11c70*/  @!P1 SYNCS.PHASECHK.TRANS64 P1, [R3+URZ+0x22830], R8 ;  /* 0x02283008030095a7 */ /* 0x000ea4000802007f */
[----:B--2---:R-:W-:Y:S05]  /*11c80*/  @!P1 BRA `(.L_x_4906) ;  /* 0xfffffffc00ec9947 */ /* 0x004fea000383ffff */
[----:B------:R-:W-:Y:S05]  /*11c90*/  BRA `(.L_x_4905) ;  /* 0xfffffefc00b87947 */ /* 0x000fea000383ffff */
.L_x_4911:
[----:B-1----:R-:W-:-:S04]  /*11ca0*/  IMAD.U32 R9, RZ, RZ, UR22 ;  /* 0x00000016ff097e24 */ /* 0x002fc8000f8e00ff */
[----:B------:R1:W2:Y:S03]  /*11cb0*/  SYNCS.PHASECHK.TRANS64.TRYWAIT P1, [R9+URZ+0x22850], R8 ;  /* 0x02285008090075a7 */ /* 0x0002a6000802017f */
[----:B--2---:R-:W-:Y:S05]  /*11cc0*/  @!P1 NANOSLEEP.SYNCS 0x989680 ;  /* 0x009896800000995d */ /* 0x004fea0003900000 */
[----:B------:R-:W2:Y:S02]  /*11cd0*/  @!P1 SYNCS.PHASECHK.TRANS64 P1, [R9+URZ+0x22850], R8 ;  /* 0x02285008090095a7 */ /* 0x000ea4000802007f */
[----:B--2---:R-:W-:Y:S05]  /*11ce0*/  @!P1 BRA `(.L_x_4911) ;  /* 0xfffffffc00ec9947 */ /* 0x004fea000383ffff */
[----:B------:R-:W-:Y:S05]  /*11cf0*/  BRA `(.L_x_4910) ;  /* 0xffffff1c003c7947 */ /* 0x000fea000383ffff */
.L_x_4917:
[----:B-1----:R-:W-:-:S04]  /*11d00*/  IMAD.U32 R0, RZ, RZ, UR25 ;  /* 0x00000019ff007e24 */ /* 0x002fc8000f8e00ff */
[----:B------:R1:W2:Y:S03]  /*11d10*/  SYNCS.PHASECHK.TRANS64.TRYWAIT P1, [R0+URZ+0x22830], R7 ;  /* 0x02283007000075a7 */ /* 0x0002a6000802017f */
[----:B--2---:R-:W-:Y:S05]  /*11d20*/  @!P1 NANOSLEEP.SYNCS 0x989680 ;  /* 0x009896800000995d */ /* 0x004fea0003900000 */
[----:B------:R-:W2:Y:S02]  /*11d30*/  @!P1 SYNCS.PHASECHK.TRANS64 P1, [R0+URZ+0x22830], R7 ;  /* 0x02283007000095a7 */ /* 0x000ea4000802007f */
[----:B--2---:R-:W-:Y:S05]  /*11d40*/  @!P1 BRA `(.L_x_4917) ;  /* 0xfffffffc00ec9947 */ /* 0x004fea000383ffff */
[----:B------:R-:W-:Y:S05]  /*11d50*/  BRA `(.L_x_4916) ;  /* 0xffffff20007c7947 */ /* 0x000fea000383ffff */
.L_x_4922:
[----:B-1----:R-:W-:-:S04]  /*11d60*/  IMAD.U32 R10, RZ, RZ, UR25 ;  /* 0x00000019ff0a7e24 */ /* 0x002fc8000f8e00ff */
[----:B------:R1:W2:Y:S03]  /*11d70*/  SYNCS.PHASECHK.TRANS64.TRYWAIT P1, [R10+URZ+0x22850], R7 ;  /* 0x022850070a0075a7 */ /* 0x0002a6000802017f */
[----:B--2---:R-:W-:Y:S05]  /*11d80*/  @!P1 NANOSLEEP.SYNCS 0x989680 ;  /* 0x009896800000995d */ /* 0x004fea0003900000 */
[----:B------:R-:W2:Y:S02]  /*11d90*/  @!P1 SYNCS.PHASECHK.TRANS64 P1, [R10+URZ+0x22850], R7 ;  /* 0x022850070a0095a7 */ /* 0x000ea4000802007f */
[----:B--2---:R-:W-:Y:S05]  /*11da0*/  @!P1 BRA `(.L_x_4922) ;  /* 0xfffffffc00ec9947 */ /* 0x004fea000383ffff */
[----:B------:R-:W-:Y:S05]  /*11db0*/  BRA `(.L_x_4921) ;  /* 0xffffff4800007947 */ /* 0x000fea000383ffff */
.L_x_4929:
[----:B-1----:R-:W-:-:S04]  /*11dc0*/  MOV R0, UR25 ;  /* 0x0000001900007c02 */ /* 0x002fc80008000f00 */
[----:B------:R1:W2:Y:S03]  /*11dd0*/  SYNCS.PHASECHK.TRANS64.TRYWAIT P1, [R0+URZ+0x22830], R7 ;  /* 0x02283007000075a7 */ /* 0x0002a6000802017f */
[----:B--2---:R-:W-:Y:S05]  /*11de0*/  @!P1 NANOSLEEP.SYNCS 0x989680 ;  /* 0x009896800000995d */ /* 0x004fea0003900000 */
[----:B------:R-:W2:Y:S02]  /*11df0*/  @!P1 SYNCS.PHASECHK.TRANS64 P1, [R0+URZ+0x22830], R7 ;  /* 0x02283007000095a7 */ /* 0x000ea4000802007f */
[----:B--2---:R-:W-:Y:S05]  /*11e00*/  @!P1 BRA `(.L_x_4929) ;  /* 0xfffffffc00ec9947 */ /* 0x004fea000383ffff */
[----:B------:R-:W-:Y:S05]  /*11e10*/  BRA `(.L_x_4928) ;  /* 0xffffff4c000c7947 */ /* 0x000fea000383ffff */
.L_x_4934:
[----:B-1----:R-:W-:-:S04]  /*11e20*/  IMAD.U32 R10, RZ, RZ, UR25 ;  /* 0x00000019ff0a7e24 */ /* 0x002fc8000f8e00ff */
[----:B------:R1:W2:Y:S03]  /*11e30*/  SYNCS.PHASECHK.TRANS64.TRYWAIT P1, [R10+URZ+0x22850], R7 ;  /* 0x022850070a0075a7 */ /* 0x0002a6000802017f */
[----:B--2---:R-:W-:Y:S05]  /*11e40*/  @!P1 NANOSLEEP.SYNCS 0x989680 ;  /* 0x009896800000995d */ /* 0x004fea0003900000 */
[----:B------:R-:W2:Y:S02]  /*11e50*/  @!P1 SYNCS.PHASECHK.TRANS64 P1, [R10+URZ+0x22850], R7 ;  /* 0x022850070a0095a7 */ /* 0x000ea4000802007f */
[----:B--2---:R-:W-:Y:S05]  /*11e60*/  @!P1 BRA `(.L_x_4934) ;  /* 0xfffffffc00ec9947 */ /* 0x004fea000383ffff */
[----:B------:R-:W-:Y:S05]  /*11e70*/  BRA `(.L_x_4933) ;  /* 0xffffff6800b07947 */ /* 0x000fea000383ffff */
.L_x_4978:
        /* <DEDUP_REMOVED lines=11> */
.L_x_5043:
[----:B------:R-:W-:Y:S05]  /*11f30*/  BSYNC B0 ;  /* 0x0000000000007941 */ /* 0x000fea0003800000 */
.L_x_5042:
[----:B------:R-:W-:Y:S05]  /*11f40*/  BRA `(.L_x_5044) ;  /* 0xffffffbc00907947 */ /* 0x000fea000383ffff */
.L_x_4981:
[----:B0-----:R0:W1:Y:S02]  /*11f50*/  SYNCS.PHASECHK.TRANS64.TRYWAIT P0, [R33+URZ+0x22840], R0 ;  /* 0x02284000210075a7 */ /* 0x001064000800017f */
[----:B-1----:R-:W-:Y:S05]  /*11f60*/  @!P0 NANOSLEEP.SYNCS 0x989680 ;  /* 0x009896800000895d */ /* 0x002fea0003900000 */
[----:B------:R-:W1:Y:S02]  /*11f70*/  @!P0 SYNCS.PHASECHK.TRANS64 P0, [R33+URZ+0x22840], R0 ;  /* 0x02284000210085a7 */ /* 0x000e64000800007f */
[----:B-1----:R-:W-:Y:S05]  /*11f80*/  @!P0 BRA `(.L_x_4981) ;  /* 0xfffffffc00f08947 */ /* 0x002fea000383ffff */
[----:B------:R-:W-:Y:S05]  /*11f90*/  BRA `(.L_x_5045) ;  /* 0xffffffc000447947 */ /* 0x000fea000383ffff */
.L_x_4982:
        /* <DEDUP_REMOVED lines=8> */
.L_x_5047:
[----:B------:R-:W-:Y:S05]  /*12020*/  BSYNC B0 ;  /* 0x0000000000007941 */ /* 0x000fea0003800000 */
.L_x_5046:
[----:B------:R-:W-:Y:S01]  /*12030*/  IMAD.MOV.U32 R13, RZ, RZ, R0 ;  /* 0x000000ffff0d7224 */ /* 0x000fe200078e0000 */
[----:B------:R-:W-:Y:S01]  /*12040*/  MOV R15, 0xffffffff ;  /* 0xffffffff000f7802 */ /* 0x000fe20000000f00 */
[----:B------:R-:W-:Y:S02]  /*12050*/  IMAD.MOV.U32 R12, RZ, RZ, RZ ;  /* 0x000000ffff0c7224 */ /* 0x000fe400078e00ff */
[----:B------:R-:W-:Y:S02]  /*12060*/  IMAD.MOV.U32 R11, RZ, RZ, 0x181f ;  /* 0x0000181fff0b7424 */ /* 0x000fe400078e00ff */
[----:B------:R-:W-:Y:S02]  /*12070*/  IMAD.MOV.U32 R2, RZ, RZ, R14 ;  /* 0x000000ffff027224 */ /* 0x000fe400078e000e */
[----:B------:R-:W-:-:S07]  /*12080*/  @P0 IMAD R7, R5, 0x2, R22 ;  /* 0x0000000205070824 */ /* 0x000fce00078e0216 */
[----:B------:R-:W-:Y:S05]  /*12090*/  WARPSYNC.COLLECTIVE R15, `(.L_x_5048) ;  /* 0x000000000f087348 */ /* 0x000fea0003c00000 */
[----:B------:R0:W1:Y:S02]  /*120a0*/  SHFL.IDX P6, R14, R13, R12, R11 ;  /* 0x0000000c0d0e7389 */ /* 0x00006400000c000b */
[----:B01----:R-:W-:Y:S01]  /*120b0*/  ENDCOLLECTIVE ;  /* 0x000000000000791b */ /* 0x003fe20003800000 */
.L_x_5048:
[----:B------:R-:W-:Y:S02]  /*120c0*/  IMAD.MOV.U32 R13, RZ, RZ, R4 ;  /* 0x000000ffff0d7224 */ /* 0x000fe400078e0004 */
[----:B------:R-:W-:Y:S02]  /*120d0*/  IMAD.MOV.U32 R12, RZ, RZ, 0x1 ;  /* 0x00000001ff0c7424 */ /* 0x000fe400078e00ff */
[----:B------:R-:W-:-:S07]  /*120e0*/  IMAD.MOV.U32 R3, RZ, RZ, R14 ;  /* 0x000000ffff037224 */ /* 0x000fce00078e000e */
[----:B------:R-:W-:Y:S05]  /*120f0*/  WARPSYNC.COLLECTIVE R15, `(.L_x_5049) ;  /* 0x000000000f087348 */ /* 0x000fea0003c00000 */
[----:B------:R0:W1:Y:S02]  /*12100*/  SHFL.IDX P6, R14, R13, R12, R11 ;  /* 0x0000000c0d0e7389 */ /* 0x00006400000c000b */
[----:B01----:R-:W-:Y:S01]  /*12110*/  ENDCOLLECTIVE ;  /* 0x000000000000791b */ /* 0x003fe20003800000 */
.L_x_5049:
        /* <DEDUP_REMOVED lines=15> */
.L_x_5050:
[----:B------:R-:W-:Y:S02]  /*12210*/  @P0 IMAD R7, R5, 0x2, R22 ;  /* 0x0000000205070824 */ /* 0x000fe400078e0216 */
[----:B------:R-:W-:Y:S02]  /*12220*/  IMAD.MOV.U32 R13, RZ, RZ, R4 ;  /* 0x000000ffff0d7224 */ /* 0x000fe400078e0004 */
[----:B------:R-:W-:Y:S02]  /*12230*/  IMAD.MOV.U32 R12, RZ, RZ, 0x2 ;  /* 0x00000002ff0c7424 */ /* 0x000fe400078e00ff */
[----:B------:R-:W-:-:S07]  /*12240*/  IMAD.MOV.U32 R3, RZ, RZ, R14 ;  /* 0x000000ffff037224 */ /* 0x000fce00078e000e */
[----:B------:R-:W-:Y:S05]  /*12250*/  WARPSYNC.COLLECTIVE R15, `(.L_x_5051) ;  /* 0x000000000f087348 */ /* 0x000fea0003c00000 */
[----:B------:R0:W1:Y:S02]  /*12260*/  SHFL.IDX P6, R14, R13, R12, R11 ;  /* 0x0000000c0d0e7389 */ /* 0x00006400000c000b */
[----:B01----:R-:W-:Y:S01]  /*12270*/  ENDCOLLECTIVE ;  /* 0x000000000000791b */ /* 0x003fe20003800000 */
.L_x_5051:
        /* <DEDUP_REMOVED lines=15> */
.L_x_5052:
[----:B------:R-:W-:Y:S02]  /*12370*/  @P0 IMAD R7, R5, 0x2, R22 ;  /* 0x0000000205070824 */ /* 0x000fe400078e0216 */
[----:B------:R-:W-:Y:S02]  /*12380*/  IMAD.MOV.U32 R13, RZ, RZ, R4 ;  /* 0x000000ffff0d7224 */ /* 0x000fe400078e0004 */
[----:B------:R-:W-:Y:S02]  /*12390*/  IMAD.MOV.U32 R12, RZ, RZ, 0x3 ;  /* 0x00000003ff0c7424 */ /* 0x000fe400078e00ff */
[----:B------:R-:W-:-:S07]  /*123a0*/  IMAD.MOV.U32 R3, RZ, RZ, R14 ;  /* 0x000000ffff037224 */ /* 0x000fce00078e000e */
[----:B------:R-:W-:Y:S05]  /*123b0*/  WARPSYNC.COLLECTIVE R15, `(.L_x_5053) ;  /* 0x000000000f087348 */ /* 0x000fea0003c00000 */
[----:B------:R0:W1:Y:S02]  /*123c0*/  SHFL.IDX P6, R14, R13, R12, R11 ;  /* 0x0000000c0d0e7389 */ /* 0x00006400000c000b */
[----:B01----:R-:W-:Y:S01]  /*123d0*/  ENDCOLLECTIVE ;  /* 0x000000000000791b */ /* 0x003fe20003800000 */
.L_x_5053:
        /* <DEDUP_REMOVED lines=15> */
.L_x_5054:
[----:B------:R-:W-:Y:S02]  /*124d0*/  @P0 IMAD R7, R5, 0x2, R22 ;  /* 0x0000000205070824 */ /* 0x000fe400078e0216 */
[----:B------:R-:W-:Y:S02]  /*124e0*/  IMAD.MOV.U32 R13, RZ, RZ, R4 ;  /* 0x000000ffff0d7224 */ /* 0x000fe400078e0004 */
[----:B------:R-:W-:Y:S02]  /*124f0*/  IMAD.MOV.U32 R12, RZ, RZ, 0x4 ;  /* 0x00000004ff0c7424 */ /* 0x000fe400078e00ff */
[----:B------:R-:W-:-:S07]  /*12500*/  IMAD.MOV.U32 R3, RZ, RZ, R14 ;  /* 0x000000ffff037224 */ /* 0x000fce00078e000e */
[----:B------:R-:W-:Y:S05]  /*12510*/  WARPSYNC.COLLECTIVE R15, `(.L_x_5055) ;  /* 0x000000000f087348 */ /* 0x000fea0003c00000 */
[----:B------:R0:W1:Y:S02]  /*12520*/  SHFL.IDX P6, R14, R13, R12, R11 ;  /* 0x0000000c0d0e7389 */ /* 0x00006400000c000b */
[----:B01----:R-:W-:Y:S01]  /*12530*/  ENDCOLLECTIVE ;  /* 0x000000000000791b */ /* 0x003fe20003800000 */
.L_x_5055:
        /* <DEDUP_REMOVED lines=15> */
.L_x_5056:
[----:B------:R-:W-:Y:S02]  /*12630*/  @P0 IMAD R7, R5, 0x2, R22 ;  /* 0x0000000205070824 */ /* 0x000fe400078e0216 */
[----:B------:R-:W-:Y:S02]  /*12640*/  IMAD.MOV.U32 R13, RZ, RZ, R4 ;  /* 0x000000ffff0d7224 */ /* 0x000fe400078e0004 */
[----:B------:R-:W-:Y:S02]  /*12650*/  IMAD.MOV.U32 R12, RZ, RZ, 0x5 ;  /* 0x00000005ff0c7424 */ /* 0x000fe400078e00ff */
[----:B------:R-:W-:-:S07]  /*12660*/  IMAD.MOV.U32 R3, RZ, RZ, R14 ;  /* 0x000000ffff037224 */ /* 0x000fce00078e000e */
[----:B------:R-:W-:Y:S05]  /*12670*/  WARPSYNC.COLLECTIVE R15, `(.L_x_5057) ;  /* 0x000000000f087348 */ /* 0x000fea0003c00000 */
[----:B------:R0:W1:Y:S02]  /*12680*/  SHFL.IDX P6, R14, R13, R12, R11 ;  /* 0x0000000c0d0e7389 */ /* 0x00006400000c000b */
[----:B01----:R-:W-:Y:S01]  /*12690*/  ENDCOLLECTIVE ;  /* 0x000000000000791b */ /* 0x003fe20003800000 */
.L_x_5057:
[----:B------:R-:W-:-:S05]  /*126a0*/  @P0 LEA R3, P1, R8, R3, 0x1 ;  /* 0x0000000308030211 */ /* 0x000fca00078208ff */
[----:B------:R-:W-:-:S05]  /*126b0*/  @P0 IMAD.X R2, RZ, RZ, R2, P1 ;  /* 0x000000ffff020224 */ /* 0x000fca00008e0602 */
[----:B------:R-:W-:Y:S02]  /*126c0*/  @P0 LOP3.LUT R3, R3, R2, RZ, 0x3c, !PT ;  /* 0x0000000203030212 */ /* 0x000fe400078e3cff */
[----:B------:R-:W-:Y:S02]  /*126d0*/  MOV R13, R0 ;  /* 0x00000000000d7202 */ /* 0x000fe40000000f00 */
[----:B------:R-:W-:-:S04]  /*126e0*/  @P0 LOP3.LUT R2, R3, R2, RZ, 0x3c, !PT ;  /* 0x0000000203020212 */ /* 0x000fc800078e3cff */
[----:B------:R-:W-:Y:S01]  /*126f0*/  @P0 LOP3.LUT R3, R3, R2, RZ, 0x3c, !PT ;  /* 0x0000000203030212 */ /* 0x000fe200078e3cff */
[----:B------:R-:W-:-:S07]  /*12700*/  IMAD.MOV.U32 R4, RZ, RZ, R14 ;  /* 0x000000ffff047224 */ /* 0x000fce00078e000e */
[----:B------:R-:W-:Y:S05]  /*12710*/  WARPSYNC.COLLECTIVE R15, `(.L_x_5058) ;  /* 0x000000000f087348 */ /* 0x000fea0003c00000 */
[----:B------:R0:W1:Y:S02]  /*12720*/  SHFL.IDX P6, R14, R13, R12, R11 ;  /* 0x0000000c0d0e7389 */ /* 0x00006400000c000b */
[----:B01----:R-:W-:Y:S01]  /*12730*/  ENDCOLLECTIVE ;  /* 0x000000000000791b */ /* 0x003fe20003800000 */
.L_x_5058:
[----:B------:R-:W-:Y:S01]  /*12740*/  @!PT LDS RZ, [RZ] ;  /* 0x00000000fffff984 */ /* 0x000fe20000000800 */
[----:B------:R-:W-:Y:S01]  /*12750*/  @!PT LDS RZ, [RZ] ;  /* 0x00000000fffff984 */ /* 0x000fe20000000800 */
[----:B------:R-:W-:Y:S01]  /*12760*/  @!PT LDS RZ, [RZ] ;  /* 0x00000000fffff984 */ /* 0x000fe20000000800 */
[----:B------:R0:W-:Y:S01]  /*12770*/  @P0 LDGSTS.E.BYPASS.LTC128B.128 [R7+0x1e400], desc[UR48][R2.64], !P2 ;  /* 0x1e40000002070fae */ /* 0x0001e2000d101d70 */
[----:B------:R-:W-:Y:S01]  /*12780*/  IMAD.MOV.U32 R0, RZ, RZ, R14 ;  /* 0x000000ffff007224 */ /* 0x000fe200078e000e */
[----:B------:R-:W-:Y:S06]  /*12790*/  BRA `(.L_x_5059) ;  /* 0xffffffbc00ac7947 */ /* 0x000fec000383ffff */
.L_x_4987:
[----:B------:R-:W-:Y:S02]  /*127a0*/  IMAD.MOV.U32 R13, RZ, RZ, R4 ;  /* 0x000000ffff0d7224 */ /* 0x000fe400078e0004 */
[----:B------:R-:W-:Y:S02]  /*127b0*/  IMAD.MOV.U32 R12, RZ, RZ, RZ ;  /* 0x000000ffff0c7224 */ /* 0x000fe400078e00ff */
[----:B------:R-:W-:Y:S02]  /*127c0*/  IMAD.MOV.U32 R11, RZ, RZ, 0x181f ;  /* 0x0000181fff0b7424 */ /* 0x000fe400078e00ff */
[----:B------:R-:W-:Y:S02]  /*127d0*/  IMAD.MOV.U32 R15, RZ, RZ, -0x1 ;  /* 0xffffffffff0f7424 */ /* 0x000fe400078e00ff */
[----:B-----5:R-:W-:Y:S02]  /*127e0*/  IMAD R5, R9, R6, RZ ;  /* 0x0000000609057224 */ /* 0x020fe400078e02ff */
[----:B------:R-:W-:-:S07]  /*127f0*/  IMAD R17, R17, 0x80, R8 ;  /* 0x0000008011117824 */ /* 0x000fce00078e0208 */
[----:B------:R-:W-:Y:S05]  /*12800*/  WARPSYNC.COLLECTIVE R15, `(.L_x_5060) ;  /* 0x000000000f087348 */ /* 0x000fea0003c00000 */
[----:B------:R0:W1:Y:S02]  /*12810*/  SHFL.IDX P6, R14, R13, R12, R11 ;  /* 0x0000000c0d0e7389 */ /* 0x00006400000c000b */
[----:B01----:R-:W-:Y:S01]  /*12820*/  ENDCOLLECTIVE ;  /* 0x000000000000791b */ /* 0x003fe20003800000 */
.L_x_5060:
[C---:B------:R-:W-:Y:S01]  /*12830*/  VIADD R6, R17.reuse, 0x10 ;  /* 0x0000001011067836 */ /* 0x040fe20000000000 */
[----:B------:R-:W-:Y:S02]  /*12840*/  ISETP.GE.AND P0, PT, R17, R5, PT ;  /* 0x000000051100720c */ /* 0x000fe40003f06270 */
[----:B------:R-:W-:Y:S01]  /*12850*/  MOV R13, R0 ;  /* 0x00000000000d7202 */ /* 0x000fe20000000f00 */
[----:B------:R-:W-:-:S10]  /*12860*/  IMAD.MOV.U32 R2, RZ, RZ, R14 ;  /* 0x000000ffff027224 */ /* 0x000fd400078e000e */
[----:B------:R-:W-:Y:S05]  /*12870*/  WARPSYNC.COLLECTIVE R15, `(.L_x_5061) ;  /* 0x000000000f087348 */ /* 0x000fea0003c00000 */
[----:B------:R0:W1:Y:S02]  /*12880*/  SHFL.IDX P6, R14, R13, R12, R11 ;  /* 0x0000000c0d0e7389 */ /* 0x00006400000c000b */
[----:B01----:R-:W-:Y:S01]  /*12890*/  ENDCOLLECTIVE ;  /* 0x000000000000791b */ /* 0x003fe20003800000 */
.L_x_5061:
[----:B------:R-:W-:Y:S02]  /*128a0*/  IMAD.MOV.U32 R13, RZ, RZ, R4 ;  /* 0x000000ffff0d7224 */ /* 0x000fe400078e0004 */
[----:B------:R-:W-:Y:S02]  /*128b0*/  IMAD.MOV.U32 R12, RZ, RZ, 0x1 ;  /* 0x00000001ff0c7424 */ /* 0x000fe400078e00ff */
[----:B------:R-:W-:-:S07]  /*128c0*/  IMAD.MOV.U32 R3, RZ, RZ, R14 ;  /* 0x000000ffff037224 */ /* 0x000fce00078e000e */
[----:B------:R-:W-:Y:S05]  /*128d0*/  WARPSYNC.COLLECTIVE R15, `(.L_x_5062) ;  /* 0x000000000f087348 */ /* 0x000fea0003c00000 */
[----:B------:R0:W1:Y:S02]  /*128e0*/  SHFL.IDX P6, R14, R13, R12, R11 ;  /* 0x0000000c0d0e7389 */ /* 0x00006400000c000b */
[----:B01----:R-:W-:Y:S01]  /*128f0*/  ENDCOLLECTIVE ;  /* 0x000000000000791b */ /* 0x003fe20003800000 */
.L_x_5062:
        /* <DEDUP_REMOVED lines=10> */
[----:B------:R-:W-:Y:S02]  /*129a0*/  ISETP.GE.AND P0, PT, R6, R5, PT ;  /* 0x000000050600720c */ /* 0x000fe40003f06270 */
[----:B0-----:R-:W-:-:S11]  /*129b0*/  MOV R2, R14 ;  /* 0x0000000e00027202 */ /* 0x001fd60000000f00 */
[----:B------:R-:W-:Y:S05]  /*129c0*/  WARPSYNC.COLLECTIVE R15, `(.L_x_5063) ;  /* 0x000000000f087348 */ /* 0x000fea0003c00000 */
[----:B------:R0:W1:Y:S02]  /*129d0*/  SHFL.IDX P6, R14, R13, R12, R11 ;  /* 0x0000000c0d0e7389 */ /* 0x00006400000c000b */
[----:B01----:R-:W-:Y:S01]  /*129e0*/  ENDCOLLECTIVE ;  /* 0x000000000000791b */ /* 0x003fe20003800000 */
.L_x_5063:
[----:B------:R-:W-:Y:S02]  /*129f0*/  IMAD.MOV.U32 R13, RZ, RZ, R4 ;  /* 0x000000ffff0d7224 */ /* 0x000fe400078e0004 */
[----:B------:R-:W-:Y:S02]  /*12a00*/  IMAD.MOV.U32 R12, RZ, RZ, 0x2 ;  /* 0x00000002ff0c7424 */ /* 0x000fe400078e00ff */
[----:B------:R-:W-:-:S07]  /*12a10*/  IMAD.MOV.U32 R3, RZ, RZ, R14 ;  /* 0x000000ffff037224 */ /* 0x000fce00078e000e */
[----:B------:R-:W-:Y:S05]  /*12a20*/  WARPSYNC.COLLECTIVE R15, `(.L_x_5064) ;  /* 0x000000000f087348 */ /* 0x000fea0003c00000 */
[----:B------:R0:W1:Y:S02]  /*12a30*/  SHFL.IDX P6, R14, R13, R12, R11 ;  /* 0x0000000c0d0e7389 */ /* 0x00006400000c000b */
[----:B01----:R-:W-:Y:S01]  /*12a40*/  ENDCOLLECTIVE ;  /* 0x000000000000791b */ /* 0x003fe20003800000 */
.L_x_5064:
        /* <DEDUP_REMOVED lines=16> */
.L_x_5065:
[----:B------:R-:W-:Y:S02]  /*12b50*/  IMAD.MOV.U32 R13, RZ, RZ, R4 ;  /* 0x000000ffff0d7224 */ /* 0x000fe400078e0004 */
[----:B------:R-:W-:Y:S02]  /*12b60*/  IMAD.MOV.U32 R12, RZ, RZ, 0x3 ;  /* 0x00000003ff0c7424 */ /* 0x000fe400078e00ff */
[----:B------:R-:W-:-:S07]  /*12b70*/  IMAD.MOV.U32 R3, RZ, RZ, R14 ;  /* 0x000000ffff037224 */ /* 0x000fce00078e000e */
[----:B------:R-:W-:Y:S05]  /*12b80*/  WARPSYNC.COLLECTIVE R15, `(.L_x_5066) ;  /* 0x000000000f087348 */ /* 0x000fea0003c00000 */
[----:B------:R0:W1:Y:S02]  /*12b90*/  SHFL.IDX P6, R14, R13, R12, R11 ;  /* 0x0000000c0d0e7389 */ /* 0x00006400000c000b */
[----:B01----:R-:W-:Y:S01]  /*12ba0*/  ENDCOLLECTIVE ;  /* 0x000000000000791b */ /* 0x003fe20003800000 */
.L_x_5066:
        /* <DEDUP_REMOVED lines=16> */
.L_x_5067:
[----:B------:R-:W-:Y:S02]  /*12cb0*/  IMAD.MOV.U32 R13, RZ, RZ, R4 ;  /* 0x000000ffff0d7224 */ /* 0x000fe400078e0004 */
[----:B------:R-:W-:Y:S02]  /*12cc0*/  IMAD.MOV.U32 R12, RZ, RZ, 0x4 ;  /* 0x00000004ff0c7424 */ /* 0x000fe400078e00ff */
[----:B------:R-:W-:-:S07]  /*12cd0*/  IMAD.MOV.U32 R3, RZ, RZ, R14 ;  /* 0x000000ffff037224 */ /* 0x000fce00078e000e */
[----:B------:R-:W-:Y:S05]  /*12ce0*/  WARPSYNC.COLLECTIVE R15, `(.L_x_5068) ;  /* 0x000000000f087348 */ /* 0x000fea0003c00000 */
[----:B------:R0:W1:Y:S02]  /*12cf0*/  SHFL.IDX P6, R14, R13, R12, R11 ;  /* 0x0000000c0d0e7389 */ /* 0x00006400000c000b */
[----:B01----:R-:W-:Y:S01]  /*12d00*/  ENDCOLLECTIVE ;  /* 0x000000000000791b */ /* 0x003fe20003800000 */
.L_x_5068:
        /* <DEDUP_REMOVED lines=16> */
.L_x_5069:
[----:B------:R-:W-:Y:S02]  /*12e10*/  IMAD.MOV.U32 R13, RZ, RZ, R4 ;  /* 0x000000ffff0d7224 */ /* 0x000fe400078e0004 */
[----:B------:R-:W-:Y:S02]  /*12e20*/  IMAD.MOV.U32 R12, RZ, RZ, 0x5 ;  /* 0x00000005ff0c7424 */ /* 0x000fe400078e00ff */
[----:B------:R-:W-:-:S07]  /*12e30*/  IMAD.MOV.U32 R3, RZ, RZ, R14 ;  /* 0x000000ffff037224 */ /* 0x000fce00078e000e */
[----:B------:R-:W-:Y:S05]  /*12e40*/  WARPSYNC.COLLECTIVE R15, `(.L_x_5070) ;  /* 0x000000000f087348 */ /* 0x000fea0003c00000 */
[----:B------:R0:W1:Y:S02]  /*12e50*/  SHFL.IDX P6, R14, R13, R12, R11 ;  /* 0x0000000c0d0e7389 */ /* 0x00006400000c000b */
[----:B01----:R-:W-:Y:S01]  /*12e60*/  ENDCOLLECTIVE ;  /* 0x000000000000791b */ /* 0x003fe20003800000 */
.L_x_5070:
        /* <DEDUP_REMOVED lines=16> */
.L_x_5071:
[----:B------:R-:W-:Y:S02]  /*12f70*/  IMAD.MOV.U32 R13, RZ, RZ, R4 ;  /* 0x000000ffff0d7224 */ /* 0x000fe400078e0004 */
[----:B------:R-:W-:Y:S02]  /*12f80*/  IMAD.MOV.U32 R12, RZ, RZ, 0x6 ;  /* 0x00000006ff0c7424 */ /* 0x000fe400078e00ff */
[----:B------:R-:W-:-:S07]  /*12f90*/  IMAD.MOV.U32 R3, RZ, RZ, R14 ;  /* 0x000000ffff037224 */ /* 0x000fce00078e000e */
[----:B------:R-:W-:Y:S05]  /*12fa0*/  WARPSYNC.COLLECTIVE R15, `(.L_x_5072) ;  /* 0x000000000f087348 */ /* 0x000fea0003c00000 */
[----:B------:R0:W1:Y:S02]  /*12fb0*/  SHFL.IDX P6, R14, R13, R12, R11 ;  /* 0x0000000c0d0e7389 */ /* 0x00006400000c000b */
[----:B01----:R-:W-:Y:S01]  /*12fc0*/  ENDCOLLECTIVE ;  /* 0x000000000000791b */ /* 0x003fe20003800000 */
.L_x_5072:
        /* <DEDUP_REMOVED lines=16> */
.L_x_5073:
[----:B------:R-:W-:Y:S02]  /*130d0*/  IMAD.MOV.U32 R13, RZ, RZ, R4 ;  /* 0x000000ffff0d7224 */ /* 0x000fe400078e0004 */
[----:B------:R-:W-:Y:S02]  /*130e0*/  IMAD.MOV.U32 R12, RZ, RZ, 0x7 ;  /* 0x00000007ff0c7424 */ /* 0x000fe400078e00ff */
[----:B------:R-:W-:-:S07]  /*130f0*/  IMAD.MOV.U32 R3, RZ, RZ, R14 ;  /* 0x000000ffff037224 */ /* 0x000fce00078e000e */
[----:B------:R-:W-:Y:S05]  /*13100*/  WARPSYNC.COLLECTIVE R15, `(.L_x_5074) ;  /* 0x000000000f087348 */ /* 0x000fea0003c00000 */
[----:B------:R0:W1:Y:S02]  /*13110*/  SHFL.IDX P6, R14, R13, R12, R11 ;  /* 0x0000000c0d0e7389 */ /* 0x00006400000c000b */
[----:B01----:R-:W-:Y:S01]  /*13120*/  ENDCOLLECTIVE ;  /* 0x000000000000791b */ /* 0x003fe20003800000 */
.L_x_5074:
[----:B------:R-:W-:-:S05]  /*13130*/  @!P0 LEA R3, P2, R7, R3, 0x1 ;  /* 0x0000000307038211 */ /* 0x000fca00078408ff */
[----:B------:R-:W-:-:S05]  /*13140*/  @!P0 IMAD.X R2, RZ, RZ, R2, P2 ;  /* 0x000000ffff028224 */ /* 0x000fca00010e0602 */
[----:B------:R-:W-:Y:S02]  /*13150*/  @!P0 LOP3.LUT R3, R3, R2, RZ, 0x3c, !PT ;  /* 0x0000000203038212 */ /* 0x000fe400078e3cff */
[----:B------:R-:W-:Y:S02]  /*13160*/  MOV R13, R0 ;  /* 0x00000000000d7202 */ /* 0x000fe40000000f00 */
        /* <DEDUP_REMOVED lines=10> */
.L_x_5075:
[----:B------:R-:W-:Y:S05]  /*13210*/  BRA `(.L_x_5076) ;  /* 0xffffffc0001c7947 */ /* 0x000fea000383ffff */
.L_x_4990:
[----:B0-----:R0:W1:Y:S02]  /*13220*/  SYNCS.PHASECHK.TRANS64.TRYWAIT P0, [R22+URZ+0x22820], R3 ;  /* 0x02282003160075a7 */ /* 0x001064000800017f */
[----:B-1----:R-:W-:Y:S05]  /*13230*/  @!P0 NANOSLEEP.SYNCS 0x989680 ;  /* 0x009896800000895d */ /* 0x002fea0003900000 */
[----:B------:R-:W1:Y:S02]  /*13240*/  @!P0 SYNCS.PHASECHK.TRANS64 P0, [R22+URZ+0x22820], R3 ;  /* 0x02282003160085a7 */ /* 0x000e64000800007f */
[----:B-1----:R-:W-:Y:S05]  /*13250*/  @!P0 BRA `(.L_x_4990) ;  /* 0xfffffffc00f08947 */ /* 0x002fea000383ffff */
[----:B------:R-:W-:Y:S05]  /*13260*/  BRA `(.L_x_5077) ;  /* 0xffffffc000787947 */ /* 0x000fea000383ffff */
.L_x_4993:
[----:B-1----:R1:W2:Y:S02]  /*13270*/  SYNCS.PHASECHK.TRANS64.TRYWAIT P0, [R33+URZ+0x22860], R0 ;  /* 0x02286000210075a7 */ /* 0x0022a4000800017f */
[----:B--2---:R-:W-:Y:S05]  /*13280*/  @!P0 NANOSLEEP.SYNCS 0x989680 ;  /* 0x009896800000895d */ /* 0x004fea0003900000 */
[----:B------:R-:W2:Y:S02]  /*13290*/  @!P0 SYNCS.PHASECHK.TRANS64 P0, [R33+URZ+0x22860], R0 ;  /* 0x02286000210085a7 */ /* 0x000ea4000800007f */
[----:B--2---:R-:W-:Y:S05]  /*132a0*/  @!P0 BRA `(.L_x_4993) ;  /* 0xfffffffc00f08947 */ /* 0x004fea000383ffff */
[----:B------:R-:W-:Y:S05]  /*132b0*/  BRA `(.L_x_5078) ;  /* 0xffffffc000887947 */ /* 0x000fea000383ffff */
.L_x_4994:
        /* <DEDUP_REMOVED lines=8> */
.L_x_5080:
[----:B------:R-:W-:Y:S05]  /*13340*/  BSYNC B0 ;  /* 0x0000000000007941 */ /* 0x000fea0003800000 */
.L_x_5079:
[----:B------:R-:W0:Y:S01]  /*13350*/  S2R R7, SR_TID.X ;  /* 0x0000000000077919 */ /* 0x000e220000002100 */
[----:B------:R-:W-:Y:S01]  /*13360*/  IMAD.MOV.U32 R13, RZ, RZ, R5 ;  /* 0x000000ffff0d7224 */ /* 0x000fe200078e0005 */
[----:B------:R-:W-:Y:S01]  /*13370*/  MOV R12, RZ ;  /* 0x000000ff000c7202 */ /* 0x000fe20000000f00 */
[----:B------:R-:W-:Y:S01]  /*13380*/  IMAD.MOV.U32 R11, RZ, RZ, 0x181f ;  /* 0x0000181fff0b7424 */ /* 0x000fe200078e00ff */
[C---:B------:R-:W-:Y:S01]  /*13390*/  LOP3.LUT P2, RZ, R25.reuse, 0x2, RZ, 0xc0, !PT ;  /* 0x0000000219ff7812 */ /* 0x040fe2000784c0ff */
[----:B------:R-:W-:Y:S01]  /*133a0*/  IMAD.MOV.U32 R15, RZ, RZ, -0x1 ;  /* 0xffffffffff0f7424 */ /* 0x000fe200078e00ff */
[----:B------:R-:W-:Y:S01]  /*133b0*/  LOP3.LUT P1, RZ, R25, 0x4, RZ, 0xc0, !PT ;  /* 0x0000000419ff7812 */ /* 0x000fe2000782c0ff */
[----:B------:R-:W-:Y:S02]  /*133c0*/  IMAD.MOV.U32 R3, RZ, RZ, R14 ;  /* 0x000000ffff037224 */ /* 0x000fe400078e000e */
[----:B------:R-:W-:-:S10]  /*133d0*/  IMAD R4, R4, 0x2, R22 ;  /* 0x0000000204047824 */ /* 0x000fd400078e0216 */
[----:B0-----:R-:W-:Y:S05]  /*133e0*/  WARPSYNC.COLLECTIVE R15, `(.L_x_5081) ;  /* 0x000000000f087348 */ /* 0x001fea0003c00000 */
[----:B------:R1:W2:Y:S02]  /*133f0*/  SHFL.IDX P6, R14, R13, R12, R11 ;  /* 0x0000000c0d0e7389 */ /* 0x0002a400000c000b */
[----:B012---:R-:W-:Y:S01]  /*13400*/  ENDCOLLECTIVE ;  /* 0x000000000000791b */ /* 0x007fe20003800000 */
.L_x_5081:
[----:B------:R-:W-:Y:S02]  /*13410*/  ISETP.LT.OR P4, PT, R32, 0x1, !P1 ;  /* 0x000000012000780c */ /* 0x000fe40004f81670 */
[----:B------:R-:W-:Y:S01]  /*13420*/  MOV R13, R6 ;  /* 0x00000006000d7202 */ /* 0x000fe20000000f00 */
        /* <DEDUP_REMOVED lines=10> */
.L_x_5082:
        /* <DEDUP_REMOVED lines=17> */
.L_x_5083:
[----:B------:R-:W-:Y:S02]  /*135e0*/  IMAD.MOV.U32 R13, RZ, RZ, R6 ;  /* 0x000000ffff0d7224 */ /* 0x000fe400078e0006 */
[----:B------:R-:W-:Y:S01]  /*135f0*/  IMAD.MOV.U32 R12, RZ, RZ, 0x2 ;  /* 0x00000002ff0c7424 */ /* 0x000fe200078e00ff */
[----:B------:R-:W-:-:S13]  /*13600*/  IADD3 R2, P4, R14, R0, RZ ;  /* 0x000000000e027210 */ /* 0x000fda0007f9e0ff */
[----:B------:R-:W-:Y:S05]  /*13610*/  WARPSYNC.COLLECTIVE R15, `(.L_x_5084) ;  /* 0x000000000f087348 */ /* 0x000fea0003c00000 */
[----:B------:R0:W1:Y:S02]  /*13620*/  SHFL.IDX P6, R14, R13, R12, R11 ;  /* 0x0000000c0d0e7389 */ /* 0x00006400000c000b */
[----:B01----:R-:W-:Y:S01]  /*13630*/  ENDCOLLECTIVE ;  /* 0x000000000000791b */ /* 0x003fe20003800000 */
.L_x_5084:
        /* <DEDUP_REMOVED lines=17> */
.L_x_5085:
[----:B------:R-:W-:Y:S02]  /*13750*/  IMAD.MOV.U32 R13, RZ, RZ, R6 ;  /* 0x000000ffff0d7224 */ /* 0x000fe400078e0006 */
[----:B------:R-:W-:Y:S01]  /*13760*/  IMAD.MOV.U32 R12, RZ, RZ, 0x3 ;  /* 0x00000003ff0c7424 */ /* 0x000fe200078e00ff */
[----:B------:R-:W-:-:S13]  /*13770*/  IADD3 R2, P4, R14, R0, RZ ;  /* 0x000000000e027210 */ /* 0x000fda0007f9e0ff */
[----:B------:R-:W-:Y:S05]  /*13780*/  WARPSYNC.COLLECTIVE R15, `(.L_x_5086) ;  /* 0x000000000f087348 */ /* 0x000fea0003c00000 */
[----:B------:R0:W1:Y:S02]  /*13790*/  SHFL.IDX P6, R14, R13, R12, R11 ;  /* 0x0000000c0d0e7389 */ /* 0x00006400000c000b */
[----:B01----:R-:W-:Y:S01]  /*137a0*/  ENDCOLLECTIVE ;  /* 0x000000000000791b */ /* 0x003fe20003800000 */
.L_x_5086:
        /* <DEDUP_REMOVED lines=17> */
.L_x_5087:
[----:B------:R-:W-:Y:S02]  /*138c0*/  IMAD.MOV.U32 R13, RZ, RZ, R6 ;  /* 0x000000ffff0d7224 */ /* 0x000fe400078e0006 */
[----:B------:R-:W-:Y:S01]  /*138d0*/  IMAD.MOV.U32 R12, RZ, RZ, 0x4 ;  /* 0x00000004ff0c7424 */ /* 0x000fe200078e00ff */
[----:B------:R-:W-:-:S13]  /*138e0*/  IADD3 R2, P4, R14, R0, RZ ;  /* 0x000000000e027210 */ /* 0x000fda0007f9e0ff */
[----:B------:R-:W-:Y:S05]  /*138f0*/  WARPSYNC.COLLECTIVE R15, `(.L_x_5088) ;  /* 0x000000000f087348 */ /* 0x000fea0003c00000 */
[----:B------:R0:W1:Y:S02]  /*13900*/  SHFL.IDX P6, R14, R13, R12, R11 ;  /* 0x0000000c0d0e7389 */ /* 0x00006400000c000b */
[----:B01----:R-:W-:Y:S01]  /*13910*/  ENDCOLLECTIVE ;  /* 0x000000000000791b */ /* 0x003fe20003800000 */
.L_x_5088:
        /* <DEDUP_REMOVED lines=17> */
.L_x_5089:
[----:B------:R-:W-:Y:S01]  /*13a30*/  IMAD.MOV.U32 R13, RZ, RZ, R6 ;  /* 0x000000ffff0d7224 */ /* 0x000fe200078e0006 */
[----:B------:R-:W-:Y:S02]  /*13a40*/  MOV R12, 0x5 ;  /* 0x00000005000c7802 */ /* 0x000fe40000000f00 */
[----:B------:R-:W-:-:S13]  /*13a50*/  IADD3 R2, P4, R14, R0, RZ ;  /* 0x000000000e027210 */ /* 0x000fda0007f9e0ff */
[----:B------:R-:W-:Y:S05]  /*13a60*/  WARPSYNC.COLLECTIVE R15, `(.L_x_5090) ;  /* 0x000000000f087348 */ /* 0x000fea0003c00000 */
[----:B------:R0:W1:Y:S02]  /*13a70*/  SHFL.IDX P6, R14, R13, R12, R11 ;  /* 0x0000000c0d0e7389 */ /* 0x00006400000c000b */
[----:B01----:R-:W-:Y:S01]  /*13a80*/  ENDCOLLECTIVE ;  /* 0x000000000000791b */ /* 0x003fe20003800000 */
.L_x_5090:
        /* <DEDUP_REMOVED lines=12> */
.L_x_5091:
        /* <DEDUP_REMOVED lines=9> */
.L_x_5001:
[----:B0-----:R0:W1:Y:S02]  /*13be0*/  SYNCS.PHASECHK.TRANS64.TRYWAIT P0, [R10+URZ+0x22840], R20 ;  /* 0x022840140a0075a7 */ /* 0x001064000800017f */
[----:B-1----:R-:W-:Y:S05]  /*13bf0*/  @!P0 NANOSLEEP.SYNCS 0x989680 ;  /* 0x009896800000895d */ /* 0x002fea0003900000 */
[----:B------:R-:W1:Y:S02]  /*13c00*/  @!P0 SYNCS.PHASECHK.TRANS64 P0, [R10+URZ+0x22840], R20 ;  /* 0x022840140a0085a7 */ /* 0x000e64000800007f */
[----:B-1----:R-:W-:Y:S05]  /*13c10*/  @!P0 BRA `(.L_x_5001) ;  /* 0xfffffffc00f08947 */ /* 0x002fea000383ffff */
[----:B------:R-:W-:Y:S05]  /*13c20*/  BRA `(.L_x_5093) ;  /* 0xffffffc000f07947 */ /* 0x000fea000383ffff */
.L_x_5002:
        /* <DEDUP_REMOVED lines=8> */
.L_x_5095:
[----:B------:R-:W-:Y:S05]  /*13cb0*/  BSYNC B1 ;  /* 0x0000000000017941 */ /* 0x000fea0003800000 */
.L_x_5094:
[----:B------:R-:W-:Y:S01]  /*13cc0*/  IMAD.MOV.U32 R13, RZ, RZ, R6 ;  /* 0x000000ffff0d7224 */ /* 0x000fe200078e0006 */
[----:B------:R-:W-:Y:S01]  /*13cd0*/  MOV R3, R14 ;  /* 0x0000000e00037202 */ /* 0x000fe20000000f00 */
[----:B------:R-:W-:Y:S01]  /*13ce0*/  IMAD.MOV.U32 R12, RZ, RZ, RZ ;  /* 0x000000ffff0c7224 */ /* 0x000fe200078e00ff */
[----:B------:R-:W-:Y:S01]  /*13cf0*/  LEA R7, R7, R22, 0x1 ;  /* 0x0000001607077211 */ /* 0x000fe200078e08ff */
[----:B------:R-:W-:Y:S02]  /*13d00*/  IMAD.MOV.U32 R11, RZ, RZ, 0x181f ;  /* 0x0000181fff0b7424 */ /* 0x000fe400078e00ff */
[----:B------:R-:W-:-:S07]  /*13d10*/  IMAD.MOV.U32 R15, RZ, RZ, -0x1 ;  /* 0xffffffffff0f7424 */ /* 0x000fce00078e00ff */
[----:B------:R-:W-:Y:S05]  /*13d20*/  WARPSYNC.COLLECTIVE R15, `(.L_x_5096) ;  /* 0x000000000f087348 */ /* 0x000fea0003c00000 */
[----:B------:R0:W1:Y:S02]  /*13d30*/  SHFL.IDX P6, R14, R13, R12, R11 ;  /* 0x0000000c0d0e7389 */ /* 0x00006400000c000b */
[----:B01----:R-:W-:Y:S01]  /*13d40*/  ENDCOLLECTIVE ;  /* 0x000000000000791b */ /* 0x003fe20003800000 */
.L_x_5096:
[----:B------:R-:W-:Y:S02]  /*13d50*/  IMAD.MOV.U32 R13, RZ, RZ, R8 ;  /* 0x000000ffff0d7224 */ /* 0x000fe400078e0008 */
[----:B------:R-:W-:Y:S02]  /*13d60*/  IMAD.MOV.U32 R12, RZ, RZ, 0x1 ;  /* 0x00000001ff0c7424 */ /* 0x000fe400078e00ff */
[----:B------:R-:W-:-:S07]  /*13d70*/  IMAD.MOV.U32 R2, RZ, RZ, R14 ;  /* 0x000000ffff027224 */ /* 0x000fce00078e000e */
[----:B------:R-:W-:Y:S05]  /*13d80*/  WARPSYNC.COLLECTIVE R15, `(.L_x_5097) ;  /* 0x000000000f087348 */ /* 0x000fea0003c00000 */
[----:B------:R0:W1:Y:S02]  /*13d90*/  SHFL.IDX P6, R14, R13, R12, R11 ;  /* 0x0000000c0d0e7389 */ /* 0x00006400000c000b */
[----:B01----:R-:W-:Y:S01]  /*13da0*/  ENDCOLLECTIVE ;  /* 0x000000000000791b */ /* 0x003fe20003800000 */
.L_x_5097:
        /* <DEDUP_REMOVED lines=11> */
.L_x_5098:
[----:B------:R-:W-:Y:S01]  /*13e60*/  MOV R13, R8 ;  /* 0x00000008000d7202 */ /* 0x000fe20000000f00 */
[----:B------:R-:W-:Y:S02]  /*13e70*/  IMAD.MOV.U32 R12, RZ, RZ, 0x2 ;  /* 0x00000002ff0c7424 */ /* 0x000fe400078e00ff */
[----:B------:R-:W-:-:S07]  /*13e80*/  IMAD.MOV.U32 R2, RZ, RZ, R14 ;  /* 0x000000ffff027224 */ /* 0x000fce00078e000e */
[----:B------:R-:W-:Y:S05]  /*13e90*/  WARPSYNC.COLLECTIVE R15, `(.L_x_5099) ;  /* 0x000000000f087348 */ /* 0x000fea0003c00000 */
[----:B------:R0:W1:Y:S02]  /*13ea0*/  SHFL.IDX P6, R14, R13, R12, R11 ;  /* 0x0000000c0d0e7389 */ /* 0x00006400000c000b */
[----:B01----:R-:W-:Y:S01]  /*13eb0*/  ENDCOLLECTIVE ;  /* 0x000000000000791b */ /* 0x003fe20003800000 */
.L_x_5099:
        /* <DEDUP_REMOVED lines=11> */
.L_x_5100:
[----:B------:R-:W-:Y:S01]  /*13f70*/  MOV R13, R8 ;  /* 0x00000008000d7202 */ /* 0x000fe20000000f00 */
[----:B------:R-:W-:Y:S02]  /*13f80*/  IMAD.MOV.U32 R12, RZ, RZ, 0x3 ;  /* 0x00000003ff0c7424 */ /* 0x000fe400078e00ff */
[----:B------:R-:W-:-:S07]  /*13f90*/  IMAD.MOV.U32 R2, RZ, RZ, R14 ;  /* 0x000000ffff027224 */ /* 0x000fce00078e000e */
[----:B------:R-:W-:Y:S05]  /*13fa0*/  WARPSYNC.COLLECTIVE R15, `(.L_x_5101) ;  /* 0x000000000f087348 */ /* 0x000fea0003c00000 */
[----:B------:R0:W1:Y:S02]  /*13fb0*/  SHFL.IDX P6, R14, R13, R12, R11 ;  /* 0x0000000c0d0e7389 */ /* 0x00006400000c000b */
[----:B01----:R-:W-:Y:S01]  /*13fc0*/  ENDCOLLECTIVE ;  /* 0x000000000000791b */ /* 0x003fe20003800000 */
.L_x_5101:
        /* <DEDUP_REMOVED lines=11> */
.L_x_5102:
[----:B------:R-:W-:Y:S01]  /*14080*/  MOV R13, R8 ;  /* 0x00000008000d7202 */ /* 0x000fe20000000f00 */
[----:B------:R-:W-:Y:S02]  /*14090*/  IMAD.MOV.U32 R12, RZ, RZ, 0x4 ;  /* 0x00000004ff0c7424 */ /* 0x000fe400078e00ff */
[----:B------:R-:W-:-:S07]  /*140a0*/  IMAD.MOV.U32 R2, RZ, RZ, R14 ;  /* 0x000000ffff027224 */ /* 0x000fce00078e000e */
[----:B------:R-:W-:Y:S05]  /*140b0*/  WARPSYNC.COLLECTIVE R15, `(.L_x_5103) ;  /* 0x000000000f087348 */ /* 0x000fea0003c00000 */
[----:B------:R0:W1:Y:S02]  /*140c0*/  SHFL.IDX P6, R14, R13, R12, R11 ;  /* 0x0000000c0d0e7389 */ /* 0x00006400000c000b */
[----:B01----:R-:W-:Y:S01]  /*140d0*/  ENDCOLLECTIVE ;  /* 0x000000000000791b */ /* 0x003fe20003800000 */
.L_x_5103:
        /* <DEDUP_REMOVED lines=11> */
.L_x_5104:
[----:B------:R-:W-:Y:S01]  /*14190*/  MOV R13, R8 ;  /* 0x00000008000d7202 */ /* 0x000fe20000000f00 */
[----:B------:R-:W-:Y:S02]  /*141a0*/  IMAD.MOV.U32 R12, RZ, RZ, 0x5 ;  /* 0x00000005ff0c7424 */ /* 0x000fe400078e00ff */
[----:B------:R-:W-:-:S07]  /*141b0*/  IMAD.MOV.U32 R2, RZ, RZ, R14 ;  /* 0x000000ffff027224 */ /* 0x000fce00078e000e */
[----:B------:R-:W-:Y:S05]  /*141c0*/  WARPSYNC.COLLECTIVE R15, `(.L_x_5105) ;  /* 0x000000000f087348 */ /* 0x000fea0003c00000 */
[----:B------:R0:W1:Y:S02]  /*141d0*/  SHFL.IDX P6, R14, R13, R12, R11 ;  /* 0x0000000c0d0e7389 */ /* 0x00006400000c000b */
[----:B01----:R-:W-:Y:S01]  /*141e0*/  ENDCOLLECTIVE ;  /* 0x000000000000791b */ /* 0x003fe20003800000 */
.L_x_5105:
        /* <DEDUP_REMOVED lines=11> */
.L_x_5106:
[----:B------:R-:W-:Y:S05]  /*142a0*/  BRA `(.L_x_5107) ;  /* 0xffffffc000207947 */ /* 0x000fea000383ffff */
.L_x_5007:
[----:B--2---:R2:W3:Y:S02]  /*142b0*/  SYNCS.PHASECHK.TRANS64.TRYWAIT P0, [R10+URZ+0x22860], R20 ;  /* 0x022860140a0075a7 */ /* 0x0044e4000800017f */
[----:B---3--:R-:W-:Y:S05]  /*142c0*/  @!P0 NANOSLEEP.SYNCS 0x989680 ;  /* 0x009896800000895d */ /* 0x008fea0003900000 */
[----:B------:R-:W3:Y:S02]  /*142d0*/  @!P0 SYNCS.PHASECHK.TRANS64 P0, [R10+URZ+0x22860], R20 ;  /* 0x022860140a0085a7 */ /* 0x000ee4000800007f */
[----:B---3--:R-:W-:Y:S05]  /*142e0*/  @!P0 BRA `(.L_x_5007) ;  /* 0xfffffffc00f08947 */ /* 0x008fea000383ffff */
[----:B------:R-:W-:Y:S05]  /*142f0*/  BRA `(.L_x_5108) ;  /* 0xffffffc000707947 */ /* 0x000fea000383ffff */
.L_x_5008:
[----:B------:R-:W-:Y:S01]  /*14300*/  BSSY B1, `(.L_x_5109) ;  /* 0x0000008000017945 */ /* 0x000fe20003800000 */
[----:B------:R-:W-:Y:S01]  /*14310*/  IMAD.MOV.U32 R13, RZ, RZ, R25 ;  /* 0x000000ffff0d7224 */ /* 0x000fe200078e0019 */
[----:B------:R-:W-:Y:S01]  /*14320*/  MOV R11, 0x181f ;  /* 0x0000181f000b7802 */ /* 0x000fe20000000f00 */
[----:B------:R-:W-:Y:S02]  /*14330*/  IMAD.MOV.U32 R12, RZ, RZ, RZ ;  /* 0x000000ffff0c7224 */ /* 0x000fe400078e00ff */
[----:B------:R-:W-:-:S07]  /*14340*/  IMAD.MOV.U32 R15, RZ, RZ, -0x1 ;  /* 0xffffffffff0f7424 */ /* 0x000fce00078e00ff */
[----:B-1----:R-:W-:Y:S05]  /*14350*/  WARPSYNC.COLLECTIVE R15, `(.L_x_5110) ;  /* 0x000000000f087348 */ /* 0x002fea0003c00000 */
[----:B------:R0:W2:Y:S02]  /*14360*/  SHFL.IDX P6, R14, R13, R12, R11 ;  /* 0x0000000c0d0e7389 */ /* 0x0000a400000c000b */
[----:B012---:R-:W-:Y:S01]  /*14370*/  ENDCOLLECTIVE ;  /* 0x000000000000791b */ /* 0x007fe20003800000 */
.L_x_5110:
[----:B------:R-:W-:Y:S05]  /*14380*/  BSYNC B1 ;  /* 0x0000000000017941 */ /* 0x000fea0003800000 */
.L_x_5109:
        /* <DEDUP_REMOVED lines=9> */
.L_x_5111:
[----:B------:R-:W-:Y:S02]  /*14420*/  IMAD.MOV.U32 R13, RZ, RZ, R25 ;  /* 0x000000ffff0d7224 */ /* 0x000fe400078e0019 */
[----:B------:R-:W-:Y:S01]  /*14430*/  IMAD.MOV.U32 R12, RZ, RZ, 0x1 ;  /* 0x00000001ff0c7424 */ /* 0x000fe200078e00ff */
[----:B------:R-:W-:-:S13]  /*14440*/  IADD3 R2, P0, R14, R0, RZ ;  /* 0x000000000e027210 */ /* 0x000fda0007f1e0ff */
[----:B------:R-:W-:Y:S05]  /*14450*/  WARPSYNC.COLLECTIVE R15, `(.L_x_5112) ;  /* 0x000000000f087348 */ /* 0x000fea0003c00000 */
[----:B------:R0:W1:Y:S02]  /*14460*/  SHFL.IDX P6, R14, R13, R12, R11 ;  /* 0x0000000c0d0e7389 */ /* 0x00006400000c000b */
[----:B01----:R-:W-:Y:S01]  /*14470*/  ENDCOLLECTIVE ;  /* 0x000000000000791b */ /* 0x003fe20003800000 */
.L_x_5112:
        /* <DEDUP_REMOVED lines=13> */
.L_x_5113:
[----:B------:R-:W-:Y:S02]  /*14550*/  IMAD.MOV.U32 R13, RZ, RZ, R25 ;  /* 0x000000ffff0d7224 */ /* 0x000fe400078e0019 */
[----:B------:R-:W-:Y:S01]  /*14560*/  IMAD.MOV.U32 R12, RZ, RZ, 0x2 ;  /* 0x00000002ff0c7424 */ /* 0x000fe200078e00ff */
[----:B------:R-:W-:-:S13]  /*14570*/  IADD3 R2, P0, R14, R0, RZ ;  /* 0x000000000e027210 */ /* 0x000fda0007f1e0ff */
[----:B------:R-:W-:Y:S05]  /*14580*/  WARPSYNC.COLLECTIVE R15, `(.L_x_5114) ;  /* 0x000000000f087348 */ /* 0x000fea0003c00000 */
[----:B------:R0:W1:Y:S02]  /*14590*/  SHFL.IDX P6, R14, R13, R12, R11 ;  /* 0x0000000c0d0e7389 */ /* 0x00006400000c000b */
[----:B01----:R-:W-:Y:S01]  /*145a0*/  ENDCOLLECTIVE ;  /* 0x000000000000791b */ /* 0x003fe20003800000 */
.L_x_5114:
        /* <DEDUP_REMOVED lines=13> */
.L_x_5115:
[----:B------:R-:W-:Y:S02]  /*14680*/  IMAD.MOV.U32 R13, RZ, RZ, R25 ;  /* 0x000000ffff0d7224 */ /* 0x000fe400078e0019 */
[----:B------:R-:W-:Y:S01]  /*14690*/  IMAD.MOV.U32 R12, RZ, RZ, 0x3 ;  /* 0x00000003ff0c7424 */ /* 0x000fe200078e00ff */
[----:B------:R-:W-:-:S07]  /*146a0*/  MOV R8, R14 ;  /* 0x0000000e00087202 */ /* 0x000fce0000000f00 */
[----:B------:R-:W-:Y:S05]  /*146b0*/  WARPSYNC.COLLECTIVE R15, `(.L_x_5116) ;  /* 0x000000000f087348 */ /* 0x000fea0003c00000 */
[----:B------:R0:W1:Y:S02]  /*146c0*/  SHFL.IDX P6, R14, R13, R12, R11 ;  /* 0x0000000c0d0e7389 */ /* 0x00006400000c000b */
[----:B01----:R-:W-:Y:S01]  /*146d0*/  ENDCOLLECTIVE ;  /* 0x000000000000791b */ /* 0x003fe20003800000 */
.L_x_5116:
        /* <DEDUP_REMOVED lines=14> */
.L_x_5117:
[----:B------:R-:W-:Y:S02]  /*147c0*/  IMAD.MOV.U32 R13, RZ, RZ, R25 ;  /* 0x000000ffff0d7224 */ /* 0x000fe400078e0019 */
[----:B------:R-:W-:Y:S01]  /*147d0*/  IMAD.MOV.U32 R12, RZ, RZ, 0x4 ;  /* 0x00000004ff0c7424 */ /* 0x000fe200078e00ff */
[----:B------:R-:W-:-:S13]  /*147e0*/  IADD3 R2, P0, R14, R0, RZ ;  /* 0x000000000e027210 */ /* 0x000fda0007f1e0ff */
[----:B------:R-:W-:Y:S05]  /*147f0*/  WARPSYNC.COLLECTIVE R15, `(.L_x_5118) ;  /* 0x000000000f087348 */ /* 0x000fea0003c00000 */
[----:B------:R0:W1:Y:S02]  /*14800*/  SHFL.IDX P6, R14, R13, R12, R11 ;  /* 0x0000000c0d0e7389 */ /* 0x00006400000c000b */
[----:B01----:R-:W-:Y:S01]  /*14810*/  ENDCOLLECTIVE ;  /* 0x000000000000791b */ /* 0x003fe20003800000 */
.L_x_5118:
[----:B------:R-:W-:-:S05]  /*14820*/  IADD3.X R3, RZ, R5, RZ, P0, !PT ;  /* 0x00000005ff037210 */ /* 0x000fca00007fe4ff */
        /* <DEDUP_REMOVED lines=12> */
.L_x_5119:
[----:B------:R-:W-:Y:S01]  /*148f0*/  MOV R13, R25 ;  /* 0x00000019000d7202 */ /* 0x000fe20000000f00 */
[----:B------:R-:W-:Y:S01]  /*14900*/  IMAD.MOV.U32 R12, RZ, RZ, 0x5 ;  /* 0x00000005ff0c7424 */ /* 0x000fe200078e00ff */
[----:B------:R-:W-:-:S13]  /*14910*/  IADD3 R2, P0, R14, R0, RZ ;  /* 0x000000000e027210 */ /* 0x000fda0007f1e0ff */
[----:B------:R-:W-:Y:S05]  /*14920*/  WARPSYNC.COLLECTIVE R15, `(.L_x_5120) ;  /* 0x000000000f087348 */ /* 0x000fea0003c00000 */
[----:B------:R0:W1:Y:S02]  /*14930*/  SHFL.IDX P6, R14, R13, R12, R11 ;  /* 0x0000000c0d0e7389 */ /* 0x00006400000c000b */
[----:B01----:R-:W-:Y:S01]  /*14940*/  ENDCOLLECTIVE ;  /* 0x000000000000791b */ /* 0x003fe20003800000 */
.L_x_5120:
        /* <DEDUP_REMOVED lines=13> */
.L_x_5121:
[----:B------:R-:W-:Y:S05]  /*14a20*/  BRA `(.L_x_5122) ;  /* 0xffffffbc00b87947 */ /* 0x000fea000383ffff */
.L_x_5016:
[----:B------:R-:W-:Y:S01]  /*14a30*/  BSSY B0, `(.L_x_5123) ;  /* 0x0000008000007945 */ /* 0x000fe20003800000 */
[----:B------:R-:W-:Y:S01]  /*14a40*/  IMAD.MOV.U32 R13, RZ, RZ, R16 ;  /* 0x000000ffff0d7224 */ /* 0x000fe200078e0010 */
[----:B------:R-:W-:Y:S01]  /*14a50*/  MOV R11, 0x1f ;  /* 0x0000001f000b7802 */ /* 0x000fe20000000f00 */
[----:B------:R-:W-:Y:S02]  /*14a60*/  IMAD.MOV.U32 R12, RZ, RZ, RZ ;  /* 0x000000ffff0c7224 */ /* 0x000fe400078e00ff */
[----:B------:R-:W-:-:S07]  /*14a70*/  IMAD.MOV.U32 R15, RZ, RZ, -0x1 ;  /* 0xffffffffff0f7424 */ /* 0x000fce00078e00ff */
[----:B01----:R-:W-:Y:S05]  /*14a80*/  WARPSYNC.COLLECTIVE R15, `(.L_x_5124) ;  /* 0x000000000f087348 */ /* 0x003fea0003c00000 */
[----:B------:R2:W3:Y:S02]  /*14a90*/  SHFL.IDX P6, R14, R13, R12, R11 ;  /* 0x0000000c0d0e7389 */ /* 0x0004e400000c000b */
[----:B0123--:R-:W-:Y:S01]  /*14aa0*/  ENDCOLLECTIVE ;  /* 0x000000000000791b */ /* 0x00ffe20003800000 */
.L_x_5124:
[----:B------:R-:W-:Y:S05]  /*14ab0*/  BSYNC B0 ;  /* 0x0000000000007941 */ /* 0x000fea0003800000 */
.L_x_5123:
        /* <DEDUP_REMOVED lines=9> */
.L_x_5125:
[----:B------:R-:W-:Y:S02]  /*14b50*/  ULDC UR4, c[0x0][0xc3c] ;  /* 0x00030f0000047ab9 */ /* 0x000fe40000000800 */
[----:B------:R-:W-:-:S13]  /*14b60*/  ISETP.GE.OR P1, PT, R5, UR4, !P0 ;  /* 0x0000000405007c0c */ /* 0x000fda000c726670 */
[----:B------:R-:W0:Y:S01]  /*14b70*/  @!P1 LDC.64 R2, c[0x0][0xc80] ;  /* 0x00032000ff029b82 */ /* 0x000e220000000a00 */
[----:B------:R-:W-:Y:S01]  /*14b80*/  MOV R11, RZ ;  /* 0x000000ff000b7202 */ /* 0x000fe20000000f00 */
        /* <DEDUP_REMOVED lines=14> */
.L_x_5126:
[----:B------:R-:W-:Y:S01]  /*14c70*/  IMAD.MOV.U32 R12, RZ, RZ, 0x2 ;  /* 0x00000002ff0c7424 */ /* 0x000fe200078e00ff */
[----:B------:R-:W-:-:S05]  /*14c80*/  SEL R6, R14, RZ, P1 ;  /* 0x000000ff0e067207 */ /* 0x000fca0000800000 */
[----:B------:R-:W-:-:S04]  /*14c90*/  IMAD.IADD R6, R5, 0x1, R6 ;  /* 0x0000000105067824 */ /* 0x000fc800078e0206 */
[----:B------:R-:W-:-:S07]  /*14ca0*/  IMAD.MOV.U32 R13, RZ, RZ, R6 ;  /* 0x000000ffff0d7224 */ /* 0x000fce00078e0006 */
[----:B------:R-:W-:Y:S05]  /*14cb0*/  WARPSYNC.COLLECTIVE R15, `(.L_x_5127) ;  /* 0x000000000f087348 */ /* 0x000fea0003c00000 */
[----:B------:R0:W1:Y:S02]  /*14cc0*/  SHFL.UP P6, R14, R13, R12, R11 ;  /* 0x0400000c0d0e7389 */ /* 0x00006400000c000b */
[----:B01----:R-:W-:Y:S01]  /*14cd0*/  ENDCOLLECTIVE ;  /* 0x000000000000791b */ /* 0x003fe20003800000 */
.L_x_5127:
[----:B------:R-:W-:Y:S02]  /*14ce0*/  MOV R12, 0x4 ;  /* 0x00000004000c7802 */ /* 0x000fe40000000f00 */
[----:B------:R-:W-:-:S05]  /*14cf0*/  SEL R7, R14, RZ, P2 ;  /* 0x000000ff0e077207 */ /* 0x000fca0001000000 */
[----:B------:R-:W-:-:S04]  /*14d00*/  IMAD.IADD R7, R6, 0x1, R7 ;  /* 0x0000000106077824 */ /* 0x000fc800078e0207 */
[----:B------:R-:W-:-:S07]  /*14d10*/  IMAD.MOV.U32 R13, RZ, RZ, R7 ;  /* 0x000000ffff0d7224 */ /* 0x000fce00078e0007 */
[----:B------:R-:W-:Y:S05]  /*14d20*/  WARPSYNC.COLLECTIVE R15, `(.L_x_5128) ;  /* 0x000000000f087348 */ /* 0x000fea0003c00000 */
[----:B------:R0:W1:Y:S02]  /*14d30*/  SHFL.UP P6, R14, R13, R12, R11 ;  /* 0x0400000c0d0e7389 */ /* 0x00006400000c000b */
[----:B01----:R-:W-:Y:S01]  /*14d40*/  ENDCOLLECTIVE ;  /* 0x000000000000791b */ /* 0x003fe20003800000 */
.L_x_5128:
[----:B------:R-:W-:Y:S01]  /*14d50*/  IMAD.MOV.U32 R12, RZ, RZ, 0x8 ;  /* 0x00000008ff0c7424 */ /* 0x000fe200078e00ff */
[----:B------:R-:W-:-:S05]  /*14d60*/  SEL R2, R14, RZ, P3 ;  /* 0x000000ff0e027207 */ /* 0x000fca0001800000 */
[----:B------:R-:W-:-:S04]  /*14d70*/  IMAD.IADD R2, R7, 0x1, R2 ;  /* 0x0000000107027824 */ /* 0x000fc800078e0202 */
[----:B------:R-:W-:-:S07]  /*14d80*/  IMAD.MOV.U32 R13, RZ, RZ, R2 ;  /* 0x000000ffff0d7224 */ /* 0x000fce00078e0002 */
[----:B------:R-:W-:Y:S05]  /*14d90*/  WARPSYNC.COLLECTIVE R15, `(.L_x_5129) ;  /* 0x000000000f087348 */ /* 0x000fea0003c00000 */
[----:B------:R0:W1:Y:S02]  /*14da0*/  SHFL.UP P6, R14, R13, R12, R11 ;  /* 0x0400000c0d0e7389 */ /* 0x00006400000c000b */
[----:B01----:R-:W-:Y:S01]  /*14db0*/  ENDCOLLECTIVE ;  /* 0x000000000000791b */ /* 0x003fe20003800000 */
.L_x_5129:
[----:B------:R-:W-:Y:S02]  /*14dc0*/  MOV R12, 0x10 ;  /* 0x00000010000c7802 */ /* 0x000fe40000000f00 */
[----:B------:R-:W-:-:S05]  /*14dd0*/  SEL R3, R14, RZ, P4 ;  /* 0x000000ff0e037207 */ /* 0x000fca0002000000 */
[----:B------:R-:W-:-:S04]  /*14de0*/  IMAD.IADD R3, R2, 0x1, R3 ;  /* 0x0000000102037824 */ /* 0x000fc800078e0203 */
[----:B------:R-:W-:-:S07]  /*14df0*/  IMAD.MOV.U32 R13, RZ, RZ, R3 ;  /* 0x000000ffff0d7224 */ /* 0x000fce00078e0003 */
[----:B------:R-:W-:Y:S05]  /*14e00*/  WARPSYNC.COLLECTIVE R15, `(.L_x_5130) ;  /* 0x000000000f087348 */ /* 0x000fea0003c00000 */
[----:B------:R0:W1:Y:S02]  /*14e10*/  SHFL.UP P6, R14, R13, R12, R11 ;  /* 0x0400000c0d0e7389 */ /* 0x00006400000c000b */
[----:B01----:R-:W-:Y:S01]  /*14e20*/  ENDCOLLECTIVE ;  /* 0x000000000000791b */ /* 0x003fe20003800000 */
.L_x_5130:
        /* <DEDUP_REMOVED lines=8> */
.L_x_5131:
[----:B------:R-:W-:Y:S05]  /*14eb0*/  BRA `(.L_x_5132) ;  /* 0xffffffc000147947 */ /* 0x000fea000383ffff */
.L_x_5021:
[----:B------:R-:W-:Y:S01]  /*14ec0*/  BSSY B0, `(.L_x_5133) ;  /* 0x0000008000007945 */ /* 0x000fe20003800000 */
[----:B-----5:R-:W-:Y:S01]  /*14ed0*/  IMAD.MOV.U32 R13, RZ, RZ, R5 ;  /* 0x000000ffff0d7224 */ /* 0x020fe200078e0005 */
[----:B------:R-:W-:Y:S01]  /*14ee0*/  MOV R12, 0x1 ;  /* 0x00000001000c7802 */ /* 0x000fe20000000f00 */
[----:B------:R-:W-:Y:S02]  /*14ef0*/  IMAD.MOV.U32 R11, RZ, RZ, RZ ;  /* 0x000000ffff0b7224 */ /* 0x000fe400078e00ff */
[----:B------:R-:W-:-:S07]  /*14f00*/  IMAD.MOV.U32 R15, RZ, RZ, -0x1 ;  /* 0xffffffffff0f7424 */ /* 0x000fce00078e00ff */
[----:B0123--:R-:W-:Y:S05]  /*14f10*/  WARPSYNC.COLLECTIVE R15, `(.L_x_5134) ;  /* 0x000000000f087348 */ /* 0x00ffea0003c00000 */
[----:B------:R4:W0:Y:S02]  /*14f20*/  SHFL.UP P6, R14, R13, R12, R11 ;  /* 0x0400000c0d0e7389 */ /* 0x00082400000c000b */
[----:B01234-:R-:W-:Y:S01]  /*14f30*/  ENDCOLLECTIVE ;  /* 0x000000000000791b */ /* 0x01ffe20003800000 */
.L_x_5134:
[----:B------:R-:W-:Y:S05]  /*14f40*/  BSYNC B0 ;  /* 0x0000000000007941 */ /* 0x000fea0003800000 */
.L_x_5133:
        /* <DEDUP_REMOVED lines=8> */
.L_x_5135:
[----:B------:R-:W-:Y:S01]  /*14fd0*/  IMAD.MOV.U32 R12, RZ, RZ, 0x4 ;  /* 0x00000004ff0c7424 */ /* 0x000fe200078e00ff */
[----:B------:R-:W-:-:S05]  /*14fe0*/  SEL R2, R14, RZ, P2 ;  /* 0x000000ff0e027207 */ /* 0x000fca0001000000 */
[----:B------:R-:W-:-:S04]  /*14ff0*/  IMAD.IADD R2, R13, 0x1, R2 ;  /* 0x000000010d027824 */ /* 0x000fc800078e0202 */
[----:B------:R-:W-:-:S07]  /*15000*/  IMAD.MOV.U32 R13, RZ, RZ, R2 ;  /* 0x000000ffff0d7224 */ /* 0x000fce00078e0002 */
[----:B------:R-:W-:Y:S05]  /*15010*/  WARPSYNC.COLLECTIVE R15, `(.L_x_5136) ;  /* 0x000000000f087348 */ /* 0x000fea0003c00000 */
[----:B------:R0:W1:Y:S02]  /*15020*/  SHFL.UP P6, R14, R13, R12, R11 ;  /* 0x0400000c0d0e7389 */ /* 0x00006400000c000b */
[----:B01----:R-:W-:Y:S01]  /*15030*/  ENDCOLLECTIVE ;  /* 0x000000000000791b */ /* 0x003fe20003800000 */
.L_x_5136:
[----:B------:R-:W-:Y:S02]  /*15040*/  MOV R12, 0x8 ;  /* 0x00000008000c7802 */ /* 0x000fe40000000f00 */
[----:B------:R-:W-:-:S05]  /*15050*/  SEL R3, R14, RZ, P3 ;  /* 0x000000ff0e037207 */ /* 0x000fca0001800000 */
[----:B------:R-:W-:-:S04]  /*15060*/  IMAD.IADD R3, R2, 0x1, R3 ;  /* 0x0000000102037824 */ /* 0x000fc800078e0203 */
[----:B------:R-:W-:-:S07]  /*15070*/  IMAD.MOV.U32 R13, RZ, RZ, R3 ;  /* 0x000000ffff0d7224 */ /* 0x000fce00078e0003 */
[----:B------:R-:W-:Y:S05]  /*15080*/  WARPSYNC.COLLECTIVE R15, `(.L_x_5137) ;  /* 0x000000000f087348 */ /* 0x000fea0003c00000 */
[----:B------:R0:W1:Y:S02]  /*15090*/  SHFL.UP P6, R14, R13, R12, R11 ;  /* 0x0400000c0d0e7389 */ /* 0x00006400000c000b */
[----:B01----:R-:W-:Y:S01]  /*150a0*/  ENDCOLLECTIVE ;  /* 0x000000000000791b */ /* 0x003fe20003800000 */
.L_x_5137:
[----:B------:R-:W-:Y:S01]  /*150b0*/  IMAD.MOV.U32 R12, RZ, RZ, 0x10 ;  /* 0x00000010ff0c7424 */ /* 0x000fe200078e00ff */
[----:B------:R-:W-:-:S05]  /*150c0*/  SEL R4, R14, RZ, P4 ;  /* 0x000000ff0e047207 */ /* 0x000fca0002000000 */
[----:B------:R-:W-:-:S04]  /*150d0*/  IMAD.IADD R4, R3, 0x1, R4 ;  /* 0x0000000103047824 */ /* 0x000fc800078e0204 */
[----:B------:R-:W-:-:S07]  /*150e0*/  IMAD.MOV.U32 R13, RZ, RZ, R4 ;  /* 0x000000ffff0d7224 */ /* 0x000fce00078e0004 */
[----:B------:R-:W-:Y:S05]  /*150f0*/  WARPSYNC.COLLECTIVE R15, `(.L_x_5138) ;  /* 0x000000000f087348 */ /* 0x000fea0003c00000 */
[----:B------:R0:W1:Y:S02]  /*15100*/  SHFL.UP P6, R14, R13, R12, R11 ;  /* 0x0400000c0d0e7389 */ /* 0x00006400000c000b */
[----:B01----:R-:W-:Y:S01]  /*15110*/  ENDCOLLECTIVE ;  /* 0x000000000000791b */ /* 0x003fe20003800000 */
.L_x_5138:
[----:B------:R-:W-:Y:S01]  /*15120*/  MOV R12, 0x1f ;  /* 0x0000001f000c7802 */ /* 0x000fe20000000f00 */
[----:B------:R-:W-:Y:S01]  /*15130*/  IMAD.MOV.U32 R11, RZ, RZ, 0x1f ;  /* 0x0000001fff0b7424 */ /* 0x000fe200078e00ff */
[----:B------:R-:W-:-:S05]  /*15140*/  SEL R3, R14, RZ, P5 ;  /* 0x000000ff0e037207 */ /* 0x000fca0002800000 */
[----:B------:R-:W-:-:S04]  /*15150*/  IMAD.IADD R6, R4, 0x1, R3 ;  /* 0x0000000104067824 */ /* 0x000fc800078e0203 */
[----:B------:R-:W-:-:S07]  /*15160*/  IMAD.MOV.U32 R13, RZ, RZ, R6 ;  /* 0x000000ffff0d7224 */ /* 0x000fce00078e0006 */
[----:B------:R-:W-:Y:S05]  /*15170*/  WARPSYNC.COLLECTIVE R15, `(.L_x_5139) ;  /* 0x000000000f087348 */ /* 0x000fea0003c00000 */
[----:B------:R0:W1:Y:S02]  /*15180*/  SHFL.IDX P6, R14, R13, R12, R11 ;  /* 0x0000000c0d0e7389 */ /* 0x00006400000c000b */
[----:B01----:R-:W-:Y:S01]  /*15190*/  ENDCOLLECTIVE ;  /* 0x000000000000791b */ /* 0x003fe20003800000 */
.L_x_5139:
[----:B------:R-:W-:Y:S05]  /*151a0*/  BRA `(.L_x_5140) ;  /* 0xffffffbc00f47947 */ /* 0x000fea000383ffff */
.L_x_5023:
[----:B------:R-:W-:Y:S01]  /*151b0*/  BSSY B0, `(.L_x_5141) ;  /* 0x0000006000007945 */ /* 0x000fe20003800000 */
[----:B------:R-:W-:Y:S01]  /*151c0*/  PLOP3.LUT P6, PT, P6, PT, PT, 0x8, 0x0 ;  /* 0x000000000000781c */ /* 0x000fe200037ce170 */
[----:B------:R-:W-:-:S12]  /*151d0*/  IMAD.MOV.U32 R15, RZ, RZ, -0x1 ;  /* 0xffffffffff0f7424 */ /* 0x000fd800078e00ff */
[----:B012---:R-:W-:Y:S05]  /*151e0*/  WARPSYNC.COLLECTIVE R15, `(.L_x_5142) ;  /* 0x000000000f087348 */ /* 0x007fea0003c00000 */
[----:B------:R-:W-:Y:S01]  /*151f0*/  VOTE.ANY R14, PT, P6 ;  /* 0x00000000000e7806 */ /* 0x000fe200030e0100 */
[----:B012---:R-:W-:Y:S06]  /*15200*/  ENDCOLLECTIVE ;  /* 0x000000000000791b */ /* 0x007fec0003800000 */
.L_x_5142:
[----:B------:R-:W-:Y:S05]  /*15210*/  BSYNC B0 ;  /* 0x0000000000007941 */ /* 0x000fea0003800000 */
.L_x_5141:
[----:B------:R-:W-:Y:S01]  /*15220*/  IMAD.MOV.U32 R2, RZ, RZ, R14 ;  /* 0x000000ffff027224 */ /* 0x000fe200078e000e */
[----:B------:R-:W-:Y:S01]  /*15230*/  MOV R11, 0x1f ;  /* 0x0000001f000b7802 */ /* 0x000fe20000000f00 */
[----:B------:R-:W-:Y:S02]  /*15240*/  IMAD.MOV.U32 R13, RZ, RZ, R5 ;  /* 0x000000ffff0d7224 */ /* 0x000fe400078e0005 */
[----:B------:R-:W0:Y:S01]  /*15250*/  POPC R4, R2 ;  /* 0x0000000200047309 */ /* 0x000e220000000000 */
[----:B------:R-:W-:Y:S02]  /*15260*/  IMAD.MOV.U32 R15, RZ, RZ, -0x1 ;  /* 0xffffffffff0f7424 */ /* 0x000fe400078e00ff */
[----:B0-----:R-:W-:-:S07]  /*15270*/  IMAD.MOV.U32 R12, RZ, RZ, R4 ;  /* 0x000000ffff0c7224 */ /* 0x001fce00078e0004 */
[----:B------:R-:W-:Y:S05]  /*15280*/  WARPSYNC.COLLECTIVE R15, `(.L_x_5143) ;  /* 0x000000000f087348 */ /* 0x000fea0003c00000 */
[----:B------:R0:W1:Y:S02]  /*15290*/  SHFL.IDX P6, R14, R13, R12, R11 ;  /* 0x0000000c0d0e7389 */ /* 0x00006400000c000b */
[----:B01----:R-:W-:Y:S01]  /*152a0*/  ENDCOLLECTIVE ;  /* 0x000000000000791b */ /* 0x003fe20003800000 */
.L_x_5143:
[----:B------:R-:W-:Y:S01]  /*152b0*/  IMAD.MOV.U32 R5, RZ, RZ, R14 ;  /* 0x000000ffff057224 */ /* 0x000fe200078e000e */
[----:B------:R-:W-:Y:S06]  /*152c0*/  BRA `(.L_x_5144) ;  /* 0xffffffbc00e47947 */ /* 0x000fec000383ffff */
.L_x_5025:
[----:B------:R-:W-:Y:S01]  /*152d0*/  BSSY B0, `(.L_x_5145) ;  /* 0x0000007000007945 */ /* 0x000fe20003800000 */
[----:B------:R-:W-:Y:S02]  /*152e0*/  IMAD.MOV.U32 R13, RZ, RZ, R6 ;  /* 0x000000ffff0d7224 */ /* 0x000fe400078e0006 */
[----:B------:R-:W-:Y:S02]  /*152f0*/  IMAD.MOV.U32 R11, RZ, RZ, 0x1f ;  /* 0x0000001fff0b7424 */ /* 0x000fe400078e00ff */
[----:B------:R-:W-:-:S07]  /*15300*/  IMAD.MOV.U32 R15, RZ, RZ, -0x1 ;  /* 0xffffffffff0f7424 */ /* 0x000fce00078e00ff */
[----:B01234-:R-:W-:Y:S05]  /*15310*/  WARPSYNC.COLLECTIVE R15, `(.L_x_5146) ;  /* 0x000000000f087348 */ /* 0x01ffea0003c00000 */
[----:B------:R0:W0:Y:S02]  /*15320*/  SHFL.IDX P6, R14, R13, R12, R11 ;  /* 0x0000000c0d0e7389 */ /* 0x00002400000c000b */
[----:B01234-:R-:W-:Y:S01]  /*15330*/  ENDCOLLECTIVE ;  /* 0x000000000000791b */ /* 0x01ffe20003800000 */
.L_x_5146:
[----:B------:R-:W-:Y:S05]  /*15340*/  BSYNC B0 ;  /* 0x0000000000007941 */ /* 0x000fea0003800000 */
.L_x_5145:
[----:B------:R-:W-:Y:S05]  /*15350*/  BRA `(.L_x_5024) ;  /* 0xffffffbc00dc7947 */ /* 0x000fea000383ffff */
.L_x_5029:
[----:B-1----:R1:W2:Y:S02]  /*15360*/  SYNCS.PHASECHK.TRANS64.TRYWAIT P0, [R7+URZ+0x22820], R0 ;  /* 0x02282000070075a7 */ /* 0x0022a4000800017f */
[----:B--2---:R-:W-:Y:S05]  /*15370*/  @!P0 NANOSLEEP.SYNCS 0x989680 ;  /* 0x009896800000895d */ /* 0x004fea0003900000 */
[----:B------:R-:W2:Y:S02]  /*15380*/  @!P0 SYNCS.PHASECHK.TRANS64 P0, [R7+URZ+0x22820], R0 ;  /* 0x02282000070085a7 */ /* 0x000ea4000800007f */
[----:B--2---:R-:W-:Y:S05]  /*15390*/  @!P0 BRA `(.L_x_5029) ;  /* 0xfffffffc00f08947 */ /* 0x004fea000383ffff */
[----:B------:R-:W-:Y:S05]  /*153a0*/  BRA `(.L_x_5147) ;  /* 0xffffffc400547947 */ /* 0x000fea000383ffff */
.L_x_5030:
[----:B------:R-:W2:Y:S01]  /*153b0*/  S2R R2, SR_TID.X ;  /* 0x0000000000027919 */ /* 0x000ea20000002100 */
[----:B------:R-:W-:Y:S01]  /*153c0*/  BSSY B0, `(.L_x_5148) ;  /* 0x000000a000007945 */ /* 0x000fe20003800000 */
[----:B------:R-:W-:Y:S02]  /*153d0*/  IMAD.MOV.U32 R12, RZ, RZ, RZ ;  /* 0x000000ffff0c7224 */ /* 0x000fe400078e00ff */
[----:B------:R-:W-:Y:S02]  /*153e0*/  IMAD.MOV.U32 R11, RZ, RZ, 0x1f ;  /* 0x0000001fff0b7424 */ /* 0x000fe400078e00ff */
[----:B------:R-:W-:Y:S01]  /*153f0*/  IMAD.MOV.U32 R15, RZ, RZ, -0x1 ;  /* 0xffffffffff0f7424 */ /* 0x000fe200078e00ff */
[----:B--2---:R-:W-:-:S04]  /*15400*/  SHF.R.U32.HI R2, RZ, 0x5, R2 ;  /* 0x00000005ff027819 */ /* 0x004fc80000011602 */
[----:B------:R-:W-:-:S04]  /*15410*/  LOP3.LUT R2, R2, 0x3, RZ, 0xc0, !PT ;  /* 0x0000000302027812 */ /* 0x000fc800078ec0ff */
[----:B------:R-:W-:-:S07]  /*15420*/  MOV R13, R2 ;  /* 0x00000002000d7202 */ /* 0x000fce0000000f00 */
[----:B01-34-:R-:W-:Y:S05]  /*15430*/  WARPSYNC.COLLECTIVE R15, `(.L_x_5149) ;  /* 0x000000000f087348 */ /* 0x01bfea0003c00000 */
[----:B------:R2:W0:Y:S02]  /*15440*/  SHFL.IDX P6, R14, R13, R12, R11 ;  /* 0x0000000c0d0e7389 */ /* 0x00042400000c000b */
[----:B01234-:R-:W-:Y:S01]  /*15450*/  ENDCOLLECTIVE ;  /* 0x000000000000791b */ /* 0x01ffe20003800000 */
.L_x_5149:
[----:B------:R-:W-:Y:S05]  /*15460*/  BSYNC B0 ;  /* 0x0000000000007941 */ /* 0x000fea0003800000 */
.L_x_5148:
[----:B------:R-:W-:Y:S05]  /*15470*/  BRA `(.L_x_5150) ;  /* 0xffffffc4003c7947 */ /* 0x000fea000383ffff */
.L_x_5033:
[----:B------:R-:W-:Y:S01]  /*15480*/  BSSY B1, `(.L_x_5151) ;  /* 0x0000006000017945 */ /* 0x000fe20003800000 */
[----:B------:R-:W-:-:S07]  /*15490*/  IMAD.MOV.U32 R15, RZ, RZ, -0x1 ;  /* 0xffffffffff0f7424 */ /* 0x000fce00078e00ff */
[----:B01-34-:R-:W-:Y:S05]  /*154a0*/  WARPSYNC.COLLECTIVE R15, `(.L_x_5152) ;  /* 0x000000000f0c7348 */ /* 0x01bfea0003c00000 */
[----:B------:R-:W-:Y:S02]  /*154b0*/  ELECT P6, UR62, PT ;  /* 0x00000000003e782f */ /* 0x000fe400038c0000 */
[----:B------:R-:W-:Y:S01]  /*154c0*/  MOV R14, UR62 ;  /* 0x0000003e000e7c02 */ /* 0x000fe20008000f00 */
[----:B01-34-:R-:W-:Y:S10]  /*154d0*/  ENDCOLLECTIVE ;  /* 0x000000000000791b */ /* 0x01bff40003800000 */
.L_x_5152:
[----:B------:R-:W-:Y:S05]  /*154e0*/  BSYNC B1 ;  /* 0x0000000000017941 */ /* 0x000fea0003800000 */
.L_x_5151:
[----:B------:R-:W-:Y:S05]  /*154f0*/  BRA `(.L_x_5153) ;  /* 0xffffffc400347947 */ /* 0x000fea000383ffff */
.L_x_5035:
[----:B-1----:R1:W2:Y:S02]  /*15500*/  SYNCS.PHASECHK.TRANS64.TRYWAIT P1, [R5+URZ+0x22840], R0 ;  /* 0x02284000050075a7 */ /* 0x0022a4000802017f */
[----:B--2---:R-:W-:Y:S05]  /*15510*/  @!P1 NANOSLEEP.SYNCS 0x989680 ;  /* 0x009896800000995d */ /* 0x004fea0003900000 */
[----:B------:R-:W2:Y:S02]  /*15520*/  @!P1 SYNCS.PHASECHK.TRANS64 P1, [R5+URZ+0x22840], R0 ;  /* 0x02284000050095a7 */ /* 0x000ea4000802007f */
[----:B--2---:R-:W-:Y:S05]  /*15530*/  @!P1 BRA `(.L_x_5035) ;  /* 0xfffffffc00f09947 */ /* 0x004fea000383ffff */
[----:B------:R-:W-:Y:S05]  /*15540*/  BRA `(.L_x_5154) ;  /* 0xffffffc400547947 */ /* 0x000fea000383ffff */
.L_x_5037:
[----:B--2---:R2:W0:Y:S02]  /*15550*/  SYNCS.PHASECHK.TRANS64.TRYWAIT P1, [R3+URZ+0x22840], R2 ;  /* 0x02284002030075a7 */ /* 0x004424000802017f */
[----:B0-----:R-:W-:Y:S05]  /*15560*/  @!P1 NANOSLEEP.SYNCS 0x989680 ;  /* 0x009896800000995d */ /* 0x001fea0003900000 */
[----:B------:R-:W0:Y:S02]  /*15570*/  @!P1 SYNCS.PHASECHK.TRANS64 P1, [R3+URZ+0x22840], R2 ;  /* 0x02284002030095a7 */ /* 0x000e24000802007f */
[----:B0-----:R-:W-:Y:S05]  /*15580*/  @!P1 BRA `(.L_x_5037) ;  /* 0xfffffffc00f09947 */ /* 0x001fea000383ffff */
[----:B------:R-:W-:Y:S05]  /*15590*/  BRA `(.L_x_5155) ;  /* 0xffffffc400607947 */ /* 0x000fea000383ffff */
.L_x_5039:
[----:B------:R0:W0:Y:S02]  /*155a0*/  SYNCS.PHASECHK.TRANS64.TRYWAIT P1, [R5+URZ+0x22860], R0 ;  /* 0x02286000050075a7 */ /* 0x000024000802017f */
[----:B0-----:R-:W-:Y:S05]  /*155b0*/  @!P1 NANOSLEEP.SYNCS 0x989680 ;  /* 0x009896800000995d */ /* 0x001fea0003900000 */
[----:B------:R-:W0:Y:S02]  /*155c0*/  @!P1 SYNCS.PHASECHK.TRANS64 P1, [R5+URZ+0x22860], R0 ;  /* 0x02286000050095a7 */ /* 0x000e24000802007f */
[----:B0-----:R-:W-:Y:S05]  /*155d0*/  @!P1 BRA `(.L_x_5039) ;  /* 0xfffffffc00f09947 */ /* 0x001fea000383ffff */
[----:B------:R-:W-:Y:S05]  /*155e0*/  BRA `(.L_x_5156) ;  /* 0xffffffc4005c7947 */ /* 0x000fea000383ffff */
.L_x_5157:
        /* <DEDUP_REMOVED lines=9> */
.L_x_6465:


//--------------------- .text._ZN7cutlass13device_kernelIN5flash11enable_sm90INS1_16FlashAttnFwdSm90INS1_25CollectiveMainloopFwdSm90ILi2EN4cute5tupleIJNS5_1CILi1EEES8_S8_EEENS6_IJNS7_ILi128EEENS7_ILi96EEENS7_ILi64EEEEEELi256ENS_10bfloat16_tEfNS_4arch4Sm90ELb1ELb0ELb1ELb1ELb1ELb1ELb0ELb1ELb0ELb1ELb0ELb0EEENS1_21CollectiveEpilogueFwdINS6_IJSA_NS7_ILi256EEESB_EEES9_SE_SG_Li256ELb1ELb1ELb0ELb0EEENS1_36VarlenDynamicPersistentTileSchedulerILi128ELi96ELi256ELi128ELb0ELb1ELb1ELb1ELb1ELb1EEEEEEEEEvNT_6ParamsE --------------------------
	.section	.text._ZN7cutlass13device_kernelIN5flash11enable_sm90INS1_16FlashAttnFwdSm90INS1_25CollectiveMainloopFwdSm90ILi2EN4cute5tupleIJNS5_1CILi1EEES8_S8_EEENS6_IJNS7_ILi128EEENS7_ILi96EEENS7_ILi64EEEEEELi256ENS_10bfloat16_tEfNS_4arch4Sm90ELb1ELb0ELb1ELb1ELb1ELb1ELb0ELb1ELb0ELb1ELb0ELb0EEENS1_21CollectiveEpilogueFwdINS6_IJSA_NS7_ILi256EEESB_EEES9_SE_SG_Li256ELb1ELb1ELb0ELb0EEENS1_36VarlenDynamicPersistentTileSchedulerILi128ELi96ELi256ELi128ELb0ELb1ELb1ELb1ELb1ELb1EEEEEEEEEvNT_6ParamsE,"ax",@progbits
	.align	128
.text._ZN7cutlass13device_kernelIN5flash11enable_sm90INS1_16FlashAttnFwdSm90INS1_25CollectiveMainloopFwdSm90ILi2EN4cute5tupleIJNS5_1CILi1EEES8_S8_EEENS6_IJNS7_ILi128EEENS7_ILi96EEENS7_ILi64EEEEEELi256ENS_10bfloat16_tEfNS_4arch4Sm90ELb1ELb0ELb1ELb1ELb1ELb1ELb0ELb1ELb0ELb1ELb0ELb0EEENS1_21CollectiveEpilogueFwdINS6_IJSA_NS7_ILi256EEESB_EEES9_SE_SG_Li256ELb1ELb1ELb0ELb0EEENS1_36VarlenDynamicPersistentTileSchedulerILi128ELi96ELi256ELi128ELb0ELb1ELb1ELb1ELb1ELb1EEEEEEEEEvNT_6ParamsE:
        .type           _ZN7cutlass13device_kernelIN5flash11enable_sm90INS1_16FlashAttnFwdSm90INS1_25CollectiveMainloopFwdSm90ILi2EN4cute5tupleIJNS5_1CILi1EEES8_S8_EEENS6_IJNS7_ILi128EEENS7_ILi96EEENS7_ILi64EEEEEELi256ENS_10bfloat16_tEfNS_4arch4Sm90ELb1ELb0ELb1ELb1ELb1ELb1ELb0ELb1ELb0ELb1ELb0ELb0EEENS1_21CollectiveEpilogueFwdINS6_IJSA_NS7_ILi256EEESB_EEES9_SE_SG_Li256ELb1ELb1ELb0ELb0EEENS1_36VarlenDynamicPersistentTileSchedulerILi128ELi96ELi256ELi128ELb0ELb1ELb1ELb1ELb1ELb1EEEEEEEEEvNT_6ParamsE,@function
        .size           _ZN7cutlass13device_kernelIN5flash11enable_sm90INS1_16FlashAttnFwdSm90INS1_25CollectiveMainloopFwdSm90ILi2EN4cute5tupleIJNS5_1CILi1EEES8_S8_EEENS6_IJNS7_ILi128EEENS7_ILi96EEENS7_ILi64EEEEEELi256ENS_10bfloat16_tEfNS_4arch4Sm90ELb1ELb0ELb1ELb1ELb1ELb1ELb0ELb1ELb0ELb1ELb0ELb0EEENS1_21CollectiveEpilogueFwdINS6_IJSA_NS7_ILi256EEESB_EEES9_SE_SG_Li256ELb1ELb1ELb0ELb0EEENS1_36VarlenDynamicPersistentTileSchedulerILi128ELi96ELi256ELi128ELb0ELb1ELb1ELb1ELb1ELb1EEEEEEEEEvNT_6ParamsE,(.L_x_6466 - _ZN7cutlass13device_kernelIN5flash11enable_sm90INS1_16FlashAttnFwdSm90INS1_25CollectiveMainloopFwdSm90ILi2EN4cute5tupleIJNS5_1CILi1EEES8_S8_EEENS6_IJNS7_ILi128EEENS7_ILi96EEENS7_ILi64EEEEEELi256ENS_10bfloat16_tEfNS_4arch4Sm90ELb1ELb0ELb1ELb1ELb1ELb1ELb0ELb1ELb0ELb1ELb0ELb0EEENS1_21CollectiveEpilogueFwdINS6_IJSA_NS7_ILi256EEESB_EEES9_SE_SG_Li256ELb1ELb1ELb0ELb0EEENS1_36VarlenDynamicPersistentTileSchedulerILi128ELi96ELi256ELi128ELb0ELb1ELb1ELb1ELb1ELb1EEEEEEEEEvNT_6ParamsE)
        .other          _ZN7cutlass13device_kernelIN5flash11enable_sm90INS1_16FlashAttnFwdSm90INS1_25CollectiveMainloopFwdSm90ILi2EN4cute5tupleIJNS5_1CILi1EEES8_S8_EEENS6_IJNS7_ILi128EEENS7_ILi96EEENS7_ILi64EEEEEELi256ENS_10bfloat16_tEfNS_4arch4Sm90ELb1ELb0ELb1ELb1ELb1ELb1ELb0ELb1ELb0ELb1ELb0ELb0EEENS1_21CollectiveEpilogueFwdINS6_IJSA_NS7_ILi256EEESB_EEES9_SE_SG_Li256ELb1ELb1ELb0ELb0EEENS1_36VarlenDynamicPersistentTileSchedulerILi128ELi96ELi256ELi128ELb0ELb1ELb1ELb1ELb1ELb1EEEEEEEEEvNT_6ParamsE,@"STO_CUDA_ENTRY STV_DEFAULT"
_ZN7cutlass13device_kernelIN5flash11enable_sm90INS1_16FlashAttnFwdSm90INS1_25CollectiveMainloopFwdSm90ILi2EN4cute5tupleIJNS5_1CILi1EEES8_S8_EEENS6_IJNS7_ILi128EEENS7_ILi96EEENS7_ILi64EEEEEELi256ENS_10bfloat16_tEfNS_4arch4Sm90ELb1ELb0ELb1ELb1ELb1ELb1ELb0ELb1ELb0ELb1ELb0ELb0EEENS1_21CollectiveEpilogueFwdINS6_IJSA_NS7_ILi256EEESB_EEES9_SE_SG_Li256ELb1ELb1ELb0ELb0EEENS1_36VarlenDynamicPersistentTileSchedulerILi128ELi96ELi256ELi128ELb0ELb1ELb1ELb1ELb1ELb1EEEEEEEEEvNT_6ParamsE:
        /* <DEDUP_REMOVED lines=17> */
.L_x_5159:
[----:B------:R-:W-:Y:S05]  /*0110*/  BSYNC B0 ;  /* 0x0000000000007941 */ /* 0x000fea0003800000 */
.L_x_5158:
        /* <DEDUP_REMOVED lines=40> */
.L_x_5160:
        /* <DEDUP_REMOVED lines=22> */
.L_x_5161:
        /* <DEDUP_REMOVED lines=18> */
.L_x_5162:
        /* <DEDUP_REMOVED lines=22> */
.L_x_5163:
        /* <DEDUP_REMOVED lines=22> */
.L_x_5164:
[----:B--2---:R-:W-:Y:S01]  /*08e0*/  ISETP.NE.AND P0, PT, R3, RZ, PT ;  /* 0x000000ff0300720c */ /* 0x004fe20003f05270 */
[----:B------:R-:W-:Y:S01]  /*08f0*/  IMAD.MOV.U32 R37, RZ, RZ, 0x1 ;  /* 0x00000001ff257424 */ /* 0x000fe200078e00ff */
[----:B------:R-:W-:Y:S01]  /*0900*/  NOP ;  /* 0x0000000000007918 */ /* 0x000fe20000000000 */
[----:B------:R-:W-:Y:S01]  /*0910*/  ULDC.64 UR40, c[0x0][0x208] ;  /* 0x0000820000287ab9 */ /* 0x000fe20000000a00 */
[----:B------:R-:W-:Y:S02]  /*0920*/  BSSY B9, `(.L_x_5165) ;  /* 0x0001b1f000097945 */ /* 0x000fe40003800000 */
[----:B------:R-:W-:Y:S01]  /*0930*/  SEL R37, R37, 0x2, !P0 ;  /* 0x0000000225257807 */ /* 0x000fe20004000000 */
[----:B01-34-:R-:W-:Y:S06]  /*0940*/  BAR.SYNC.DEFER_BLOCKING 0x0 ;  /* 0x0000000000007b1d */ /* 0x01bfec0000010000 */
[----:B------:R-:W-:Y:S05]  /*0950*/  @!P0 BRA `(.L_x_5166) ;  /* 0x0000014400248947 */ /* 0x000fea0003800000 */
.L_x_5167:
[----:B------:R-:W-:-:S08]  /*0960*/  NOP ;  /* 0x0000000000007918 */ /* 0x000fd00000000000 */
[----:B------:R-:W0:Y:S02]  /*0970*/  USETMAXREG.TRY_ALLOC.CTAPOOL UP0, 0xe8 ;  /* 0x000000e8000079c8 */ /* 0x000e240008000600 */
[----:B0-----:R-:W-:-:S13]  /*0980*/  PLOP3.LUT P0, PT, PT, PT, UP0, 0x80, 0x0 ;  /* 0x000000000000781c */ /* 0x001fda0003f0f008 */
[----:B------:R-:W-:Y:S05]  /*0990*/  @!P0 BRA `(.L_x_5167) ;  /* 0xfffffffc00f08947 */ /* 0x000fea000383ffff */
[----:B------:R-:W2:Y:S01]  /*09a0*/  LDL.LU R2, [R1] ;  /* 0x0000000001027983 */ /* 0x000ea20000300800 */
[----:B------:R-:W-:Y:S01]  /*09b0*/  SHF.R.U32.HI R4, RZ, 0x7, R0 ;  /* 0x00000007ff047819 */ /* 0x000fe20000011600 */
[----:B------:R-:W-:Y:S01]  /*09c0*/  ULDC UR4, c[0x0][0xc3c] ;  /* 0x00030f0000047ab9 */ /* 0x000fe20000000800 */
[----:B------:R-:W0:Y:S01]  /*09d0*/  S2R R3, SR_CgaCtaId ;  /* 0x0000000000037919 */ /* 0x000e220000008800 */
[----:B------:R-:W-:Y:S06]  /*09e0*/  BAR.ARV 0x8, 0x180 ;  /* 0x0206000000007b1d */ /* 0x000fec0000002000 */
[----:B------:R-:W-:-:S13]  /*09f0*/  ISETP.NE.AND P0, PT, R4, 0x1, PT ;  /* 0x000000010400780c */ /* 0x000fda0003f05270 */
[----:B------:R-:W-:Y:S08]  /*0a00*/  @!P0 BAR.ARV 0x9, 0x100 ;  /* 0x0244000000008b1d */ /* 0x000ff00000002000 */
[----:B------:R-:W-:Y:S01]  /*0a10*/  BAR.SYNC.DEFER_BLOCKING 0x5, 0x180 ;  /* 0x0146000000007b1d */ /* 0x000fe20000010000 */
[----:B------:R-:W-:-:S04]  /*0a20*/  MOV R19, 0x400 ;  /* 0x0000040000137802 */ /* 0x000fc80000000f00 */
[----:B0-----:R-:W-:-:S05]  /*0a30*/  LEA R19, R3, R19, 0x18 ;  /* 0x0000001303137211 */ /* 0x001fca00078ec0ff */
[----:B------:R-:W0:Y:S01]  /*0a40*/  LDS.128 R32, [R19+0x228d0] ;  /* 0x0228d00013207984 */ /* 0x000e220000000c00 */
[----:B------:R-:W-:Y:S06]  /*0a50*/  BAR.ARV 0x4, 0x180 ;  /* 0x0106000000007b1d */ /* 0x000fec0000002000 */
[----:B--2---:R-:W-:-:S04]  /*0a60*/  LOP3.LUT R2, R2, 0xfffffffb, RZ, 0xc0, !PT ;  /* 0xfffffffb02027812 */ /* 0x004fc800078ec0ff */
[----:B------:R-:W-:-:S05]  /*0a70*/  @P0 LOP3.LUT R2, R2, 0x4, RZ, 0xfc, !PT ;  /* 0x0000000402020812 */ /* 0x000fca00078efcff */
[----:B------:R1:W-:Y:S01]  /*0a80*/  STL [R1], R2 ;  /* 0x0000000201007387 */ /* 0x0003e20000100800 */
[----:B0-----:R-:W-:-:S13]  /*0a90*/  ISETP.GE.AND P0, PT, R35, UR4, PT ;  /* 0x0000000423007c0c */ /* 0x001fda000bf06270 */
[----:B-1----:R-:W-:Y:S05]  /*0aa0*/  @P0 BRA `(.L_x_5168) ;  /* 0x000001b000180947 */ /* 0x002fea0003800000 */
[----:B------:R-:W-:Y:S01]  /*0ab0*/  VIADD R12, R0, 0xffffff80 ;  /* 0xffffff80000c7836 */ /* 0x000fe20000000000 */
[----:B------:R-:W-:Y:S01]  /*0ac0*/  LOP3.LUT R204, R37, 0x1, RZ, 0xfc, !PT ;  /* 0x0000000125cc7812 */ /* 0x000fe200078efcff */
[----:B------:R-:W-:Y:S02]  /*0ad0*/  IMAD.MOV.U32 R18, RZ, RZ, RZ ;  /* 0x000000ffff127224 */ /* 0x000fe400078e00ff */
[----:B------:R-:W-:Y:S01]  /*0ae0*/  IMAD.MOV.U32 R205, RZ, RZ, RZ ;  /* 0x000000ffffcd7224 */ /* 0x000fe200078e00ff */
[----:B------:R-:W-:Y:S01]  /*0af0*/  SHF.R.S32.HI R0, RZ, 0x1f, R12 ;  /* 0x0000001fff007819 */ /* 0x000fe2000001140c */
[----:B------:R-:W-:Y:S02]  /*0b00*/  IMAD.MOV.U32 R202, RZ, RZ, RZ ;  /* 0x000000ffffca7224 */ /* 0x000fe400078e00ff */
[----:B------:R-:W-:Y:S01]  /*0b10*/  IMAD.MOV.U32 R22, RZ, RZ, RZ ;  /* 0x000000ffff167224 */ /* 0x000fe200078e00ff */
        /* <DEDUP_REMOVED lines=34> */
[----:B------:R-:W-:Y:S01]  /*0d40*/  SHF.R.S32.HI R4, RZ, 0x1f, R2 ;  /* 0x0000001fff047819 */ /* 0x000fe20000011402 */
[----:B------:R-:W-:Y:S01]  /*0d50*/  IMAD.SHL.U32 R5, R5, 0x8, RZ ;  /* 0x0000000805057824 */ /* 0x000fe200078e00ff */
[----:B------:R-:W-:Y:S01]  /*0d60*/  LOP3.LUT R2, R2, 0xfffffffc, RZ, 0xc0, !PT ;  /* 0xfffffffc02027812 */ /* 0x000fe200078ec0ff */
[----:B------:R-:W-:Y:S01]  /*0d70*/  STL [R1+0x44], RZ ;  /* 0x000044ff01007387 */ /* 0x000fe20000100800 */
[----:B------:R-:W-:Y:S02]  /*0d80*/  LEA.HI R4, R4, R23, RZ, 0x3 ;  /* 0x0000001704047211 */ /* 0x000fe400078f18ff */
[----:B------:R-:W-:Y:S01]  /*0d90*/  IADD3 R7, R23, 0x40, RZ ;  /* 0x0000004017077810 */ /* 0x000fe20007ffe0ff */
[----:B------:R-:W-:Y:S01]  /*0da0*/  IMAD.IADD R9, R12, 0x1, -R2 ;  /* 0x000000010c097824 */ /* 0x000fe200078e0a02 */
[----:B------:R-:W-:-:S02]  /*0db0*/  LOP3.LUT R4, R4, 0xfffffff8, RZ, 0xc0, !PT ;  /* 0xfffffff804047812 */ /* 0x000fc400078ec0ff */
[----:B------:R-:W-:Y:S01]  /*0dc0*/  SHF.R.S32.HI R3, RZ, 0x3, R0 ;  /* 0x00000003ff037819 */ /* 0x000fe20000011400 */
[----:B------:R-:W-:Y:S01]  /*0dd0*/  IMAD.SHL.U32 R16, R9, 0x8, RZ ;  /* 0x0000000809107824 */ /* 0x000fe200078e00ff */
[----:B------:R-:W-:Y:S01]  /*0de0*/  LOP3.LUT R0, R0, 0xfffffff8, RZ, 0xc0, !PT ;  /* 0xfffffff800007812 */ /* 0x000fe200078ec0ff */
[----:B------:R-:W-:Y:S01]  /*0df0*/  IMAD.IADD R4, R23, 0x1, -R4 ;  /* 0x0000000117047824 */ /* 0x000fe200078e0a04 */
[----:B------:R-:W-:Y:S01]  /*0e00*/  SHF.R.S32.HI R3, RZ, 0x1f, R7 ;  /* 0x0000001fff037819 */ /* 0x000fe20000011407 */
[C---:B------:R-:W-:Y:S01]  /*0e10*/  VIADD R210, R16.reuse, 0x40 ;  /* 0x0000004010d27836 */ /* 0x040fe20000000000 */
[----:B------:R-:W-:Y:S01]  /*0e20*/  SHF.R.S32.HI R17, RZ, 0x1f, R16 ;  /* 0x0000001fff117819 */ /* 0x000fe20000011410 */
[C---:B------:R-:W-:Y:S01]  /*0e30*/  VIADD R209, R16.reuse, 0x60 ;  /* 0x0000006010d17836 */ /* 0x040fe20000000000 */
[----:B------:R0:W-:Y:S01]  /*0e40*/  STL [R1+0x48], R4 ;  /* 0x0000480401007387 */ /* 0x0001e20000100800 */
[C---:B------:R-:W-:Y:S01]  /*0e50*/  VIADD R208, R16.reuse, 0x80 ;  /* 0x0000008010d07836 */ /* 0x040fe20000000000 */
[----:B------:R-:W-:Y:S01]  /*0e60*/  SHF.R.S32.HI R14, RZ, 0x1f, R210 ;  /* 0x0000001fff0e7819 */ /* 0x000fe200000114d2 */
[C---:B------:R-:W-:Y:S01]  /*0e70*/  VIADD R207, R16.reuse, 0xa0 ;  /* 0x000000a010cf7836 */ /* 0x040fe20000000000 */
[----:B------:R-:W-:Y:S01]  /*0e80*/  SHF.R.S32.HI R13, RZ, 0x1f, R209 ;  /* 0x0000001fff0d7819 */ /* 0x000fe200000114d1 */
[----:B------:R-:W-:Y:S01]  /*0e90*/  VIADD R212, R16, 0xc0 ;  /* 0x000000c010d47836 */ /* 0x000fe20000000000 */
[----:B------:R-:W-:Y:S01]  /*0ea0*/  LEA.HI R3, R3, R7, RZ, 0x3 ;  /* 0x0000000703037211 */ /* 0x000fe200078f18ff */
[----:B------:R-:W-:Y:S01]  /*0eb0*/  IMAD.IADD R10, R12, 0x1, -R0 ;  /* 0x000000010c0a7824 */ /* 0x000fe200078e0a00 */
[----:B------:R1:W-:Y:S01]  /*0ec0*/  STL [R1+0x18], R14 ;  /* 0x0000180e01007387 */ /* 0x0003e20000100800 */
[C---:B------:R-:W-:Y:S01]  /*0ed0*/  IMAD.SHL.U32 R200, R9.reuse, 0x4, RZ ;  /* 0x0000000409c87824 */ /* 0x040fe200078e00ff */
[----:B------:R-:W-:Y:S01]  /*0ee0*/  LEA.HI R0, R9, R9, RZ, 0x1 ;  /* 0x0000000909007211 */ /* 0x000fe200078f08ff */
[----:B------:R-:W-:Y:S01]  /*0ef0*/  IMAD.SHL.U32 R2, R7, 0x40, RZ ;  /* 0x0000004007027824 */ /* 0x000fe200078e00ff */
[----:B------:R-:W-:Y:S01]  /*0f00*/  SHF.R.S32.HI R15, RZ, 0x1f, R207 ;  /* 0x0000001fff0f7819 */ /* 0x000fe200000114cf */
[----:B------:R2:W-:Y:S01]  /*0f10*/  STL [R1+0x14], R13 ;  /* 0x0000140d01007387 */ /* 0x0005e20000100800 */
[----:B------:R-:W-:Y:S01]  /*0f20*/  VIADD R211, R16, 0xe0 ;  /* 0x000000e010d37836 */ /* 0x000fe20000000000 */
[----:B------:R-:W-:Y:S01]  /*0f30*/  LOP3.LUT R0, R0, 0x1ffffffe, RZ, 0xc0, !PT ;  /* 0x1ffffffe00007812 */ /* 0x000fe200078ec0ff */
[----:B------:R-:W-:Y:S01]  /*0f40*/  VIADD R206, R200, 0x10 ;  /* 0x00000010c8ce7836 */ /* 0x000fe20000000000 */
[----:B0-----:R-:W-:Y:S01]  /*0f50*/  LOP3.LUT R4, R2, 0x1c0, RZ, 0xc0, !PT ;  /* 0x000001c002047812 */ /* 0x001fe200078ec0ff */
[----:B------:R-:W-:Y:S01]  /*0f60*/  IMAD.SHL.U32 R213, R10, 0x8, RZ ;  /* 0x000000080ad57824 */ /* 0x000fe200078e00ff */
[----:B-1----:R-:W-:Y:S01]  /*0f70*/  SHF.R.S32.HI R14, RZ, 0x1f, R208 ;  /* 0x0000001fff0e7819 */ /* 0x002fe200000114d0 */
[----:B------:R-:W-:Y:S01]  /*0f80*/  IMAD.SHL.U32 R3, R3, 0x40, RZ ;  /* 0x0000004003037824 */ /* 0x000fe200078e00ff */
[----:B------:R-:W-:Y:S01]  /*0f90*/  IADD3 R0, R9, -R0, RZ ;  /* 0x8000000009007210 */ /* 0x000fe20007ffe0ff */
[----:B------:R-:W-:Y:S01]  /*0fa0*/  VIADD R2, R16, 0x20 ;  /* 0x0000002010027836 */ /* 0x000fe20000000000 */
[----:B--2---:R-:W-:Y:S01]  /*0fb0*/  SHF.R.S32.HI R13, RZ, 0x1f, R212 ;  /* 0x0000001fff0d7819 */ /* 0x004fe200000114d4 */
[----:B------:R0:W-:Y:S01]  /*0fc0*/  STL [R1+0x10], R14 ;  /* 0x0000100e01007387 */ /* 0x0001e20000100800 */
[----:B------:R-:W-:Y:S01]  /*0fd0*/  SHF.R.S32.HI R7, RZ, 0x1f, R213 ;  /* 0x0000001fff077819 */ /* 0x000fe200000114d5 */
[----:B------:R-:W-:Y:S01]  /*0fe0*/  VIADD R7, R213, 0xc0 ;  /* 0x000000c0d5077836 */ /* 0x000fe20000000000 */
[----:B------:R-:W-:Y:S01]  /*0ff0*/  SHF.R.U32.HI R9, RZ, 0x3, R4 ;  /* 0x00000003ff097819 */ /* 0x000fe20000011604 */
[----:B------:R-:W-:Y:S01]  /*1000*/  STL [R1+0xc], R15 ;  /* 0x00000c0f01007387 */ /* 0x000fe20000100800 */
[----:B------:R-:W-:Y:S01]  /*1010*/  LOP3.LUT R3, R3, 0xfffffe00, RZ, 0xc0, !PT ;  /* 0xfffffe0003037812 */ /* 0x000fe200078ec0ff */
[----:B------:R-:W-:Y:S01]  /*1020*/  IMAD R0, R0, 0x8, R6 ;  /* 0x0000000800007824 */ /* 0x000fe200078e0206 */
[----:B------:R-:W-:Y:S01]  /*1030*/  LOP3.LUT R4, R4, 0x38, R16, 0xf8, !PT ;  /* 0x0000003804047812 */ /* 0x000fe200078ef810 */
[----:B------:R1:W-:Y:S01]  /*1040*/  STL [R1+0x8], R13 ;  /* 0x0000080d01007387 */ /* 0x0003e20000100800 */
[C---:B------:R-:W-:Y:S01]  /*1050*/  VIADD R12, R213.reuse, 0x40 ;  /* 0x00000040d50c7836 */ /* 0x040fe20000000000 */
[----:B0-----:R-:W-:Y:S01]  /*1060*/  SHF.R.S32.HI R14, RZ, 0x1f, R211 ;  /* 0x0000001fff0e7819 */ /* 0x001fe200000114d3 */
[----:B------:R-:W-:Y:S01]  /*1070*/  VIADD R10, R213, 0x80 ;  /* 0x00000080d50a7836 */ /* 0x000fe20000000000 */
[----:B------:R-:W-:-:S02]  /*1080*/  LOP3.LUT R4, R3, R4, R9, 0xf6, !PT ;  /* 0x0000000403047212 */ /* 0x000fc400078ef609 */
[----:B------:R-:W-:Y:S01]  /*1090*/  SHF.R.S32.HI R203, RZ, 0x1f, R2 ;  /* 0x0000001fffcb7819 */ /* 0x000fe20000011402 */
[----:B------:R-:W-:Y:S01]  /*10a0*/  STL [R1+0x4], R14 ;  /* 0x0000040e01007387 */ /* 0x000fe20000100800 */
[----:B------:R-:W-:Y:S02]  /*10b0*/  SHF.R.S32.HI R12, RZ, 0x1f, R12 ;  /* 0x0000001fff0c7819 */ /* 0x000fe4000001140c */
[----:B-1----:R-:W-:Y:S02]  /*10c0*/  SHF.R.S32.HI R13, RZ, 0x1f, R206 ;  /* 0x0000001fff0d7819 */ /* 0x002fe400000114ce */
[----:B------:R-:W-:-:S03]  /*10d0*/  SHF.R.S32.HI R10, RZ, 0x1f, R10 ;  /* 0x0000001fff0a7819 */ /* 0x000fc6000001140a */
[----:B------:R-:W-:Y:S04]  /*10e0*/  STL [R1+0x50], R13 ;  /* 0x0000500d01007387 */ /* 0x000fe80000100800 */
[----:B------:R0:W-:Y:S02]  /*10f0*/  STL [R1+0x24], R3 ;  /* 0x0000240301007387 */ /* 0x0001e40000100800 */
[----:B0-----:R-:W-:Y:S01]  /*1100*/  SHF.R.S32.HI R3, RZ, 0x1f, R7 ;  /* 0x0000001fff037819 */ /* 0x001fe20000011407 */
[----:B------:R-:W-:Y:S02]  /*1110*/  IMAD.IADD R7, R11, 0x1, -R8 ;  /* 0x000000010b077824 */ /* 0x000fe400078e0a08 */
[----:B------:R-:W-:-:S03]  /*1120*/  IMAD R3, R4, 0x2, R19 ;  /* 0x0000000204037824 */ /* 0x000fc600078e0213 */
[----:B------:R0:W-:Y:S04]  /*1130*/  STL [R1+0x2c], R7 ;  /* 0x00002c0701007387 */ /* 0x0001e80000100800 */
[----:B------:R0:W-:Y:S04]  /*1140*/  STL [R1+0x5c], R5 ;  /* 0x00005c0501007387 */ /* 0x0001e80000100800 */
[----:B------:R0:W-:Y:S04]  /*1150*/  STL [R1+0x28], R0 ;  /* 0x0000280001007387 */ /* 0x0001e80000100800 */
[----:B------:R0:W-:Y:S02]  /*1160*/  STL [R1+0x54], R3 ;  /* 0x0000540301007387 */ /* 0x0001e40000100800 */
.L_x_5327:
[----:B0-2---:R-:W0:Y:S02]  /*1170*/  LDC.64 R4, c[0x0][0xc88] ;  /* 0x00032200ff047b82 */ /* 0x005e240000000a00 */
        /* <DEDUP_REMOVED lines=21> */
[----:B-1----:R1:W-:Y:S01]  /*12d0*/  STL [R1+0x38], R37 ;  /* 0x0000382501007387 */ /* 0x0023e20000100800 */
        /* <DEDUP_REMOVED lines=12> */
[----:B------:R-:W-:Y:S02]  /*13a0*/  IMAD.MOV.U32 R25, RZ, RZ, R3 ;  /* 0x000000ffff197224 */ /* 0x000fe400078e0003 */
        /* <DEDUP_REMOVED lines=8> */
[----:B-1-34-:R-:W-:Y:S06]  /*1430*/  @P2 BRA `(.L_x_5169) ;  /* 0x0000000000242947 */ /* 0x01afec0003800000 */
        /* <DEDUP_REMOVED lines=9> */
.L_x_5169:
[----:B------:R-:W-:Y:S01]  /*14d0*/  ULDC.64 UR4, c[0x0][0xa20] ;  /* 0x0002880000047ab9 */ /* 0x000fe20000000a00 */
[----:B------:R0:W-:Y:S01]  /*14e0*/  STL [R1+0x34], R34 ;  /* 0x0000342201007387 */ /* 0x0001e20000100800 */
[----:B------:R-:W-:-:S04]  /*14f0*/  ISETP.NE.U32.AND P1, PT, RZ, UR4, PT ;  /* 0x00000004ff007c0c */ /* 0x000fc8000bf25070 */
[----:B------:R-:W-:-:S13]  /*1500*/  ISETP.NE.AND.EX P1, PT, RZ, UR5, PT, P1 ;  /* 0x00000005ff007c0c */ /* 0x000fda000bf25310 */
[----:B0-----:R-:W-:Y:S05]  /*1510*/  @!P1 BRA `(.L_x_5170) ;  /* 0x0000000000109947 */ /* 0x001fea0003800000 */
[----:B------:R-:W-:-:S04]  /*1520*/  IADD3 R4, P0, R37, UR4, RZ ;  /* 0x0000000425047c10 */ /* 0x000fc8000ff1e0ff */
[----:B------:R-:W-:-:S05]  /*1530*/  IADD3.X R5, R32, UR5, RZ, P0, !PT ;  /* 0x0000000520057c10 */ /* 0x000fca00087fe4ff */
[----:B------:R0:W5:Y:S01]  /*1540*/  LDG.E R35, desc[UR40][R4.64] ;  /* 0x0000002804237981 */ /* 0x000162000c1e1900 */
[----:B------:R-:W-:Y:S05]  /*1550*/  BRA `(.L_x_5171) ;  /* 0x0000000000107947 */ /* 0x000fea0003800000 */
.L_x_5170:
[----:B------:R-:W-:Y:S05]  /*1560*/  @!P0 BRA `(.L_x_5171) ;  /* 0x00000000000c8947 */ /* 0x000fea0003800000 */
[----:B------:R-:W2:Y:S04]  /*1570*/  LDG.E R4, desc[UR40][R8.64] ;  /* 0x0000002808047981 */ /* 0x000ea8000c1e1900 */
[----:B------:R-:W2:Y:S02]  /*1580*/  LDG.E R35, desc[UR40][R8.64+0x4] ;  /* 0x0000042808237981 */ /* 0x000ea4000c1e1900 */
[----:B--2---:R-:W-:-:S07]  /*1590*/  IMAD.IADD R35, R35, 0x1, -R4 ;  /* 0x0000000123237824 */ /* 0x004fce00078e0a04 */
.L_x_5171:
[----:B------:R-:W-:Y:S01]  /*15a0*/  ULDC.64 UR4, c[0x0][0xa10] ;  /* 0x0002840000047ab9 */ /* 0x000fe20000000a00 */
[----:B------:R-:W1:Y:S01]  /*15b0*/  LDC R9, c[0x0][0x448] ;  /* 0x00011200ff097b82 */ /* 0x000e620000000800 */
[----:B------:R-:W-:-:S04]  /*15c0*/  ISETP.NE.U32.AND P0, PT, RZ, UR4, PT ;  /* 0x00000004ff007c0c */ /* 0x000fc8000bf05070 */
[----:B------:R-:W-:Y:S01]  /*15d0*/  ISETP.NE.AND.EX P0, PT, RZ, UR5, PT, P0 ;  /* 0x00000005ff007c0c */ /* 0x000fe2000bf05300 */
[----:B------:R-:W-:-:S12]  /*15e0*/  ULDC.64 UR4, c[0x0][0xa30] ;  /* 0x00028c0000047ab9 */ /* 0x000fd80000000a00 */
[----:B0-----:R-:W0:Y:S02]  /*15f0*/  @P0 LDC.64 R4, c[0x0][0xa10] ;  /* 0x00028400ff040b82 */ /* 0x001e240000000a00 */
[----:B0-----:R-:W-:-:S05]  /*1600*/  @P0 IMAD.WIDE R4, R25, 0x4, R4 ;  /* 0x0000000419040825 */ /* 0x001fca00078e0204 */
[----:B------:R-:W2:Y:S04]  /*1610*/  @P0 LDG.E R3, desc[UR40][R4.64] ;  /* 0x0000002804030981 */ /* 0x000ea8000c1e1900 */
[----:B------:R0:W2:Y:S01]  /*1620*/  @P0 LDG.E R8, desc[UR40][R4.64+0x4] ;  /* 0x0000042804080981 */ /* 0x0000a2000c1e1900 */
[----:B------:R-:W-:Y:S01]  /*1630*/  ISETP.NE.U32.AND P1, PT, RZ, UR4, PT ;  /* 0x00000004ff007c0c */ /* 0x000fe2000bf25070 */
[----:B-----5:R-:W-:-:S03]  /*1640*/  IMAD.MOV.U32 R24, RZ, RZ, R35 ;  /* 0x000000ffff187224 */ /* 0x020fc600078e0023 */
[----:B------:R-:W-:-:S13]  /*1650*/  ISETP.NE.AND.EX P1, PT, RZ, UR5, PT, P1 ;  /* 0x00000005ff007c0c */ /* 0x000fda000bf25310 */
[----:B------:R-:W-:-:S04]  /*1660*/  @P1 IADD3 R6, P2, R37, UR4, RZ ;  /* 0x0000000425061c10 */ /* 0x000fc8000ff5e0ff */
[----:B------:R-:W-:-:S05]  /*1670*/  @P1 IADD3.X R7, R32, UR5, RZ, P2, !PT ;  /* 0x0000000520071c10 */ /* 0x000fca00097fe4ff */
[----:B------:R3:W5:Y:S01]  /*1680*/  @P1 LDG.E R24, desc[UR40][R6.64] ;  /* 0x0000002806181981 */ /* 0x000762000c1e1900 */
[----:B-1----:R-:W-:Y:S01]  /*1690*/  ISETP.NE.AND P1, PT, R9, 0x1, PT ;  /* 0x000000010900780c */ /* 0x002fe20003f25270 */
[----:B------:R-:W-:Y:S02]  /*16a0*/  IMAD.SHL.U32 R229, R33, 0x80, RZ ;  /* 0x0000008021e57824 */ /* 0x000fe400078e00ff */
[----:B------:R-:W-:Y:S02]  /*16b0*/  IMAD.IADD R11, R35, 0x1, -R0 ;  /* 0x00000001230b7824 */ /* 0x000fe400078e0a00 */
[----:B0-----:R-:W-:-:S08]  /*16c0*/  VIADD R4, R229, 0x7f ;  /* 0x0000007fe5047836 */ /* 0x001fd00000000000 */
[----:B------:R-:W0:Y:S08]  /*16d0*/  @P1 LDC R9, c[0x0][0x44c] ;  /* 0x00011300ff091b82 */ /* 0x000e300000000800 */
[----:B------:R-:W1:Y:S01]  /*16e0*/  @P1 LDC R5, c[0x0][0x450] ;  /* 0x00011400ff051b82 */ /* 0x000e620000000800 */
[----:B0-----:R-:W-:-:S05]  /*16f0*/  @P1 IMAD.HI.U32 R0, R4, R9, RZ ;  /* 0x0000000904001227 */ /* 0x001fca00078e00ff */
[----:B-1----:R-:W-:Y:S02]  /*1700*/  @P1 SHF.R.U32.HI R4, RZ, R5, R0 ;  /* 0x00000005ff041219 */ /* 0x002fe40000011600 */
[----:B--2---:R-:W-:-:S05]  /*1710*/  @P0 IADD3 R26, -R3, R8, RZ ;  /* 0x00000008031a0210 */ /* 0x004fca0007ffe1ff */
[----:B------:R-:W-:-:S04]  /*1720*/  IMAD.IADD R222, R11, 0x1, R26 ;  /* 0x000000010bde7824 */ /* 0x000fc800078e021a */
[C---:B------:R-:W-:Y:S01]  /*1730*/  VIADD R0, R222.reuse, 0x5f ;  /* 0x0000005fde007836 */ /* 0x040fe20000000000 */
[----:B------:R-:W-:-:S03]  /*1740*/  IADD3 R31, R222, 0x60, -R220 ;  /* 0x00000060de1f7810 */ /* 0x000fc60007ffe8dc */
[----:B------:R-:W-:-:S04]  /*1750*/  IMAD.HI R0, R0, 0x2aaaaaab, RZ ;  /* 0x2aaaaaab00007827 */ /* 0x000fc800078e02ff */
[----:B------:R-:W-:Y:S01]  /*1760*/  IMAD.IADD R4, R31, 0x1, R4 ;  /* 0x000000011f047824 */ /* 0x000fe200078e0204 */
[----:B------:R-:W-:-:S03]  /*1770*/  SHF.R.U32.HI R177, RZ, 0x1f, R0 ;  /* 0x0000001fffb17819 */ /* 0x000fc60000011600 */
[----:B------:R-:W-:Y:S01]  /*1780*/  IMAD.HI R4, R4, 0x2aaaaaab, RZ ;  /* 0x2aaaaaab04047827 */ /* 0x000fe200078e02ff */
[----:B------:R-:W-:-:S03]  /*1790*/  LEA.HI.SX32 R177, R0, R177, 0x1c ;  /* 0x000000b100b17211 */ /* 0x000fc600078fe2ff */
[----:B------:R-:W-:Y:S01]  /*17a0*/  IMAD.MOV R0, RZ, RZ, -R11 ;  /* 0x000000ffff007224 */ /* 0x000fe200078e0a0b */
[----:B------:R-:W-:-:S04]  /*17b0*/  SHF.R.U32.HI R3, RZ, 0x1f, R4 ;  /* 0x0000001fff037819 */ /* 0x000fc80000011604 */
[----:B------:R-:W-:-:S04]  /*17c0*/  LEA.HI.SX32 R4, R4, R3, 0x1c ;  /* 0x0000000304047211 */ /* 0x000fc800078fe2ff */
[----:B------:R-:W-:-:S05]  /*17d0*/  VIMNMX R4, R177, R4, PT ;  /* 0x00000004b1047248 */ /* 0x000fca0003fe0100 */
[----:B------:R-:W-:Y:S01]  /*17e0*/  IMAD R3, R4, 0x60, -R11 ;  /* 0x0000006004037824 */ /* 0x000fe200078e0a0b */
[----:B------:R-:W-:-:S04]  /*17f0*/  VIMNMX R4, RZ, R0, !PT ;  /* 0x00000000ff047248 */ /* 0x000fc80007fe0100 */
        /* <DEDUP_REMOVED lines=11> */
[----:B---3--:R-:W-:Y:S05]  /*18b0*/  @!P1 BRA `(.L_x_5172) ;  /* 0x0000004800349947 */ /* 0x008fea0003800000 */
        /* <DEDUP_REMOVED lines=20> */
.L_x_5174:
[----:B------:R-:W-:Y:S05]  /*1a00*/  BSYNC B6 ;  /* 0x0000000000067941 */ /* 0x000fea0003800000 */
.L_x_5173:
[----:B------:R-:W-:Y:S01]  /*1a10*/  IADD3 R27, R19, 0x400, RZ ;  /* 0x00000400131b7810 */ /* 0x000fe20007ffe0ff */
[----:B------:R-:W-:Y:S03]  /*1a20*/  BSSY B6, `(.L_x_5175) ;  /* 0x0000013000067945 */ /* 0x000fe60003800000 */
        /* <DEDUP_REMOVED lines=18> */
.L_x_5176:
[----:B------:R-:W-:Y:S05]  /*1b50*/  BSYNC B6 ;  /* 0x0000000000067941 */ /* 0x000fea0003800000 */
.L_x_5175:
[----:B------:R-:W2:Y:S01]  /*1b60*/  LDL R14, [R1+0x48] ;  /* 0x00004800010e7983 */ /* 0x000ea20000100800 */
[----:B------:R-:W-:Y:S01]  /*1b70*/  ULDC.64 UR4, c[0x0][0x9f8] ;  /* 0x00027e0000047ab9 */ /* 0x000fe20000000a00 */
[----:B------:R-:W0:Y:S01]  /*1b80*/  LDC.64 R56, c[0x0][0x408] ;  /* 0x00010200ff387b82 */ /* 0x000e220000000a00 */
[----:B------:R-:W-:-:S04]  /*1b90*/  ISETP.NE.U32.AND P0, PT, RZ, UR4, PT ;  /* 0x00000004ff007c0c */ /* 0x000fc8000bf05070 */
[----:B------:R-:W-:-:S03]  /*1ba0*/  ISETP.NE.AND.EX P0, PT, RZ, UR5, PT, P0 ;  /* 0x00000005ff007c0c */ /* 0x000fc6000bf05300 */
[----:B------:R-:W1:Y:S10]  /*1bb0*/  LDC R65, c[0x0][0x3f4] ;  /* 0x0000fd00ff417b82 */ /* 0x000e740000000800 */
[----:B------:R-:W-:Y:S01]  /*1bc0*/  @P0 IADD3 R4, P1, R37, UR4, RZ ;  /* 0x0000000425040c10 */ /* 0x000fe2000ff3e0ff */
[----:B------:R-:W-:-:S03]  /*1bd0*/  ULDC UR4, c[0x0][0x320] ;  /* 0x0000c80000047ab9 */ /* 0x000fc60000000800 */
[----:B------:R-:W-:Y:S02]  /*1be0*/  @P0 IADD3.X R5, R32, UR5, RZ, P1, !PT ;  /* 0x0000000520050c10 */ /* 0x000fe40008ffe4ff */
[----:B------:R-:W-:Y:S01]  /*1bf0*/  ISETP.GE.AND P1, PT, R2, UR4, PT ;  /* 0x0000000402007c0c */ /* 0x000fe2000bf26270 */
[----:B------:R-:W3:Y:S02]  /*1c00*/  LDC.64 R32, c[0x0][0x3f8] ;  /* 0x0000fe00ff207b82 */ /* 0x000ee40000000a00 */
        /* <DEDUP_REMOVED lines=15> */
[----:B------:R-:W-:-:S02]  /*1d00*/  ISETP.GE.AND P0, PT, R212, UR4, PT ;  /* 0x00000004d4007c0c */ /* 0x000fc4000bf06270 */
[----:B------:R-:W-:Y:S02]  /*1d10*/  ISETP.GE.AND P1, PT, R211, UR4, PT ;  /* 0x00000004d3007c0c */ /* 0x000fe4000bf26270 */
[----:B------:R-:W-:Y:S02]  /*1d20*/  SHF.R.S32.HI R9, RZ, 0x1f, R23 ;  /* 0x0000001fff097819 */ /* 0x000fe40000011417 */
[----:B------:R-:W-:Y:S02]  /*1d30*/  LOP3.LUT R3, R4, R0, R3, 0xfe, !PT ;  /* 0x0000000004037212 */ /* 0x000fe400078efe03 */
[----:B------:R-:W-:Y:S02]  /*1d40*/  SEL R6, RZ, 0x40, P0 ;  /* 0x00000040ff067807 */ /* 0x000fe40000000000 */
[----:B------:R-:W-:Y:S02]  /*1d50*/  SEL R7, RZ, 0x7fff80, P1 ;  /* 0x007fff80ff077807 */ /* 0x000fe40000800000 */
[----:B------:R-:W-:-:S02]  /*1d60*/  SHF.R.S32.HI R201, RZ, 0x1f, R200 ;  /* 0x0000001fffc97819 */ /* 0x000fc400000114c8 */
[----:B------:R-:W-:Y:S01]  /*1d70*/  LOP3.LUT R3, R7, R3, R6, 0xfe, !PT ;  /* 0x0000000307037212 */ /* 0x000fe200078efe06 */
[C---:B0-----:R-:W-:Y:S02]  /*1d80*/  IMAD R6, R9.reuse, R56, RZ ;  /* 0x0000003809067224 */ /* 0x041fe400078e02ff */
[----:B---3--:R-:W-:Y:S02]  /*1d90*/  IMAD R0, R9, R32, RZ ;  /* 0x0000002009007224 */ /* 0x008fe400078e02ff */
[----:B------:R-:W-:-:S04]  /*1da0*/  IMAD.WIDE.U32 R8, R23, R56, R200 ;  /* 0x0000003817087225 */ /* 0x000fc800078e00c8 */
[----:B------:R-:W-:-:S04]  /*1db0*/  IMAD R55, R23, R57, R6 ;  /* 0x0000003917377224 */ /* 0x000fc800078e0206 */
[----:B------:R-:W-:Y:S02]  /*1dc0*/  IMAD.IADD R9, R9, 0x1, R55 ;  /* 0x0000000109097824 */ /* 0x000fe400078e0237 */
[----:B-----5:R-:W-:-:S04]  /*1dd0*/  IMAD.WIDE.U32 R52, R24, R56, R8 ;  /* 0x0000003818347225 */ /* 0x020fc800078e0008 */
[----:B------:R-:W3:Y:S01]  /*1de0*/  LDL R9, [R1+0x24] ;  /* 0x0000240001097983 */ /* 0x000ee20000100800 */
[----:B------:R-:W0:Y:S01]  /*1df0*/  S2R R38, SR_TID.X ;  /* 0x0000000000267919 */ /* 0x000e220000002100 */
[----:B------:R-:W4:Y:S01]  /*1e00*/  S2R R37, SR_TID.X ;  /* 0x0000000000257919 */ /* 0x000f220000002100 */
[----:B0-----:R-:W-:Y:S01]  /*1e10*/  VIADD R38, R38, 0xffffff80 ;  /* 0xffffff8026267836 */ /* 0x001fe20000000000 */
[----:B----4-:R-:W-:Y:S01]  /*1e20*/  SHF.R.U32.HI R37, RZ, 0x7, R37 ;  /* 0x00000007ff257819 */ /* 0x010fe20000011625 */
[----:B------:R-:W-:Y:S01]  /*1e30*/  IMAD R15, R23, R33, R0 ;  /* 0x00000021170f7224 */ /* 0x000fe200078e0200 */
[----:B-1----:R-:W-:Y:S02]  /*1e40*/  ISETP.GE.AND P0, PT, R16, R65, PT ;  /* 0x000000411000720c */ /* 0x002fe40003f06270 */
[----:B------:R-:W-:Y:S01]  /*1e50*/  ISETP.NE.AND P6, PT, R37, 0x1, PT ;  /* 0x000000012500780c */ /* 0x000fe20003fc5270 */
[----:B------:R-:W-:Y:S01]  /*1e60*/  IMAD.WIDE.U32 R10, R23, R32, R16 ;  /* 0x00000020170a7225 */ /* 0x000fe200078e0010 */
[----:B------:R-:W-:-:S03]  /*1e70*/  SEL R13, R65, RZ, P0 ;  /* 0x000000ff410d7207 */ /* 0x000fc60000000000 */
[----:B------:R-:W-:Y:S02]  /*1e80*/  IMAD.IADD R11, R15, 0x1, R11 ;  /* 0x000000010f0b7824 */ /* 0x000fe400078e020b */
[----:B------:R-:W-:Y:S02]  /*1e90*/  IMAD.IADD R13, R16, 0x1, R13 ;  /* 0x00000001100d7824 */ /* 0x000fe400078e020d */
[----:B------:R-:W-:-:S04]  /*1ea0*/  IMAD.WIDE.U32 R20, R24, R32, R10 ;  /* 0x0000002018147225 */ /* 0x000fc800078e000a */
[----:B------:R-:W-:Y:S01]  /*1eb0*/  VIADD R62, R37, 0x8 ;  /* 0x00000008253e7836 */ /* 0x000fe20000000000 */
[----:B------:R-:W-:Y:S05]  /*1ec0*/  @!P6 WARPSYNC.ALL ;  /* 0x000000000000e948 */ /* 0x000fea0003800000 */
[C---:B------:R-:W-:Y:S02]  /*1ed0*/  VIADD R37, R23.reuse, 0x40 ;  /* 0x0000004017257836 */ /* 0x040fe40000000000 */
[----:B------:R-:W-:Y:S01]  /*1ee0*/  IMAD.WIDE.U32 R4, R23, R32, R200 ;  /* 0x0000002017047225 */ /* 0x000fe200078e00c8 */
[----:B------:R-:W-:Y:S01]  /*1ef0*/  SHF.R.S32.HI R12, RZ, 0x1f, R13 ;  /* 0x0000001fff0c7819 */ /* 0x000fe2000001140d */
[----:B------:R-:W-:-:S02]  /*1f00*/  ULDC UR4, c[0x0][0x2f4] ;  /* 0x0000bd0000047ab9 */ /* 0x000fc40000000800 */
[----:B------:R-:W-:Y:S02]  /*1f10*/  VIADD R10, R23, 0x40 ;  /* 0x00000040170a7836 */ /* 0x000fe40000000000 */
[----:B------:R-:W-:Y:S02]  /*1f20*/  IMAD.SHL.U32 R37, R37, 0x40, RZ ;  /* 0x0000004025257824 */ /* 0x000fe400078e00ff */
[----:B------:R-:W-:Y:S02]  /*1f30*/  IMAD.SHL.U32 R10, R10, 0x40, RZ ;  /* 0x000000400a0a7824 */ /* 0x000fe400078e00ff */
[----:B------:R-:W-:Y:S01]  /*1f40*/  IMAD.IADD R7, R5, 0x1, R15 ;  /* 0x0000000105077824 */ /* 0x000fe200078e020f */
[----:B------:R-:W-:Y:S01]  /*1f50*/  SHF.R.S32.HI R15, RZ, 0x1f, R24 ;  /* 0x0000001fff0f7819 */ /* 0x000fe20000011418 */
[----:B------:R-:W-:Y:S01]  /*1f60*/  IMAD.MOV.U32 R6, RZ, RZ, R4 ;  /* 0x000000ffff067224 */ /* 0x000fe200078e0004 */
[----:B------:R-:W-:Y:S01]  /*1f70*/  LEA.HI R12, R12, R13, RZ, 0x3 ;  /* 0x0000000d0c0c7211 */ /* 0x000fe200078f18ff */
[----:B------:R-:W-:Y:S01]  /*1f80*/  IMAD.WIDE.U32 R4, R23, R56, R16 ;  /* 0x0000003817047225 */ /* 0x000fe200078e0010 */
[----:B------:R-:W-:-:S02]  /*1f90*/  LOP3.LUT R37, R37, 0x1c0, RZ, 0xc0, !PT ;  /* 0x000001c025257812 */ /* 0x000fc400078ec0ff */
[----:B------:R-:W-:Y:S01]  /*1fa0*/  LOP3.LUT R10, R10, 0x1c0, RZ, 0xc0, !PT ;  /* 0x000001c00a0a7812 */ /* 0x000fe200078ec0ff */
[----:B------:R-:W-:Y:S01]  /*1fb0*/  IMAD.IADD R55, R55, 0x1, R5 ;  /* 0x0000000137377824 */ /* 0x000fe200078e0205 */
[----:B------:R-:W-:Y:S01]  /*1fc0*/  MOV R54, R4 ;  /* 0x0000000400367202 */ /* 0x000fe20000000f00 */
[C---:B------:R-:W-:Y:S01]  /*1fd0*/  IMAD R5, R15.reuse, R32, RZ ;  /* 0x000000200f057224 */ /* 0x040fe200078e02ff */
[----:B------:R-:W-:Y:S01]  /*1fe0*/  SHF.R.S32.HI R74, RZ, 0x3, R12 ;  /* 0x00000003ff4a7819 */ /* 0x000fe2000001140c */
[----:B------:R-:W-:Y:S01]  /*1ff0*/  IMAD.MOV.U32 R64, RZ, RZ, 0x20 ;  /* 0x00000020ff407424 */ /* 0x000fe200078e00ff */
[----:B------:R-:W-:Y:S01]  /*2000*/  LOP3.LUT R75, R12, 0xfffffff8, RZ, 0xc0, !PT ;  /* 0xfffffff80c4b7812 */ /* 0x000fe200078ec0ff */
[----:B------:R-:W-:Y:S01]  /*2010*/  IMAD R15, R15, R56, RZ ;  /* 0x000000380f0f7224 */ /* 0x000fe200078e02ff */
[----:B------:R-:W-:Y:S02]  /*2020*/  PRMT R86, R3, 0x8880, RZ ;  /* 0x0000888003567816 */ /* 0x000fe400000000ff */
[----:B------:R-:W-:Y:S01]  /*2030*/  SHF.R.U32.HI R10, RZ, 0x3, R10 ;  /* 0x00000003ff0a7819 */ /* 0x000fe2000001160a */
[----:B------:R-:W-:Y:S01]  /*2040*/  IMAD.IADD R0, R36, 0x1, R35 ;  /* 0x0000000124007824 */ /* 0x000fe200078e0223 */
[----:B------:R-:W-:Y:S01]  /*2050*/  SHF.L.U64.HI R4, R32, 0x6, R33 ;  /* 0x0000000620047819 */ /* 0x000fe20000010221 */
[----:B------:R-:W-:Y:S01]  /*2060*/  IMAD R71, R24, R33, R5 ;  /* 0x0000002118477224 */ /* 0x000fe200078e0205 */
[----:B------:R-:W-:Y:S01]  /*2070*/  SHF.L.U64.HI R35, R56, 0x6, R57 ;  /* 0x0000000638237819 */ /* 0x000fe20000010239 */
[----:B------:R-:W-:Y:S01]  /*2080*/  IMAD R13, R33, 0x60, RZ ;  /* 0x00000060210d7824 */ /* 0x000fe200078e02ff */
[----:B------:R-:W-:Y:S01]  /*2090*/  PRMT R86, R86, 0x7710, RZ ;  /* 0x0000771056567816 */ /* 0x000fe200000000ff */
[----:B------:R-:W-:Y:S01]  /*20a0*/  IMAD.SHL.U32 R5, R32, 0x40, RZ ;  /* 0x0000004020057824 */ /* 0x000fe200078e00ff */
[----:B------:R-:W-:Y:S01]  /*20b0*/  ISETP.GE.AND P2, PT, R2, UR4, PT ;  /* 0x0000000402007c0c */ /* 0x000fe2000bf46270 */
[----:B------:R-:W-:-:S04]  /*20c0*/  IMAD.WIDE.U32 R6, R24, R32, R6 ;  /* 0x0000002018067225 */ /* 0x000fc800078e0006 */
[----:B------:R-:W-:Y:S02]  /*20d0*/  IMAD R67, R57, 0x60, RZ ;  /* 0x0000006039437824 */ /* 0x000fe400078e02ff */
[----:B------:R-:W-:Y:S02]  /*20e0*/  IMAD R15, R24, R57, R15 ;  /* 0x00000039180f7224 */ /* 0x000fe400078e020f */
[----:B------:R-:W-:Y:S02]  /*20f0*/  IMAD.SHL.U32 R58, R56, 0x40, RZ ;  /* 0x00000040383a7824 */ /* 0x000fe400078e00ff */
        /* <DEDUP_REMOVED lines=9> */
[----:B------:R-:W-:Y:S01]  /*2190*/  IMAD.SHL.U32 R65, R65, 0x2, RZ ;  /* 0x0000000241417824 */ /* 0x000fe200078e00ff */
[----:B------:R-:W-:Y:S01]  /*21a0*/  LOP3.LUT R85, R86, 0x20, RZ, 0xc0, !PT ;  /* 0x0000002056557812 */ /* 0x000fe200078ec0ff */
[----:B------:R-:W-:Y:S01]  /*21b0*/  IMAD.IADD R66, R33, 0x1, R13 ;  /* 0x0000000121427824 */ /* 0x000fe200078e020d */
[----:B------:R-:W-:Y:S01]  /*21c0*/  SHF.R.S32.HI R60, RZ, 0x1f, R34 ;  /* 0x0000001fff3c7819 */ /* 0x000fe20000011422 */
[----:B------:R-:W-:Y:S01]  /*21d0*/  IMAD.IADD R67, R57, 0x1, R67 ;  /* 0x0000000139437824 */ /* 0x000fe200078e0243 */
[----:B------:R-:W-:Y:S01]  /*21e0*/  IADD3 R73, R15, R55, RZ ;  /* 0x000000370f497210 */ /* 0x000fe20007ffe0ff */
[----:B------:R-:W-:Y:S01]  /*21f0*/  IMAD.IADD R71, R71, 0x1, R21 ;  /* 0x0000000147477824 */ /* 0x000fe200078e0215 */
[----:B------:R-:W-:Y:S01]  /*2200*/  P2R R88, PR, RZ, 0x4 ;  /* 0x00000004ff587803 */ /* 0x000fe20000000000 */
[----:B------:R-:W-:-:S02]  /*2210*/  IMAD.IADD R72, R53, 0x1, R15 ;  /* 0x0000000135487824 */ /* 0x000fc400078e020f */
[C---:B--2---:R-:W-:Y:S01]  /*2220*/  IMAD.SHL.U32 R59, R14.reuse, 0x40, RZ ;  /* 0x000000400e3b7824 */ /* 0x044fe200078e00ff */
[----:B------:R-:W-:Y:S01]  /*2230*/  @!P6 BAR.SYNC.DEFER_BLOCKING 0x9, 0x100 ;  /* 0x024400000000eb1d */ /* 0x000fe20000010000 */
[----:B------:R-:W-:Y:S02]  /*2240*/  LOP3.LUT P1, RZ, R14, 0x4, RZ, 0xc0, !PT ;  /* 0x000000040eff7812 */ /* 0x000fe4000782c0ff */
[----:B------:R-:W-:-:S04]  /*2250*/  SHF.R.S32.HI R14, RZ, 0x1f, R38 ;  /* 0x0000001fff0e7819 */ /* 0x000fc80000011426 */
[----:B------:R-:W-:-:S04]  /*2260*/  LEA.HI R14, R14, R38, RZ, 0x2 ;  /* 0x000000260e0e7211 */ /* 0x000fc800078f10ff */
[----:B------:R-:W-:-:S05]  /*2270*/  LOP3.LUT R14, R14, 0xfffffffc, RZ, 0xc0, !PT ;  /* 0xfffffffc0e0e7812 */ /* 0x000fca00078ec0ff */
[----:B------:R-:W-:Y:S02]  /*2280*/  IMAD.IADD R14, R38, 0x1, -R14 ;  /* 0x00000001260e7824 */ /* 0x000fe400078e0a0e */
[----:B------:R-:W0:Y:S01]  /*2290*/  S2R R38, SR_TID.X ;  /* 0x0000000000267919 */ /* 0x000e220000002100 */
[----:B------:R-:W-:Y:S01]  /*22a0*/  LOP3.LUT R59, R59, 0x1c0, RZ, 0xc0, !PT ;  /* 0x000001c03b3b7812 */ /* 0x000fe200078ec0ff */
[----:B------:R-:W-:-:S03]  /*22b0*/  IMAD R63, R14, 0x40, R23 ;  /* 0x000000400e3f7824 */ /* 0x000fc600078e0217 */
[----:B------:R-:W-:Y:S02]  /*22c0*/  SHF.R.U32.HI R61, RZ, 0x3, R59 ;  /* 0x00000003ff3d7819 */ /* 0x000fe4000001163b */
[----:B------:R-:W-:-:S04]  /*22d0*/  LOP3.LUT R8, R59, 0x18, R16, 0xf8, !PT ;  /* 0x000000183b087812 */ /* 0x000fc800078ef810 */
[----:B------:R-:W-:Y:S01]  /*22e0*/  LOP3.LUT R8, R8, R61, RZ, 0x3c, !PT ;  /* 0x0000003d08087212 */ /* 0x000fe200078e3cff */
[----:B0-----:R-:W-:-:S05]  /*22f0*/  VIADD R38, R38, 0xffffff80 ;  /* 0xffffff8026267836 */ /* 0x001fca0000000000 */
[----:B------:R-:W-:-:S04]  /*2300*/  SHF.R.S32.HI R14, RZ, 0x1f, R38 ;  /* 0x0000001fff0e7819 */ /* 0x000fc80000011426 */
[----:B------:R-:W-:-:S04]  /*2310*/  LEA.HI R14, R14, R38, RZ, 0x5 ;  /* 0x000000260e0e7211 */ /* 0x000fc800078f28ff */
[----:B------:R-:W-:-:S05]  /*2320*/  SHF.R.S32.HI R14, RZ, 0x5, R14 ;  /* 0x00000005ff0e7819 */ /* 0x000fca000001140e */
        /* <DEDUP_REMOVED lines=9> */
[----:B------:R-:W-:-:S02]  /*23c0*/  SHF.R.S32.HI R76, RZ, 0x1f, R25 ;  /* 0x0000001fff4c7819 */ /* 0x000fc40000011419 */
[----:B------:R-:W-:Y:S02]  /*23d0*/  SHF.R.S32.HI R77, RZ, 0x1f, R75 ;  /* 0x0000001fff4d7819 */ /* 0x000fe4000001144b */
[----:B------:R-:W-:Y:S01]  /*23e0*/  LOP3.LUT R86, R86, 0x40, RZ, 0xc0, !PT ;  /* 0x0000004056567812 */ /* 0x000fe200078ec0ff */
[----:B---3--:R-:W-:-:S07]  /*23f0*/  IMAD.IADD R79, R9, 0x1, R12 ;  /* 0x00000001094f7824 */ /* 0x008fce00078e020c */
.L_x_5230:
[----:B------:R-:W0:Y:S01]  /*2400*/  LDC R95, c[0x0][0x430] ;  /* 0x00010c00ff5f7b82 */ /* 0x000e220000000800 */
[----:B------:R-:W-:Y:S02]  /*2410*/  VIADD R29, R29, 0xffffffff ;  /* 0xffffffff1d1d7836 */ /* 0x000fe40000000000 */
[----:B------:R-:W-:Y:S02]  /*2420*/  IMAD.MOV.U32 R94, RZ, RZ, RZ ;  /* 0x000000ffff5e7224 */ /* 0x000fe400078e00ff */
[----:B------:R-:W-:-:S03]  /*2430*/  IMAD R9, R29, 0x60, R63 ;  /* 0x000000601d097824 */ /* 0x000fc600078e023f */
[----:B-1----:R-:W1:Y:S01]  /*2440*/  LDC R90, c[0x0][0x3f4] ;  /* 0x0000fd00ff5a7b82 */ /* 0x002e620000000800 */
[----:B--2---:R-:W-:Y:S01]  /*2450*/  IMAD.IADD R36, R0, 0x1, R9 ;  /* 0x0000000100247824 */ /* 0x004fe200078e0209 */
[----:B------:R-:W-:-:S03]  /*2460*/  ISETP.GE.AND P2, PT, R9, R26, PT ;  /* 0x0000001a0900720c */ /* 0x000fc60003f46270 */
[----:B------:R-:W-:Y:S01]  /*2470*/  IMAD.MOV.U32 R12, RZ, RZ, R36 ;  /* 0x000000ffff0c7224 */ /* 0x000fe200078e0024 */
[----:B------:R-:W-:Y:S02]  /*2480*/  ISETP.GT.OR P2, PT, R63, 0x5f, P2 ;  /* 0x0000005f3f00780c */ /* 0x000fe40001744670 */
[----:B0-----:R-:W-:-:S11]  /*2490*/  ISETP.NE.AND P3, PT, R95, 0x1, PT ;  /* 0x000000015f00780c */ /* 0x001fd60003f65270 */
[----:B------:R-:W0:Y:S08]  /*24a0*/  @!P2 LDC.64 R10, c[0x0][0x428] ;  /* 0x00010a00ff0aab82 */ /* 0x000e300000000a00 */
[----:B------:R-:W2:Y:S08]  /*24b0*/  @!P2 LDC.64 R8, c[0x0][0x418] ;  /* 0x00010600ff08ab82 */ /* 0x000eb00000000a00 */
[----:B------:R-:W3:Y:S08]  /*24c0*/  @P3 LDC R13, c[0x0][0x434] ;  /* 0x00010d00ff0d3b82 */ /* 0x000ef00000000800 */
[----:B------:R-:W4:Y:S01]  /*24d0*/  @P3 LDC R14, c[0x0][0x438] ;  /* 0x00010e00ff0e3b82 */ /* 0x000f220000000800 */
        /* <DEDUP_REMOVED lines=9> */
[----:B-----5:R0:W5:Y:S01]  /*2570*/  @!P2 LDG.E R94, desc[UR40][R8.64] ;  /* 0x00000028085ea981 */ /* 0x020162000c1e1900 */
        /* <DEDUP_REMOVED lines=31> */
[----:B------:R-:W-:Y:S02]  /*2770*/  IMAD R37, R11, R56, R12 ;  /* 0x000000380b257224 */ /* 0x000fe400078e020c */
[C---:B------:R-:W-:Y:S02]  /*2780*/  IMAD R101, R34.reuse, UR5, R13 ;  /* 0x0000000522657c24 */ /* 0x040fe4000f8e020d */
[----:B------:R-:W-:Y:S01]  /*2790*/  IMAD.WIDE.U32 R12, R34, UR4, R8 ;  /* 0x00000004220c7c25 */ /* 0x000fe2000f8e0008 */
[----:B------:R-:W-:-:S03]  /*27a0*/  ULDC.64 UR4, c[0x0][0x2e8] ;  /* 0x0000ba0000047ab9 */ /* 0x000fc60000000a00 */
[----:B------:R-:W-:Y:S01]  /*27b0*/  IMAD.IADD R101, R13, 0x1, R101 ;  /* 0x000000010d657824 */ /* 0x000fe200078e0265 */
[C---:B------:R-:W-:Y:S01]  /*27c0*/  LEA R100, P3, R12.reuse, UR4, 0x1 ;  /* 0x000000040c647c11 */ /* 0x040fe2000f8608ff */
[----:B------:R-:W-:Y:S02]  /*27d0*/  IMAD R15, R11, R32, R10 ;  /* 0x000000200b0f7224 */ /* 0x000fe400078e020a */
[----:B------:R-:W-:Y:S01]  /*27e0*/  IMAD R98, R29, -0x60, R26 ;  /* 0xffffffa01d627824 */ /* 0x000fe200078e021a */
[----:B------:R-:W-:Y:S01]  /*27f0*/  LEA.HI.X R101, R12, UR5, R101, 0x1, P3 ;  /* 0x000000050c657c11 */ /* 0x000fe200098f0c65 */
[----:B------:R-:W-:-:S03]  /*2800*/  IMAD.WIDE.U32 R10, R32, R29, RZ ;  /* 0x0000001d200a7225 */ /* 0x000fc600078e00ff */
[----:B------:R-:W-:Y:S01]  /*2810*/  VIMNMX R98, R98, 0x60, PT ;  /* 0x0000006062627848 */ /* 0x000fe20003fe0100 */
[----:B------:R-:W-:Y:S01]  /*2820*/  IMAD.WIDE.U32 R8, R56, R29, RZ ;  /* 0x0000001d38087225 */ /* 0x000fe200078e00ff */
[----:B------:R-:W-:-:S03]  /*2830*/  IADD3 R87, R11, R15, RZ ;  /* 0x0000000f0b577210 */ /* 0x000fc60007ffe0ff */
        /* <DEDUP_REMOVED lines=30> */
.L_x_5181:
[----:B------:R-:W-:Y:S05]  /*2a20*/  BSYNC B1 ;  /* 0x0000000000017941 */ /* 0x000fea0003800000 */
.L_x_5180:
[----:B0-----:R-:W-:Y:S01]  /*2a30*/  VIADD R12, R23, 0x40 ;  /* 0x00000040170c7836 */ /* 0x001fe20000000000 */
[----:B------:R-:W-:Y:S01]  /*2a40*/  BSSY B1, `(.L_x_5182) ;  /* 0x000001c000017945 */ /* 0x000fe20003800000 */
[----:B------:R-:W-:Y:S02]  /*2a50*/  CS2R R40, SRZ ;  /* 0x0000000000287805 */ /* 0x000fe4000001ff00 */
        /* <DEDUP_REMOVED lines=26> */
.L_x_5183:
[----:B------:R-:W-:Y:S05]  /*2c00*/  BSYNC B1 ;  /* 0x0000000000017941 */ /* 0x000fea0003800000 */
.L_x_5182:
[----:B0-----:R-:W-:Y:S01]  /*2c10*/  IMAD.MOV.U32 R8, RZ, RZ, R48 ;  /* 0x000000ffff087224 */ /* 0x001fe200078e0030 */
[----:B------:R-:W-:Y:S01]  /*2c20*/  ISETP.NE.AND P3, PT, R204, 0x3, PT ;  /* 0x00000003cc00780c */ /* 0x000fe20003f65270 */
        /* <DEDUP_REMOVED lines=23> */
[----:B------:R-:W-:-:S02]  /*2da0*/  MOV R9, R39 ;  /* 0x0000002700097202 */ /* 0x000fc40000000f00 */
[----:B------:R-:W-:Y:S02]  /*2db0*/  PRMT R119, R13, 0x7610, R119 ;  /* 0x000076100d777816 */ /* 0x000fe40000000077 */
[----:B------:R-:W-:Y:S02]  /*2dc0*/  PRMT R104, R8, 0x7610, R104 ;  /* 0x0000761008687816 */ /* 0x000fe40000000068 */
[----:B------:R-:W-:Y:S02]  /*2dd0*/  PRMT R105, R9, 0x7610, R105 ;  /* 0x0000761009697816 */ /* 0x000fe40000000069 */
[----:B------:R-:W-:Y:S02]  /*2de0*/  PRMT R108, R10, 0x7610, R108 ;  /* 0x000076100a6c7816 */ /* 0x000fe4000000006c */
[----:B------:R-:W-:Y:S01]  /*2df0*/  PRMT R109, R11, 0x7610, R109 ;  /* 0x000076100b6d7816 */ /* 0x000fe2000000006d */
[----:B------:R-:W-:Y:S06]  /*2e00*/  @!P3 BRA `(.L_x_5184) ;  /* 0x000000000004b947 */ /* 0x000fec0003800000 */
[----:B------:R-:W-:Y:S01]  /*2e10*/  BPT.TRAP 0x1 ;  /* 0x000000040000795c */ /* 0x000fe20000300000 */
.L_x_5184:
[----:B------:R-:W-:Y:S01]  /*2e20*/  IMAD R87, R18, 0x8, R19 ;  /* 0x0000000812577824 */ /* 0x000fe200078e0213 */
[----:B------:R-:W-:Y:S01]  /*2e30*/  SHF.L.U32 R99, R205, 0x1f, RZ ;  /* 0x0000001fcd637819 */ /* 0x000fe200000006ff */
[----:B------:R-:W-:Y:S03]  /*2e40*/  BSSY B1, `(.L_x_5185) ;  /* 0x0000003000017945 */ /* 0x000fe60003800000 */
[----:B------:R-:W0:Y:S02]  /*2e50*/  SYNCS.PHASECHK.TRANS64.TRYWAIT P5, [R87+URZ+0x22890], R99 ;  /* 0x02289063570075a7 */ /* 0x000e2400080a017f */
[----:B0-----:R-:W-:Y:S05]  /*2e60*/  @!P5 BRA `(.L_x_5186) ;  /* 0x0000018c0030d947 */ /* 0x001fea0003800000 */
.L_x_5448:
[----:B------:R-:W-:Y:S05]  /*2e70*/  BSYNC B1 ;  /* 0x0000000000017941 */ /* 0x000fea0003800000 */
.L_x_5185:
[----:B------:R-:W-:-:S03]  /*2e80*/  UMOV UR4, 0xffffffff ;  /* 0xffffffff00047882 */ /* 0x000fc60000000000 */
[----:B------:R-:W-:Y:S05]  /*2e90*/  BRA.DIV UR4, `(.L_x_5187) ;  /* 0x0000018e04387947 */ /* 0x000fea000b800000 */
[----:B------:R1:W2:Y:S04]  /*2ea0*/  SHFL.IDX PT, R91, R101, RZ, 0x1c1f ;  /* 0x001c1fff655b7589 */ /* 0x0002a800000e0000 */
[----:B------:R1:W3:Y:S02]  /*2eb0*/  SHFL.IDX PT, R14, R100, RZ, 0x1c1f ;  /* 0x001c1fff640e7589 */ /* 0x0002e400000e0000 */
.L_x_5452:
        /* <DEDUP_REMOVED lines=14> */
[----:B------:R-:W-:Y:S01]  /*2fa0*/  SHF.R.U32.HI R111, RZ, 0x10, R49 ;  /* 0x00000010ff6f7819 */ /* 0x000fe20000011631 */
[----:B------:R-:W-:Y:S01]  /*2fb0*/  IMAD.U32 R49, R11, 0x10000, RZ ;  /* 0x000100000b317824 */ /* 0x000fe200078e00ff */
        /* <DEDUP_REMOVED lines=13> */
[----:B------:R-:W-:-:S02]  /*3090*/  IMAD.U32 R9, R8, 0x10000, RZ ;  /* 0x0001000008097824 */ /* 0x000fc400078e00ff */
[C---:B------:R-:W-:Y:S01]  /*30a0*/  FMUL.FTZ R117, R11.reuse, R114 ;  /* 0x000000720b757220 */ /* 0x040fe20000410000 */
[----:B------:R-:W-:Y:S01]  /*30b0*/  LOP3.LUT R8, R8, 0xffff0000, RZ, 0xc0, !PT ;  /* 0xffff000008087812 */ /* 0x000fe200078ec0ff */
[C---:B------:R-:W-:Y:S01]  /*30c0*/  FMUL.FTZ R118, R48.reuse, R116 ;  /* 0x0000007430767220 */ /* 0x040fe20000410000 */
[----:B------:R-:W-:Y:S01]  /*30d0*/  FMUL.FTZ R11, R11, R110 ;  /* 0x0000006e0b0b7220 */ /* 0x000fe20000410000 */
        /* <DEDUP_REMOVED lines=22> */
.L_x_5193:
[----:B------:R-:W-:Y:S05]  /*3240*/  BSYNC B3 ;  /* 0x0000000000037941 */ /* 0x000fea0003800000 */
.L_x_5192:
[----:B0-----:R4:W-:Y:S02]  /*3250*/  ST.E.128 desc[UR40][R12.64], R8 ;  /* 0x000000080c007985 */ /* 0x0019e4000c101d28 */
.L_x_5191:
[----:B------:R-:W-:Y:S05]  /*3260*/  BSYNC B2 ;  /* 0x0000000000027941 */ /* 0x000fea0003800000 */
.L_x_5190:
        /* <DEDUP_REMOVED lines=18> */
[----:B------:R-:W-:Y:S02]  /*3390*/  LOP3.LUT R45, R11, 0xffff0000, RZ, 0xc0, !PT ;  /* 0xffff00000b2d7812 */ /* 0x000fe400078ec0ff */
        /* <DEDUP_REMOVED lines=8> */
[----:B------:R-:W-:Y:S01]  /*3420*/  SHF.L.U32 R110, R91, 0x10, RZ ;  /* 0x000000105b6e7819 */ /* 0x000fe200000006ff */
[----:B------:R-:W-:Y:S01]  /*3430*/  FMUL.FTZ R112, R11, R47 ;  /* 0x0000002f0b707220 */ /* 0x000fe20000410000 */
[----:B------:R-:W-:Y:S01]  /*3440*/  LOP3.LUT R91, R91, 0xffff0000, RZ, 0xc0, !PT ;  /* 0xffff00005b5b7812 */ /* 0x000fe200078ec0ff */
[----:B------:R-:W-:Y:S01]  /*3450*/  IMAD.U32 R10, R9, 0x10000, RZ ;  /* 0x00010000090a7824 */ /* 0x000fe200078e00ff */
[----:B------:R-:W-:Y:S01]  /*3460*/  LOP3.LUT R48, R48, 0xffff0000, RZ, 0xc0, !PT ;  /* 0xffff000030307812 */ /* 0x000fe200078ec0ff */
[CC--:B------:R-:W-:Y:S01]  /*3470*/  FMUL.FTZ R11, R15.reuse, R110.reuse ;  /* 0x0000006e0f0b7220 */ /* 0x0c0fe20000410000 */
[-C--:B------:R-:W-:Y:S01]  /*3480*/  FMUL.FTZ R15, R15, R49.reuse ;  /* 0x000000310f0f7220 */ /* 0x080fe20000410000 */
[C---:B------:R-:W-:Y:S01]  /*3490*/  IMAD.U32 R9, R8.reuse, 0x10000, RZ ;  /* 0x0001000008097824 */ /* 0x040fe200078e00ff */
[----:B------:R-:W-:Y:S01]  /*34a0*/  LOP3.LUT R8, R8, 0xffff0000, RZ, 0xc0, !PT ;  /* 0xffff000008087812 */ /* 0x000fe200078ec0ff */
[C---:B------:R-:W-:Y:S01]  /*34b0*/  FFMA.FTZ R49, R14.reuse, R49, -R11 ;  /* 0x000000310e317223 */ /* 0x040fe2000001080b */
        /* <DEDUP_REMOVED lines=17> */
.L_x_5195:
[----:B------:R-:W-:Y:S05]  /*35d0*/  BSYNC B2 ;  /* 0x0000000000027941 */ /* 0x000fea0003800000 */
.L_x_5194:
[----:B0-----:R0:W-:Y:S02]  /*35e0*/  ST.E.128 desc[UR40][R12.64], R8 ;  /* 0x000000080c007985 */ /* 0x0011e4000c101d28 */
.L_x_5189:
[----:B------:R-:W-:Y:S05]  /*35f0*/  BSYNC B1 ;  /* 0x0000000000017941 */ /* 0x000fea0003800000 */
.L_x_5188:
[----:B------:R-:W-:-:S03]  /*3600*/  UMOV UR4, 0xffffffff ;  /* 0xffffffff00047882 */ /* 0x000fc60000000000 */
[----:B------:R-:W-:Y:S05]  /*3610*/  BRA.DIV UR4, `(.L_x_5196) ;  /* 0x0000018604a07947 */ /* 0x000fea000b800000 */
[----:B-1----:R-:W1:Y:S04]  /*3620*/  SHFL.IDX PT, R101, R101, 0x1, 0x1c1f ;  /* 0x003c1f0065657f89 */ /* 0x002e6800000e0000 */
[----:B---3--:R3:W0:Y:S02]  /*3630*/  SHFL.IDX PT, R14, R100, 0x1, 0x1c1f ;  /* 0x003c1f00640e7f89 */ /* 0x00862400000e0000 */
.L_x_5456:
        /* <DEDUP_REMOVED lines=9> */
[----:B------:R-:W-:Y:S01]  /*36d0*/  SHF.R.U32.HI R44, RZ, 0x10, R43 ;  /* 0x00000010ff2c7819 */ /* 0x000fe2000001162b */
[----:B----4-:R-:W-:Y:S01]  /*36e0*/  IMAD.U32 R15, R10, 0x10000, RZ ;  /* 0x000100000a0f7824 */ /* 0x010fe200078e00ff */
[--C-:B------:R-:W-:Y:S02]  /*36f0*/  SHF.R.U32.HI R46, RZ, 0x10, R41.reuse ;  /* 0x00000010ff2e7819 */ /* 0x100fe40000011629 */
[----:B------:R-:W-:Y:S02]  /*3700*/  PRMT R109, R109, 0x5410, R44 ;  /* 0x000054106d6d7816 */ /* 0x000fe4000000002c */
[----:B------:R-:W-:Y:S02]  /*3710*/  PRMT R107, R107, 0x5410, R46 ;  /* 0x000054106b6b7816 */ /* 0x000fe4000000002e */
[----:B------:R-:W-:Y:S01]  /*3720*/  SHF.R.U64 R47, R40, 0x10, R41 ;  /* 0x00000010282f7819 */ /* 0x000fe20000001229 */
[----:B------:R-:W-:Y:S01]  /*3730*/  IMAD.U32 R46, R109, 0x10000, RZ ;  /* 0x000100006d2e7824 */ /* 0x000fe200078e00ff */
[----:B------:R-:W-:Y:S01]  /*3740*/  SHF.R.U64 R45, R42, 0x10, R43 ;  /* 0x000000102a2d7819 */ /* 0x000fe2000000122b */
[----:B------:R-:W-:Y:S01]  /*3750*/  IMAD.U32 R44, R107, 0x10000, RZ ;  /* 0x000100006b2c7824 */ /* 0x000fe200078e00ff */
[----:B------:R-:W-:Y:S01]  /*3760*/  LOP3.LUT R40, R10, 0xffff0000, RZ, 0xc0, !PT ;  /* 0xffff00000a287812 */ /* 0x000fe200078ec0ff */
[----:B------:R-:W-:Y:S01]  /*3770*/  IMAD.U32 R41, R11, 0x10000, RZ ;  /* 0x000100000b297824 */ /* 0x000fe200078e00ff */
[----:B------:R-:W-:Y:S01]  /*3780*/  PRMT R106, R106, 0x5410, R47 ;  /* 0x000054106a6a7816 */ /* 0x000fe2000000002f */
[----:B------:R-:W-:Y:S01]  /*3790*/  IMAD.U32 R10, R9, 0x10000, RZ ;  /* 0x00010000090a7824 */ /* 0x000fe200078e00ff */
[----:B------:R-:W-:Y:S01]  /*37a0*/  PRMT R108, R108, 0x5410, R45 ;  /* 0x000054106c6c7816 */ /* 0x000fe2000000002d */
[C---:B------:R-:W-:Y:S01]  /*37b0*/  FMUL.FTZ R50, R40.reuse, R46 ;  /* 0x0000002e28327220 */ /* 0x040fe20000410000 */
[----:B------:R-:W-:Y:S01]  /*37c0*/  LOP3.LUT R42, R11, 0xffff0000, RZ, 0xc0, !PT ;  /* 0xffff00000b2a7812 */ /* 0x000fe200078ec0ff */
[-C--:B------:R-:W-:Y:S01]  /*37d0*/  FMUL.FTZ R40, R40, R44.reuse ;  /* 0x0000002c28287220 */ /* 0x080fe20000410000 */
[----:B------:R-:W-:Y:S01]  /*37e0*/  LOP3.LUT R11, R9, 0xffff0000, RZ, 0xc0, !PT ;  /* 0xffff0000090b7812 */ /* 0x000fe200078ec0ff */
[C---:B------:R-:W-:Y:S01]  /*37f0*/  FFMA.FTZ R50, R15.reuse, R44, -R50 ;  /* 0x0000002c0f327223 */ /* 0x040fe20000010832 */
[----:B------:R-:W-:Y:S01]  /*3800*/  LOP3.LUT R45, R108, 0xffff0000, RZ, 0xc0, !PT ;  /* 0xffff00006c2d7812 */ /* 0x000fe200078ec0ff */
[----:B------:R-:W-:Y:S01]  /*3810*/  IMAD.U32 R9, R8, 0x10000, RZ ;  /* 0x0001000008097824 */ /* 0x000fe200078e00ff */
[----:B------:R-:W-:Y:S01]  /*3820*/  LOP3.LUT R43, R106, 0xffff0000, RZ, 0xc0, !PT ;  /* 0xffff00006a2b7812 */ /* 0x000fe200078ec0ff */
[----:B------:R-:W-:Y:S01]  /*3830*/  FFMA.FTZ R15, R15, R46, R40 ;  /* 0x0000002e0f0f7223 */ /* 0x000fe20000010028 */
[----:B------:R-:W-:Y:S01]  /*3840*/  LOP3.LUT R109, R109, 0xffff0000, RZ, 0xc0, !PT ;  /* 0xffff00006d6d7812 */ /* 0x000fe200078ec0ff */
[----:B------:R-:W-:Y:S01]  /*3850*/  FMUL.FTZ R47, R11, R45 ;  /* 0x0000002d0b2f7220 */ /* 0x000fe20000410000 */
[----:B------:R-:W-:Y:S01]  /*3860*/  LOP3.LUT R107, R107, 0xffff0000, RZ, 0xc0, !PT ;  /* 0xffff00006b6b7812 */ /* 0x000fe200078ec0ff */
[----:B------:R-:W-:Y:S01]  /*3870*/  FMUL.FTZ R48, R11, R43 ;  /* 0x0000002b0b307220 */ /* 0x000fe20000410000 */
[----:B------:R-:W-:Y:S01]  /*3880*/  LOP3.LUT R8, R8, 0xffff0000, RZ, 0xc0, !PT ;  /* 0xffff000008087812 */ /* 0x000fe200078ec0ff */
[----:B------:R-:W-:Y:S01]  /*3890*/  FMUL.FTZ R40, R42, R109 ;  /* 0x0000006d2a287220 */ /* 0x000fe20000410000 */
[----:B------:R-:W-:-:S02]  /*38a0*/  IMAD.U32 R108, R108, 0x10000, RZ ;  /* 0x000100006c6c7824 */ /* 0x000fc400078e00ff */
[----:B------:R-:W-:Y:S01]  /*38b0*/  FMUL.FTZ R42, R42, R107 ;  /* 0x0000006b2a2a7220 */ /* 0x000fe20000410000 */
[----:B------:R-:W-:Y:S02]  /*38c0*/  IMAD.U32 R106, R106, 0x10000, RZ ;  /* 0x000100006a6a7824 */ /* 0x000fe400078e00ff */
        /* <DEDUP_REMOVED lines=14> */
.L_x_5201:
[----:B------:R-:W-:Y:S05]  /*39b0*/  BSYNC B2 ;  /* 0x0000000000027941 */ /* 0x000fea0003800000 */
.L_x_5200:
[----:B----4-:R0:W-:Y:S02]  /*39c0*/  ST.E.128 desc[UR40][R12.64], R8 ;  /* 0x000000080c007985 */ /* 0x0101e4000c101d28 */
.L_x_5199:
[----:B------:R-:W-:Y:S05]  /*39d0*/  BSYNC B1 ;  /* 0x0000000000017941 */ /* 0x000fea0003800000 */
.L_x_5198:
        /* <DEDUP_REMOVED lines=8> */
[--C-:B------:R-:W-:Y:S01]  /*3a60*/  SHF.R.U64 R41, R38, 0x10, R39.reuse ;  /* 0x0000001026297819 */ /* 0x100fe20000001227 */
[----:B----4-:R-:W-:Y:S01]  /*3a70*/  IMAD.U32 R14, R10, 0x10000, RZ ;  /* 0x000100000a0e7824 */ /* 0x010fe200078e00ff */
[----:B------:R-:W-:Y:S02]  /*3a80*/  SHF.R.U32.HI R38, RZ, 0x10, R39 ;  /* 0x00000010ff267819 */ /* 0x000fe40000011627 */
[--C-:B------:R-:W-:Y:S02]  /*3a90*/  SHF.R.U32.HI R40, RZ, 0x10, R37.reuse ;  /* 0x00000010ff287819 */ /* 0x100fe40000011625 */
[----:B------:R-:W-:Y:S02]  /*3aa0*/  PRMT R105, R105, 0x5410, R38 ;  /* 0x0000541069697816 */ /* 0x000fe40000000026 */
[----:B------:R-:W-:Y:S01]  /*3ab0*/  SHF.R.U64 R43, R36, 0x10, R37 ;  /* 0x00000010242b7819 */ /* 0x000fe20000001225 */
[----:B------:R-:W-:Y:S01]  /*3ac0*/  IMAD.U32 R36, R11, 0x10000, RZ ;  /* 0x000100000b247824 */ /* 0x000fe200078e00ff */
[----:B------:R-:W-:-:S02]  /*3ad0*/  PRMT R103, R103, 0x5410, R40 ;  /* 0x0000541067677816 */ /* 0x000fc40000000028 */
[----:B------:R-:W-:Y:S01]  /*3ae0*/  PRMT R104, R104, 0x5410, R41 ;  /* 0x0000541068687816 */ /* 0x000fe20000000029 */
[----:B------:R-:W-:Y:S01]  /*3af0*/  IMAD.U32 R41, R105, 0x10000, RZ ;  /* 0x0001000069297824 */ /* 0x000fe200078e00ff */
[----:B------:R-:W-:Y:S01]  /*3b00*/  LOP3.LUT R15, R10, 0xffff0000, RZ, 0xc0, !PT ;  /* 0xffff00000a0f7812 */ /* 0x000fe200078ec0ff */
[----:B------:R-:W-:Y:S01]  /*3b10*/  IMAD.U32 R39, R103, 0x10000, RZ ;  /* 0x0001000067277824 */ /* 0x000fe200078e00ff */
[----:B------:R-:W-:Y:S02]  /*3b20*/  LOP3.LUT R37, R11, 0xffff0000, RZ, 0xc0, !PT ;  /* 0xffff00000b257812 */ /* 0x000fe400078ec0ff */
[----:B------:R-:W-:Y:S01]  /*3b30*/  PRMT R102, R102, 0x5410, R43 ;  /* 0x0000541066667816 */ /* 0x000fe2000000002b */
[----:B------:R-:W-:Y:S01]  /*3b40*/  FMUL.FTZ R45, R15, R41 ;  /* 0x000000290f2d7220 */ /* 0x000fe20000410000 */
[----:B------:R-:W-:Y:S01]  /*3b50*/  LOP3.LUT R11, R9, 0xffff0000, RZ, 0xc0, !PT ;  /* 0xffff0000090b7812 */ /* 0x000fe200078ec0ff */
[-C--:B------:R-:W-:Y:S01]  /*3b60*/  FMUL.FTZ R15, R15, R39.reuse ;  /* 0x000000270f0f7220 */ /* 0x080fe20000410000 */
[----:B------:R-:W-:Y:S01]  /*3b70*/  LOP3.LUT R40, R104, 0xffff0000, RZ, 0xc0, !PT ;  /* 0xffff000068287812 */ /* 0x000fe200078ec0ff */
[----:B------:R-:W-:Y:S01]  /*3b80*/  FFMA.FTZ R45, R14, R39, -R45 ;  /* 0x000000270e2d7223 */ /* 0x000fe2000001082d */
[----:B------:R-:W-:Y:S01]  /*3b90*/  SHF.L.U32 R10, R9, 0x10, RZ ;  /* 0x00000010090a7819 */ /* 0x000fe200000006ff */
[----:B------:R-:W-:Y:S01]  /*3ba0*/  IMAD.U32 R9, R8, 0x10000, RZ ;  /* 0x0001000008097824 */ /* 0x000fe200078e00ff */
[----:B------:R-:W-:Y:S01]  /*3bb0*/  LOP3.LUT R38, R102, 0xffff0000, RZ, 0xc0, !PT ;  /* 0xffff000066267812 */ /* 0x000fe200078ec0ff */
[----:B------:R-:W-:Y:S01]  /*3bc0*/  FMUL.FTZ R43, R11, R40 ;  /* 0x000000280b2b7220 */ /* 0x000fe20000410000 */
[----:B------:R-:W-:Y:S01]  /*3bd0*/  LOP3.LUT R105, R105, 0xffff0000, RZ, 0xc0, !PT ;  /* 0xffff000069697812 */ /* 0x000fe200078ec0ff */
[----:B------:R-:W-:Y:S01]  /*3be0*/  FFMA.FTZ R14, R14, R41, R15 ;  /* 0x000000290e0e7223 */ /* 0x000fe2000001000f */
[----:B------:R-:W-:Y:S01]  /*3bf0*/  LOP3.LUT R103, R103, 0xffff0000, RZ, 0xc0, !PT ;  /* 0xffff000067677812 */ /* 0x000fe200078ec0ff */
[-C--:B------:R-:W-:Y:S01]  /*3c00*/  FMUL.FTZ R11, R11, R38.reuse ;  /* 0x000000260b0b7220 */ /* 0x080fe20000410000 */
[----:B------:R-:W-:Y:S01]  /*3c10*/  LOP3.LUT R8, R8, 0xffff0000, RZ, 0xc0, !PT ;  /* 0xffff000008087812 */ /* 0x000fe200078ec0ff */
[----:B------:R-:W-:Y:S01]  /*3c20*/  FFMA.FTZ R43, R10, R38, -R43 ;  /* 0x000000260a2b7223 */ /* 0x000fe2000001082b */
[----:B------:R-:W-:-:S02]  /*3c30*/  IMAD.U32 R104, R104, 0x10000, RZ ;  /* 0x0001000068687824 */ /* 0x000fc400078e00ff */
[C---:B------:R-:W-:Y:S01]  /*3c40*/  FMUL.FTZ R15, R37.reuse, R105 ;  /* 0x00000069250f7220 */ /* 0x040fe20000410000 */
[----:B------:R-:W-:Y:S02]  /*3c50*/  IMAD.U32 R102, R102, 0x10000, RZ ;  /* 0x0001000066667824 */ /* 0x000fe400078e00ff */
[-C--:B------:R-:W-:Y:S01]  /*3c60*/  FMUL.FTZ R38, R37, R103.reuse ;  /* 0x0000006725267220 */ /* 0x080fe20000410000 */
[----:B------:R-:W-:Y:S01]  /*3c70*/  FFMA.FTZ R40, R10, R40, R11 ;  /* 0x000000280a287223 */ /* 0x000fe2000001000b */
        /* <DEDUP_REMOVED lines=12> */
.L_x_5203:
[----:B------:R-:W-:Y:S05]  /*3d40*/  BSYNC B1 ;  /* 0x0000000000017941 */ /* 0x000fea0003800000 */
.L_x_5202:
[----:B----4-:R0:W-:Y:S01]  /*3d50*/  ST.E.128 desc[UR40][R12.64], R8 ;  /* 0x000000080c007985 */ /* 0x0101e2000c101d28 */
[----:B------:R-:W-:Y:S05]  /*3d60*/  BRA `(.L_x_5197) ;  /* 0x0000001800687947 */ /* 0x000fea0003800000 */
.L_x_5179:
        /* <DEDUP_REMOVED lines=13> */
[----:B------:R-:W-:Y:S01]  /*3e40*/  @!P3 IADD3 R9, P4, R20, R10, RZ ;  /* 0x0000000a1409b210 */ /* 0x000fe20007f9e0ff */
[----:B------:R-:W0:Y:S04]  /*3e50*/  @!P3 LDC.64 R14, c[0x0][0x400] ;  /* 0x00010000ff0ebb82 */ /* 0x000e280000000a00 */
[----:B------:R-:W-:-:S04]  /*3e60*/  @!P3 IMAD.X R12, R87, 0x1, R71, P4 ;  /* 0x00000001570cb824 */ /* 0x000fc800020e0647 */
[----:B------:R-:W1:Y:S02]  /*3e70*/  @!P3 LDC.64 R10, c[0x0][0x3e8] ;  /* 0x0000fa00ff0abb82 */ /* 0x000e640000000a00 */
[----:B-1----:R-:W-:-:S04]  /*3e80*/  @!P3 LEA R10, P4, R9, R10, 0x1 ;  /* 0x0000000a090ab211 */ /* 0x002fc800078808ff */
[----:B------:R-:W-:Y:S02]  /*3e90*/  @!P3 LEA.HI.X R11, R9, R11, R12, 0x1, P4 ;  /* 0x0000000b090bb211 */ /* 0x000fe400020f0c0c */
[----:B------:R-:W-:Y:S01]  /*3ea0*/  @!P3 IADD3 R8, P4, R54, R8, RZ ;  /* 0x000000083608b210 */ /* 0x000fe20007f9e0ff */
[----:B------:R-:W1:Y:S02]  /*3eb0*/  @!P2 LDC.64 R12, c[0x0][0x3e8] ;  /* 0x0000fa00ff0cab82 */ /* 0x000e640000000a00 */
[----:B------:R1:W2:Y:S02]  /*3ec0*/  @!P3 LDG.E.128 R36, desc[UR40][R10.64] ;  /* 0x000000280a24b981 */ /* 0x0002a4000c1e1d00 */
[----:B------:R-:W-:Y:S01]  /*3ed0*/  @!P3 IMAD.X R9, R102, 0x1, R73, P4 ;  /* 0x000000016609b824 */ /* 0x000fe200020e0649 */
[----:B0-----:R-:W-:-:S04]  /*3ee0*/  @!P3 LEA R14, P4, R8, R14, 0x1 ;  /* 0x0000000e080eb211 */ /* 0x001fc800078808ff */
[----:B------:R-:W-:Y:S02]  /*3ef0*/  @!P3 LEA.HI.X R15, R8, R15, R9, 0x1, P4 ;  /* 0x0000000f080fb211 */ /* 0x000fe400020f0c09 */
[----:B------:R-:W0:Y:S03]  /*3f00*/  @!P2 LDC.64 R8, c[0x0][0x400] ;  /* 0x00010000ff08ab82 */ /* 0x000e260000000a00 */
[----:B------:R2:W3:Y:S01]  /*3f10*/  @!P3 LDG.E.128 R40, desc[UR40][R14.64] ;  /* 0x000000280e28b981 */ /* 0x0004e2000c1e1d00 */
[----:B------:R-:W-:Y:S02]  /*3f20*/  CS2R R46, SRZ ;  /* 0x00000000002e7805 */ /* 0x000fe4000001ff00 */
[----:B-1----:R-:W-:-:S04]  /*3f30*/  @!P2 LEA R10, P3, R44, R12, 0x1 ;  /* 0x0000000c2c0aa211 */ /* 0x002fc800078608ff */
[----:B------:R-:W-:Y:S02]  /*3f40*/  @!P2 LEA.HI.X R11, R44, R13, R45, 0x1, P3 ;  /* 0x0000000d2c0ba211 */ /* 0x000fe400018f0c2d */
[----:B------:R-:W-:Y:S02]  /*3f50*/  CS2R R44, SRZ ;  /* 0x00000000002c7805 */ /* 0x000fe4000001ff00 */
[----:B------:R-:W-:Y:S02]  /*3f60*/  CS2R R50, SRZ ;  /* 0x0000000000327805 */ /* 0x000fe4000001ff00 */
[C---:B0-----:R-:W-:Y:S02]  /*3f70*/  @!P2 LEA R8, P3, R48.reuse, R8, 0x1 ;  /* 0x000000083008a211 */ /* 0x041fe400078608ff */
[----:B------:R3:W4:Y:S02]  /*3f80*/  @!P2 LDG.E.128 R44, desc[UR40][R10.64] ;  /* 0x000000280a2ca981 */ /* 0x000724000c1e1d00 */
[----:B------:R-:W-:-:S02]  /*3f90*/  @!P2 LEA.HI.X R9, R48, R9, R49, 0x1, P3 ;  /* 0x000000093009a211 */ /* 0x000fc400018f0c31 */
[----:B------:R-:W-:-:S06]  /*3fa0*/  CS2R R48, SRZ ;  /* 0x0000000000307805 */ /* 0x000fcc000001ff00 */
[----:B------:R0:W5:Y:S01]  /*3fb0*/  @!P2 LDG.E.128 R48, desc[UR40][R8.64] ;  /* 0x000000280830a981 */ /* 0x000162000c1e1d00 */
[----:B------:R-:W-:Y:S02]  /*3fc0*/  ISETP.NE.AND P3, PT, R204, 0x3, PT ;  /* 0x00000003cc00780c */ /* 0x000fe40003f65270 */
[----:B------:R-:W-:Y:S01]  /*3fd0*/  ISETP.GE.AND P2, PT, R16, R90, PT ;  /* 0x0000005a1000720c */ /* 0x000fe20003f46270 */
[----:B--2---:R-:W-:-:S05]  /*3fe0*/  IMAD.MOV.U32 R15, RZ, RZ, R37 ;  /* 0x000000ffff0f7224 */ /* 0x004fca00078e0025 */
[----:B------:R-:W-:Y:S01]  /*3ff0*/  PRMT R105, R105, 0x5410, R15 ;  /* 0x0000541069697816 */ /* 0x000fe2000000000f */
[----:B---3--:R-:W-:Y:S01]  /*4000*/  IMAD.MOV.U32 R10, RZ, RZ, R42 ;  /* 0x000000ffff0a7224 */ /* 0x008fe200078e002a */
[----:B------:R-:W-:Y:S01]  /*4010*/  MOV R11, R41 ;  /* 0x00000029000b7202 */ /* 0x000fe20000000f00 */
[----:B0-----:R-:W-:Y:S02]  /*4020*/  IMAD.MOV.U32 R8, RZ, RZ, R43 ;  /* 0x000000ffff087224 */ /* 0x001fe400078e002b */
[----:B------:R-:W-:Y:S01]  /*4030*/  IMAD.MOV.U32 R9, RZ, RZ, R40 ;  /* 0x000000ffff097224 */ /* 0x000fe200078e0028 */
[----:B------:R-:W-:Y:S02]  /*4040*/  PRMT R124, R10, 0x7610, R124 ;  /* 0x000076100a7c7816 */ /* 0x000fe4000000007c */
[----:B------:R-:W-:Y:S02]  /*4050*/  PRMT R106, R106, 0x5410, R8 ;  /* 0x000054106a6a7816 */ /* 0x000fe40000000008 */
[----:B------:R-:W-:-:S02]  /*4060*/  PRMT R107, R107, 0x5410, R9 ;  /* 0x000054106b6b7816 */ /* 0x000fc40000000009 */
[----:B------:R-:W-:Y:S01]  /*4070*/  PRMT R125, R11, 0x7610, R125 ;  /* 0x000076100b7d7816 */ /* 0x000fe2000000007d */
[----:B------:R-:W-:Y:S02]  /*4080*/  IMAD.MOV.U32 R12, RZ, RZ, R38 ;  /* 0x000000ffff0c7224 */ /* 0x000fe400078e0026 */
[----:B------:R-:W-:Y:S02]  /*4090*/  IMAD.MOV.U32 R13, RZ, RZ, R39 ;  /* 0x000000ffff0d7224 */ /* 0x000fe400078e0027 */
[----:B------:R-:W-:Y:S02]  /*40a0*/  IMAD.MOV.U32 R14, RZ, RZ, R36 ;  /* 0x000000ffff0e7224 */ /* 0x000fe400078e0024 */
[----:B----4-:R-:W-:Y:S02]  /*40b0*/  IMAD.MOV.U32 R8, RZ, RZ, R46 ;  /* 0x000000ffff087224 */ /* 0x010fe400078e002e */
[----:B------:R-:W-:Y:S02]  /*40c0*/  IMAD.MOV.U32 R9, RZ, RZ, R47 ;  /* 0x000000ffff097224 */ /* 0x000fe400078e002f */
[----:B------:R-:W-:-:S02]  /*40d0*/  IMAD.MOV.U32 R10, RZ, RZ, R44 ;  /* 0x000000ffff0a7224 */ /* 0x000fc400078e002c */
[----:B------:R-:W-:Y:S01]  /*40e0*/  IMAD.MOV.U32 R11, RZ, RZ, R45 ;  /* 0x000000ffff0b7224 */ /* 0x000fe200078e002d */
[----:B------:R-:W-:Y:S02]  /*40f0*/  PRMT R105, R8, 0x7610, R105 ;  /* 0x0000761008697816 */ /* 0x000fe40000000069 */
[----:B------:R-:W-:Y:S01]  /*4100*/  PRMT R106, R9, 0x7610, R106 ;  /* 0x00007610096a7816 */ /* 0x000fe2000000006a */
[----:B-----5:R-:W-:Y:S01]  /*4110*/  IMAD.MOV.U32 R8, RZ, RZ, R50 ;  /* 0x000000ffff087224 */ /* 0x020fe200078e0032 */
[----:B------:R-:W-:Y:S01]  /*4120*/  PRMT R107, R10, 0x7610, R107 ;  /* 0x000076100a6b7816 */ /* 0x000fe2000000006b */
[----:B------:R-:W-:Y:S01]  /*4130*/  IMAD.MOV.U32 R9, RZ, RZ, R51 ;  /* 0x000000ffff097224 */ /* 0x000fe200078e0033 */
[----:B------:R-:W-:Y:S01]  /*4140*/  PRMT R108, R11, 0x7610, R108 ;  /* 0x000076100b6c7816 */ /* 0x000fe2000000006c */
[----:B------:R-:W-:Y:S02]  /*4150*/  IMAD.MOV.U32 R10, RZ, RZ, R48 ;  /* 0x000000ffff0a7224 */ /* 0x000fe400078e0030 */
[----:B------:R-:W-:Y:S01]  /*4160*/  IMAD.MOV.U32 R11, RZ, RZ, R49 ;  /* 0x000000ffff0b7224 */ /* 0x000fe200078e0031 */
[----:B------:R-:W-:-:S02]  /*4170*/  PRMT R116, R12, 0x7610, R116 ;  /* 0x000076100c747816 */ /* 0x000fc40000000074 */
[----:B------:R-:W-:Y:S02]  /*4180*/  PRMT R123, R13, 0x7610, R123 ;  /* 0x000076100d7b7816 */ /* 0x000fe4000000007b */
[----:B------:R-:W-:Y:S02]  /*4190*/  PRMT R120, R14, 0x7610, R120 ;  /* 0x000076100e787816 */ /* 0x000fe40000000078 */
[----:B------:R-:W-:Y:S02]  /*41a0*/  PRMT R109, R8, 0x7610, R109 ;  /* 0x00007610086d7816 */ /* 0x000fe4000000006d */
[----:B------:R-:W-:Y:S02]  /*41b0*/  PRMT R110, R9, 0x7610, R110 ;  /* 0x00007610096e7816 */ /* 0x000fe4000000006e */
[----:B------:R-:W-:Y:S02]  /*41c0*/  PRMT R111, R10, 0x7610, R111 ;  /* 0x000076100a6f7816 */ /* 0x000fe4000000006f */
[----:B------:R-:W-:Y:S01]  /*41d0*/  PRMT R112, R11, 0x7610, R112 ;  /* 0x000076100b707816 */ /* 0x000fe20000000070 */
[----:B------:R-:W-:Y:S06]  /*41e0*/  @!P3 BRA `(.L_x_5204) ;  /* 0x000000000004b947 */ /* 0x000fec0003800000 */
[----:B------:R-:W-:Y:S01]  /*41f0*/  BPT.TRAP 0x1 ;  /* 0x000000040000795c */ /* 0x000fe20000300000 */
.L_x_5204:
[----:B------:R-:W-:Y:S01]  /*4200*/  IMAD R87, R18, 0x8, R19 ;  /* 0x0000000812577824 */ /* 0x000fe200078e0213 */
[----:B------:R-:W-:Y:S01]  /*4210*/  SHF.L.U32 R99, R205, 0x1f, RZ ;  /* 0x0000001fcd637819 */ /* 0x000fe200000006ff */
[----:B------:R-:W0:Y:S01]  /*4220*/  LDC R102, c[0x0][0x2f4] ;  /* 0x0000bd00ff667b82 */ /* 0x000e220000000800 */
[----:B------:R-:W-:Y:S02]  /*4230*/  BSSY B1, `(.L_x_5205) ;  /* 0x0000003000017945 */ /* 0x000fe40003800000 */
[----:B------:R-:W1:Y:S02]  /*4240*/  SYNCS.PHASECHK.TRANS64.TRYWAIT P4, [R87+URZ+0x22890], R99 ;  /* 0x02289063570075a7 */ /* 0x000e64000808017f */
[----:B-1----:R-:W-:Y:S05]  /*4250*/  @!P4 BRA `(.L_x_5206) ;  /* 0x0000017800d8c947 */ /* 0x002fea0003800000 */
.L_x_5457:
[----:B------:R-:W-:Y:S05]  /*4260*/  BSYNC B1 ;  /* 0x0000000000017941 */ /* 0x000fea0003800000 */
.L_x_5205:
[----:B------:R-:W-:Y:S01]  /*4270*/  UMOV UR4, 0xffffffff ;  /* 0xffffffff00047882 */ /* 0x000fe20000000000 */
[----:B0-----:R-:W-:Y:S02]  /*4280*/  IMAD.IADD R104, R102, 0x1, -R65 ;  /* 0x0000000166687824 */ /* 0x001fe400078e0a41 */
[----:B------:R-:W-:Y:S05]  /*4290*/  BRA.DIV UR4, `(.L_x_5207) ;  /* 0x0000017a04dc7947 */ /* 0x000fea000b800000 */
[----:B------:R0:W2:Y:S04]  /*42a0*/  SHFL.IDX PT, R93, R101, RZ, 0x1c1f ;  /* 0x001c1fff655d7589 */ /* 0x0000a800000e0000 */
[----:B------:R0:W3:Y:S02]  /*42b0*/  SHFL.IDX PT, R92, R100, RZ, 0x1c1f ;  /* 0x001c1fff645c7589 */ /* 0x0000e400000e0000 */
.L_x_5461:
        /* <DEDUP_REMOVED lines=27> */
[--C-:B------:R-:W-:Y:S02]  /*4470*/  SHF.R.U32.HI R114, RZ, 0x10, R37.reuse ;  /* 0x00000010ff727819 */ /* 0x100fe40000011625 */
[----:B------:R-:W-:Y:S01]  /*4480*/  SHF.R.U64 R113, R36, 0x10, R37 ;  /* 0x0000001024717819 */ /* 0x000fe20000001225 */
[----:B--2---:R-:W-:Y:S01]  /*4490*/  IMAD.U32 R37, R9, 0x10000, RZ ;  /* 0x0001000009257824 */ /* 0x004fe200078e00ff */
[----:B------:R-:W-:Y:S01]  /*44a0*/  PRMT R119, R125, 0x5410, R119 ;  /* 0x000054107d777816 */ /* 0x000fe20000000077 */
[----:B------:R-:W-:Y:S01]  /*44b0*/  IMAD.U32 R36, R8, 0x10000, RZ ;  /* 0x0001000008247824 */ /* 0x000fe200078e00ff */
[----:B------:R-:W-:Y:S02]  /*44c0*/  SHF.R.U64 R115, R38, 0x10, R39 ;  /* 0x0000001026737819 */ /* 0x000fe40000001227 */
[----:B------:R-:W-:-:S02]  /*44d0*/  PRMT R114, R105, 0x5432, R114 ;  /* 0x0000543269727816 */ /* 0x000fc40000000072 */
[----:B------:R-:W-:Y:S01]  /*44e0*/  SHF.R.U64 R118, R40, 0x10, R41 ;  /* 0x0000001028767819 */ /* 0x000fe20000001229 */
[----:B---3--:R-:W-:Y:S01]  /*44f0*/  IMAD.U32 R40, R12, 0x10000, RZ ;  /* 0x000100000c287824 */ /* 0x008fe200078e00ff */
[----:B------:R-:W-:Y:S02]  /*4500*/  SHF.R.U64 R121, R42, 0x10, R43 ;  /* 0x000000102a797819 */ /* 0x000fe4000000122b */
[----:B------:R-:W-:Y:S02]  /*4510*/  SHF.L.U32 R41, R13, 0x10, RZ ;  /* 0x000000100d297819 */ /* 0x000fe400000006ff */
[----:B------:R-:W-:Y:S01]  /*4520*/  PRMT R113, R120, 0x5410, R113 ;  /* 0x0000541078717816 */ /* 0x000fe20000000071 */
[----:B------:R-:W-:Y:S01]  /*4530*/  IMAD.U32 R120, R119, 0x10000, RZ ;  /* 0x0001000077787824 */ /* 0x000fe200078e00ff */
[----:B------:R-:W-:Y:S01]  /*4540*/  SHF.R.U32.HI R122, RZ, 0x10, R43 ;  /* 0x00000010ff7a7819 */ /* 0x000fe2000001162b */
[----:B------:R-:W-:Y:S01]  /*4550*/  IMAD.U32 R43, R15, 0x10000, RZ ;  /* 0x000100000f2b7824 */ /* 0x000fe200078e00ff */
[----:B------:R-:W-:Y:S01]  /*4560*/  PRMT R115, R116, 0x5410, R115 ;  /* 0x0000541074737816 */ /* 0x000fe20000000073 */
[----:B------:R-:W-:Y:S01]  /*4570*/  IMAD.U32 R116, R114, 0x10000, RZ ;  /* 0x0001000072747824 */ /* 0x000fe200078e00ff */
[----:B------:R-:W-:-:S02]  /*4580*/  SHF.R.U32.HI R117, RZ, 0x10, R39 ;  /* 0x00000010ff757819 */ /* 0x000fc40000011627 */
        /* <DEDUP_REMOVED lines=9> */
[----:B------:R-:W-:Y:S01]  /*4620*/  FFMA.FTZ R126, R37, R120, R126 ;  /* 0x00000078257e7223 */ /* 0x000fe2000001007e */
[----:B------:R-:W-:Y:S01]  /*4630*/  LOP3.LUT R41, R114, 0xffff0000, RZ, 0xc0, !PT ;  /* 0xffff000072297812 */ /* 0x000fe200078ec0ff */
[----:B------:R-:W-:Y:S01]  /*4640*/  IMAD.U32 R114, R117, 0x10000, RZ ;  /* 0x0001000075727824 */ /* 0x000fe200078e00ff */
[----:B------:R-:W-:Y:S01]  /*4650*/  LOP3.LUT R38, R9, 0xffff0000, RZ, 0xc0, !PT ;  /* 0xffff000009267812 */ /* 0x000fe200078ec0ff */
[C---:B------:R-:W-:Y:S01]  /*4660*/  FMUL.FTZ R123, R42.reuse, R119 ;  /* 0x000000772a7b7220 */ /* 0x040fe20000410000 */
[----:B------:R-:W-:Y:S01]  /*4670*/  PRMT R118, R107, 0x5432, R118 ;  /* 0x000054326b767816 */ /* 0x000fe20000000076 */
[----:B------:R-:W-:Y:S01]  /*4680*/  FMUL.FTZ R37, R42, R41 ;  /* 0x000000292a257220 */ /* 0x000fe20000410000 */
[----:B------:R-:W-:Y:S01]  /*4690*/  FMUL.FTZ R42, R43, R116 ;  /* 0x000000742b2a7220 */ /* 0x000fe20000410000 */
[----:B------:R-:W-:-:S02]  /*46a0*/  IMAD.U32 R13, R11, 0x10000, RZ ;  /* 0x000100000b0d7824 */ /* 0x000fc400078e00ff */
[-C--:B------:R-:W-:Y:S01]  /*46b0*/  FMUL.FTZ R43, R43, R114.reuse ;  /* 0x000000722b2b7220 */ /* 0x080fe20000410000 */
[C---:B------:R-:W-:Y:S01]  /*46c0*/  FFMA.FTZ R123, R38.reuse, R41, -R123 ;  /* 0x00000029267b7223 */ /* 0x040fe2000001087b */
[----:B------:R-:W-:Y:S01]  /*46d0*/  FFMA.FTZ R119, R38, R119, R37 ;  /* 0x0000007726777223 */ /* 0x000fe20000010025 */
[----:B------:R-:W-:Y:S01]  /*46e0*/  LOP3.LUT R15, R15, 0xffff0000, RZ, 0xc0, !PT ;  /* 0xffff00000f0f7812 */ /* 0x000fe200078ec0ff */
[C---:B------:R-:W-:Y:S01]  /*46f0*/  FFMA.FTZ R42, R13.reuse, R114, -R42 ;  /* 0x000000720d2a7223 */ /* 0x040fe2000001082a */
[----:B------:R-:W-:Y:S01]  /*4700*/  LOP3.LUT R122, R122, 0xffff0000, RZ, 0xc0, !PT ;  /* 0xffff00007a7a7812 */ /* 0x000fe200078ec0ff */
[----:B------:R-:W-:Y:S01]  /*4710*/  FFMA.FTZ R43, R13, R116, R43 ;  /* 0x000000740d2b7223 */ /* 0x000fe2000001002b */
[----:B------:R-:W-:Y:S01]  /*4720*/  LOP3.LUT R38, R117, 0xffff0000, RZ, 0xc0, !PT ;  /* 0xffff000075267812 */ /* 0x000fe200078ec0ff */
[----:B------:R-:W-:Y:S01]  /*4730*/  IMAD.U32 R37, R118, 0x10000, RZ ;  /* 0x0001000076257824 */ /* 0x000fe200078e00ff */
[----:B------:R-:W-:Y:S01]  /*4740*/  LOP3.LUT R39, R11, 0xffff0000, RZ, 0xc0, !PT ;  /* 0xffff00000b277812 */ /* 0x000fe200078ec0ff */
[----:B------:R-:W-:-:S02]  /*4750*/  IMAD.U32 R13, R113, 0x10000, RZ ;  /* 0x00010000710d7824 */ /* 0x000fc400078e00ff */
[C---:B------:R-:W-:Y:S01]  /*4760*/  FMUL.FTZ R114, R15.reuse, R122 ;  /* 0x0000007a0f727220 */ /* 0x040fe20000410000 */
[-C--:B------:R-:W-:Y:S01]  /*4770*/  FMUL.FTZ R116, R15, R38.reuse ;  /* 0x000000260f747220 */ /* 0x080fe20000410000 */
[----:B------:R-:W-:Y:S01]  /*4780*/  LOP3.LUT R12, R12, 0xffff0000, RZ, 0xc0, !PT ;  /* 0xffff00000c0c7812 */ /* 0x000fe200078ec0ff */
[----:B------:R-:W-:Y:S01]  /*4790*/  FMUL.FTZ R15, R40, R37 ;  /* 0x00000025280f7220 */ /* 0x000fe20000410000 */
[----:B------:R-:W-:Y:S01]  /*47a0*/  LOP3.LUT R118, R118, 0xffff0000, RZ, 0xc0, !PT ;  /* 0xffff000076767812 */ /* 0x000fe200078ec0ff */
[-C--:B------:R-:W-:Y:S01]  /*47b0*/  FMUL.FTZ R40, R40, R13.reuse ;  /* 0x0000000d28287220 */ /* 0x080fe20000410000 */
[----:B------:R-:W-:Y:S01]  /*47c0*/  LOP3.LUT R113, R113, 0xffff0000, RZ, 0xc0, !PT ;  /* 0xffff000071717812 */ /* 0x000fe200078ec0ff */
[----:B------:R-:W-:Y:S01]  /*47d0*/  FFMA.FTZ R41, R39, R38, -R114 ;  /* 0x0000002627297223 */ /* 0x000fe20000010872 */
[----:B------:R-:W-:Y:S01]  /*47e0*/  LOP3.LUT R9, R8, 0xffff0000, RZ, 0xc0, !PT ;  /* 0xffff000008097812 */ /* 0x000fe200078ec0ff */
[----:B------:R-:W-:Y:S01]  /*47f0*/  FMUL.FTZ R38, R12, R118 ;  /* 0x000000760c267220 */ /* 0x000fe20000410000 */
[C---:B------:R-:W-:Y:S01]  /*4800*/  FFMA.FTZ R15, R36.reuse, R13, -R15 ;  /* 0x0000000d240f7223 */ /* 0x040fe2000001080f */
[----:B------:R-:W-:Y:S01]  /*4810*/  FFMA.FTZ R40, R36, R37, R40 ;  /* 0x0000002524287223 */ /* 0x000fe20000010028 */
[----:B------:R-:W-:-:S02]  /*4820*/  IMAD.U32 R11, R14, 0x10000, RZ ;  /* 0x000100000e0b7824 */ /* 0x000fc400078e00ff */
[-C--:B------:R-:W-:Y:S01]  /*4830*/  FMUL.FTZ R36, R12, R113.reuse ;  /* 0x000000710c247220 */ /* 0x080fe20000410000 */
[----:B------:R-:W-:Y:S01]  /*4840*/  IMAD.U32 R13, R121, 0x10000, RZ ;  /* 0x00010000790d7824 */ /* 0x000fe200078e00ff */
[----:B------:R-:W-:Y:S01]  /*4850*/  LOP3.LUT R14, R14, 0xffff0000, RZ, 0xc0, !PT ;  /* 0xffff00000e0e7812 */ /* 0x000fe200078ec0ff */
[----:B------:R-:W-:Y:S01]  /*4860*/  IMAD.U32 R12, R115, 0x10000, RZ ;  /* 0x00010000730c7824 */ /* 0x000fe200078e00ff */
[----:B------:R-:W-:Y:S01]  /*4870*/  LOP3.LUT R121, R121, 0xffff0000, RZ, 0xc0, !PT ;  /* 0xffff000079797812 */ /* 0x000fe200078ec0ff */
[----:B------:R-:W-:Y:S01]  /*4880*/  FFMA.FTZ R38, R9, R113, -R38 ;  /* 0x0000007109267223 */ /* 0x000fe20000010826 */
[----:B------:R-:W-:Y:S01]  /*4890*/  LOP3.LUT R115, R115, 0xffff0000, RZ, 0xc0, !PT ;  /* 0xffff000073737812 */ /* 0x000fe200078ec0ff */
[C---:B------:R-:W-:Y:S02]  /*48a0*/  IMAD.U32 R8, R10.reuse, 0x10000, RZ ;  /* 0x000100000a087824 */ /* 0x040fe400078e00ff */
[----:B------:R-:W-:Y:S01]  /*48b0*/  FFMA.FTZ R9, R9, R118, R36 ;  /* 0x0000007609097223 */ /* 0x000fe20000010024 */
[----:B------:R-:W-:Y:S01]  /*48c0*/  LOP3.LUT R10, R10, 0xffff0000, RZ, 0xc0, !PT ;  /* 0xffff00000a0a7812 */ /* 0x000fe200078ec0ff */
        /* <DEDUP_REMOVED lines=18> */
[----:B------:R-:W-:-:S02]  /*49f0*/  F2FP.BF16.F32.PACK_AB R13, R119, R126 ;  /* 0x0000007e770d723e */ /* 0x000fc400000010ff */
[----:B------:R-:W-:-:S07]  /*4a00*/  F2FP.BF16.F32.PACK_AB R14, R121, R36 ;  /* 0x00000024790e723e */ /* 0x000fce00000010ff */
.L_x_5211:
[----:B------:R-:W-:Y:S05]  /*4a10*/  BSYNC B2 ;  /* 0x0000000000027941 */ /* 0x000fea0003800000 */
.L_x_5210:
[----:B------:R-:W-:Y:S01]  /*4a20*/  ISETP.GE.AND P4, PT, R103, R102, PT ;  /* 0x000000666700720c */ /* 0x000fe20003f86270 */
[----:B--2---:R4:W-:-:S12]  /*4a30*/  ST.E.128 desc[UR40][R90.64], R8 ;  /* 0x000000085a007985 */ /* 0x0049d8000c101d28 */
[----:B------:R-:W-:-:S05]  /*4a40*/  @!P4 IMAD.WIDE R92, R103, 0x2, R92 ;  /* 0x00000002675cc825 */ /* 0x000fca00078e025c */
[----:B---3--:R4:W-:Y:S02]  /*4a50*/  @!P4 ST.E.128 desc[UR40][R92.64], R12 ;  /* 0x0000000c5c00c985 */ /* 0x0089e4000c101d28 */
.L_x_5209:
[----:B------:R-:W-:Y:S05]  /*4a60*/  BSYNC B1 ;  /* 0x0000000000017941 */ /* 0x000fea0003800000 */
.L_x_5208:
[----:B------:R-:W-:-:S03]  /*4a70*/  UMOV UR4, 0xffffffff ;  /* 0xffffffff00047882 */ /* 0x000fc60000000000 */
[----:B------:R-:W-:Y:S05]  /*4a80*/  BRA.DIV UR4, `(.L_x_5212) ;  /* 0x00000176042c7947 */ /* 0x000fea000b800000 */
[----:B------:R1:W1:Y:S04]  /*4a90*/  SHFL.IDX PT, R38, R101, 0x1, 0x1c1f ;  /* 0x003c1f0065267f89 */ /* 0x00026800000e0000 */
[----:B0-----:R-:W0:Y:S02]  /*4aa0*/  SHFL.IDX PT, R100, R100, 0x1, 0x1c1f ;  /* 0x003c1f0064647f89 */ /* 0x001e2400000e0000 */
.L_x_5465:
[----:B----4-:R-:W-:-:S05]  /*4ab0*/  VIADD R8, R23, 0x40 ;  /* 0x0000004017087836 */ /* 0x010fca0000000000 */
[----:B------:R-:W-:-:S13]  /*4ac0*/  ISETP.GE.OR P4, PT, R8, R98, P1 ;  /* 0x000000620800720c */ /* 0x000fda0000f86670 */
[----:B------:R-:W-:Y:S05]  /*4ad0*/  @P4 BRA `(.L_x_5197) ;  /* 0x0000000c000c4947 */ /* 0x000fea0003800000 */
[----:B------:R-:W4:Y:S01]  /*4ae0*/  LDL R10, [R1+0x24] ;  /* 0x00002400010a7983 */ /* 0x000f220000100800 */
[----:B------:R-:W-:Y:S01]  /*4af0*/  SEL R104, R65, R104, !P0 ;  /* 0x0000006841687207 */ /* 0x000fe20004000000 */
[C---:B------:R-:W-:Y:S01]  /*4b00*/  VIADD R8, R23.reuse, 0x40 ;  /* 0x0000004017087836 */ /* 0x040fe20000000000 */
[----:B------:R-:W-:Y:S01]  /*4b10*/  IADD3 R11, R23, 0x40, RZ ;  /* 0x00000040170b7810 */ /* 0x000fe20007ffe0ff */
[----:B------:R-:W-:Y:S01]  /*4b20*/  BSSY B1, `(.L_x_5213) ;  /* 0x0000072000017945 */ /* 0x000fe20003800000 */
[----:B------:R-:W-:Y:S01]  /*4b30*/  SHF.R.S32.HI R9, RZ, 0x1f, R104 ;  /* 0x0000001fff097819 */ /* 0x000fe20000011468 */
[----:B------:R-:W-:Y:S01]  /*4b40*/  IMAD.SHL.U32 R8, R8, 0x40, RZ ;  /* 0x0000004008087824 */ /* 0x000fe200078e00ff */
[----:B0-----:R-:W-:Y:S01]  /*4b50*/  LEA R36, P4, R75, R100, 0x1 ;  /* 0x000000644b247211 */ /* 0x001fe200078808ff */
[----:B------:R-:W-:Y:S01]  /*4b60*/  IMAD.SHL.U32 R11, R11, 0x40, RZ ;  /* 0x000000400b0b7824 */ /* 0x000fe200078e00ff */
[----:B------:R-:W-:Y:S02]  /*4b70*/  LEA.HI R9, R9, R104, RZ, 0x4 ;  /* 0x0000006809097211 */ /* 0x000fe400078f20ff */
[----:B------:R-:W-:-:S02]  /*4b80*/  LOP3.LUT R8, R8, 0x1c0, RZ, 0xc0, !PT ;  /* 0x000001c008087812 */ /* 0x000fc400078ec0ff */
[----:B------:R-:W-:Y:S02]  /*4b90*/  LEA.HI.SX32 R9, R9, R74, 0x1c ;  /* 0x0000004a09097211 */ /* 0x000fe400078fe2ff */
[----:B------:R-:W-:Y:S02]  /*4ba0*/  LOP3.LUT R11, R11, 0x1c0, RZ, 0xc0, !PT ;  /* 0x000001c00b0b7812 */ /* 0x000fe400078ec0ff */
[----:B-1----:R-:W-:Y:S01]  /*4bb0*/  LEA.HI.X R37, R75, R38, R77, 0x1, P4 ;  /* 0x000000264b257211 */ /* 0x002fe200020f0c4d */
[----:B------:R-:W-:Y:S01]  /*4bc0*/  IMAD.SHL.U32 R39, R9, 0x8, RZ ;  /* 0x0000000809277824 */ /* 0x000fe200078e00ff */
[----:B------:R-:W-:-:S04]  /*4bd0*/  SHF.R.U32.HI R11, RZ, 0x3, R11 ;  /* 0x00000003ff0b7819 */ /* 0x000fc8000001160b */
        /* <DEDUP_REMOVED lines=10> */
[--C-:B------:R-:W-:Y:S01]  /*4c80*/  SHF.R.U64 R90, R48, 0x10, R49.reuse ;  /* 0x00000010305a7819 */ /* 0x100fe20000001231 */
[----:B0-----:R-:W-:Y:S01]  /*4c90*/  IMAD.U32 R40, R9, 0x10000, RZ ;  /* 0x0001000009287824 */ /* 0x001fe200078e00ff */
[----:B------:R-:W-:Y:S01]  /*4ca0*/  SHF.R.U32.HI R49, RZ, 0x10, R49 ;  /* 0x00000010ff317819 */ /* 0x000fe20000011631 */
[----:B-1----:R-:W-:Y:S01]  /*4cb0*/  IMAD.U32 R42, R12, 0x10000, RZ ;  /* 0x000100000c2a7824 */ /* 0x002fe200078e00ff */
[----:B------:R-:W-:Y:S02]  /*4cc0*/  SHF.R.U32.HI R101, RZ, 0x10, R45 ;  /* 0x00000010ff657819 */ /* 0x000fe4000001162d */
[----:B------:R-:W-:Y:S02]  /*4cd0*/  PRMT R112, R112, 0x5410, R49 ;  /* 0x0000541070707816 */ /* 0x000fe40000000031 */
[----:B------:R-:W-:Y:S01]  /*4ce0*/  SHF.R.U64 R104, R44, 0x10, R45 ;  /* 0x000000102c687819 */ /* 0x000fe2000000122d */
[----:B------:R-:W-:Y:S01]  /*4cf0*/  IMAD.U32 R44, R13, 0x10000, RZ ;  /* 0x000100000d2c7824 */ /* 0x000fe200078e00ff */
[----:B------:R-:W-:-:S02]  /*4d00*/  SHF.R.U32.HI R91, RZ, 0x10, R47 ;  /* 0x00000010ff5b7819 */ /* 0x000fc4000001162f */
[--C-:B------:R-:W-:Y:S02]  /*4d10*/  SHF.R.U64 R48, R50, 0x10, R51.reuse ;  /* 0x0000001032307819 */ /* 0x100fe40000001233 */
[----:B--2---:R-:W-:Y:S01]  /*4d20*/  SHF.R.U32.HI R93, RZ, 0x10, R51 ;  /* 0x00000010ff5d7819 */ /* 0x004fe20000011633 */
[----:B------:R-:W-:Y:S01]  /*4d30*/  IMAD.U32 R51, R112, 0x10000, RZ ;  /* 0x0001000070337824 */ /* 0x000fe200078e00ff */
[----:B------:R-:W-:Y:S02]  /*4d40*/  PRMT R108, R108, 0x5410, R101 ;  /* 0x000054106c6c7816 */ /* 0x000fe40000000065 */
[----:B------:R-:W-:Y:S01]  /*4d50*/  PRMT R106, R106, 0x5410, R91 ;  /* 0x000054106a6a7816 */ /* 0x000fe2000000005b */
[----:B------:R-:W-:Y:S01]  /*4d60*/  FMUL.FTZ R91, R44, R51 ;  /* 0x000000332c5b7220 */ /* 0x000fe20000410000 */
[----:B------:R-:W-:Y:S01]  /*4d70*/  PRMT R110, R110, 0x5410, R93 ;  /* 0x000054106e6e7816 */ /* 0x000fe2000000005d */
[----:B------:R-:W-:Y:S01]  /*4d80*/  IMAD.U32 R49, R108, 0x10000, RZ ;  /* 0x000100006c317824 */ /* 0x000fe200078e00ff */
[----:B------:R-:W-:-:S02]  /*4d90*/  PRMT R109, R109, 0x5410, R48 ;  /* 0x000054106d6d7816 */ /* 0x000fc40000000030 */
[----:B---3--:R-:W-:Y:S01]  /*4da0*/  SHF.R.U64 R92, R46, 0x10, R47 ;  /* 0x000000102e5c7819 */ /* 0x008fe2000000122f */
[-C--:B------:R-:W-:Y:S01]  /*4db0*/  FFMA.FTZ R48, R40, R49.reuse, -R91 ;  /* 0x0000003128307223 */ /* 0x080fe2000001085b */
[----:B------:R-:W-:Y:S01]  /*4dc0*/  FMUL.FTZ R93, R44, R49 ;  /* 0x000000312c5d7220 */ /* 0x000fe20000410000 */
[----:B------:R-:W-:Y:S01]  /*4dd0*/  SHF.L.U32 R91, R110, 0x10, RZ ;  /* 0x000000106e5b7819 */ /* 0x000fe200000006ff */
[----:B------:R-:W-:Y:S01]  /*4de0*/  IMAD.U32 R46, R15, 0x10000, RZ ;  /* 0x000100000f2e7824 */ /* 0x000fe200078e00ff */
        /* <DEDUP_REMOVED lines=9> */
[----:B------:R-:W-:Y:S01]  /*4e80*/  IMAD.U32 R12, R11, 0x10000, RZ ;  /* 0x000100000b0c7824 */ /* 0x000fe200078e00ff */
[----:B------:R-:W-:Y:S01]  /*4e90*/  LOP3.LUT R47, R15, 0xffff0000, RZ, 0xc0, !PT ;  /* 0xffff00000f2f7812 */ /* 0x000fe200078ec0ff */
[-C--:B------:R-:W-:Y:S01]  /*4ea0*/  FMUL.FTZ R46, R46, R49.reuse ;  /* 0x000000312e2e7220 */ /* 0x080fe20000410000 */
[----:B------:R-:W-:Y:S01]  /*4eb0*/  PRMT R107, R107, 0x5410, R104 ;  /* 0x000054106b6b7816 */ /* 0x000fe20000000068 */
[-C--:B------:R-:W-:Y:S01]  /*4ec0*/  FMUL.FTZ R40, R45, R108.reuse ;  /* 0x0000006c2d287220 */ /* 0x080fe20000410000 */
[----:B------:R-:W-:Y:S01]  /*4ed0*/  LOP3.LUT R110, R110, 0xffff0000, RZ, 0xc0, !PT ;  /* 0xffff00006e6e7812 */ /* 0x000fe200078ec0ff */
[----:B------:R-:W-:Y:S01]  /*4ee0*/  FFMA.FTZ R45, R41, R108, -R44 ;  /* 0x0000006c292d7223 */ /* 0x000fe2000001082c */
[----:B------:R-:W-:Y:S01]  /*4ef0*/  PRMT R111, R111, 0x5410, R90 ;  /* 0x000054106f6f7816 */ /* 0x000fe2000000005a */
[----:B------:R-:W-:Y:S01]  /*4f00*/  FFMA.FTZ R51, R12, R49, -R51 ;  /* 0x000000310c337223 */ /* 0x000fe20000010833 */
[----:B------:R-:W-:Y:S01]  /*4f10*/  LOP3.LUT R106, R106, 0xffff0000, RZ, 0xc0, !PT ;  /* 0xffff00006a6a7812 */ /* 0x000fe200078ec0ff */
[----:B------:R-:W-:Y:S01]  /*4f20*/  FFMA.FTZ R46, R12, R91, R46 ;  /* 0x0000005b0c2e7223 */ /* 0x000fe2000001002e */
[----:B------:R-:W-:Y:S01]  /*4f30*/  LOP3.LUT R13, R11, 0xffff0000, RZ, 0xc0, !PT ;  /* 0xffff00000b0d7812 */ /* 0x000fe200078ec0ff */
[----:B------:R-:W-:Y:S01]  /*4f40*/  FFMA.FTZ R112, R41, R112, R40 ;  /* 0x0000007029707223 */ /* 0x000fe20000010028 */
[----:B------:R-:W-:Y:S01]  /*4f50*/  FMUL.FTZ R44, R47, R110 ;  /* 0x0000006e2f2c7220 */ /* 0x000fe20000410000 */
[----:B------:R-:W-:-:S02]  /*4f60*/  IMAD.U32 R12, R107, 0x10000, RZ ;  /* 0x000100006b0c7824 */ /* 0x000fc400078e00ff */
[-C--:B------:R-:W-:Y:S01]  /*4f70*/  FMUL.FTZ R50, R47, R106.reuse ;  /* 0x0000006a2f327220 */ /* 0x080fe20000410000 */
[----:B------:R-:W-:Y:S02]  /*4f80*/  IMAD.U32 R40, R111, 0x10000, RZ ;  /* 0x000100006f287824 */ /* 0x000fe400078e00ff */
[----:B------:R-:W-:Y:S01]  /*4f90*/  FFMA.FTZ R106, R13, R106, -R44 ;  /* 0x0000006a0d6a7223 */ /* 0x000fe2000001082c */
[----:B------:R-:W-:Y:S02]  /*4fa0*/  IMAD.U32 R9, R8, 0x10000, RZ ;  /* 0x0001000008097824 */ /* 0x000fe400078e00ff */
[C---:B------:R-:W-:Y:S01]  /*4fb0*/  FMUL.FTZ R41, R42.reuse, R12 ;  /* 0x0000000c2a297220 */ /* 0x040fe20000410000 */
[----:B------:R-:W-:Y:S01]  /*4fc0*/  PRMT R105, R105, 0x5410, R92 ;  /* 0x0000541069697816 */ /* 0x000fe2000000005c */
[-C--:B------:R-:W-:Y:S01]  /*4fd0*/  FMUL.FTZ R44, R42, R40.reuse ;  /* 0x000000282a2c7220 */ /* 0x080fe20000410000 */
[----:B------:R-:W-:Y:S01]  /*4fe0*/  LOP3.LUT R111, R111, 0xffff0000, RZ, 0xc0, !PT ;  /* 0xffff00006f6f7812 */ /* 0x000fe200078ec0ff */
[----:B------:R-:W-:Y:S01]  /*4ff0*/  FFMA.FTZ R41, R9, R40, R41 ;  /* 0x0000002809297223 */ /* 0x000fe20000010029 */
[----:B------:R-:W-:-:S02]  /*5000*/  IMAD.U32 R15, R14, 0x10000, RZ ;  /* 0x000100000e0f7824 */ /* 0x000fc400078e00ff */
[----:B------:R-:W-:Y:S01]  /*5010*/  FFMA.FTZ R44, R9, R12, -R44 ;  /* 0x0000000c092c7223 */ /* 0x000fe2000001082c */
        /* <DEDUP_REMOVED lines=8> */
[C---:B------:R-:W-:Y:S01]  /*50a0*/  IMAD.U32 R11, R10.reuse, 0x10000, RZ ;  /* 0x000100000a0b7824 */ /* 0x040fe200078e00ff */
[----:B------:R-:W-:Y:S01]  /*50b0*/  LOP3.LUT R105, R105, 0xffff0000, RZ, 0xc0, !PT ;  /* 0xffff000069697812 */ /* 0x000fe200078ec0ff */
[----:B------:R-:W-:Y:S01]  /*50c0*/  FMUL.FTZ R42, R15, R40 ;  /* 0x000000280f2a7220 */ /* 0x000fe20000410000 */
[----:B------:R-:W-:Y:S01]  /*50d0*/  LOP3.LUT R10, R10, 0xffff0000, RZ, 0xc0, !PT ;  /* 0xffff00000a0a7812 */ /* 0x000fe200078ec0ff */
[----:B------:R-:W-:Y:S01]  /*50e0*/  FMUL.FTZ R9, R14, R109 ;  /* 0x0000006d0e097220 */ /* 0x000fe20000410000 */
[-C--:B------:R-:W-:Y:S01]  /*50f0*/  FMUL.FTZ R43, R43, R107.reuse ;  /* 0x0000006b2b2b7220 */ /* 0x080fe20000410000 */
[----:B------:R-:W-:Y:S01]  /*5100*/  FFMA.FTZ R13, R8, R107, -R13 ;  /* 0x0000006b080d7223 */ /* 0x000fe2000001080d */
        /* <DEDUP_REMOVED lines=17> */
[----:B------:R-:W-:Y:S01]  /*5220*/  F2FP.BF16.F32.PACK_AB R11, R106, R51 ;  /* 0x000000336a0b723e */ /* 0x000fe200000010ff */
[----:B------:R-:W-:-:S07]  /*5230*/  IMAD.MOV.U32 R15, RZ, RZ, R46 ;  /* 0x000000ffff0f7224 */ /* 0x000fce00078e002e */
.L_x_5214:
[----:B------:R-:W-:Y:S05]  /*5240*/  BSYNC B1 ;  /* 0x0000000000017941 */ /* 0x000fea0003800000 */
.L_x_5213:
        /* <DEDUP_REMOVED lines=8> */
.L_x_5178:
[----:B------:R-:W-:-:S13]  /*52d0*/  ISETP.NE.AND P3, PT, R204, 0x3, PT ;  /* 0x00000003cc00780c */ /* 0x000fda0003f65270 */
[----:B------:R-:W-:Y:S05]  /*52e0*/  @!P3 BRA `(.L_x_5215) ;  /* 0x000000000004b947 */ /* 0x000fea0003800000 */
[----:B------:R-:W-:Y:S01]  /*52f0*/  BPT.TRAP 0x1 ;  /* 0x000000040000795c */ /* 0x000fe20000300000 */
.L_x_5215:
[----:B------:R-:W-:Y:S01]  /*5300*/  IMAD R87, R18, 0x8, R19 ;  /* 0x0000000812577824 */ /* 0x000fe200078e0213 */
[----:B------:R-:W-:Y:S01]  /*5310*/  SHF.L.U32 R99, R205, 0x1f, RZ ;  /* 0x0000001fcd637819 */ /* 0x000fe200000006ff */
[----:B------:R-:W-:Y:S01]  /*5320*/  BSSY B1, `(.L_x_5216) ;  /* 0x0000004000017945 */ /* 0x000fe20003800000 */
[----:B------:R-:W-:Y:S02]  /*5330*/  SHF.R.S32.HI R96, RZ, 0x1f, R95 ;  /* 0x0000001fff607819 */ /* 0x000fe4000001145f */
[----:B------:R-:W0:Y:S02]  /*5340*/  SYNCS.PHASECHK.TRANS64.TRYWAIT P2, [R87+URZ+0x22890], R99 ;  /* 0x02289063570075a7 */ /* 0x000e24000804017f */
[----:B0-----:R-:W-:Y:S05]  /*5350*/  @!P2 BRA `(.L_x_5217) ;  /* 0x0000016c0044a947 */ /* 0x001fea0003800000 */
.L_x_5466:
[----:B------:R-:W-:Y:S05]  /*5360*/  BSYNC B1 ;  /* 0x0000000000017941 */ /* 0x000fea0003800000 */
.L_x_5216:
        /* <DEDUP_REMOVED lines=27> */
.L_x_5470:
[----:B------:R-:W-:Y:S04]  /*5520*/  BSSY B1, `(.L_x_5219) ;  /* 0x000000d000017945 */ /* 0x000fe80003800000 */
[----:B------:R-:W-:Y:S05]  /*5530*/  @!P2 BRA `(.L_x_5220) ;  /* 0x00000000002ca947 */ /* 0x000fea0003800000 */
[----:B------:R-:W-:Y:S02]  /*5540*/  ULDC UR4, c[0x0][0x2f4] ;  /* 0x0000bd0000047ab9 */ /* 0x000fe40000000800 */
[----:B------:R-:W-:-:S13]  /*5550*/  ISETP.GE.AND P2, PT, R16, UR4, PT ;  /* 0x0000000410007c0c */ /* 0x000fda000bf46270 */
[----:B---3--:R-:W-:-:S04]  /*5560*/  @!P2 LEA R14, P4, R16, R37, 0x1 ;  /* 0x00000025100ea211 */ /* 0x008fc800078808ff */
[----:B--2---:R-:W-:Y:S02]  /*5570*/  @!P2 LEA.HI.X R15, R16, R9, R17, 0x1, P4 ;  /* 0x00000009100fa211 */ /* 0x004fe400020f0c11 */
[----:B------:R-:W-:-:S13]  /*5580*/  ISETP.GE.AND P4, PT, R2, UR4, PT ;  /* 0x0000000402007c0c */ /* 0x000fda000bf86270 */
[----:B------:R-:W-:-:S04]  /*5590*/  @!P4 LEA R12, P5, R2, R37, 0x1 ;  /* 0x00000025020cc211 */ /* 0x000fc800078a08ff */
[----:B------:R-:W-:Y:S02]  /*55a0*/  @!P4 LEA.HI.X R13, R2, R9, R203, 0x1, P5 ;  /* 0x00000009020dc211 */ /* 0x000fe400028f0ccb */
[----:B------:R-:W2:Y:S04]  /*55b0*/  @!P2 LDS.128 R8, [R93] ;  /* 0x000000005d08a984 */ /* 0x000ea80000000c00 */
[----:B--2---:R-:W-:Y:S04]  /*55c0*/  @!P2 ST.E.128 desc[UR40][R14.64], R8 ;  /* 0x000000080e00a985 */ /* 0x004fe8000c101d28 */
[----:B------:R-:W2:Y:S04]  /*55d0*/  @!P4 LDS.128 R8, [R92] ;  /* 0x000000005c08c984 */ /* 0x000ea80000000c00 */
[----:B--2---:R4:W-:Y:S02]  /*55e0*/  @!P4 ST.E.128 desc[UR40][R12.64], R8 ;  /* 0x000000080c00c985 */ /* 0x0049e4000c101d28 */
.L_x_5220:
[----:B------:R-:W-:Y:S05]  /*55f0*/  BSYNC B1 ;  /* 0x0000000000017941 */ /* 0x000fea0003800000 */
.L_x_5219:
[----:B------:R-:W-:-:S03]  /*5600*/  UMOV UR4, 0xffffffff ;  /* 0xffffffff00047882 */ /* 0x000fc60000000000 */
[----:B------:R-:W-:Y:S05]  /*5610*/  BRA.DIV UR4, `(.L_x_5221) ;  /* 0x0000016a04f47947 */ /* 0x000fea000b800000 */
[----:B--2-4-:R2:W4:Y:S04]  /*5620*/  SHFL.IDX PT, R9, R38, 0x1, 0x1c1f ;  /* 0x003c1f0026097f89 */ /* 0x01452800000e0000 */
[----:B---3--:R2:W3:Y:S02]  /*5630*/  SHFL.IDX PT, R37, R36, 0x1, 0x1c1f ;  /* 0x003c1f0024257f89 */ /* 0x0084e400000e0000 */
.L_x_5474:
[----:B------:R-:W-:-:S13]  /*5640*/  ISETP.GE.AND P2, PT, R39, 0x41, PT ;  /* 0x000000412700780c */ /* 0x000fda0003f46270 */
[----:B------:R-:W-:Y:S05]  /*5650*/  @!P2 BRA `(.L_x_5197) ;  /* 0x00000000002ca947 */ /* 0x000fea0003800000 */
[----:B------:R-:W-:Y:S02]  /*5660*/  ULDC UR4, c[0x0][0x2f4] ;  /* 0x0000bd0000047ab9 */ /* 0x000fe40000000800 */
[----:B------:R-:W-:-:S13]  /*5670*/  ISETP.GE.AND P2, PT, R16, UR4, PT ;  /* 0x0000000410007c0c */ /* 0x000fda000bf46270 */
[----:B---3--:R-:W-:-:S04]  /*5680*/  @!P2 LEA R14, P4, R16, R37, 0x1 ;  /* 0x00000025100ea211 */ /* 0x008fc800078808ff */
[----:B----4-:R-:W-:Y:S02]  /*5690*/  @!P2 LEA.HI.X R15, R16, R9, R17, 0x1, P4 ;  /* 0x00000009100fa211 */ /* 0x010fe400020f0c11 */
[----:B------:R-:W-:-:S13]  /*56a0*/  ISETP.GE.AND P4, PT, R2, UR4, PT ;  /* 0x0000000402007c0c */ /* 0x000fda000bf86270 */
[----:B------:R-:W-:-:S04]  /*56b0*/  @!P4 LEA R12, P5, R2, R37, 0x1 ;  /* 0x00000025020cc211 */ /* 0x000fc800078a08ff */
[----:B------:R-:W-:Y:S02]  /*56c0*/  @!P4 LEA.HI.X R13, R2, R9, R203, 0x1, P5 ;  /* 0x00000009020dc211 */ /* 0x000fe400028f0ccb */
[----:B------:R-:W3:Y:S04]  /*56d0*/  @!P2 LDS.128 R8, [R93+0x2000] ;  /* 0x002000005d08a984 */ /* 0x000ee80000000c00 */
[----:B---3--:R-:W-:Y:S04]  /*56e0*/  @!P2 ST.E.128 desc[UR40][R14.64], R8 ;  /* 0x000000080e00a985 */ /* 0x008fe8000c101d28 */
[----:B------:R-:W3:Y:S04]  /*56f0*/  @!P4 LDS.128 R8, [R92+0x2000] ;  /* 0x002000005c08c984 */ /* 0x000ee80000000c00 */
[----:B---3--:R3:W-:Y:S02]  /*5700*/  @!P4 ST.E.128 desc[UR40][R12.64], R8 ;  /* 0x000000080c00c985 */ /* 0x0087e4000c101d28 */
.L_x_5197:
[----:B------:R-:W-:Y:S05]  /*5710*/  BSYNC B0 ;  /* 0x0000000000007941 */ /* 0x000fea0003800000 */
.L_x_5177:
[----:B0--34-:R-:W0:Y:S01]  /*5720*/  S2R R8, SR_TID.X ;  /* 0x0000000000087919 */ /* 0x019e220000002100 */
[----:B------:R-:W-:Y:S01]  /*5730*/  @!PT LDS RZ, [RZ] ;  /* 0x00000000fffff984 */ /* 0x000fe20000000800 */
[----:B------:R-:W-:Y:S01]  /*5740*/  @!PT LDS RZ, [RZ] ;  /* 0x00000000fffff984 */ /* 0x000fe20000000800 */
[----:B------:R-:W-:Y:S01]  /*5750*/  @!PT LDS RZ, [RZ] ;  /* 0x00000000fffff984 */ /* 0x000fe20000000800 */
[----:B------:R-:W-:Y:S01]  /*5760*/  @!PT LDS RZ, [RZ] ;  /* 0x00000000fffff984 */ /* 0x000fe20000000800 */
[----:B------:R3:W-:Y:S06]  /*5770*/  MEMBAR.ALL.CTA ;  /* 0x0000000000007992 */ /* 0x0007ec0000008000 */
[----:B---3--:R-:W3:Y:S01]  /*5780*/  FENCE.VIEW.ASYNC.S ;  /* 0x00000000000073c6 */ /* 0x008ee20000000000 */
[----:B------:R-:W-:Y:S05]  /*5790*/  WARPSYNC.ALL ;  /* 0x0000000000007948 */ /* 0x000fea0003800000 */
[----:B------:R-:W-:Y:S01]  /*57a0*/  BSSY B0, `(.L_x_5222) ;  /* 0x0000009000007945 */ /* 0x000fe20003800000 */
[----:B0-----:R-:W-:Y:S01]  /*57b0*/  LOP3.LUT R8, R8, 0x7f, RZ, 0xc0, !PT ;  /* 0x0000007f08087812 */ /* 0x001fe200078ec0ff */
[----:B---3--:R0:W-:Y:S03]  /*57c0*/  BAR.SYNC.DEFER_BLOCKING R62, 0x80 ;  /* 0x0002003e0000751d */ /* 0x0081e60000010000 */
[----:B------:R-:W-:-:S13]  /*57d0*/  ISETP.NE.AND P2, PT, R8, RZ, PT ;  /* 0x000000ff0800720c */ /* 0x000fda0003f45270 */
[----:B------:R-:W-:-:S05]  /*57e0*/  @!P2 VIADD R8, R87, 0x228a0 ;  /* 0x000228a05708a836 */ /* 0x000fca0000000000 */
[----:B------:R-:W-:-:S04]  /*57f0*/  @!P2 PRMT R8, RZ, 0x654, R8 ;  /* 0x00000654ff08a816 */ /* 0x000fc80000000008 */
[----:B------:R0:W-:Y:S01]  /*5800*/  @!P2 SYNCS.ARRIVE.TRANS64.RED.A1T0 RZ, [R8+URZ], RZ ;  /* 0x000000ff08ffa9a7 */ /* 0x0001e2000810043f */
[----:B------:R-:W-:Y:S05]  /*5810*/  @!P3 BRA `(.L_x_5223) ;  /* 0x000000000004b947 */ /* 0x000fea0003800000 */
[----:B------:R-:W-:Y:S01]  /*5820*/  BPT.TRAP 0x1 ;  /* 0x000000040000795c */ /* 0x000fe20000300000 */
.L_x_5223:
[----:B------:R-:W-:Y:S05]  /*5830*/  BSYNC B0 ;  /* 0x0000000000007941 */ /* 0x000fea0003800000 */
.L_x_5222:
[----:B------:R-:W3:Y:S01]  /*5840*/  SYNCS.PHASECHK.TRANS64.TRYWAIT P3, [R87+URZ+0x228b0], R99 ;  /* 0x0228b063570075a7 */ /* 0x000ee2000806017f */
[----:B------:R-:W-:Y:S04]  /*5850*/  BSSY B0, `(.L_x_5224) ;  /* 0x0000002000007945 */ /* 0x000fe80003800000 */
[----:B---3--:R-:W-:Y:S05]  /*5860*/  @!P3 BRA `(.L_x_5225) ;  /* 0x0000016800acb947 */ /* 0x008fea0003800000 */
.L_x_5475:
[----:B------:R-:W-:Y:S05]  /*5870*/  BSYNC B0 ;  /* 0x0000000000007941 */ /* 0x000fea0003800000 */
.L_x_5224:
[----:B------:R4:W5:Y:S01]  /*5880*/  LDL R50, [R1+0x18] ;  /* 0x0000180001327983 */ /* 0x0009620000100800 */
[----:B------:R-:W-:-:S03]  /*5890*/  ULDC.64 UR4, c[0x0][0x328] ;  /* 0x0000ca0000047ab9 */ /* 0x000fc60000000a00 */
[----:B------:R4:W5:Y:S04]  /*58a0*/  LDL R49, [R1+0x14] ;  /* 0x0000140001317983 */ /* 0x0009680000100800 */
[----:B------:R4:W5:Y:S04]  /*58b0*/  LDL R48, [R1+0x10] ;  /* 0x0000100001307983 */ /* 0x0009680000100800 */
[----:B------:R4:W5:Y:S04]  /*58c0*/  LDL R47, [R1+0xc] ;  /* 0x00000c00012f7983 */ /* 0x0009680000100800 */
[----:B------:R4:W5:Y:S04]  /*58d0*/  LDL R46, [R1+0x8] ;  /* 0x00000800012e7983 */ /* 0x0009680000100800 */
[----:B------:R4:W5:Y:S01]  /*58e0*/  LDL R45, [R1+0x4] ;  /* 0x00000400012d7983 */ /* 0x0009620000100800 */
[----:B------:R-:W-:Y:S01]  /*58f0*/  IMAD R96, R96, UR4, RZ ;  /* 0x0000000460607c24 */ /* 0x000fe2000f8e02ff */
[----:B------:R-:W-:Y:S01]  /*5900*/  BSSY B0, `(.L_x_5226) ;  /* 0x0000043000007945 */ /* 0x000fe20003800000 */
[----:B0-----:R-:W-:-:S04]  /*5910*/  IMAD.WIDE.U32 R8, R95, UR4, RZ ;  /* 0x000000045f087c25 */ /* 0x001fc8000f8e00ff */
[----:B------:R-:W-:Y:S01]  /*5920*/  IMAD R95, R95, UR5, R96 ;  /* 0x000000055f5f7c24 */ /* 0x000fe2000f8e0260 */
[----:B------:R-:W-:Y:S01]  /*5930*/  ULDC.64 UR4, c[0x0][0x338] ;  /* 0x0000ce0000047ab9 */ /* 0x000fe20000000a00 */
[----:B------:R-:W-:Y:S02]  /*5940*/  IMAD.IADD R98, R98, 0x1, -R23 ;  /* 0x0000000162627824 */ /* 0x000fe400078e0a17 */
[----:B------:R-:W-:Y:S01]  /*5950*/  IMAD R97, R97, UR4, RZ ;  /* 0x0000000461617c24 */ /* 0x000fe2000f8e02ff */
[----:B------:R-:W-:-:S03]  /*5960*/  IADD3 R9, R9, R95, RZ ;  /* 0x0000005f09097210 */ /* 0x000fc60007ffe0ff */
        /* <DEDUP_REMOVED lines=14> */
[----:B------:R4:W0:Y:S01]  /*5a50*/  SHFL.IDX PT, R43, R39, RZ, 0x1c1f ;  /* 0x001c1fff272b7589 */ /* 0x00082200000e0000 */
[--C-:B------:R-:W-:Y:S02]  /*5a60*/  IMAD R42, R9, 0x2, R27.reuse ;  /* 0x00000002092a7824 */ /* 0x100fe400078e021b */
[----:B------:R-:W-:Y:S01]  /*5a70*/  IMAD R44, R8, 0x2, R27 ;  /* 0x00000002082c7824 */ /* 0x000fe200078e021b */
[----:B------:R4:W0:Y:S08]  /*5a80*/  SHFL.IDX PT, R41, R40, RZ, 0x1c1f ;  /* 0x001c1fff28297589 */ /* 0x00083000000e0000 */
[----:B----4-:R-:W-:Y:S05]  /*5a90*/  @!P3 BRA `(.L_x_5227) ;  /* 0x0000000000a4b947 */ /* 0x010fea0003800000 */
[----:B------:R-:W-:Y:S02]  /*5aa0*/  ISETP.NE.AND P5, PT, R80, RZ, PT ;  /* 0x000000ff5000720c */ /* 0x000fe40003fa5270 */
[----:B------:R-:W-:Y:S02]  /*5ab0*/  ISETP.NE.AND P4, PT, R81, RZ, PT ;  /* 0x000000ff5100720c */ /* 0x000fe40003f85270 */
[----:B-12---:R-:W-:-:S09]  /*5ac0*/  PRMT R38, R3, 0x8880, RZ ;  /* 0x0000888003267816 */ /* 0x006fd200000000ff */
[----:B------:R-:W1:Y:S01]  /*5ad0*/  @P5 LDS.128 R8, [R42] ;  /* 0x000000002a085984 */ /* 0x000e620000000c00 */
[----:B0-----:R-:W-:-:S04]  /*5ae0*/  @P5 LEA R36, P3, R16, R43, 0x1 ;  /* 0x0000002b10245211 */ /* 0x001fc800078608ff */
[----:B------:R-:W-:Y:S02]  /*5af0*/  @P5 LEA.HI.X R37, R16, R41, R17, 0x1, P3 ;  /* 0x0000002910255211 */ /* 0x000fe400018f0c11 */
[----:B------:R-:W-:-:S04]  /*5b00*/  @P4 LEA R14, P3, R2, R43, 0x1 ;  /* 0x0000002b020e4211 */ /* 0x000fc800078608ff */
[----:B------:R-:W-:Y:S02]  /*5b10*/  @P4 LEA.HI.X R15, R2, R41, R203, 0x1, P3 ;  /* 0x00000029020f4211 */ /* 0x000fe400018f0ccb */
[----:B------:R-:W-:-:S13]  /*5b20*/  ISETP.NE.AND P3, PT, R82, RZ, PT ;  /* 0x000000ff5200720c */ /* 0x000fda0003f65270 */
[----:B------:R-:W-:-:S04]  /*5b30*/  @P3 LEA R12, P6, R210, R43, 0x1 ;  /* 0x0000002bd20c3211 */ /* 0x000fc800078c08ff */
[----:B-----5:R-:W-:Y:S01]  /*5b40*/  @P3 LEA.HI.X R13, R210, R41, R50, 0x1, P6 ;  /* 0x00000029d20d3211 */ /* 0x020fe200030f0c32 */
[----:B-1----:R0:W-:Y:S01]  /*5b50*/  @P5 ST.E.128 desc[UR40][R36.64], R8 ;  /* 0x0000000824005985 */ /* 0x0021e2000c101d28 */
        /* <DEDUP_REMOVED lines=29> */
.L_x_5227:
[----:B------:R-:W-:Y:S05]  /*5d30*/  BSYNC B0 ;  /* 0x0000000000007941 */ /* 0x000fea0003800000 */
.L_x_5226:
[----:B------:R-:W-:Y:S01]  /*5d40*/  ISETP.GE.AND P3, PT, R98, 0x41, PT ;  /* 0x000000416200780c */ /* 0x000fe20003f66270 */
[----:B0-----:R0:W0:Y:S01]  /*5d50*/  SHFL.IDX PT, R41, R40, 0x1, 0x1c1f ;  /* 0x003c1f0028297f89 */ /* 0x00102200000e0000 */
[----:B------:R-:W-:Y:S03]  /*5d60*/  BSSY B0, `(.L_x_5228) ;  /* 0x000002c000007945 */ /* 0x000fe60003800000 */
[----:B------:R-:W0:Y:S08]  /*5d70*/  SHFL.IDX PT, R39, R39, 0x1, 0x1c1f ;  /* 0x003c1f0027277f89 */ /* 0x000e3000000e0000 */
[----:B------:R-:W-:Y:S05]  /*5d80*/  @!P3 BRA `(.L_x_5229) ;  /* 0x0000000000a4b947 */ /* 0x000fea0003800000 */
[----:B------:R-:W-:Y:S02]  /*5d90*/  ISETP.NE.AND P5, PT, R80, RZ, PT ;  /* 0x000000ff5000720c */ /* 0x000fe40003fa5270 */
[----:B------:R-:W-:Y:S02]  /*5da0*/  ISETP.NE.AND P4, PT, R81, RZ, PT ;  /* 0x000000ff5100720c */ /* 0x000fe40003f85270 */
[----:B-12---:R-:W-:-:S09]  /*5db0*/  PRMT R38, R3, 0x8880, RZ ;  /* 0x0000888003267816 */ /* 0x006fd200000000ff */
[----:B----4-:R-:W1:Y:S01]  /*5dc0*/  @P5 LDS.128 R8, [R42+0x2000] ;  /* 0x002000002a085984 */ /* 0x010e620000000c00 */
        /* <DEDUP_REMOVED lines=37> */
.L_x_5229:
[----:B------:R-:W-:Y:S05]  /*6020*/  BSYNC B0 ;  /* 0x0000000000007941 */ /* 0x000fea0003800000 */
.L_x_5228:
[----:B------:R-:W-:Y:S01]  /*6030*/  @!PT LDS RZ, [RZ] ;  /* 0x00000000fffff984 */ /* 0x000fe20000000800 */
[----:B------:R-:W-:Y:S01]  /*6040*/  @!PT LDS RZ, [RZ] ;  /* 0x00000000fffff984 */ /* 0x000fe20000000800 */
[----:B------:R-:W-:Y:S01]  /*6050*/  @!PT LDS RZ, [RZ] ;  /* 0x00000000fffff984 */ /* 0x000fe20000000800 */
[----:B------:R-:W-:Y:S01]  /*6060*/  @!PT LDS RZ, [RZ] ;  /* 0x00000000fffff984 */ /* 0x000fe20000000800 */
[----:B------:R1:W-:Y:S06]  /*6070*/  MEMBAR.ALL.CTA ;  /* 0x0000000000007992 */ /* 0x0003ec0000008000 */
[----:B-1----:R-:W1:Y:S01]  /*6080*/  FENCE.VIEW.ASYNC.S ;  /* 0x00000000000073c6 */ /* 0x002e620000000000 */
[----:B---3--:R-:W-:Y:S01]  /*6090*/  @!P2 VIADD R87, R87, 0x228c0 ;  /* 0x000228c05757a836 */ /* 0x008fe20000000000 */
[----:B-1----:R1:W-:Y:S01]  /*60a0*/  BAR.SYNC.DEFER_BLOCKING R62, 0x80 ;  /* 0x0002003e0000751d */ /* 0x0023e20000010000 */
        /* <DEDUP_REMOVED lines=8> */
[----:B------:R-:W-:Y:S06]  /*6130*/  @P3 BRA `(.L_x_5230) ;  /* 0xffffffc000b03947 */ /* 0x000fec000383ffff */
[----:B------:R-:W0:Y:S01]  /*6140*/  S2R R9, SR_TID.X ;  /* 0x0000000000097919 */ /* 0x000e220000002100 */
[----:B------:R-:W-:Y:S02]  /*6150*/  PLOP3.LUT P0, PT, PT, PT, PT, 0x8, 0x0 ;  /* 0x000000000000781c */ /* 0x000fe40003f0e170 */
[----:B0-----:R-:W-:-:S04]  /*6160*/  SHF.R.U32.HI R9, RZ, 0x7, R9 ;  /* 0x00000007ff097819 */ /* 0x001fc80000011609 */
[----:B------:R-:W-:-:S13]  /*6170*/  ISETP.NE.AND P3, PT, R9, 0x1, PT ;  /* 0x000000010900780c */ /* 0x000fda0003f65270 */
[----:B------:R-:W-:Y:S06]  /*6180*/  @!P3 BAR.ARV 0x9, 0x100 ;  /* 0x024400000000bb1d */ /* 0x000fec0000002000 */
.L_x_5172:
[----:B------:R-:W0:Y:S01]  /*6190*/  LDC R0, c[0x0][0x448] ;  /* 0x00011200ff007b82 */ /* 0x000e220000000800 */
        /* <DEDUP_REMOVED lines=19> */
[----:B-1----:R-:W-:Y:S02]  /*62d0*/  CS2R R62, SRZ ;  /* 0x00000000003e7805 */ /* 0x002fe4000001ff00 */
[----:B------:R-:W-:Y:S02]  /*62e0*/  CS2R R84, SRZ ;  /* 0x0000000000547805 */ /* 0x000fe4000001ff00 */
[----:B------:R-:W-:Y:S02]  /*62f0*/  CS2R R168, SRZ ;  /* 0x0000000000a87805 */ /* 0x000fe4000001ff00 */
[----:B------:R-:W-:Y:S02]  /*6300*/  CS2R R60, SRZ ;  /* 0x00000000003c7805 */ /* 0x000fe4000001ff00 */
[----:B0-----:R-:W-:Y:S01]  /*6310*/  ISETP.NE.AND P1, PT, R0, 0x1, PT ;  /* 0x000000010000780c */ /* 0x001fe20003f25270 */
[----:B------:R-:W-:Y:S01]  /*6320*/  VIADD R0, R229, 0x7f ;  /* 0x0000007fe5007836 */ /* 0x000fe20000000000 */
[----:B------:R-:W-:-:S02]  /*6330*/  CS2R R54, SRZ ;  /* 0x0000000000367805 */ /* 0x000fc4000001ff00 */
[----:B------:R-:W-:Y:S02]  /*6340*/  CS2R R80, SRZ ;  /* 0x0000000000507805 */ /* 0x000fe4000001ff00 */
[----:B------:R-:W-:Y:S02]  /*6350*/  CS2R R52, SRZ ;  /* 0x0000000000347805 */ /* 0x000fe4000001ff00 */
[----:B-----5:R-:W-:Y:S02]  /*6360*/  CS2R R48, SRZ ;  /* 0x0000000000307805 */ /* 0x020fe4000001ff00 */
[----:B------:R-:W-:Y:S02]  /*6370*/  CS2R R76, SRZ ;  /* 0x00000000004c7805 */ /* 0x000fe4000001ff00 */
[----:B------:R-:W-:Y:S02]  /*6380*/  CS2R R166, SRZ ;  /* 0x0000000000a67805 */ /* 0x000fe4000001ff00 */
[----:B------:R-:W-:-:S02]  /*6390*/  CS2R R42, SRZ ;  /* 0x00000000002a7805 */ /* 0x000fc4000001ff00 */
[----:B------:R-:W-:Y:S02]  /*63a0*/  CS2R R40, SRZ ;  /* 0x0000000000287805 */ /* 0x000fe4000001ff00 */
[----:B------:R-:W-:Y:S02]  /*63b0*/  CS2R R72, SRZ ;  /* 0x0000000000487805 */ /* 0x000fe4000001ff00 */
[----:B------:R-:W-:Y:S02]  /*63c0*/  CS2R R102, SRZ ;  /* 0x0000000000667805 */ /* 0x000fe4000001ff00 */
[----:B------:R-:W-:Y:S01]  /*63d0*/  CS2R R68, SRZ ;  /* 0x0000000000447805 */ /* 0x000fe2000001ff00 */
[----:B------:R-:W0:Y:S01]  /*63e0*/  @P1 LDC R3, c[0x0][0x44c] ;  /* 0x00011300ff031b82 */ /* 0x000e220000000800 */
[----:B------:R-:W-:Y:S02]  /*63f0*/  CS2R R164, SRZ ;  /* 0x0000000000a47805 */ /* 0x000fe4000001ff00 */
[----:B------:R-:W-:-:S02]  /*6400*/  CS2R R98, SRZ ;  /* 0x0000000000627805 */ /* 0x000fc4000001ff00 */
[----:B------:R-:W-:Y:S02]  /*6410*/  CS2R R56, SRZ ;  /* 0x0000000000387805 */ /* 0x000fe4000001ff00 */
[----:B------:R-:W-:Y:S02]  /*6420*/  CS2R R94, SRZ ;  /* 0x00000000005e7805 */ /* 0x000fe4000001ff00 */
[----:B--2---:R-:W-:Y:S02]  /*6430*/  CS2R R92, SRZ ;  /* 0x00000000005c7805 */ /* 0x004fe4000001ff00 */
[----:B------:R-:W-:Y:S02]  /*6440*/  CS2R R90, SRZ ;  /* 0x00000000005a7805 */ /* 0x000fe4000001ff00 */
[----:B------:R-:W-:Y:S01]  /*6450*/  CS2R R162, SRZ ;  /* 0x0000000000a27805 */ /* 0x000fe2000001ff00 */
[----:B------:R-:W1:Y:S01]  /*6460*/  @P1 LDC R4, c[0x0][0x450] ;  /* 0x00011400ff041b82 */ /* 0x000e620000000800 */
        /* <DEDUP_REMOVED lines=14> */
[----:B------:R-:W-:Y:S01]  /*6550*/  IMAD.MOV.U32 R47, RZ, RZ, RZ ;  /* 0x000000ffff2f7224 */ /* 0x000fe200078e00ff */
[----:B------:R-:W-:Y:S01]  /*6560*/  CS2R R14, SRZ ;  /* 0x00000000000e7805 */ /* 0x000fe2000001ff00 */
[----:B0-----:R-:W-:Y:S01]  /*6570*/  @P1 IMAD.HI.U32 R3, R0, R3, RZ ;  /* 0x0000000300031227 */ /* 0x001fe200078e00ff */
[----:B------:R-:W-:Y:S02]  /*6580*/  CS2R R44, SRZ ;  /* 0x00000000002c7805 */ /* 0x000fe4000001ff00 */
[----:B------:R-:W-:Y:S02]  /*6590*/  CS2R R12, SRZ ;  /* 0x00000000000c7805 */ /* 0x000fe4000001ff00 */
[----:B------:R-:W-:Y:S02]  /*65a0*/  CS2R R38, SRZ ;  /* 0x0000000000267805 */ /* 0x000fe4000001ff00 */
[----:B------:R-:W-:-:S02]  /*65b0*/  CS2R R36, SRZ ;  /* 0x0000000000247805 */ /* 0x000fc4000001ff00 */
[----:B------:R-:W-:Y:S02]  /*65c0*/  CS2R R10, SRZ ;  /* 0x00000000000a7805 */ /* 0x000fe4000001ff00 */
[----:B------:R-:W-:Y:S02]  /*65d0*/  CS2R R6, SRZ ;  /* 0x0000000000067805 */ /* 0x000fe4000001ff00 */
[----:B-1----:R-:W-:Y:S02]  /*65e0*/  @P1 SHF.R.U32.HI R0, RZ, R4, R3 ;  /* 0x00000004ff001219 */ /* 0x002fe40000011603 */
[----:B------:R-:W-:Y:S02]  /*65f0*/  CS2R R28, SRZ ;  /* 0x00000000001c7805 */ /* 0x000fe4000001ff00 */
[----:B------:R-:W-:Y:S01]  /*6600*/  PLOP3.LUT P1, PT, PT, PT, PT, 0x80, 0x0 ;  /* 0x000000000000781c */ /* 0x000fe20003f2f070 */
[----:B------:R-:W-:Y:S02]  /*6610*/  IMAD.IADD R0, R31, 0x1, R0 ;  /* 0x000000011f007824 */ /* 0x000fe400078e0200 */
[----:B------:R-:W-:-:S02]  /*6620*/  IMAD.MOV.U32 R31, RZ, RZ, RZ ;  /* 0x000000ffff1f7224 */ /* 0x000fc400078e00ff */
[----:B------:R-:W-:-:S05]  /*6630*/  IMAD.HI R0, R0, 0x2aaaaaab, RZ ;  /* 0x2aaaaaab00007827 */ /* 0x000fca00078e02ff */
[----:B------:R-:W-:-:S04]  /*6640*/  SHF.R.U32.HI R3, RZ, 0x1f, R0 ;  /* 0x0000001fff037819 */ /* 0x000fc80000011600 */
[----:B------:R-:W-:Y:S01]  /*6650*/  LEA.HI.SX32 R0, R0, R3, 0x1c ;  /* 0x0000000300007211 */ /* 0x000fe200078fe2ff */
[----:B------:R-:W-:-:S03]  /*6660*/  IMAD.MOV.U32 R3, RZ, RZ, RZ ;  /* 0x000000ffff037224 */ /* 0x000fc600078e00ff */
[----:B------:R-:W-:-:S04]  /*6670*/  VIMNMX R177, R177, R0, PT ;  /* 0x00000000b1b17248 */ /* 0x000fc80003fe0100 */
[----:B------:R-:W-:Y:S01]  /*6680*/  ISETP.GE.AND P2, PT, R177, 0x1, PT ;  /* 0x00000001b100780c */ /* 0x000fe20003f46270 */
[----:B------:R-:W-:-:S12]  /*6690*/  @P0 BRA `(.L_x_5231) ;  /* 0x00000000000c0947 */ /* 0x000fd80003800000 */
[----:B------:R-:W0:Y:S01]  /*66a0*/  FENCE.VIEW.ASYNC.G ;  /* 0x00000000000073c6 */ /* 0x000e220000000100 */
[----:B------:R-:W-:Y:S05]  /*66b0*/  WARPSYNC.ALL ;  /* 0x0000000000007948 */ /* 0x000fea0003800000 */
[----:B0-----:R-:W-:Y:S06]  /*66c0*/  BAR.ARV 0xc, 0x180 ;  /* 0x0306000000007b1d */ /* 0x001fec0000002000 */
.L_x_5231:
        /* <DEDUP_REMOVED lines=11> */
.L_x_5478:
[----:B01----:R-:W-:Y:S01]  /*6780*/  LEA.HI R0, R14, R14, RZ, 0x1 ;  /* 0x0000000e0e007211 */ /* 0x003fe200078f08ff */
[----:B------:R-:W-:Y:S01]  /*6790*/  BSSY B6, `(.L_x_5234) ;  /* 0x0000019000067945 */ /* 0x000fe20003800000 */
[----:B------:R-:W-:Y:S02]  /*67a0*/  IADD3 R26, R19, 0x18400, RZ ;  /* 0x00018400131a7810 */ /* 0x000fe40007ffe0ff */
        /* <DEDUP_REMOVED lines=23> */
.L_x_5235:
[----:B------:R-:W-:Y:S05]  /*6920*/  BSYNC B6 ;  /* 0x0000000000067941 */ /* 0x000fea0003800000 */
.L_x_5234:
        /* <DEDUP_REMOVED lines=13> */
.L_x_5239:
[----:B-1----:R1:W2:Y:S02]  /*6a00*/  SYNCS.PHASECHK.TRANS64.TRYWAIT P0, [R19+URZ+0x22800], R0 ;  /* 0x02280000130075a7 */ /* 0x0022a4000800017f */
[----:B--2---:R-:W-:Y:S05]  /*6a10*/  @!P0 NANOSLEEP.SYNCS 0x989680 ;  /* 0x009896800000895d */ /* 0x004fea0003900000 */
[----:B------:R-:W2:Y:S02]  /*6a20*/  @!P0 SYNCS.PHASECHK.TRANS64 P0, [R19+URZ+0x22800], R0 ;  /* 0x02280000130085a7 */ /* 0x000ea4000800007f */
[----:B--2---:R-:W-:Y:S05]  /*6a30*/  @!P0 BRA `(.L_x_5239) ;  /* 0xfffffffc00f08947 */ /* 0x004fea000383ffff */
.L_x_5238:
[----:B------:R-:W-:Y:S05]  /*6a40*/  BSYNC B0 ;  /* 0x0000000000007941 */ /* 0x000fea0003800000 */
.L_x_5237:
[----:B------:R-:W-:Y:S05]  /*6a50*/  BRA `(.L_x_5240) ;  /* 0x0000003000007947 */ /* 0x000fea0003800000 */
.L_x_5236:
[----:B------:R-:W-:Y:S01]  /*6a60*/  LOP3.LUT P0, RZ, R26, 0x3ff, RZ, 0xc0, !PT ;  /* 0x000003ff1aff7812 */ /* 0x000fe2000780c0ff */
[----:B------:R-:W-:Y:S01]  /*6a70*/  ULDC.64 UR4, c[0x0][0x3f8] ;  /* 0x0000fe0000047ab9 */ /* 0x000fe20000000a00 */
[----:B------:R-:W-:Y:S01]  /*6a80*/  SHF.R.S32.HI R0, RZ, 0x1f, R24 ;  /* 0x0000001fff007819 */ /* 0x000fe20000011418 */
        /* <DEDUP_REMOVED lines=27> */
.L_x_5242:
[----:B------:R-:W-:Y:S05]  /*6c40*/  BSYNC B6 ;  /* 0x0000000000067941 */ /* 0x000fea0003800000 */
.L_x_5241:
[----:B------:R-:W-:Y:S01]  /*6c50*/  ULDC.U8 UR4, c[0x0][0x410] ;  /* 0x0001040000047ab9 */ /* 0x000fe20000000000 */
[----:B------:R-:W-:Y:S01]  /*6c60*/  BSSY B0, `(.L_x_5243) ;  /* 0x00002d7000007945 */ /* 0x000fe20003800000 */
[----:B------:R-:W-:Y:S01]  /*6c70*/  ISETP.NE.AND P0, PT, RZ, UR4, PT ;  /* 0x00000004ff007c0c */ /* 0x000fe2000bf05270 */
[----:B------:R-:W-:-:S12]  /*6c80*/  IMAD.IADD R41, R23, 0x1, R229 ;  /* 0x0000000117297824 */ /* 0x000fd800078e02e5 */
[----:B------:R-:W-:Y:S05]  /*6c90*/  @!P0 BRA `(.L_x_5244) ;  /* 0x0000001400d08947 */ /* 0x000fea0003800000 */
[----:B------:R-:W0:Y:S01]  /*6ca0*/  LDC R21, c[0x0][0x448] ;  /* 0x00011200ff157b82 */ /* 0x000e220000000800 */
[----:B------:R-:W1:Y:S01]  /*6cb0*/  S2R R28, SR_TID.X ;  /* 0x00000000001c7919 */ /* 0x000e620000002100 */
[----:B------:R-:W-:Y:S01]  /*6cc0*/  ULDC.64 UR4, c[0x0][0x3f8] ;  /* 0x0000fe0000047ab9 */ /* 0x000fe20000000a00 */
[----:B------:R-:W-:Y:S01]  /*6cd0*/  ULDC.64 UR6, c[0x0][0x408] ;  /* 0x0001020000067ab9 */ /* 0x000fe20000000a00 */
[----:B------:R-:W-:Y:S02]  /*6ce0*/  IMAD.MOV.U32 R8, RZ, RZ, R26 ;  /* 0x000000ffff087224 */ /* 0x000fe400078e001a */
[----:B------:R-:W-:Y:S02]  /*6cf0*/  IMAD.MOV.U32 R9, RZ, RZ, R29 ;  /* 0x000000ffff097224 */ /* 0x000fe400078e001d */
[----:B------:R-:W-:Y:S02]  /*6d00*/  IMAD.MOV.U32 R10, RZ, RZ, R24 ;  /* 0x000000ffff0a7224 */ /* 0x000fe400078e0018 */
[----:B------:R-:W-:Y:S01]  /*6d10*/  IMAD.MOV.U32 R11, RZ, RZ, R31 ;  /* 0x000000ffff0b7224 */ /* 0x000fe200078e001f */
[----:B0-----:R-:W-:Y:S01]  /*6d20*/  ISETP.NE.AND P0, PT, R21, 0x1, PT ;  /* 0x000000011500780c */ /* 0x001fe20003f05270 */
[----:B-1----:R-:W-:-:S12]  /*6d30*/  VIADD R28, R28, 0xffffff80 ;  /* 0xffffff801c1c7836 */ /* 0x002fd80000000000 */
[----:B------:R-:W0:Y:S01]  /*6d40*/  @P0 LDC R0, c[0x0][0x44c] ;  /* 0x00011300ff000b82 */ /* 0x000e220000000800 */
[----:B------:R-:W-:-:S04]  /*6d50*/  SHF.R.S32.HI R20, RZ, 0x1f, R28 ;  /* 0x0000001fff147819 */ /* 0x000fc8000001141c */
[----:B------:R-:W-:-:S03]  /*6d60*/  LEA.HI R20, R20, R28, RZ, 0x2 ;  /* 0x0000001c14147211 */ /* 0x000fc600078f10ff */
[----:B------:R-:W1:Y:S01]  /*6d70*/  @P0 LDC R5, c[0x0][0x450] ;  /* 0x00011400ff050b82 */ /* 0x000e620000000800 */
[----:B------:R-:W-:-:S05]  /*6d80*/  LOP3.LUT R20, R20, 0xfffffffc, RZ, 0xc0, !PT ;  /* 0xfffffffc14147812 */ /* 0x000fca00078ec0ff */
[----:B------:R-:W-:-:S04]  /*6d90*/  IMAD.IADD R20, R28, 0x1, -R20 ;  /* 0x000000011c147824 */ /* 0x000fc800078e0a14 */
[----:B------:R-:W-:-:S04]  /*6da0*/  IMAD R3, R20, 0x40, R41 ;  /* 0x0000004014037824 */ /* 0x000fc800078e0229 */
[----:B0-----:R-:W-:-:S05]  /*6db0*/  @P0 IMAD.HI.U32 R0, R3, R0, RZ ;  /* 0x0000000003000227 */ /* 0x001fca00078e00ff */
[----:B-1----:R-:W-:-:S04]  /*6dc0*/  @P0 SHF.R.U32.HI R3, RZ, R5, R0 ;  /* 0x00000005ff030219 */ /* 0x002fc80000011600 */
        /* <DEDUP_REMOVED lines=17> */
[----:B------:R0:W1:Y:S04]  /*6ee0*/  SHFL.IDX PT, R3, R6, RZ, 0x1c1f ;  /* 0x001c1fff06037589 */ /* 0x00006800000e0000 */
[----:B------:R0:W2:Y:S04]  /*6ef0*/  SHFL.IDX PT, R0, R4, RZ, 0x1c1f ;  /* 0x001c1fff04007589 */ /* 0x0000a800000e0000 */
[----:B------:R0:W3:Y:S04]  /*6f00*/  SHFL.IDX PT, R5, R8, RZ, 0x1c1f ;  /* 0x001c1fff08057589 */ /* 0x0000e800000e0000 */
[----:B------:R0:W4:Y:S02]  /*6f10*/  SHFL.IDX PT, R14, R7, RZ, 0x1c1f ;  /* 0x001c1fff070e7589 */ /* 0x00012400000e0000 */
.L_x_5484:
        /* <DEDUP_REMOVED lines=10> */
[----:B--2---:R-:W-:Y:S01]  /*6fc0*/  IMAD.MOV.U32 R10, RZ, RZ, R0 ;  /* 0x000000ffff0a7224 */ /* 0x004fe200078e0000 */
[----:B------:R-:W-:Y:S01]  /*6fd0*/  ISETP.GE.AND P3, PT, R206, UR4, PT ;  /* 0x00000004ce007c0c */ /* 0x000fe2000bf66270 */
[----:B-1----:R-:W-:Y:S01]  /*6fe0*/  IMAD.MOV.U32 R11, RZ, RZ, R3 ;  /* 0x000000ffff0b7224 */ /* 0x002fe200078e0003 */
[----:B------:R-:W-:Y:S01]  /*6ff0*/  ISETP.GE.AND P2, PT, R200, UR4, PT ;  /* 0x00000004c8007c0c */ /* 0x000fe2000bf46270 */
[----:B---3--:R-:W-:Y:S01]  /*7000*/  IMAD.MOV.U32 R15, RZ, RZ, R5 ;  /* 0x000000ffff0f7224 */ /* 0x008fe200078e0005 */
[----:B------:R-:W-:-:S09]  /*7010*/  CS2R R28, SRZ ;  /* 0x00000000001c7805 */ /* 0x000fd2000001ff00 */
[----:B------:R-:W-:Y:S02]  /*7020*/  @!P3 SHF.L.U32 R35, R206, 0x1, RZ ;  /* 0x00000001ce23b819 */ /* 0x000fe400000006ff */
[----:B------:R-:W-:Y:S02]  /*7030*/  CS2R R30, SRZ ;  /* 0x00000000001e7805 */ /* 0x000fe4000001ff00 */
[----:B------:R-:W-:Y:S01]  /*7040*/  CS2R R20, SRZ ;  /* 0x0000000000147805 */ /* 0x000fe2000001ff00 */
[----:B------:R-:W-:Y:S01]  /*7050*/  @!P2 IMAD.WIDE R10, R200, 0x2, R10 ;  /* 0x00000002c80aa825 */ /* 0x000fe200078e020a */
[-C--:B------:R-:W-:Y:S02]  /*7060*/  @!P3 IADD3 R26, P0, R0, R35.reuse, RZ ;  /* 0x00000023001ab210 */ /* 0x080fe40007f1e0ff */
[----:B----4-:R-:W-:Y:S01]  /*7070*/  @!P3 IADD3 R34, P1, R14, R35, RZ ;  /* 0x000000230e22b210 */ /* 0x010fe20007f3e0ff */
        /* <DEDUP_REMOVED lines=9> */
.L_x_5247:
[----:B------:R-:W-:Y:S05]  /*7110*/  BSYNC B1 ;  /* 0x0000000000017941 */ /* 0x000fea0003800000 */
.L_x_5246:
[----:B--2--5:R-:W-:Y:S01]  /*7120*/  IMAD.MOV.U32 R0, RZ, RZ, R20 ;  /* 0x000000ffff007224 */ /* 0x024fe200078e0014 */
[----:B------:R-:W-:Y:S01]  /*7130*/  UMOV UR4, 0xffffffff ;  /* 0xffffffff00047882 */ /* 0x000fe20000000000 */
[----:B-1----:R-:W-:Y:S01]  /*7140*/  IMAD.MOV.U32 R3, RZ, RZ, R21 ;  /* 0x000000ffff037224 */ /* 0x002fe200078e0015 */
[----:B------:R-:W-:Y:S01]  /*7150*/  CS2R R26, SRZ ;  /* 0x00000000001a7805 */ /* 0x000fe2000001ff00 */
[----:B---3--:R-:W-:Y:S02]  /*7160*/  IMAD.MOV.U32 R5, RZ, RZ, R28 ;  /* 0x000000ffff057224 */ /* 0x008fe400078e001c */
[----:B------:R-:W-:Y:S01]  /*7170*/  IMAD.MOV.U32 R9, RZ, RZ, R29 ;  /* 0x000000ffff097224 */ /* 0x000fe200078e001d */
[----:B------:R-:W-:Y:S01]  /*7180*/  PRMT R42, R3, 0x5410, R0 ;  /* 0x00005410032a7816 */ /* 0x000fe20000000000 */
[----:B------:R-:W-:Y:S01]  /*7190*/  IMAD.MOV.U32 R0, RZ, RZ, R24 ;  /* 0x000000ffff007224 */ /* 0x000fe200078e0018 */
[----:B------:R-:W-:Y:S01]  /*71a0*/  PRMT R38, R38, 0x5410, R5 ;  /* 0x0000541026267816 */ /* 0x000fe20000000005 */
[----:B------:R-:W-:Y:S01]  /*71b0*/  IMAD.MOV.U32 R3, RZ, RZ, R25 ;  /* 0x000000ffff037224 */ /* 0x000fe200078e0019 */
[----:B------:R-:W-:Y:S01]  /*71c0*/  PRMT R39, R39, 0x5410, R9 ;  /* 0x0000541027277816 */ /* 0x000fe20000000009 */
[----:B------:R-:W-:-:S02]  /*71d0*/  IMAD.MOV.U32 R5, RZ, RZ, R30 ;  /* 0x000000ffff057224 */ /* 0x000fc400078e001e */
[----:B------:R-:W-:Y:S01]  /*71e0*/  IMAD.MOV.U32 R9, RZ, RZ, R31 ;  /* 0x000000ffff097224 */ /* 0x000fe200078e001f */
[----:B------:R-:W-:Y:S02]  /*71f0*/  PRMT R43, R0, 0x5410, R3 ;  /* 0x00005410002b7816 */ /* 0x000fe40000000003 */
[----:B------:R-:W-:Y:S02]  /*7200*/  PRMT R44, R44, 0x5410, R5 ;  /* 0x000054102c2c7816 */ /* 0x000fe40000000005 */
[----:B------:R-:W-:Y:S01]  /*7210*/  PRMT R38, R9, 0x7610, R38 ;  /* 0x0000761009267816 */ /* 0x000fe20000000026 */
[----:B------:R-:W-:Y:S06]  /*7220*/  BRA.DIV UR4, `(.L_x_5248) ;  /* 0x0000015204fc7947 */ /* 0x000fec000b800000 */
[----:B------:R1:W2:Y:S04]  /*7230*/  SHFL.IDX PT, R3, R6, 0x1, 0x1c1f ;  /* 0x003c1f0006037f89 */ /* 0x0002a800000e0000 */
[----:B------:R1:W3:Y:S04]  /*7240*/  SHFL.IDX PT, R0, R4, 0x1, 0x1c1f ;  /* 0x003c1f0004007f89 */ /* 0x0002e800000e0000 */
[----:B------:R1:W0:Y:S04]  /*7250*/  SHFL.IDX PT, R5, R8, 0x1, 0x1c1f ;  /* 0x003c1f0008057f89 */ /* 0x00022800000e0000 */
[----:B----4-:R1:W4:Y:S02]  /*7260*/  SHFL.IDX PT, R14, R7, 0x1, 0x1c1f ;  /* 0x003c1f00070e7f89 */ /* 0x01032400000e0000 */
.L_x_5490:
        /* <DEDUP_REMOVED lines=14> */
[----:B------:R-:W2:Y:S01]  /*7350*/  LDL R15, [R1+0x50] ;  /* 0x00005000010f7983 */ /* 0x000ea20000100800 */
[----:B------:R-:W-:Y:S01]  /*7360*/  ULDC UR4, c[0x0][0x3f4] ;  /* 0x0000fd0000047ab9 */ /* 0x000fe20000000800 */
[----:B---3--:R-:W-:Y:S01]  /*7370*/  IMAD.MOV.U32 R6, RZ, RZ, R0 ;  /* 0x000000ffff067224 */ /* 0x008fe200078e0000 */
[----:B------:R-:W-:Y:S01]  /*7380*/  ISETP.GE.AND P3, PT, R206, UR4, PT ;  /* 0x00000004ce007c0c */ /* 0x000fe2000bf66270 */
[----:B------:R-:W-:Y:S01]  /*7390*/  IMAD.MOV.U32 R7, RZ, RZ, R3 ;  /* 0x000000ffff077224 */ /* 0x000fe200078e0003 */
[----:B------:R-:W-:Y:S02]  /*73a0*/  ISETP.GE.AND P2, PT, R200, UR4, PT ;  /* 0x00000004c8007c0c */ /* 0x000fe4000bf46270 */
[----:B------:R-:W-:-:S09]  /*73b0*/  CS2R R10, SRZ ;  /* 0x00000000000a7805 */ /* 0x000fd2000001ff00 */
[----:B------:R-:W-:Y:S01]  /*73c0*/  @!P3 IMAD.SHL.U32 R9, R206, 0x2, RZ ;  /* 0x00000002ce09b824 */ /* 0x000fe200078e00ff */
[----:B------:R-:W-:Y:S01]  /*73d0*/  CS2R R12, SRZ ;  /* 0x00000000000c7805 */ /* 0x000fe2000001ff00 */
[----:B------:R-:W-:-:S03]  /*73e0*/  @!P2 IMAD.WIDE R6, R200, 0x2, R6 ;  /* 0x00000002c806a825 */ /* 0x000fc600078e0206 */
[-C--:B------:R-:W-:Y:S02]  /*73f0*/  @!P3 IADD3 R34, P0, R0, R9.reuse, RZ ;  /* 0x000000090022b210 */ /* 0x080fe40007f1e0ff */
[----:B----4-:R-:W-:Y:S02]  /*7400*/  @!P3 IADD3 R4, P1, R14, R9, RZ ;  /* 0x000000090e04b210 */ /* 0x010fe40007f3e0ff */
[----:B------:R-:W-:Y:S01]  /*7410*/  CS2R R8, SRZ ;  /* 0x0000000000087805 */ /* 0x000fe2000001ff00 */
[----:B------:R0:W5:Y:S01]  /*7420*/  @!P2 LD.E.64 R10, desc[UR40][R6.64] ;  /* 0x00000028060aa980 */ /* 0x000162000c101b00 */
[----:B--2---:R-:W-:Y:S02]  /*7430*/  @!P3 SHF.L.U64.HI R26, R206, 0x1, R15 ;  /* 0x00000001ce1ab819 */ /* 0x004fe4000001020f */
[----:B------:R-:W-:-:S03]  /*7440*/  MOV R15, R5 ;  /* 0x00000005000f7202 */ /* 0x000fc60000000f00 */
[--C-:B------:R-:W-:Y:S02]  /*7450*/  @!P3 IMAD.X R35, R3, 0x1, R26.reuse, P0 ;  /* 0x000000010323b824 */ /* 0x100fe400000e061a */
[----:B------:R-:W-:Y:S01]  /*7460*/  @!P3 IMAD.X R5, R5, 0x1, R26, P1 ;  /* 0x000000010505b824 */ /* 0x000fe200008e061a */
[----:B------:R-:W-:Y:S01]  /*7470*/  CS2R R26, SRZ ;  /* 0x00000000001a7805 */ /* 0x000fe2000001ff00 */
[----:B------:R-:W-:Y:S01]  /*7480*/  @!P2 IMAD.WIDE R14, R200, 0x2, R14 ;  /* 0x00000002c80ea825 */ /* 0x000fe200078e020e */
[----:B------:R0:W5:Y:S04]  /*7490*/  @!P3 LD.E.64 R8, desc[UR40][R34.64] ;  /* 0x000000282208b980 */ /* 0x000168000c101b00 */
[----:B------:R0:W5:Y:S04]  /*74a0*/  @!P2 LD.E.64 R12, desc[UR40][R14.64] ;  /* 0x000000280e0ca980 */ /* 0x000168000c101b00 */
[----:B------:R0:W5:Y:S02]  /*74b0*/  @!P3 LD.E.64 R26, desc[UR40][R4.64] ;  /* 0x00000028041ab980 */ /* 0x000164000c101b00 */
.L_x_5250:
[----:B------:R-:W-:Y:S05]  /*74c0*/  BSYNC B1 ;  /* 0x0000000000017941 */ /* 0x000fea0003800000 */
.L_x_5249:
[----:B0-----:R-:W0:Y:S01]  /*74d0*/  S2R R34, SR_TID.X ;  /* 0x0000000000227919 */ /* 0x001e220000002100 */
[----:B------:R-:W1:Y:S01]  /*74e0*/  SYNCS.PHASECHK.TRANS64.TRYWAIT P0, [R19+URZ+0x22800], R32 ;  /* 0x02280020130075a7 */ /* 0x000e62000800017f */
[----:B------:R-:W-:Y:S01]  /*74f0*/  LOP3.LUT R37, R37, 0x1c0, RZ, 0xc0, !PT ;  /* 0x000001c025257812 */ /* 0x000fe200078ec0ff */
[----:B-----5:R-:W-:Y:S01]  /*7500*/  IMAD.MOV.U32 R3, RZ, RZ, R26 ;  /* 0x000000ffff037224 */ /* 0x020fe200078e001a */
[----:B------:R-:W-:Y:S01]  /*7510*/  VIADDMNMX R40, R36, -R229, 0x80, PT ;  /* 0x0000008024287446 */ /* 0x000fe200038009e5 */
[----:B------:R-:W-:Y:S01]  /*7520*/  IMAD.MOV.U32 R4, RZ, RZ, R12 ;  /* 0x000000ffff047224 */ /* 0x000fe200078e000c */
[----:B---3--:R-:W-:Y:S01]  /*7530*/  LOP3.LUT R0, R37, 0x18, R16, 0xf8, !PT ;  /* 0x0000001825007812 */ /* 0x008fe200078ef810 */
[----:B------:R-:W-:Y:S01]  /*7540*/  IMAD.MOV.U32 R5, RZ, RZ, R13 ;  /* 0x000000ffff057224 */ /* 0x000fe200078e000d */
        /* <DEDUP_REMOVED lines=8> */
[----:B----4-:R-:W-:Y:S01]  /*75d0*/  PRMT R14, R3, 0x5410, R5 ;  /* 0x00005410030e7816 */ /* 0x010fe20000000005 */
[----:B------:R-:W-:Y:S01]  /*75e0*/  IMAD.MOV.U32 R5, RZ, RZ, R8 ;  /* 0x000000ffff057224 */ /* 0x000fe200078e0008 */
[----:B------:R-:W-:-:S02]  /*75f0*/  PRMT R15, R15, 0x5410, R6 ;  /* 0x000054100f0f7816 */ /* 0x000fc40000000006 */
[----:B------:R-:W-:Y:S02]  /*7600*/  PRMT R45, R4, 0x7610, R45 ;  /* 0x00007610042d7816 */ /* 0x000fe4000000002d */
[----:B------:R-:W-:Y:S01]  /*7610*/  PRMT R46, R5, 0x7610, R46 ;  /* 0x00007610052e7816 */ /* 0x000fe2000000002e */
[----:B------:R-:W-:Y:S01]  /*7620*/  IMAD.MOV.U32 R5, RZ, RZ, R9 ;  /* 0x000000ffff057224 */ /* 0x000fe200078e0009 */
        /* <DEDUP_REMOVED lines=11> */
.L_x_5491:
[----:B------:R-:W-:Y:S05]  /*76e0*/  BSYNC B1 ;  /* 0x0000000000017941 */ /* 0x000fea0003800000 */
.L_x_5251:
        /* <DEDUP_REMOVED lines=11> */
[--C-:B------:R-:W-:Y:S02]  /*77a0*/  SHF.R.U32.HI R34, RZ, 0x10, R29.reuse ;  /* 0x00000010ff227819 */ /* 0x100fe4000001161d */
[----:B0-----:R-:W-:Y:S02]  /*77b0*/  SHF.R.U64 R32, R28, 0x10, R29 ;  /* 0x000000101c207819 */ /* 0x001fe4000000121d */
[C---:B------:R-:W-:Y:S02]  /*77c0*/  PRMT R37, R38.reuse, 0x5410, R37 ;  /* 0x0000541026257816 */ /* 0x040fe40000000025 */
[----:B------:R-:W-:Y:S02]  /*77d0*/  PRMT R34, R39, 0x5432, R34 ;  /* 0x0000543227227816 */ /* 0x000fe40000000022 */
[----:B------:R-:W-:Y:S01]  /*77e0*/  PRMT R32, R38, 0x5432, R32 ;  /* 0x0000543226207816 */ /* 0x000fe20000000020 */
[C---:B------:R-:W-:Y:S01]  /*77f0*/  IMAD.U32 R38, R37.reuse, 0x10000, RZ ;  /* 0x0001000025267824 */ /* 0x040fe200078e00ff */
[----:B------:R-:W-:Y:S01]  /*7800*/  SHF.R.U64 R36, R30, 0x10, R31 ;  /* 0x000000101e247819 */ /* 0x000fe2000000121f */
[----:B------:R-:W-:Y:S01]  /*7810*/  IMAD.U32 R35, R34, 0x10000, RZ ;  /* 0x0001000022237824 */ /* 0x000fe200078e00ff */
[----:B------:R-:W-:-:S02]  /*7820*/  LOP3.LUT R37, R37, 0xffff0000, RZ, 0xc0, !PT ;  /* 0xffff000025257812 */ /* 0x000fc400078ec0ff */
[----:B------:R-:W-:Y:S02]  /*7830*/  LOP3.LUT R34, R34, 0xffff0000, RZ, 0xc0, !PT ;  /* 0xffff000022227812 */ /* 0x000fe400078ec0ff */
[----:B------:R-:W-:Y:S02]  /*7840*/  PRMT R36, R44, 0x5432, R36 ;  /* 0x000054322c247816 */ /* 0x000fe40000000024 */
[C---:B-1----:R-:W-:Y:S01]  /*7850*/  LOP3.LUT R29, R6.reuse, 0xffff0000, RZ, 0xc0, !PT ;  /* 0xffff0000061d7812 */ /* 0x042fe200078ec0ff */
[----:B------:R-:W-:Y:S01]  /*7860*/  IMAD.U32 R28, R6, 0x10000, RZ ;  /* 0x00010000061c7824 */ /* 0x000fe200078e00ff */
[C---:B------:R-:W-:Y:S01]  /*7870*/  LOP3.LUT R31, R7.reuse, 0xffff0000, RZ, 0xc0, !PT ;  /* 0xffff0000071f7812 */ /* 0x040fe200078ec0ff */
[----:B------:R-:W-:Y:S01]  /*7880*/  IMAD.U32 R6, R4, 0x10000, RZ ;  /* 0x0001000004067824 */ /* 0x000fe200078e00ff */
[----:B------:R-:W-:Y:S01]  /*7890*/  SHF.L.U32 R30, R7, 0x10, RZ ;  /* 0x00000010071e7819 */ /* 0x000fe200000006ff */
[C---:B------:R-:W-:Y:S01]  /*78a0*/  FMUL.FTZ R39, R29.reuse, R38 ;  /* 0x000000261d277220 */ /* 0x040fe20000410000 */
[----:B------:R-:W-:Y:S01]  /*78b0*/  FMUL.FTZ R29, R29, R35 ;  /* 0x000000231d1d7220 */ /* 0x000fe20000410000 */
[----:B------:R-:W-:Y:S01]  /*78c0*/  FMUL.FTZ R41, R31, R37 ;  /* 0x000000251f297220 */ /* 0x000fe20000410000 */
[----:B------:R-:W-:-:S02]  /*78d0*/  IMAD.U32 R7, R5, 0x10000, RZ ;  /* 0x0001000005077824 */ /* 0x000fc400078e00ff */
[C---:B------:R-:W-:Y:S01]  /*78e0*/  FFMA.FTZ R39, R28.reuse, R35, -R39 ;  /* 0x000000231c277223 */ /* 0x040fe20000010827 */
[----:B------:R-:W-:Y:S01]  /*78f0*/  FFMA.FTZ R38, R28, R38, R29 ;  /* 0x000000261c267223 */ /* 0x000fe2000001001d */
[-C--:B------:R-:W-:Y:S01]  /*7900*/  FMUL.FTZ R35, R31, R34.reuse ;  /* 0x000000221f237220 */ /* 0x080fe20000410000 */
[----:B------:R-:W-:Y:S01]  /*7910*/  IMAD.U32 R31, R36, 0x10000, RZ ;  /* 0x00010000241f7824 */ /* 0x000fe200078e00ff */
[----:B------:R-:W-:Y:S01]  /*7920*/  LOP3.LUT R4, R4, 0xffff0000, RZ, 0xc0, !PT ;  /* 0xffff000004047812 */ /* 0x000fe200078ec0ff */
[----:B------:R-:W-:Y:S01]  /*7930*/  IMAD.U32 R29, R32, 0x10000, RZ ;  /* 0x00010000201d7824 */ /* 0x000fe200078e00ff */
[----:B------:R-:W-:Y:S01]  /*7940*/  LOP3.LUT R5, R5, 0xffff0000, RZ, 0xc0, !PT ;  /* 0xffff000005057812 */ /* 0x000fe200078ec0ff */
[----:B------:R-:W-:Y:S01]  /*7950*/  FFMA.FTZ R41, R30, R34, -R41 ;  /* 0x000000221e297223 */ /* 0x000fe20000010829 */
[----:B------:R-:W-:Y:S01]  /*7960*/  LOP3.LUT R36, R36, 0xffff0000, RZ, 0xc0, !PT ;  /* 0xffff000024247812 */ /* 0x000fe200078ec0ff */
[----:B------:R-:W-:Y:S01]  /*7970*/  FFMA.FTZ R34, R30, R37, R35 ;  /* 0x000000251e227223 */ /* 0x000fe20000010023 */
[----:B------:R-:W-:Y:S01]  /*7980*/  LOP3.LUT R32, R32, 0xffff0000, RZ, 0xc0, !PT ;  /* 0xffff000020207812 */ /* 0x000fe200078ec0ff */
[C---:B------:R-:W-:Y:S01]  /*7990*/  FMUL.FTZ R35, R4.reuse, R31 ;  /* 0x0000001f04237220 */ /* 0x040fe20000410000 */
[----:B------:R-:W-:Y:S01]  /*79a0*/  FMUL.FTZ R28, R4, R29 ;  /* 0x0000001d041c7220 */ /* 0x000fe20000410000 */
[----:B------:R-:W-:-:S02]  /*79b0*/  FMUL.FTZ R30, R5, R36 ;  /* 0x00000024051e7220 */ /* 0x000fc40000410000 */
[-C--:B------:R-:W-:Y:S01]  /*79c0*/  FMUL.FTZ R37, R5, R32.reuse ;  /* 0x0000002005257220 */ /* 0x080fe20000410000 */
[C---:B------:R-:W-:Y:S01]  /*79d0*/  FFMA.FTZ R4, R6.reuse, R29, -R35 ;  /* 0x0000001d06047223 */ /* 0x040fe20000010823 */
[----:B------:R-:W-:Y:S01]  /*79e0*/  FFMA.FTZ R31, R6, R31, R28 ;  /* 0x0000001f061f7223 */ /* 0x000fe2000001001c */
[C---:B------:R-:W-:Y:S01]  /*79f0*/  FFMA.FTZ R5, R7.reuse, R32, -R30 ;  /* 0x0000002007057223 */ /* 0x040fe2000001081e */
[----:B------:R-:W-:Y:S01]  /*7a00*/  FFMA.FTZ R36, R7, R36, R37 ;  /* 0x0000002407247223 */ /* 0x000fe20000010025 */
[----:B------:R-:W-:Y:S02]  /*7a10*/  F2FP.BF16.F32.PACK_AB R6, R38, R39 ;  /* 0x000000272606723e */ /* 0x000fe400000010ff */
[----:B------:R-:W-:Y:S02]  /*7a20*/  F2FP.BF16.F32.PACK_AB R7, R34, R41 ;  /* 0x000000292207723e */ /* 0x000fe400000010ff */
[----:B------:R-:W-:Y:S02]  /*7a30*/  F2FP.BF16.F32.PACK_AB R4, R31, R4 ;  /* 0x000000041f04723e */ /* 0x000fe400000010ff */
[----:B------:R-:W-:-:S05]  /*7a40*/  F2FP.BF16.F32.PACK_AB R5, R36, R5 ;  /* 0x000000052405723e */ /* 0x000fca00000010ff */
[----:B------:R1:W-:Y:S02]  /*7a50*/  STS.128 [R3+0x18400], R4 ;  /* 0x0184000403007388 */ /* 0x0003e40000000c00 */
.L_x_5256:
[----:B------:R-:W-:Y:S05]  /*7a60*/  BSYNC B2 ;  /* 0x0000000000027941 */ /* 0x000fea0003800000 */
.L_x_5255:
[----:B------:R-:W-:Y:S05]  /*7a70*/  @P1 BRA `(.L_x_5254) ;  /* 0x0000000000b81947 */ /* 0x000fea0003800000 */
[----:B-1----:R-:W1:Y:S01]  /*7a80*/  LDS.128 R4, [R0] ;  /* 0x0000000000047984 */ /* 0x002e620000000c00 */
[----:B0-----:R-:W-:Y:S02]  /*7a90*/  SHF.R.U32.HI R32, RZ, 0x10, R25 ;  /* 0x00000010ff207819 */ /* 0x001fe40000011619 */
        /* <DEDUP_REMOVED lines=24> */
[CC--:B------:R-:W-:Y:S01]  /*7c20*/  FMUL.FTZ R37, R25.reuse, R32.reuse ;  /* 0x0000002019257220 */ /* 0x0c0fe20000410000 */
        /* <DEDUP_REMOVED lines=19> */
.L_x_5254:
[----:B------:R-:W-:Y:S05]  /*7d60*/  BSYNC B1 ;  /* 0x0000000000017941 */ /* 0x000fea0003800000 */
.L_x_5253:
        /* <DEDUP_REMOVED lines=32> */
[-C--:B------:R-:W-:Y:S01]  /*7f70*/  FFMA.FTZ R29, R12, R21.reuse, -R11 ;  /* 0x000000150c1d7223 */ /* 0x080fe2000001080b */
[----:B------:R-:W-:Y:S01]  /*7f80*/  IMAD.U32 R11, R20, 0x10000, RZ ;  /* 0x00010000140b7824 */ /* 0x000fe200078e00ff */
[----:B------:R-:W-:Y:S01]  /*7f90*/  LOP3.LUT R4, R4, 0xffff0000, RZ, 0xc0, !PT ;  /* 0xffff000004047812 */ /* 0x000fe200078ec0ff */
[----:B------:R-:W-:Y:S01]  /*7fa0*/  FMUL.FTZ R35, R13, R21 ;  /* 0x000000150d237220 */ /* 0x000fe20000410000 */
[----:B------:R-:W-:Y:S01]  /*7fb0*/  LOP3.LUT R5, R5, 0xffff0000, RZ, 0xc0, !PT ;  /* 0xffff000005057812 */ /* 0x000fe200078ec0ff */
[C---:B------:R-:W-:Y:S01]  /*7fc0*/  IMAD.U32 R13, R25.reuse, 0x10000, RZ ;  /* 0x00010000190d7824 */ /* 0x040fe200078e00ff */
        /* <DEDUP_REMOVED lines=16> */
.L_x_5259:
[----:B------:R-:W-:Y:S05]  /*80d0*/  BSYNC B1 ;  /* 0x0000000000017941 */ /* 0x000fea0003800000 */
.L_x_5258:
[----:B------:R-:W-:Y:S05]  /*80e0*/  @P1 BRA `(.L_x_5257) ;  /* 0x0000001800381947 */ /* 0x000fea0003800000 */
[----:B-1----:R-:W1:Y:S01]  /*80f0*/  LDS.128 R4, [R0+0x2000] ;  /* 0x0020000000047984 */ /* 0x002e620000000c00 */
[----:B------:R-:W-:Y:S02]  /*8100*/  SHF.R.U64 R11, R8, 0x10, R9 ;  /* 0x00000010080b7819 */ /* 0x000fe40000001209 */
[--C-:B------:R-:W-:Y:S02]  /*8110*/  SHF.R.U64 R8, R26, 0x10, R27.reuse ;  /* 0x000000101a087819 */ /* 0x100fe4000000121b */
[----:B------:R-:W-:Y:S02]  /*8120*/  SHF.R.U32.HI R27, RZ, 0x10, R27 ;  /* 0x00000010ff1b7819 */ /* 0x000fe4000001161b */
[----:B------:R-:W-:Y:S02]  /*8130*/  SHF.R.U32.HI R12, RZ, 0x10, R9 ;  /* 0x00000010ff0c7819 */ /* 0x000fe40000011609 */
        /* <DEDUP_REMOVED lines=9> */
[C---:B------:R-:W-:Y:S01]  /*81d0*/  IMAD.U32 R10, R7.reuse, 0x10000, RZ ;  /* 0x00010000070a7824 */ /* 0x040fe200078e00ff */
[----:B------:R-:W-:Y:S01]  /*81e0*/  LOP3.LUT R7, R7, 0xffff0000, RZ, 0xc0, !PT ;  /* 0xffff000007077812 */ /* 0x000fe200078ec0ff */
[----:B------:R-:W-:-:S02]  /*81f0*/  IMAD.U32 R8, R6, 0x10000, RZ ;  /* 0x0001000006087824 */ /* 0x000fc400078e00ff */
[C---:B------:R-:W-:Y:S01]  /*8200*/  FMUL.FTZ R21, R9.reuse, R20 ;  /* 0x0000001409157220 */ /* 0x040fe20000410000 */
[-C--:B------:R-:W-:Y:S01]  /*8210*/  FMUL.FTZ R9, R9, R13.reuse ;  /* 0x0000000d09097220 */ /* 0x080fe20000410000 */
[C---:B------:R-:W-:Y:S01]  /*8220*/  FMUL.FTZ R25, R7.reuse, R14 ;  /* 0x0000000e07197220 */ /* 0x040fe20000410000 */
[----:B------:R-:W-:Y:S02]  /*8230*/  IMAD.U32 R3, R4, 0x10000, RZ ;  /* 0x0001000004037824 */ /* 0x000fe400078e00ff */
[C---:B------:R-:W-:Y:S01]  /*8240*/  FFMA.FTZ R21, R8.reuse, R13, -R21 ;  /* 0x0000000d08157223 */ /* 0x040fe20000010815 */
[----:B------:R-:W-:Y:S01]  /*8250*/  FFMA.FTZ R20, R8, R20, R9 ;  /* 0x0000001408147223 */ /* 0x000fe20000010009 */
[-C--:B------:R-:W-:Y:S01]  /*8260*/  FMUL.FTZ R9, R7, R12.reuse ;  /* 0x0000000c07097220 */ /* 0x080fe20000410000 */
[----:B------:R-:W-:Y:S01]  /*8270*/  IMAD.U32 R6, R5, 0x10000, RZ ;  /* 0x0001000005067824 */ /* 0x000fe200078e00ff */
[----:B------:R-:W-:Y:S01]  /*8280*/  LOP3.LUT R4, R4, 0xffff0000, RZ, 0xc0, !PT ;  /* 0xffff000004047812 */ /* 0x000fe200078ec0ff */
[----:B------:R-:W-:Y:S01]  /*8290*/  IMAD.U32 R8, R15, 0x10000, RZ ;  /* 0x000100000f087824 */ /* 0x000fe200078e00ff */
[----:B------:R-:W-:Y:S01]  /*82a0*/  LOP3.LUT R5, R5, 0xffff0000, RZ, 0xc0, !PT ;  /* 0xffff000005057812 */ /* 0x000fe200078ec0ff */
[----:B------:R-:W-:Y:S01]  /*82b0*/  IMAD.U32 R7, R11, 0x10000, RZ ;  /* 0x000100000b077824 */ /* 0x000fe200078e00ff */
[----:B------:R-:W-:Y:S01]  /*82c0*/  LOP3.LUT R15, R15, 0xffff0000, RZ, 0xc0, !PT ;  /* 0xffff00000f0f7812 */ /* 0x000fe200078ec0ff */
[C---:B------:R-:W-:Y:S01]  /*82d0*/  FFMA.FTZ R25, R10.reuse, R12, -R25 ;  /* 0x0000000c0a197223 */ /* 0x040fe20000010819 */
[----:B------:R-:W-:Y:S01]  /*82e0*/  LOP3.LUT R11, R11, 0xffff0000, RZ, 0xc0, !PT ;  /* 0xffff00000b0b7812 */ /* 0x000fe200078ec0ff */
[----:B------:R-:W-:Y:S01]  /*82f0*/  FFMA.FTZ R14, R10, R14, R9 ;  /* 0x0000000e0a0e7223 */ /* 0x000fe20000010009 */
[CC--:B------:R-:W-:Y:S01]  /*8300*/  FMUL.FTZ R10, R4.reuse, R8.reuse ;  /* 0x00000008040a7220 */ /* 0x0c0fe20000410000 */
        /* <DEDUP_REMOVED lines=13> */
.L_x_5244:
[----:B------:R-:W0:Y:S01]  /*83e0*/  S2R R0, SR_TID.X ;  /* 0x0000000000007919 */ /* 0x000e220000002100 */
[----:B------:R-:W1:Y:S01]  /*83f0*/  LDC R21, c[0x0][0x448] ;  /* 0x00011200ff157b82 */ /* 0x000e620000000800 */
[----:B------:R-:W-:Y:S01]  /*8400*/  ULDC.64 UR4, c[0x0][0x3f8] ;  /* 0x0000fe0000047ab9 */ /* 0x000fe20000000a00 */
[----:B------:R-:W-:Y:S01]  /*8410*/  ULDC.64 UR6, c[0x0][0x408] ;  /* 0x0001020000067ab9 */ /* 0x000fe20000000a00 */
[----:B------:R-:W-:Y:S02]  /*8420*/  IMAD.MOV.U32 R4, RZ, RZ, R26 ;  /* 0x000000ffff047224 */ /* 0x000fe400078e001a */
[----:B------:R-:W-:Y:S02]  /*8430*/  IMAD.MOV.U32 R6, RZ, RZ, R24 ;  /* 0x000000ffff067224 */ /* 0x000fe400078e0018 */
[----:B------:R-:W-:Y:S01]  /*8440*/  IMAD.MOV.U32 R7, RZ, RZ, R31 ;  /* 0x000000ffff077224 */ /* 0x000fe200078e001f */
[----:B-1----:R-:W-:Y:S01]  /*8450*/  ISETP.NE.AND P0, PT, R21, 0x1, PT ;  /* 0x000000011500780c */ /* 0x002fe20003f05270 */
[----:B0-----:R-:W-:-:S05]  /*8460*/  VIADD R0, R0, 0xffffff80 ;  /* 0xffffff8000007836 */ /* 0x001fca0000000000 */
[----:B------:R-:W-:-:S07]  /*8470*/  SHF.R.S32.HI R3, RZ, 0x1f, R0 ;  /* 0x0000001fff037819 */ /* 0x000fce0000011400 */
[----:B------:R-:W0:Y:S01]  /*8480*/  @P0 LDC R5, c[0x0][0x450] ;  /* 0x00011400ff050b82 */ /* 0x000e220000000800 */
[----:B------:R-:W-:-:S04]  /*8490*/  LEA.HI R3, R3, R0, RZ, 0x2 ;  /* 0x0000000003037211 */ /* 0x000fc800078f10ff */
[----:B------:R-:W-:-:S05]  /*84a0*/  LOP3.LUT R3, R3, 0xfffffffc, RZ, 0xc0, !PT ;  /* 0xfffffffc03037812 */ /* 0x000fca00078ec0ff */
[----:B------:R-:W-:Y:S02]  /*84b0*/  IMAD.IADD R3, R0, 0x1, -R3 ;  /* 0x0000000100037824 */ /* 0x000fe400078e0a03 */
[----:B------:R-:W1:Y:S02]  /*84c0*/  @P0 LDC R0, c[0x0][0x44c] ;  /* 0x00011300ff000b82 */ /* 0x000e640000000800 */
[----:B------:R-:W-:-:S04]  /*84d0*/  IMAD R3, R3, 0x40, R41 ;  /* 0x0000004003037824 */ /* 0x000fc800078e0229 */
[----:B-1----:R-:W-:-:S05]  /*84e0*/  @P0 IMAD.HI.U32 R0, R3, R0, RZ ;  /* 0x0000000003000227 */ /* 0x002fca00078e00ff */
[----:B0-----:R-:W-:Y:S02]  /*84f0*/  @P0 SHF.R.U32.HI R3, RZ, R5, R0 ;  /* 0x00000005ff030219 */ /* 0x001fe40000011600 */
[----:B------:R-:W-:Y:S02]  /*8500*/  MOV R5, R29 ;  /* 0x0000001d00057202 */ /* 0x000fe40000000f00 */
        /* <DEDUP_REMOVED lines=28> */
[----:B--2---:R-:W-:-:S05]  /*86d0*/  @!P1 IMAD.X R7, R0, 0x1, R21, P2 ;  /* 0x0000000100079824 */ /* 0x004fca00010e0615 */
[----:B------:R-:W2:Y:S01]  /*86e0*/  @!P1 LD.E.128 R8, desc[UR40][R6.64] ;  /* 0x0000002806089980 */ /* 0x000ea2000c101d00 */
[----:B---3--:R-:W-:-:S05]  /*86f0*/  @!P1 IADD3 R14, P2, R14, R5, RZ ;  /* 0x000000050e0e9210 */ /* 0x008fca0007f5e0ff */
[----:B----4-:R-:W-:-:S04]  /*8700*/  @!P1 IMAD.X R3, R4, 0x1, R21, P2 ;  /* 0x0000000104039824 */ /* 0x010fc800010e0615 */
[----:B------:R-:W-:-:S05]  /*8710*/  @!P1 IMAD.MOV.U32 R15, RZ, RZ, R3 ;  /* 0x000000ffff0f9224 */ /* 0x000fca00078e0003 */
[----:B------:R0:W3:Y:S01]  /*8720*/  @!P1 LD.E.128 R4, desc[UR40][R14.64] ;  /* 0x000000280e049980 */ /* 0x0000e2000c101d00 */
[----:B------:R-:W-:Y:S02]  /*8730*/  CS2R R38, SRZ ;  /* 0x0000000000267805 */ /* 0x000fe4000001ff00 */
[----:B------:R-:W-:Y:S02]  /*8740*/  CS2R R36, SRZ ;  /* 0x0000000000247805 */ /* 0x000fe4000001ff00 */
[----:B------:R-:W-:Y:S01]  /*8750*/  CS2R R28, SRZ ;  /* 0x00000000001c7805 */ /* 0x000fe2000001ff00 */
[----:B------:R-:W1:Y:S01]  /*8760*/  SHFL.IDX PT, R24, R24, 0x1, 0x1c1f ;  /* 0x003c1f0018187f89 */ /* 0x000e6200000e0000 */
[----:B------:R-:W-:-:S03]  /*8770*/  CS2R R20, SRZ ;  /* 0x0000000000147805 */ /* 0x000fc6000001ff00 */
[----:B0-----:R0:W4:Y:S01]  /*8780*/  SHFL.IDX PT, R14, R27, 0x1, 0x1c1f ;  /* 0x003c1f001b0e7f89 */ /* 0x00112200000e0000 */
[----:B--2---:R-:W-:Y:S02]  /*8790*/  @!P1 IMAD.MOV.U32 R38, RZ, RZ, R8 ;  /* 0x000000ffff269224 */ /* 0x004fe400078e0008 */
[----:B------:R-:W-:Y:S02]  /*87a0*/  @!P1 IMAD.MOV.U32 R39, RZ, RZ, R9 ;  /* 0x000000ffff279224 */ /* 0x000fe400078e0009 */
[----:B------:R-:W-:Y:S02]  /*87b0*/  IMAD.MOV.U32 R0, RZ, RZ, R38 ;  /* 0x000000ffff007224 */ /* 0x000fe400078e0026 */
[----:B------:R-:W-:Y:S02]  /*87c0*/  IMAD.MOV.U32 R3, RZ, RZ, R39 ;  /* 0x000000ffff037224 */ /* 0x000fe400078e0027 */
[----:B------:R-:W-:Y:S01]  /*87d0*/  @!P1 IMAD.MOV.U32 R36, RZ, RZ, R10 ;  /* 0x000000ffff249224 */ /* 0x000fe200078e000a */
[----:B------:R-:W-:Y:S01]  /*87e0*/  PRMT R32, R32, 0x5410, R0 ;  /* 0x0000541020207816 */ /* 0x000fe20000000000 */
[----:B------:R-:W-:Y:S01]  /*87f0*/  @!P1 IMAD.MOV.U32 R37, RZ, RZ, R11 ;  /* 0x000000ffff259224 */ /* 0x000fe200078e000b */
[----:B------:R-:W-:Y:S01]  /*8800*/  PRMT R45, R45, 0x5410, R3 ;  /* 0x000054102d2d7816 */ /* 0x000fe20000000003 */
[----:B------:R0:W2:Y:S01]  /*8810*/  SHFL.IDX PT, R0, R26, 0x1, 0x1c1f ;  /* 0x003c1f001a007f89 */ /* 0x0000a200000e0000 */
[----:B------:R-:W-:Y:S01]  /*8820*/  IMAD.MOV.U32 R8, RZ, RZ, R36 ;  /* 0x000000ffff087224 */ /* 0x000fe200078e0024 */
[----:B---3--:R-:W-:-:S02]  /*8830*/  @!P1 MOV R29, R5 ;  /* 0x00000005001d9202 */ /* 0x008fc40000000f00 */
[----:B------:R0:W3:Y:S01]  /*8840*/  SHFL.IDX PT, R3, R25, 0x1, 0x1c1f ;  /* 0x003c1f0019037f89 */ /* 0x0000e200000e0000 */
[----:B------:R-:W-:Y:S01]  /*8850*/  @!P1 IMAD.MOV.U32 R28, RZ, RZ, R4 ;  /* 0x000000ffff1c9224 */ /* 0x000fe200078e0004 */
[----:B------:R-:W-:Y:S01]  /*8860*/  PRMT R31, R8, 0x7610, R31 ;  /* 0x00007610081f7816 */ /* 0x000fe2000000001f */
[----:B------:R-:W-:Y:S02]  /*8870*/  @!P1 IMAD.MOV.U32 R20, RZ, RZ, R6 ;  /* 0x000000ffff149224 */ /* 0x000fe400078e0006 */
[----:B------:R-:W-:Y:S02]  /*8880*/  @!P1 IMAD.MOV.U32 R21, RZ, RZ, R7 ;  /* 0x000000ffff159224 */ /* 0x000fe400078e0007 */
[----:B------:R-:W-:Y:S02]  /*8890*/  IMAD.MOV.U32 R4, RZ, RZ, R28 ;  /* 0x000000ffff047224 */ /* 0x000fe400078e001c */
[----:B------:R-:W-:Y:S02]  /*88a0*/  IMAD.MOV.U32 R5, RZ, RZ, R29 ;  /* 0x000000ffff057224 */ /* 0x000fe400078e001d */
[----:B------:R-:W-:-:S02]  /*88b0*/  IMAD.MOV.U32 R6, RZ, RZ, R20 ;  /* 0x000000ffff067224 */ /* 0x000fc400078e0014 */
[----:B------:R-:W-:Y:S01]  /*88c0*/  IMAD.MOV.U32 R9, RZ, RZ, R37 ;  /* 0x000000ffff097224 */ /* 0x000fe200078e0025 */
[----:B------:R-:W-:Y:S01]  /*88d0*/  PRMT R31, R31, 0x5410, R5 ;  /* 0x000054101f1f7816 */ /* 0x000fe20000000005 */
[----:B------:R-:W-:Y:S01]  /*88e0*/  IMAD.MOV.U32 R7, RZ, RZ, R21 ;  /* 0x000000ffff077224 */ /* 0x000fe200078e0015 */
[----:B------:R-:W-:Y:S02]  /*88f0*/  PRMT R44, R4, 0x5410, R6 ;  /* 0x00005410042c7816 */ /* 0x000fe40000000006 */
[----:B------:R-:W-:Y:S02]  /*8900*/  CS2R R4, SRZ ;  /* 0x0000000000047805 */ /* 0x000fe4000001ff00 */
[----:B------:R-:W-:Y:S02]  /*8910*/  PRMT R32, R9, 0x7610, R32 ;  /* 0x0000761009207816 */ /* 0x000fe40000000020 */
[----:B012-4-:R-:W-:-:S07]  /*8920*/  PRMT R45, R7, 0x7610, R45 ;  /* 0x00007610072d7816 */ /* 0x017fce000000002d */
.L_x_5501:
        /* <DEDUP_REMOVED lines=18> */
[-C--:B---3--:R-:W-:Y:S02]  /*8a50*/  IADD3 R8, P1, R3, R4.reuse, RZ ;  /* 0x0000000403087210 */ /* 0x088fe40007f3e0ff */
[----:B------:R-:W-:-:S03]  /*8a60*/  IADD3 R4, P2, R14, R4, RZ ;  /* 0x000000040e047210 */ /* 0x000fc60007f5e0ff */
[--C-:B------:R-:W-:Y:S02]  /*8a70*/  IMAD.X R9, R0, 0x1, R5.reuse, P1 ;  /* 0x0000000100097824 */ /* 0x100fe400008e0605 */
[----:B------:R-:W-:-:S04]  /*8a80*/  IMAD.X R5, R24, 0x1, R5, P2 ;  /* 0x0000000118057824 */ /* 0x000fc800010e0605 */
[----:B------:R-:W5:Y:S04]  /*8a90*/  LD.E.128 R8, desc[UR40][R8.64] ;  /* 0x0000002808087980 */ /* 0x000f68000c101d00 */
[----:B------:R-:W5:Y:S02]  /*8aa0*/  LD.E.128 R4, desc[UR40][R4.64] ;  /* 0x0000002804047980 */ /* 0x000f64000c101d00 */
.L_x_5262:
[----:B------:R-:W-:Y:S05]  /*8ab0*/  BSYNC B1 ;  /* 0x0000000000017941 */ /* 0x000fea0003800000 */
.L_x_5261:
[----:B------:R-:W0:Y:S01]  /*8ac0*/  SYNCS.PHASECHK.TRANS64.TRYWAIT P1, [R19+URZ+0x22800], R12 ;  /* 0x0228000c130075a7 */ /* 0x000e22000802017f */
[----:B------:R-:W-:Y:S01]  /*8ad0*/  VIADDMNMX R30, R30, -R229, 0x80, PT ;  /* 0x000000801e1e7446 */ /* 0x000fe200038009e5 */
[C---:B------:R-:W-:Y:S01]  /*8ae0*/  VIADD R13, R23.reuse, 0x40 ;  /* 0x00000040170d7836 */ /* 0x040fe20000000000 */
[----:B-----5:R-:W-:Y:S01]  /*8af0*/  MOV R14, R9 ;  /* 0x00000009000e7202 */ /* 0x020fe20000000f00 */
[----:B------:R-:W-:Y:S01]  /*8b00*/  IMAD.MOV.U32 R0, RZ, RZ, R4 ;  /* 0x000000ffff007224 */ /* 0x000fe200078e0004 */
[-C--:B------:R-:W-:Y:S01]  /*8b10*/  ISETP.GE.OR P2, PT, R23, R30.reuse, P0 ;  /* 0x0000001e1700720c */ /* 0x080fe20000746670 */
[----:B---3--:R-:W-:Y:S01]  /*8b20*/  IMAD.MOV.U32 R3, RZ, RZ, R5 ;  /* 0x000000ffff037224 */ /* 0x008fe200078e0005 */
[----:B------:R-:W-:Y:S01]  /*8b30*/  ISETP.GE.OR P0, PT, R13, R30, P0 ;  /* 0x0000001e0d00720c */ /* 0x000fe20000706670 */
[----:B------:R-:W-:Y:S01]  /*8b40*/  IMAD.MOV.U32 R13, RZ, RZ, R8 ;  /* 0x000000ffff0d7224 */ /* 0x000fe200078e0008 */
[----:B------:R-:W-:Y:S01]  /*8b50*/  BSSY B1, `(.L_x_5263) ;  /* 0x000000a000017945 */ /* 0x000fe20003800000 */
[----:B------:R-:W-:Y:S01]  /*8b60*/  PRMT R52, R14, 0x7610, R52 ;  /* 0x000076100e347816 */ /* 0x000fe20000000034 */
[----:B------:R-:W-:Y:S01]  /*8b70*/  IMAD.MOV.U32 R53, RZ, RZ, R10 ;  /* 0x000000ffff357224 */ /* 0x000fe200078e000a */
[----:B------:R-:W-:Y:S01]  /*8b80*/  PRMT R49, R3, 0x5410, R0 ;  /* 0x0000541003317816 */ /* 0x000fe20000000000 */
[----:B------:R-:W-:Y:S01]  /*8b90*/  IMAD.MOV.U32 R0, RZ, RZ, R6 ;  /* 0x000000ffff007224 */ /* 0x000fe200078e0006 */
[----:B------:R-:W-:Y:S01]  /*8ba0*/  PRMT R51, R13, 0x7610, R51 ;  /* 0x000076100d337816 */ /* 0x000fe20000000033 */
[----:B------:R-:W-:-:S02]  /*8bb0*/  IMAD.MOV.U32 R3, RZ, RZ, R7 ;  /* 0x000000ffff037224 */ /* 0x000fc400078e0007 */
[----:B------:R-:W-:-:S03]  /*8bc0*/  IMAD.MOV.U32 R54, RZ, RZ, R11 ;  /* 0x000000ffff367224 */ /* 0x000fc600078e000b */
[----:B------:R-:W-:Y:S01]  /*8bd0*/  PRMT R50, R0, 0x5410, R3 ;  /* 0x0000541000327816 */ /* 0x000fe20000000003 */
[----:B0-----:R-:W-:Y:S06]  /*8be0*/  @!P1 BRA `(.L_x_5264) ;  /* 0x00000140007c9947 */ /* 0x001fec0003800000 */
.L_x_5502:
[----:B------:R-:W-:Y:S05]  /*8bf0*/  BSYNC B1 ;  /* 0x0000000000017941 */ /* 0x000fea0003800000 */
.L_x_5263:
[----:B------:R-:W-:Y:S04]  /*8c00*/  BSSY B1, `(.L_x_5265) ;  /* 0x0000070000017945 */ /* 0x000fe80003800000 */
[----:B------:R-:W-:Y:S05]  /*8c10*/  @P2 BRA `(.L_x_5266) ;  /* 0x0000000400b82947 */ /* 0x000fea0003800000 */
[----:B------:R-:W2:Y:S01]  /*8c20*/  LDL R0, [R1+0x48] ;  /* 0x0000480001007983 */ /* 0x000ea20000100800 */
[----:B------:R-:W-:Y:S02]  /*8c30*/  SHF.R.U64 R34, R38, 0x10, R39 ;  /* 0x0000001026227819 */ /* 0x000fe40000001227 */
[--C-:B------:R-:W-:Y:S01]  /*8c40*/  SHF.R.U64 R38, R36, 0x10, R37.reuse ;  /* 0x0000001024267819 */ /* 0x100fe20000001225 */
[----:B------:R-:W1:Y:S01]  /*8c50*/  S2R R3, SR_TID.X ;  /* 0x0000000000037919 */ /* 0x000e620000002100 */
[----:B------:R-:W-:Y:S02]  /*8c60*/  SHF.R.U32.HI R37, RZ, 0x10, R37 ;  /* 0x00000010ff257819 */ /* 0x000fe40000011625 */
[----:B------:R-:W-:Y:S02]  /*8c70*/  PRMT R34, R32, 0x5432, R34 ;  /* 0x0000543220227816 */ /* 0x000fe40000000022 */
[----:B------:R-:W-:Y:S02]  /*8c80*/  SHF.R.U32.HI R40, RZ, 0x10, R29 ;  /* 0x00000010ff287819 */ /* 0x000fe4000001161d */
[----:B------:R-:W-:-:S02]  /*8c90*/  SHF.R.U32.HI R43, RZ, 0x10, R21 ;  /* 0x00000010ff2b7819 */ /* 0x000fc40000011615 */
[----:B------:R-:W-:Y:S01]  /*8ca0*/  PRMT R32, R32, 0x5410, R37 ;  /* 0x0000541020207816 */ /* 0x000fe20000000025 */
[----:B------:R-:W-:Y:S01]  /*8cb0*/  IMAD.U32 R37, R34, 0x10000, RZ ;  /* 0x0001000022257824 */ /* 0x000fe200078e00ff */
[----:B------:R-:W-:Y:S02]  /*8cc0*/  PRMT R40, R31, 0x5432, R40 ;  /* 0x000054321f287816 */ /* 0x000fe40000000028 */
[----:B------:R-:W-:Y:S02]  /*8cd0*/  PRMT R43, R45, 0x5410, R43 ;  /* 0x000054102d2b7816 */ /* 0x000fe4000000002b */
[----:B------:R-:W-:Y:S02]  /*8ce0*/  SHF.R.U64 R42, R20, 0x10, R21 ;  /* 0x00000010142a7819 */ /* 0x000fe40000001215 */
[----:B------:R-:W-:Y:S02]  /*8cf0*/  LOP3.LUT R34, R34, 0xffff0000, RZ, 0xc0, !PT ;  /* 0xffff000022227812 */ /* 0x000fe400078ec0ff */
[----:B------:R-:W-:-:S02]  /*8d00*/  PRMT R42, R44, 0x5432, R42 ;  /* 0x000054322c2a7816 */ /* 0x000fc4000000002a */
[----:B------:R-:W-:Y:S01]  /*8d10*/  PRMT R38, R31, 0x5410, R38 ;  /* 0x000054101f267816 */ /* 0x000fe20000000026 */
[----:B-1----:R-:W-:-:S05]  /*8d20*/  VIADD R3, R3, 0xffffff80 ;  /* 0xffffff8003037836 */ /* 0x002fca0000000000 */
[----:B------:R-:W-:-:S04]  /*8d30*/  SHF.R.S32.HI R14, RZ, 0x1f, R3 ;  /* 0x0000001fff0e7819 */ /* 0x000fc80000011403 */
[----:B------:R-:W-:Y:S01]  /*8d40*/  LEA.HI R14, R14, R3, RZ, 0x5 ;  /* 0x000000030e0e7211 */ /* 0x000fe200078f28ff */
[----:B------:R-:W-:-:S03]  /*8d50*/  IMAD.IADD R3, R16, 0x1, R35 ;  /* 0x0000000110037824 */ /* 0x000fc600078e0223 */
[----:B------:R-:W-:Y:S01]  /*8d60*/  SHF.R.S32.HI R14, RZ, 0x5, R14 ;  /* 0x00000005ff0e7819 */ /* 0x000fe2000001140e */
[----:B--2---:R-:W-:-:S05]  /*8d70*/  IMAD.SHL.U32 R0, R0, 0x40, RZ ;  /* 0x0000004000007824 */ /* 0x004fca00078e00ff */
[----:B0-----:R-:W-:-:S04]  /*8d80*/  LOP3.LUT R12, R0, 0x1c0, RZ, 0xc0, !PT ;  /* 0x000001c0000c7812 */ /* 0x001fc800078ec0ff */
        /* <DEDUP_REMOVED lines=8> */
[----:B------:R-:W0:Y:S01]  /*8e10*/  LDS.128 R12, [R46+0x18400] ;  /* 0x018400002e0c7984 */ /* 0x000e220000000c00 */
[----:B------:R-:W-:Y:S01]  /*8e20*/  IMAD R48, R0, 0x2, R19 ;  /* 0x0000000200307824 */ /* 0x000fe200078e0213 */
[----:B------:R-:W-:Y:S02]  /*8e30*/  SHF.R.U32.HI R0, RZ, 0x10, R39 ;  /* 0x00000010ff007819 */ /* 0x000fe40000011627 */
[----:B------:R-:W-:Y:S02]  /*8e40*/  SHF.R.U64 R39, R28, 0x10, R29 ;  /* 0x000000101c277819 */ /* 0x000fe4000000121d */
[----:B------:R-:W1:Y:S01]  /*8e50*/  LDS.128 R24, [R48+0x18400] ;  /* 0x0184000030187984 */ /* 0x000e620000000c00 */
[----:B------:R-:W-:Y:S02]  /*8e60*/  PRMT R36, R45, 0x5432, R0 ;  /* 0x000054322d247816 */ /* 0x000fe40000000000 */
[----:B------:R-:W-:-:S05]  /*8e70*/  PRMT R39, R44, 0x5410, R39 ;  /* 0x000054102c277816 */ /* 0x000fca0000000027 */
        /* <DEDUP_REMOVED lines=16> */
[C---:B------:R-:W-:Y:S01]  /*8f80*/  FFMA.FTZ R45, R0.reuse, R37, -R45 ;  /* 0x00000025002d7223 */ /* 0x040fe2000001082d */
[----:B------:R-:W-:Y:S01]  /*8f90*/  FFMA.FTZ R47, R0, R41, R47 ;  /* 0x00000029002f7223 */ /* 0x000fe2000001002f */
[----:B------:R-:W-:Y:S02]  /*8fa0*/  IMAD.U32 R0, R36, 0x10000, RZ ;  /* 0x0001000024007824 */ /* 0x000fe400078e00ff */
[C---:B------:R-:W-:Y:S01]  /*8fb0*/  FMUL.FTZ R37, R29.reuse, R28 ;  /* 0x0000001c1d257220 */ /* 0x040fe20000410000 */
[----:B------:R-:W-:Y:S01]  /*8fc0*/  FMUL.FTZ R24, R24, R34 ;  /* 0x0000002218187220 */ /* 0x000fe20000410000 */
[----:B------:R-:W-:Y:S01]  /*8fd0*/  LOP3.LUT R40, R40, 0xffff0000, RZ, 0xc0, !PT ;  /* 0xffff000028287812 */ /* 0x000fe200078ec0ff */
[----:B------:R-:W-:Y:S01]  /*8fe0*/  FMUL.FTZ R29, R29, R0 ;  /* 0x000000001d1d7220 */ /* 0x000fe20000410000 */
[----:B------:R-:W-:Y:S01]  /*8ff0*/  LOP3.LUT R36, R36, 0xffff0000, RZ, 0xc0, !PT ;  /* 0xffff000024247812 */ /* 0x000fe200078ec0ff */
[C---:B------:R-:W-:Y:S01]  /*9000*/  FFMA.FTZ R44, R3.reuse, R34, -R44 ;  /* 0x00000022032c7223 */ /* 0x040fe2000001082c */
[----:B------:R-:W-:Y:S01]  /*9010*/  SHF.L.U32 R30, R26, 0x10, RZ ;  /* 0x000000101a1e7819 */ /* 0x000fe200000006ff */
[C---:B------:R-:W-:Y:S01]  /*9020*/  FFMA.FTZ R28, R12.reuse, R28, R29 ;  /* 0x0000001c0c1c7223 */ /* 0x040fe2000001001d */
[----:B------:R-:W-:Y:S01]  /*9030*/  FFMA.FTZ R24, R3, R39, R24 ;  /* 0x0000002703187223 */ /* 0x000fe20000010018 */
[----:B------:R-:W-:Y:S01]  /*9040*/  FFMA.FTZ R37, R12, R0, -R37 ;  /* 0x000000000c257223 */ /* 0x000fe20000010825 */
[----:B------:R-:W-:-:S02]  /*9050*/  IMAD.U32 R29, R42, 0x10000, RZ ;  /* 0x000100002a1d7824 */ /* 0x000fc400078e00ff */
[C---:B------:R-:W-:Y:S01]  /*9060*/  FMUL.FTZ R0, R25.reuse, R40 ;  /* 0x0000002819007220 */ /* 0x040fe20000410000 */
[----:B------:R-:W-:Y:S02]  /*9070*/  IMAD.U32 R3, R38, 0x10000, RZ ;  /* 0x0001000026037824 */ /* 0x000fe400078e00ff */
[-C--:B------:R-:W-:Y:S01]  /*9080*/  FMUL.FTZ R34, R25, R36.reuse ;  /* 0x0000002419227220 */ /* 0x080fe20000410000 */
[----:B------:R-:W-:Y:S02]  /*9090*/  IMAD.U32 R31, R27, 0x10000, RZ ;  /* 0x000100001b1f7824 */ /* 0x000fe400078e00ff */
[C---:B------:R-:W-:Y:S01]  /*90a0*/  FMUL.FTZ R39, R30.reuse, R29 ;  /* 0x0000001d1e277220 */ /* 0x040fe20000410000 */
[----:B------:R-:W-:Y:S02]  /*90b0*/  IMAD.U32 R12, R43, 0x10000, RZ ;  /* 0x000100002b0c7824 */ /* 0x000fe400078e00ff */
[C---:B------:R-:W-:Y:S01]  /*90c0*/  FFMA.FTZ R36, R13.reuse, R36, -R0 ;  /* 0x000000240d247223 */ /* 0x040fe20000010800 */
[----:B------:R-:W-:Y:S01]  /*90d0*/  FMUL.FTZ R30, R30, R3 ;  /* 0x000000031e1e7220 */ /* 0x000fe20000410000 */
[----:B------:R-:W-:Y:S01]  /*90e0*/  FFMA.FTZ R25, R13, R40, R34 ;  /* 0x000000280d197223 */ /* 0x000fe20000010022 */
[----:B------:R-:W-:-:S02]  /*90f0*/  IMAD.U32 R21, R15, 0x10000, RZ ;  /* 0x000100000f157824 */ /* 0x000fc400078e00ff */
[C---:B------:R-:W-:Y:S01]  /*9100*/  FMUL.FTZ R34, R31.reuse, R12 ;  /* 0x0000000c1f227220 */ /* 0x040fe20000410000 */
[----:B------:R-:W-:Y:S02]  /*9110*/  IMAD.U32 R0, R32, 0x10000, RZ ;  /* 0x0001000020007824 */ /* 0x000fe400078e00ff */
[C---:B------:R-:W-:Y:S01]  /*9120*/  FFMA.FTZ R39, R20.reuse, R3, -R39 ;  /* 0x0000000314277223 */ /* 0x040fe20000010827 */
[----:B------:R-:W-:Y:S01]  /*9130*/  FFMA.FTZ R30, R20, R29, R30 ;  /* 0x0000001d141e7223 */ /* 0x000fe2000001001e */
[----:B------:R-:W-:Y:S01]  /*9140*/  LOP3.LUT R26, R26, 0xffff0000, RZ, 0xc0, !PT ;  /* 0xffff00001a1a7812 */ /* 0x000fe200078ec0ff */
[-C--:B------:R-:W-:Y:S01]  /*9150*/  FMUL.FTZ R20, R31, R0.reuse ;  /* 0x000000001f147220 */ /* 0x080fe20000410000 */
[----:B------:R-:W-:Y:S01]  /*9160*/  FFMA.FTZ R34, R21, R0, -R34 ;  /* 0x0000000015227223 */ /* 0x000fe20000010822 */
[----:B------:R-:W-:Y:S02]  /*9170*/  LOP3.LUT R13, R42, 0xffff0000, RZ, 0xc0, !PT ;  /* 0xffff00002a0d7812 */ /* 0x000fe400078ec0ff */
[----:B------:R-:W-:Y:S01]  /*9180*/  LOP3.LUT R27, R27, 0xffff0000, RZ, 0xc0, !PT ;  /* 0xffff00001b1b7812 */ /* 0x000fe200078ec0ff */
[----:B------:R-:W-:Y:S01]  /*9190*/  FFMA.FTZ R29, R21, R12, R20 ;  /* 0x0000000c151d7223 */ /* 0x000fe20000010014 */
[----:B------:R-:W-:Y:S01]  /*91a0*/  LOP3.LUT R0, R43, 0xffff0000, RZ, 0xc0, !PT ;  /* 0xffff00002b007812 */ /* 0x000fe200078ec0ff */
[----:B------:R-:W-:Y:S01]  /*91b0*/  FMUL.FTZ R21, R26, R13 ;  /* 0x0000000d1a157220 */ /* 0x000fe20000410000 */
[----:B------:R-:W-:-:S02]  /*91c0*/  LOP3.LUT R3, R38, 0xffff0000, RZ, 0xc0, !PT ;  /* 0xffff000026037812 */ /* 0x000fc400078ec0ff */
[----:B------:R-:W-:Y:S01]  /*91d0*/  LOP3.LUT R32, R32, 0xffff0000, RZ, 0xc0, !PT ;  /* 0xffff000020207812 */ /* 0x000fe200078ec0ff */
[----:B------:R-:W-:Y:S01]  /*91e0*/  FMUL.FTZ R12, R27, R0 ;  /* 0x000000001b0c7220 */ /* 0x000fe20000410000 */
[----:B------:R-:W-:Y:S01]  /*91f0*/  LOP3.LUT R15, R15, 0xffff0000, RZ, 0xc0, !PT ;  /* 0xffff00000f0f7812 */ /* 0x000fe200078ec0ff */
[-C--:B------:R-:W-:Y:S01]  /*9200*/  FMUL.FTZ R26, R26, R3.reuse ;  /* 0x000000031a1a7220 */ /* 0x080fe20000410000 */
[----:B------:R-:W-:Y:S01]  /*9210*/  FFMA.FTZ R20, R14, R3, -R21 ;  /* 0x000000030e147223 */ /* 0x000fe20000010815 */
[-C--:B------:R-:W-:Y:S01]  /*9220*/  FMUL.FTZ R27, R27, R32.reuse ;  /* 0x000000201b1b7220 */ /* 0x080fe20000410000 */
        /* <DEDUP_REMOVED lines=13> */
.L_x_5266:
[----:B------:R-:W-:Y:S05]  /*9300*/  BSYNC B1 ;  /* 0x0000000000017941 */ /* 0x000fea0003800000 */
.L_x_5265:
[----:B------:R-:W-:Y:S01]  /*9310*/  PRMT R3, R54, 0x5410, R53 ;  /* 0x0000541036037816 */ /* 0x000fe20000000035 */
[----:B------:R-:W-:Y:S06]  /*9320*/  @P0 BRA `(.L_x_5257) ;  /* 0x0000000400a80947 */ /* 0x000fec0003800000 */
[----:B01----:R-:W2:Y:S01]  /*9330*/  LDL R12, [R1+0x24] ;  /* 0x00002400010c7983 */ /* 0x003ea20000100800 */
[C---:B------:R-:W-:Y:S02]  /*9340*/  VIADD R13, R23.reuse, 0x40 ;  /* 0x00000040170d7836 */ /* 0x040fe40000000000 */
[----:B------:R-:W-:Y:S01]  /*9350*/  VIADD R14, R23, 0x40 ;  /* 0x00000040170e7836 */ /* 0x000fe20000000000 */
[----:B------:R-:W3:Y:S01]  /*9360*/  LDL R39, [R1+0x54] ;  /* 0x0000540001277983 */ /* 0x000ee20000100800 */
        /* <DEDUP_REMOVED lines=8> */
[----:B------:R-:W-:Y:S02]  /*93f0*/  SHF.R.U64 R32, R4, 0x10, R5 ;  /* 0x0000001004207819 */ /* 0x000fe40000001205 */
[--C-:B------:R-:W-:Y:S02]  /*9400*/  SHF.R.U64 R21, R8, 0x10, R9.reuse ;  /* 0x0000001008157819 */ /* 0x100fe40000001209 */
[----:B------:R-:W-:Y:S02]  /*9410*/  PRMT R32, R49, 0x5432, R32 ;  /* 0x0000543231207816 */ /* 0x000fe40000000020 */
[----:B------:R-:W-:Y:S02]  /*9420*/  SHF.R.U32.HI R29, RZ, 0x10, R9 ;  /* 0x00000010ff1d7819 */ /* 0x000fe40000011609 */
[--C-:B------:R-:W-:Y:S01]  /*9430*/  SHF.R.U64 R30, R10, 0x10, R11.reuse ;  /* 0x000000100a1e7819 */ /* 0x100fe2000000120b */
[----:B------:R-:W-:Y:S01]  /*9440*/  IMAD.U32 R34, R32, 0x10000, RZ ;  /* 0x0001000020227824 */ /* 0x000fe200078e00ff */
[----:B------:R-:W-:-:S02]  /*9450*/  SHF.R.U32.HI R31, RZ, 0x10, R11 ;  /* 0x00000010ff1f7819 */ /* 0x000fc4000001160b */
[----:B------:R-:W-:Y:S02]  /*9460*/  SHF.R.U32.HI R35, RZ, 0x10, R5 ;  /* 0x00000010ff237819 */ /* 0x000fe40000011605 */
[----:B------:R-:W-:Y:S02]  /*9470*/  PRMT R21, R51, 0x5410, R21 ;  /* 0x0000541033157816 */ /* 0x000fe40000000015 */
[----:B------:R-:W-:Y:S02]  /*9480*/  SHF.R.U32.HI R38, RZ, 0x10, R7 ;  /* 0x00000010ff267819 */ /* 0x000fe40000011607 */
[----:B------:R-:W-:Y:S01]  /*9490*/  PRMT R30, R3, 0x5432, R30 ;  /* 0x00005432031e7816 */ /* 0x000fe2000000001e */
[----:B------:R-:W-:Y:S01]  /*94a0*/  IMAD.U32 R28, R21, 0x10000, RZ ;  /* 0x00010000151c7824 */ /* 0x000fe200078e00ff */
[----:B------:R-:W-:Y:S02]  /*94b0*/  PRMT R31, R3, 0x5410, R31 ;  /* 0x00005410031f7816 */ /* 0x000fe4000000001f */
[----:B------:R-:W-:-:S02]  /*94c0*/  PRMT R35, R49, 0x5410, R35 ;  /* 0x0000541031237816 */ /* 0x000fc40000000023 */
[----:B------:R-:W-:Y:S02]  /*94d0*/  PRMT R29, R52, 0x5410, R29 ;  /* 0x00005410341d7816 */ /* 0x000fe4000000001d */
[----:B------:R-:W-:Y:S01]  /*94e0*/  PRMT R38, R50, 0x5432, R38 ;  /* 0x0000543232267816 */ /* 0x000fe20000000026 */
[----:B------:R-:W-:Y:S01]  /*94f0*/  IMAD.U32 R36, R35, 0x10000, RZ ;  /* 0x0001000023247824 */ /* 0x000fe200078e00ff */
[----:B------:R-:W-:Y:S02]  /*9500*/  SHF.R.U64 R37, R6, 0x10, R7 ;  /* 0x0000001006257819 */ /* 0x000fe40000001207 */
[----:B------:R-:W-:Y:S02]  /*9510*/  LOP3.LUT R21, R21, 0xffff0000, RZ, 0xc0, !PT ;  /* 0xffff000015157812 */ /* 0x000fe400078ec0ff */
[----:B------:R-:W-:Y:S02]  /*9520*/  PRMT R37, R50, 0x5410, R37 ;  /* 0x0000541032257816 */ /* 0x000fe40000000025 */
[----:B------:R-:W-:Y:S01]  /*9530*/  LOP3.LUT R35, R35, 0xffff0000, RZ, 0xc0, !PT ;  /* 0xffff000023237812 */ /* 0x000fe200078ec0ff */
[----:B--2---:R-:W-:-:S04]  /*9540*/  IMAD.IADD R0, R12, 0x1, R0 ;  /* 0x000000010c007824 */ /* 0x004fc800078e0200 */
[----:B------:R-:W-:Y:S01]  /*9550*/  IMAD R0, R0, 0x2, R19 ;  /* 0x0000000200007824 */ /* 0x000fe200078e0213 */
[----:B---3--:R-:W0:Y:S04]  /*9560*/  LDS.128 R12, [R39+0x18400] ;  /* 0x01840000270c7984 */ /* 0x008e280000000c00 */
[----:B------:R-:W1:Y:S01]  /*9570*/  LDS.128 R24, [R0+0x18400] ;  /* 0x0184000000187984 */ /* 0x000e620000000c00 */
[----:B0-----:R-:W-:Y:S02]  /*9580*/  IMAD.U32 R3, R12, 0x10000, RZ ;  /* 0x000100000c037824 */ /* 0x001fe400078e00ff */
[----:B-1----:R-:W-:-:S04]  /*9590*/  IMAD.U32 R9, R24, 0x10000, RZ ;  /* 0x0001000018097824 */ /* 0x002fc800078e00ff */
[----:B------:R-:W-:Y:S01]  /*95a0*/  FMUL.FTZ R40, R9, R34 ;  /* 0x0000002209287220 */ /* 0x000fe20000410000 */
[----:B------:R-:W-:Y:S01]  /*95b0*/  IMAD.U32 R11, R25, 0x10000, RZ ;  /* 0x00010000190b7824 */ /* 0x000fe200078e00ff */
[----:B------:R-:W-:Y:S01]  /*95c0*/  LOP3.LUT R10, R24, 0xffff0000, RZ, 0xc0, !PT ;  /* 0xffff0000180a7812 */ /* 0x000fe200078ec0ff */
[-C--:B------:R-:W-:Y:S01]  /*95d0*/  FMUL.FTZ R42, R9, R28.reuse ;  /* 0x0000001c092a7220 */ /* 0x080fe20000410000 */
[----:B------:R-:W-:Y:S01]  /*95e0*/  FFMA.FTZ R40, R3, R28, -R40 ;  /* 0x0000001c03287223 */ /* 0x000fe20000010828 */
[----:B------:R-:W-:Y:S01]  /*95f0*/  LOP3.LUT R24, R25, 0xffff0000, RZ, 0xc0, !PT ;  /* 0xffff000019187812 */ /* 0x000fe200078ec0ff */
[----:B------:R-:W-:Y:S02]  /*9600*/  IMAD.U32 R28, R29, 0x10000, RZ ;  /* 0x000100001d1c7824 */ /* 0x000fe400078e00ff */
[----:B------:R-:W-:Y:S02]  /*9610*/  IMAD.U32 R20, R27, 0x10000, RZ ;  /* 0x000100001b147824 */ /* 0x000fe400078e00ff */
[----:B------:R-:W-:-:S02]  /*9620*/  IMAD.U32 R25, R38, 0x10000, RZ ;  /* 0x0001000026197824 */ /* 0x000fc400078e00ff */
[----:B------:R-:W-:Y:S01]  /*9630*/  FMUL.FTZ R44, R11, R36 ;  /* 0x000000240b2c7220 */ /* 0x000fe20000410000 */
[----:B------:R-:W-:Y:S02]  /*9640*/  IMAD.U32 R5, R13, 0x10000, RZ ;  /* 0x000100000d057824 */ /* 0x000fe400078e00ff */
[----:B------:R-:W-:Y:S01]  /*9650*/  FFMA.FTZ R42, R3, R34, R42 ;  /* 0x00000022032a7223 */ /* 0x000fe2000001002a */
[----:B------:R-:W-:Y:S02]  /*9660*/  IMAD.U32 R3, R31, 0x10000, RZ ;  /* 0x000100001f037824 */ /* 0x000fe400078e00ff */
[-C--:B------:R-:W-:Y:S01]  /*9670*/  FMUL.FTZ R34, R11, R28.reuse ;  /* 0x0000001c0b227220 */ /* 0x080fe20000410000 */
[----:B------:R-:W-:Y:S02]  /*9680*/  IMAD.U32 R8, R15, 0x10000, RZ ;  /* 0x000100000f087824 */ /* 0x000fe400078e00ff */
[----:B------:R-:W-:Y:S01]  /*9690*/  FMUL.FTZ R11, R20, R25 ;  /* 0x00000019140b7220 */ /* 0x000fe20000410000 */
[----:B------:R-:W-:Y:S01]  /*96a0*/  LOP3.LUT R9, R32, 0xffff0000, RZ, 0xc0, !PT ;  /* 0xffff000020097812 */ /* 0x000fe200078ec0ff */
[----:B------:R-:W-:Y:S01]  /*96b0*/  FFMA.FTZ R44, R5, R28, -R44 ;  /* 0x0000001c052c7223 */ /* 0x000fe2000001082c */
[-C--:B------:R-:W-:Y:S01]  /*96c0*/  FMUL.FTZ R28, R20, R3.reuse ;  /* 0x00000003141c7220 */ /* 0x080fe20000410000 */
[----:B------:R-:W-:Y:S01]  /*96d0*/  LOP3.LUT R4, R12, 0xffff0000, RZ, 0xc0, !PT ;  /* 0xffff00000c047812 */ /* 0x000fe200078ec0ff */
[----:B------:R-:W-:Y:S01]  /*96e0*/  FFMA.FTZ R20, R8, R3, -R11 ;  /* 0x0000000308147223 */ /* 0x000fe2000001080b */
[----:B------:R-:W-:Y:S01]  /*96f0*/  FMUL.FTZ R3, R10, R9 ;  /* 0x000000090a037220 */ /* 0x000fe20000410000 */
[----:B------:R-:W-:Y:S01]  /*9700*/  LOP3.LUT R12, R13, 0xffff0000, RZ, 0xc0, !PT ;  /* 0xffff00000d0c7812 */ /* 0x000fe200078ec0ff */
[----:B------:R-:W-:Y:S01]  /*9710*/  FFMA.FTZ R34, R5, R36, R34 ;  /* 0x0000002405227223 */ /* 0x000fe20000010022 */
[----:B------:R-:W-:Y:S01]  /*9720*/  SHF.L.U32 R6, R14, 0x10, RZ ;  /* 0x000000100e067819 */ /* 0x000fe200000006ff */
[----:B------:R-:W-:Y:S01]  /*9730*/  IMAD.U32 R13, R26, 0x10000, RZ ;  /* 0x000100001a0d7824 */ /* 0x000fe200078e00ff */
[----:B------:R-:W-:Y:S01]  /*9740*/  LOP3.LUT R7, R14, 0xffff0000, RZ, 0xc0, !PT ;  /* 0xffff00000e077812 */ /* 0x000fe200078ec0ff */
[----:B------:R-:W-:Y:S01]  /*9750*/  IMAD.U32 R5, R37, 0x10000, RZ ;  /* 0x0001000025057824 */ /* 0x000fe200078e00ff */
[----:B------:R-:W-:Y:S01]  /*9760*/  LOP3.LUT R14, R15, 0xffff0000, RZ, 0xc0, !PT ;  /* 0xffff00000f0e7812 */ /* 0x000fe200078ec0ff */
[-C--:B------:R-:W-:Y:S01]  /*9770*/  FMUL.FTZ R11, R10, R21.reuse ;  /* 0x000000150a0b7220 */ /* 0x080fe20000410000 */
[----:B------:R-:W-:Y:S01]  /*9780*/  LOP3.LUT R15, R26, 0xffff0000, RZ, 0xc0, !PT ;  /* 0xffff00001a0f7812 */ /* 0x000fe200078ec0ff */
[----:B------:R-:W-:Y:S01]  /*9790*/  FFMA.FTZ R21, R4, R21, -R3 ;  /* 0x0000001504157223 */ /* 0x000fe20000010803 */
[----:B------:R-:W-:Y:S01]  /*97a0*/  LOP3.LUT R26, R27, 0xffff0000, RZ, 0xc0, !PT ;  /* 0xffff00001b1a7812 */ /* 0x000fe200078ec0ff */
[----:B------:R-:W-:-:S02]  /*97b0*/  IMAD.U32 R3, R30, 0x10000, RZ ;  /* 0x000100001e037824 */ /* 0x000fc400078e00ff */
[----:B------:R-:W-:Y:S01]  /*97c0*/  FMUL.FTZ R27, R13, R5 ;  /* 0x000000050d1b7220 */ /* 0x000fe20000410000 */
[----:B------:R-:W-:Y:S01]  /*97d0*/  FFMA.FTZ R11, R4, R9, R11 ;  /* 0x00000009040b7223 */ /* 0x000fe2000001000b */
[----:B------:R-:W-:Y:S01]  /*97e0*/  LOP3.LUT R4, R37, 0xffff0000, RZ, 0xc0, !PT ;  /* 0xffff000025047812 */ /* 0x000fe200078ec0ff */
[-C--:B------:R-:W-:Y:S01]  /*97f0*/  FMUL.FTZ R13, R13, R3.reuse ;  /* 0x000000030d0d7220 */ /* 0x080fe20000410000 */
[----:B------:R-:W-:Y:S01]  /*9800*/  FFMA.FTZ R27, R6, R3, -R27 ;  /* 0x00000003061b7223 */ /* 0x000fe2000001081b */
[----:B------:R-:W-:Y:S02]  /*9810*/  LOP3.LUT R30, R30, 0xffff0000, RZ, 0xc0, !PT ;  /* 0xffff00001e1e7812 */ /* 0x000fe400078ec0ff */
[----:B------:R-:W-:Y:S01]  /*9820*/  LOP3.LUT R3, R38, 0xffff0000, RZ, 0xc0, !PT ;  /* 0xffff000026037812 */ /* 0x000fe200078ec0ff */
[----:B------:R-:W-:Y:S01]  /*9830*/  FFMA.FTZ R10, R6, R5, R13 ;  /* 0x00000005060a7223 */ /* 0x000fe2000001000d */
[----:B------:R-:W-:Y:S02]  /*9840*/  LOP3.LUT R29, R29, 0xffff0000, RZ, 0xc0, !PT ;  /* 0xffff00001d1d7812 */ /* 0x000fe400078ec0ff */
[----:B------:R-:W-:Y:S01]  /*9850*/  LOP3.LUT R31, R31, 0xffff0000, RZ, 0xc0, !PT ;  /* 0xffff00001f1f7812 */ /* 0x000fe200078ec0ff */
[C---:B------:R-:W-:Y:S01]  /*9860*/  FMUL.FTZ R6, R15.reuse, R4 ;  /* 0x000000040f067220 */ /* 0x040fe20000410000 */
[----:B------:R-:W-:Y:S01]  /*9870*/  FFMA.FTZ R28, R8, R25, R28 ;  /* 0x00000019081c7223 */ /* 0x000fe2000001001c */
[-C--:B------:R-:W-:Y:S01]  /*9880*/  FMUL.FTZ R15, R15, R30.reuse ;  /* 0x0000001e0f0f7220 */ /* 0x080fe20000410000 */
[----:B------:R-:W-:Y:S01]  /*9890*/  FMUL.FTZ R25, R24, R35 ;  /* 0x0000002318197220 */ /* 0x000fe20000410000 */
[----:B------:R-:W-:Y:S01]  /*98a0*/  FMUL.FTZ R5, R26, R3 ;  /* 0x000000031a057220 */ /* 0x000fe20000410000 */
[----:B------:R-:W-:Y:S01]  /*98b0*/  FMUL.FTZ R24, R24, R29 ;  /* 0x0000001d18187220 */ /* 0x000fe20000410000 */
[----:B------:R-:W-:Y:S01]  /*98c0*/  FMUL.FTZ R26, R26, R31 ;  /* 0x0000001f1a1a7220 */ /* 0x000fe20000410000 */
[C---:B------:R-:W-:Y:S01]  /*98d0*/  FFMA.FTZ R6, R7.reuse, R30, -R6 ;  /* 0x0000001e07067223 */ /* 0x040fe20000010806 */
[----:B------:R-:W-:Y:S01]  /*98e0*/  FFMA.FTZ R15, R7, R4, R15 ;  /* 0x00000004070f7223 */ /* 0x000fe2000001000f */
        /* <DEDUP_REMOVED lines=14> */
.L_x_5257:
[----:B------:R-:W-:Y:S05]  /*99d0*/  BSYNC B0 ;  /* 0x0000000000007941 */ /* 0x000fea0003800000 */
.L_x_5243:
        /* <DEDUP_REMOVED lines=8> */
.L_x_5240:
[----:B0123--:R-:W0:Y:S01]  /*9a60*/  S2R R0, SR_TID.X ;  /* 0x0000000000007919 */ /* 0x00fe220000002100 */
[----:B------:R-:W-:Y:S01]  /*9a70*/  ISETP.NE.AND P0, PT, R204, 0x3, PT ;  /* 0x00000003cc00780c */ /* 0x000fe20003f05270 */
[----:B------:R-:W-:Y:S05]  /*9a80*/  WARPSYNC.ALL ;  /* 0x0000000000007948 */ /* 0x000fea0003800000 */
[----:B0-----:R-:W-:-:S05]  /*9a90*/  SHF.R.U32.HI R0, RZ, 0x7, R0 ;  /* 0x00000007ff007819 */ /* 0x001fca0000011600 */
[----:B------:R-:W-:-:S05]  /*9aa0*/  VIADD R14, R0, 0x8 ;  /* 0x00000008000e7836 */ /* 0x000fca0000000000 */
[----:B------:R0:W-:Y:S06]  /*9ab0*/  BAR.SYNC.DEFER_BLOCKING R14, 0x100 ;  /* 0x0004000e0000751d */ /* 0x0001ec0000010000 */
[----:B------:R-:W-:Y:S05]  /*9ac0*/  @!P0 BRA `(.L_x_5267) ;  /* 0x0000000000048947 */ /* 0x000fea0003800000 */
[----:B------:R-:W-:Y:S01]  /*9ad0*/  BPT.TRAP 0x1 ;  /* 0x000000040000795c */ /* 0x000fe20000300000 */
.L_x_5267:
[----:B------:R-:W-:Y:S01]  /*9ae0*/  IMAD R13, R22, 0x8, R19 ;  /* 0x00000008160d7824 */ /* 0x000fe200078e0213 */
[----:B------:R-:W-:-:S04]  /*9af0*/  SHF.L.U32 R72, R202, 0x1f, RZ ;  /* 0x0000001fca487819 */ /* 0x000fc800000006ff */
[----:B------:R1:W2:Y:S01]  /*9b00*/  SYNCS.PHASECHK.TRANS64.TRYWAIT P1, [R13+URZ+0x22830], R72 ;  /* 0x022830480d0075a7 */ /* 0x0002a2000802017f */
[----:B------:R-:W-:Y:S05]  /*9b10*/  @!P0 BRA `(.L_x_5268) ;  /* 0x0000000000048947 */ /* 0x000fea0003800000 */
[----:B------:R-:W-:Y:S01]  /*9b20*/  BPT.TRAP 0x1 ;  /* 0x000000040000795c */ /* 0x000fe20000300000 */
.L_x_5268:
        /* <DEDUP_REMOVED lines=9> */
.L_x_5269:
[----:B------:R-:W-:Y:S01]  /*9bc0*/  IMAD R20, R22, 0x300, R228 ;  /* 0x0000030016147824 */ /* 0x000fe200078e02e4 */
[----:B------:R-:W-:Y:S05]  /*9bd0*/  WARPSYNC.ALL ;  /* 0x0000000000007948 */ /* 0x000fea0003800000 */
[----:B------:R-:W-:Y:S01]  /*9be0*/  IMAD.MOV.U32 R21, RZ, RZ, 0x40000040 ;  /* 0x40000040ff157424 */ /* 0x000fe200078e00ff */
[----:B------:R-:W-:Y:S01]  /*9bf0*/  R2UR UR4, R4 ;  /* 0x00000000040472ca */ /* 0x000fe200000e0000 */
[----:B------:R-:W-:Y:S01]  /*9c00*/  WARPGROUP.ARRIVE ;  /* 0x00000000000079c5 */ /* 0x000fe20000000000 */
[----:B------:R-:W-:Y:S01]  /*9c10*/  R2UR UR5, R5 ;  /* 0x00000000050572ca */ /* 0x000fe200000e0000 */
[C---:B------:R-:W-:Y:S01]  /*9c20*/  VIADD R6, R20.reuse, 0x2 ;  /* 0x0000000214067836 */ /* 0x040fe20000000000 */
[----:B------:R-:W-:Y:S01]  /*9c30*/  R2UR UR6, R20 ;  /* 0x00000000140672ca */ /* 0x000fe200000e0000 */
[----:B------:R-:W-:Y:S01]  /*9c40*/  IMAD.MOV.U32 R11, RZ, RZ, 0x40000040 ;  /* 0x40000040ff0b7424 */ /* 0x000fe200078e00ff */
[----:B------:R-:W-:Y:S01]  /*9c50*/  R2UR UR7, R21 ;  /* 0x00000000150772ca */ /* 0x000fe200000e0000 */
[----:B------:R-:W-:Y:S01]  /*9c60*/  IMAD.MOV.U32 R7, RZ, RZ, 0x40000040 ;  /* 0x40000040ff077424 */ /* 0x000fe200078e00ff */
[C---:B------:R-:W-:Y:S01]  /*9c70*/  IADD3 R10, R4.reuse, 0x2, RZ ;  /* 0x00000002040a7810 */ /* 0x040fe20007ffe0ff */
[----:B------:R-:W-:Y:S01]  /*9c80*/  VIADD R8, R4, 0x4 ;  /* 0x0000000404087836 */ /* 0x000fe20000000000 */
[----:B------:R-:W3:Y:S01]  /*9c90*/  S2R R0, SR_TID.X ;  /* 0x0000000000007919 */ /* 0x000ee20000002100 */
[----:B------:R-:W-:-:S02]  /*9ca0*/  IMAD.MOV.U32 R9, RZ, RZ, 0x40000040 ;  /* 0x40000040ff097424 */ /* 0x000fc400078e00ff */
[----:B------:R-:W-:-:S06]  /*9cb0*/  IMAD.MOV.U32 R21, RZ, RZ, 0x40000040 ;  /* 0x40000040ff157424 */ /* 0x000fcc00078e00ff */
        /* <DEDUP_REMOVED lines=33> */
.L_x_5271:
[----:B------:R-:W4:Y:S01]  /*9ed0*/  LDL.LU R73, [R1] ;  /* 0x0000000001497983 */ /* 0x000f220000300800 */
[----:B------:R-:W5:Y:S01]  /*9ee0*/  LDC R223, c[0x0][0x448] ;  /* 0x00011200ffdf7b82 */ /* 0x000f620000000800 */
[----:B------:R-:W-:Y:S02]  /*9ef0*/  ULDC UR4, c[0x0][0x9d8] ;  /* 0x0002760000047ab9 */ /* 0x000fe40000000800 */
[----:B------:R-:W2:Y:S04]  /*9f00*/  LDL R12, [R1+0x28] ;  /* 0x00002800010c7983 */ /* 0x000ea80000100800 */
[----:B------:R-:W3:Y:S01]  /*9f10*/  LDL R74, [R1+0x2c] ;  /* 0x00002c00014a7983 */ /* 0x000ee20000100800 */
        /* <DEDUP_REMOVED lines=16> */
[----:B-----5:R-:W-:Y:S01]  /*a020*/  ISETP.NE.AND P1, PT, R223, 0x1, PT ;  /* 0x00000001df00780c */ /* 0x020fe20003f25270 */
[----:B------:R-:W-:Y:S01]  /*a030*/  FMUL.FTZ R47, R47, UR4 ;  /* 0x000000042f2f7c20 */ /* 0x000fe20008410000 */
[----:B------:R-:W-:Y:S01]  /*a040*/  FMUL.FTZ R3, R25, UR4 ;  /* 0x0000000419037c20 */ /* 0x000fe20008410000 */
[----:B------:R-:W-:Y:S01]  /*a050*/  FMUL.FTZ R50, R50, UR4 ;  /* 0x0000000432327c20 */ /* 0x000fe20008410000 */
[----:B------:R5:W1:Y:S01]  /*a060*/  MUFU.TANH R85, R26 ;  /* 0x0000001a00557308 */ /* 0x000a620000002400 */
[----:B------:R-:W-:Y:S01]  /*a070*/  FMUL.FTZ R25, R33, UR4 ;  /* 0x0000000421197c20 */ /* 0x000fe20008410000 */
[----:B------:R-:W-:Y:S01]  /*a080*/  FMUL.FTZ R51, R51, UR4 ;  /* 0x0000000433337c20 */ /* 0x000fe20008410000 */
[----:B------:R-:W-:Y:S01]  /*a090*/  FMUL.FTZ R54, R54, UR4 ;  /* 0x0000000436367c20 */ /* 0x000fe20008410000 */
[----:B------:R-:W-:Y:S01]  /*a0a0*/  FMUL.FTZ R55, R55, UR4 ;  /* 0x0000000437377c20 */ /* 0x000fe20008410000 */
[----:B------:R-:W-:Y:S01]  /*a0b0*/  FMUL.FTZ R58, R58, UR4 ;  /* 0x000000043a3a7c20 */ /* 0x000fe20008410000 */
[----:B------:R-:W-:Y:S01]  /*a0c0*/  FMUL.FTZ R59, R59, UR4 ;  /* 0x000000043b3b7c20 */ /* 0x000fe20008410000 */
[----:B------:R-:W-:Y:S01]  /*a0d0*/  FMUL.FTZ R62, R62, UR4 ;  /* 0x000000043e3e7c20 */ /* 0x000fe20008410000 */
[----:B------:R1:W3:Y:S01]  /*a0e0*/  MUFU.TANH R81, R30 ;  /* 0x0000001e00517308 */ /* 0x0002e20000002400 */
[----:B0-----:R-:W0:Y:S01]  /*a0f0*/  @P1 LDC R27, c[0x0][0x44c] ;  /* 0x00011300ff1b1b82 */ /* 0x001e220000000800 */
[----:B-----5:R-:W-:Y:S01]  /*a100*/  FMUL.FTZ R26, R36, UR4 ;  /* 0x00000004241a7c20 */ /* 0x020fe20008410000 */
[----:B------:R-:W-:Y:S01]  /*a110*/  FMUL.FTZ R63, R63, UR4 ;  /* 0x000000043f3f7c20 */ /* 0x000fe20008410000 */
[----:B------:R-:W-:Y:S01]  /*a120*/  FMUL.FTZ R66, R66, UR4 ;  /* 0x0000000442427c20 */ /* 0x000fe20008410000 */
[----:B------:R-:W-:Y:S01]  /*a130*/  FMUL.FTZ R67, R67, UR4 ;  /* 0x0000000443437c20 */ /* 0x000fe20008410000 */
[----:B------:R-:W-:Y:S01]  /*a140*/  FMUL.FTZ R70, R70, UR4 ;  /* 0x0000000446467c20 */ /* 0x000fe20008410000 */
[----:B------:R-:W-:Y:S01]  /*a150*/  FMUL.FTZ R71, R71, UR4 ;  /* 0x0000000447477c20 */ /* 0x000fe20008410000 */
[----:B------:R-:W5:Y:S01]  /*a160*/  MUFU.TANH R31, R31 ;  /* 0x0000001f001f7308 */ /* 0x000f620000002400 */
[----:B------:R-:W5:Y:S01]  /*a170*/  @P1 LDC R34, c[0x0][0x450] ;  /* 0x00011400ff221b82 */ /* 0x000f620000000800 */
[----:B-1----:R-:W-:Y:S01]  /*a180*/  FMUL.FTZ R30, R41, UR4 ;  /* 0x00000004291e7c20 */ /* 0x002fe20008410000 */
        /* <DEDUP_REMOVED lines=16> */
[----:B------:R-:W-:-:S05]  /*a290*/  FMUL.FTZ R68, R68, UR4 ;  /* 0x0000000444447c20 */ /* 0x000fca0008410000 */
[----:B------:R-:W-:Y:S08]  /*a2a0*/  MUFU.TANH R42, R42 ;  /* 0x0000002a002a7308 */ /* 0x000ff00000002400 */
        /* <DEDUP_REMOVED lines=27> */
[----:B------:R-:W-:Y:S01]  /*a460*/  MUFU.TANH R49, R49 ;  /* 0x0000003100317308 */ /* 0x000fe20000002400 */
[----:B----4-:R-:W-:-:S07]  /*a470*/  LOP3.LUT R73, R73, 0xfffffffe, RZ, 0xc0, !PT ;  /* 0xfffffffe49497812 */ /* 0x010fce00078ec0ff */
[----:B------:R-:W-:Y:S01]  /*a480*/  MUFU.TANH R52, R52 ;  /* 0x0000003400347308 */ /* 0x000fe20000002400 */
[----:B--2---:R-:W-:Y:S01]  /*a490*/  IMAD.IADD R12, R12, 0x1, R229 ;  /* 0x000000010c0c7824 */ /* 0x004fe200078e02e5 */
[----:B------:R-:W-:-:S03]  /*a4a0*/  @P1 LOP3.LUT R73, R73, 0x1, RZ, 0xfc, !PT ;  /* 0x0000000149491812 */ /* 0x000fc600078efcff */
[----:B0-----:R-:W-:-:S03]  /*a4b0*/  @P1 IMAD.HI.U32 R27, R12, R27, RZ ;  /* 0x0000001b0c1b1227 */ /* 0x001fc600078e00ff */
[----:B------:R-:W-:Y:S01]  /*a4c0*/  MUFU.TANH R53, R53 ;  /* 0x0000003500357308 */ /* 0x000fe20000002400 */
[----:B------:R0:W-:Y:S01]  /*a4d0*/  STL [R1], R73 ;  /* 0x0000004901007387 */ /* 0x0001e20000100800 */
[----:B-----5:R-:W-:Y:S01]  /*a4e0*/  @P1 SHF.R.U32.HI R12, RZ, R34, R27 ;  /* 0x00000022ff0c1219 */ /* 0x020fe2000001161b */
[----:B------:R-:W-:-:S05]  /*a4f0*/  IMAD R27, R177, -0x60, R222 ;  /* 0xffffffa0b11b7824 */ /* 0x000fca00078e02de */
[----:B------:R-:W-:Y:S01]  /*a500*/  MUFU.TANH R56, R56 ;  /* 0x0000003800387308 */ /* 0x000fe20000002400 */
[----:B------:R-:W2:Y:S01]  /*a510*/  SHFL.IDX PT, R29, R12, 0x1, 0x1c1f ;  /* 0x003c1f000c1d7f89 */ /* 0x000ea200000e0000 */
[----:B------:R-:W-:-:S03]  /*a520*/  VIADD R27, R27, 0x60 ;  /* 0x000000601b1b7836 */ /* 0x000fc60000000000 */
[----:B------:R-:W4:Y:S01]  /*a530*/  SHFL.IDX PT, R12, R12, RZ, 0x1c1f ;  /* 0x001c1fff0c0c7589 */ /* 0x000f2200000e0000 */
[----:B---3--:R-:W-:Y:S02]  /*a540*/  IMAD R87, R74, -0x2, R27 ;  /* 0xfffffffe4a577824 */ /* 0x008fe400078e021b */
[----:B0-----:R0:W3:Y:S01]  /*a550*/  MUFU.TANH R73, R38 ;  /* 0x0000002600497308 */ /* 0x0010e20000002400 */
[----:B------:R-:W5:Y:S02]  /*a560*/  S2R R74, SR_CgaCtaId ;  /* 0x00000000004a7919 */ /* 0x000f640000008800 */
[----:B------:R-:W-:-:S05]  /*a570*/  IADD3 R36, -R220, 0x1, R87 ;  /* 0x00000001dc247810 */ /* 0x000fca0007ffe157 */
[----:B------:R-:W-:Y:S08]  /*a580*/  MUFU.TANH R60, R60 ;  /* 0x0000003c003c7308 */ /* 0x000ff00000002400 */
[----:B------:R-:W-:Y:S01]  /*a590*/  MUFU.TANH R64, R64 ;  /* 0x0000004000407308 */ /* 0x000fe20000002400 */
[----:B--2---:R-:W-:-:S04]  /*a5a0*/  VIADDMNMX R34, R29, R36, R87, PT ;  /* 0x000000241d227246 */ /* 0x004fc80003800157 */
[C---:B------:R-:W-:Y:S02]  /*a5b0*/  ISETP.GT.AND P1, PT, R34.reuse, RZ, PT ;  /* 0x000000ff2200720c */ /* 0x040fe40003f24270 */
[C---:B------:R-:W-:Y:S01]  /*a5c0*/  ISETP.GT.AND P2, PT, R34.reuse, 0x1, PT ;  /* 0x000000012200780c */ /* 0x040fe20003f44270 */
[----:B------:R-:W-:Y:S01]  /*a5d0*/  MUFU.TANH R68, R68 ;  /* 0x0000004400447308 */ /* 0x000fe20000002400 */
[C---:B------:R-:W-:Y:S02]  /*a5e0*/  ISETP.GT.AND P3, PT, R34.reuse, 0x8, PT ;  /* 0x000000082200780c */ /* 0x040fe40003f64270 */
[----:B------:R-:W-:Y:S02]  /*a5f0*/  FSEL R85, R85, -INF , P1 ;  /* 0xff80000055557808 */ /* 0x000fe40000800000 */
[----:B------:R-:W-:Y:S02]  /*a600*/  FSEL R83, R83, -INF , P2 ;  /* 0xff80000053537808 */ /* 0x000fe40001000000 */
[----:B------:R-:W-:-:S02]  /*a610*/  ISETP.GT.AND P1, PT, R34, 0x9, PT ;  /* 0x000000092200780c */ /* 0x000fc40003f24270 */
[----:B------:R-:W-:Y:S02]  /*a620*/  FSEL R81, R81, -INF , P3 ;  /* 0xff80000051517808 */ /* 0x000fe40001800000 */
[----:B0-----:R-:W-:Y:S02]  /*a630*/  FMNMX.FTZ R38, R85, R83, !PT ;  /* 0x0000005355267209 */ /* 0x001fe40007810000 */
[C---:B------:R-:W-:Y:S02]  /*a640*/  ISETP.GT.AND P2, PT, R34.reuse, 0x10, PT ;  /* 0x000000102200780c */ /* 0x040fe40003f44270 */
[----:B------:R-:W-:Y:S02]  /*a650*/  FSEL R79, R31, -INF , P1 ;  /* 0xff8000001f4f7808 */ /* 0x000fe40000800000 */
[----:B------:R-:W-:Y:S02]  /*a660*/  FMNMX.FTZ R38, R81, R38, !PT ;  /* 0x0000002651267209 */ /* 0x000fe40007810000 */
[----:B------:R-:W-:-:S02]  /*a670*/  ISETP.GT.AND P1, PT, R34, 0x11, PT ;  /* 0x000000112200780c */ /* 0x000fc40003f24270 */
[----:B------:R-:W-:Y:S02]  /*a680*/  FSEL R77, R77, -INF , P2 ;  /* 0xff8000004d4d7808 */ /* 0x000fe40001000000 */
[----:B------:R-:W-:Y:S02]  /*a690*/  FMNMX.FTZ R38, R79, R38, !PT ;  /* 0x000000264f267209 */ /* 0x000fe40007810000 */
[C---:B------:R-:W-:Y:S02]  /*a6a0*/  ISETP.GT.AND P2, PT, R34.reuse, 0x18, PT ;  /* 0x000000182200780c */ /* 0x040fe40003f44270 */
[----:B-1----:R-:W-:Y:S02]  /*a6b0*/  FSEL R75, R35, -INF , P1 ;  /* 0xff800000234b7808 */ /* 0x002fe40000800000 */
[----:B------:R-:W-:Y:S02]  /*a6c0*/  FMNMX.FTZ R38, R77, R38, !PT ;  /* 0x000000264d267209 */ /* 0x000fe40007810000 */
[----:B------:R-:W-:-:S02]  /*a6d0*/  ISETP.GT.AND P1, PT, R34, 0x19, PT ;  /* 0x000000192200780c */ /* 0x000fc40003f24270 */
[----:B---3--:R-:W-:Y:S02]  /*a6e0*/  FSEL R73, R73, -INF , P2 ;  /* 0xff80000049497808 */ /* 0x008fe40001000000 */
[----:B------:R-:W-:Y:S02]  /*a6f0*/  FMNMX.FTZ R38, R75, R38, !PT ;  /* 0x000000264b267209 */ /* 0x000fe40007810000 */
[C---:B------:R-:W-:Y:S02]  /*a700*/  ISETP.GT.AND P2, PT, R34.reuse, 0x20, PT ;  /* 0x000000202200780c */ /* 0x040fe40003f44270 */
[----:B------:R-:W-:Y:S02]  /*a710*/  FSEL R37, R37, -INF , P1 ;  /* 0xff80000025257808 */ /* 0x000fe40000800000 */
[----:B------:R-:W-:Y:S02]  /*a720*/  FMNMX.FTZ R38, R73, R38, !PT ;  /* 0x0000002649267209 */ /* 0x000fe40007810000 */
[----:B------:R-:W-:-:S02]  /*a730*/  ISETP.GT.AND P1, PT, R34, 0x21, PT ;  /* 0x000000212200780c */ /* 0x000fc40003f24270 */
[----:B------:R-:W-:Y:S02]  /*a740*/  FSEL R27, R42, -INF , P2 ;  /* 0xff8000002a1b7808 */ /* 0x000fe40001000000 */
[----:B------:R-:W-:Y:S01]  /*a750*/  FMNMX.FTZ R38, R37, R38, !PT ;  /* 0x0000002625267209 */ /* 0x000fe20007810000 */
[----:B------:R-:W-:Y:S01]  /*a760*/  MUFU.TANH R42, R65 ;  /* 0x00000041002a7308 */ /* 0x000fe20000002400 */
[C---:B------:R-:W-:Y:S02]  /*a770*/  ISETP.GT.AND P2, PT, R34.reuse, 0x28, PT ;  /* 0x000000282200780c */ /* 0x040fe40003f44270 */
[----:B------:R-:W-:Y:S02]  /*a780*/  FSEL R29, R43, -INF , P1 ;  /* 0xff8000002b1d7808 */ /* 0x000fe40000800000 */
[----:B------:R-:W-:Y:S02]  /*a790*/  FMNMX.FTZ R38, R27, R38, !PT ;  /* 0x000000261b267209 */ /* 0x000fe40007810000 */
[----:B------:R-:W-:-:S02]  /*a7a0*/  ISETP.GT.AND P1, PT, R34, 0x29, PT ;  /* 0x000000292200780c */ /* 0x000fc40003f24270 */
[----:B------:R-:W-:Y:S02]  /*a7b0*/  FSEL R31, R46, -INF , P2 ;  /* 0xff8000002e1f7808 */ /* 0x000fe40001000000 */
[----:B------:R-:W-:Y:S02]  /*a7c0*/  FMNMX.FTZ R38, R29, R38, !PT ;  /* 0x000000261d267209 */ /* 0x000fe40007810000 */
        /* <DEDUP_REMOVED lines=33> */
[----:B------:R-:W-:Y:S01]  /*a9e0*/  ISETP.GT.AND P1, PT, R34, 0x59, PT ;  /* 0x000000592200780c */ /* 0x000fe20003f24270 */
[----:B------:R-:W-:Y:S01]  /*a9f0*/  FMUL.FTZ R34, R45, UR4 ;  /* 0x000000042d227c20 */ /* 0x000fe20008410000 */
[----:B------:R-:W-:-:S02]  /*aa00*/  FSEL R71, R70, -INF , P2 ;  /* 0xff80000046477808 */ /* 0x000fc40001000000 */
[----:B------:R-:W-:Y:S01]  /*aa10*/  FMNMX.FTZ R38, R67, R38, !PT ;  /* 0x0000002643267209 */ /* 0x000fe20007810000 */
[----:B------:R0:W1:Y:S01]  /*aa20*/  MUFU.TANH R95, R34 ;  /* 0x00000022005f7308 */ /* 0x0000620000002400 */
[----:B------:R-:W-:Y:S02]  /*aa30*/  FSEL R45, R40, -INF , P1 ;  /* 0xff800000282d7808 */ /* 0x000fe40000800000 */
[----:B------:R-:W-:Y:S02]  /*aa40*/  FMNMX.FTZ R38, R71, R38, !PT ;  /* 0x0000002647267209 */ /* 0x000fe40007810000 */
[----:B----4-:R-:W-:Y:S02]  /*aa50*/  VIADDMNMX R36, R12, R36, R87, PT ;  /* 0x000000240c247246 */ /* 0x010fe40003800157 */
[----:B------:R-:W-:Y:S01]  /*aa60*/  FMNMX.FTZ R38, R45, R38, !PT ;  /* 0x000000262d267209 */ /* 0x000fe20007810000 */
[----:B------:R2:W-:Y:S01]  /*aa70*/  MUFU.TANH R40, R61 ;  /* 0x0000003d00287308 */ /* 0x0005e20000002400 */
[C---:B------:R-:W-:Y:S01]  /*aa80*/  ISETP.GT.AND P1, PT, R36.reuse, RZ, PT ;  /* 0x000000ff2400720c */ /* 0x040fe20003f24270 */
[----:B0-----:R-:W-:Y:S01]  /*aa90*/  FMUL.FTZ R34, R69, UR4 ;  /* 0x0000000445227c20 */ /* 0x001fe20008410000 */
[C---:B------:R-:W-:Y:S01]  /*aaa0*/  ISETP.GT.AND P2, PT, R36.reuse, 0x1, PT ;  /* 0x000000012400780c */ /* 0x040fe20003f44270 */
[----:B------:R-:W0:Y:S01]  /*aab0*/  SHFL.BFLY PT, R89, R38, 0x2, 0x1f ;  /* 0x0c401f0026597f89 */ /* 0x000e2200000e0000 */
[----:B------:R-:W-:Y:S01]  /*aac0*/  ISETP.GT.AND P3, PT, R36, 0x8, PT ;  /* 0x000000082400780c */ /* 0x000fe20003f64270 */
[----:B------:R-:W-:Y:S01]  /*aad0*/  ULDC UR4, c[0x0][0x988] ;  /* 0x0002620000047ab9 */ /* 0x000fe20000000800 */
[----:B------:R-:W-:Y:S01]  /*aae0*/  FSEL R46, R0, -INF , P1 ;  /* 0xff800000002e7808 */ /* 0x000fe20000800000 */
[----:B------:R-:W-:Y:S01]  /*aaf0*/  IMAD.U32 R12, RZ, RZ, UR4 ;  /* 0x00000004ff0c7e24 */ /* 0x000fe2000f8e00ff */
[----:B------:R-:W-:Y:S01]  /*ab00*/  FSEL R87, R3, -INF , P2 ;  /* 0xff80000003577808 */ /* 0x000fe20001000000 */
[----:B------:R-:W-:Y:S01]  /*ab10*/  MUFU.TANH R34, R34 ;  /* 0x0000002200227308 */ /* 0x000fe20000002400 */
[----:B------:R-:W-:-:S02]  /*ab20*/  ISETP.GT.AND P1, PT, R36, 0x9, PT ;  /* 0x000000092400780c */ /* 0x000fc40003f24270 */
[----:B------:R-:W-:Y:S02]  /*ab30*/  FMNMX.FTZ R0, R46, R87, !PT ;  /* 0x000000572e007209 */ /* 0x000fe40007810000 */
[----:B------:R-:W-:Y:S02]  /*ab40*/  ISETP.GT.AND P2, PT, R36, 0x10, PT ;  /* 0x000000102400780c */ /* 0x000fe40003f44270 */
[----:B--2---:R-:W-:Y:S02]  /*ab50*/  FSEL R61, R20, -INF , P1 ;  /* 0xff800000143d7808 */ /* 0x004fe40000800000 */
[----:B------:R-:W-:Y:S02]  /*ab60*/  FSEL R65, R24, -INF , P2 ;  /* 0xff80000018417808 */ /* 0x000fe40001000000 */
[C---:B------:R-:W-:Y:S02]  /*ab70*/  ISETP.GT.AND P1, PT, R36.reuse, 0x18, PT ;  /* 0x000000182400780c */ /* 0x040fe40003f24270 */
[----:B------:R-:W-:-:S04]  /*ab80*/  ISETP.GT.AND P2, PT, R36, 0x19, PT ;  /* 0x000000192400780c */ /* 0x000fc80003f44270 */
[----:B------:R-:W-:Y:S02]  /*ab90*/  FSEL R91, R28, -INF , P2 ;  /* 0xff8000001c5b7808 */ /* 0x000fe40001000000 */
[----:B0-----:R-:W-:Y:S02]  /*aba0*/  FMNMX.FTZ R89, R38, R89, !PT ;  /* 0x0000005926597209 */ /* 0x001fe40007810000 */
[----:B------:R0:W-:Y:S01]  /*abb0*/  MUFU.TANH R38, R57 ;  /* 0x0000003900267308 */ /* 0x0001e20000002400 */
[----:B------:R-:W-:Y:S02]  /*abc0*/  ISETP.GT.AND P2, PT, R36, 0x21, PT ;  /* 0x000000212400780c */ /* 0x000fe40003f44270 */
[----:B------:R-:W2:Y:S02]  /*abd0*/  SHFL.BFLY PT, R176, R89, 0x1, 0x1f ;  /* 0x0c201f0059b07f89 */ /* 0x000ea400000e0000 */
[----:B------:R-:W-:Y:S02]  /*abe0*/  FSEL R93, R30, -INF , P2 ;  /* 0xff8000001e5d7808 */ /* 0x000fe40001000000 */
[----:B------:R-:W-:-:S02]  /*abf0*/  ISETP.GT.AND P2, PT, R36, 0x29, PT ;  /* 0x000000292400780c */ /* 0x000fc40003f44270 */
[----:B0-----:R-:W-:Y:S02]  /*ac00*/  FSEL R57, R15, -INF , P3 ;  /* 0xff8000000f397808 */ /* 0x001fe40001800000 */
[----:B------:R-:W-:Y:S02]  /*ac10*/  ISETP.GT.AND P3, PT, R36, 0x11, PT ;  /* 0x000000112400780c */ /* 0x000fe40003f64270 */
[----:B------:R-:W-:Y:S02]  /*ac20*/  FMNMX.FTZ R0, R57, R0, !PT ;  /* 0x0000000039007209 */ /* 0x000fe40007810000 */
[----:B------:R-:W-:Y:S02]  /*ac30*/  FSEL R69, R25, -INF , P3 ;  /* 0xff80000019457808 */ /* 0x000fe40001800000 */
[----:B------:R-:W-:Y:S02]  /*ac40*/  FMNMX.FTZ R0, R61, R0, !PT ;  /* 0x000000003d007209 */ /* 0x000fe40007810000 */
[----:B-1----:R-:W-:-:S02]  /*ac50*/  FSEL R95, R95, -INF , P2 ;  /* 0xff8000005f5f7808 */ /* 0x002fc40001000000 */
[----:B------:R-:W-:Y:S02]  /*ac60*/  FMNMX.FTZ R20, R65, R0, !PT ;  /* 0x0000000041147209 */ /* 0x000fe40007810000 */
[----:B------:R-:W-:Y:S02]  /*ac70*/  ISETP.GT.AND P2, PT, R36, 0x31, PT ;  /* 0x000000312400780c */ /* 0x000fe40003f44270 */
[----:B------:R-:W-:Y:S02]  /*ac80*/  FMNMX.FTZ R20, R69, R20, !PT ;  /* 0x0000001445147209 */ /* 0x000fe40007810000 */
[----:B--2---:R-:W-:Y:S02]  /*ac90*/  FMNMX.FTZ R176, R89, R176, !PT ;  /* 0x000000b059b07209 */ /* 0x004fe40007810000 */
[----:B------:R-:W-:Y:S02]  /*aca0*/  FSEL R89, R26, -INF , P1 ;  /* 0xff8000001a597808 */ /* 0x000fe40000800000 */
[C---:B------:R-:W-:Y:S01]  /*acb0*/  FSETP.NEU.FTZ.AND P4, PT, R176.reuse, -INF , PT ;  /* 0xff800000b000780b */ /* 0x040fe20003f9d000 */
[----:B------:R-:W-:Y:S01]  /*acc0*/  FMUL.FTZ R3, R176, R12 ;  /* 0x0000000cb0037220 */ /* 0x000fe20000410000 */
[----:B------:R-:W-:-:S02]  /*acd0*/  ISETP.GT.AND P1, PT, R36, 0x20, PT ;  /* 0x000000202400780c */ /* 0x000fc40003f24270 */
[----:B------:R-:W-:Y:S02]  /*ace0*/  FMNMX.FTZ R20, R89, R20, !PT ;  /* 0x0000001459147209 */ /* 0x000fe40007810000 */
[----:B------:R-:W-:Y:S02]  /*acf0*/  FSEL R0, R3, RZ, P4 ;  /* 0x000000ff03007208 */ /* 0x000fe40002000000 */
[----:B------:R-:W-:Y:S02]  /*ad00*/  FMNMX.FTZ R20, R91, R20, !PT ;  /* 0x000000145b147209 */ /* 0x000fe40007810000 */
[----:B------:R-:W-:Y:S01]  /*ad10*/  FSEL R97, R49, -INF , P2 ;  /* 0xff80000031617808 */ /* 0x000fe20001000000 */
[-CC-:B------:R-:W-:Y:S01]  /*ad20*/  FFMA.FTZ R153, R85, R12.reuse, -R0.reuse ;  /* 0x0000000c55997223 */ /* 0x180fe20000010800 */
[----:B------:R-:W-:Y:S01]  /*ad30*/  FSEL R85, R32, -INF , P1 ;  /* 0xff80000020557808 */ /* 0x000fe20000800000 */
[-CC-:B------:R-:W-:Y:S01]  /*ad40*/  FFMA.FTZ R24, R83, R12.reuse, -R0.reuse ;  /* 0x0000000c53187223 */ /* 0x180fe20000010800 */
[----:B------:R-:W-:Y:S01]  /*ad50*/  ISETP.GT.AND P1, PT, R36, 0x28, PT ;  /* 0x000000282400780c */ /* 0x000fe20003f24270 */
[--C-:B------:R-:W-:Y:S01]  /*ad60*/  FFMA.FTZ R155, R81, R12, -R0.reuse ;  /* 0x0000000c519b7223 */ /* 0x100fe20000010800 */
[----:B------:R-:W-:Y:S01]  /*ad70*/  FMNMX.FTZ R20, R85, R20, !PT ;  /* 0x0000001455147209 */ /* 0x000fe20007810000 */
[-CC-:B------:R-:W-:Y:S01]  /*ad80*/  FFMA.FTZ R26, R79, R12.reuse, -R0.reuse ;  /* 0x0000000c4f1a7223 */ /* 0x180fe20000010800 */
[----:B------:R-:W-:Y:S01]  /*ad90*/  FSEL R83, R44, -INF , P1 ;  /* 0xff8000002c537808 */ /* 0x000fe20000800000 */
[--C-:B------:R-:W-:Y:S01]  /*ada0*/  FFMA.FTZ R169, R77, R12, -R0.reuse ;  /* 0x0000000c4da97223 */ /* 0x100fe20000010800 */
[----:B------:R-:W-:Y:S01]  /*adb0*/  FMNMX.FTZ R20, R93, R20, !PT ;  /* 0x000000145d147209 */ /* 0x000fe20007810000 */
[-CC-:B------:R-:W-:Y:S01]  /*adc0*/  FFMA.FTZ R30, R37, R12.reuse, -R0.reuse ;  /* 0x0000000c251e7223 */ /* 0x180fe20000010800 */
[----:B------:R-:W-:Y:S01]  /*add0*/  ISETP.GT.AND P1, PT, R36, 0x30, PT ;  /* 0x000000302400780c */ /* 0x000fe20003f24270 */
[--C-:B------:R-:W-:Y:S01]  /*ade0*/  FFMA.FTZ R165, R27, R12, -R0.reuse ;  /* 0x0000000c1ba57223 */ /* 0x100fe20000010800 */
[----:B------:R-:W-:Y:S01]  /*adf0*/  FMNMX.FTZ R20, R83, R20, !PT ;  /* 0x0000001453147209 */ /* 0x000fe20007810000 */
[----:B------:R-:W-:Y:S01]  /*ae00*/  MUFU.EX2 R153, R153 ;  /* 0x0000009900997308 */ /* 0x000fe20000000800 */
[----:B------:R-:W-:Y:S01]  /*ae10*/  FSEL R81, R48, -INF , P1 ;  /* 0xff80000030517808 */ /* 0x000fe20000800000 */
[--C-:B------:R-:W-:Y:S01]  /*ae20*/  FFMA.FTZ R28, R75, R12, -R0.reuse ;  /* 0x0000000c4b1c7223 */ /* 0x100fe20000010800 */
[----:B------:R-:W-:Y:S01]  /*ae30*/  FMNMX.FTZ R20, R95, R20, !PT ;  /* 0x000000145f147209 */ /* 0x000fe20007810000 */
[-CC-:B------:R-:W-:Y:S01]  /*ae40*/  FFMA.FTZ R171, R73, R12.reuse, -R0.reuse ;  /* 0x0000000c49ab7223 */ /* 0x180fe20000010800 */
[C---:B------:R-:W-:Y:S01]  /*ae50*/  ISETP.GT.AND P1, PT, R36.reuse, 0x38, PT ;  /* 0x000000382400780c */ /* 0x040fe20003f24270 */
[--C-:B------:R-:W-:Y:S01]  /*ae60*/  FFMA.FTZ R32, R29, R12, -R0.reuse ;  /* 0x0000000c1d207223 */ /* 0x100fe20000010800 */
[----:B------:R-:W-:Y:S01]  /*ae70*/  FMNMX.FTZ R20, R81, R20, !PT ;  /* 0x0000001451147209 */ /* 0x000fe20007810000 */
[----:B------:R-:W0:Y:S01]  /*ae80*/  MUFU.EX2 R24, R24 ;  /* 0x0000001800187308 */ /* 0x000e220000000800 */
[----:B------:R-:W-:Y:S01]  /*ae90*/  ISETP.GT.AND P2, PT, R36, 0x39, PT ;  /* 0x000000392400780c */ /* 0x000fe20003f44270 */
[-CC-:B------:R-:W-:Y:S01]  /*aea0*/  FFMA.FTZ R167, R31, R12.reuse, -R0.reuse ;  /* 0x0000000c1fa77223 */ /* 0x180fe20000010800 */
[----:B------:R-:W-:Y:S01]  /*aeb0*/  FSEL R79, R52, -INF , P1 ;  /* 0xff800000344f7808 */ /* 0x000fe20000800000 */
[--C-:B------:R-:W-:Y:S01]  /*aec0*/  FFMA.FTZ R161, R35, R12, -R0.reuse ;  /* 0x0000000c23a17223 */ /* 0x100fe20000010800 */
[----:B------:R-:W-:Y:S01]  /*aed0*/  FMNMX.FTZ R20, R97, R20, !PT ;  /* 0x0000001461147209 */ /* 0x000fe20007810000 */
[-CC-:B------:R-:W-:Y:S01]  /*aee0*/  FFMA.FTZ R163, R41, R12.reuse, -R0.reuse ;  /* 0x0000000c29a37223 */ /* 0x180fe20000010800 */
[C---:B------:R-:W-:Y:S01]  /*aef0*/  ISETP.GT.AND P1, PT, R36.reuse, 0x40, PT ;  /* 0x000000402400780c */ /* 0x040fe20003f24270 */
[----:B------:R-:W1:Y:S01]  /*af00*/  MUFU.EX2 R155, R155 ;  /* 0x0000009b009b7308 */ /* 0x000e620000000800 */
[----:B------:R-:W-:Y:S01]  /*af10*/  FSEL R99, R53, -INF , P2 ;  /* 0xff80000035637808 */ /* 0x000fe20001000000 */
[--C-:B------:R-:W-:Y:S01]  /*af20*/  FFMA.FTZ R44, R43, R12, -R0.reuse ;  /* 0x0000000c2b2c7223 */ /* 0x100fe20000010800 */
[----:B------:R-:W-:Y:S01]  /*af30*/  FMNMX.FTZ R20, R79, R20, !PT ;  /* 0x000000144f147209 */ /* 0x000fe20007810000 */
[-CC-:B------:R-:W-:Y:S01]  /*af40*/  FFMA.FTZ R157, R47, R12.reuse, -R0.reuse ;  /* 0x0000000c2f9d7223 */ /* 0x180fe20000010800 */
[----:B------:R-:W-:Y:S01]  /*af50*/  ISETP.GT.AND P2, PT, R36, 0x41, PT ;  /* 0x000000412400780c */ /* 0x000fe20003f44270 */
[----:B------:R-:W-:Y:S01]  /*af60*/  FFMA.FTZ R159, R55, R12, -R0 ;  /* 0x0000000c379f7223 */ /* 0x000fe20000010800 */
[----:B------:R-:W-:Y:S01]  /*af70*/  FSEL R101, R56, -INF , P1 ;  /* 0xff80000038657808 */ /* 0x000fe20000800000 */
[----:B------:R-:W2:Y:S01]  /*af80*/  MUFU.EX2 R26, R26 ;  /* 0x0000001a001a7308 */ /* 0x000ea20000000800 */
[----:B------:R-:W-:Y:S01]  /*af90*/  FMNMX.FTZ R20, R99, R20, !PT ;  /* 0x0000001463147209 */ /* 0x000fe20007810000 */
[----:B0-----:R-:W-:Y:S01]  /*afa0*/  FADD.FTZ R52, R153, R24 ;  /* 0x0000001899347221 */ /* 0x001fe20000010000 */
[----:B------:R-:W-:Y:S01]  /*afb0*/  ISETP.GT.AND P1, PT, R36, 0x48, PT ;  /* 0x000000482400780c */ /* 0x000fe20003f24270 */
[-CC-:B------:R-:W-:Y:S01]  /*afc0*/  FFMA.FTZ R173, R59, R12.reuse, -R0.reuse ;  /* 0x0000000c3bad7223 */ /* 0x180fe20000010800 */
[----:B------:R-:W-:Y:S01]  /*afd0*/  FSEL R77, R38, -INF , P2 ;  /* 0xff800000264d7808 */ /* 0x000fe20001000000 */
[--C-:B------:R-:W-:Y:S01]  /*afe0*/  FFMA.FTZ R38, R63, R12, -R0.reuse ;  /* 0x0000000c3f267223 */ /* 0x100fe20000010800 */
[----:B------:R-:W-:Y:S01]  /*aff0*/  FMNMX.FTZ R20, R101, R20, !PT ;  /* 0x0000001465147209 */ /* 0x000fe20007810000 */
[----:B------:R-:W0:Y:S01]  /*b000*/  MUFU.EX2 R169, R169 ;  /* 0x000000a900a97308 */ /* 0x000e220000000800 */
[----:B------:R-:W-:Y:S01]  /*b010*/  ISETP.GT.AND P2, PT, R36, 0x49, PT ;  /* 0x000000492400780c */ /* 0x000fe20003f44270 */
[----:B------:R-:W-:Y:S01]  /*b020*/  FFMA.FTZ R175, R71, R12, -R0 ;  /* 0x0000000c47af7223 */ /* 0x000fe20000010800 */
[----:B------:R-:W-:-:S02]  /*b030*/  FSEL R3, R60, -INF , P1 ;  /* 0xff8000003c037808 */ /* 0x000fc40000800000 */
[----:B------:R-:W-:Y:S02]  /*b040*/  FMNMX.FTZ R20, R77, R20, !PT ;  /* 0x000000144d147209 */ /* 0x000fe40007810000 */
[----:B------:R-:W-:Y:S01]  /*b050*/  ISETP.GT.AND P1, PT, R36, 0x50, PT ;  /* 0x000000502400780c */ /* 0x000fe20003f24270 */
[----:B------:R-:W3:Y:S01]  /*b060*/  MUFU.EX2 R28, R28 ;  /* 0x0000001c001c7308 */ /* 0x000ee20000000800 */
[----:B------:R-:W-:Y:S01]  /*b070*/  FSEL R25, R40, -INF , P2 ;  /* 0xff80000028197808 */ /* 0x000fe20001000000 */
[----:B------:R-:W-:Y:S01]  /*b080*/  FFMA.FTZ R40, R39, R12, -R0 ;  /* 0x0000000c27287223 */ /* 0x000fe20000010800 */
[----:B------:R-:W-:Y:S02]  /*b090*/  FMNMX.FTZ R20, R3, R20, !PT ;  /* 0x0000001403147209 */ /* 0x000fe40007810000 */
[----:B------:R-:W-:Y:S02]  /*b0a0*/  ISETP.GT.AND P2, PT, R36, 0x51, PT ;  /* 0x000000512400780c */ /* 0x000fe40003f44270 */
[----:B------:R-:W-:Y:S01]  /*b0b0*/  FSEL R15, R64, -INF , P1 ;  /* 0xff800000400f7808 */ /* 0x000fe20000800000 */
[----:B------:R-:W-:Y:S01]  /*b0c0*/  MUFU.EX2 R171, R171 ;  /* 0x000000ab00ab7308 */ /* 0x000fe20000000800 */
[----:B------:R-:W-:-:S02]  /*b0d0*/  FMNMX.FTZ R20, R25, R20, !PT ;  /* 0x0000001419147209 */ /* 0x000fc40007810000 */
[----:B------:R-:W-:Y:S02]  /*b0e0*/  ISETP.GT.AND P1, PT, R36, 0x58, PT ;  /* 0x000000582400780c */ /* 0x000fe40003f24270 */
[----:B------:R-:W-:Y:S01]  /*b0f0*/  FSEL R49, R42, -INF , P2 ;  /* 0xff8000002a317808 */ /* 0x000fe20001000000 */
[--C-:B------:R-:W-:Y:S01]  /*b100*/  FFMA.FTZ R42, R67, R12, -R0.reuse ;  /* 0x0000000c432a7223 */ /* 0x100fe20000010800 */
[----:B------:R-:W-:Y:S01]  /*b110*/  FMNMX.FTZ R20, R15, R20, !PT ;  /* 0x000000140f147209 */ /* 0x000fe20007810000 */
[----:B------:R-:W-:Y:S01]  /*b120*/  MUFU.EX2 R30, R30 ;  /* 0x0000001e001e7308 */ /* 0x000fe20000000800 */
[----:B------:R-:W-:Y:S01]  /*b130*/  ISETP.GT.AND P2, PT, R36, 0x59, PT ;  /* 0x000000592400780c */ /* 0x000fe20003f44270 */
[----:B------:R-:W-:Y:S01]  /*b140*/  FFMA.FTZ R36, R33, R12, -R0 ;  /* 0x0000000c21247223 */ /* 0x000fe20000010800 */
[----:B------:R-:W-:Y:S02]  /*b150*/  FSEL R37, R68, -INF , P1 ;  /* 0xff80000044257808 */ /* 0x000fe40000800000 */
[----:B------:R-:W-:-:S02]  /*b160*/  FMNMX.FTZ R20, R49, R20, !PT ;  /* 0x0000001431147209 */ /* 0x000fc40007810000 */
[----:B------:R-:W-:Y:S01]  /*b170*/  FSEL R53, R34, -INF , P2 ;  /* 0xff80000022357808 */ /* 0x000fe20001000000 */
[----:B------:R-:W-:Y:S01]  /*b180*/  MUFU.EX2 R165, R165 ;  /* 0x000000a500a57308 */ /* 0x000fe20000000800 */
[----:B------:R-:W-:Y:S01]  /*b190*/  FMNMX.FTZ R20, R37, R20, !PT ;  /* 0x0000001425147209 */ /* 0x000fe20007810000 */
[-CC-:B------:R-:W-:Y:S01]  /*b1a0*/  FFMA.FTZ R34, R51, R12.reuse, -R0.reuse ;  /* 0x0000000c33227223 */ /* 0x180fe20000010800 */
[----:B------:R-:W-:Y:S01]  /*b1b0*/  F2FP.BF16.F32.PACK_AB R153, R24, R153 ;  /* 0x000000991899723e */ /* 0x000fe200000010ff */
[----:B------:R-:W-:Y:S01]  /*b1c0*/  FFMA.FTZ R0, R45, R12, -R0 ;  /* 0x0000000c2d007223 */ /* 0x000fe20000010800 */
[----:B------:R-:W-:-:S03]  /*b1d0*/  FMNMX.FTZ R20, R53, R20, !PT ;  /* 0x0000001435147209 */ /* 0x000fc60007810000 */
[----:B------:R-:W-:Y:S02]  /*b1e0*/  MUFU.EX2 R32, R32 ;  /* 0x0000002000207308 */ /* 0x000fe40000000800 */
[----:B------:R-:W4:Y:S06]  /*b1f0*/  SHFL.BFLY PT, R27, R20, 0x2, 0x1f ;  /* 0x0c401f00141b7f89 */ /* 0x000f2c00000e0000 */
        /* <DEDUP_REMOVED lines=13> */
[----:B------:R-:W-:Y:S01]  /*b2d0*/  FSEL R48, R27, RZ, P1 ;  /* 0x000000ff1b307208 */ /* 0x000fe20000800000 */
[----:B-1----:R-:W-:Y:S01]  /*b2e0*/  FADD.FTZ R27, R155, R52 ;  /* 0x000000349b1b7221 */ /* 0x002fe20000010000 */
[----:B--2---:R-:W-:-:S03]  /*b2f0*/  F2FP.BF16.F32.PACK_AB R155, R26, R155 ;  /* 0x0000009b1a9b723e */ /* 0x004fc600000010ff */
        /* <DEDUP_REMOVED lines=9> */
[----:B------:R-:W-:Y:S01]  /*b390*/  FFMA.FTZ R85, R85, R12, -R48 ;  /* 0x0000000c55557223 */ /* 0x000fe20000010830 */
[----:B------:R-:W-:Y:S01]  /*b3a0*/  FADD.FTZ R52, R26, R27 ;  /* 0x0000001b1a347221 */ /* 0x000fe20000010000 */
[----:B------:R-:W-:-:S02]  /*b3b0*/  VIADD R27, R13, 0x22840 ;  /* 0x000228400d1b7836 */ /* 0x000fc40000000000 */
[-CC-:B------:R-:W-:Y:S01]  /*b3c0*/  FFMA.FTZ R93, R93, R12.reuse, -R48.reuse ;  /* 0x0000000c5d5d7223 */ /* 0x180fe20000010830 */
[-C--:B------:R-:W-:Y:S01]  /*b3d0*/  FFMA.FTZ R83, R83, R12.reuse, -R48 ;  /* 0x0000000c53537223 */ /* 0x080fe20000010830 */
[----:B------:R-:W1:Y:S01]  /*b3e0*/  MUFU.EX2 R87, R87 ;  /* 0x0000005700577308 */ /* 0x000e620000000800 */
[----:B0-----:R-:W-:Y:S01]  /*b3f0*/  FADD.FTZ R31, R169, R52 ;  /* 0x00000034a91f7221 */ /* 0x001fe20000010000 */
[----:B-----5:R-:W-:Y:S01]  /*b400*/  PRMT R27, R74, 0x654, R27 ;  /* 0x000006544a1b7816 */ /* 0x020fe2000000001b */
[-CC-:B------:R-:W-:Y:S01]  /*b410*/  FFMA.FTZ R95, R95, R12.reuse, -R48.reuse ;  /* 0x0000000c5f5f7223 */ /* 0x180fe20000010830 */
[-CC-:B------:R-:W-:Y:S01]  /*b420*/  FFMA.FTZ R81, R81, R12.reuse, -R48.reuse ;  /* 0x0000000c51517223 */ /* 0x180fe20000010830 */
[----:B---3--:R-:W-:Y:S01]  /*b430*/  FADD.FTZ R52, R28, R31 ;  /* 0x0000001f1c347221 */ /* 0x008fe20000010000 */
[----:B------:R0:W-:Y:S01]  /*b440*/  SYNCS.ARRIVE.TRANS64.RED.A1T0 RZ, [R27+URZ], RZ ;  /* 0x000000ff1bff79a7 */ /* 0x0001e2000810043f */
        /* <DEDUP_REMOVED lines=10> */
[----:B-1----:R-:W-:Y:S01]  /*b4f0*/  FADD.FTZ R50, R46, R87 ;  /* 0x000000572e327221 */ /* 0x002fe20000010000 */
[-CC-:B------:R-:W-:Y:S01]  /*b500*/  FFMA.FTZ R49, R49, R12.reuse, -R48.reuse ;  /* 0x0000000c31317223 */ /* 0x180fe20000010830 */
[-CC-:B------:R-:W-:Y:S01]  /*b510*/  FFMA.FTZ R37, R37, R12.reuse, -R48.reuse ;  /* 0x0000000c25257223 */ /* 0x180fe20000010830 */
[----:B------:R-:W-:Y:S01]  /*b520*/  FFMA.FTZ R48, R53, R12, -R48 ;  /* 0x0000000c35307223 */ /* 0x000fe20000010830 */
[----:B------:R-:W-:-:S02]  /*b530*/  F2FP.BF16.F32.PACK_AB R169, R28, R169 ;  /* 0x000000a91ca9723e */ /* 0x000fc400000010ff */
[----:B------:R-:W-:Y:S01]  /*b540*/  F2FP.BF16.F32.PACK_AB R152, R87, R46 ;  /* 0x0000002e5798723e */ /* 0x000fe200000010ff */
[----:B------:R-:W1:Y:S01]  /*b550*/  MUFU.EX2 R65, R65 ;  /* 0x0000004100417308 */ /* 0x000e620000000800 */
[----:B--2---:R-:W-:-:S07]  /*b560*/  FADD.FTZ R29, R57, R50 ;  /* 0x00000032391d7221 */ /* 0x004fce0000010000 */
[----:B------:R-:W2:Y:S01]  /*b570*/  MUFU.EX2 R168, R69 ;  /* 0x0000004500a87308 */ /* 0x000ea20000000800 */
[C---:B---3--:R-:W-:Y:S01]  /*b580*/  FADD.FTZ R50, R154.reuse, R29 ;  /* 0x0000001d9a327221 */ /* 0x048fe20000010000 */
[----:B------:R-:W-:-:S06]  /*b590*/  F2FP.BF16.F32.PACK_AB R154, R154, R57 ;  /* 0x000000399a9a723e */ /* 0x000fcc00000010ff */
[----:B------:R-:W0:Y:S01]  /*b5a0*/  MUFU.EX2 R89, R89 ;  /* 0x0000005900597308 */ /* 0x000e220000000800 */
[----:B-1----:R-:W-:-:S07]  /*b5b0*/  FADD.FTZ R29, R65, R50 ;  /* 0x00000032411d7221 */ /* 0x002fce0000010000 */
[----:B------:R-:W1:Y:S01]  /*b5c0*/  MUFU.EX2 R170, R91 ;  /* 0x0000005b00aa7308 */ /* 0x000e620000000800 */
[----:B--2---:R-:W-:Y:S01]  /*b5d0*/  FADD.FTZ R50, R168, R29 ;  /* 0x0000001da8327221 */ /* 0x004fe20000010000 */
[----:B------:R-:W-:Y:S01]  /*b5e0*/  FADD.FTZ R29, R171, R52 ;  /* 0x00000034ab1d7221 */ /* 0x000fe20000010000 */
[----:B------:R-:W-:Y:S02]  /*b5f0*/  F2FP.BF16.F32.PACK_AB R171, R30, R171 ;  /* 0x000000ab1eab723e */ /* 0x000fe400000010ff */
[----:B------:R-:W-:Y:S01]  /*b600*/  F2FP.BF16.F32.PACK_AB R168, R168, R65 ;  /* 0x00000041a8a8723e */ /* 0x000fe200000010ff */
[----:B------:R-:W-:Y:S02]  /*b610*/  FADD.FTZ R52, R30, R29 ;  /* 0x0000001d1e347221 */ /* 0x000fe40000010000 */
[----:B------:R-:W2:Y:S01]  /*b620*/  MUFU.EX2 R85, R85 ;  /* 0x0000005500557308 */ /* 0x000ea20000000800 */
[----:B0-----:R-:W-:Y:S01]  /*b630*/  FADD.FTZ R27, R89, R50 ;  /* 0x00000032591b7221 */ /* 0x001fe20000010000 */
[----:B------:R-:W-:Y:S01]  /*b640*/  FADD.FTZ R29, R165, R52 ;  /* 0x00000034a51d7221 */ /* 0x000fe20000010000 */
[----:B------:R-:W-:-:S03]  /*b650*/  F2FP.BF16.F32.PACK_AB R165, R32, R165 ;  /* 0x000000a520a5723e */ /* 0x000fc600000010ff */
[----:B------:R-:W-:Y:S02]  /*b660*/  FADD.FTZ R52, R32, R29 ;  /* 0x0000001d20347221 */ /* 0x000fe40000010000 */
[----:B------:R-:W0:Y:S01]  /*b670*/  MUFU.EX2 R164, R93 ;  /* 0x0000005d00a47308 */ /* 0x000e220000000800 */
[----:B-1----:R-:W-:Y:S01]  /*b680*/  FADD.FTZ R50, R170, R27 ;  /* 0x0000001baa327221 */ /* 0x002fe20000010000 */
[----:B------:R-:W-:Y:S01]  /*b690*/  FADD.FTZ R29, R167, R52 ;  /* 0x00000034a71d7221 */ /* 0x000fe20000010000 */
[----:B------:R-:W-:Y:S02]  /*b6a0*/  F2FP.BF16.F32.PACK_AB R167, R36, R167 ;  /* 0x000000a724a7723e */ /* 0x000fe400000010ff */
[----:B------:R-:W-:-:S03]  /*b6b0*/  F2FP.BF16.F32.PACK_AB R170, R170, R89 ;  /* 0x00000059aaaa723e */ /* 0x000fc600000010ff */
[----:B------:R-:W1:Y:S01]  /*b6c0*/  MUFU.EX2 R83, R83 ;  /* 0x0000005300537308 */ /* 0x000e620000000800 */
[----:B--2---:R-:W-:-:S07]  /*b6d0*/  FADD.FTZ R27, R85, R50 ;  /* 0x00000032551b7221 */ /* 0x004fce0000010000 */
[----:B------:R-:W2:Y:S01]  /*b6e0*/  MUFU.EX2 R166, R95 ;  /* 0x0000005f00a67308 */ /* 0x000ea20000000800 */
[C---:B0-----:R-:W-:Y:S01]  /*b6f0*/  FADD.FTZ R50, R164.reuse, R27 ;  /* 0x0000001ba4327221 */ /* 0x041fe20000010000 */
[----:B------:R-:W-:-:S06]  /*b700*/  F2FP.BF16.F32.PACK_AB R164, R164, R85 ;  /* 0x00000055a4a4723e */ /* 0x000fcc00000010ff */
[----:B------:R-:W0:Y:S01]  /*b710*/  MUFU.EX2 R81, R81 ;  /* 0x0000005100517308 */ /* 0x000e220000000800 */
[----:B-1----:R-:W-:Y:S01]  /*b720*/  FADD.FTZ R27, R83, R50 ;  /* 0x00000032531b7221 */ /* 0x002fe20000010000 */
[----:B------:R-:W-:-:S06]  /*b730*/  FADD.FTZ R50, R36, R29 ;  /* 0x0000001d24327221 */ /* 0x000fcc0000010000 */
[----:B------:R-:W1:Y:S01]  /*b740*/  MUFU.EX2 R160, R97 ;  /* 0x0000006100a07308 */ /* 0x000e620000000800 */
[----:B--2---:R-:W-:Y:S01]  /*b750*/  FADD.FTZ R24, R166, R27 ;  /* 0x0000001ba6187221 */ /* 0x004fe20000010000 */
[----:B------:R-:W-:Y:S01]  /*b760*/  FADD.FTZ R27, R161, R50 ;  /* 0x00000032a11b7221 */ /* 0x000fe20000010000 */
[----:B------:R-:W-:Y:S02]  /*b770*/  F2FP.BF16.F32.PACK_AB R161, R40, R161 ;  /* 0x000000a128a1723e */ /* 0x000fe400000010ff */
[----:B------:R-:W-:Y:S01]  /*b780*/  F2FP.BF16.F32.PACK_AB R166, R166, R83 ;  /* 0x00000053a6a6723e */ /* 0x000fe200000010ff */
[----:B------:R-:W-:Y:S02]  /*b790*/  FADD.FTZ R26, R40, R27 ;  /* 0x0000001b281a7221 */ /* 0x000fe40000010000 */
[----:B------:R-:W2:Y:S02]  /*b7a0*/  MUFU.EX2 R79, R79 ;  /* 0x0000004f004f7308 */ /* 0x000ea40000000800 */
[----:B------:R-:W-:Y:S01]  /*b7b0*/  FADD.FTZ R27, R163, R26 ;  /* 0x0000001aa31b7221 */ /* 0x000fe20000010000 */
[----:B------:R-:W-:-:S03]  /*b7c0*/  F2FP.BF16.F32.PACK_AB R163, R44, R163 ;  /* 0x000000a32ca3723e */ /* 0x000fc600000010ff */
[----:B------:R-:W-:Y:S02]  /*b7d0*/  FADD.FTZ R26, R44, R27 ;  /* 0x0000001b2c1a7221 */ /* 0x000fe40000010000 */
[----:B------:R-:W3:Y:S02]  /*b7e0*/  MUFU.EX2 R162, R99 ;  /* 0x0000006300a27308 */ /* 0x000ee40000000800 */
[----:B------:R-:W-:Y:S01]  /*b7f0*/  FADD.FTZ R27, R157, R26 ;  /* 0x0000001a9d1b7221 */ /* 0x000fe20000010000 */
[----:B------:R-:W-:-:S03]  /*b800*/  F2FP.BF16.F32.PACK_AB R157, R34, R157 ;  /* 0x0000009d229d723e */ /* 0x000fc600000010ff */
[----:B------:R-:W-:Y:S02]  /*b810*/  FADD.FTZ R26, R34, R27 ;  /* 0x0000001b221a7221 */ /* 0x000fe40000010000 */
[----:B------:R-:W4:Y:S08]  /*b820*/  MUFU.EX2 R101, R101 ;  /* 0x0000006500657308 */ /* 0x000f300000000800 */
[----:B------:R0:W-:Y:S08]  /*b830*/  MUFU.EX2 R158, R25 ;  /* 0x00000019009e7308 */ /* 0x0001f00000000800 */
[----:B------:R-:W5:Y:S01]  /*b840*/  MUFU.EX2 R156, R77 ;  /* 0x0000004d009c7308 */ /* 0x000f620000000800 */
[----:B0-----:R-:W-:-:S04]  /*b850*/  FADD.FTZ R25, R81, R24 ;  /* 0x0000001851197221 */ /* 0x001fc80000010000 */
[C---:B-1----:R-:W-:Y:S01]  /*b860*/  FADD.FTZ R24, R160.reuse, R25 ;  /* 0x00000019a0187221 */ /* 0x042fe20000010000 */
[----:B------:R-:W-:Y:S02]  /*b870*/  F2FP.BF16.F32.PACK_AB R160, R160, R81 ;  /* 0x00000051a0a0723e */ /* 0x000fe400000010ff */
[----:B------:R-:W0:Y:S01]  /*b880*/  MUFU.EX2 R159, R159 ;  /* 0x0000009f009f7308 */ /* 0x000e220000000800 */
[----:B--2---:R-:W-:-:S04]  /*b890*/  FADD.FTZ R25, R79, R24 ;  /* 0x000000184f197221 */ /* 0x004fc80000010000 */
[C---:B---3--:R-:W-:Y:S01]  /*b8a0*/  FADD.FTZ R24, R162.reuse, R25 ;  /* 0x00000019a2187221 */ /* 0x048fe20000010000 */
[----:B------:R-:W-:Y:S02]  /*b8b0*/  F2FP.BF16.F32.PACK_AB R162, R162, R79 ;  /* 0x0000004fa2a2723e */ /* 0x000fe400000010ff */
[----:B------:R-:W1:Y:S01]  /*b8c0*/  MUFU.EX2 R3, R3 ;  /* 0x0000000300037308 */ /* 0x000e620000000800 */
[----:B----4-:R-:W-:-:S04]  /*b8d0*/  FADD.FTZ R25, R101, R24 ;  /* 0x0000001865197221 */ /* 0x010fc80000010000 */
[C---:B-----5:R-:W-:Y:S01]  /*b8e0*/  FADD.FTZ R24, R156.reuse, R25 ;  /* 0x000000199c187221 */ /* 0x060fe20000010000 */
[----:B------:R-:W-:Y:S02]  /*b8f0*/  F2FP.BF16.F32.PACK_AB R156, R156, R101 ;  /* 0x000000659c9c723e */ /* 0x000fe400000010ff */
[----:B------:R-:W2:Y:S01]  /*b900*/  MUFU.EX2 R38, R38 ;  /* 0x0000002600267308 */ /* 0x000ea20000000800 */
[----:B0-----:R-:W-:-:S07]  /*b910*/  FADD.FTZ R27, R159, R26 ;  /* 0x0000001a9f1b7221 */ /* 0x001fce0000010000 */
[----:B------:R-:W0:Y:S01]  /*b920*/  MUFU.EX2 R173, R173 ;  /* 0x000000ad00ad7308 */ /* 0x000e220000000800 */
[----:B-1----:R-:W-:-:S04]  /*b930*/  FADD.FTZ R25, R3, R24 ;  /* 0x0000001803197221 */ /* 0x002fc80000010000 */
[C---:B------:R-:W-:Y:S01]  /*b940*/  FADD.FTZ R26, R158.reuse, R25 ;  /* 0x000000199e1a7221 */ /* 0x040fe20000010000 */
[----:B------:R-:W-:Y:S02]  /*b950*/  F2FP.BF16.F32.PACK_AB R158, R158, R3 ;  /* 0x000000039e9e723e */ /* 0x000fe400000010ff */
        /* <DEDUP_REMOVED lines=16> */
[----:B--2---:R-:W-:-:S04]  /*ba60*/  FADD.FTZ R3, R37, R26 ;  /* 0x0000001a25037221 */ /* 0x004fc80000010000 */
[C---:B0-----:R-:W-:Y:S01]  /*ba70*/  FADD.FTZ R3, R48.reuse, R3 ;  /* 0x0000000330037221 */ /* 0x041fe20000010000 */
[----:B------:R-:W-:Y:S01]  /*ba80*/  F2FP.BF16.F32.PACK_AB R174, R48, R37 ;  /* 0x0000002530ae723e */ /* 0x000fe200000010ff */
[C---:B-1----:R-:W-:Y:S01]  /*ba90*/  FADD.FTZ R0, R24.reuse, R15 ;  /* 0x0000000f18007221 */ /* 0x042fe20000010000 */
[----:B------:R-:W-:Y:S01]  /*baa0*/  F2FP.BF16.F32.PACK_AB R175, R24, R175 ;  /* 0x000000af18af723e */ /* 0x000fe200000010ff */
[----:B------:R-:W-:Y:S06]  /*bab0*/  @!P0 BRA `(.L_x_5272) ;  /* 0x0000000000048947 */ /* 0x000fec0003800000 */
[----:B------:R-:W-:Y:S01]  /*bac0*/  BPT.TRAP 0x1 ;  /* 0x000000040000795c */ /* 0x000fe20000300000 */
.L_x_5272:
[----:B------:R0:W1:Y:S01]  /*bad0*/  SYNCS.PHASECHK.TRANS64.TRYWAIT P1, [R13+URZ+0x22850], R72 ;  /* 0x022850480d0075a7 */ /* 0x000062000802017f */
[----:B------:R-:W-:Y:S05]  /*bae0*/  @!P0 BRA `(.L_x_5273) ;  /* 0x0000000000048947 */ /* 0x000fea0003800000 */
[----:B------:R-:W-:Y:S01]  /*baf0*/  BPT.TRAP 0x1 ;  /* 0x000000040000795c */ /* 0x000fe20000300000 */
.L_x_5273:
[----:B------:R-:W-:Y:S04]  /*bb00*/  BSSY B0, `(.L_x_5274) ;  /* 0x0000004000007945 */ /* 0x000fe80003800000 */
[----:B-1----:R-:W-:Y:S05]  /*bb10*/  @P1 BRA `(.L_x_5275) ;  /* 0x0000000000081947 */ /* 0x002fea0003800000 */
[----:B------:R-:W1:Y:S02]  /*bb20*/  SYNCS.PHASECHK.TRANS64.TRYWAIT P1, [R13+URZ+0x22850], R72 ;  /* 0x022850480d0075a7 */ /* 0x000e64000802017f */
[----:B-1----:R-:W-:Y:S05]  /*bb30*/  @!P1 BRA `(.L_x_5276) ;  /* 0x0000011000d09947 */ /* 0x002fea0003800000 */
.L_x_5275:
[----:B------:R-:W-:Y:S05]  /*bb40*/  BSYNC B0 ;  /* 0x0000000000007941 */ /* 0x000fea0003800000 */
.L_x_5274:
        /* <DEDUP_REMOVED lines=14> */
[----:B------:R-:W-:Y:S01]  /*bc30*/  IMAD R24, R22, 0xc00, R227 ;  /* 0x00000c0016187824 */ /* 0x000fe200078e02e3 */
[----:B------:R-:W-:Y:S02]  /*bc40*/  R2UR UR23, R31 ;  /* 0x000000001f1772ca */ /* 0x000fe400000e0000 */
[----:B------:R-:W-:Y:S01]  /*bc50*/  R2UR UR27, R25 ;  /* 0x00000000191b72ca */ /* 0x000fe200000e0000 */
[C---:B------:R-:W-:Y:S01]  /*bc60*/  VIADD R26, R24.reuse, 0x80 ;  /* 0x00000080181a7836 */ /* 0x040fe20000000000 */
[C---:B------:R-:W-:Y:S01]  /*bc70*/  R2UR UR6, R24.reuse ;  /* 0x00000000180672ca */ /* 0x040fe200000e0000 */
[----:B------:R-:W-:-:S02]  /*bc80*/  VIADD R28, R24, 0x100 ;  /* 0x00000100181c7836 */ /* 0x000fc40000000000 */
[----:B------:R-:W-:Y:S01]  /*bc90*/  VIADD R30, R24, 0x200 ;  /* 0x00000200181e7836 */ /* 0x000fe20000000000 */
[----:B------:R-:W-:Y:S01]  /*bca0*/  R2UR UR10, R26 ;  /* 0x000000001a0a72ca */ /* 0x000fe200000e0000 */
[----:B------:R-:W-:Y:S01]  /*bcb0*/  VIADD R26, R24, 0x180 ;  /* 0x00000180181a7836 */ /* 0x000fe20000000000 */
[----:B------:R-:W-:Y:S01]  /*bcc0*/  R2UR UR14, R28 ;  /* 0x000000001c0e72ca */ /* 0x000fe200000e0000 */
[----:B------:R-:W-:Y:S01]  /*bcd0*/  VIADD R24, R24, 0x280 ;  /* 0x0000028018187836 */ /* 0x000fe20000000000 */
[----:B------:R-:W-:Y:S02]  /*bce0*/  R2UR UR22, R30 ;  /* 0x000000001e1672ca */ /* 0x000fe400000e0000 */
[----:B------:R-:W-:Y:S02]  /*bcf0*/  R2UR UR18, R26 ;  /* 0x000000001a1272ca */ /* 0x000fe400000e0000 */
        /* <DEDUP_REMOVED lines=26> */
.L_x_5277:
[----:B------:R-:W-:Y:S01]  /*bea0*/  ISETP.NE.AND P1, PT, R223, 0x1, PT ;  /* 0x00000001df00780c */ /* 0x000fe20003f25270 */
[----:B------:R-:W0:Y:S01]  /*beb0*/  S2R R152, SR_CgaCtaId ;  /* 0x0000000000987919 */ /* 0x000e220000008800 */
[----:B------:R-:W-:Y:S01]  /*bec0*/  IMAD.MOV.U32 R15, RZ, RZ, R229 ;  /* 0x000000ffff0f7224 */ /* 0x000fe200078e00e5 */
[----:B------:R-:W-:Y:S01]  /*bed0*/  ULDC UR36, c[0x0][0x9d8] ;  /* 0x0002760000247ab9 */ /* 0x000fe20000000800 */
[----:B------:R-:W-:Y:S01]  /*bee0*/  VIADD R13, R13, 0x22860 ;  /* 0x000228600d0d7836 */ /* 0x000fe20000000000 */
[----:B------:R-:W-:-:S08]  /*bef0*/  ULDC UR37, c[0x0][0x9d8] ;  /* 0x0002760000257ab9 */ /* 0x000fd00000000800 */
[----:B------:R-:W1:Y:S08]  /*bf00*/  @P1 LDC R14, c[0x0][0x44c] ;  /* 0x00011300ff0e1b82 */ /* 0x000e700000000800 */
[----:B------:R-:W2:Y:S01]  /*bf10*/  @P1 LDC R153, c[0x0][0x450] ;  /* 0x00011400ff991b82 */ /* 0x000ea20000000800 */
[----:B0-----:R-:W-:Y:S01]  /*bf20*/  PRMT R13, R152, 0x654, R13 ;  /* 0x00000654980d7816 */ /* 0x001fe2000000000d */
[----:B-1----:R-:W-:-:S03]  /*bf30*/  @P1 IMAD.HI.U32 R14, R229, R14, RZ ;  /* 0x0000000ee50e1227 */ /* 0x002fc600078e00ff */
[----:B------:R0:W-:Y:S02]  /*bf40*/  SYNCS.ARRIVE.TRANS64.RED.A1T0 RZ, [R13+URZ], RZ ;  /* 0x000000ff0dff79a7 */ /* 0x0001e4000810043f */
[----:B--2---:R-:W-:Y:S01]  /*bf50*/  @P1 SHF.R.U32.HI R15, RZ, R153, R14 ;  /* 0x00000099ff0f1219 */ /* 0x004fe2000001160e */
[----:B0-----:R-:W-:-:S03]  /*bf60*/  VIADD R13, R177, 0xfffffffe ;  /* 0xfffffffeb10d7836 */ /* 0x001fc60000000000 */
[----:B------:R-:W-:-:S05]  /*bf70*/  IADD3 R14, R15, R222, -R220 ;  /* 0x000000de0f0e7210 */ /* 0x000fca0007ffe8dc */
[----:B------:R-:W-:-:S05]  /*bf80*/  IMAD.HI R14, R14, 0x2aaaaaab, RZ ;  /* 0x2aaaaaab0e0e7827 */ /* 0x000fca00078e02ff */
[----:B------:R-:W-:-:S04]  /*bf90*/  SHF.R.U32.HI R15, RZ, 0x1f, R14 ;  /* 0x0000001fff0f7819 */ /* 0x000fc8000001160e */
[----:B------:R-:W-:-:S04]  /*bfa0*/  LEA.HI.SX32 R15, R14, R15, 0x1c ;  /* 0x0000000f0e0f7211 */ /* 0x000fc800078fe2ff */
[----:B------:R-:W-:-:S04]  /*bfb0*/  VIMNMX R221, RZ, R15, !PT ;  /* 0x0000000fffdd7248 */ /* 0x000fc80007fe0100 */
[----:B------:R-:W-:-:S13]  /*bfc0*/  ISETP.GE.AND P1, PT, R13, R221, PT ;  /* 0x000000dd0d00720c */ /* 0x000fda0003f26270 */
[----:B------:R-:W-:Y:S05]  /*bfd0*/  @!P1 BRA `(.L_x_5278) ;  /* 0x0000002c00209947 */ /* 0x000fea0003800000 */
[----:B------:R-:W-:Y:S02]  /*bfe0*/  IMAD.MOV.U32 R215, RZ, RZ, R176 ;  /* 0x000000ffffd77224 */ /* 0x000fe400078e00b0 */
[----:B------:R-:W-:-:S07]  /*bff0*/  IMAD.MOV.U32 R214, RZ, RZ, R20 ;  /* 0x000000ffffd67224 */ /* 0x000fce00078e0014 */
.L_x_5290:
[----:B------:R-:W-:Y:S01]  /*c000*/  VIADD R22, R22, 0x1 ;  /* 0x0000000116167836 */ /* 0x000fe20000000000 */
[----:B------:R-:W-:Y:S05]  /*c010*/  YIELD ;  /* 0x0000000000007946 */ /* 0x000fea0003800000 */
[----:B------:R-:W-:-:S04]  /*c020*/  ISETP.NE.AND P1, PT, R22, 0x2, PT ;  /* 0x000000021600780c */ /* 0x000fc80003f25270 */
[----:B------:R-:W-:Y:S02]  /*c030*/  SEL R15, RZ, 0x1, P1 ;  /* 0x00000001ff0f7807 */ /* 0x000fe40000800000 */
[----:B------:R-:W-:Y:S02]  /*c040*/  SEL R22, R22, RZ, P1 ;  /* 0x000000ff16167207 */ /* 0x000fe40000800000 */
[----:B------:R-:W-:Y:S01]  /*c050*/  LOP3.LUT R202, R202, R15, RZ, 0x3c, !PT ;  /* 0x0000000fcaca7212 */ /* 0x000fe200078e3cff */
[----:B0-----:R-:W-:Y:S06]  /*c060*/  @!P0 BRA `(.L_x_5279) ;  /* 0x0000000000048947 */ /* 0x001fec0003800000 */
[----:B------:R-:W-:Y:S01]  /*c070*/  BPT.TRAP 0x1 ;  /* 0x000000040000795c */ /* 0x000fe20000300000 */
.L_x_5279:
[----:B------:R-:W-:Y:S01]  /*c080*/  IMAD R14, R22, 0x8, R19 ;  /* 0x00000008160e7824 */ /* 0x000fe200078e0213 */
[----:B------:R-:W-:-:S04]  /*c090*/  SHF.L.U32 R15, R202, 0x1f, RZ ;  /* 0x0000001fca0f7819 */ /* 0x000fc800000006ff */
[----:B------:R0:W1:Y:S01]  /*c0a0*/  SYNCS.PHASECHK.TRANS64.TRYWAIT P1, [R14+URZ+0x22830], R15 ;  /* 0x0228300f0e0075a7 */ /* 0x000062000802017f */
[----:B------:R-:W-:Y:S05]  /*c0b0*/  @!P0 BRA `(.L_x_5280) ;  /* 0x0000000000048947 */ /* 0x000fea0003800000 */
[----:B------:R-:W-:Y:S01]  /*c0c0*/  BPT.TRAP 0x1 ;  /* 0x000000040000795c */ /* 0x000fe20000300000 */
.L_x_5280:
[----:B------:R-:W-:Y:S02]  /*c0d0*/  IMAD R154, R22, 0x300, R228 ;  /* 0x00000300169a7824 */ /* 0x000fe400078e02e4 */
[----:B------:R-:W-:Y:S01]  /*c0e0*/  IMAD.MOV.U32 R155, RZ, RZ, 0x40000040 ;  /* 0x40000040ff9b7424 */ /* 0x000fe200078e00ff */
[----:B-1----:R-:W-:Y:S06]  /*c0f0*/  @P1 BRA `(.L_x_5281) ;  /* 0x0000000000081947 */ /* 0x002fec0003800000 */
[----:B------:R-:W1:Y:S02]  /*c100*/  SYNCS.PHASECHK.TRANS64.TRYWAIT P1, [R14+URZ+0x22830], R15 ;  /* 0x0228300f0e0075a7 */ /* 0x000e64000802017f */
[----:B-1----:R-:W-:Y:S05]  /*c110*/  @!P1 BRA `(.L_x_5282) ;  /* 0x0000010c006c9947 */ /* 0x002fea0003800000 */
.L_x_5281:
[----:B------:R-:W-:Y:S05]  /*c120*/  WARPSYNC.ALL ;  /* 0x0000000000007948 */ /* 0x000fea0003800000 */
[C---:B------:R-:W-:Y:S01]  /*c130*/  R2UR UR6, R154.reuse ;  /* 0x000000009a0672ca */ /* 0x040fe200000e0000 */
[C---:B------:R-:W-:Y:S01]  /*c140*/  VIADD R152, R154.reuse, 0x2 ;  /* 0x000000029a987836 */ /* 0x040fe20000000000 */
[----:B------:R-:W-:Y:S01]  /*c150*/  R2UR UR7, R155 ;  /* 0x000000009b0772ca */ /* 0x000fe200000e0000 */
[----:B------:R-:W-:Y:S01]  /*c160*/  VIADD R20, R154, 0x4 ;  /* 0x000000049a147836 */ /* 0x000fe20000000000 */
[----:B------:R-:W-:Y:S01]  /*c170*/  R2UR UR4, R4 ;  /* 0x00000000040472ca */ /* 0x000fe200000e0000 */
[----:B------:R-:W-:Y:S01]  /*c180*/  IMAD.MOV.U32 R153, RZ, RZ, 0x40000040 ;  /* 0x40000040ff997424 */ /* 0x000fe200078e00ff */
[----:B------:R-:W-:Y:S01]  /*c190*/  R2UR UR5, R5 ;  /* 0x00000000050572ca */ /* 0x000fe200000e0000 */
[----:B------:R-:W-:Y:S01]  /*c1a0*/  IMAD.MOV.U32 R155, RZ, RZ, 0x40000040 ;  /* 0x40000040ff9b7424 */ /* 0x000fe200078e00ff */
[----:B------:R-:W-:Y:S01]  /*c1b0*/  IADD3 R154, R154, 0x6, RZ ;  /* 0x000000069a9a7810 */ /* 0x000fe20007ffe0ff */
[----:B------:R-:W-:Y:S01]  /*c1c0*/  IMAD.MOV.U32 R21, RZ, RZ, 0x40000040 ;  /* 0x40000040ff157424 */ /* 0x000fe200078e00ff */
[----:B------:R-:W-:Y:S01]  /*c1d0*/  R2UR UR10, R152 ;  /* 0x00000000980a72ca */ /* 0x000fe200000e0000 */
[----:B------:R-:W2:Y:S01]  /*c1e0*/  S2R R12, SR_TID.X ;  /* 0x00000000000c7919 */ /* 0x000ea20000002100 */
[----:B------:R-:W-:-:S02]  /*c1f0*/  R2UR UR11, R153 ;  /* 0x00000000990b72ca */ /* 0x000fc400000e0000 */
[----:B------:R-:W-:Y:S02]  /*c200*/  R2UR UR18, R154 ;  /* 0x000000009a1272ca */ /* 0x000fe400000e0000 */
[----:B------:R-:W-:Y:S02]  /*c210*/  R2UR UR19, R155 ;  /* 0x000000009b1372ca */ /* 0x000fe400000e0000 */
[----:B------:R-:W-:Y:S01]  /*c220*/  WARPGROUP.ARRIVE ;  /* 0x00000000000079c5 */ /* 0x000fe20000000000 */
[----:B------:R-:W-:Y:S02]  /*c230*/  R2UR UR8, R10 ;  /* 0x000000000a0872ca */ /* 0x000fe400000e0000 */
[----:B------:R-:W-:Y:S02]  /*c240*/  R2UR UR9, R11 ;  /* 0x000000000b0972ca */ /* 0x000fe400000e0000 */
[----:B------:R-:W-:Y:S01]  /*c250*/  R2UR UR14, R20 ;  /* 0x00000000140e72ca */ /* 0x000fe200000e0000 */
[----:B------:R-:W-:Y:S01]  /*c260*/  HGMMA.64x96x16.F32.BF16 R152, gdesc[UR4], RZ, !UPT, gsb0 ;  /* 0x01600000049879f0 */ /* 0x000fe2000c0018ff */
[----:B------:R-:W-:-:S02]  /*c270*/  R2UR UR15, R21 ;  /* 0x00000000150f72ca */ /* 0x000fc400000e0000 */
[----:B------:R-:W-:Y:S02]  /*c280*/  R2UR UR12, R8 ;  /* 0x00000000080c72ca */ /* 0x000fe400000e0000 */
[----:B------:R-:W-:Y:S02]  /*c290*/  R2UR UR13, R9 ;  /* 0x00000000090d72ca */ /* 0x000fe400000e0000 */
        /* <DEDUP_REMOVED lines=17> */
.L_x_5283:
[----:B------:R-:W3:Y:S01]  /*c3b0*/  LDL R12, [R1+0x28] ;  /* 0x00002800010c7983 */ /* 0x000ee20000100800 */
[----:B------:R-:W-:-:S03]  /*c3c0*/  ISETP.NE.AND P1, PT, R223, 0x1, PT ;  /* 0x00000001df00780c */ /* 0x000fc60003f25270 */
[----:B------:R-:W4:Y:S10]  /*c3d0*/  LDL R218, [R1+0x2c] ;  /* 0x00002c0001da7983 */ /* 0x000f340000100800 */
[----:B------:R-:W5:Y:S08]  /*c3e0*/  @P1 LDC R216, c[0x0][0x44c] ;  /* 0x00011300ffd81b82 */ /* 0x000f700000000800 */
[----:B------:R-:W0:Y:S01]  /*c3f0*/  @P1 LDC R20, c[0x0][0x450] ;  /* 0x00011400ff141b82 */ /* 0x000e220000000800 */
        /* <DEDUP_REMOVED lines=18> */
[----:B------:R-:W-:-:S03]  /*c520*/  FMUL.FTZ R186, R186, UR37 ;  /* 0x00000025baba7c20 */ /* 0x000fc60008410000 */
[----:B------:R-:W-:Y:S01]  /*c530*/  MUFU.TANH R180, R180 ;  /* 0x000000b400b47308 */ /* 0x000fe20000002400 */
[----:B------:R-:W-:Y:S01]  /*c540*/  FMUL.FTZ R187, R187, UR37 ;  /* 0x00000025bbbb7c20 */ /* 0x000fe20008410000 */
[----:B------:R-:W-:-:S06]  /*c550*/  FMUL.FTZ R190, R190, UR37 ;  /* 0x00000025bebe7c20 */ /* 0x000fcc0008410000 */
[----:B------:R-:W-:Y:S01]  /*c560*/  MUFU.TANH R181, R181 ;  /* 0x000000b500b57308 */ /* 0x000fe20000002400 */
[----:B------:R-:W-:Y:S01]  /*c570*/  FMUL.FTZ R191, R191, UR37 ;  /* 0x00000025bfbf7c20 */ /* 0x000fe20008410000 */
[----:B------:R-:W-:Y:S01]  /*c580*/  FMUL.FTZ R194, R194, UR37 ;  /* 0x00000025c2c27c20 */ /* 0x000fe20008410000 */
[----:B------:R-:W-:Y:S01]  /*c590*/  FMUL.FTZ R195, R195, UR37 ;  /* 0x00000025c3c37c20 */ /* 0x000fe20008410000 */
[----:B------:R-:W-:Y:S01]  /*c5a0*/  FMUL.FTZ R198, R198, UR37 ;  /* 0x00000025c6c67c20 */ /* 0x000fe20008410000 */
[----:B------:R-:W-:Y:S01]  /*c5b0*/  FMUL.FTZ R199, R199, UR37 ;  /* 0x00000025c7c77c20 */ /* 0x000fe20008410000 */
[----:B---3--:R-:W-:-:S04]  /*c5c0*/  IMAD.IADD R12, R12, 0x1, R229 ;  /* 0x000000010c0c7824 */ /* 0x008fc800078e02e5 */
[----:B-----5:R-:W-:-:S05]  /*c5d0*/  @P1 IMAD.HI.U32 R216, R12, R216, RZ ;  /* 0x000000d80cd81227 */ /* 0x020fca00078e00ff */
[----:B0-----:R-:W-:Y:S01]  /*c5e0*/  @P1 SHF.R.U32.HI R12, RZ, R20, R216 ;  /* 0x00000014ff0c1219 */ /* 0x001fe200000116d8 */
        /* <DEDUP_REMOVED lines=14> */
[----:B------:R-:W-:-:S02]  /*c6d0*/  FMUL.FTZ R176, R177, UR37 ;  /* 0x00000025b1b07c20 */ /* 0x000fc40008410000 */
[----:B------:R-:W0:Y:S04]  /*c6e0*/  SHFL.IDX PT, R177, R12, RZ, 0x1c1f ;  /* 0x001c1fff0cb17589 */ /* 0x000e2800000e0000 */
[----:B------:R3:W5:Y:S02]  /*c6f0*/  SHFL.IDX PT, R217, R12, 0x1, 0x1c1f ;  /* 0x003c1f000cd97f89 */ /* 0x00076400000e0000 */
[----:B---3--:R-:W-:Y:S01]  /*c700*/  FMUL.FTZ R12, R184, UR37 ;  /* 0x00000025b80c7c20 */ /* 0x008fe20008410000 */
[----:B------:R-:W-:-:S04]  /*c710*/  IMAD.MOV.U32 R184, RZ, RZ, -0x60 ;  /* 0xffffffa0ffb87424 */ /* 0x000fc800078e00ff */
[----:B------:R-:W-:Y:S01]  /*c720*/  IMAD R184, R13, R184, 0x1 ;  /* 0x000000010db87424 */ /* 0x000fe200078e02b8 */
[----:B------:R-:W3:Y:S03]  /*c730*/  MUFU.TANH R20, R20 ;  /* 0x0000001400147308 */ /* 0x000ee60000002400 */
[----:B----4-:R-:W-:-:S05]  /*c740*/  IMAD R216, R218, -0x2, R184 ;  /* 0xfffffffedad87824 */ /* 0x010fca00078e02b8 */
[----:B------:R4:W-:Y:S02]  /*c750*/  MUFU.TANH R184, R185 ;  /* 0x000000b900b87308 */ /* 0x0009e40000002400 */
[----:B----4-:R-:W-:Y:S01]  /*c760*/  IADD3 R185, -R220, R216, R222 ;  /* 0x000000d8dcb97210 */ /* 0x010fe20007ffe1de */
[----:B------:R-:W-:-:S05]  /*c770*/  FMUL.FTZ R216, R188, UR37 ;  /* 0x00000025bcd87c20 */ /* 0x000fca0008410000 */
[----:B------:R-:W4:Y:S01]  /*c780*/  MUFU.TANH R157, R157 ;  /* 0x0000009d009d7308 */ /* 0x000f220000002400 */
[----:B0-----:R-:W-:-:S07]  /*c790*/  IMAD.IADD R188, R185, 0x1, R177 ;  /* 0x00000001b9bc7824 */ /* 0x001fce00078e02b1 */
[----:B------:R-:W0:Y:S01]  /*c7a0*/  MUFU.TANH R153, R153 ;  /* 0x0000009900997308 */ /* 0x000e220000002400 */
[----:B------:R-:W-:-:S04]  /*c7b0*/  ISETP.GT.AND P3, PT, R188, RZ, PT ;  /* 0x000000ffbc00720c */ /* 0x000fc80003f64270 */
[----:B---3--:R-:W-:-:S03]  /*c7c0*/  FSEL R177, R20, -INF , P3 ;  /* 0xff80000014b17808 */ /* 0x008fc60001800000 */
[----:B------:R-:W3:Y:S01]  /*c7d0*/  MUFU.TANH R20, R155 ;  /* 0x0000009b00147308 */ /* 0x000ee20000002400 */
[----:B-----5:R-:W-:Y:S01]  /*c7e0*/  IMAD.IADD R217, R185, 0x1, R217 ;  /* 0x00000001b9d97824 */ /* 0x020fe200078e02d9 */
[----:B------:R-:W-:-:S06]  /*c7f0*/  ISETP.GT.AND P3, PT, R188, 0x10, PT ;  /* 0x00000010bc00780c */ /* 0x000fcc0003f64270 */
[----:B------:R-:W5:Y:S01]  /*c800*/  MUFU.TANH R155, R158 ;  /* 0x0000009e009b7308 */ /* 0x000f620000002400 */
[----:B------:R-:W-:Y:S02]  /*c810*/  ISETP.GT.AND P6, PT, R217, RZ, PT ;  /* 0x000000ffd900720c */ /* 0x000fe40003fc4270 */
[----:B----4-:R-:W-:Y:S02]  /*c820*/  FSEL R185, R157, -INF , P3 ;  /* 0xff8000009db97808 */ /* 0x010fe40001800000 */
[----:B0-----:R-:W-:-:S03]  /*c830*/  FSEL R153, R153, -INF , P6 ;  /* 0xff80000099997808 */ /* 0x001fc60003000000 */
[----:B------:R-:W0:Y:S01]  /*c840*/  MUFU.TANH R157, R159 ;  /* 0x0000009f009d7308 */ /* 0x000e220000002400 */
[----:B------:R-:W-:-:S07]  /*c850*/  ISETP.GT.AND P6, PT, R217, 0x1, PT ;  /* 0x00000001d900780c */ /* 0x000fce0003fc4270 */
[----:B------:R-:W4:Y:S01]  /*c860*/  MUFU.TANH R165, R165 ;  /* 0x000000a500a57308 */ /* 0x000f220000002400 */
[----:B---3--:R-:W-:Y:S02]  /*c870*/  FSEL R20, R20, -INF , P6 ;  /* 0xff80000014147808 */ /* 0x008fe40003000000 */
[----:B------:R-:W-:-:S05]  /*c880*/  ISETP.GT.AND P6, PT, R217, 0x8, PT ;  /* 0x00000008d900780c */ /* 0x000fca0003fc4270 */
[----:B------:R-:W3:Y:S01]  /*c890*/  MUFU.TANH R158, R162 ;  /* 0x000000a2009e7308 */ /* 0x000ee20000002400 */
[----:B-----5:R-:W-:-:S07]  /*c8a0*/  FSEL R155, R155, -INF , P6 ;  /* 0xff8000009b9b7808 */ /* 0x020fce0003000000 */
[----:B------:R-:W5:Y:S01]  /*c8b0*/  MUFU.TANH R173, R173 ;  /* 0x000000ad00ad7308 */ /* 0x000f620000002400 */
[----:B------:R-:W-:Y:S02]  /*c8c0*/  ISETP.GT.AND P6, PT, R217, 0x9, PT ;  /* 0x00000009d900780c */ /* 0x000fe40003fc4270 */
[----:B------:R-:W-:-:S05]  /*c8d0*/  ISETP.GT.AND P3, PT, R188, 0x20, PT ;  /* 0x00000020bc00780c */ /* 0x000fca0003f64270 */
[----:B------:R-:W1:Y:S01]  /*c8e0*/  MUFU.TANH R159, R163 ;  /* 0x000000a3009f7308 */ /* 0x000e620000002400 */
[----:B0-----:R-:W-:-:S07]  /*c8f0*/  FSEL R157, R157, -INF , P6 ;  /* 0xff8000009d9d7808 */ /* 0x001fce0003000000 */
[----:B------:R-:W0:Y:S01]  /*c900*/  MUFU.TANH R12, R12 ;  /* 0x0000000c000c7308 */ /* 0x000e220000002400 */
[----:B----4-:R-:W-:Y:S02]  /*c910*/  FSEL R165, R165, -INF , P3 ;  /* 0xff800000a5a57808 */ /* 0x010fe40001800000 */
[----:B------:R-:W-:-:S05]  /*c920*/  ISETP.GT.AND P6, PT, R217, 0x10, PT ;  /* 0x00000010d900780c */ /* 0x000fca0003fc4270 */
[----:B------:R-:W4:Y:S01]  /*c930*/  MUFU.TANH R162, R166 ;  /* 0x000000a600a27308 */ /* 0x000f220000002400 */
[----:B------:R-:W-:Y:S02]  /*c940*/  ISETP.GT.AND P3, PT, R188, 0x30, PT ;  /* 0x00000030bc00780c */ /* 0x000fe40003f64270 */
[----:B---3--:R-:W-:Y:S02]  /*c950*/  FSEL R158, R158, -INF , P6 ;  /* 0xff8000009e9e7808 */ /* 0x008fe40003000000 */
[----:B-----5:R-:W-:-:S03]  /*c960*/  FSEL R173, R173, -INF , P3 ;  /* 0xff800000adad7808 */ /* 0x020fc60001800000 */
[----:B------:R-:W3:Y:S01]  /*c970*/  MUFU.TANH R163, R167 ;  /* 0x000000a700a37308 */ /* 0x000ee20000002400 */
[----:B------:R-:W-:Y:S02]  /*c980*/  ISETP.GT.AND P6, PT, R217, 0x11, PT ;  /* 0x00000011d900780c */ /* 0x000fe40003fc4270 */
[----:B------:R-:W-:Y:S02]  /*c990*/  ISETP.GT.AND P3, PT, R188, 0x40, PT ;  /* 0x00000040bc00780c */ /* 0x000fe40003f64270 */
[----:B-1----:R-:W-:-:S03]  /*c9a0*/  FSEL R159, R159, -INF , P6 ;  /* 0xff8000009f9f7808 */ /* 0x002fc60003000000 */
[----:B------:R-:W1:Y:S01]  /*c9b0*/  MUFU.TANH R166, R170 ;  /* 0x000000aa00a67308 */ /* 0x000e620000002400 */
[----:B0-----:R-:W-:Y:S02]  /*c9c0*/  FSEL R219, R12, -INF , P3 ;  /* 0xff8000000cdb7808 */ /* 0x001fe40001800000 */
[----:B------:R-:W-:Y:S02]  /*c9d0*/  ISETP.GT.AND P6, PT, R217, 0x18, PT ;  /* 0x00000018d900780c */ /* 0x000fe40003fc4270 */
[----:B------:R-:W-:-:S03]  /*c9e0*/  FMNMX.FTZ R12, R153, R215, !PT ;  /* 0x000000d7990c7209 */ /* 0x000fc60007810000 */
[----:B------:R-:W0:Y:S01]  /*c9f0*/  MUFU.TANH R167, R171 ;  /* 0x000000ab00a77308 */ /* 0x000e220000002400 */
[----:B----4-:R-:W-:Y:S02]  /*ca00*/  FSEL R162, R162, -INF , P6 ;  /* 0xff800000a2a27808 */ /* 0x010fe40003000000 */
[----:B------:R-:W-:Y:S02]  /*ca10*/  ISETP.GT.AND P6, PT, R217, 0x19, PT ;  /* 0x00000019d900780c */ /* 0x000fe40003fc4270 */
[----:B------:R-:W-:-:S03]  /*ca20*/  FMNMX.FTZ R12, R20, R12, !PT ;  /* 0x0000000c140c7209 */ /* 0x000fc60007810000 */
[----:B------:R-:W4:Y:S01]  /*ca30*/  MUFU.TANH R170, R174 ;  /* 0x000000ae00aa7308 */ /* 0x000f220000002400 */
[----:B---3--:R-:W-:Y:S02]  /*ca40*/  FSEL R163, R163, -INF , P6 ;  /* 0xff800000a3a37808 */ /* 0x008fe40003000000 */
[----:B------:R-:W-:Y:S02]  /*ca50*/  FMNMX.FTZ R12, R155, R12, !PT ;  /* 0x0000000c9b0c7209 */ /* 0x000fe40007810000 */
[----:B------:R-:W-:Y:S02]  /*ca60*/  ISETP.GT.AND P6, PT, R217, 0x20, PT ;  /* 0x00000020d900780c */ /* 0x000fe40003fc4270 */
[----:B------:R-:W-:Y:S01]  /*ca70*/  FMNMX.FTZ R12, R157, R12, !PT ;  /* 0x0000000c9d0c7209 */ /* 0x000fe20007810000 */
[----:B------:R-:W3:Y:S01]  /*ca80*/  MUFU.TANH R171, R175 ;  /* 0x000000af00ab7308 */ /* 0x000ee20000002400 */
[----:B-1----:R-:W-:Y:S02]  /*ca90*/  FSEL R166, R166, -INF , P6 ;  /* 0xff800000a6a67808 */ /* 0x002fe40003000000 */
[----:B------:R-:W-:-:S02]  /*caa0*/  ISETP.GT.AND P6, PT, R217, 0x21, PT ;  /* 0x00000021d900780c */ /* 0x000fc40003fc4270 */
[----:B------:R-:W-:-:S03]  /*cab0*/  FMNMX.FTZ R12, R158, R12, !PT ;  /* 0x0000000c9e0c7209 */ /* 0x000fc60007810000 */
[----:B------:R-:W1:Y:S01]  /*cac0*/  MUFU.TANH R174, R178 ;  /* 0x000000b200ae7308 */ /* 0x000e620000002400 */
[----:B0-----:R-:W-:Y:S02]  /*cad0*/  FSEL R167, R167, -INF , P6 ;  /* 0xff800000a7a77808 */ /* 0x001fe40003000000 */
[----:B------:R-:W-:Y:S02]  /*cae0*/  ISETP.GT.AND P6, PT, R217, 0x28, PT ;  /* 0x00000028d900780c */ /* 0x000fe40003fc4270 */
[----:B------:R-:W-:-:S03]  /*caf0*/  FMNMX.FTZ R12, R159, R12, !PT ;  /* 0x0000000c9f0c7209 */ /* 0x000fc60007810000 */
[----:B------:R-:W0:Y:S01]  /*cb00*/  MUFU.TANH R152, R152 ;  /* 0x0000009800987308 */ /* 0x000e220000002400 */
[----:B----4-:R-:W-:-:S07]  /*cb10*/  FSEL R170, R170, -INF , P6 ;  /* 0xff800000aaaa7808 */ /* 0x010fce0003000000 */
[----:B------:R-:W4:Y:S01]  /*cb20*/  MUFU.TANH R154, R154 ;  /* 0x0000009a009a7308 */ /* 0x000f220000002400 */
[----:B------:R-:W-:Y:S02]  /*cb30*/  ISETP.GT.AND P6, PT, R217, 0x29, PT ;  /* 0x00000029d900780c */ /* 0x000fe40003fc4270 */
[----:B------:R-:W-:-:S05]  /*cb40*/  FMNMX.FTZ R12, R162, R12, !PT ;  /* 0x0000000ca20c7209 */ /* 0x000fca0007810000 */
[----:B------:R-:W5:Y:S01]  /*cb50*/  MUFU.TANH R175, R179 ;  /* 0x000000b300af7308 */ /* 0x000f620000002400 */
[----:B---3--:R-:W-:-:S07]  /*cb60*/  FSEL R171, R171, -INF , P6 ;  /* 0xff800000abab7808 */ /* 0x008fce0003000000 */
[----:B------:R-:W3:Y:S01]  /*cb70*/  MUFU.TANH R156, R156 ;  /* 0x0000009c009c7308 */ /* 0x000ee20000002400 */
[----:B------:R-:W-:-:S07]  /*cb80*/  FMNMX.FTZ R12, R163, R12, !PT ;  /* 0x0000000ca30c7209 */ /* 0x000fce0007810000 */
[----:B------:R-:W2:Y:S01]  /*cb90*/  MUFU.TANH R160, R160 ;  /* 0x000000a000a07308 */ /* 0x000ea20000002400 */
[----:B------:R-:W-:-:S07]  /*cba0*/  ISETP.GT.AND P6, PT, R217, 0x30, PT ;  /* 0x00000030d900780c */ /* 0x000fce0003fc4270 */
[----:B------:R-:W2:Y:S01]  /*cbb0*/  MUFU.TANH R161, R161 ;  /* 0x000000a100a17308 */ /* 0x000ea20000002400 */
[C---:B------:R-:W-:Y:S02]  /*cbc0*/  ISETP.GT.AND P2, PT, R188.reuse, 0x1, PT ;  /* 0x00000001bc00780c */ /* 0x040fe40003f44270 */
[----:B------:R-:W-:-:S05]  /*cbd0*/  ISETP.GT.AND P1, PT, R188, 0x8, PT ;  /* 0x00000008bc00780c */ /* 0x000fca0003f24270 */
[----:B------:R-:W2:Y:S01]  /*cbe0*/  MUFU.TANH R178, R182 ;  /* 0x000000b600b27308 */ /* 0x000ea20000002400 */
[----:B------:R-:W-:-:S07]  /*cbf0*/  FMNMX.FTZ R12, R166, R12, !PT ;  /* 0x0000000ca60c7209 */ /* 0x000fce0007810000 */
[----:B------:R-:W2:Y:S01]  /*cc00*/  MUFU.TANH R164, R164 ;  /* 0x000000a400a47308 */ /* 0x000ea20000002400 */
[----:B-1----:R-:W-:-:S07]  /*cc10*/  FSEL R174, R174, -INF , P6 ;  /* 0xff800000aeae7808 */ /* 0x002fce0003000000 */
[----:B------:R-:W1:Y:S01]  /*cc20*/  MUFU.TANH R168, R168 ;  /* 0x000000a800a87308 */ /* 0x000e620000002400 */
[----:B0-----:R-:W-:-:S07]  /*cc30*/  FSEL R152, R152, -INF , P2 ;  /* 0xff80000098987808 */ /* 0x001fce0001000000 */
[----:B------:R-:W0:Y:S01]  /*cc40*/  MUFU.TANH R169, R169 ;  /* 0x000000a900a97308 */ /* 0x000e220000002400 */
[----:B----4-:R-:W-:Y:S02]  /*cc50*/  FSEL R154, R154, -INF , P1 ;  /* 0xff8000009a9a7808 */ /* 0x010fe40000800000 */
[----:B------:R-:W-:-:S05]  /*cc60*/  ISETP.GT.AND P6, PT, R217, 0x31, PT ;  /* 0x00000031d900780c */ /* 0x000fca0003fc4270 */
[----:B------:R-:W4:Y:S01]  /*cc70*/  MUFU.TANH R179, R183 ;  /* 0x000000b700b37308 */ /* 0x000f220000002400 */
[C---:B------:R-:W-:Y:S02]  /*cc80*/  ISETP.GT.AND P4, PT, R188.reuse, 0x9, PT ;  /* 0x00000009bc00780c */ /* 0x040fe40003f84270 */
[C---:B------:R-:W-:Y:S02]  /*cc90*/  ISETP.GT.AND P2, PT, R188.reuse, 0x11, PT ;  /* 0x00000011bc00780c */ /* 0x040fe40003f44270 */
[----:B------:R-:W-:-:S03]  /*cca0*/  ISETP.GT.AND P1, PT, R188, 0x18, PT ;  /* 0x00000018bc00780c */ /* 0x000fc60003f24270 */
[----:B------:R-:W4:Y:S01]  /*ccb0*/  MUFU.TANH R172, R172 ;  /* 0x000000ac00ac7308 */ /* 0x000f220000002400 */
[----:B------:R-:W-:-:S07]  /*ccc0*/  FMNMX.FTZ R12, R167, R12, !PT ;  /* 0x0000000ca70c7209 */ /* 0x000fce0007810000 */
[----:B------:R-:W4:Y:S01]  /*ccd0*/  MUFU.TANH R176, R176 ;  /* 0x000000b000b07308 */ /* 0x000f220000002400 */
[----:B-----5:R-:W-:Y:S02]  /*cce0*/  FSEL R175, R175, -INF , P6 ;  /* 0xff800000afaf7808 */ /* 0x020fe40003000000 */
[----:B---3--:R-:W-:Y:S02]  /*ccf0*/  FSEL R156, R156, -INF , P4 ;  /* 0xff8000009c9c7808 */ /* 0x008fe40002000000 */
[----:B--2---:R-:W-:-:S03]  /*cd00*/  FSEL R160, R160, -INF , P2 ;  /* 0xff800000a0a07808 */ /* 0x004fc60001000000 */
[----:B------:R-:W2:Y:S01]  /*cd10*/  MUFU.TANH R182, R186 ;  /* 0x000000ba00b67308 */ /* 0x000ea20000002400 */
[----:B------:R-:W-:Y:S02]  /*cd20*/  FSEL R161, R161, -INF , P1 ;  /* 0xff800000a1a17808 */ /* 0x000fe40000800000 */
[----:B------:R-:W-:Y:S02]  /*cd30*/  ISETP.GT.AND P6, PT, R217, 0x38, PT ;  /* 0x00000038d900780c */ /* 0x000fe40003fc4270 */
[----:B------:R-:W-:-:S03]  /*cd40*/  ISETP.GT.AND P4, PT, R188, 0x19, PT ;  /* 0x00000019bc00780c */ /* 0x000fc60003f84270 */
[----:B------:R-:W3:Y:S01]  /*cd50*/  MUFU.TANH R216, R216 ;  /* 0x000000d800d87308 */ /* 0x000ee20000002400 */
[C---:B------:R-:W-:Y:S02]  /*cd60*/  ISETP.GT.AND P2, PT, R188.reuse, 0x21, PT ;  /* 0x00000021bc00780c */ /* 0x040fe40003f44270 */
[----:B------:R-:W-:Y:S02]  /*cd70*/  ISETP.GT.AND P1, PT, R188, 0x28, PT ;  /* 0x00000028bc00780c */ /* 0x000fe40003f24270 */
[----:B------:R-:W-:-:S03]  /*cd80*/  FMNMX.FTZ R12, R170, R12, !PT ;  /* 0x0000000caa0c7209 */ /* 0x000fc60007810000 */
[----:B------:R-:W5:Y:S01]  /*cd90*/  MUFU.TANH R183, R187 ;  /* 0x000000bb00b77308 */ /* 0x000f620000002400 */
[----:B------:R-:W-:Y:S02]  /*cda0*/  FSEL R178, R178, -INF , P6 ;  /* 0xff800000b2b27808 */ /* 0x000fe40003000000 */
[----:B------:R-:W-:Y:S02]  /*cdb0*/  FSEL R164, R164, -INF , P4 ;  /* 0xff800000a4a47808 */ /* 0x000fe40002000000 */
[----:B-1----:R-:W-:Y:S02]  /*cdc0*/  FSEL R168, R168, -INF , P2 ;  /* 0xff800000a8a87808 */ /* 0x002fe40001000000 */
[----:B0-----:R-:W-:Y:S02]  /*cdd0*/  FSEL R169, R169, -INF , P1 ;  /* 0xff800000a9a97808 */ /* 0x001fe40000800000 */
[----:B------:R-:W-:Y:S02]  /*cde0*/  ISETP.GT.AND P6, PT, R217, 0x39, PT ;  /* 0x00000039d900780c */ /* 0x000fe40003fc4270 */
[----:B------:R-:W-:Y:S01]  /*cdf0*/  FMNMX.FTZ R12, R171, R12, !PT ;  /* 0x0000000cab0c7209 */ /* 0x000fe20007810000 */
[----:B------:R-:W0:Y:S01]  /*ce00*/  MUFU.TANH R186, R190 ;  /* 0x000000be00ba7308 */ /* 0x000e220000002400 */
[----:B------:R-:W-:-:S02]  /*ce10*/  ISETP.GT.AND P4, PT, R188, 0x29, PT ;  /* 0x00000029bc00780c */ /* 0x000fc40003f84270 */
[C---:B------:R-:W-:Y:S02]  /*ce20*/  ISETP.GT.AND P2, PT, R188.reuse, 0x31, PT ;  /* 0x00000031bc00780c */ /* 0x040fe40003f44270 */
[----:B------:R-:W-:Y:S02]  /*ce30*/  ISETP.GT.AND P1, PT, R188, 0x38, PT ;  /* 0x00000038bc00780c */ /* 0x000fe40003f24270 */
[----:B----4-:R-:W-:Y:S02]  /*ce40*/  FSEL R179, R179, -INF , P6 ;  /* 0xff800000b3b37808 */ /* 0x010fe40003000000 */
[----:B------:R-:W-:Y:S02]  /*ce50*/  FMNMX.FTZ R12, R174, R12, !PT ;  /* 0x0000000cae0c7209 */ /* 0x000fe40007810000 */
[----:B------:R-:W-:Y:S02]  /*ce60*/  FSEL R172, R172, -INF , P4 ;  /* 0xff800000acac7808 */ /* 0x000fe40002000000 */
[----:B------:R-:W-:-:S02]  /*ce70*/  FSEL R218, R176, -INF , P2 ;  /* 0xff800000b0da7808 */ /* 0x000fc40001000000 */
[----:B------:R-:W-:Y:S02]  /*ce80*/  FSEL R180, R180, -INF , P1 ;  /* 0xff800000b4b47808 */ /* 0x000fe40000800000 */
[----:B------:R-:W-:Y:S01]  /*ce90*/  ISETP.GT.AND P6, PT, R217, 0x40, PT ;  /* 0x00000040d900780c */ /* 0x000fe20003fc4270 */
[----:B------:R-:W1:Y:S01]  /*cea0*/  MUFU.TANH R187, R191 ;  /* 0x000000bf00bb7308 */ /* 0x000e620000002400 */
[C---:B------:R-:W-:Y:S02]  /*ceb0*/  ISETP.GT.AND P4, PT, R188.reuse, 0x39, PT ;  /* 0x00000039bc00780c */ /* 0x040fe40003f84270 */
[C---:B------:R-:W-:Y:S02]  /*cec0*/  ISETP.GT.AND P2, PT, R188.reuse, 0x41, PT ;  /* 0x00000041bc00780c */ /* 0x040fe40003f44270 */
[----:B------:R-:W-:Y:S02]  /*ced0*/  ISETP.GT.AND P1, PT, R188, 0x48, PT ;  /* 0x00000048bc00780c */ /* 0x000fe40003f24270 */
[----:B------:R-:W-:-:S02]  /*cee0*/  FMNMX.FTZ R12, R175, R12, !PT ;  /* 0x0000000caf0c7209 */ /* 0x000fc40007810000 */
[----:B--2---:R-:W-:Y:S02]  /*cef0*/  FSEL R182, R182, -INF , P6 ;  /* 0xff800000b6b67808 */ /* 0x004fe40003000000 */
[----:B------:R-:W-:Y:S02]  /*cf00*/  FSEL R181, R181, -INF , P4 ;  /* 0xff800000b5b57808 */ /* 0x000fe40002000000 */
[----:B------:R-:W-:Y:S02]  /*cf10*/  FSEL R184, R184, -INF , P2 ;  /* 0xff800000b8b87808 */ /* 0x000fe40001000000 */
[----:B---3--:R-:W-:Y:S02]  /*cf20*/  FSEL R216, R216, -INF , P1 ;  /* 0xff800000d8d87808 */ /* 0x008fe40000800000 */
[----:B------:R-:W-:Y:S02]  /*cf30*/  ISETP.GT.AND P6, PT, R217, 0x41, PT ;  /* 0x00000041d900780c */ /* 0x000fe40003fc4270 */
[----:B------:R-:W-:-:S02]  /*cf40*/  ISETP.GT.AND P5, PT, R188, 0x49, PT ;  /* 0x00000049bc00780c */ /* 0x000fc40003fa4270 */
[C---:B------:R-:W-:Y:S02]  /*cf50*/  ISETP.GT.AND P4, PT, R188.reuse, 0x50, PT ;  /* 0x00000050bc00780c */ /* 0x040fe40003f84270 */
[C---:B------:R-:W-:Y:S02]  /*cf60*/  ISETP.GT.AND P3, PT, R188.reuse, 0x51, PT ;  /* 0x00000051bc00780c */ /* 0x040fe40003f64270 */
[C---:B------:R-:W-:Y:S02]  /*cf70*/  ISETP.GT.AND P2, PT, R188.reuse, 0x58, PT ;  /* 0x00000058bc00780c */ /* 0x040fe40003f44270 */
[----:B------:R-:W-:Y:S02]  /*cf80*/  ISETP.GT.AND P1, PT, R188, 0x59, PT ;  /* 0x00000059bc00780c */ /* 0x000fe40003f24270 */
[----:B------:R-:W2:Y:S01]  /*cf90*/  MUFU.TANH R188, R194 ;  /* 0x000000c200bc7308 */ /* 0x000ea20000002400 */
[----:B------:R-:W-:Y:S02]  /*cfa0*/  FMNMX.FTZ R12, R178, R12, !PT ;  /* 0x0000000cb20c7209 */ /* 0x000fe40007810000 */
[----:B-----5:R-:W-:-:S02]  /*cfb0*/  FSEL R183, R183, -INF , P6 ;  /* 0xff800000b7b77808 */ /* 0x020fc40003000000 */
[----:B------:R-:W-:Y:S02]  /*cfc0*/  ISETP.GT.AND P6, PT, R217, 0x48, PT ;  /* 0x00000048d900780c */ /* 0x000fe40003fc4270 */
[----:B------:R-:W-:Y:S01]  /*cfd0*/  FMNMX.FTZ R12, R179, R12, !PT ;  /* 0x0000000cb30c7209 */ /* 0x000fe20007810000 */
[----:B------:R-:W3:Y:S01]  /*cfe0*/  MUFU.TANH R190, R195 ;  /* 0x000000c300be7308 */ /* 0x000ee20000002400 */
[----:B0-----:R-:W-:Y:S02]  /*cff0*/  FSEL R186, R186, -INF , P6 ;  /* 0xff800000baba7808 */ /* 0x001fe40003000000 */
[----:B------:R-:W-:Y:S02]  /*d000*/  ISETP.GT.AND P6, PT, R217, 0x49, PT ;  /* 0x00000049d900780c */ /* 0x000fe40003fc4270 */
[----:B------:R-:W-:-:S03]  /*d010*/  FMNMX.FTZ R12, R182, R12, !PT ;  /* 0x0000000cb60c7209 */ /* 0x000fc60007810000 */
[----:B------:R-:W0:Y:S01]  /*d020*/  MUFU.TANH R191, R198 ;  /* 0x000000c600bf7308 */ /* 0x000e220000002400 */
[----:B-1----:R-:W-:Y:S02]  /*d030*/  FSEL R187, R187, -INF , P6 ;  /* 0xff800000bbbb7808 */ /* 0x002fe40003000000 */
[----:B------:R-:W-:Y:S02]  /*d040*/  FMNMX.FTZ R12, R183, R12, !PT ;  /* 0x0000000cb70c7209 */ /* 0x000fe40007810000 */
[C---:B------:R-:W-:Y:S02]  /*d050*/  ISETP.GT.AND P6, PT, R217.reuse, 0x50, PT ;  /* 0x00000050d900780c */ /* 0x040fe40003fc4270 */
[----:B------:R-:W-:Y:S01]  /*d060*/  FMNMX.FTZ R12, R186, R12, !PT ;  /* 0x0000000cba0c7209 */ /* 0x000fe20007810000 */
[----:B------:R-:W1:Y:S01]  /*d070*/  MUFU.TANH R194, R199 ;  /* 0x000000c700c27308 */ /* 0x000e620000002400 */
[----:B--2---:R-:W-:Y:S02]  /*d080*/  FSEL R188, R188, -INF , P6 ;  /* 0xff800000bcbc7808 */ /* 0x004fe40003000000 */
[----:B------:R-:W-:-:S02]  /*d090*/  ISETP.GT.AND P6, PT, R217, 0x51, PT ;  /* 0x00000051d900780c */ /* 0x000fc40003fc4270 */
[----:B------:R-:W-:Y:S02]  /*d0a0*/  FMNMX.FTZ R12, R187, R12, !PT ;  /* 0x0000000cbb0c7209 */ /* 0x000fe40007810000 */
[----:B---3--:R-:W-:Y:S02]  /*d0b0*/  FSEL R190, R190, -INF , P6 ;  /* 0xff800000bebe7808 */ /* 0x008fe40003000000 */
[----:B------:R-:W-:Y:S02]  /*d0c0*/  ISETP.GT.AND P6, PT, R217, 0x58, PT ;  /* 0x00000058d900780c */ /* 0x000fe40003fc4270 */
[----:B------:R-:W-:Y:S02]  /*d0d0*/  FMNMX.FTZ R12, R188, R12, !PT ;  /* 0x0000000cbc0c7209 */ /* 0x000fe40007810000 */
[----:B0-----:R-:W-:Y:S02]  /*d0e0*/  FSEL R191, R191, -INF , P6 ;  /* 0xff800000bfbf7808 */ /* 0x001fe40003000000 */
[----:B------:R-:W-:-:S02]  /*d0f0*/  ISETP.GT.AND P6, PT, R217, 0x59, PT ;  /* 0x00000059d900780c */ /* 0x000fc40003fc4270 */
[----:B------:R-:W-:Y:S02]  /*d100*/  FMNMX.FTZ R12, R190, R12, !PT ;  /* 0x0000000cbe0c7209 */ /* 0x000fe40007810000 */
[----:B-1----:R-:W-:Y:S02]  /*d110*/  FSEL R194, R194, -INF , P6 ;  /* 0xff800000c2c27808 */ /* 0x002fe40003000000 */
[----:B------:R-:W-:-:S04]  /*d120*/  FMNMX.FTZ R12, R191, R12, !PT ;  /* 0x0000000cbf0c7209 */ /* 0x000fc80007810000 */
[----:B------:R-:W-:-:S05]  /*d130*/  FMNMX.FTZ R12, R194, R12, !PT ;  /* 0x0000000cc20c7209 */ /* 0x000fca0007810000 */
[----:B------:R-:W0:Y:S02]  /*d140*/  SHFL.BFLY PT, R176, R12, 0x2, 0x1f ;  /* 0x0c401f000cb07f89 */ /* 0x000e2400000e0000 */
[----:B0-----:R-:W-:-:S05]  /*d150*/  FMNMX.FTZ R176, R12, R176, !PT ;  /* 0x000000b00cb07209 */ /* 0x001fca0007810000 */
[----:B------:R-:W0:Y:S02]  /*d160*/  SHFL.BFLY PT, R12, R176, 0x1, 0x1f ;  /* 0x0c201f00b00c7f89 */ /* 0x000e2400000e0000 */
[----:B0-----:R-:W-:Y:S02]  /*d170*/  FMNMX.FTZ R176, R176, R12, !PT ;  /* 0x0000000cb0b07209 */ /* 0x001fe40007810000 */
[----:B------:R-:W0:Y:S02]  /*d180*/  LDC R12, c[0x0][0x988] ;  /* 0x00026200ff0c7b82 */ /* 0x000e240000000800 */
[----:B------:R-:W-:-:S04]  /*d190*/  FSETP.NEU.FTZ.AND P6, PT, R176, -INF , PT ;  /* 0xff800000b000780b */ /* 0x000fc80003fdd000 */
[----:B------:R-:W-:-:S05]  /*d1a0*/  FSEL R195, R176, RZ, P6 ;  /* 0x000000ffb0c37208 */ /* 0x000fca0003000000 */
[----:B------:R-:W-:Y:S01]  /*d1b0*/  FADD.FTZ R195, -R195, R215 ;  /* 0x000000d7c3c37221 */ /* 0x000fe20000010100 */
[----:B0-----:R-:W-:-:S05]  /*d1c0*/  FMUL.FTZ R199, R176, R12 ;  /* 0x0000000cb0c77220 */ /* 0x001fca0000410000 */
[----:B------:R-:W-:-:S05]  /*d1d0*/  FSEL R199, R199, RZ, P6 ;  /* 0x000000ffc7c77208 */ /* 0x000fca0003000000 */
[-CC-:B------:R-:W-:Y:S01]  /*d1e0*/  FFMA.FTZ R215, R178, R12.reuse, -R199.reuse ;  /* 0x0000000cb2d77223 */ /* 0x180fe200000108c7 */
[-CC-:B------:R-:W-:Y:S01]  /*d1f0*/  FFMA.FTZ R153, R153, R12.reuse, -R199.reuse ;  /* 0x0000000c99997223 */ /* 0x180fe200000108c7 */
[-C--:B------:R-:W-:Y:S01]  /*d200*/  FFMA.FTZ R20, R20, R12.reuse, -R199 ;  /* 0x0000000c14147223 */ /* 0x080fe200000108c7 */
[----:B------:R-:W-:-:S04]  /*d210*/  FMUL.FTZ R178, R195, R12 ;  /* 0x0000000cc3b27220 */ /* 0x000fc80000410000 */
[----:B------:R-:W-:Y:S01]  /*d220*/  MUFU.EX2 R153, R153 ;  /* 0x0000009900997308 */ /* 0x000fe20000000800 */
[----:B------:R-:W-:-:S07]  /*d230*/  FFMA.FTZ R155, R155, R12, -R199 ;  /* 0x0000000c9b9b7223 */ /* 0x000fce00000108c7 */
[----:B------:R-:W0:Y:S08]  /*d240*/  MUFU.EX2 R178, R178 ;  /* 0x000000b200b27308 */ /* 0x000e300000000800 */
[----:B------:R-:W1:Y:S01]  /*d250*/  MUFU.EX2 R20, R20 ;  /* 0x0000001400147308 */ /* 0x000e620000000800 */
[-CC-:B------:R-:W-:Y:S01]  /*d260*/  FFMA.FTZ R198, R157, R12.reuse, -R199.reuse ;  /* 0x0000000c9dc67223 */ /* 0x180fe200000108c7 */
[----:B------:R-:W-:-:S06]  /*d270*/  FFMA.FTZ R158, R158, R12, -R199 ;  /* 0x0000000c9e9e7223 */ /* 0x000fcc00000108c7 */
[----:B------:R-:W2:Y:S01]  /*d280*/  MUFU.EX2 R155, R155 ;  /* 0x0000009b009b7308 */ /* 0x000ea20000000800 */
[----:B0-----:R-:W-:Y:S01]  /*d290*/  FFMA.FTZ R0, R178, R0, R153 ;  /* 0x00000000b2007223 */ /* 0x001fe20000010099 */
[----:B------:R-:W-:-:S06]  /*d2a0*/  FFMA.FTZ R159, R159, R12, -R199 ;  /* 0x0000000c9f9f7223 */ /* 0x000fcc00000108c7 */
[----:B------:R-:W0:Y:S01]  /*d2b0*/  MUFU.EX2 R198, R198 ;  /* 0x000000c600c67308 */ /* 0x000e220000000800 */
[C---:B-1----:R-:W-:Y:S01]  /*d2c0*/  F2FP.BF16.F32.PACK_AB R157, R20.reuse, R153 ;  /* 0x00000099149d723e */ /* 0x042fe200000010ff */
[----:B------:R-:W-:-:S06]  /*d2d0*/  FADD.FTZ R0, R20, R0 ;  /* 0x0000000014007221 */ /* 0x000fcc0000010000 */
[----:B------:R-:W1:Y:S01]  /*d2e0*/  MUFU.EX2 R153, R158 ;  /* 0x0000009e00997308 */ /* 0x000e620000000800 */
[----:B--2---:R-:W-:-:S07]  /*d2f0*/  FADD.FTZ R0, R155, R0 ;  /* 0x000000009b007221 */ /* 0x004fce0000010000 */
[----:B------:R-:W2:Y:S01]  /*d300*/  MUFU.EX2 R20, R159 ;  /* 0x0000009f00147308 */ /* 0x000ea20000000800 */
[----:B0-----:R-:W-:-:S04]  /*d310*/  FADD.FTZ R0, R198, R0 ;  /* 0x00000000c6007221 */ /* 0x001fc80000010000 */
[----:B-1----:R-:W-:-:S04]  /*d320*/  FADD.FTZ R0, R153, R0 ;  /* 0x0000000099007221 */ /* 0x002fc80000010000 */
[C---:B--2---:R-:W-:Y:S01]  /*d330*/  FADD.FTZ R0, R20.reuse, R0 ;  /* 0x0000000014007221 */ /* 0x044fe20000010000 */
[----:B------:R-:W-:Y:S02]  /*d340*/  F2FP.BF16.F32.PACK_AB R153, R20, R153 ;  /* 0x000000991499723e */ /* 0x000fe400000010ff */
        /* <DEDUP_REMOVED lines=11> */
[----:B------:R-:W-:Y:S01]  /*d400*/  FMNMX.FTZ R20, R172, R20, !PT ;  /* 0x00000014ac147209 */ /* 0x000fe20007810000 */
[----:B------:R-:W-:-:S03]  /*d410*/  FMUL.FTZ R189, R189, UR37 ;  /* 0x00000025bdbd7c20 */ /* 0x000fc60008410000 */
[----:B------:R-:W-:Y:S02]  /*d420*/  FMNMX.FTZ R20, R173, R20, !PT ;  /* 0x00000014ad147209 */ /* 0x000fe40007810000 */
[----:B------:R-:W-:Y:S01]  /*d430*/  F2FP.BF16.F32.PACK_AB R159, R198, R155 ;  /* 0x0000009bc69f723e */ /* 0x000fe200000010ff */
[----:B------:R-:W-:Y:S01]  /*d440*/  FMUL.FTZ R155, R192, UR37 ;  /* 0x00000025c09b7c20 */ /* 0x000fe20008410000 */
[----:B------:R-:W-:Y:S01]  /*d450*/  FMNMX.FTZ R20, R218, R20, !PT ;  /* 0x00000014da147209 */ /* 0x000fe20007810000 */
[----:B------:R-:W0:Y:S01]  /*d460*/  MUFU.TANH R189, R189 ;  /* 0x000000bd00bd7308 */ /* 0x000e220000002400 */
[----:B------:R-:W-:Y:S02]  /*d470*/  FMUL.FTZ R192, R193, UR37 ;  /* 0x00000025c1c07c20 */ /* 0x000fe40008410000 */
[----:B------:R-:W-:Y:S01]  /*d480*/  FMNMX.FTZ R20, R180, R20, !PT ;  /* 0x00000014b4147209 */ /* 0x000fe20007810000 */
[----:B------:R-:W-:-:S03]  /*d490*/  FMUL.FTZ R158, R196, UR37 ;  /* 0x00000025c49e7c20 */ /* 0x000fc60008410000 */
[----:B------:R-:W-:Y:S01]  /*d4a0*/  FMNMX.FTZ R20, R181, R20, !PT ;  /* 0x00000014b5147209 */ /* 0x000fe20007810000 */
[----:B------:R-:W1:Y:S01]  /*d4b0*/  MUFU.TANH R155, R155 ;  /* 0x0000009b009b7308 */ /* 0x000e620000002400 */
[----:B------:R-:W-:Y:S02]  /*d4c0*/  FMUL.FTZ R193, R197, UR37 ;  /* 0x00000025c5c17c20 */ /* 0x000fe40008410000 */
[----:B------:R-:W-:-:S05]  /*d4d0*/  FMNMX.FTZ R20, R219, R20, !PT ;  /* 0x00000014db147209 */ /* 0x000fca0007810000 */
[----:B------:R-:W2:Y:S01]  /*d4e0*/  MUFU.TANH R192, R192 ;  /* 0x000000c000c07308 */ /* 0x000ea20000002400 */
[----:B------:R-:W-:Y:S02]  /*d4f0*/  FMNMX.FTZ R20, R184, R20, !PT ;  /* 0x00000014b8147209 */ /* 0x000fe40007810000 */
[----:B0-----:R-:W-:-:S05]  /*d500*/  FSEL R189, R189, -INF , P5 ;  /* 0xff800000bdbd7808 */ /* 0x001fca0002800000 */
[----:B------:R-:W0:Y:S01]  /*d510*/  MUFU.TANH R158, R158 ;  /* 0x0000009e009e7308 */ /* 0x000e220000002400 */
[----:B------:R-:W-:Y:S02]  /*d520*/  FMNMX.FTZ R20, R216, R20, !PT ;  /* 0x00000014d8147209 */ /* 0x000fe40007810000 */
[----:B-1----:R-:W-:-:S05]  /*d530*/  FSEL R155, R155, -INF , P4 ;  /* 0xff8000009b9b7808 */ /* 0x002fca0002000000 */
[----:B------:R-:W1:Y:S01]  /*d540*/  MUFU.TANH R193, R193 ;  /* 0x000000c100c17308 */ /* 0x000e620000002400 */
[----:B------:R-:W-:Y:S02]  /*d550*/  FMNMX.FTZ R20, R189, R20, !PT ;  /* 0x00000014bd147209 */ /* 0x000fe40007810000 */
[----:B--2---:R-:W-:Y:S02]  /*d560*/  FSEL R192, R192, -INF , P3 ;  /* 0xff800000c0c07808 */ /* 0x004fe40001800000 */
[----:B------:R-:W-:Y:S02]  /*d570*/  FMNMX.FTZ R20, R155, R20, !PT ;  /* 0x000000149b147209 */ /* 0x000fe40007810000 */
[----:B0-----:R-:W-:Y:S02]  /*d580*/  FSEL R158, R158, -INF , P2 ;  /* 0xff8000009e9e7808 */ /* 0x001fe40001000000 */
[----:B------:R-:W-:-:S04]  /*d590*/  FMNMX.FTZ R20, R192, R20, !PT ;  /* 0x00000014c0147209 */ /* 0x000fc80007810000 */
[----:B------:R-:W-:Y:S02]  /*d5a0*/  FMNMX.FTZ R20, R158, R20, !PT ;  /* 0x000000149e147209 */ /* 0x000fe40007810000 */
[----:B-1----:R-:W-:-:S04]  /*d5b0*/  FSEL R193, R193, -INF , P1 ;  /* 0xff800000c1c17808 */ /* 0x002fc80000800000 */
[----:B------:R-:W-:-:S05]  /*d5c0*/  FMNMX.FTZ R20, R193, R20, !PT ;  /* 0x00000014c1147209 */ /* 0x000fca0007810000 */
[----:B------:R-:W0:Y:S02]  /*d5d0*/  SHFL.BFLY PT, R195, R20, 0x2, 0x1f ;  /* 0x0c401f0014c37f89 */ /* 0x000e2400000e0000 */
[----:B0-----:R-:W-:-:S05]  /*d5e0*/  FMNMX.FTZ R20, R20, R195, !PT ;  /* 0x000000c314147209 */ /* 0x001fca0007810000 */
[----:B------:R-:W0:Y:S01]  /*d5f0*/  SHFL.BFLY PT, R197, R20, 0x1, 0x1f ;  /* 0x0c201f0014c57f89 */ /* 0x000e2200000e0000 */
        /* <DEDUP_REMOVED lines=17> */
[----:B0-----:R-:W-:-:S04]  /*d710*/  FMNMX.FTZ R20, R20, R197, !PT ;  /* 0x000000c514147209 */ /* 0x001fc80007810000 */
[C---:B------:R-:W-:Y:S01]  /*d720*/  FSETP.NEU.FTZ.AND P1, PT, R20.reuse, -INF , PT ;  /* 0xff8000001400780b */ /* 0x040fe20003f3d000 */
[----:B------:R-:W-:-:S03]  /*d730*/  FMUL.FTZ R199, R20, R12 ;  /* 0x0000000c14c77220 */ /* 0x000fc60000410000 */
[----:B------:R-:W-:Y:S02]  /*d740*/  FSEL R197, R20, RZ, P1 ;  /* 0x000000ff14c57208 */ /* 0x000fe40000800000 */
[----:B------:R-:W-:Y:S01]  /*d750*/  FSEL R199, R199, RZ, P1 ;  /* 0x000000ffc7c77208 */ /* 0x000fe20000800000 */
[----:B------:R-:W-:Y:S02]  /*d760*/  MUFU.EX2 R196, R171 ;  /* 0x000000ab00c47308 */ /* 0x000fe40000000800 */
[----:B------:R-:W-:Y:S02]  /*d770*/  FADD.FTZ R197, -R197, R214 ;  /* 0x000000d6c5c57221 */ /* 0x000fe40000010100 */
[----:B------:R-:W-:-:S04]  /*d780*/  FFMA.FTZ R177, R177, R12, -R199 ;  /* 0x0000000cb1b17223 */ /* 0x000fc800000108c7 */
[----:B------:R0:W-:Y:S01]  /*d790*/  MUFU.EX2 R171, R186 ;  /* 0x000000ba00ab7308 */ /* 0x0001e20000000800 */
[-CC-:B------:R-:W-:Y:S01]  /*d7a0*/  FFMA.FTZ R152, R152, R12.reuse, -R199.reuse ;  /* 0x0000000c98987223 */ /* 0x180fe200000108c7 */
[----:B0-----:R-:W-:-:S06]  /*d7b0*/  FFMA.FTZ R186, R158, R12, -R199 ;  /* 0x0000000c9eba7223 */ /* 0x001fcc00000108c7 */
[----:B------:R0:W-:Y:S01]  /*d7c0*/  MUFU.EX2 R158, R177 ;  /* 0x000000b1009e7308 */ /* 0x0001e20000000800 */
[-CC-:B------:R-:W-:Y:S01]  /*d7d0*/  FFMA.FTZ R154, R154, R12.reuse, -R199.reuse ;  /* 0x0000000c9a9a7223 */ /* 0x180fe200000108c7 */
[-C--:B0-----:R-:W-:Y:S01]  /*d7e0*/  FMUL.FTZ R177, R197, R12.reuse ;  /* 0x0000000cc5b17220 */ /* 0x081fe20000410000 */
[----:B------:R-:W0:Y:S05]  /*d7f0*/  S2R R224, SR_CgaCtaId ;  /* 0x0000000000e07919 */ /* 0x000e2a0000008800 */
[----:B------:R-:W-:Y:S08]  /*d800*/  MUFU.EX2 R152, R152 ;  /* 0x0000009800987308 */ /* 0x000ff00000000800 */
[----:B------:R-:W1:Y:S01]  /*d810*/  MUFU.EX2 R177, R177 ;  /* 0x000000b100b17308 */ /* 0x000e620000000800 */
[-CC-:B------:R-:W-:Y:S01]  /*d820*/  FFMA.FTZ R156, R156, R12.reuse, -R199.reuse ;  /* 0x0000000c9c9c7223 */ /* 0x180fe200000108c7 */
[-CC-:B------:R-:W-:Y:S01]  /*d830*/  FFMA.FTZ R185, R185, R12.reuse, -R199.reuse ;  /* 0x0000000cb9b97223 */ /* 0x180fe200000108c7 */
[-CC-:B------:R-:W-:Y:S01]  /*d840*/  FFMA.FTZ R160, R160, R12.reuse, -R199.reuse ;  /* 0x0000000ca0a07223 */ /* 0x180fe200000108c7 */
[-CC-:B------:R-:W-:Y:S01]  /*d850*/  FFMA.FTZ R161, R161, R12.reuse, -R199.reuse ;  /* 0x0000000ca1a17223 */ /* 0x180fe200000108c7 */
[----:B------:R-:W-:-:S03]  /*d860*/  FFMA.FTZ R164, R164, R12, -R199 ;  /* 0x0000000ca4a47223 */ /* 0x000fc600000108c7 */
        /* <DEDUP_REMOVED lines=15> */
[----:B------:R-:W-:-:S02]  /*d960*/  FFMA.FTZ R193, R193, R12, -R199 ;  /* 0x0000000cc1c17223 */ /* 0x000fc400000108c7 */
[----:B------:R-:W3:Y:S01]  /*d970*/  MUFU.EX2 R199, R156 ;  /* 0x0000009c00c77308 */ /* 0x000ee20000000800 */
[----:B-1----:R-:W-:-:S07]  /*d980*/  FFMA.FTZ R3, R177, R3, R158 ;  /* 0x00000003b1037223 */ /* 0x002fce000001009e */
[----:B------:R-:W1:Y:S01]  /*d990*/  MUFU.EX2 R185, R185 ;  /* 0x000000b900b97308 */ /* 0x000e620000000800 */
[----:B------:R-:W-:-:S07]  /*d9a0*/  FADD.FTZ R3, R152, R3 ;  /* 0x0000000398037221 */ /* 0x000fce0000010000 */
[----:B------:R-:W4:Y:S01]  /*d9b0*/  MUFU.EX2 R160, R160 ;  /* 0x000000a000a07308 */ /* 0x000f220000000800 */
[----:B--2---:R-:W-:-:S07]  /*d9c0*/  FADD.FTZ R3, R154, R3 ;  /* 0x000000039a037221 */ /* 0x004fce0000010000 */
[----:B------:R-:W2:Y:S01]  /*d9d0*/  MUFU.EX2 R162, R162 ;  /* 0x000000a200a27308 */ /* 0x000ea20000000800 */
[----:B------:R-:W-:-:S07]  /*d9e0*/  VIADD R155, R14, 0x22840 ;  /* 0x000228400e9b7836 */ /* 0x000fce0000000000 */
[----:B------:R-:W5:Y:S01]  /*d9f0*/  MUFU.EX2 R163, R163 ;  /* 0x000000a300a37308 */ /* 0x000f620000000800 */
[----:B---3--:R-:W-:-:S07]  /*da00*/  FADD.FTZ R3, R199, R3 ;  /* 0x00000003c7037221 */ /* 0x008fce0000010000 */
[----:B------:R-:W3:Y:S01]  /*da10*/  MUFU.EX2 R214, R161 ;  /* 0x000000a100d67308 */ /* 0x000ee20000000800 */
[----:B-1----:R-:W-:Y:S01]  /*da20*/  FADD.FTZ R3, R185, R3 ;  /* 0x00000003b9037221 */ /* 0x002fe20000010000 */
[----:B0-----:R-:W-:-:S06]  /*da30*/  PRMT R155, R224, 0x654, R155 ;  /* 0x00000654e09b7816 */ /* 0x001fcc000000009b */
[----:B------:R-:W0:Y:S01]  /*da40*/  MUFU.EX2 R164, R164 ;  /* 0x000000a400a47308 */ /* 0x000e220000000800 */
[----:B----4-:R-:W-:Y:S01]  /*da50*/  FADD.FTZ R3, R160, R3 ;  /* 0x00000003a0037221 */ /* 0x010fe20000010000 */
[----:B------:R5:W-:Y:S06]  /*da60*/  SYNCS.ARRIVE.TRANS64.RED.A1T0 RZ, [R155+URZ], RZ ;  /* 0x000000ff9bff79a7 */ /* 0x000bec000810043f */
[----:B------:R-:W1:Y:S01]  /*da70*/  MUFU.EX2 R166, R166 ;  /* 0x000000a600a67308 */ /* 0x000e620000000800 */
[----:B--2---:R-:W-:-:S07]  /*da80*/  FADD.FTZ R0, R162, R0 ;  /* 0x00000000a2007221 */ /* 0x004fce0000010000 */
[----:B------:R-:W2:Y:S01]  /*da90*/  MUFU.EX2 R165, R165 ;  /* 0x000000a500a57308 */ /* 0x000ea20000000800 */
[----:B-----5:R-:W-:Y:S01]  /*daa0*/  F2FP.BF16.F32.PACK_AB R155, R163, R162 ;  /* 0x000000a2a39b723e */ /* 0x020fe200000010ff */
[----:B---3--:R-:W-:-:S06]  /*dab0*/  FADD.FTZ R3, R214, R3 ;  /* 0x00000003d6037221 */ /* 0x008fcc0000010000 */
[----:B------:R-:W3:Y:S08]  /*dac0*/  MUFU.EX2 R195, R167 ;  /* 0x000000a700c37308 */ /* 0x000ef00000000800 */
[----:B------:R-:W4:Y:S01]  /*dad0*/  MUFU.EX2 R168, R168 ;  /* 0x000000a800a87308 */ /* 0x000f220000000800 */
[----:B------:R-:W-:Y:S01]  /*dae0*/  FADD.FTZ R0, R163, R0 ;  /* 0x00000000a3007221 */ /* 0x000fe20000010000 */
[----:B0-----:R-:W-:-:S06]  /*daf0*/  FADD.FTZ R3, R164, R3 ;  /* 0x00000003a4037221 */ /* 0x001fcc0000010000 */
[----:B------:R-:W0:Y:S08]  /*db00*/  MUFU.EX2 R170, R170 ;  /* 0x000000aa00aa7308 */ /* 0x000e300000000800 */
[----:B------:R-:W5:Y:S01]  /*db10*/  MUFU.EX2 R162, R169 ;  /* 0x000000a900a27308 */ /* 0x000f620000000800 */
[----:B-1----:R-:W-:Y:S01]  /*db20*/  FADD.FTZ R0, R166, R0 ;  /* 0x00000000a6007221 */ /* 0x002fe20000010000 */
[----:B--2---:R-:W-:-:S06]  /*db30*/  FADD.FTZ R3, R165, R3 ;  /* 0x00000003a5037221 */ /* 0x004fcc0000010000 */
[----:B------:R-:W1:Y:S01]  /*db40*/  MUFU.EX2 R172, R172 ;  /* 0x000000ac00ac7308 */ /* 0x000e620000000800 */
[----:B---3--:R-:W-:Y:S01]  /*db50*/  FADD.FTZ R0, R195, R0 ;  /* 0x00000000c3007221 */ /* 0x008fe20000010000 */
[----:B----4-:R-:W-:-:S06]  /*db60*/  FADD.FTZ R3, R168, R3 ;  /* 0x00000003a8037221 */ /* 0x010fcc0000010000 */
[----:B------:R-:W2:Y:S01]  /*db70*/  MUFU.EX2 R174, R174 ;  /* 0x000000ae00ae7308 */ /* 0x000ea20000000800 */
[----:B------:R-:W-:-:S07]  /*db80*/  F2FP.BF16.F32.PACK_AB R161, R195, R166 ;  /* 0x000000a6c3a1723e */ /* 0x000fce00000010ff */
[----:B------:R-:W3:Y:S01]  /*db90*/  MUFU.EX2 R173, R173 ;  /* 0x000000ad00ad7308 */ /* 0x000ee20000000800 */
[----:B0-----:R-:W-:Y:S01]  /*dba0*/  FADD.FTZ R0, R170, R0 ;  /* 0x00000000aa007221 */ /* 0x001fe20000010000 */
[----:B-----5:R-:W-:-:S06]  /*dbb0*/  FADD.FTZ R3, R162, R3 ;  /* 0x00000003a2037221 */ /* 0x020fcc0000010000 */
[----:B------:R-:W0:Y:S08]  /*dbc0*/  MUFU.EX2 R175, R175 ;  /* 0x000000af00af7308 */ /* 0x000e300000000800 */
[----:B------:R-:W4:Y:S01]  /*dbd0*/  MUFU.EX2 R218, R218 ;  /* 0x000000da00da7308 */ /* 0x000f220000000800 */
[----:B------:R-:W-:Y:S01]  /*dbe0*/  FADD.FTZ R0, R196, R0 ;  /* 0x00000000c4007221 */ /* 0x000fe20000010000 */
[----:B------:R-:W-:-:S06]  /*dbf0*/  F2FP.BF16.F32.PACK_AB R156, R152, R158 ;  /* 0x0000009e989c723e */ /* 0x000fcc00000010ff */
[----:B------:R-:W5:Y:S01]  /*dc00*/  MUFU.EX2 R167, R215 ;  /* 0x000000d700a77308 */ /* 0x000f620000000800 */
[----:B-1----:R-:W-:Y:S01]  /*dc10*/  FADD.FTZ R3, R172, R3 ;  /* 0x00000003ac037221 */ /* 0x002fe20000010000 */
[----:B------:R-:W-:-:S06]  /*dc20*/  F2FP.BF16.F32.PACK_AB R152, R160, R185 ;  /* 0x000000b9a098723e */ /* 0x000fcc00000010ff */
[----:B------:R-:W1:Y:S01]  /*dc30*/  MUFU.EX2 R166, R180 ;  /* 0x000000b400a67308 */ /* 0x000e620000000800 */
[----:B------:R-:W-:Y:S01]  /*dc40*/  F2FP.BF16.F32.PACK_AB R160, R168, R165 ;  /* 0x000000a5a8a0723e */ /* 0x000fe200000010ff */
[----:B--2---:R-:W-:-:S06]  /*dc50*/  FADD.FTZ R0, R174, R0 ;  /* 0x00000000ae007221 */ /* 0x004fcc0000010000 */
[----:B------:R-:W2:Y:S01]  /*dc60*/  MUFU.EX2 R179, R179 ;  /* 0x000000b300b37308 */ /* 0x000ea20000000800 */
[----:B---3--:R-:W-:-:S07]  /*dc70*/  FADD.FTZ R3, R173, R3 ;  /* 0x00000003ad037221 */ /* 0x008fce0000010000 */
[----:B------:R-:W3:Y:S01]  /*dc80*/  MUFU.EX2 R181, R181 ;  /* 0x000000b500b57308 */ /* 0x000ee20000000800 */
[----:B0-----:R-:W-:Y:S01]  /*dc90*/  FADD.FTZ R0, R175, R0 ;  /* 0x00000000af007221 */ /* 0x001fe20000010000 */
[----:B----4-:R-:W-:-:S06]  /*dca0*/  FADD.FTZ R3, R218, R3 ;  /* 0x00000003da037221 */ /* 0x010fcc0000010000 */
[----:B------:R-:W0:Y:S01]  /*dcb0*/  MUFU.EX2 R182, R182 ;  /* 0x000000b600b67308 */ /* 0x000e220000000800 */
[----:B------:R-:W-:-:S07]  /*dcc0*/  F2FP.BF16.F32.PACK_AB R163, R196, R170 ;  /* 0x000000aac4a3723e */ /* 0x000fce00000010ff */
[----:B------:R-:W4:Y:S01]  /*dcd0*/  MUFU.EX2 R168, R219 ;  /* 0x000000db00a87308 */ /* 0x000f220000000800 */
[----:B-----5:R-:W-:Y:S01]  /*dce0*/  FADD.FTZ R0, R167, R0 ;  /* 0x00000000a7007221 */ /* 0x020fe20000010000 */
[----:B-1----:R-:W-:-:S06]  /*dcf0*/  FADD.FTZ R3, R166, R3 ;  /* 0x00000003a6037221 */ /* 0x002fcc0000010000 */
[----:B------:R-:W1:Y:S08]  /*dd00*/  MUFU.EX2 R183, R183 ;  /* 0x000000b700b77308 */ /* 0x000e700000000800 */
[----:B------:R-:W5:Y:S01]  /*dd10*/  MUFU.EX2 R184, R184 ;  /* 0x000000b800b87308 */ /* 0x000f620000000800 */
[----:B--2---:R-:W-:Y:S01]  /*dd20*/  FADD.FTZ R0, R179, R0 ;  /* 0x00000000b3007221 */ /* 0x004fe20000010000 */
[----:B---3--:R-:W-:-:S06]  /*dd30*/  FADD.FTZ R3, R181, R3 ;  /* 0x00000003b5037221 */ /* 0x008fcc0000010000 */
[----:B------:R-:W2:Y:S01]  /*dd40*/  MUFU.EX2 R170, R216 ;  /* 0x000000d800aa7308 */ /* 0x000ea20000000800 */
[----:B------:R-:W-:Y:S01]  /*dd50*/  F2FP.BF16.F32.PACK_AB R162, R172, R162 ;  /* 0x000000a2aca2723e */ /* 0x000fe200000010ff */
[----:B0-----:R-:W-:-:S06]  /*dd60*/  FADD.FTZ R0, R182, R0 ;  /* 0x00000000b6007221 */ /* 0x001fcc0000010000 */
[----:B------:R-:W0:Y:S01]  /*dd70*/  MUFU.EX2 R187, R187 ;  /* 0x000000bb00bb7308 */ /* 0x000e220000000800 */
[----:B----4-:R-:W-:-:S07]  /*dd80*/  FADD.FTZ R3, R168, R3 ;  /* 0x00000003a8037221 */ /* 0x010fce0000010000 */
[----:B------:R-:W3:Y:S01]  /*dd90*/  MUFU.EX2 R189, R189 ;  /* 0x000000bd00bd7308 */ /* 0x000ee20000000800 */
[----:B-1----:R-:W-:Y:S01]  /*dda0*/  FADD.FTZ R0, R183, R0 ;  /* 0x00000000b7007221 */ /* 0x002fe20000010000 */
[----:B-----5:R-:W-:-:S06]  /*ddb0*/  FADD.FTZ R3, R184, R3 ;  /* 0x00000003b8037221 */ /* 0x020fcc0000010000 */
[----:B------:R-:W1:Y:S01]  /*ddc0*/  MUFU.EX2 R188, R188 ;  /* 0x000000bc00bc7308 */ /* 0x000e620000000800 */
[----:B------:R-:W-:-:S07]  /*ddd0*/  F2FP.BF16.F32.PACK_AB R165, R175, R174 ;  /* 0x000000aeafa5723e */ /* 0x000fce00000010ff */
[----:B------:R-:W4:Y:S01]  /*dde0*/  MUFU.EX2 R172, R198 ;  /* 0x000000c600ac7308 */ /* 0x000f220000000800 */
[----:B------:R-:W-:Y:S01]  /*ddf0*/  FADD.FTZ R0, R171, R0 ;  /* 0x00000000ab007221 */ /* 0x000fe20000010000 */
[----:B--2---:R-:W-:-:S06]  /*de00*/  FADD.FTZ R3, R170, R3 ;  /* 0x00000003aa037221 */ /* 0x004fcc0000010000 */
[----:B------:R-:W2:Y:S08]  /*de10*/  MUFU.EX2 R190, R190 ;  /* 0x000000be00be7308 */ /* 0x000eb00000000800 */
[----:B------:R-:W5:Y:S01]  /*de20*/  MUFU.EX2 R192, R192 ;  /* 0x000000c000c07308 */ /* 0x000f620000000800 */
[----:B0-----:R-:W-:Y:S01]  /*de30*/  FADD.FTZ R0, R187, R0 ;  /* 0x00000000bb007221 */ /* 0x001fe20000010000 */
[----:B---3--:R-:W-:-:S06]  /*de40*/  FADD.FTZ R3, R189, R3 ;  /* 0x00000003bd037221 */ /* 0x008fcc0000010000 */
[----:B------:R-:W0:Y:S08]  /*de50*/  MUFU.EX2 R191, R191 ;  /* 0x000000bf00bf7308 */ /* 0x000e300000000800 */
[----:B------:R-:W3:Y:S01]  /*de60*/  MUFU.EX2 R174, R186 ;  /* 0x000000ba00ae7308 */ /* 0x000ee20000000800 */
[----:B-1----:R-:W-:Y:S01]  /*de70*/  FADD.FTZ R0, R188, R0 ;  /* 0x00000000bc007221 */ /* 0x002fe20000010000 */
[----:B----4-:R-:W-:-:S06]  /*de80*/  FADD.FTZ R3, R172, R3 ;  /* 0x00000003ac037221 */ /* 0x010fcc0000010000 */
[----:B------:R-:W1:Y:S08]  /*de90*/  MUFU.EX2 R175, R194 ;  /* 0x000000c200af7308 */ /* 0x000e700000000800 */
[----:B------:R-:W4:Y:S01]  /*dea0*/  MUFU.EX2 R193, R193 ;  /* 0x000000c100c17308 */ /* 0x000f220000000800 */
[----:B--2---:R-:W-:Y:S01]  /*deb0*/  FADD.FTZ R0, R190, R0 ;  /* 0x00000000be007221 */ /* 0x004fe20000010000 */
[----:B-----5:R-:W-:Y:S01]  /*dec0*/  FADD.FTZ R3, R192, R3 ;  /* 0x00000003c0037221 */ /* 0x020fe20000010000 */
[----:B------:R-:W-:-:S02]  /*ded0*/  F2FP.BF16.F32.PACK_AB R158, R199, R154 ;  /* 0x0000009ac79e723e */ /* 0x000fc400000010ff */
[----:B0-----:R-:W-:Y:S01]  /*dee0*/  FADD.FTZ R0, R191, R0 ;  /* 0x00000000bf007221 */ /* 0x001fe20000010000 */
[----:B---3--:R-:W-:Y:S01]  /*def0*/  FADD.FTZ R3, R174, R3 ;  /* 0x00000003ae037221 */ /* 0x008fe20000010000 */
[----:B------:R-:W-:Y:S01]  /*df00*/  F2FP.BF16.F32.PACK_AB R154, R164, R214 ;  /* 0x000000d6a49a723e */ /* 0x000fe200000010ff */
[----:B------:R-:W-:Y:S01]  /*df10*/  FMUL.FTZ R24, R24, R177 ;  /* 0x000000b118187220 */ /* 0x000fe20000410000 */
[----:B------:R-:W-:Y:S01]  /*df20*/  F2FP.BF16.F32.PACK_AB R164, R218, R173 ;  /* 0x000000addaa4723e */ /* 0x000fe200000010ff */
[----:B-1----:R-:W-:Y:S01]  /*df30*/  FADD.FTZ R0, R175, R0 ;  /* 0x00000000af007221 */ /* 0x002fe20000010000 */
[----:B------:R-:W-:Y:S01]  /*df40*/  F2FP.BF16.F32.PACK_AB R166, R181, R166 ;  /* 0x000000a6b5a6723e */ /* 0x000fe200000010ff */
[----:B------:R-:W-:Y:S01]  /*df50*/  FMUL.FTZ R25, R25, R177 ;  /* 0x000000b119197220 */ /* 0x000fe20000410000 */
[----:B------:R-:W-:Y:S01]  /*df60*/  F2FP.BF16.F32.PACK_AB R167, R179, R167 ;  /* 0x000000a7b3a7723e */ /* 0x000fe200000010ff */
[-C--:B------:R-:W-:Y:S01]  /*df70*/  FMUL.FTZ R28, R28, R177.reuse ;  /* 0x000000b11c1c7220 */ /* 0x080fe20000410000 */
[----:B------:R-:W-:Y:S01]  /*df80*/  F2FP.BF16.F32.PACK_AB R168, R184, R168 ;  /* 0x000000a8b8a8723e */ /* 0x000fe200000010ff */
[-C--:B------:R-:W-:Y:S01]  /*df90*/  FMUL.FTZ R29, R29, R177.reuse ;  /* 0x000000b11d1d7220 */ /* 0x080fe20000410000 */
[----:B------:R-:W-:Y:S01]  /*dfa0*/  F2FP.BF16.F32.PACK_AB R169, R183, R182 ;  /* 0x000000b6b7a9723e */ /* 0x000fe200000010ff */
[----:B----4-:R-:W-:Y:S01]  /*dfb0*/  FADD.FTZ R3, R193, R3 ;  /* 0x00000003c1037221 */ /* 0x010fe20000010000 */
[----:B------:R-:W-:Y:S01]  /*dfc0*/  F2FP.BF16.F32.PACK_AB R170, R189, R170 ;  /* 0x000000aabdaa723e */ /* 0x000fe200000010ff */
[----:B------:R-:W-:Y:S01]  /*dfd0*/  FMUL.FTZ R32, R32, R177 ;  /* 0x000000b120207220 */ /* 0x000fe20000410000 */
[----:B------:R-:W-:Y:S01]  /*dfe0*/  F2FP.BF16.F32.PACK_AB R171, R187, R171 ;  /* 0x000000abbbab723e */ /* 0x000fe200000010ff */
[-C--:B------:R-:W-:Y:S01]  /*dff0*/  FMUL.FTZ R33, R33, R177.reuse ;  /* 0x000000b121217220 */ /* 0x080fe20000410000 */
[----:B------:R-:W-:Y:S01]  /*e000*/  F2FP.BF16.F32.PACK_AB R172, R192, R172 ;  /* 0x000000acc0ac723e */ /* 0x000fe200000010ff */
[-C--:B------:R-:W-:Y:S01]  /*e010*/  FMUL.FTZ R36, R36, R177.reuse ;  /* 0x000000b124247220 */ /* 0x080fe20000410000 */
[----:B------:R-:W-:Y:S01]  /*e020*/  F2FP.BF16.F32.PACK_AB R173, R190, R188 ;  /* 0x000000bcbead723e */ /* 0x000fe200000010ff */
[-C--:B------:R-:W-:Y:S01]  /*e030*/  FMUL.FTZ R37, R37, R177.reuse ;  /* 0x000000b125257220 */ /* 0x080fe20000410000 */
[----:B------:R-:W-:Y:S01]  /*e040*/  F2FP.BF16.F32.PACK_AB R174, R193, R174 ;  /* 0x000000aec1ae723e */ /* 0x000fe200000010ff */
[----:B------:R-:W-:Y:S01]  /*e050*/  FMUL.FTZ R40, R40, R177 ;  /* 0x000000b128287220 */ /* 0x000fe20000410000 */
[----:B------:R-:W-:Y:S01]  /*e060*/  F2FP.BF16.F32.PACK_AB R175, R175, R191 ;  /* 0x000000bfafaf723e */ /* 0x000fe200000010ff */
        /* <DEDUP_REMOVED lines=119> */
[----:B------:R-:W-:Y:S06]  /*e7e0*/  @!P0 BRA `(.L_x_5284) ;  /* 0x0000000000048947 */ /* 0x000fec0003800000 */
[----:B------:R-:W-:Y:S01]  /*e7f0*/  BPT.TRAP 0x1 ;  /* 0x000000040000795c */ /* 0x000fe20000300000 */
.L_x_5284:
[----:B------:R0:W1:Y:S01]  /*e800*/  SYNCS.PHASECHK.TRANS64.TRYWAIT P1, [R14+URZ+0x22850], R15 ;  /* 0x0228500f0e0075a7 */ /* 0x000062000802017f */
[----:B------:R-:W-:Y:S05]  /*e810*/  @!P0 BRA `(.L_x_5285) ;  /* 0x0000000000048947 */ /* 0x000fea0003800000 */
[----:B------:R-:W-:Y:S01]  /*e820*/  BPT.TRAP 0x1 ;  /* 0x000000040000795c */ /* 0x000fe20000300000 */
.L_x_5285:
[----:B------:R-:W-:Y:S04]  /*e830*/  BSSY B0, `(.L_x_5286) ;  /* 0x0000004000007945 */ /* 0x000fe80003800000 */
[----:B-1----:R-:W-:Y:S05]  /*e840*/  @P1 BRA `(.L_x_5287) ;  /* 0x0000000000081947 */ /* 0x002fea0003800000 */
[----:B------:R-:W1:Y:S02]  /*e850*/  SYNCS.PHASECHK.TRANS64.TRYWAIT P1, [R14+URZ+0x22850], R15 ;  /* 0x0228500f0e0075a7 */ /* 0x000e64000802017f */
[----:B-1----:R-:W-:Y:S05]  /*e860*/  @!P1 BRA `(.L_x_5288) ;  /* 0x000000e400ac9947 */ /* 0x002fea0003800000 */
.L_x_5287:
[----:B------:R-:W-:Y:S05]  /*e870*/  BSYNC B0 ;  /* 0x0000000000007941 */ /* 0x000fea0003800000 */
.L_x_5286:
[----:B------:R-:W2:Y:S01]  /*e880*/  S2R R177, SR_TID.X ;  /* 0x0000000000b17919 */ /* 0x000ea20000002100 */
[----:B------:R-:W-:Y:S05]  /*e890*/  WARPSYNC.ALL ;  /* 0x0000000000007948 */ /* 0x000fea0003800000 */
[----:B------:R-:W-:Y:S02]  /*e8a0*/  IMAD R178, R22, 0xc00, R227 ;  /* 0x00000c0016b27824 */ /* 0x000fe400078e02e3 */
[----:B------:R-:W-:-:S03]  /*e8b0*/  IMAD.MOV.U32 R179, RZ, RZ, 0x40000040 ;  /* 0x40000040ffb37424 */ /* 0x000fc600078e00ff */
[----:B------:R-:W-:Y:S02]  /*e8c0*/  R2UR UR6, R178 ;  /* 0x00000000b20672ca */ /* 0x000fe400000e0000 */
[----:B------:R-:W-:Y:S01]  /*e8d0*/  R2UR UR7, R179 ;  /* 0x00000000b30772ca */ /* 0x000fe200000e0000 */
[----:B------:R-:W-:Y:S01]  /*e8e0*/  IMAD.MOV.U32 R179, RZ, RZ, 0x40000040 ;  /* 0x40000040ffb37424 */ /* 0x000fe200078e00ff */
[----:B--2---:R-:W-:-:S05]  /*e8f0*/  SHF.R.U32.HI R177, RZ, 0x7, R177 ;  /* 0x00000007ffb17819 */ /* 0x004fca00000116b1 */
[----:B01----:R-:W-:-:S05]  /*e900*/  VIADD R15, R177, 0x8 ;  /* 0x00000008b10f7836 */ /* 0x003fca0000000000 */
[----:B------:R0:W-:Y:S06]  /*e910*/  BAR.SYNC.DEFER_BLOCKING R15, 0x100 ;  /* 0x0004000f0000751d */ /* 0x0001ec0000010000 */
[----:B------:R-:W-:-:S06]  /*e920*/  WARPGROUP.ARRIVE ;  /* 0x00000000000079c5 */ /* 0x000fcc0000000000 */
[----:B------:R-:W-:Y:S03]  /*e930*/  HGMMA.64x256x16.F32.BF16 R24, R156, gdesc[UR4].tnspB, R24, gsb0 ;  /* 0x43e000049c187df0 */ /* 0x000fe60008001818 */
[----:B------:R-:W-:Y:S02]  /*e940*/  WARPGROUP.DEPBAR.LE gsb0, 0x0 ;  /* 0x00008000000079c5 */ /* 0x000fe40000010000 */
[----:B------:R-:W-:Y:S01]  /*e950*/  VIADD R156, R178, 0x80 ;  /* 0x00000080b29c7836 */ /* 0x000fe20000000000 */
[----:B------:R-:W-:Y:S01]  /*e960*/  WARPGROUP.ARRIVE ;  /* 0x00000000000079c5 */ /* 0x000fe20000000000 */
[----:B------:R-:W-:-:S03]  /*e970*/  IMAD.MOV.U32 R157, RZ, RZ, 0x40000040 ;  /* 0x40000040ff9d7424 */ /* 0x000fc600078e00ff */
[----:B------:R-:W-:Y:S02]  /*e980*/  R2UR UR6, R156 ;  /* 0x000000009c0672ca */ /* 0x000fe400000e0000 */
[----:B------:R-:W-:-:S15]  /*e990*/  R2UR UR7, R157 ;  /* 0x000000009d0772ca */ /* 0x000fde00000e0000 */
[----:B------:R-:W-:-:S01]  /*e9a0*/  NOP ;  /* 0x0000000000007918 */ /* 0x000fc20000000000 */
        /* <DEDUP_REMOVED lines=11> */
[C---:B------:R-:W-:Y:S01]  /*ea60*/  VIADD R152, R178.reuse, 0x200 ;  /* 0x00000200b2987836 */ /* 0x040fe20000000000 */
[----:B------:R-:W-:Y:S01]  /*ea70*/  R2UR UR7, R153 ;  /* 0x00000000990772ca */ /* 0x000fe200000e0000 */
[----:B------:R-:W-:Y:S01]  /*ea80*/  VIADD R178, R178, 0x280 ;  /* 0x00000280b2b27836 */ /* 0x000fe20000000000 */
[----:B------:R-:W-:Y:S01]  /*ea90*/  MOV R153, 0x40000040 ;  /* 0x4000004000997802 */ /* 0x000fe20000000f00 */
[----:B------:R-:W-:Y:S02]  /*eaa0*/  WARPGROUP.DEPBAR.LE gsb0, 0x0 ;  /* 0x00008000000079c5 */ /* 0x000fe40000010000 */
[----:B------:R-:W-:-:S15]  /*eab0*/  WARPGROUP.ARRIVE ;  /* 0x00000000000079c5 */ /* 0x000fde0000000000 */
[----:B------:R-:W-:-:S05]  /*eac0*/  NOP ;  /* 0x0000000000007918 */ /* 0x000fca0000000000 */
        /* <DEDUP_REMOVED lines=16> */
.L_x_5289:
[----:B------:R-:W0:Y:S01]  /*ebd0*/  S2R R15, SR_CgaCtaId ;  /* 0x00000000000f7919 */ /* 0x000e220000008800 */
[C---:B------:R-:W-:Y:S01]  /*ebe0*/  ISETP.GT.AND P1, PT, R13.reuse, R221, PT ;  /* 0x000000dd0d00720c */ /* 0x040fe20003f24270 */
[----:B------:R-:W-:Y:S02]  /*ebf0*/  VIADD R14, R14, 0x22860 ;  /* 0x000228600e0e7836 */ /* 0x000fe40000000000 */
[----:B------:R-:W-:Y:S02]  /*ec00*/  VIADD R13, R13, 0xffffffff ;  /* 0xffffffff0d0d7836 */ /* 0x000fe40000000000 */
[----:B------:R-:W-:Y:S02]  /*ec10*/  IMAD.MOV.U32 R215, RZ, RZ, R176 ;  /* 0x000000ffffd77224 */ /* 0x000fe400078e00b0 */
[----:B------:R-:W-:Y:S01]  /*ec20*/  IMAD.MOV.U32 R214, RZ, RZ, R20 ;  /* 0x000000ffffd67224 */ /* 0x000fe200078e0014 */
[----:B0-----:R-:W-:-:S04]  /*ec30*/  PRMT R14, R15, 0x654, R14 ;  /* 0x000006540f0e7816 */ /* 0x001fc8000000000e */
[----:B------:R0:W-:Y:S01]  /*ec40*/  SYNCS.ARRIVE.TRANS64.RED.A1T0 RZ, [R14+URZ], RZ ;  /* 0x000000ff0eff79a7 */ /* 0x0001e2000810043f */
[----:B------:R-:W-:Y:S05]  /*ec50*/  @P1 BRA `(.L_x_5290) ;  /* 0xffffffd000e81947 */ /* 0x000fea000383ffff */
.L_x_5278:
[----:B------:R-:W-:-:S13]  /*ec60*/  ISETP.GE.AND P1, PT, R13, RZ, PT ;  /* 0x000000ff0d00720c */ /* 0x000fda0003f26270 */
[----:B------:R-:W-:Y:S05]  /*ec70*/  @!P1 BRA `(.L_x_5291) ;  /* 0x0000002400489947 */ /* 0x000fea0003800000 */
[----:B------:R-:W-:Y:S02]  /*ec80*/  IMAD.MOV.U32 R214, RZ, RZ, R176 ;  /* 0x000000ffffd67224 */ /* 0x000fe400078e00b0 */
[----:B------:R-:W-:-:S07]  /*ec90*/  IMAD.MOV.U32 R215, RZ, RZ, R20 ;  /* 0x000000ffffd77224 */ /* 0x000fce00078e0014 */
.L_x_5303:
[----:B------:R-:W-:Y:S01]  /*eca0*/  VIADD R22, R22, 0x1 ;  /* 0x0000000116167836 */ /* 0x000fe20000000000 */
[----:B------:R-:W-:Y:S05]  /*ecb0*/  YIELD ;  /* 0x0000000000007946 */ /* 0x000fea0003800000 */
[----:B------:R-:W-:-:S04]  /*ecc0*/  ISETP.NE.AND P1, PT, R22, 0x2, PT ;  /* 0x000000021600780c */ /* 0x000fc80003f25270 */
[----:B------:R-:W-:Y:S02]  /*ecd0*/  SEL R15, RZ, 0x1, P1 ;  /* 0x00000001ff0f7807 */ /* 0x000fe40000800000 */
[----:B------:R-:W-:Y:S02]  /*ece0*/  SEL R22, R22, RZ, P1 ;  /* 0x000000ff16167207 */ /* 0x000fe40000800000 */
[----:B------:R-:W-:Y:S01]  /*ecf0*/  LOP3.LUT R202, R202, R15, RZ, 0x3c, !PT ;  /* 0x0000000fcaca7212 */ /* 0x000fe200078e3cff */
[----:B-1----:R-:W-:Y:S06]  /*ed00*/  @!P0 BRA `(.L_x_5292) ;  /* 0x0000000000048947 */ /* 0x002fec0003800000 */
[----:B------:R-:W-:Y:S01]  /*ed10*/  BPT.TRAP 0x1 ;  /* 0x000000040000795c */ /* 0x000fe20000300000 */
.L_x_5292:
[----:B0-----:R-:W-:Y:S01]  /*ed20*/  IMAD R14, R22, 0x8, R19 ;  /* 0x00000008160e7824 */ /* 0x001fe200078e0213 */
[----:B------:R-:W-:-:S04]  /*ed30*/  SHF.L.U32 R15, R202, 0x1f, RZ ;  /* 0x0000001fca0f7819 */ /* 0x000fc800000006ff */
[----:B------:R0:W1:Y:S01]  /*ed40*/  SYNCS.PHASECHK.TRANS64.TRYWAIT P1, [R14+URZ+0x22830], R15 ;  /* 0x0228300f0e0075a7 */ /* 0x000062000802017f */
[----:B------:R-:W-:Y:S05]  /*ed50*/  @!P0 BRA `(.L_x_5293) ;  /* 0x0000000000048947 */ /* 0x000fea0003800000 */
[----:B------:R-:W-:Y:S01]  /*ed60*/  BPT.TRAP 0x1 ;  /* 0x000000040000795c */ /* 0x000fe20000300000 */
.L_x_5293:
[----:B------:R-:W-:Y:S02]  /*ed70*/  IMAD R154, R22, 0x300, R228 ;  /* 0x00000300169a7824 */ /* 0x000fe400078e02e4 */
[----:B------:R-:W-:Y:S01]  /*ed80*/  IMAD.MOV.U32 R155, RZ, RZ, 0x40000040 ;  /* 0x40000040ff9b7424 */ /* 0x000fe200078e00ff */
[----:B-1----:R-:W-:Y:S06]  /*ed90*/  @P1 BRA `(.L_x_5294) ;  /* 0x0000000000081947 */ /* 0x002fec0003800000 */
[----:B------:R-:W1:Y:S02]  /*eda0*/  SYNCS.PHASECHK.TRANS64.TRYWAIT P1, [R14+URZ+0x22830], R15 ;  /* 0x0228300f0e0075a7 */ /* 0x000e64000802017f */
[----:B-1----:R-:W-:Y:S05]  /*edb0*/  @!P1 BRA `(.L_x_5295) ;  /* 0x000000e0006c9947 */ /* 0x002fea0003800000 */
.L_x_5294:
        /* <DEDUP_REMOVED lines=41> */
.L_x_5296:
        /* <DEDUP_REMOVED lines=51> */
[----:B------:R-:W-:-:S03]  /*f380*/  FMUL.FTZ R195, R195, UR36 ;  /* 0x00000024c3c37c20 */ /* 0x000fc60008410000 */
        /* <DEDUP_REMOVED lines=48> */
[----:B------:R-:W-:Y:S08]  /*f690*/  MUFU.TANH R220, R220 ;  /* 0x000000dc00dc7308 */ /* 0x000ff00000002400 */
[----:B------:R-:W-:Y:S01]  /*f6a0*/  MUFU.TANH R223, R223 ;  /* 0x000000df00df7308 */ /* 0x000fe20000002400 */
[----:B---3--:R-:W-:-:S02]  /*f6b0*/  FMNMX.FTZ R20, R20, R12, !PT ;  /* 0x0000000c14147209 */ /* 0x008fc40007810000 */
[----:B------:R-:W3:Y:S03]  /*f6c0*/  LDC R12, c[0x0][0x988] ;  /* 0x00026200ff0c7b82 */ /* 0x000ee60000000800 */
[C---:B------:R-:W-:Y:S02]  /*f6d0*/  FADD.FTZ R154, -R20.reuse, R215 ;  /* 0x000000d7149a7221 */ /* 0x040fe40000010100 */
[----:B------:R-:W-:Y:S08]  /*f6e0*/  MUFU.TANH R221, R221 ;  /* 0x000000dd00dd7308 */ /* 0x000ff00000002400 */
[----:B------:R-:W-:Y:S01]  /*f6f0*/  MUFU.TANH R222, R222 ;  /* 0x000000de00de7308 */ /* 0x000fe20000002400 */
[-C--:B---3--:R-:W-:Y:S01]  /*f700*/  FMUL.FTZ R155, R20, R12.reuse ;  /* 0x0000000c149b7220 */ /* 0x088fe20000410000 */
[----:B------:R-:W-:-:S03]  /*f710*/  FMUL.FTZ R154, R154, R12 ;  /* 0x0000000c9a9a7220 */ /* 0x000fc60000410000 */
        /* <DEDUP_REMOVED lines=12> */
[----:B------:R-:W4:Y:S01]  /*f7e0*/  MUFU.EX2 R152, R152 ;  /* 0x0000009800987308 */ /* 0x000f220000000800 */
[-CC-:B------:R-:W-:Y:S01]  /*f7f0*/  FFMA.FTZ R188, R188, R12.reuse, -R155.reuse ;  /* 0x0000000cbcbc7223 */ /* 0x180fe2000001089b */
[-CC-:B------:R-:W-:Y:S01]  /*f800*/  FFMA.FTZ R165, R165, R12.reuse, -R155.reuse ;  /* 0x0000000ca5a57223 */ /* 0x180fe2000001089b */
[-CC-:B------:R-:W-:Y:S01]  /*f810*/  FFMA.FTZ R169, R169, R12.reuse, -R155.reuse ;  /* 0x0000000ca9a97223 */ /* 0x180fe2000001089b */
[-CC-:B------:R-:W-:Y:S01]  /*f820*/  FFMA.FTZ R172, R172, R12.reuse, -R155.reuse ;  /* 0x0000000cacac7223 */ /* 0x180fe2000001089b */
[-CC-:B------:R-:W-:Y:S01]  /*f830*/  FFMA.FTZ R180, R180, R12.reuse, -R155.reuse ;  /* 0x0000000cb4b47223 */ /* 0x180fe2000001089b */
[-CC-:B------:R-:W-:Y:S01]  /*f840*/  FFMA.FTZ R181, R181, R12.reuse, -R155.reuse ;  /* 0x0000000cb5b57223 */ /* 0x180fe2000001089b */
[-CC-:B------:R-:W-:Y:S01]  /*f850*/  FFMA.FTZ R184, R184, R12.reuse, -R155.reuse ;  /* 0x0000000cb8b87223 */ /* 0x180fe2000001089b */
[----:B------:R-:W5:Y:S01]  /*f860*/  MUFU.EX2 R153, R153 ;  /* 0x0000009900997308 */ /* 0x000f620000000800 */
[-CC-:B------:R-:W-:Y:S01]  /*f870*/  FFMA.FTZ R185, R185, R12.reuse, -R155.reuse ;  /* 0x0000000cb9b97223 */ /* 0x180fe2000001089b */
[-CC-:B------:R-:W-:Y:S01]  /*f880*/  FFMA.FTZ R189, R189, R12.reuse, -R155.reuse ;  /* 0x0000000cbdbd7223 */ /* 0x180fe2000001089b */
[-CC-:B------:R-:W-:Y:S01]  /*f890*/  FFMA.FTZ R192, R192, R12.reuse, -R155.reuse ;  /* 0x0000000cc0c07223 */ /* 0x180fe2000001089b */
[-CC-:B------:R-:W-:Y:S01]  /*f8a0*/  FFMA.FTZ R193, R193, R12.reuse, -R155.reuse ;  /* 0x0000000cc1c17223 */ /* 0x180fe2000001089b */
[-CC-:B------:R-:W-:Y:S01]  /*f8b0*/  FFMA.FTZ R196, R196, R12.reuse, -R155.reuse ;  /* 0x0000000cc4c47223 */ /* 0x180fe2000001089b */
[----:B------:R-:W-:Y:S01]  /*f8c0*/  FFMA.FTZ R155, R197, R12, -R155 ;  /* 0x0000000cc59b7223 */ /* 0x000fe2000001089b */
[----:B---3--:R-:W-:Y:S01]  /*f8d0*/  FMUL.FTZ R24, R24, R177 ;  /* 0x000000b118187220 */ /* 0x008fe20000410000 */
[----:B------:R3:W0:Y:S01]  /*f8e0*/  MUFU.EX2 R154, R156 ;  /* 0x0000009c009a7308 */ /* 0x0006220000000800 */
[----:B----4-:R-:W-:Y:S01]  /*f8f0*/  FFMA.FTZ R3, R177, R3, R152 ;  /* 0x00000003b1037223 */ /* 0x010fe20000010098 */
[-C--:B------:R-:W-:Y:S01]  /*f900*/  FMUL.FTZ R25, R25, R177.reuse ;  /* 0x000000b119197220 */ /* 0x080fe20000410000 */
[-C--:B------:R-:W-:Y:S01]  /*f910*/  FMUL.FTZ R28, R28, R177.reuse ;  /* 0x000000b11c1c7220 */ /* 0x080fe20000410000 */
[-C--:B------:R-:W-:Y:S01]  /*f920*/  FMUL.FTZ R29, R29, R177.reuse ;  /* 0x000000b11d1d7220 */ /* 0x080fe20000410000 */
[-C--:B------:R-:W-:Y:S01]  /*f930*/  FMUL.FTZ R32, R32, R177.reuse ;  /* 0x000000b120207220 */ /* 0x080fe20000410000 */
[-C--:B------:R-:W-:Y:S01]  /*f940*/  FMUL.FTZ R33, R33, R177.reuse ;  /* 0x000000b121217220 */ /* 0x080fe20000410000 */
[-C--:B------:R-:W-:Y:S01]  /*f950*/  FMUL.FTZ R36, R36, R177.reuse ;  /* 0x000000b124247220 */ /* 0x080fe20000410000 */
[----:B------:R-:W4:Y:S01]  /*f960*/  MUFU.EX2 R157, R157 ;  /* 0x0000009d009d7308 */ /* 0x000f220000000800 */
[C---:B-----5:R-:W-:Y:S01]  /*f970*/  FADD.FTZ R3, R153.reuse, R3 ;  /* 0x0000000399037221 */ /* 0x060fe20000010000 */
[----:B------:R-:W-:Y:S01]  /*f980*/  F2FP.BF16.F32.PACK_AB R152, R153, R152 ;  /* 0x000000989998723e */ /* 0x000fe200000010ff */
[----:B------:R-:W-:Y:S01]  /*f990*/  FMUL.FTZ R153, R175, UR36 ;  /* 0x00000024af997c20 */ /* 0x000fe20008410000 */
[----:B---3--:R-:W-:Y:S01]  /*f9a0*/  FMUL.FTZ R156, R178, UR36 ;  /* 0x00000024b29c7c20 */ /* 0x008fe20008410000 */
        /* <DEDUP_REMOVED lines=12> */
[C---:B----4-:R-:W-:Y:S01]  /*fa70*/  FADD.FTZ R3, R157.reuse, R3 ;  /* 0x000000039d037221 */ /* 0x050fe20000010000 */
[----:B------:R-:W-:Y:S01]  /*fa80*/  F2FP.BF16.F32.PACK_AB R154, R157, R154 ;  /* 0x0000009a9d9a723e */ /* 0x000fe200000010ff */
[----:B------:R-:W-:Y:S01]  /*fa90*/  FMUL.FTZ R157, R179, UR36 ;  /* 0x00000024b39d7c20 */ /* 0x000fe20008410000 */
[-C--:B------:R-:W-:Y:S01]  /*faa0*/  FMUL.FTZ R56, R56, R177.reuse ;  /* 0x000000b138387220 */ /* 0x080fe20000410000 */
[-C--:B------:R-:W-:Y:S01]  /*fab0*/  FMUL.FTZ R57, R57, R177.reuse ;  /* 0x000000b139397220 */ /* 0x080fe20000410000 */
[-C--:B------:R-:W-:Y:S01]  /*fac0*/  FMUL.FTZ R60, R60, R177.reuse ;  /* 0x000000b13c3c7220 */ /* 0x080fe20000410000 */
[-C--:B------:R-:W-:Y:S01]  /*fad0*/  FMUL.FTZ R61, R61, R177.reuse ;  /* 0x000000b13d3d7220 */ /* 0x080fe20000410000 */
[----:B------:R-:W4:Y:S01]  /*fae0*/  MUFU.TANH R153, R153 ;  /* 0x0000009900997308 */ /* 0x000f220000002400 */
[----:B---3--:R-:W-:Y:S01]  /*faf0*/  FADD.FTZ R3, R160, R3 ;  /* 0x00000003a0037221 */ /* 0x008fe20000010000 */
[-C--:B------:R-:W-:Y:S01]  /*fb00*/  FMUL.FTZ R64, R64, R177.reuse ;  /* 0x000000b140407220 */ /* 0x080fe20000410000 */
[-C--:B------:R-:W-:Y:S01]  /*fb10*/  FMUL.FTZ R65, R65, R177.reuse ;  /* 0x000000b141417220 */ /* 0x080fe20000410000 */
[-C--:B------:R-:W-:Y:S01]  /*fb20*/  FMUL.FTZ R68, R68, R177.reuse ;  /* 0x000000b144447220 */ /* 0x080fe20000410000 */
[-C--:B------:R-:W-:Y:S01]  /*fb30*/  FMUL.FTZ R69, R69, R177.reuse ;  /* 0x000000b145457220 */ /* 0x080fe20000410000 */
[-C--:B------:R-:W-:Y:S01]  /*fb40*/  FMUL.FTZ R72, R72, R177.reuse ;  /* 0x000000b148487220 */ /* 0x080fe20000410000 */
[-C--:B------:R-:W-:Y:S01]  /*fb50*/  FMUL.FTZ R73, R73, R177.reuse ;  /* 0x000000b149497220 */ /* 0x080fe20000410000 */
[----:B------:R-:W3:Y:S01]  /*fb60*/  MUFU.TANH R156, R156 ;  /* 0x0000009c009c7308 */ /* 0x000ee20000002400 */
[C---:B0-----:R-:W-:Y:S01]  /*fb70*/  FADD.FTZ R3, R161.reuse, R3 ;  /* 0x00000003a1037221 */ /* 0x041fe20000010000 */
[----:B------:R-:W-:Y:S01]  /*fb80*/  F2FP.BF16.F32.PACK_AB R168, R161, R160 ;  /* 0x000000a0a1a8723e */ /* 0x000fe200000010ff */
[----:B------:R-:W-:Y:S01]  /*fb90*/  FMUL.FTZ R160, R182, UR36 ;  /* 0x00000024b6a07c20 */ /* 0x000fe20008410000 */
[----:B------:R-:W-:Y:S01]  /*fba0*/  FMNMX.FTZ R161, R218, R214, !PT ;  /* 0x000000d6daa17209 */ /* 0x000fe20007810000 */
[-C--:B------:R-:W-:Y:S01]  /*fbb0*/  FMUL.FTZ R76, R76, R177.reuse ;  /* 0x000000b14c4c7220 */ /* 0x080fe20000410000 */
[-C--:B------:R-:W-:Y:S01]  /*fbc0*/  FMUL.FTZ R77, R77, R177.reuse ;  /* 0x000000b14d4d7220 */ /* 0x080fe20000410000 */
[----:B------:R-:W-:Y:S01]  /*fbd0*/  FMUL.FTZ R80, R80, R177 ;  /* 0x000000b150507220 */ /* 0x000fe20000410000 */
[----:B------:R-:W-:Y:S01]  /*fbe0*/  FMNMX.FTZ R161, R217, R161, !PT ;  /* 0x000000a1d9a17209 */ /* 0x000fe20007810000 */
[----:B------:R-:W0:Y:S01]  /*fbf0*/  MUFU.TANH R157, R157 ;  /* 0x0000009d009d7308 */ /* 0x000e220000002400 */
[-C--:B------:R-:W-:Y:S01]  /*fc00*/  FMUL.FTZ R81, R81, R177.reuse ;  /* 0x000000b151517220 */ /* 0x080fe20000410000 */
[----:B------:R-:W-:Y:S01]  /*fc10*/  FMUL.FTZ R84, R84, R177 ;  /* 0x000000b154547220 */ /* 0x000fe20000410000 */
[----:B------:R-:W-:Y:S01]  /*fc20*/  FMNMX.FTZ R162, R216, R161, !PT ;  /* 0x000000a1d8a27209 */ /* 0x000fe20007810000 */
[-C--:B------:R-:W-:Y:S01]  /*fc30*/  FMUL.FTZ R85, R85, R177.reuse ;  /* 0x000000b155557220 */ /* 0x080fe20000410000 */
[-C--:B------:R-:W-:Y:S01]  /*fc40*/  FMUL.FTZ R88, R88, R177.reuse ;  /* 0x000000b158587220 */ /* 0x080fe20000410000 */
[-C--:B------:R-:W-:Y:S01]  /*fc50*/  FMUL.FTZ R89, R89, R177.reuse ;  /* 0x000000b159597220 */ /* 0x080fe20000410000 */
[----:B------:R-:W-:Y:S01]  /*fc60*/  FMNMX.FTZ R162, R226, R162, !PT ;  /* 0x000000a2e2a27209 */ /* 0x000fe20007810000 */
[----:B------:R-:W5:Y:S01]  /*fc70*/  MUFU.TANH R160, R160 ;  /* 0x000000a000a07308 */ /* 0x000f620000002400 */
[-C--:B------:R-:W-:Y:S01]  /*fc80*/  FMUL.FTZ R92, R92, R177.reuse ;  /* 0x000000b15c5c7220 */ /* 0x080fe20000410000 */
[-C--:B------:R-:W-:Y:S01]  /*fc90*/  FMUL.FTZ R93, R93, R177.reuse ;  /* 0x000000b15d5d7220 */ /* 0x080fe20000410000 */
[----:B------:R-:W-:Y:S01]  /*fca0*/  FMNMX.FTZ R163, R225, R162, !PT ;  /* 0x000000a2e1a37209 */ /* 0x000fe20007810000 */
[-C--:B------:R-:W-:Y:S01]  /*fcb0*/  FMUL.FTZ R96, R96, R177.reuse ;  /* 0x000000b160607220 */ /* 0x080fe20000410000 */
[-C--:B------:R-:W-:Y:S01]  /*fcc0*/  FMUL.FTZ R97, R97, R177.reuse ;  /* 0x000000b161617220 */ /* 0x080fe20000410000 */
[----:B------:R-:W-:Y:S01]  /*fcd0*/  FMUL.FTZ R100, R100, R177 ;  /* 0x000000b164647220 */ /* 0x000fe20000410000 */
[----:B------:R-:W-:Y:S01]  /*fce0*/  FMNMX.FTZ R163, R224, R163, !PT ;  /* 0x000000a3e0a37209 */ /* 0x000fe20007810000 */
[----:B------:R-:W1:Y:S01]  /*fcf0*/  MUFU.TANH R161, R183 ;  /* 0x000000b700a17308 */ /* 0x000e620000002400 */
[-C--:B------:R-:W-:Y:S01]  /*fd00*/  FMUL.FTZ R101, R101, R177.reuse ;  /* 0x000000b165657220 */ /* 0x080fe20000410000 */
[----:B------:R-:W-:Y:S01]  /*fd10*/  FMUL.FTZ R104, R104, R177 ;  /* 0x000000b168687220 */ /* 0x000fe20000410000 */
[----:B------:R-:W-:Y:S01]  /*fd20*/  FMNMX.FTZ R166, R219, R163, !PT ;  /* 0x000000a3dba67209 */ /* 0x000fe20007810000 */
[-C--:B------:R-:W-:Y:S01]  /*fd30*/  FMUL.FTZ R105, R105, R177.reuse ;  /* 0x000000b169697220 */ /* 0x080fe20000410000 */
[-C--:B------:R-:W-:Y:S01]  /*fd40*/  FMUL.FTZ R108, R108, R177.reuse ;  /* 0x000000b16c6c7220 */ /* 0x080fe20000410000 */
[-C--:B------:R-:W-:Y:S01]  /*fd50*/  FMUL.FTZ R109, R109, R177.reuse ;  /* 0x000000b16d6d7220 */ /* 0x080fe20000410000 */
[----:B------:R-:W-:Y:S01]  /*fd60*/  FMNMX.FTZ R166, R220, R166, !PT ;  /* 0x000000a6dca67209 */ /* 0x000fe20007810000 */
[----:B------:R2:W1:Y:S01]  /*fd70*/  MUFU.TANH R162, R186 ;  /* 0x000000ba00a27308 */ /* 0x0004620000002400 */
[-C--:B------:R-:W-:Y:S01]  /*fd80*/  FMUL.FTZ R112, R112, R177.reuse ;  /* 0x000000b170707220 */ /* 0x080fe20000410000 */
[-C--:B------:R-:W-:Y:S01]  /*fd90*/  FMUL.FTZ R113, R113, R177.reuse ;  /* 0x000000b171717220 */ /* 0x080fe20000410000 */
[----:B------:R-:W-:Y:S01]  /*fda0*/  FMNMX.FTZ R167, R223, R166, !PT ;  /* 0x000000a6dfa77209 */ /* 0x000fe20007810000 */
[-C--:B------:R-:W-:Y:S01]  /*fdb0*/  FMUL.FTZ R116, R116, R177.reuse ;  /* 0x000000b174747220 */ /* 0x080fe20000410000 */
[-C--:B------:R-:W-:Y:S01]  /*fdc0*/  FMUL.FTZ R117, R117, R177.reuse ;  /* 0x000000b175757220 */ /* 0x080fe20000410000 */
[----:B------:R-:W-:Y:S01]  /*fdd0*/  FMUL.FTZ R120, R120, R177 ;  /* 0x000000b178787220 */ /* 0x000fe20000410000 */
[----:B------:R-:W-:Y:S01]  /*fde0*/  FMNMX.FTZ R167, R221, R167, !PT ;  /* 0x000000a7dda77209 */ /* 0x000fe20007810000 */
[----:B------:R3:W1:Y:S01]  /*fdf0*/  MUFU.TANH R163, R187 ;  /* 0x000000bb00a37308 */ /* 0x0006620000002400 */
[----:B--2---:R-:W-:Y:S01]  /*fe00*/  FMUL.FTZ R186, R198, UR36 ;  /* 0x00000024c6ba7c20 */ /* 0x004fe20008410000 */
[----:B------:R-:W-:Y:S01]  /*fe10*/  FMUL.FTZ R121, R121, R177 ;  /* 0x000000b179797220 */ /* 0x000fe20000410000 */
[----:B------:R-:W-:Y:S01]  /*fe20*/  FMNMX.FTZ R170, R222, R167, !PT ;  /* 0x000000a7deaa7209 */ /* 0x000fe20007810000 */
[-C--:B------:R-:W-:Y:S01]  /*fe30*/  FMUL.FTZ R124, R124, R177.reuse ;  /* 0x000000b17c7c7220 */ /* 0x080fe20000410000 */
[-C--:B------:R-:W-:Y:S01]  /*fe40*/  FMUL.FTZ R125, R125, R177.reuse ;  /* 0x000000b17d7d7220 */ /* 0x080fe20000410000 */
[-C--:B------:R-:W-:Y:S01]  /*fe50*/  FMUL.FTZ R128, R128, R177.reuse ;  /* 0x000000b180807220 */ /* 0x080fe20000410000 */
[----:B----4-:R-:W-:Y:S01]  /*fe60*/  FMNMX.FTZ R170, R153, R170, !PT ;  /* 0x000000aa99aa7209 */ /* 0x010fe20007810000 */
[----:B------:R-:W2:Y:S01]  /*fe70*/  MUFU.TANH R166, R190 ;  /* 0x000000be00a67308 */ /* 0x000ea20000002400 */
[----:B---3--:R-:W-:Y:S01]  /*fe80*/  FMUL.FTZ R187, R199, UR36 ;  /* 0x00000024c7bb7c20 */ /* 0x008fe20008410000 */
[-C--:B------:R-:W-:Y:S01]  /*fe90*/  FMUL.FTZ R129, R129, R177.reuse ;  /* 0x000000b181817220 */ /* 0x080fe20000410000 */
[----:B------:R-:W-:Y:S01]  /*fea0*/  FMNMX.FTZ R171, R156, R170, !PT ;  /* 0x000000aa9cab7209 */ /* 0x000fe20007810000 */
[-C--:B------:R-:W-:Y:S01]  /*feb0*/  FMUL.FTZ R132, R132, R177.reuse ;  /* 0x000000b184847220 */ /* 0x080fe20000410000 */
[-C--:B------:R-:W-:Y:S01]  /*fec0*/  FMUL.FTZ R133, R133, R177.reuse ;  /* 0x000000b185857220 */ /* 0x080fe20000410000 */
[----:B------:R-:W-:Y:S01]  /*fed0*/  FMUL.FTZ R136, R136, R177 ;  /* 0x000000b188887220 */ /* 0x000fe20000410000 */
[----:B0-----:R-:W-:Y:S01]  /*fee0*/  FMNMX.FTZ R171, R157, R171, !PT ;  /* 0x000000ab9dab7209 */ /* 0x001fe20007810000 */
[----:B------:R-:W0:Y:S01]  /*fef0*/  MUFU.TANH R167, R191 ;  /* 0x000000bf00a77308 */ /* 0x000e220000002400 */
[-C--:B------:R-:W-:Y:S01]  /*ff00*/  FMUL.FTZ R137, R137, R177.reuse ;  /* 0x000000b189897220 */ /* 0x080fe20000410000 */
[----:B------:R-:W-:Y:S01]  /*ff10*/  FMUL.FTZ R140, R140, R177 ;  /* 0x000000b18c8c7220 */ /* 0x000fe20000410000 */
[----:B-----5:R-:W-:Y:S01]  /*ff20*/  FMNMX.FTZ R174, R160, R171, !PT ;  /* 0x000000aba0ae7209 */ /* 0x020fe20007810000 */
[-C--:B------:R-:W-:Y:S01]  /*ff30*/  FMUL.FTZ R141, R141, R177.reuse ;  /* 0x000000b18d8d7220 */ /* 0x080fe20000410000 */
[-C--:B------:R-:W-:Y:S01]  /*ff40*/  FMUL.FTZ R144, R144, R177.reuse ;  /* 0x000000b190907220 */ /* 0x080fe20000410000 */
[-C--:B------:R-:W-:Y:S01]  /*ff50*/  FMUL.FTZ R145, R145, R177.reuse ;  /* 0x000000b191917220 */ /* 0x080fe20000410000 */
[----:B-1----:R-:W-:Y:S01]  /*ff60*/  FMNMX.FTZ R174, R161, R174, !PT ;  /* 0x000000aea1ae7209 */ /* 0x002fe20007810000 */
[----:B------:R-:W1:Y:S01]  /*ff70*/  MUFU.TANH R170, R194 ;  /* 0x000000c200aa7308 */ /* 0x000e620000002400 */
[-C--:B------:R-:W-:Y:S01]  /*ff80*/  FMUL.FTZ R148, R148, R177.reuse ;  /* 0x000000b194947220 */ /* 0x080fe20000410000 */
[----:B------:R-:W-:Y:S01]  /*ff90*/  FMUL.FTZ R149, R149, R177 ;  /* 0x000000b195957220 */ /* 0x000fe20000410000 */
[----:B------:R-:W-:-:S04]  /*ffa0*/  FMNMX.FTZ R174, R162, R174, !PT ;  /* 0x000000aea2ae7209 */ /* 0x000fc80007810000 */
[----:B------:R-:W-:Y:S01]  /*ffb0*/  FMNMX.FTZ R174, R163, R174, !PT ;  /* 0x000000aea3ae7209 */ /* 0x000fe20007810000 */
[----:B------:R-:W3:Y:S03]  /*ffc0*/  MUFU.TANH R171, R195 ;  /* 0x000000c300ab7308 */ /* 0x000ee60000002400 */
[----:B--2---:R-:W-:-:S04]  /*ffd0*/  FMNMX.FTZ R174, R166, R174, !PT ;  /* 0x000000aea6ae7209 */ /* 0x004fc80007810000 */
[----:B0-----:R-:W-:Y:S01]  /*ffe0*/  FMNMX.FTZ R174, R167, R174, !PT ;  /* 0x000000aea7ae7209 */ /* 0x001fe20007810000 */
[----:B------:R-:W0:Y:S03]  /*fff0*/  MUFU.TANH R186, R186 ;  /* 0x000000ba00ba7308 */ /* 0x000e260000002400 */
[----:B-1----:R-:W-:-:S05]  /*10000*/  FMNMX.FTZ R174, R170, R174, !PT ;  /* 0x000000aeaaae7209 */ /* 0x002fca0007810000 */
[----:B------:R-:W1:Y:S01]  /*10010*/  MUFU.TANH R187, R187 ;  /* 0x000000bb00bb7308 */ /* 0x000e620000002400 */
[----:B---3--:R-:W-:-:S07]  /*10020*/  FMNMX.FTZ R174, R171, R174, !PT ;  /* 0x000000aeabae7209 */ /* 0x008fce0007810000 */
[----:B------:R-:W-:Y:S01]  /*10030*/  MUFU.EX2 R182, R173 ;  /* 0x000000ad00b67308 */ /* 0x000fe20000000800 */
[----:B0-----:R-:W-:-:S07]  /*10040*/  FMNMX.FTZ R174, R186, R174, !PT ;  /* 0x000000aebaae7209 */ /* 0x001fce0007810000 */
[----:B------:R-:W-:Y:S01]  /*10050*/  MUFU.EX2 R173, R176 ;  /* 0x000000b000ad7308 */ /* 0x000fe20000000800 */
[----:B-1----:R-:W-:-:S05]  /*10060*/  FMNMX.FTZ R174, R187, R174, !PT ;  /* 0x000000aebbae7209 */ /* 0x002fca0007810000 */
[----:B------:R-:W0:Y:S02]  /*10070*/  SHFL.BFLY PT, R175, R174, 0x2, 0x1f ;  /* 0x0c401f00aeaf7f89 */ /* 0x000e2400000e0000 */
[----:B------:R-:W1:Y:S08]  /*10080*/  MUFU.EX2 R178, R164 ;  /* 0x000000a400b27308 */ /* 0x000e700000000800 */
[----:B------:R-:W-:Y:S08]  /*10090*/  MUFU.EX2 R164, R158 ;  /* 0x0000009e00a47308 */ /* 0x000ff00000000800 */
[----:B------:R2:W-:Y:S01]  /*100a0*/  MUFU.EX2 R158, R188 ;  /* 0x000000bc009e7308 */ /* 0x0005e20000000800 */
[----:B-1----:R-:W-:Y:S01]  /*100b0*/  FADD.FTZ R3, R178, R3 ;  /* 0x00000003b2037221 */ /* 0x002fe20000010000 */
[----:B0-----:R-:W-:-:S06]  /*100c0*/  FMNMX.FTZ R174, R174, R175, !PT ;  /* 0x000000afaeae7209 */ /* 0x001fcc0007810000 */
[----:B------:R-:W-:Y:S01]  /*100d0*/  MUFU.EX2 R175, R172 ;  /* 0x000000ac00af7308 */ /* 0x000fe20000000800 */
[----:B------:R-:W0:Y:S07]  /*100e0*/  SHFL.BFLY PT, R183, R174, 0x1, 0x1f ;  /* 0x0c201f00aeb77f89 */ /* 0x000e2e00000e0000 */
[----:B------:R-:W-:Y:S08]  /*100f0*/  MUFU.EX2 R172, R192 ;  /* 0x000000c000ac7308 */ /* 0x000ff00000000800 */
[----:B------:R-:W1:Y:S08]  /*10100*/  MUFU.EX2 R165, R165 ;  /* 0x000000a500a57308 */ /* 0x000e700000000800 */
[----:B------:R3:W4:Y:S01]  /*10110*/  MUFU.EX2 R179, R169 ;  /* 0x000000a900b37308 */ /* 0x0007220000000800 */
[----:B0-----:R-:W-:-:S05]  /*10120*/  FMNMX.FTZ R176, R174, R183, !PT ;  /* 0x000000b7aeb07209 */ /* 0x001fca0007810000 */
[C---:B--2---:R-:W-:Y:S01]  /*10130*/  FADD.FTZ R188, -R176.reuse, R214 ;  /* 0x000000d6b0bc7221 */ /* 0x044fe20000010100 */
[-C--:B------:R-:W-:Y:S01]  /*10140*/  FMUL.FTZ R215, R176, R12.reuse ;  /* 0x0000000cb0d77220 */ /* 0x080fe20000410000 */
[----:B------:R-:W-:Y:S01]  /*10150*/  MUFU.EX2 R183, R155 ;  /* 0x0000009b00b77308 */ /* 0x000fe20000000800 */
[----:B-1----:R-:W-:Y:S01]  /*10160*/  FADD.FTZ R3, R165, R3 ;  /* 0x00000003a5037221 */ /* 0x002fe20000010000 */
[-C--:B------:R-:W-:Y:S01]  /*10170*/  FMUL.FTZ R188, R188, R12.reuse ;  /* 0x0000000cbcbc7220 */ /* 0x080fe20000410000 */
[-CC-:B------:R-:W-:Y:S01]  /*10180*/  FFMA.FTZ R197, R216, R12.reuse, -R215.reuse ;  /* 0x0000000cd8c57223 */ /* 0x180fe200000108d7 */
[-CC-:B------:R-:W-:Y:S01]  /*10190*/  FFMA.FTZ R216, R226, R12.reuse, -R215.reuse ;  /* 0x0000000ce2d87223 */ /* 0x180fe200000108d7 */
[-CC-:B------:R-:W-:Y:S01]  /*101a0*/  FFMA.FTZ R198, R218, R12.reuse, -R215.reuse ;  /* 0x0000000cdac67223 */ /* 0x180fe200000108d7 */
[----:B------:R-:W0:Y:S01]  /*101b0*/  S2R R226, SR_CgaCtaId ;  /* 0x0000000000e27919 */ /* 0x000e220000008800 */
        /* <DEDUP_REMOVED lines=8> */
[----:B------:R-:W-:Y:S01]  /*10240*/  IADD3 R166, R14, 0x22840, RZ ;  /* 0x000228400ea67810 */ /* 0x000fe20007ffe0ff */
[-CC-:B------:R-:W-:Y:S01]  /*10250*/  FFMA.FTZ R214, R223, R12.reuse, -R215.reuse ;  /* 0x0000000cdfd67223 */ /* 0x180fe200000108d7 */
[----:B------:R-:W1:Y:S01]  /*10260*/  MUFU.EX2 R153, R198 ;  /* 0x000000c600997308 */ /* 0x000e620000000800 */
[-CC-:B---3--:R-:W-:Y:S01]  /*10270*/  FFMA.FTZ R169, R221, R12.reuse, -R215.reuse ;  /* 0x0000000cdda97223 */ /* 0x188fe200000108d7 */
[-CC-:B------:R-:W-:Y:S01]  /*10280*/  FFMA.FTZ R190, R222, R12.reuse, -R215.reuse ;  /* 0x0000000cdebe7223 */ /* 0x180fe200000108d7 */
[-CC-:B------:R-:W-:Y:S01]  /*10290*/  FFMA.FTZ R194, R167, R12.reuse, -R215.reuse ;  /* 0x0000000ca7c27223 */ /* 0x180fe200000108d7 */
[--C-:B------:R-:W-:Y:S01]  /*102a0*/  FFMA.FTZ R195, R170, R12, -R215.reuse ;  /* 0x0000000caac37223 */ /* 0x100fe200000108d7 */
[----:B------:R-:W-:Y:S01]  /*102b0*/  F2FP.BF16.F32.PACK_AB R170, R165, R178 ;  /* 0x000000b2a5aa723e */ /* 0x000fe200000010ff */
[-CC-:B------:R-:W-:Y:S01]  /*102c0*/  FFMA.FTZ R156, R156, R12.reuse, -R215.reuse ;  /* 0x0000000c9c9c7223 */ /* 0x180fe200000108d7 */
[-C--:B------:R-:W-:Y:S01]  /*102d0*/  FFMA.FTZ R157, R157, R12.reuse, -R215 ;  /* 0x0000000c9d9d7223 */ /* 0x080fe200000108d7 */
[----:B------:R-:W2:Y:S01]  /*102e0*/  MUFU.EX2 R199, R199 ;  /* 0x000000c700c77308 */ /* 0x000ea20000000800 */
[----:B------:R-:W-:Y:S01]  /*102f0*/  FADD.FTZ R3, R164, R3 ;  /* 0x00000003a4037221 */ /* 0x000fe20000010000 */
[-CC-:B------:R-:W-:Y:S01]  /*10300*/  FFMA.FTZ R160, R160, R12.reuse, -R215.reuse ;  /* 0x0000000ca0a07223 */ /* 0x180fe200000108d7 */
[-CC-:B------:R-:W-:Y:S01]  /*10310*/  FFMA.FTZ R161, R161, R12.reuse, -R215.reuse ;  /* 0x0000000ca1a17223 */ /* 0x180fe200000108d7 */
[-C--:B------:R-:W-:Y:S01]  /*10320*/  FFMA.FTZ R162, R162, R12.reuse, -R215 ;  /* 0x0000000ca2a27223 */ /* 0x080fe200000108d7 */
[----:B----4-:R-:W-:Y:S01]  /*10330*/  FADD.FTZ R3, R179, R3 ;  /* 0x00000003b3037221 */ /* 0x010fe20000010000 */
[-CC-:B------:R-:W-:Y:S01]  /*10340*/  FFMA.FTZ R163, R163, R12.reuse, -R215.reuse ;  /* 0x0000000ca3a37223 */ /* 0x180fe200000108d7 */
[----:B------:R-:W-:Y:S01]  /*10350*/  FFMA.FTZ R186, R186, R12, -R215 ;  /* 0x0000000cbaba7223 */ /* 0x000fe200000108d7 */
[----:B------:R-:W3:Y:S01]  /*10360*/  MUFU.EX2 R155, R197 ;  /* 0x000000c5009b7308 */ /* 0x000ee20000000800 */
[----:B-1----:R-:W-:Y:S01]  /*10370*/  FFMA.FTZ R0, R188, R0, R153 ;  /* 0x00000000bc007223 */ /* 0x002fe20000010099 */
[----:B------:R-:W-:Y:S01]  /*10380*/  FADD.FTZ R3, R175, R3 ;  /* 0x00000003af037221 */ /* 0x000fe20000010000 */
[----:B------:R-:W-:Y:S01]  /*10390*/  FFMA.FTZ R187, R187, R12, -R215 ;  /* 0x0000000cbbbb7223 */ /* 0x000fe200000108d7 */
[----:B------:R-:W-:Y:S01]  /*103a0*/  F2FP.BF16.F32.PACK_AB R164, R179, R164 ;  /* 0x000000a4b3a4723e */ /* 0x000fe200000010ff */
[-C--:B------:R-:W-:Y:S01]  /*103b0*/  FMUL.FTZ R26, R26, R188.reuse ;  /* 0x000000bc1a1a7220 */ /* 0x080fe20000410000 */
[----:B0-----:R-:W-:Y:S01]  /*103c0*/  PRMT R166, R226, 0x654, R166 ;  /* 0x00000654e2a67816 */ /* 0x001fe200000000a6 */
[----:B------:R-:W-:Y:S01]  /*103d0*/  FADD.FTZ R3, R182, R3 ;  /* 0x00000003b6037221 */ /* 0x000fe20000010000 */
[----:B------:R-:W0:Y:S01]  /*103e0*/  MUFU.EX2 R216, R216 ;  /* 0x000000d800d87308 */ /* 0x000e220000000800 */
[C---:B--2---:R-:W-:Y:S01]  /*103f0*/  FADD.FTZ R0, R199.reuse, R0 ;  /* 0x00000000c7007221 */ /* 0x044fe20000010000 */
[----:B------:R1:W-:Y:S01]  /*10400*/  SYNCS.ARRIVE.TRANS64.RED.A1T0 RZ, [R166+URZ], RZ ;  /* 0x000000ffa6ff79a7 */ /* 0x0003e2000810043f */
[----:B------:R-:W-:Y:S01]  /*10410*/  F2FP.BF16.F32.PACK_AB R153, R199, R153 ;  /* 0x00000099c799723e */ /* 0x000fe200000010ff */
        /* <DEDUP_REMOVED lines=20> */
[----:B------:R0:W-:Y:S01]  /*10560*/  MUFU.EX2 R174, R196 ;  /* 0x000000c400ae7308 */ /* 0x0001e20000000800 */
[----:B-1----:R-:W-:Y:S01]  /*10570*/  FADD.FTZ R166, R217, R0 ;  /* 0x00000000d9a67221 */ /* 0x002fe20000010000 */
[-C--:B------:R-:W-:Y:S01]  /*10580*/  FMUL.FTZ R58, R58, R188.reuse ;  /* 0x000000bc3a3a7220 */ /* 0x080fe20000410000 */
[-C--:B------:R-:W-:Y:S01]  /*10590*/  FMUL.FTZ R59, R59, R188.reuse ;  /* 0x000000bc3b3b7220 */ /* 0x080fe20000410000 */
[-C--:B------:R-:W-:Y:S01]  /*105a0*/  FMUL.FTZ R62, R62, R188.reuse ;  /* 0x000000bc3e3e7220 */ /* 0x080fe20000410000 */
[-C--:B------:R-:W-:Y:S01]  /*105b0*/  FMUL.FTZ R63, R63, R188.reuse ;  /* 0x000000bc3f3f7220 */ /* 0x080fe20000410000 */
[-C--:B------:R-:W-:Y:S01]  /*105c0*/  FMUL.FTZ R66, R66, R188.reuse ;  /* 0x000000bc42427220 */ /* 0x080fe20000410000 */
[----:B------:R-:W-:Y:S01]  /*105d0*/  FMUL.FTZ R67, R67, R188 ;  /* 0x000000bc43437220 */ /* 0x000fe20000410000 */
[----:B------:R-:W-:Y:S01]  /*105e0*/  MUFU.EX2 R220, R220 ;  /* 0x000000dc00dc7308 */ /* 0x000fe20000000800 */
[----:B0-----:R-:W-:Y:S01]  /*105f0*/  FFMA.FTZ R196, R171, R12, -R215 ;  /* 0x0000000cabc47223 */ /* 0x001fe200000108d7 */
[----:B--2---:R-:W-:Y:S01]  /*10600*/  FADD.FTZ R166, R218, R166 ;  /* 0x000000a6daa67221 */ /* 0x004fe20000010000 */
        /* <DEDUP_REMOVED lines=23> */
[----:B------:R-:W-:Y:S01]  /*10780*/  F2FP.BF16.F32.PACK_AB R166, R182, R175 ;  /* 0x000000afb6a6723e */ /* 0x000fe200000010ff */
[-C--:B------:R-:W-:Y:S01]  /*10790*/  FMUL.FTZ R107, R107, R188.reuse ;  /* 0x000000bc6b6b7220 */ /* 0x080fe20000410000 */
[C---:B------:R-:W-:Y:S01]  /*107a0*/  F2FP.BF16.F32.PACK_AB R171, R220.reuse, R171 ;  /* 0x000000abdcab723e */ /* 0x040fe200000010ff */
[----:B------:R-:W-:Y:S01]  /*107b0*/  FADD.FTZ R165, R220, R165 ;  /* 0x000000a5dca57221 */ /* 0x000fe20000010000 */
[-C--:B------:R-:W-:Y:S01]  /*107c0*/  FMUL.FTZ R110, R110, R188.reuse ;  /* 0x000000bc6e6e7220 */ /* 0x080fe20000410000 */
[-C--:B------:R-:W-:Y:S01]  /*107d0*/  FMUL.FTZ R111, R111, R188.reuse ;  /* 0x000000bc6f6f7220 */ /* 0x080fe20000410000 */
[----:B------:R-:W0:Y:S01]  /*107e0*/  MUFU.EX2 R167, R190 ;  /* 0x000000be00a77308 */ /* 0x000e220000000800 */
[----:B-1----:R-:W-:Y:S01]  /*107f0*/  FADD.FTZ R165, R214, R165 ;  /* 0x000000a5d6a57221 */ /* 0x002fe20000010000 */
[----:B--2---:R-:W-:Y:S01]  /*10800*/  F2FP.BF16.F32.PACK_AB R169, R218, R217 ;  /* 0x000000d9daa9723e */ /* 0x004fe200000010ff */
[-C--:B------:R-:W-:Y:S01]  /*10810*/  FMUL.FTZ R114, R114, R188.reuse ;  /* 0x000000bc72727220 */ /* 0x080fe20000410000 */
[-C--:B------:R-:W-:Y:S01]  /*10820*/  FMUL.FTZ R115, R115, R188.reuse ;  /* 0x000000bc73737220 */ /* 0x080fe20000410000 */
[-C--:B------:R-:W-:Y:S01]  /*10830*/  FMUL.FTZ R118, R118, R188.reuse ;  /* 0x000000bc76767220 */ /* 0x080fe20000410000 */
[-C--:B------:R-:W-:Y:S01]  /*10840*/  FMUL.FTZ R119, R119, R188.reuse ;  /* 0x000000bc77777220 */ /* 0x080fe20000410000 */
[----:B------:R-:W-:Y:S01]  /*10850*/  FMUL.FTZ R122, R122, R188 ;  /* 0x000000bc7a7a7220 */ /* 0x000fe20000410000 */
        /* <DEDUP_REMOVED lines=21> */
[----:B------:R-:W-:-:S03]  /*109b0*/  FMUL.FTZ R151, R151, R188 ;  /* 0x000000bc97977220 */ /* 0x000fc60000410000 */
[----:B------:R-:W1:Y:S08]  /*109c0*/  MUFU.EX2 R157, R157 ;  /* 0x0000009d009d7308 */ /* 0x000e700000000800 */
[----:B------:R-:W3:Y:S08]  /*109d0*/  MUFU.EX2 R180, R180 ;  /* 0x000000b400b47308 */ /* 0x000ef00000000800 */
[----:B------:R4:W-:Y:S08]  /*109e0*/  MUFU.EX2 R0, R160 ;  /* 0x000000a000007308 */ /* 0x0009f00000000800 */
[----:B------:R-:W5:Y:S01]  /*109f0*/  MUFU.EX2 R181, R181 ;  /* 0x000000b500b57308 */ /* 0x000f620000000800 */
[----:B----4-:R-:W-:-:S07]  /*10a00*/  FADD.FTZ R160, R173, R3 ;  /* 0x00000003ada07221 */ /* 0x010fce0000010000 */
[----:B------:R4:W5:Y:S08]  /*10a10*/  MUFU.EX2 R175, R161 ;  /* 0x000000a100af7308 */ /* 0x0009700000000800 */
[----:B------:R-:W5:Y:S01]  /*10a20*/  MUFU.EX2 R184, R184 ;  /* 0x000000b800b87308 */ /* 0x000f620000000800 */
[----:B----4-:R-:W-:-:S04]  /*10a30*/  FADD.FTZ R161, R191, R178 ;  /* 0x000000b2bfa17221 */ /* 0x010fc80000010000 */
[----:B--2---:R-:W-:-:S03]  /*10a40*/  FADD.FTZ R161, R156, R161 ;  /* 0x000000a19ca17221 */ /* 0x004fc60000010000 */
[----:B------:R0:W-:Y:S08]  /*10a50*/  MUFU.EX2 R3, R162 ;  /* 0x000000a200037308 */ /* 0x0001f00000000800 */
[----:B------:R-:W2:Y:S01]  /*10a60*/  MUFU.EX2 R185, R185 ;  /* 0x000000b900b97308 */ /* 0x000ea20000000800 */
[C---:B0-----:R-:W-:Y:S01]  /*10a70*/  FADD.FTZ R162, R159.reuse, R160 ;  /* 0x000000a09fa27221 */ /* 0x041fe20000010000 */
[----:B------:R-:W-:-:S06]  /*10a80*/  F2FP.BF16.F32.PACK_AB R160, R159, R173 ;  /* 0x000000ad9fa0723e */ /* 0x000fcc00000010ff */
[----:B------:R1:W0:Y:S08]  /*10a90*/  MUFU.EX2 R159, R163 ;  /* 0x000000a3009f7308 */ /* 0x0002300000000800 */
[----:B------:R-:W4:Y:S01]  /*10aa0*/  MUFU.EX2 R192, R192 ;  /* 0x000000c000c07308 */ /* 0x000f220000000800 */
[C---:B-1----:R-:W-:Y:S01]  /*10ab0*/  FADD.FTZ R163, R157.reuse, R161 ;  /* 0x000000a19da37221 */ /* 0x042fe20000010000 */
[----:B------:R-:W-:Y:S01]  /*10ac0*/  F2FP.BF16.F32.PACK_AB R161, R157, R156 ;  /* 0x0000009c9da1723e */ /* 0x000fe200000010ff */
[----:B---3--:R-:W-:Y:S01]  /*10ad0*/  FADD.FTZ R156, R180, R162 ;  /* 0x000000a2b49c7221 */ /* 0x008fe20000010000 */
[----:B-----5:R-:W-:Y:S01]  /*10ae0*/  F2FP.BF16.F32.PACK_AB R162, R181, R180 ;  /* 0x000000b4b5a2723e */ /* 0x020fe200000010ff */
[----:B------:R-:W-:Y:S01]  /*10af0*/  FADD.FTZ R157, R0, R163 ;  /* 0x000000a3009d7221 */ /* 0x000fe20000010000 */
[----:B------:R-:W-:Y:S01]  /*10b00*/  F2FP.BF16.F32.PACK_AB R163, R175, R0 ;  /* 0x00000000afa3723e */ /* 0x000fe200000010ff */
[----:B------:R-:W-:Y:S01]  /*10b10*/  FADD.FTZ R156, R181, R156 ;  /* 0x0000009cb59c7221 */ /* 0x000fe20000010000 */
[----:B------:R-:W1:Y:S01]  /*10b20*/  MUFU.EX2 R189, R189 ;  /* 0x000000bd00bd7308 */ /* 0x000e620000000800 */
[----:B------:R-:W-:-:S02]  /*10b30*/  FADD.FTZ R157, R175, R157 ;  /* 0x0000009daf9d7221 */ /* 0x000fc40000010000 */
[----:B------:R-:W-:Y:S01]  /*10b40*/  FADD.FTZ R0, R184, R156 ;  /* 0x0000009cb8007221 */ /* 0x000fe20000010000 */
[----:B--2---:R-:W-:Y:S01]  /*10b50*/  F2FP.BF16.F32.PACK_AB R156, R185, R184 ;  /* 0x000000b8b99c723e */ /* 0x004fe200000010ff */
[----:B------:R-:W-:Y:S02]  /*10b60*/  FADD.FTZ R157, R3, R157 ;  /* 0x0000009d039d7221 */ /* 0x000fe40000010000 */
[----:B------:R-:W-:Y:S01]  /*10b70*/  FADD.FTZ R0, R185, R0 ;  /* 0x00000000b9007221 */ /* 0x000fe20000010000 */
[----:B------:R-:W2:Y:S01]  /*10b80*/  MUFU.EX2 R194, R194 ;  /* 0x000000c200c27308 */ /* 0x000ea20000000800 */
[C---:B0-----:R-:W-:Y:S01]  /*10b90*/  FADD.FTZ R178, R159.reuse, R157 ;  /* 0x0000009d9fb27221 */ /* 0x041fe20000010000 */
[----:B------:R-:W-:Y:S01]  /*10ba0*/  F2FP.BF16.F32.PACK_AB R157, R159, R3 ;  /* 0x000000039f9d723e */ /* 0x000fe200000010ff */
[----:B------:R-:W-:Y:S02]  /*10bb0*/  FADD.FTZ R0, R158, R0 ;  /* 0x000000009e007221 */ /* 0x000fe40000010000 */
[----:B----4-:R-:W-:-:S03]  /*10bc0*/  FADD.FTZ R178, R192, R178 ;  /* 0x000000b2c0b27221 */ /* 0x010fc60000010000 */
        /* <DEDUP_REMOVED lines=12> */
[----:B------:R-:W-:Y:S01]  /*10c90*/  FADD.FTZ R3, R174, R3 ;  /* 0x00000003ae037221 */ /* 0x000fe20000010000 */
[C---:B------:R-:W-:Y:S02]  /*10ca0*/  F2FP.BF16.F32.PACK_AB R174, R183.reuse, R174 ;  /* 0x000000aeb7ae723e */ /* 0x040fe400000010ff */
[----:B------:R-:W1:Y:S01]  /*10cb0*/  MUFU.EX2 R187, R187 ;  /* 0x000000bb00bb7308 */ /* 0x000e620000000800 */
[C---:B--2---:R-:W-:Y:S01]  /*10cc0*/  FADD.FTZ R0, R196.reuse, R178 ;  /* 0x000000b2c4007221 */ /* 0x044fe20000010000 */
[----:B------:R-:W-:Y:S01]  /*10cd0*/  F2FP.BF16.F32.PACK_AB R173, R196, R173 ;  /* 0x000000adc4ad723e */ /* 0x000fe200000010ff */
[----:B------:R-:W-:Y:S02]  /*10ce0*/  FADD.FTZ R3, R183, R3 ;  /* 0x00000003b7037221 */ /* 0x000fe40000010000 */
[----:B0-----:R-:W-:-:S04]  /*10cf0*/  FADD.FTZ R0, R175, R0 ;  /* 0x00000000af007221 */ /* 0x001fc80000010000 */
[C---:B-1----:R-:W-:Y:S01]  /*10d00*/  FADD.FTZ R0, R187.reuse, R0 ;  /* 0x00000000bb007221 */ /* 0x042fe20000010000 */
[----:B------:R-:W-:Y:S01]  /*10d10*/  F2FP.BF16.F32.PACK_AB R175, R187, R175 ;  /* 0x000000afbbaf723e */ /* 0x000fe200000010ff */
[----:B------:R-:W-:Y:S06]  /*10d20*/  @!P0 BRA `(.L_x_5297) ;  /* 0x0000000000048947 */ /* 0x000fec0003800000 */
[----:B------:R-:W-:Y:S01]  /*10d30*/  BPT.TRAP 0x1 ;  /* 0x000000040000795c */ /* 0x000fe20000300000 */
.L_x_5297:
[----:B------:R0:W1:Y:S01]  /*10d40*/  SYNCS.PHASECHK.TRANS64.TRYWAIT P1, [R14+URZ+0x22850], R15 ;  /* 0x0228500f0e0075a7 */ /* 0x000062000802017f */
[----:B------:R-:W-:Y:S05]  /*10d50*/  @!P0 BRA `(.L_x_5298) ;  /* 0x0000000000048947 */ /* 0x000fea0003800000 */
[----:B------:R-:W-:Y:S01]  /*10d60*/  BPT.TRAP 0x1 ;  /* 0x000000040000795c */ /* 0x000fe20000300000 */
.L_x_5298:
[----:B------:R-:W-:Y:S04]  /*10d70*/  BSSY B0, `(.L_x_5299) ;  /* 0x0000004000007945 */ /* 0x000fe80003800000 */
[----:B-1----:R-:W-:Y:S05]  /*10d80*/  @P1 BRA `(.L_x_5300) ;  /* 0x0000000000081947 */ /* 0x002fea0003800000 */
[----:B------:R-:W1:Y:S02]  /*10d90*/  SYNCS.PHASECHK.TRANS64.TRYWAIT P1, [R14+URZ+0x22850], R15 ;  /* 0x0228500f0e0075a7 */ /* 0x000e64000802017f */
[----:B-1----:R-:W-:Y:S05]  /*10da0*/  @!P1 BRA `(.L_x_5301) ;  /* 0x000000c000849947 */ /* 0x002fea0003800000 */
.L_x_5300:
[----:B------:R-:W-:Y:S05]  /*10db0*/  BSYNC B0 ;  /* 0x0000000000007941 */ /* 0x000fea0003800000 */
.L_x_5299:
        /* <DEDUP_REMOVED lines=53> */
.L_x_5302:
[----:B------:R-:W0:Y:S01]  /*11110*/  S2R R15, SR_CgaCtaId ;  /* 0x00000000000f7919 */ /* 0x000e220000008800 */
[C---:B------:R-:W-:Y:S01]  /*11120*/  ISETP.GT.AND P1, PT, R13.reuse, RZ, PT ;  /* 0x000000ff0d00720c */ /* 0x040fe20003f24270 */
[----:B------:R-:W-:Y:S02]  /*11130*/  VIADD R14, R14, 0x22860 ;  /* 0x000228600e0e7836 */ /* 0x000fe40000000000 */
[----:B------:R-:W-:Y:S02]  /*11140*/  VIADD R13, R13, 0xffffffff ;  /* 0xffffffff0d0d7836 */ /* 0x000fe40000000000 */
[----:B------:R-:W-:Y:S02]  /*11150*/  IMAD.MOV.U32 R214, RZ, RZ, R176 ;  /* 0x000000ffffd67224 */ /* 0x000fe400078e00b0 */
[----:B------:R-:W-:Y:S01]  /*11160*/  IMAD.MOV.U32 R215, RZ, RZ, R20 ;  /* 0x000000ffffd77224 */ /* 0x000fe200078e0014 */
[----:B0-----:R-:W-:-:S04]  /*11170*/  PRMT R14, R15, 0x654, R14 ;  /* 0x000006540f0e7816 */ /* 0x001fc8000000000e */
[----:B------:R1:W-:Y:S01]  /*11180*/  SYNCS.ARRIVE.TRANS64.RED.A1T0 RZ, [R14+URZ], RZ ;  /* 0x000000ff0eff79a7 */ /* 0x0003e2000810043f */
[----:B------:R-:W-:Y:S05]  /*11190*/  @P1 BRA `(.L_x_5303) ;  /* 0xffffffd800c01947 */ /* 0x000fea000383ffff */
.L_x_5291:
[----:B------:R-:W2:Y:S01]  /*111a0*/  LDL.LU R171, [R1+0x44] ;  /* 0x0000440001ab7983 */ /* 0x000ea20000300800 */
[----:B------:R-:W-:Y:S05]  /*111b0*/  WARPSYNC.ALL ;  /* 0x0000000000007948 */ /* 0x000fea0003800000 */
[----:B------:R-:W3:Y:S01]  /*111c0*/  SHFL.BFLY PT, R4, R3, 0x2, 0x1f ;  /* 0x0c401f0003047f89 */ /* 0x000ee200000e0000 */
[----:B------:R-:W-:Y:S01]  /*111d0*/  IADD3 R22, R22, 0x1, RZ ;  /* 0x0000000116167810 */ /* 0x000fe20007ffe0ff */
[----:B------:R4:W-:Y:S08]  /*111e0*/  BAR.ARV R21, 0x100 ;  /* 0x000400150000751d */ /* 0x0009f00000002000 */
[----:B------:R-:W-:Y:S06]  /*111f0*/  BAR.ARV 0x8, 0x180 ;  /* 0x0206000000007b1d */ /* 0x000fec0000002000 */
[----:B------:R-:W-:Y:S01]  /*11200*/  ISETP.NE.AND P0, PT, R22, 0x2, PT ;  /* 0x000000021600780c */ /* 0x000fe20003f05270 */
[----:B------:R-:W5:Y:S01]  /*11210*/  SHFL.BFLY PT, R7, R0, 0x2, 0x1f ;  /* 0x0c401f0000077f89 */ /* 0x000f6200000e0000 */
[----:B------:R-:W-:-:S02]  /*11220*/  PLOP3.LUT P1, PT, PT, PT, PT, 0x8, 0x0 ;  /* 0x000000000000781c */ /* 0x000fc40003f2e170 */
[----:B------:R-:W-:Y:S01]  /*11230*/  SEL R22, R22, RZ, P0 ;  /* 0x000000ff16167207 */ /* 0x000fe20000000000 */
[----:B---3--:R-:W-:Y:S01]  /*11240*/  FADD.FTZ R4, R4, R3 ;  /* 0x0000000304047221 */ /* 0x008fe20000010000 */
[----:B------:R-:W-:-:S04]  /*11250*/  SEL R3, RZ, 0x1, P0 ;  /* 0x00000001ff037807 */ /* 0x000fc80000000000 */
[----:B------:R-:W3:Y:S01]  /*11260*/  SHFL.BFLY PT, R5, R4, 0x1, 0x1f ;  /* 0x0c201f0004057f89 */ /* 0x000ee200000e0000 */
[----:B------:R-:W-:Y:S01]  /*11270*/  LOP3.LUT R202, R202, R3, RZ, 0x3c, !PT ;  /* 0x00000003caca7212 */ /* 0x000fe200078e3cff */
[----:B-----5:R-:W-:Y:S01]  /*11280*/  FADD.FTZ R8, R7, R0 ;  /* 0x0000000007087221 */ /* 0x020fe20000010000 */
[----:B------:R-:W-:-:S04]  /*11290*/  IMAD.MOV.U32 R7, RZ, RZ, RZ ;  /* 0x000000ffff077224 */ /* 0x000fc800078e00ff */
[----:B------:R-:W5:Y:S01]  /*112a0*/  SHFL.BFLY PT, R9, R8, 0x1, 0x1f ;  /* 0x0c201f0008097f89 */ /* 0x000f6200000e0000 */
[----:B---3--:R-:W-:Y:S01]  /*112b0*/  FADD.FTZ R5, R4, R5 ;  /* 0x0000000504057221 */ /* 0x008fe20000010000 */
[----:B------:R-:W-:-:S04]  /*112c0*/  IMAD.MOV.U32 R4, RZ, RZ, RZ ;  /* 0x000000ffff047224 */ /* 0x000fc800078e00ff */
[----:B------:R-:W-:-:S13]  /*112d0*/  FSETP.NE.FTZ.AND P2, PT, R5, RZ, PT ;  /* 0x000000ff0500720b */ /* 0x000fda0003f55000 */
[----:B------:R-:W3:Y:S01]  /*112e0*/  @P2 MUFU.RCP R7, R5 ;  /* 0x0000000500072308 */ /* 0x000ee20000001000 */
[----:B-----5:R-:W-:Y:S01]  /*112f0*/  FADD.FTZ R6, R8, R9 ;  /* 0x0000000908067221 */ /* 0x020fe20000010000 */
[----:B------:R-:W-:Y:S02]  /*11300*/  IMAD.MOV.U32 R9, RZ, RZ, -0x800000 ;  /* 0xff800000ff097424 */ /* 0x000fe400078e00ff */
[----:B------:R-:W-:Y:S02]  /*11310*/  IMAD.MOV.U32 R8, RZ, RZ, -0x800000 ;  /* 0xff800000ff087424 */ /* 0x000fe400078e00ff */
[----:B------:R-:W-:Y:S02]  /*11320*/  FSETP.NE.FTZ.AND P3, PT, R6, RZ, PT ;  /* 0x000000ff0600720b */ /* 0x000fe40003f75000 */
[----:B------:R-:W-:Y:S01]  /*11330*/  @P2 MUFU.LG2 R19, R5 ;  /* 0x0000000500132308 */ /* 0x000fe20000000c00 */
[-C--:B---3--:R-:W-:Y:S01]  /*11340*/  FMUL.FTZ R155, R56, R7.reuse ;  /* 0x00000007389b7220 */ /* 0x088fe20000410000 */
[-C--:B------:R-:W-:Y:S01]  /*11350*/  FMUL.FTZ R158, R68, R7.reuse ;  /* 0x00000007449e7220 */ /* 0x080fe20000410000 */
[----:B------:R-:W-:-:S08]  /*11360*/  FMUL.FTZ R159, R72, R7 ;  /* 0x00000007489f7220 */ /* 0x000fd00000410000 */
[----:B------:R-:W3:Y:S01]  /*11370*/  @P3 MUFU.RCP R4, R6 ;  /* 0x0000000600043308 */ /* 0x000ee20000001000 */
[-C--:B------:R-:W-:Y:S01]  /*11380*/  FMUL.FTZ R160, R76, R7.reuse ;  /* 0x000000074ca07220 */ /* 0x080fe20000410000 */
[-C--:B------:R-:W-:Y:S01]  /*11390*/  FMUL.FTZ R161, R80, R7.reuse ;  /* 0x0000000750a17220 */ /* 0x080fe20000410000 */
[-C--:B------:R-:W-:Y:S01]  /*113a0*/  FMUL.FTZ R162, R84, R7.reuse ;  /* 0x0000000754a27220 */ /* 0x080fe20000410000 */
[-C--:B------:R-:W-:Y:S01]  /*113b0*/  FMUL.FTZ R163, R88, R7.reuse ;  /* 0x0000000758a37220 */ /* 0x080fe20000410000 */
[-C--:B------:R-:W-:Y:S01]  /*113c0*/  FMUL.FTZ R0, R24, R7.reuse ;  /* 0x0000000718007220 */ /* 0x080fe20000410000 */
[-C--:B------:R-:W-:Y:S01]  /*113d0*/  FMUL.FTZ R25, R25, R7.reuse ;  /* 0x0000000719197220 */ /* 0x080fe20000410000 */
[-C--:B------:R-:W-:Y:S01]  /*113e0*/  FMUL.FTZ R28, R28, R7.reuse ;  /* 0x000000071c1c7220 */ /* 0x080fe20000410000 */
[----:B------:R-:W5:Y:S01]  /*113f0*/  @P3 MUFU.LG2 R5, R6 ;  /* 0x0000000600053308 */ /* 0x000f620000000c00 */
[-C--:B------:R-:W-:Y:S01]  /*11400*/  FMUL.FTZ R29, R29, R7.reuse ;  /* 0x000000071d1d7220 */ /* 0x080fe20000410000 */
[-C--:B01----:R-:W-:Y:S01]  /*11410*/  FMUL.FTZ R14, R32, R7.reuse ;  /* 0x00000007200e7220 */ /* 0x083fe20000410000 */
        /* <DEDUP_REMOVED lines=52> */
[-C--:B---3--:R-:W-:Y:S01]  /*11760*/  FMUL.FTZ R7, R30, R4.reuse ;  /* 0x000000041e077220 */ /* 0x088fe20000410000 */
[C---:B------:R-:W-:Y:S01]  /*11770*/  @P2 FMUL.FTZ R24, R12.reuse, 0.69314718246459960938 ;  /* 0x3f3172180c182820 */ /* 0x040fe20000410000 */
[----:B----4-:R-:W-:Y:S01]  /*11780*/  @P3 FMUL.FTZ R21, R12, 0.69314718246459960938 ;  /* 0x3f3172180c153820 */ /* 0x010fe20000410000 */
[----:B------:R-:W-:Y:S01]  /*11790*/  @P2 FMUL.FTZ R19, R19, 0.69314718246459960938 ;  /* 0x3f31721813132820 */ /* 0x000fe20000410000 */
[----:B-----5:R-:W-:Y:S01]  /*117a0*/  @P3 FMUL.FTZ R30, R5, 0.69314718246459960938 ;  /* 0x3f317218051e3820 */ /* 0x020fe20000410000 */
        /* <DEDUP_REMOVED lines=67> */
.L_x_5232:
        /* <DEDUP_REMOVED lines=11> */
[----:B------:R-:W4:Y:S01]  /*11c90*/  LDL.LU R172, [R1+0x3c] ;  /* 0x00003c0001ac7983 */ /* 0x000f220000300800 */
[----:B------:R-:W1:Y:S01]  /*11ca0*/  S2R R4, SR_SWINHI ;  /* 0x0000000000047919 */ /* 0x000e620000002f00 */
[----:B------:R-:W-:Y:S05]  /*11cb0*/  WARPSYNC.ALL ;  /* 0x0000000000007948 */ /* 0x000fea0003800000 */
[----:B------:R-:W-:Y:S01]  /*11cc0*/  F2FP.BF16.F32.PACK_AB R7, R12, R7 ;  /* 0x000000070c07723e */ /* 0x000fe200000010ff */
[----:B------:R-:W-:Y:S01]  /*11cd0*/  ULDC.64 UR4, c[0x0][0xc00] ;  /* 0x0003000000047ab9 */ /* 0x000fe20000000a00 */
[----:B------:R-:W-:Y:S01]  /*11ce0*/  F2FP.BF16.F32.PACK_AB R13, R43, R13 ;  /* 0x0000000d2b0d723e */ /* 0x000fe200000010ff */
        /* <DEDUP_REMOVED lines=19> */
[----:B------:R-:W-:-:S04]  /*11e20*/  IADD3 R5, P2, R112, 0x40, RZ ;  /* 0x0000004070057810 */ /* 0x000fc80007f5e0ff */
[----:B------:R-:W-:Y:S02]  /*11e30*/  LOP3.LUT R24, R5, 0x380, RZ, 0xc0, !PT ;  /* 0x0000038005187812 */ /* 0x000fe400078ec0ff */
[----:B------:R-:W-:Y:S02]  /*11e40*/  IADD3 R97, P1, R112, 0x20, RZ ;  /* 0x0000002070617810 */ /* 0x000fe40007f3e0ff */
[----:B------:R-:W-:Y:S02]  /*11e50*/  SHF.R.U64 R24, R24, 0x3, RZ ;  /* 0x0000000318187819 */ /* 0x000fe400000012ff */
[----:B------:R-:W-:Y:S02]  /*11e60*/  LOP3.LUT R96, R97, 0x380, RZ, 0xc0, !PT ;  /* 0x0000038061607812 */ /* 0x000fe400078ec0ff */
[----:B------:R-:W-:Y:S02]  /*11e70*/  LOP3.LUT R24, R24, R5, RZ, 0x3c, !PT ;  /* 0x0000000518187212 */ /* 0x000fe400078e3cff */
[----:B------:R-:W-:-:S02]  /*11e80*/  LOP3.LUT R5, R112, 0x380, RZ, 0xc0, !PT ;  /* 0x0000038070057812 */ /* 0x000fc400078ec0ff */
[----:B------:R-:W-:Y:S02]  /*11e90*/  SHF.R.U64 R96, R96, 0x3, RZ ;  /* 0x0000000360607819 */ /* 0x000fe400000012ff */
[----:B------:R-:W-:Y:S02]  /*11ea0*/  SHF.R.U64 R5, R5, 0x3, RZ ;  /* 0x0000000305057819 */ /* 0x000fe400000012ff */
[----:B------:R-:W-:Y:S02]  /*11eb0*/  LOP3.LUT R96, R96, R97, RZ, 0x3c, !PT ;  /* 0x0000006160607212 */ /* 0x000fe400078e3cff */
[----:B------:R-:W-:Y:S01]  /*11ec0*/  LOP3.LUT R4, R5, R112, RZ, 0x3c, !PT ;  /* 0x0000007005047212 */ /* 0x000fe200078e3cff */
[--C-:B------:R-:W-:Y:S01]  /*11ed0*/  IMAD.MOV.U32 R5, RZ, RZ, R113.reuse ;  /* 0x000000ffff057224 */ /* 0x100fe200078e0071 */
[C---:B------:R-:W-:Y:S01]  /*11ee0*/  IADD3 R111, P3, R112.reuse, 0x60, RZ ;  /* 0x00000060706f7810 */ /* 0x040fe20007f7e0ff */
[----:B------:R-:W-:Y:S01]  /*11ef0*/  IMAD.X R97, RZ, RZ, R113, P1 ;  /* 0x000000ffff617224 */ /* 0x000fe200008e0671 */
[----:B------:R-:W-:-:S02]  /*11f00*/  IADD3 R101, P4, R112, 0x4000, RZ ;  /* 0x0000400070657810 */ /* 0x000fc40007f9e0ff */
[----:B------:R-:W-:Y:S02]  /*11f10*/  IADD3 R105, P1, R112, 0x4060, RZ ;  /* 0x0000406070697810 */ /* 0x000fe40007f3e0ff */
[----:B------:R-:W-:Y:S02]  /*11f20*/  LOP3.LUT R110, R111, 0x380, RZ, 0xc0, !PT ;  /* 0x000003806f6e7812 */ /* 0x000fe400078ec0ff */
[----:B------:R-:W-:Y:S02]  /*11f30*/  MOV R30, R4 ;  /* 0x00000004001e7202 */ /* 0x000fe40000000f00 */
[----:B------:R-:W-:Y:S02]  /*11f40*/  LOP3.LUT R100, R101, 0x380, RZ, 0xc0, !PT ;  /* 0x0000038065647812 */ /* 0x000fe400078ec0ff */
[----:B------:R-:W-:Y:S02]  /*11f50*/  LOP3.LUT R104, R105, 0x380, RZ, 0xc0, !PT ;  /* 0x0000038069687812 */ /* 0x000fe400078ec0ff */
[----:B------:R-:W-:Y:S01]  /*11f60*/  F2FP.BF16.F32.PACK_AB R4, R25, R0 ;  /* 0x000000001904723e */ /* 0x000fe200000010ff */
[----:B------:R-:W-:Y:S01]  /*11f70*/  IMAD.X R25, RZ, RZ, R113, P2 ;  /* 0x000000ffff197224 */ /* 0x000fe200010e0671 */
[----:B------:R-:W-:-:S02]  /*11f80*/  F2FP.BF16.F32.PACK_AB R5, R6, R26 ;  /* 0x0000001a0605723e */ /* 0x000fc400000010ff */
[----:B------:R-:W-:Y:S02]  /*11f90*/  F2FP.BF16.F32.PACK_AB R6, R29, R28 ;  /* 0x0000001c1d06723e */ /* 0x000fe400000010ff */
[----:B------:R-:W-:Y:S02]  /*11fa0*/  IADD3 R29, P2, R112, 0x8000, RZ ;  /* 0x00008000701d7810 */ /* 0x000fe40007f5e0ff */
[----:B------:R-:W-:Y:S02]  /*11fb0*/  SHF.R.U64 R110, R110, 0x3, RZ ;  /* 0x000000036e6e7819 */ /* 0x000fe400000012ff */
[----:B------:R-:W-:Y:S02]  /*11fc0*/  SHF.R.U64 R100, R100, 0x3, RZ ;  /* 0x0000000364647819 */ /* 0x000fe400000012ff */
[----:B------:R-:W-:Y:S02]  /*11fd0*/  SHF.R.U64 R104, R104, 0x3, RZ ;  /* 0x0000000368687819 */ /* 0x000fe400000012ff */
[----:B------:R-:W-:-:S02]  /*11fe0*/  LOP3.LUT R0, R29, 0x380, RZ, 0xc0, !PT ;  /* 0x000003801d007812 */ /* 0x000fc400078ec0ff */
[----:B------:R-:W-:Y:S01]  /*11ff0*/  LOP3.LUT R110, R110, R111, RZ, 0x3c, !PT ;  /* 0x0000006f6e6e7212 */ /* 0x000fe200078e3cff */
[--C-:B------:R-:W-:Y:S01]  /*12000*/  IMAD.X R111, RZ, RZ, R113.reuse, P3 ;  /* 0x000000ffff6f7224 */ /* 0x100fe200018e0671 */
[----:B------:R-:W-:Y:S01]  /*12010*/  LOP3.LUT R100, R100, R101, RZ, 0x3c, !PT ;  /* 0x0000006564647212 */ /* 0x000fe200078e3cff */
[----:B------:R0:W-:Y:S01]  /*12020*/  STSM.16.M88.4 [R30], R4 ;  /* 0x000000041e007844 */ /* 0x0001e20000000200 */
[----:B------:R-:W-:Y:S01]  /*12030*/  LOP3.LUT R104, R104, R105, RZ, 0x3c, !PT ;  /* 0x0000006968687212 */ /* 0x000fe200078e3cff */
[----:B------:R-:W-:Y:S01]  /*12040*/  IMAD.X R101, RZ, RZ, R113, P4 ;  /* 0x000000ffff657224 */ /* 0x000fe200020e0671 */
[C---:B------:R-:W-:Y:S02]  /*12050*/  IADD3 R105, P3, R112.reuse, 0x8020, RZ ;  /* 0x0000802070697810 */ /* 0x040fe40007f7e0ff */
[C---:B------:R-:W-:Y:S02]  /*12060*/  IADD3 R115, P4, R112.reuse, 0x8040, RZ ;  /* 0x0000804070737810 */ /* 0x040fe40007f9e0ff */
[----:B------:R-:W-:-:S02]  /*12070*/  IADD3 R109, P5, R112, 0x4020, RZ ;  /* 0x00004020706d7810 */ /* 0x000fc40007fbe0ff */
[----:B------:R-:W-:Y:S02]  /*12080*/  IADD3 R107, P0, R112, 0x4040, RZ ;  /* 0x00004040706b7810 */ /* 0x000fe40007f1e0ff */
[----:B------:R-:W-:Y:S02]  /*12090*/  LOP3.LUT R12, R105, 0x380, RZ, 0xc0, !PT ;  /* 0x00000380690c7812 */ /* 0x000fe400078ec0ff */
[----:B0-----:R-:W-:Y:S01]  /*120a0*/  SHF.R.U64 R4, R0, 0x3, RZ ;  /* 0x0000000300047819 */ /* 0x001fe200000012ff */
[----:B------:R-:W-:Y:S01]  /*120b0*/  IMAD.X R5, RZ, RZ, R113, P2 ;  /* 0x000000ffff057224 */ /* 0x000fe200010e0671 */
[----:B------:R-:W-:Y:S02]  /*120c0*/  LOP3.LUT R114, R115, 0x380, RZ, 0xc0, !PT ;  /* 0x0000038073727812 */ /* 0x000fe400078ec0ff */
[----:B------:R-:W-:Y:S02]  /*120d0*/  LOP3.LUT R4, R4, R29, RZ, 0x3c, !PT ;  /* 0x0000001d04047212 */ /* 0x000fe400078e3cff */
[----:B------:R-:W-:-:S02]  /*120e0*/  IADD3 R29, P2, R112, 0xc040, RZ ;  /* 0x0000c040701d7810 */ /* 0x000fc40007f5e0ff */
[----:B------:R-:W-:Y:S02]  /*120f0*/  LOP3.LUT R108, R109, 0x380, RZ, 0xc0, !PT ;  /* 0x000003806d6c7812 */ /* 0x000fe400078ec0ff */
[----:B------:R-:W-:Y:S02]  /*12100*/  LOP3.LUT R106, R107, 0x380, RZ, 0xc0, !PT ;  /* 0x000003806b6a7812 */ /* 0x000fe400078ec0ff */
[----:B------:R-:W-:Y:S02]  /*12110*/  SHF.R.U64 R6, R12, 0x3, RZ ;  /* 0x000000030c067819 */ /* 0x000fe400000012ff */
[----:B------:R-:W-:Y:S01]  /*12120*/  SHF.R.U64 R114, R114, 0x3, RZ ;  /* 0x0000000372727819 */ /* 0x000fe200000012ff */
[----:B------:R-:W-:Y:S01]  /*12130*/  IMAD.X R7, RZ, RZ, R113, P3 ;  /* 0x000000ffff077224 */ /* 0x000fe200018e0671 */
[----:B------:R-:W-:Y:S02]  /*12140*/  LOP3.LUT R28, R29, 0x380, RZ, 0xc0, !PT ;  /* 0x000003801d1c7812 */ /* 0x000fe400078ec0ff */
[----:B------:R-:W-:-:S02]  /*12150*/  SHF.R.U64 R108, R108, 0x3, RZ ;  /* 0x000000036c6c7819 */ /* 0x000fc400000012ff */
[----:B------:R-:W-:Y:S02]  /*12160*/  SHF.R.U64 R106, R106, 0x3, RZ ;  /* 0x000000036a6a7819 */ /* 0x000fe400000012ff */
[----:B------:R-:W-:Y:S02]  /*12170*/  LOP3.LUT R6, R6, R105, RZ, 0x3c, !PT ;  /* 0x0000006906067212 */ /* 0x000fe400078e3cff */
[----:B------:R-:W-:Y:S02]  /*12180*/  LOP3.LUT R114, R114, R115, RZ, 0x3c, !PT ;  /* 0x0000007372727212 */ /* 0x000fe400078e3cff */
[----:B------:R-:W-:Y:S02]  /*12190*/  IADD3 R115, P3, R112, 0xc060, RZ ;  /* 0x0000c06070737810 */ /* 0x000fe40007f7e0ff */
[----:B------:R-:W-:Y:S01]  /*121a0*/  SHF.R.U64 R28, R28, 0x3, RZ ;  /* 0x000000031c1c7819 */ /* 0x000fe200000012ff */
[--C-:B------:R-:W-:Y:S01]  /*121b0*/  IMAD.X R105, RZ, RZ, R113.reuse, P1 ;  /* 0x000000ffff697224 */ /* 0x100fe200008e0671 */
[----:B------:R-:W-:Y:S01]  /*121c0*/  LOP3.LUT R108, R108, R109, RZ, 0x3c, !PT ;  /* 0x0000006d6c6c7212 */ /* 0x000fe200078e3cff */
[--C-:B------:R-:W-:Y:S01]  /*121d0*/  IMAD.X R109, RZ, RZ, R113.reuse, P5 ;  /* 0x000000ffff6d7224 */ /* 0x100fe200028e0671 */
[----:B------:R-:W-:Y:S01]  /*121e0*/  LOP3.LUT R106, R106, R107, RZ, 0x3c, !PT ;  /* 0x0000006b6a6a7212 */ /* 0x000fe200078e3cff */
[----:B------:R-:W-:Y:S01]  /*121f0*/  IMAD.X R107, RZ, RZ, R113, P0 ;  /* 0x000000ffff6b7224 */ /* 0x000fe200000e0671 */
[----:B------:R-:W-:-:S02]  /*12200*/  MOV R0, R4 ;  /* 0x0000000400007202 */ /* 0x000fc40000000f00 */
[----:B--2---:R-:W-:Y:S02]  /*12210*/  MOV R32, R6 ;  /* 0x0000000600207202 */ /* 0x004fe40000000f00 */
[C---:B------:R-:W-:Y:S02]  /*12220*/  IADD3 R117, P5, R112.reuse, 0x8060, RZ ;  /* 0x0000806070757810 */ /* 0x040fe40007fbe0ff */
[C---:B------:R-:W-:Y:S02]  /*12230*/  IADD3 R119, P0, R112.reuse, 0xc000, RZ ;  /* 0x0000c00070777810 */ /* 0x040fe40007f1e0ff */
[----:B------:R-:W-:Y:S02]  /*12240*/  IADD3 R121, P1, R112, 0xc020, RZ ;  /* 0x0000c02070797810 */ /* 0x000fe40007f3e0ff */
[----:B------:R-:W-:Y:S02]  /*12250*/  MOV R96, R96 ;  /* 0x0000006000607202 */ /* 0x000fe40000000f00 */
[----:B------:R-:W-:-:S02]  /*12260*/  F2FP.BF16.F32.PACK_AB R4, R3, R14 ;  /* 0x0000000e0304723e */ /* 0x000fc400000010ff */
[----:B------:R-:W-:Y:S02]  /*12270*/  F2FP.BF16.F32.PACK_AB R5, R11, R10 ;  /* 0x0000000a0b05723e */ /* 0x000fe400000010ff */
[----:B------:R-:W-:Y:S02]  /*12280*/  F2FP.BF16.F32.PACK_AB R6, R37, R36 ;  /* 0x000000242506723e */ /* 0x000fe400000010ff */
[----:B------:R-:W-:Y:S02]  /*12290*/  F2FP.BF16.F32.PACK_AB R7, R39, R38 ;  /* 0x000000262707723e */ /* 0x000fe400000010ff */
[----:B------:R-:W-:Y:S02]  /*122a0*/  LOP3.LUT R112, R115, 0x380, RZ, 0xc0, !PT ;  /* 0x0000038073707812 */ /* 0x000fe400078ec0ff */
[----:B------:R-:W-:Y:S01]  /*122b0*/  LOP3.LUT R28, R28, R29, RZ, 0x3c, !PT ;  /* 0x0000001d1c1c7212 */ /* 0x000fe200078e3cff */
[----:B------:R-:W-:Y:S01]  /*122c0*/  IMAD.X R29, RZ, RZ, R113, P2 ;  /* 0x000000ffff1d7224 */ /* 0x000fe200010e0671 */
[----:B------:R-:W-:-:S02]  /*122d0*/  MOV R24, R24 ;  /* 0x0000001800187202 */ /* 0x000fc40000000f00 */
[----:B------:R-:W-:Y:S02]  /*122e0*/  F2FP.BF16.F32.PACK_AB R12, R41, R152 ;  /* 0x00000098290c723e */ /* 0x000fe400000010ff */
[----:B------:R-:W-:Y:S01]  /*122f0*/  F2FP.BF16.F32.PACK_AB R14, R45, R44 ;  /* 0x0000002c2d0e723e */ /* 0x000fe200000010ff */
[----:B------:R-:W-:Y:S01]  /*12300*/  STSM.16.M88.4 [R96], R4 ;  /* 0x0000000460007844 */ /* 0x000fe20000000200 */
[----:B------:R-:W-:Y:S02]  /*12310*/  SHF.R.U64 R112, R112, 0x3, RZ ;  /* 0x0000000370707819 */ /* 0x000fe400000012ff */
[----:B------:R-:W-:Y:S01]  /*12320*/  LOP3.LUT R116, R117, 0x380, RZ, 0xc0, !PT ;  /* 0x0000038075747812 */ /* 0x000fe200078ec0ff */
[----:B------:R0:W-:Y:S01]  /*12330*/  STSM.16.M88.4 [R24], R12 ;  /* 0x0000000c18007844 */ /* 0x0001e20000000200 */
[----:B------:R-:W-:Y:S02]  /*12340*/  LOP3.LUT R118, R119, 0x380, RZ, 0xc0, !PT ;  /* 0x0000038077767812 */ /* 0x000fe400078ec0ff */
[----:B------:R-:W-:-:S02]  /*12350*/  MOV R110, R110 ;  /* 0x0000006e006e7202 */ /* 0x000fc40000000f00 */
[----:B------:R-:W-:Y:S02]  /*12360*/  MOV R3, R28 ;  /* 0x0000001c00037202 */ /* 0x000fe40000000f00 */
[----:B------:R-:W-:Y:S02]  /*12370*/  F2FP.BF16.F32.PACK_AB R25, R51, R50 ;  /* 0x000000323319723e */ /* 0x000fe400000010ff */
[----:B------:R-:W-:Y:S02]  /*12380*/  F2FP.BF16.F32.PACK_AB R26, R53, R154 ;  /* 0x0000009a351a723e */ /* 0x000fe400000010ff */
[----:B------:R-:W-:Y:S02]  /*12390*/  MOV R100, R100 ;  /* 0x0000006400647202 */ /* 0x000fe40000000f00 */
[----:B------:R-:W-:Y:S02]  /*123a0*/  F2FP.BF16.F32.PACK_AB R28, R57, R155 ;  /* 0x0000009b391c723e */ /* 0x000fe400000010ff */
[----:B------:R-:W-:-:S02]  /*123b0*/  F2FP.BF16.F32.PACK_AB R29, R59, R58 ;  /* 0x0000003a3b1d723e */ /* 0x000fc400000010ff */
[----:B0-----:R-:W-:Y:S02]  /*123c0*/  F2FP.BF16.F32.PACK_AB R24, R49, R153 ;  /* 0x000000993118723e */ /* 0x001fe400000010ff */
[----:B------:R-:W-:Y:S02]  /*123d0*/  F2FP.BF16.F32.PACK_AB R30, R61, R156 ;  /* 0x0000009c3d1e723e */ /* 0x000fe400000010ff */
[----:B------:R-:W-:Y:S02]  /*123e0*/  LOP3.LUT R120, R121, 0x380, RZ, 0xc0, !PT ;  /* 0x0000038079787812 */ /* 0x000fe400078ec0ff */
[----:B------:R-:W-:Y:S01]  /*123f0*/  LOP3.LUT R112, R112, R115, RZ, 0x3c, !PT ;  /* 0x0000007370707212 */ /* 0x000fe200078e3cff */
[----:B------:R-:W-:Y:S01]  /*12400*/  IMAD.X R115, RZ, RZ, R113, P4 ;  /* 0x000000ffff737224 */ /* 0x000fe200020e0671 */
[----:B------:R-:W-:Y:S02]  /*12410*/  MOV R108, R108 ;  /* 0x0000006c006c7202 */ /* 0x000fe40000000f00 */
[----:B------:R-:W-:-:S02]  /*12420*/  F2FP.BF16.F32.PACK_AB R4, R65, R157 ;  /* 0x0000009d4104723e */ /* 0x000fc400000010ff */
[----:B------:R-:W-:Y:S02]  /*12430*/  F2FP.BF16.F32.PACK_AB R5, R67, R66 ;  /* 0x000000424305723e */ /* 0x000fe400000010ff */
[----:B------:R-:W-:Y:S02]  /*12440*/  F2FP.BF16.F32.PACK_AB R6, R69, R158 ;  /* 0x0000009e4506723e */ /* 0x000fe400000010ff */
[----:B------:R-:W-:Y:S02]  /*12450*/  F2FP.BF16.F32.PACK_AB R7, R71, R70 ;  /* 0x000000464707723e */ /* 0x000fe400000010ff */
[----:B------:R-:W-:Y:S01]  /*12460*/  SHF.R.U64 R116, R116, 0x3, RZ ;  /* 0x0000000374747819 */ /* 0x000fe200000012ff */
[----:B------:R-:W-:Y:S01]  /*12470*/  STSM.16.M88.4 [R110], R24 ;  /* 0x000000186e007844 */ /* 0x000fe20000000200 */
[----:B------:R-:W-:Y:S02]  /*12480*/  SHF.R.U64 R118, R118, 0x3, RZ ;  /* 0x0000000376767819 */ /* 0x000fe400000012ff */
[----:B------:R-:W-:-:S02]  /*12490*/  MOV R106, R106 ;  /* 0x0000006a006a7202 */ /* 0x000fc40000000f00 */
[----:B------:R-:W-:Y:S02]  /*124a0*/  F2FP.BF16.F32.PACK_AB R12, R73, R159 ;  /* 0x0000009f490c723e */ /* 0x000fe400000010ff */
[----:B------:R-:W-:Y:S02]  /*124b0*/  F2FP.BF16.F32.PACK_AB R13, R75, R74 ;  /* 0x0000004a4b0d723e */ /* 0x000fe400000010ff */
[----:B------:R-:W-:Y:S02]  /*124c0*/  F2FP.BF16.F32.PACK_AB R14, R77, R160 ;  /* 0x000000a04d0e723e */ /* 0x000fe400000010ff */
[----:B------:R-:W-:Y:S01]  /*124d0*/  F2FP.BF16.F32.PACK_AB R15, R79, R78 ;  /* 0x0000004e4f0f723e */ /* 0x000fe200000010ff */
[----:B------:R-:W-:Y:S01]  /*124e0*/  STSM.16.M88.4 [R100], R28 ;  /* 0x0000001c64007844 */ /* 0x000fe20000000200 */
[----:B------:R-:W-:Y:S02]  /*124f0*/  MOV R104, R104 ;  /* 0x0000006800687202 */ /* 0x000fe40000000f00 */
[----:B------:R-:W-:-:S02]  /*12500*/  F2FP.BF16.F32.PACK_AB R36, R81, R161 ;  /* 0x000000a15124723e */ /* 0x000fc400000010ff */
[----:B------:R-:W-:Y:S02]  /*12510*/  F2FP.BF16.F32.PACK_AB R37, R83, R82 ;  /* 0x000000525325723e */ /* 0x000fe400000010ff */
[----:B------:R-:W-:Y:S02]  /*12520*/  F2FP.BF16.F32.PACK_AB R38, R85, R162 ;  /* 0x000000a25526723e */ /* 0x000fe400000010ff */
[----:B------:R-:W-:Y:S01]  /*12530*/  F2FP.BF16.F32.PACK_AB R39, R87, R86 ;  /* 0x000000565727723e */ /* 0x000fe200000010ff */
[----:B------:R0:W-:Y:S01]  /*12540*/  STSM.16.M88.4 [R108], R4 ;  /* 0x000000046c007844 */ /* 0x0001e20000000200 */
[----:B------:R-:W-:Y:S02]  /*12550*/  SHF.R.U64 R120, R120, 0x3, RZ ;  /* 0x0000000378787819 */ /* 0x000fe400000012ff */
[----:B------:R-:W-:Y:S02]  /*12560*/  F2FP.BF16.F32.PACK_AB R44, R89, R163 ;  /* 0x000000a3592c723e */ /* 0x000fe400000010ff */
[----:B------:R-:W-:-:S02]  /*12570*/  F2FP.BF16.F32.PACK_AB R45, R91, R90 ;  /* 0x0000005a5b2d723e */ /* 0x000fc400000010ff */
[----:B------:R-:W-:Y:S01]  /*12580*/  LOP3.LUT R116, R116, R117, RZ, 0x3c, !PT ;  /* 0x0000007574747212 */ /* 0x000fe200078e3cff */
[--C-:B------:R-:W-:Y:S01]  /*12590*/  IMAD.X R117, RZ, RZ, R113.reuse, P5 ;  /* 0x000000ffff757224 */ /* 0x100fe200028e0671 */
        /* <DEDUP_REMOVED lines=10> */
[----:B------:R-:W-:Y:S01]  /*12640*/  F2FP.BF16.F32.PACK_AB R7, R52, R48 ;  /* 0x000000303407723e */ /* 0x000fe200000010ff */
[----:B------:R-:W-:Y:S01]  /*12650*/  STSM.16.M88.4 [R104], R36 ;  /* 0x0000002468007844 */ /* 0x000fe20000000200 */
[----:B------:R-:W-:Y:S02]  /*12660*/  LOP3.LUT R120, R120, R121, RZ, 0x3c, !PT ;  /* 0x0000007978787212 */ /* 0x000fe400078e3cff */
[----:B------:R-:W-:Y:S01]  /*12670*/  IADD3.X R121, RZ, R113, RZ, P1, !PT ;  /* 0x00000071ff797210 */ /* 0x000fe20000ffe4ff */
[----:B------:R-:W-:Y:S01]  /*12680*/  STSM.16.M88.4 [R0], R44 ;  /* 0x0000002c00007844 */ /* 0x000fe20000000200 */
[----:B------:R-:W-:Y:S01]  /*12690*/  IMAD.X R113, RZ, RZ, R113, P3 ;  /* 0x000000ffff717224 */ /* 0x000fe200018e0671 */
[----:B------:R-:W-:-:S02]  /*126a0*/  MOV R116, R116 ;  /* 0x0000007400747202 */ /* 0x000fc40000000f00 */
[----:B------:R0:W-:Y:S01]  /*126b0*/  STSM.16.M88.4 [R32], R56 ;  /* 0x0000003820007844 */ /* 0x0001e20000000200 */
[----:B-1----:R-:W-:Y:S02]  /*126c0*/  F2FP.BF16.F32.PACK_AB R12, R80, R168 ;  /* 0x000000a8500c723e */ /* 0x002fe400000010ff */
[----:B------:R-:W-:Y:S01]  /*126d0*/  F2FP.BF16.F32.PACK_AB R13, R60, R54 ;  /* 0x000000363c0d723e */ /* 0x000fe200000010ff */
[----:B------:R4:W-:Y:S01]  /*126e0*/  STSM.16.M88.4 [R114], R4 ;  /* 0x0000000472007844 */ /* 0x0009e20000000200 */
[----:B------:R-:W-:Y:S02]  /*126f0*/  F2FP.BF16.F32.PACK_AB R14, R84, R169 ;  /* 0x000000a9540e723e */ /* 0x000fe400000010ff */
[----:B------:R-:W-:Y:S02]  /*12700*/  F2FP.BF16.F32.PACK_AB R15, R64, R63 ;  /* 0x0000003f400f723e */ /* 0x000fe400000010ff */
[----:B------:R-:W-:Y:S02]  /*12710*/  MOV R118, R118 ;  /* 0x0000007600767202 */ /* 0x000fe40000000f00 */
[----:B------:R-:W-:-:S02]  /*12720*/  F2FP.BF16.F32.PACK_AB R24, R88, R170 ;  /* 0x000000aa5818723e */ /* 0x000fc400000010ff */
[----:B------:R-:W-:Y:S02]  /*12730*/  F2FP.BF16.F32.PACK_AB R25, R123, R122 ;  /* 0x0000007a7b19723e */ /* 0x000fe400000010ff */
[----:B------:R-:W-:Y:S02]  /*12740*/  F2FP.BF16.F32.PACK_AB R26, R125, R124 ;  /* 0x0000007c7d1a723e */ /* 0x000fe400000010ff */
[----:B------:R-:W-:Y:S01]  /*12750*/  F2FP.BF16.F32.PACK_AB R27, R127, R126 ;  /* 0x0000007e7f1b723e */ /* 0x000fe200000010ff */
[----:B0-----:R-:W0:Y:S01]  /*12760*/  LDC R32, c[0x0][0xbe8] ;  /* 0x0002fa00ff207b82 */ /* 0x001e220000000800 */
[----:B------:R-:W-:Y:S02]  /*12770*/  ISETP.NE.U32.AND P0, PT, RZ, UR4, PT ;  /* 0x00000004ff007c0c */ /* 0x000fe4000bf05070 */
[----:B----4-:R-:W-:Y:S02]  /*12780*/  IADD3 R6, P1, R173, UR4, RZ ;  /* 0x00000004ad067c10 */ /* 0x010fe4000ff3e0ff */
[----:B------:R-:W-:-:S02]  /*12790*/  MOV R120, R120 ;  /* 0x0000007800787202 */ /* 0x000fc40000000f00 */
[----:B------:R-:W-:Y:S02]  /*127a0*/  F2FP.BF16.F32.PACK_AB R28, R129, R128 ;  /* 0x00000080811c723e */ /* 0x000fe400000010ff */
[----:B------:R-:W-:Y:S02]  /*127b0*/  F2FP.BF16.F32.PACK_AB R29, R131, R130 ;  /* 0x00000082831d723e */ /* 0x000fe400000010ff */
[----:B------:R-:W-:Y:S02]  /*127c0*/  F2FP.BF16.F32.PACK_AB R30, R133, R132 ;  /* 0x00000084851e723e */ /* 0x000fe400000010ff */
[----:B------:R-:W-:Y:S01]  /*127d0*/  F2FP.BF16.F32.PACK_AB R31, R135, R134 ;  /* 0x00000086871f723e */ /* 0x000fe200000010ff */
[----:B------:R1:W-:Y:S01]  /*127e0*/  STSM.16.M88.4 [R116], R12 ;  /* 0x0000000c74007844 */ /* 0x0003e20000000200 */
[----:B------:R-:W-:Y:S02]  /*127f0*/  MOV R112, R112 ;  /* 0x0000007000707202 */ /* 0x000fe40000000f00 */
[----:B------:R-:W-:Y:S01]  /*12800*/  ISETP.NE.AND.EX P0, PT, RZ, UR5, PT, P0 ;  /* 0x00000005ff007c0c */ /* 0x000fe2000bf05300 */
[----:B------:R2:W-:Y:S01]  /*12810*/  STSM.16.M88.4 [R118], R24 ;  /* 0x0000001876007844 */ /* 0x0005e20000000200 */
[----:B------:R-:W-:Y:S01]  /*12820*/  IADD3.X R7, R172, UR5, RZ, P1, !PT ;  /* 0x00000005ac077c10 */ /* 0x000fe20008ffe4ff */
[----:B------:R-:W-:-:S02]  /*12830*/  ULDC.64 UR4, c[0x0][0xc08] ;  /* 0x0003020000047ab9 */ /* 0x000fc40000000a00 */
[----:B------:R3:W-:Y:S01]  /*12840*/  STSM.16.M88.4 [R120], R28 ;  /* 0x0000001c78007844 */ /* 0x0007e20000000200 */
        /* <DEDUP_REMOVED lines=8> */
[----:B-1----:R-:W-:Y:S01]  /*128d0*/  IMAD.U32 R15, RZ, RZ, UR4 ;  /* 0x00000004ff0f7e24 */ /* 0x002fe2000f8e00ff */
[----:B------:R-:W-:Y:S01]  /*128e0*/  @P2 IADD3.X R5, R172, UR5, RZ, P3, !PT ;  /* 0x00000005ac052c10 */ /* 0x000fe20009ffe4ff */
[----:B------:R3:W5:Y:S04]  /*128f0*/  @P0 LDG.E R80, desc[UR40][R6.64] ;  /* 0x0000002806500981 */ /* 0x000768000c1e1900 */
[----:B------:R3:W5:Y:S01]  /*12900*/  @P2 LDG.E R15, desc[UR40][R4.64] ;  /* 0x00000028040f2981 */ /* 0x000762000c1e1900 */
[----:B0-----:R-:W-:-:S13]  /*12910*/  ISETP.NE.AND P1, PT, R32, 0x1, PT ;  /* 0x000000012000780c */ /* 0x001fda0003f25270 */
[----:B------:R-:W0:Y:S08]  /*12920*/  @P1 LDC R0, c[0x0][0xbec] ;  /* 0x0002fb00ff001b82 */ /* 0x000e300000000800 */
[----:B------:R-:W1:Y:S01]  /*12930*/  @P1 LDC R11, c[0x0][0xbf0] ;  /* 0x0002fc00ff0b1b82 */ /* 0x000e620000000800 */
[----:B--2---:R-:W-:Y:S01]  /*12940*/  IMAD.IADD R27, R171, 0x1, R229 ;  /* 0x00000001ab1b7824 */ /* 0x004fe200078e02e5 */
[----:B---3--:R-:W-:Y:S06]  /*12950*/  @P2 BRA `(.L_x_5306) ;  /* 0x0000000000102947 */ /* 0x008fec0003800000 */
[----:B------:R-:W-:Y:S05]  /*12960*/  @!P0 BRA `(.L_x_5306) ;  /* 0x00000000000c8947 */ /* 0x000fea0003800000 */
[----:B------:R-:W2:Y:S04]  /*12970*/  LDG.E R4, desc[UR40][R6.64] ;  /* 0x0000002806047981 */ /* 0x000ea8000c1e1900 */
[----:B-----5:R-:W2:Y:S02]  /*12980*/  LDG.E R15, desc[UR40][R6.64+0x4] ;  /* 0x00000428060f7981 */ /* 0x020ea4000c1e1900 */
[----:B--2---:R-:W-:-:S07]  /*12990*/  IMAD.IADD R15, R15, 0x1, -R4 ;  /* 0x000000010f0f7824 */ /* 0x004fce00078e0a04 */
.L_x_5306:
        /* <DEDUP_REMOVED lines=9> */
[----:B------:R-:W2:Y:S02]  /*12a30*/  LDL R14, [R1+0x58] ;  /* 0x00005800010e7983 */ /* 0x000ea40000100800 */
[----:B------:R-:W-:Y:S01]  /*12a40*/  IMAD.MOV R25, RZ, RZ, -R7 ;  /* 0x000000ffff197224 */ /* 0x000fe200078e0a07 */
[----:B------:R-:W1:Y:S01]  /*12a50*/  S2R R87, SR_TID.X ;  /* 0x0000000000577919 */ /* 0x000e620000002100 */
[----:B------:R-:W0:Y:S01]  /*12a60*/  S2R R30, SR_TID.X ;  /* 0x00000000001e7919 */ /* 0x000e220000002100 */
[----:B-1----:R-:W-:-:S05]  /*12a70*/  VIADD R87, R87, 0xffffff80 ;  /* 0xffffff8057577836 */ /* 0x002fca0000000000 */
[----:B------:R-:W-:-:S04]  /*12a80*/  SHF.R.S32.HI R86, RZ, 0x1f, R87 ;  /* 0x0000001fff567819 */ /* 0x000fc80000011457 */
[----:B------:R-:W-:-:S04]  /*12a90*/  LEA.HI R86, R86, R87, RZ, 0x3 ;  /* 0x0000005756567211 */ /* 0x000fc800078f18ff */
[----:B------:R-:W-:-:S05]  /*12aa0*/  SHF.R.S32.HI R86, RZ, 0x3, R86 ;  /* 0x00000003ff567819 */ /* 0x000fca0000011456 */
[----:B------:R-:W-:-:S04]  /*12ab0*/  IMAD R13, R86, 0x40, R213 ;  /* 0x00000040560d7824 */ /* 0x000fc800078e02d5 */
[----:B------:R-:W-:Y:S01]  /*12ac0*/  IMAD.WIDE R20, R13, 0x2, R20 ;  /* 0x000000020d147825 */ /* 0x000fe200078e0214 */
[----:B------:R-:W-:-:S03]  /*12ad0*/  SHF.R.S32.HI R13, RZ, 0x1f, R7 ;  /* 0x0000001fff0d7819 */ /* 0x000fc60000011407 */
[----:B0-----:R-:W-:Y:S01]  /*12ae0*/  VIADD R30, R30, 0xffffff80 ;  /* 0xffffff801e1e7836 */ /* 0x001fe20000000000 */
[----:B------:R-:W-:-:S04]  /*12af0*/  IADD3 R37, P4, R20, 0x5000, RZ ;  /* 0x0000500014257810 */ /* 0x000fc80007f9e0ff */
[----:B------:R-:W-:Y:S02]  /*12b00*/  SHF.R.S32.HI R26, RZ, 0x1f, R30 ;  /* 0x0000001fff1a7819 */ /* 0x000fe4000001141e */
[----:B------:R-:W-:Y:S02]  /*12b10*/  LOP3.LUT R36, R37, 0x380, RZ, 0xc0, !PT ;  /* 0x0000038025247812 */ /* 0x000fe400078ec0ff */
[----:B------:R-:W-:Y:S02]  /*12b20*/  LEA.HI R26, R26, R30, RZ, 0x7 ;  /* 0x0000001e1a1a7211 */ /* 0x000fe400078f38ff */
[----:B------:R-:W-:Y:S02]  /*12b30*/  SHF.R.U64 R36, R36, 0x3, RZ ;  /* 0x0000000324247819 */ /* 0x000fe400000012ff */
[----:B------:R-:W-:Y:S02]  /*12b40*/  LOP3.LUT R26, R26, 0xffffff80, RZ, 0xc0, !PT ;  /* 0xffffff801a1a7812 */ /* 0x000fe400078ec0ff */
[----:B------:R-:W-:Y:S01]  /*12b50*/  LOP3.LUT R36, R36, R37, RZ, 0x3c, !PT ;  /* 0x0000002524247212 */ /* 0x000fe200078e3cff */
[----:B------:R-:W-:-:S02]  /*12b60*/  IMAD.X R37, RZ, RZ, R21, P4 ;  /* 0x000000ffff257224 */ /* 0x000fc400020e0615 */
[----:B------:R-:W-:Y:S01]  /*12b70*/  IMAD.IADD R26, R30, 0x1, -R26 ;  /* 0x000000011e1a7824 */ /* 0x000fe200078e0a1a */
[----:B------:R-:W-:-:S04]  /*12b80*/  IADD3 R57, P4, R20, 0xa000, RZ ;  /* 0x0000a00014397810 */ /* 0x000fc80007f9e0ff */
[----:B------:R-:W-:Y:S02]  /*12b90*/  LOP3.LUT R56, R57, 0x380, RZ, 0xc0, !PT ;  /* 0x0000038039387812 */ /* 0x000fe400078ec0ff */
[----:B------:R-:W-:Y:S02]  /*12ba0*/  SHF.R.S32.HI R84, RZ, 0x1f, R87 ;  /* 0x0000001fff547819 */ /* 0x000fe40000011457 */
[----:B------:R-:W-:Y:S02]  /*12bb0*/  SHF.R.U64 R56, R56, 0x3, RZ ;  /* 0x0000000338387819 */ /* 0x000fe400000012ff */
[----:B------:R-:W-:Y:S02]  /*12bc0*/  LEA.HI R84, R84, R87, RZ, 0x3 ;  /* 0x0000005754547211 */ /* 0x000fe400078f18ff */
[----:B------:R-:W-:Y:S01]  /*12bd0*/  LOP3.LUT R56, R56, R57, RZ, 0x3c, !PT ;  /* 0x0000003938387212 */ /* 0x000fe200078e3cff */
[----:B------:R-:W-:Y:S01]  /*12be0*/  IMAD.X R57, RZ, RZ, R21, P4 ;  /* 0x000000ffff397224 */ /* 0x000fe200020e0615 */
[----:B------:R-:W-:-:S02]  /*12bf0*/  IADD3 R73, P4, R20, 0xe000, RZ ;  /* 0x0000e00014497810 */ /* 0x000fc40007f9e0ff */
[----:B------:R-:W-:Y:S02]  /*12c00*/  LOP3.LUT R84, R84, 0xfffffff8, RZ, 0xc0, !PT ;  /* 0xfffffff854547812 */ /* 0x000fe400078ec0ff */
[----:B------:R-:W-:-:S03]  /*12c10*/  LOP3.LUT R72, R73, 0x380, RZ, 0xc0, !PT ;  /* 0x0000038049487812 */ /* 0x000fc600078ec0ff */
[----:B------:R-:W-:Y:S01]  /*12c20*/  IMAD.IADD R84, R87, 0x1, -R84 ;  /* 0x0000000157547824 */ /* 0x000fe200078e0a54 */
[----:B------:R-:W-:Y:S01]  /*12c30*/  SHF.R.U64 R72, R72, 0x3, RZ ;  /* 0x0000000348487819 */ /* 0x000fe200000012ff */
[----:B------:R-:W0:Y:S03]  /*12c40*/  @P1 LDC R87, c[0x0][0xbf0] ;  /* 0x0002fc00ff571b82 */ /* 0x000e260000000800 */
[----:B------:R-:W-:Y:S01]  /*12c50*/  LOP3.LUT R72, R72, R73, RZ, 0x3c, !PT ;  /* 0x0000004948487212 */ /* 0x000fe200078e3cff */
[----:B------:R-:W-:Y:S02]  /*12c60*/  IMAD.X R73, RZ, RZ, R21, P4 ;  /* 0x000000ffff497224 */ /* 0x000fe400020e0615 */
[C---:B------:R-:W-:Y:S02]  /*12c70*/  VIADD R89, R213.reuse, 0xc0 ;  /* 0x000000c0d5597836 */ /* 0x040fe40000000000 */
[----:B------:R-:W-:-:S02]  /*12c80*/  VIADD R91, R213, 0x80 ;  /* 0x00000080d55b7836 */ /* 0x000fc40000000000 */
[C---:B------:R-:W-:Y:S01]  /*12c90*/  VIADD R93, R213.reuse, 0x40 ;  /* 0x00000040d55d7836 */ /* 0x040fe20000000000 */
[----:B------:R-:W-:Y:S01]  /*12ca0*/  BSSY B1, `(.L_x_5307) ;  /* 0x00000c2000017945 */ /* 0x000fe20003800000 */
[----:B------:R-:W-:Y:S01]  /*12cb0*/  SHF.R.S32.HI R89, RZ, 0x1f, R89 ;  /* 0x0000001fff597819 */ /* 0x000fe20000011459 */
[C---:B------:R-:W-:Y:S01]  /*12cc0*/  VIADD R90, R213.reuse, 0x80 ;  /* 0x00000080d55a7836 */ /* 0x040fe20000000000 */
[----:B------:R-:W-:Y:S01]  /*12cd0*/  SHF.R.S32.HI R91, RZ, 0x1f, R91 ;  /* 0x0000001fff5b7819 */ /* 0x000fe2000001145b */
[----:B------:R-:W-:Y:S01]  /*12ce0*/  VIADD R92, R213, 0x40 ;  /* 0x00000040d55c7836 */ /* 0x000fe20000000000 */
[----:B------:R-:W-:Y:S02]  /*12cf0*/  SHF.R.S32.HI R93, RZ, 0x1f, R93 ;  /* 0x0000001fff5d7819 */ /* 0x000fe4000001145d */
[----:B------:R-:W-:Y:S02]  /*12d00*/  SHF.R.S32.HI R94, RZ, 0x1f, R213 ;  /* 0x0000001fff5e7819 */ /* 0x000fe400000114d5 */
[----:B---3--:R-:W-:-:S02]  /*12d10*/  SEL R82, R6, RZ, !P0 ;  /* 0x000000ff06527207 */ /* 0x008fc40004000000 */
[----:B----4-:R-:W-:Y:S01]  /*12d20*/  SHF.R.S32.HI R83, RZ, 0x1f, R88 ;  /* 0x0000001fff537819 */ /* 0x010fe20000011458 */
[----:B------:R-:W-:-:S04]  /*12d30*/  IMAD.WIDE.U32 R4, R88, UR4, R80 ;  /* 0x0000000458047c25 */ /* 0x000fc8000f8e0050 */
[----:B------:R-:W-:-:S04]  /*12d40*/  IMAD R3, R83, UR4, RZ ;  /* 0x0000000453037c24 */ /* 0x000fc8000f8e02ff */
[----:B------:R-:W-:Y:S01]  /*12d50*/  IMAD R11, R88, UR5, R3 ;  /* 0x00000005580b7c24 */ /* 0x000fe2000f8e0203 */
[----:B--2---:R-:W-:Y:S01]  /*12d60*/  SEL R3, R10, RZ, !P0 ;  /* 0x000000ff0a037207 */ /* 0x004fe20004000000 */
[----:B------:R-:W-:Y:S02]  /*12d70*/  ULDC.64 UR4, c[0x0][0xb98] ;  /* 0x0002e60000047ab9 */ /* 0x000fe40000000a00 */
[----:B------:R-:W-:Y:S02]  /*12d80*/  IMAD.IADD R5, R5, 0x1, R11 ;  /* 0x0000000105057824 */ /* 0x000fe400078e020b */
[----:B------:R-:W-:Y:S02]  /*12d90*/  IMAD R11, R32, R25, R27 ;  /* 0x00000019200b7224 */ /* 0x000fe400078e021b */
[----:B------:R-:W-:Y:S02]  /*12da0*/  IMAD R25, R3, UR4, RZ ;  /* 0x0000000403197c24 */ /* 0x000fe4000f8e02ff */
[----:B------:R-:W-:Y:S01]  /*12db0*/  IMAD.WIDE.U32 R4, R82, UR4, R4 ;  /* 0x0000000452047c25 */ /* 0x000fe2000f8e0004 */
        /* <DEDUP_REMOVED lines=11> */
[C---:B------:R-:W-:Y:S02]  /*12e70*/  IADD3 R13, P3, R20.reuse, 0x2000, RZ ;  /* 0x00002000140d7810 */ /* 0x040fe40007f7e0ff */
[----:B------:R-:W-:Y:S02]  /*12e80*/  IADD3 R7, P2, R20, 0x1000, RZ ;  /* 0x0000100014077810 */ /* 0x000fe40007f5e0ff */
[----:B------:R-:W-:Y:S02]  /*12e90*/  LEA.HI.X R4, R4, UR5, R5, 0x2, P0 ;  /* 0x0000000504047c11 */ /* 0x000fe400080f1405 */
[C---:B------:R-:W-:Y:S02]  /*12ea0*/  IADD3 R25, P5, R20.reuse, 0x3000, RZ ;  /* 0x0000300014197810 */ /* 0x040fe40007fbe0ff */
[----:B------:R-:W-:Y:S01]  /*12eb0*/  LOP3.LUT R12, R13, 0x380, RZ, 0xc0, !PT ;  /* 0x000003800d0c7812 */ /* 0x000fe200078ec0ff */
[----:B------:R-:W-:Y:S01]  /*12ec0*/  IMAD.X R11, RZ, RZ, R21, P2 ;  /* 0x000000ffff0b7224 */ /* 0x000fe200010e0615 */
[----:B------:R-:W-:Y:S01]  /*12ed0*/  IADD3 R29, P0, R20, 0x4000, RZ ;  /* 0x00004000141d7810 */ /* 0x000fe20007f1e0ff */
[----:B------:R-:W-:Y:S01]  /*12ee0*/  SHFL.IDX PT, R54, R6, RZ, 0x1c1f ;  /* 0x001c1fff06367589 */ /* 0x000fe200000e0000 */
[----:B------:R-:W-:Y:S01]  /*12ef0*/  SHF.R.U64 R12, R12, 0x3, RZ ;  /* 0x000000030c0c7819 */ /* 0x000fe200000012ff */
[----:B------:R-:W-:Y:S01]  /*12f00*/  IMAD R0, R15, R32, RZ ;  /* 0x000000200f007224 */ /* 0x000fe200078e02ff */
[----:B------:R-:W-:Y:S01]  /*12f10*/  LOP3.LUT R28, R29, 0x380, RZ, 0xc0, !PT ;  /* 0x000003801d1c7812 */ /* 0x000fe200078ec0ff */
[----:B------:R-:W-:Y:S01]  /*12f20*/  SHFL.IDX PT, R58, R6, 0x1, 0x1c1f ;  /* 0x003c1f00063a7f89 */ /* 0x000fe200000e0000 */
[----:B------:R-:W-:Y:S01]  /*12f30*/  IADD3 R41, P2, R20, 0x6000, RZ ;  /* 0x0000600014297810 */ /* 0x000fe20007f5e0ff */
[----:B------:R-:W-:Y:S01]  /*12f40*/  ULDC.64 UR4, c[0x0][0xaa0] ;  /* 0x0002a80000047ab9 */ /* 0x000fe20000000a00 */
[----:B------:R-:W-:-:S02]  /*12f50*/  SHF.R.U64 R28, R28, 0x3, RZ ;  /* 0x000000031c1c7819 */ /* 0x000fc400000012ff */
[----:B------:R-:W-:Y:S01]  /*12f60*/  LOP3.LUT R12, R12, R13, RZ, 0x3c, !PT ;  /* 0x0000000d0c0c7212 */ /* 0x000fe200078e3cff */
[--C-:B------:R-:W-:Y:S01]  /*12f70*/  IMAD.X R13, RZ, RZ, R21.reuse, P3 ;  /* 0x000000ffff0d7224 */ /* 0x100fe200018e0615 */
[----:B------:R-:W-:Y:S02]  /*12f80*/  LOP3.LUT R40, R41, 0x380, RZ, 0xc0, !PT ;  /* 0x0000038029287812 */ /* 0x000fe400078ec0ff */
[----:B------:R-:W-:Y:S02]  /*12f90*/  IADD3 R45, P3, R20, 0x7000, RZ ;  /* 0x00007000142d7810 */ /* 0x000fe40007f7e0ff */
[----:B------:R-:W-:Y:S01]  /*12fa0*/  LOP3.LUT R28, R28, R29, RZ, 0x3c, !PT ;  /* 0x0000001d1c1c7212 */ /* 0x000fe200078e3cff */
[----:B------:R-:W-:Y:S01]  /*12fb0*/  IMAD.X R29, RZ, RZ, R21, P0 ;  /* 0x000000ffff1d7224 */ /* 0x000fe200000e0615 */
[----:B------:R-:W-:Y:S02]  /*12fc0*/  SHF.R.U64 R40, R40, 0x3, RZ ;  /* 0x0000000328287819 */ /* 0x000fe400000012ff */
[----:B------:R-:W-:-:S02]  /*12fd0*/  IADD3 R53, P0, R20, 0x9000, RZ ;  /* 0x0000900014357810 */ /* 0x000fc40007f1e0ff */
[----:B------:R-:W-:Y:S02]  /*12fe0*/  LOP3.LUT R44, R45, 0x380, RZ, 0xc0, !PT ;  /* 0x000003802d2c7812 */ /* 0x000fe400078ec0ff */
[----:B------:R-:W-:Y:S02]  /*12ff0*/  LOP3.LUT R24, R25, 0x380, RZ, 0xc0, !PT ;  /* 0x0000038019187812 */ /* 0x000fe400078ec0ff */
[----:B------:R-:W-:Y:S02]  /*13000*/  LOP3.LUT R40, R40, R41, RZ, 0x3c, !PT ;  /* 0x0000002928287212 */ /* 0x000fe400078e3cff */
[----:B------:R-:W-:Y:S02]  /*13010*/  IADD3.X R41, RZ, R21, RZ, P2, !PT ;  /* 0x00000015ff297210 */ /* 0x000fe400017fe4ff */
[----:B------:R-:W-:Y:S02]  /*13020*/  LOP3.LUT R52, R53, 0x380, RZ, 0xc0, !PT ;  /* 0x0000038035347812 */ /* 0x000fe400078ec0ff */
[----:B------:R-:W-:-:S02]  /*13030*/  SHF.R.U64 R44, R44, 0x3, RZ ;  /* 0x000000032c2c7819 */ /* 0x000fc400000012ff */
[----:B------:R-:W-:Y:S02]  /*13040*/  IADD3 R61, P2, R20, 0xb000, RZ ;  /* 0x0000b000143d7810 */ /* 0x000fe40007f5e0ff */
[----:B------:R-:W-:Y:S02]  /*13050*/  SHF.R.U64 R24, R24, 0x3, RZ ;  /* 0x0000000318187819 */ /* 0x000fe400000012ff */
[----:B------:R-:W-:Y:S02]  /*13060*/  SHF.R.U64 R52, R52, 0x3, RZ ;  /* 0x0000000334347819 */ /* 0x000fe400000012ff */
[----:B------:R-:W-:Y:S01]  /*13070*/  LOP3.LUT R44, R44, R45, RZ, 0x3c, !PT ;  /* 0x0000002d2c2c7212 */ /* 0x000fe200078e3cff */
[--C-:B------:R-:W-:Y:S01]  /*13080*/  IMAD.X R45, RZ, RZ, R21.reuse, P3 ;  /* 0x000000ffff2d7224 */ /* 0x100fe200018e0615 */
[----:B------:R-:W-:Y:S02]  /*13090*/  LOP3.LUT R60, R61, 0x380, RZ, 0xc0, !PT ;  /* 0x000003803d3c7812 */ /* 0x000fe400078ec0ff */
[----:B------:R-:W-:Y:S01]  /*130a0*/  LOP3.LUT R24, R24, R25, RZ, 0x3c, !PT ;  /* 0x0000001918187212 */ /* 0x000fe200078e3cff */
[----:B------:R-:W-:Y:S01]  /*130b0*/  IMAD.X R25, RZ, RZ, R21, P5 ;  /* 0x000000ffff197224 */ /* 0x000fe200028e0615 */
[C---:B------:R-:W-:Y:S01]  /*130c0*/  IADD3 R65, P3, R20.reuse, 0xc000, RZ ;  /* 0x0000c00014417810 */ /* 0x040fe20007f7e0ff */
[----:B------:R-:W1:Y:S01]  /*130d0*/  SHFL.IDX PT, R55, R4, RZ, 0x1c1f ;  /* 0x001c1fff04377589 */ /* 0x000e6200000e0000 */
[----:B------:R-:W-:Y:S01]  /*130e0*/  IADD3 R49, P5, R20, 0x8000, RZ ;  /* 0x0000800014317810 */ /* 0x000fe20007fbe0ff */
[----:B------:R-:W-:Y:S01]  /*130f0*/  IMAD.IADD R5, R14, 0x1, R229 ;  /* 0x000000010e057824 */ /* 0x000fe200078e02e5 */
[----:B------:R-:W-:Y:S01]  /*13100*/  LOP3.LUT R52, R52, R53, RZ, 0x3c, !PT ;  /* 0x0000003534347212 */ /* 0x000fe200078e3cff */
[----:B------:R-:W-:Y:S01]  /*13110*/  IMAD.X R53, RZ, RZ, R21, P0 ;  /* 0x000000ffff357224 */ /* 0x000fe200000e0615 */
[----:B------:R-:W-:Y:S01]  /*13120*/  SHF.R.U64 R60, R60, 0x3, RZ ;  /* 0x000000033c3c7819 */ /* 0x000fe200000012ff */
[----:B------:R2:W3:Y:S01]  /*13130*/  SHFL.IDX PT, R59, R4, 0x1, 0x1c1f ;  /* 0x003c1f00043b7f89 */ /* 0x0004e200000e0000 */
[----:B------:R-:W-:-:S02]  /*13140*/  LOP3.LUT R64, R65, 0x380, RZ, 0xc0, !PT ;  /* 0x0000038041407812 */ /* 0x000fc400078ec0ff */
[----:B------:R-:W-:Y:S02]  /*13150*/  LOP3.LUT P0, RZ, R26, 0x3, RZ, 0xc0, !PT ;  /* 0x000000031aff7812 */ /* 0x000fe4000780c0ff */
[----:B------:R-:W-:Y:S02]  /*13160*/  LOP3.LUT R10, R7, 0x380, RZ, 0xc0, !PT ;  /* 0x00000380070a7812 */ /* 0x000fe400078ec0ff */
[----:B------:R-:W-:Y:S02]  /*13170*/  LOP3.LUT R48, R49, 0x380, RZ, 0xc0, !PT ;  /* 0x0000038031307812 */ /* 0x000fe400078ec0ff */
[----:B------:R-:W-:Y:S01]  /*13180*/  LOP3.LUT R60, R60, R61, RZ, 0x3c, !PT ;  /* 0x0000003d3c3c7212 */ /* 0x000fe200078e3cff */
[----:B------:R-:W-:Y:S01]  /*13190*/  IMAD.X R61, RZ, RZ, R21, P2 ;  /* 0x000000ffff3d7224 */ /* 0x000fe200010e0615 */
[----:B------:R-:W-:Y:S02]  /*131a0*/  SHF.R.U64 R64, R64, 0x3, RZ ;  /* 0x0000000340407819 */ /* 0x000fe400000012ff */
[C---:B------:R-:W-:Y:S01]  /*131b0*/  ISETP.GE.OR P2, PT, R5.reuse, R0, P0 ;  /* 0x000000000500720c */ /* 0x040fe20000746670 */
[----:B------:R-:W-:Y:S01]  /*131c0*/  VIADD R5, R5, 0x8 ;  /* 0x0000000805057836 */ /* 0x000fe20000000000 */
[----:B------:R-:W-:-:S02]  /*131d0*/  SHF.R.U64 R10, R10, 0x3, RZ ;  /* 0x000000030a0a7819 */ /* 0x000fc400000012ff */
[----:B------:R-:W-:Y:S02]  /*131e0*/  SHF.R.U64 R48, R48, 0x3, RZ ;  /* 0x0000000330307819 */ /* 0x000fe400000012ff */
[----:B------:R-:W-:Y:S01]  /*131f0*/  LOP3.LUT R64, R64, R65, RZ, 0x3c, !PT ;  /* 0x0000004140407212 */ /* 0x000fe200078e3cff */
[--C-:B------:R-:W-:Y:S01]  /*13200*/  IMAD.X R65, RZ, RZ, R21.reuse, P3 ;  /* 0x000000ffff417224 */ /* 0x100fe200018e0615 */
[----:B------:R-:W-:Y:S02]  /*13210*/  LOP3.LUT R10, R10, R7, RZ, 0x3c, !PT ;  /* 0x000000070a0a7212 */ /* 0x000fe400078e3cff */
[----:B------:R-:W-:Y:S01]  /*13220*/  LOP3.LUT R48, R48, R49, RZ, 0x3c, !PT ;  /* 0x0000003130307212 */ /* 0x000fe200078e3cff */
[----:B------:R-:W-:Y:S01]  /*13230*/  IMAD.X R49, RZ, RZ, R21, P5 ;  /* 0x000000ffff317224 */ /* 0x000fe200028e0615 */
[----:B------:R-:W-:Y:S02]  /*13240*/  IADD3 R7, P3, R20, 0xf000, RZ ;  /* 0x0000f00014077810 */ /* 0x000fe40007f7e0ff */
[----:B------:R-:W-:-:S02]  /*13250*/  ISETP.GE.OR P0, PT, R5, R0, P0 ;  /* 0x000000000500720c */ /* 0x000fc40000706670 */
[C---:B------:R-:W-:Y:S02]  /*13260*/  IADD3 R69, P5, R20.reuse, 0xd000, RZ ;  /* 0x0000d00014457810 */ /* 0x040fe40007fbe0ff */
[----:B------:R-:W-:Y:S02]  /*13270*/  LOP3.LUT R15, R20, 0x380, RZ, 0xc0, !PT ;  /* 0x00000380140f7812 */ /* 0x000fe400078ec0ff */
[----:B--2---:R-:W-:Y:S02]  /*13280*/  LOP3.LUT R4, R7, 0x380, RZ, 0xc0, !PT ;  /* 0x0000038007047812 */ /* 0x004fe400078ec0ff */
[----:B------:R-:W-:Y:S02]  /*13290*/  LOP3.LUT R68, R69, 0x380, RZ, 0xc0, !PT ;  /* 0x0000038045447812 */ /* 0x000fe400078ec0ff */
[----:B------:R-:W-:Y:S02]  /*132a0*/  SHF.R.U64 R15, R15, 0x3, RZ ;  /* 0x000000030f0f7819 */ /* 0x000fe400000012ff */
[----:B------:R-:W-:-:S02]  /*132b0*/  SHF.R.U64 R4, R4, 0x3, RZ ;  /* 0x0000000304047819 */ /* 0x000fc400000012ff */
[----:B------:R-:W-:Y:S02]  /*132c0*/  SHF.R.U64 R68, R68, 0x3, RZ ;  /* 0x0000000344447819 */ /* 0x000fe400000012ff */
[----:B------:R-:W-:Y:S01]  /*132d0*/  LOP3.LUT R20, R15, R20, RZ, 0x3c, !PT ;  /* 0x000000140f147212 */ /* 0x000fe200078e3cff */
[----:B-1----:R-:W-:Y:S01]  /*132e0*/  @!P2 ST.E desc[UR40][R54.64], R9 ;  /* 0x000000093600a985 */ /* 0x002fe2000c101928 */
[----:B------:R-:W-:Y:S01]  /*132f0*/  LOP3.LUT R68, R68, R69, RZ, 0x3c, !PT ;  /* 0x0000004544447212 */ /* 0x000fe200078e3cff */
[--C-:B------:R-:W-:Y:S01]  /*13300*/  IMAD.X R69, RZ, RZ, R21.reuse, P5 ;  /* 0x000000ffff457224 */ /* 0x100fe200028e0615 */
[----:B------:R-:W-:Y:S01]  /*13310*/  LOP3.LUT R76, R4, R7, RZ, 0x3c, !PT ;  /* 0x00000007044c7212 */ /* 0x000fe200078e3cff */
[----:B---3--:R1:W-:Y:S01]  /*13320*/  @!P0 ST.E desc[UR40][R58.64], R8 ;  /* 0x000000083a008985 */ /* 0x0083e2000c101928 */
[----:B------:R-:W-:-:S03]  /*13330*/  IMAD.X R77, RZ, RZ, R21, P3 ;  /* 0x000000ffff4d7224 */ /* 0x000fc600018e0615 */
[----:B------:R2:W5:Y:S04]  /*13340*/  LD.E.128 R4, desc[UR40][R20.64] ;  /* 0x0000002814047980 */ /* 0x000568000c101d00 */
[----:B------:R-:W5:Y:S04]  /*13350*/  LD.E.128 R12, desc[UR40][R12.64] ;  /* 0x000000280c0c7980 */ /* 0x000f68000c101d00 */
[----:B-1----:R-:W5:Y:S01]  /*13360*/  LD.E.128 R8, desc[UR40][R10.64] ;  /* 0x000000280a087980 */ /* 0x002f62000c101d00 */
[----:B--2---:R-:W-:-:S03]  /*13370*/  IMAD R21, R81, UR4, RZ ;  /* 0x0000000451157c24 */ /* 0x004fc6000f8e02ff */
[----:B------:R-:W5:Y:S01]  /*13380*/  LD.E.128 R24, desc[UR40][R24.64] ;  /* 0x0000002818187980 */ /* 0x000f62000c101d00 */
[C---:B------:R-:W-:Y:S02]  /*13390*/  IMAD R81, R80.reuse, UR5, R21 ;  /* 0x0000000550517c24 */ /* 0x040fe4000f8e0215 */
[----:B------:R-:W-:Y:S01]  /*133a0*/  IMAD.WIDE.U32 R20, R80, UR4, RZ ;  /* 0x0000000450147c25 */ /* 0x000fe2000f8e00ff */
[----:B------:R-:W-:Y:S01]  /*133b0*/  ULDC.64 UR4, c[0x0][0xae8] ;  /* 0x0002ba0000047ab9 */ /* 0x000fe20000000a00 */
[----:B------:R-:W5:Y:S02]  /*133c0*/  LD.E.128 R28, desc[UR40][R28.64] ;  /* 0x000000281c1c7980 */ /* 0x000f64000c101d00 */
[----:B------:R-:W-:Y:S02]  /*133d0*/  IMAD R80, R84, 0x20, R86 ;  /* 0x0000002054507824 */ /* 0x000fe400078e0256 */
[----:B------:R-:W-:Y:S01]  /*133e0*/  IMAD.IADD R21, R21, 0x1, R81 ;  /* 0x0000000115157824 */ /* 0x000fe200078e0251 */
        /* <DEDUP_REMOVED lines=8> */
[----:B------:R-:W-:Y:S01]  /*13470*/  @P1 IMAD.HI.U32 R80, R84, R85, RZ ;  /* 0x0000005554501227 */ /* 0x000fe200078e00ff */
[----:B------:R-:W-:Y:S01]  /*13480*/  IADD3 R21, R21, R83, RZ ;  /* 0x0000005315157210 */ /* 0x000fe20007ffe0ff */
[----:B------:R-:W5:Y:S02]  /*13490*/  LD.E.128 R48, desc[UR40][R48.64] ;  /* 0x0000002830307980 */ /* 0x000f64000c101d00 */
[----:B------:R-:W-:Y:S01]  /*134a0*/  IMAD.MOV.U32 R81, RZ, RZ, R84 ;  /* 0x000000ffff517224 */ /* 0x000fe200078e0054 */
[----:B0-----:R-:W-:Y:S01]  /*134b0*/  @P1 SHF.R.U32.HI R81, RZ, R87, R80 ;  /* 0x00000057ff511219 */ /* 0x001fe20000011650 */
[----:B------:R-:W-:Y:S01]  /*134c0*/  IMAD R3, R3, UR4, RZ ;  /* 0x0000000403037c24 */ /* 0x000fe2000f8e02ff */
[----:B------:R-:W5:Y:S03]  /*134d0*/  LD.E.128 R52, desc[UR40][R52.64] ;  /* 0x0000002834347980 */ /* 0x000f66000c101d00 */
[C---:B------:R-:W-:Y:S01]  /*134e0*/  IMAD R85, R82.reuse, UR5, R3 ;  /* 0x0000000552557c24 */ /* 0x040fe2000f8e0203 */
[----:B------:R-:W-:Y:S01]  /*134f0*/  SHF.R.S32.HI R3, RZ, 0x1f, R81 ;  /* 0x0000001fff037819 */ /* 0x000fe20000011451 */
[----:B------:R-:W-:Y:S01]  /*13500*/  IMAD.WIDE.U32 R82, R82, UR4, R20 ;  /* 0x0000000452527c25 */ /* 0x000fe2000f8e0014 */
[----:B------:R-:W-:Y:S01]  /*13510*/  ULDC.64 UR4, c[0x0][0xae0] ;  /* 0x0002b80000047ab9 */ /* 0x000fe20000000a00 */
[----:B------:R-:W5:Y:S02]  /*13520*/  LD.E.128 R56, desc[UR40][R56.64] ;  /* 0x0000002838387980 */ /* 0x000f64000c101d00 */
[----:B------:R-:W-:-:S02]  /*13530*/  IMAD.MOV R21, RZ, RZ, -R81 ;  /* 0x000000ffff157224 */ /* 0x000fc400078e0a51 */
[----:B------:R-:W-:Y:S01]  /*13540*/  IMAD R20, R3, UR4, RZ ;  /* 0x0000000403147c24 */ /* 0x000fe2000f8e02ff */
[----:B------:R-:W5:Y:S01]  /*13550*/  LD.E.128 R60, desc[UR40][R60.64] ;  /* 0x000000283c3c7980 */ /* 0x000f62000c101d00 */
[----:B------:R-:W-:Y:S02]  /*13560*/  IMAD R3, R32, R21, R84 ;  /* 0x0000001520037224 */ /* 0x000fe400078e0254 */
[----:B------:R-:W-:Y:S01]  /*13570*/  IMAD.IADD R83, R83, 0x1, R85 ;  /* 0x0000000153537824 */ /* 0x000fe200078e0255 */
[----:B------:R-:W5:Y:S01]  /*13580*/  LD.E.128 R64, desc[UR40][R64.64] ;  /* 0x0000002840407980 */ /* 0x000f62000c101d00 */
[C---:B------:R-:W-:Y:S01]  /*13590*/  IMAD R85, R81.reuse, UR5, R20 ;  /* 0x0000000551557c24 */ /* 0x040fe2000f8e0214 */
[----:B------:R-:W-:Y:S02]  /*135a0*/  SHF.R.S32.HI R32, RZ, 0x1f, R3 ;  /* 0x0000001fff207819 */ /* 0x000fe40000011403 */
[----:B------:R-:W5:Y:S01]  /*135b0*/  LD.E.128 R68, desc[UR40][R68.64] ;  /* 0x0000002844447980 */ /* 0x000f62000c101d00 */
[----:B------:R-:W-:Y:S01]  /*135c0*/  IMAD.WIDE.U32 R20, R81, UR4, R82 ;  /* 0x0000000451147c25 */ /* 0x000fe2000f8e0052 */
[----:B------:R-:W-:-:S02]  /*135d0*/  ULDC.64 UR4, c[0x0][0xad8] ;  /* 0x0002b60000047ab9 */ /* 0x000fc40000000a00 */
        /* <DEDUP_REMOVED lines=21> */
[----:B------:R-:W-:Y:S01]  /*13730*/  ISETP.GE.AND P1, PT, R81, R0, PT ;  /* 0x000000005100720c */ /* 0x000fe20003f26270 */
[----:B------:R-:W-:Y:S01]  /*13740*/  VIADD R81, R229, 0x40 ;  /* 0x00000040e5517836 */ /* 0x000fe20000000000 */
[----:B0-----:R0:W-:Y:S01]  /*13750*/  SYNCS.ARRIVE.TRANS64.RED.A1T0 RZ, [R3+URZ], RZ ;  /* 0x000000ff03ff79a7 */ /* 0x0011e2000810043f */
[----:B------:R0:W1:Y:S01]  /*13760*/  SHFL.IDX PT, R84, R32, RZ, 0x181f ;  /* 0x00181fff20547589 */ /* 0x00006200000e0000 */
[----:B------:R-:W-:-:S03]  /*13770*/  VIADD R87, R213, 0xc0 ;  /* 0x000000c0d5577836 */ /* 0x000fc60000000000 */
        /* <DEDUP_REMOVED lines=20> */
.L_x_5308:
[----:B------:R-:W-:Y:S05]  /*138c0*/  BSYNC B1 ;  /* 0x0000000000017941 */ /* 0x000fea0003800000 */
.L_x_5307:
        /* <DEDUP_REMOVED lines=21> */
.L_x_5310:
[----:B------:R-:W-:Y:S05]  /*13a20*/  BSYNC B1 ;  /* 0x0000000000017941 */ /* 0x000fea0003800000 */
.L_x_5309:
        /* <DEDUP_REMOVED lines=21> */
.L_x_5312:
[----:B------:R-:W-:Y:S05]  /*13b80*/  BSYNC B1 ;  /* 0x0000000000017941 */ /* 0x000fea0003800000 */
.L_x_5311:
        /* <DEDUP_REMOVED lines=9> */
[CC--:B0-----:R-:W-:Y:S02]  /*13c20*/  @!P3 LEA R4, P0, R213.reuse, R32.reuse, 0x1 ;  /* 0x00000020d504b211 */ /* 0x0c1fe400078008ff */
        /* <DEDUP_REMOVED lines=14> */
.L_x_5305:
        /* <DEDUP_REMOVED lines=15> */
[----:B------:R-:W-:Y:S02]  /*13e00*/  MOV R8, UR4 ;  /* 0x0000000400087c02 */ /* 0x000fe40008000f00 */
        /* <DEDUP_REMOVED lines=13> */
.L_x_5314:
[----:B------:R-:W2:Y:S04]  /*13ee0*/  LDL.LU R4, [R1+0x40] ;  /* 0x0000400001047983 */ /* 0x000ea80000300800 */
[----:B------:R-:W3:Y:S04]  /*13ef0*/  LDL.LU R3, [R1+0x4c] ;  /* 0x00004c0001037983 */ /* 0x000ee80000300800 */
[----:B------:R-:W4:Y:S01]  /*13f00*/  LDL R24, [R1+0x34] ;  /* 0x0000340001187983 */ /* 0x000f220000100800 */
[----:B------:R-:W-:Y:S01]  /*13f10*/  BSSY B1, `(.L_x_5315) ;  /* 0x000002d000017945 */ /* 0x000fe20003800000 */
[----:B-----5:R-:W-:-:S02]  /*13f20*/  SHF.R.S32.HI R11, RZ, 0x1f, R0 ;  /* 0x0000001fff0b7819 */ /* 0x020fc40000011400 */
[----:B--2---:R-:W-:Y:S02]  /*13f30*/  SEL R13, R4, RZ, !P0 ;  /* 0x000000ff040d7207 */ /* 0x004fe40004000000 */
[----:B---3--:R-:W-:Y:S02]  /*13f40*/  SEL R14, R3, RZ, !P0 ;  /* 0x000000ff030e7207 */ /* 0x008fe40004000000 */
[----:B----4-:R-:W-:Y:S01]  /*13f50*/  SHF.R.S32.HI R12, RZ, 0x1f, R24 ;  /* 0x0000001fff0c7819 */ /* 0x010fe20000011418 */
[----:B------:R-:W-:Y:S06]  /*13f60*/  @P3 BRA `(.L_x_5316) ;  /* 0x00000000009c3947 */ /* 0x000fec0003800000 */
[----:B------:R-:W2:Y:S01]  /*13f70*/  S2R R10, SR_TID.X ;  /* 0x00000000000a7919 */ /* 0x000ea20000002100 */
[----:B------:R-:W3:Y:S02]  /*13f80*/  LDC R9, c[0x0][0xbe8] ;  /* 0x0002fa00ff097b82 */ /* 0x000ee40000000800 */
[----:B---3--:R-:W-:Y:S01]  /*13f90*/  IMAD R3, R8, R9, RZ ;  /* 0x0000000908037224 */ /* 0x008fe200078e02ff */
[----:B--2---:R-:W-:-:S04]  /*13fa0*/  IADD3 R10, R229, -0x80, R10 ;  /* 0xffffff80e50a7810 */ /* 0x004fc80007ffe00a */
        /* <DEDUP_REMOVED lines=35> */
.L_x_5316:
[----:B------:R-:W-:Y:S05]  /*141e0*/  BSYNC B1 ;  /* 0x0000000000017941 */ /* 0x000fea0003800000 */
.L_x_5315:
[--C-:B--2---:R-:W-:Y:S01]  /*141f0*/  SHF.R.S32.HI R6, RZ, 0x1f, R26.reuse ;  /* 0x0000001fff067819 */ /* 0x104fe2000001141a */
        /* <DEDUP_REMOVED lines=14> */
[----:B------:R-:W-:Y:S02]  /*142e0*/  IMAD.IADD R9, R229, 0x1, R0 ;  /* 0x00000001e5097824 */ /* 0x000fe400078e0200 */
[----:B------:R-:W-:-:S02]  /*142f0*/  IMAD R7, R24, UR5, R6 ;  /* 0x0000000518077c24 */ /* 0x000fc4000f8e0206 */
[----:B------:R-:W-:-:S04]  /*14300*/  @P2 IMAD.HI.U32 R0, R9, R20, RZ ;  /* 0x0000001409002227 */ /* 0x000fc800078e00ff */
[----:B------:R-:W-:Y:S01]  /*14310*/  IMAD.WIDE.U32 R4, R24, UR4, R4 ;  /* 0x0000000418047c25 */ /* 0x000fe2000f8e0004 */
[----:B------:R-:W-:-:S03]  /*14320*/  ULDC.64 UR4, c[0x0][0xaf0] ;  /* 0x0002bc0000047ab9 */ /* 0x000fc60000000a00 */
[----:B------:R-:W-:Y:S01]  /*14330*/  IMAD.MOV.U32 R3, RZ, RZ, R9 ;  /* 0x000000ffff037224 */ /* 0x000fe200078e0009 */
[----:B0-----:R-:W-:Y:S01]  /*14340*/  @P2 SHF.R.U32.HI R3, RZ, R27, R0 ;  /* 0x0000001bff032219 */ /* 0x001fe20000011600 */
        /* <DEDUP_REMOVED lines=26> */
.L_x_5505:
[----:B------:R-:W-:Y:S01]  /*144f0*/  IMAD R8, R8, R25, RZ ;  /* 0x0000001908087224 */ /* 0x000fe200078e02ff */
[----:B------:R-:W-:Y:S01]  /*14500*/  BSSY B1, `(.L_x_5318) ;  /* 0x000001f000017945 */ /* 0x000fe20003800000 */
[----:B------:R-:W-:-:S05]  /*14510*/  IMAD.IADD R229, R10, 0x1, R229 ;  /* 0x000000010ae57824 */ /* 0x000fca00078e02e5 */
        /* <DEDUP_REMOVED lines=19> */
[C---:B------:R-:W-:Y:S02]  /*14650*/  @!P1 LEA R12, P5, R20.reuse, R14, 0x1 ;  /* 0x0000000e140c9211 */ /* 0x040fe400078a08ff */
        /* <DEDUP_REMOVED lines=9> */
.L_x_5319:
[----:B------:R-:W-:Y:S05]  /*146f0*/  BSYNC B1 ;  /* 0x0000000000017941 */ /* 0x000fea0003800000 */
.L_x_5318:
[----:B------:R-:W-:-:S03]  /*14700*/  UMOV UR4, 0xffffffff ;  /* 0xffffffff00047882 */ /* 0x000fc60000000000 */
[----:B------:R-:W-:Y:S05]  /*14710*/  BRA.DIV UR4, `(.L_x_5320) ;  /* 0x0000008a04707947 */ /* 0x000fea000b800000 */
[----:B--2---:R2:W0:Y:S04]  /*14720*/  SHFL.IDX PT, R0, R4, 0x1, 0x181f ;  /* 0x00381f0004007f89 */ /* 0x00442800000e0000 */
[----:B---34-:R2:W3:Y:S02]  /*14730*/  SHFL.IDX PT, R14, R3, 0x1, 0x181f ;  /* 0x00381f00030e7f89 */ /* 0x0184e400000e0000 */
.L_x_5509:
[----:B------:R-:W-:Y:S01]  /*14740*/  VIADD R5, R229, 0x20 ;  /* 0x00000020e5057836 */ /* 0x000fe20000000000 */
[----:B------:R-:W-:Y:S04]  /*14750*/  BSSY B1, `(.L_x_5321) ;  /* 0x000001e000017945 */ /* 0x000fe80003800000 */
[----:B------:R-:W-:-:S13]  /*14760*/  ISETP.GE.AND P0, PT, R5, R8, PT ;  /* 0x000000080500720c */ /* 0x000fda0003f06270 */
[----:B------:R-:W-:Y:S05]  /*14770*/  @P0 BRA `(.L_x_5322) ;  /* 0x00000000006c0947 */ /* 0x000fea0003800000 */
[C---:B------:R-:W-:Y:S01]  /*14780*/  VIADD R15, R213.reuse, 0x40 ;  /* 0x00000040d50f7836 */ /* 0x040fe20000000000 */
[----:B------:R-:W-:Y:S01]  /*14790*/  ULDC UR4, c[0x0][0xac8] ;  /* 0x0002b20000047ab9 */ /* 0x000fe20000000800 */
[C---:B------:R-:W-:Y:S01]  /*147a0*/  VIADD R21, R213.reuse, 0x80 ;  /* 0x00000080d5157836 */ /* 0x040fe20000000000 */
[C---:B------:R-:W-:Y:S01]  /*147b0*/  ISETP.GE.AND P3, PT, R213.reuse, UR4, PT ;  /* 0x00000004d5007c0c */ /* 0x040fe2000bf66270 */
[----:B------:R-:W-:Y:S01]  /*147c0*/  VIADD R9, R213, 0xc0 ;  /* 0x000000c0d5097836 */ /* 0x000fe20000000000 */
[----:B------:R-:W-:Y:S01]  /*147d0*/  ISETP.GE.AND P2, PT, R15, UR4, PT ;  /* 0x000000040f007c0c */ /* 0x000fe2000bf46270 */
[----:B------:R-:W-:Y:S01]  /*147e0*/  VIADD R25, R213, 0x40 ;  /* 0x00000040d5197836 */ /* 0x000fe20000000000 */
[----:B------:R-:W-:Y:S01]  /*147f0*/  ISETP.GE.AND P1, PT, R21, UR4, PT ;  /* 0x0000000415007c0c */ /* 0x000fe2000bf26270 */
[----:B------:R-:W-:Y:S01]  /*14800*/  VIADD R24, R213, 0x80 ;  /* 0x00000080d5187836 */ /* 0x000fe20000000000 */
[----:B------:R-:W-:Y:S01]  /*14810*/  ISETP.GE.AND P0, PT, R9, UR4, PT ;  /* 0x0000000409007c0c */ /* 0x000fe2000bf06270 */
[----:B------:R-:W-:Y:S01]  /*14820*/  VIADD R20, R213, 0xc0 ;  /* 0x000000c0d5147836 */ /* 0x000fe20000000000 */
[----:B------:R-:W-:-:S02]  /*14830*/  SHF.R.S32.HI R12, RZ, 0x1f, R213 ;  /* 0x0000001fff0c7819 */ /* 0x000fc400000114d5 */
[----:B------:R-:W-:Y:S02]  /*14840*/  SHF.R.S32.HI R25, RZ, 0x1f, R25 ;  /* 0x0000001fff197819 */ /* 0x000fe40000011419 */
[----:B------:R-:W-:Y:S02]  /*14850*/  SHF.R.S32.HI R24, RZ, 0x1f, R24 ;  /* 0x0000001fff187819 */ /* 0x000fe40000011418 */
[-C--:B---3--:R-:W-:Y:S02]  /*14860*/  @!P3 LEA R6, P5, R213, R14.reuse, 0x1 ;  /* 0x0000000ed506b211 */ /* 0x088fe400078a08ff */
[----:B------:R-:W-:Y:S02]  /*14870*/  @!P2 LEA R10, P4, R15, R14, 0x1 ;  /* 0x0000000e0f0aa211 */ /* 0x000fe400078808ff */
[----:B0-----:R-:W-:Y:S02]  /*14880*/  @!P3 LEA.HI.X R7, R213, R0, R12, 0x1, P5 ;  /* 0x00000000d507b211 */ /* 0x001fe400028f0c0c */
[----:B------:R-:W-:-:S02]  /*14890*/  @!P1 LEA R12, P5, R21, R14, 0x1 ;  /* 0x0000000e150c9211 */ /* 0x000fc400078a08ff */
        /* <DEDUP_REMOVED lines=9> */
.L_x_5322:
[----:B------:R-:W-:Y:S05]  /*14930*/  BSYNC B1 ;  /* 0x0000000000017941 */ /* 0x000fea0003800000 */
.L_x_5321:
[----:B------:R-:W-:-:S03]  /*14940*/  UMOV UR4, 0xffffffff ;  /* 0xffffffff00047882 */ /* 0x000fc60000000000 */
[----:B------:R-:W-:Y:S05]  /*14950*/  BRA.DIV UR4, `(.L_x_5323) ;  /* 0x0000008a04287947 */ /* 0x000fea000b800000 */
[----:B0-----:R0:W0:Y:S04]  /*14960*/  SHFL.IDX PT, R0, R4, 0x2, 0x181f ;  /* 0x00581f0004007f89 */ /* 0x00102800000e0000 */
[----:B---34-:R3:W4:Y:S02]  /*14970*/  SHFL.IDX PT, R14, R3, 0x2, 0x181f ;  /* 0x00581f00030e7f89 */ /* 0x01872400000e0000 */
.L_x_5513:
[----:B------:R-:W-:Y:S01]  /*14980*/  IADD3 R5, R229, 0x40, RZ ;  /* 0x00000040e5057810 */ /* 0x000fe20007ffe0ff */
[----:B------:R-:W-:Y:S03]  /*14990*/  BSSY B1, `(.L_x_5324) ;  /* 0x000001e000017945 */ /* 0x000fe60003800000 */
        /* <DEDUP_REMOVED lines=16> */
[-C--:B----4-:R-:W-:Y:S02]  /*14aa0*/  @!P3 LEA R6, P5, R213, R14.reuse, 0x1 ;  /* 0x0000000ed506b211 */ /* 0x090fe400078a08ff */
        /* <DEDUP_REMOVED lines=12> */
.L_x_5325:
[----:B------:R-:W-:Y:S05]  /*14b70*/  BSYNC B1 ;  /* 0x0000000000017941 */ /* 0x000fea0003800000 */
.L_x_5324:
[----:B------:R-:W-:-:S03]  /*14b80*/  UMOV UR4, 0xffffffff ;  /* 0xffffffff00047882 */ /* 0x000fc60000000000 */
[----:B------:R-:W-:Y:S05]  /*14b90*/  BRA.DIV UR4, `(.L_x_5326) ;  /* 0x0000008604e07947 */ /* 0x000fea000b800000 */
[----:B0-----:R0:W0:Y:S04]  /*14ba0*/  SHFL.IDX PT, R0, R4, 0x3, 0x181f ;  /* 0x00781f0004007f89 */ /* 0x00102800000e0000 */
[----:B----4-:R4:W0:Y:S02]  /*14bb0*/  SHFL.IDX PT, R14, R3, 0x3, 0x181f ;  /* 0x00781f00030e7f89 */ /* 0x01082400000e0000 */
.L_x_5517:
[----:B--234-:R-:W-:-:S05]  /*14bc0*/  VIADD R3, R229, 0x60 ;  /* 0x00000060e5037836 */ /* 0x01cfca0000000000 */
        /* <DEDUP_REMOVED lines=8> */
[C---:B------:R-:W-:Y:S01]  /*14c50*/  VIADD R20, R213.reuse, 0x40 ;  /* 0x00000040d5147836 */ /* 0x040fe20000000000 */
[----:B------:R-:W-:Y:S01]  /*14c60*/  ISETP.GE.AND P1, PT, R12, UR4, PT ;  /* 0x000000040c007c0c */ /* 0x000fe2000bf26270 */
[C---:B------:R-:W-:Y:S01]  /*14c70*/  VIADD R13, R213.reuse, 0x80 ;  /* 0x00000080d50d7836 */ /* 0x040fe20000000000 */
[----:B------:R-:W-:Y:S01]  /*14c80*/  ISETP.GE.AND P0, PT, R10, UR4, PT ;  /* 0x000000040a007c0c */ /* 0x000fe2000bf06270 */
[----:B------:R-:W-:Y:S01]  /*14c90*/  VIADD R11, R213, 0xc0 ;  /* 0x000000c0d50b7836 */ /* 0x000fe20000000000 */
[----:B------:R-:W-:-:S02]  /*14ca0*/  SHF.R.S32.HI R9, RZ, 0x1f, R213 ;  /* 0x0000001fff097819 */ /* 0x000fc400000114d5 */
[----:B------:R-:W-:Y:S02]  /*14cb0*/  SHF.R.S32.HI R20, RZ, 0x1f, R20 ;  /* 0x0000001fff147819 */ /* 0x000fe40000011414 */
[----:B------:R-:W-:Y:S02]  /*14cc0*/  SHF.R.S32.HI R13, RZ, 0x1f, R13 ;  /* 0x0000001fff0d7819 */ /* 0x000fe4000001140d */
[-C--:B0-----:R-:W-:Y:S02]  /*14cd0*/  @!P3 LEA R4, P5, R213, R14.reuse, 0x1 ;  /* 0x0000000ed504b211 */ /* 0x081fe400078a08ff */
[----:B------:R-:W-:Y:S02]  /*14ce0*/  @!P2 LEA R6, P4, R15, R14, 0x1 ;  /* 0x0000000e0f06a211 */ /* 0x000fe400078808ff */
[----:B------:R-:W-:Y:S02]  /*14cf0*/  @!P3 LEA.HI.X R5, R213, R0, R9, 0x1, P5 ;  /* 0x00000000d505b211 */ /* 0x000fe400028f0c09 */
        /* <DEDUP_REMOVED lines=10> */
.L_x_5313:
[----:B------:R-:W-:Y:S05]  /*14da0*/  BSYNC B0 ;  /* 0x0000000000007941 */ /* 0x000fea0003800000 */
.L_x_5304:
[----:B------:R-:W-:Y:S02]  /*14db0*/  ULDC UR4, c[0x0][0xc3c] ;  /* 0x00030f0000047ab9 */ /* 0x000fe40000000800 */
[----:B------:R-:W-:-:S13]  /*14dc0*/  ISETP.GE.AND P0, PT, R35, UR4, PT ;  /* 0x0000000423007c0c */ /* 0x000fda000bf06270 */
[----:B------:R-:W-:Y:S05]  /*14dd0*/  @!P0 BRA `(.L_x_5327) ;  /* 0xfffffec000e48947 */ /* 0x000fea000383ffff */
[----:B------:R-:W-:Y:S05]  /*14de0*/  BRA `(.L_x_5168) ;  /* 0x0000006c00487947 */ /* 0x000fea0003800000 */
.L_x_5166:
[----:B------:R-:W-:-:S08]  /*14df0*/  NOP ;  /* 0x0000000000007918 */ /* 0x000fd00000000000 */
[----:B------:R-:W0:-:S00]  /*14e00*/  USETMAXREG.DEALLOC.CTAPOOL 0x28 ;  /* 0x00000028000079c8 */ /* 0x000e0000080e0500 */
[----:B0-----:R-:W2:Y:S01]  /*14e10*/  LDL.LU R3, [R1] ;  /* 0x0000000001037983 */ /* 0x001ea20000300800 */
[----:B------:R-:W-:Y:S01]  /*14e20*/  LOP3.LUT R2, R2, 0x3, RZ, 0xc0, !PT ;  /* 0x0000000302027812 */ /* 0x000fe200078ec0ff */
[----:B------:R-:W-:-:S05]  /*14e30*/  IMAD.MOV.U32 R4, RZ, RZ, RZ ;  /* 0x000000ffff047224 */ /* 0x000fca00078e00ff */
[----:B------:R-:W0:Y:S02]  /*14e40*/  SHFL.IDX PT, R2, R2, RZ, 0x1f ;  /* 0x00001fff02027589 */ /* 0x000e2400000e0000 */
[----:B0-----:R-:W-:Y:S02]  /*14e50*/  ISETP.NE.AND P0, PT, R2, RZ, PT ;  /* 0x000000ff0200720c */ /* 0x001fe40003f05270 */
[----:B--2---:R-:W-:-:S11]  /*14e60*/  LOP3.LUT R3, R3, 0xffffff7f, RZ, 0xc0, !PT ;  /* 0xffffff7f03037812 */ /* 0x004fd600078ec0ff */
[----:B------:R-:W-:-:S05]  /*14e70*/  @P0 LOP3.LUT R3, R3, 0x80, RZ, 0xfc, !PT ;  /* 0x0000008003030812 */ /* 0x000fca00078efcff */
[----:B------:R0:W-:Y:S01]  /*14e80*/  STL [R1], R3 ;  /* 0x0000000301007387 */ /* 0x0001e20000100800 */
[----:B------:R-:W-:Y:S05]  /*14e90*/  @!P0 BRA `(.L_x_5328) ;  /* 0x00000000001c8947 */ /* 0x000fea0003800000 */
[----:B------:R-:W1:Y:S08]  /*14ea0*/  S2UR UR5, SR_CgaCtaId ;  /* 0x00000000000579c3 */ /* 0x000e700000008800 */
[----:B------:R-:W-:Y:S06]  /*14eb0*/  BAR.SYNC.DEFER_BLOCKING 0x5, 0x180 ;  /* 0x0146000000007b1d */ /* 0x000fec0000010000 */
[----:B------:R-:W-:-:S02]  /*14ec0*/  UMOV UR4, 0x400 ;  /* 0x0000040000047882 */ /* 0x000fc40000000000 */
[----:B-1----:R-:W-:-:S09]  /*14ed0*/  ULEA UR4, UR5, UR4, 0x18 ;  /* 0x0000000405047291 */ /* 0x002fd2000f8ec03f */
[----:B------:R-:W1:Y:S01]  /*14ee0*/  LDS.128 R16, [UR4+0x228d0] ;  /* 0x0228d004ff107984 */ /* 0x000e620008000c00 */
[----:B------:R-:W-:Y:S06]  /*14ef0*/  BAR.ARV 0x4, 0x180 ;  /* 0x0106000000007b1d */ /* 0x000fec0000002000 */
[----:B------:R-:W-:Y:S05]  /*14f00*/  BRA `(.L_x_5329) ;  /* 0x0000000800887947 */ /* 0x000fea0003800000 */
.L_x_5328:
[----:B------:R-:W-:Y:S01]  /*14f10*/  LOP3.LUT R5, R0, 0x1f, RZ, 0xc0, !PT ;  /* 0x0000001f00057812 */ /* 0x000fe200078ec0ff */
[----:B------:R-:W-:Y:S01]  /*14f20*/  ULDC UR4, c[0x0][0xc3c] ;  /* 0x00030f0000047ab9 */ /* 0x000fe20000000800 */
[----:B------:R-:W1:Y:S01]  /*14f30*/  S2UR UR6, SR_CTAID.X ;  /* 0x00000000000679c3 */ /* 0x000e620000002500 */
[----:B------:R-:W-:Y:S01]  /*14f40*/  ULDC UR5, c[0x0][0xc38] ;  /* 0x00030e0000057ab9 */ /* 0x000fe20000000800 */
[----:B------:R-:W-:-:S04]  /*14f50*/  ISETP.NE.AND P0, PT, R5, 0x1f, PT ;  /* 0x0000001f0500780c */ /* 0x000fc80003f05270 */
[----:B------:R-:W-:-:S13]  /*14f60*/  ISETP.GE.OR P1, PT, R5, UR4, !P0 ;  /* 0x0000000405007c0c */ /* 0x000fda000c726670 */
[----:B0-----:R-:W0:Y:S02]  /*14f70*/  @!P1 LDC.64 R2, c[0x0][0xc80] ;  /* 0x00032000ff029b82 */ /* 0x001e240000000a00 */
        /* <DEDUP_REMOVED lines=34> */
.L_x_5334:
        /* <DEDUP_REMOVED lines=12> */
.L_x_5333:
[----:B------:R-:W-:Y:S05]  /*15260*/  BSYNC B0 ;  /* 0x0000000000007941 */ /* 0x000fea0003800000 */
.L_x_5332:
        /* <DEDUP_REMOVED lines=20> */
.L_x_5330:
        /* <DEDUP_REMOVED lines=15> */
[----:B0-----:R-:W-:-:S06]  /*154a0*/  IADD3 R11, R10, 0xffffffe, RZ ;  /* 0x0ffffffe0a0b7810 */ /* 0x001fcc0007ffe0ff */
[----:B------:R0:W1:Y:S01]  /*154b0*/  F2I.FTZ.U32.TRUNC.NTZ R3, R11 ;  /* 0x0000000b00037305 */ /* 0x000062000021f000 */
[----:B------:R-:W-:Y:S05]  /*154c0*/  @!P0 BRA `(.L_x_5335) ;  /* 0x0000000000088947 */ /* 0x000fea0003800000 */
[----:B------:R-:W-:-:S05]  /*154d0*/  VIADD R9, R15, 0xffffffff ;  /* 0xffffffff0f097836 */ /* 0x000fca0000000000 */
[----:B------:R2:W3:Y:S02]  /*154e0*/  SHFL.IDX PT, R16, R8, R9, 0x1f ;  /* 0x00001f0908107589 */ /* 0x0004e400000e0000 */
.L_x_5335:
        /* <DEDUP_REMOVED lines=28> */
[----:B------:R-:W-:-:S04]  /*156b0*/  VIADDMNMX R18, R10, UR5, R7, PT ;  /* 0x000000050a127c46 */ /* 0x000fc8000b800107 */
[-C--:B------:R-:W-:Y:S02]  /*156c0*/  IABS R10, R18.reuse ;  /* 0x00000012000a7213 */ /* 0x080fe40000000000 */
[----:B------:R-:W-:Y:S02]  /*156d0*/  IABS R6, R18 ;  /* 0x0000001200067213 */ /* 0x000fe40000000000 */
        /* <DEDUP_REMOVED lines=8> */
[----:B------:R-:W-:Y:S01]  /*15760*/  IMAD.HI.U32 R2, R3, R9, R2 ;  /* 0x0000000903027227 */ /* 0x000fe200078e0002 */
[----:B------:R-:W-:-:S05]  /*15770*/  IADD3 R3, RZ, -R6, RZ ;  /* 0x80000006ff037210 */ /* 0x000fca0007ffe0ff */
        /* <DEDUP_REMOVED lines=12> */
[----:B------:R-:W-:Y:S01]  /*15840*/  @!P1 LOP3.LUT R2, RZ, R18, RZ, 0x33, !PT ;  /* 0x00000012ff029212 */ /* 0x000fe200078e33ff */
[----:B------:R-:W-:-:S03]  /*15850*/  IMAD.MOV R18, RZ, RZ, -R18 ;  /* 0x000000ffff127224 */ /* 0x000fc600078e0a12 */
[----:B------:R-:W-:Y:S01]  /*15860*/  LOP3.LUT R17, RZ, R2, RZ, 0x33, !PT ;  /* 0x00000002ff117212 */ /* 0x000fe200078e33ff */
[----:B------:R-:W-:-:S04]  /*15870*/  IMAD R18, R2, R18, R3 ;  /* 0x0000001202127224 */ /* 0x000fc800078e0203 */
[----:B------:R-:W-:Y:S01]  /*15880*/  IMAD.IADD R17, R4, 0x1, R17 ;  /* 0x0000000104117824 */ /* 0x000fe200078e0211 */
[----:B------:R-:W-:Y:S06]  /*15890*/  BRA `(.L_x_5336) ;  /* 0x00000000000c7947 */ /* 0x000fec0003800000 */
.L_x_5331:
[----:B------:R-:W-:Y:S02]  /*158a0*/  IMAD.MOV.U32 R17, RZ, RZ, RZ ;  /* 0x000000ffff117224 */ /* 0x000fe400078e00ff */
[----:B------:R-:W-:Y:S02]  /*158b0*/  IMAD.U32 R16, RZ, RZ, UR6 ;  /* 0x00000006ff107e24 */ /* 0x000fe4000f8e00ff */
[----:B------:R-:W-:-:S07]  /*158c0*/  IMAD.MOV.U32 R18, RZ, RZ, RZ ;  /* 0x000000ffff127224 */ /* 0x000fce00078e00ff */
.L_x_5336:
[----:B------:R-:W-:-:S13]  /*158d0*/  ISETP.NE.AND P0, PT, R5, RZ, PT ;  /* 0x000000ff0500720c */ /* 0x000fda0003f05270 */
[----:B------:R-:W0:Y:S01]  /*158e0*/  @!P0 S2R R3, SR_CgaCtaId ;  /* 0x0000000000038919 */ /* 0x000e220000008800 */
[----:B------:R-:W-:-:S04]  /*158f0*/  @!P0 MOV R2, 0x400 ;  /* 0x0000040000028802 */ /* 0x000fc80000000f00 */
[----:B0-----:R-:W-:-:S05]  /*15900*/  @!P0 LEA R2, R3, R2, 0x18 ;  /* 0x0000000203028211 */ /* 0x001fca00078ec0ff */
[----:B------:R0:W-:Y:S01]  /*15910*/  @!P0 STS.128 [R2+0x228d0], R16 ;  /* 0x0228d01002008388 */ /* 0x0001e20000000c00 */
[----:B------:R-:W-:Y:S06]  /*15920*/  BAR.ARV 0x5, 0x180 ;  /* 0x0146000000007b1d */ /* 0x000fec0000002000 */
.L_x_5329:
        /* <DEDUP_REMOVED lines=12> */
[C---:B------:R-:W-:Y:S01]  /*159f0*/  LOP3.LUT R3, R2.reuse, 0x1f8, RZ, 0xc0, !PT ;  /* 0x000001f802037812 */ /* 0x040fe200078ec0ff */
[----:B------:R-:W-:Y:S01]  /*15a00*/  IMAD.SHL.U32 R29, R5, 0x8, RZ ;  /* 0x00000008051d7824 */ /* 0x000fe200078e00ff */
[----:B------:R-:W-:Y:S01]  /*15a10*/  LOP3.LUT R2, R2, 0x38, RZ, 0xc0, !PT ;  /* 0x0000003802027812 */ /* 0x000fe200078ec0ff */
[----:B------:R-:W-:Y:S01]  /*15a20*/  IMAD.MOV.U32 R25, RZ, RZ, 0x1 ;  /* 0x00000001ff197424 */ /* 0x000fe200078e00ff */
[----:B------:R-:W-:Y:S01]  /*15a30*/  LOP3.LUT R4, R3, 0x38, R0, 0x78, !PT ;  /* 0x0000003803047812 */ /* 0x000fe200078e7800 */
[----:B------:R-:W-:Y:S01]  /*15a40*/  IMAD.SHL.U32 R0, R0, 0x10, RZ ;  /* 0x0000001000007824 */ /* 0x000fe200078e00ff */
[----:B------:R-:W-:Y:S01]  /*15a50*/  SHF.R.U32.HI R3, RZ, 0x3, R5 ;  /* 0x00000003ff037819 */ /* 0x000fe20000011605 */
[----:B------:R-:W-:Y:S01]  /*15a60*/  IMAD.MOV.U32 R23, RZ, RZ, RZ ;  /* 0x000000ffff177224 */ /* 0x000fe200078e00ff */
[----:B------:R-:W-:Y:S01]  /*15a70*/  LOP3.LUT R29, R4, 0x200, R29, 0xf8, !PT ;  /* 0x00000200041d7812 */ /* 0x000fe200078ef81d */
[----:B------:R-:W-:Y:S01]  /*15a80*/  IMAD.MOV.U32 R26, RZ, RZ, 0x1 ;  /* 0x00000001ff1a7424 */ /* 0x000fe200078e00ff */
[----:B------:R-:W-:Y:S01]  /*15a90*/  LOP3.LUT R3, R3, 0x70, R0, 0xf8, !PT ;  /* 0x0000007003037812 */ /* 0x000fe200078ef800 */
[----:B------:R-:W-:Y:S01]  /*15aa0*/  ULDC.64 UR38, c[0x0][0x198] ;  /* 0x0000660000267ab9 */ /* 0x000fe20000000a00 */
[C---:B------:R-:W-:Y:S01]  /*15ab0*/  LOP3.LUT R0, R2.reuse, 0x40, RZ, 0xfc, !PT ;  /* 0x0000004002007812 */ /* 0x040fe200078efcff */
[----:B------:R-:W-:Y:S01]  /*15ac0*/  ULDC UR36, c[0x0][0xc] ;  /* 0x0000030000247ab9 */ /* 0x000fe20000000800 */
[----:B------:R-:W-:-:S02]  /*15ad0*/  LOP3.LUT R3, R2, 0x80, RZ, 0xfc, !PT ;  /* 0x0000008002037812 */ /* 0x000fc400078efcff */
[----:B------:R-:W-:Y:S01]  /*15ae0*/  LOP3.LUT R4, R37, 0x2, RZ, 0xfc, !PT ;  /* 0x0000000225047812 */ /* 0x000fe200078efcff */
[----:B-1----:R-:W-:Y:S01]  /*15af0*/  ULEA UR4, UR5, UR4, 0x18 ;  /* 0x0000000405047291 */ /* 0x002fe2000f8ec03f */
[----:B------:R-:W-:Y:S02]  /*15b00*/  MOV R24, RZ ;  /* 0x000000ff00187202 */ /* 0x000fe40000000f00 */
[----:B------:R-:W-:-:S03]  /*15b10*/  LOP3.LUT R2, R2, 0xc0, RZ, 0xfc, !PT ;  /* 0x000000c002027812 */ /* 0x000fc600078efcff */
[----:B------:R-:W-:-:S04]  /*15b20*/  IMAD.U32 R22, RZ, RZ, UR4 ;  /* 0x00000004ff167e24 */ /* 0x000fc8000f8e00ff */
[----:B------:R-:W-:-:S05]  /*15b30*/  IMAD R0, R29, 0x2, R22 ;  /* 0x000000021d007824 */ /* 0x000fca00078e0216 */
[----:B------:R0:W-:Y:S02]  /*15b40*/  STL [R1+0x4], R0 ;  /* 0x0000040001007387 */ /* 0x0001e40000100800 */
.L_x_5436:
[----:B-1----:R-:W1:Y:S02]  /*15b50*/  LDC.64 R34, c[0x0][0xc88] ;  /* 0x00032200ff227b82 */ /* 0x002e640000000a00 */
[----:B-1----:R-:W-:-:S06]  /*15b60*/  IMAD.WIDE R34, R19, 0x4, R34 ;  /* 0x0000000413227825 */ /* 0x002fcc00078e0222 */
        /* <DEDUP_REMOVED lines=19> */
[----:B0-----:R-:W-:Y:S01]  /*15ca0*/  IMAD.MOV.U32 R0, RZ, RZ, RZ ;  /* 0x000000ffff007224 */ /* 0x001fe200078e00ff */
[----:B------:R-:W-:Y:S02]  /*15cb0*/  ISETP.NE.AND.EX P0, PT, RZ, UR5, PT, P0 ;  /* 0x00000005ff007c0c */ /* 0x000fe4000bf05300 */
[----:B------:R-:W-:Y:S02]  /*15cc0*/  ISETP.NE.AND.EX P2, PT, RZ, UR9, PT, P2 ;  /* 0x00000009ff007c0c */ /* 0x000fe4000bf45320 */
[----:B------:R-:W-:Y:S02]  /*15cd0*/  ISETP.NE.U32.AND P1, PT, RZ, UR6, PT ;  /* 0x00000006ff007c0c */ /* 0x000fe4000bf25070 */
[----:B-1----:R-:W-:-:S02]  /*15ce0*/  IADD3 R2, P3, R27, UR4, RZ ;  /* 0x000000041b027c10 */ /* 0x002fc4000ff7e0ff */
[----:B------:R-:W-:Y:S02]  /*15cf0*/  ISETP.NE.AND.EX P1, PT, RZ, UR7, PT, P1 ;  /* 0x00000007ff007c0c */ /* 0x000fe4000bf25310 */
[----:B------:R-:W-:Y:S02]  /*15d00*/  IADD3.X R3, R31, UR5, RZ, P3, !PT ;  /* 0x000000051f037c10 */ /* 0x000fe40009ffe4ff */
[----:B---34-:R-:W-:-:S03]  /*15d10*/  IADD3 R4, P4, R27, UR6, RZ ;  /* 0x000000061b047c10 */ /* 0x018fc6000ff9e0ff */
[----:B--2---:R-:W2:Y:S01]  /*15d20*/  @P0 LDG.E R6, desc[UR40][R2.64] ;  /* 0x0000002802060981 */ /* 0x004ea2000c1e1900 */
[----:B------:R-:W-:Y:S01]  /*15d30*/  ULDC UR4, c[0x0][0x288] ;  /* 0x0000a20000047ab9 */ /* 0x000fe20000000800 */
[----:B------:R-:W-:Y:S01]  /*15d40*/  IADD3.X R5, R31, UR7, RZ, P4, !PT ;  /* 0x000000071f057c10 */ /* 0x000fe2000a7fe4ff */
[----:B------:R-:W-:Y:S01]  /*15d50*/  IMAD.U32 R8, RZ, RZ, UR4 ;  /* 0x00000004ff087e24 */ /* 0x000fe2000f8e00ff */
[----:B------:R-:W-:-:S03]  /*15d60*/  ULDC.64 UR4, c[0x0][0x418] ;  /* 0x0001060000047ab9 */ /* 0x000fc60000000a00 */
        /* <DEDUP_REMOVED lines=22> */
.L_x_5338:
        /* <DEDUP_REMOVED lines=9> */
.L_x_5339:
        /* <DEDUP_REMOVED lines=9> */
.L_x_5340:
[----:B--2---:R-:W2:Y:S01]  /*15ff0*/  @P1 LDG.E R2, desc[UR40][R4.64] ;  /* 0x0000002804021981 */ /* 0x004ea2000c1e1900 */
[----:B------:R-:W3:Y:S03]  /*16000*/  LDC R3, c[0x0][0x448] ;  /* 0x00011200ff037b82 */ /* 0x000ee60000000800 */
[----:B------:R4:W2:Y:S01]  /*16010*/  @P1 LDG.E R5, desc[UR40][R4.64+0x4] ;  /* 0x0000042804051981 */ /* 0x0008a2000c1e1900 */
[----:B-----5:R-:W-:Y:S01]  /*16020*/  IMAD.IADD R7, R7, 0x1, -R30 ;  /* 0x0000000107077824 */ /* 0x020fe200078e0a1e */
[----:B------:R-:W-:Y:S01]  /*16030*/  BSSY B0, `(.L_x_5341) ;  /* 0x0000143000007945 */ /* 0x000fe20003800000 */
[----:B---3--:R-:W-:-:S13]  /*16040*/  ISETP.NE.AND P0, PT, R3, 0x1, PT ;  /* 0x000000010300780c */ /* 0x008fda0003f05270 */
[----:B----4-:R-:W3:Y:S08]  /*16050*/  @P0 LDC R4, c[0x0][0x44c] ;  /* 0x00011300ff040b82 */ /* 0x010ef00000000800 */
[----:B------:R-:W4:Y:S01]  /*16060*/  @P0 LDC R3, c[0x0][0x450] ;  /* 0x00011400ff030b82 */ /* 0x000f220000000800 */
[----:B--2---:R-:W-:Y:S01]  /*16070*/  @P1 IMAD.IADD R6, R5, 0x1, -R2 ;  /* 0x0000000105061824 */ /* 0x004fe200078e0a02 */
[----:B------:R-:W-:-:S03]  /*16080*/  SHF.L.U32 R2, R17, 0x7, RZ ;  /* 0x0000000711027819 */ /* 0x000fc600000006ff */
[----:B------:R-:W-:Y:S02]  /*16090*/  IMAD.IADD R32, R7, 0x1, R6 ;  /* 0x0000000107207824 */ /* 0x000fe400078e0206 */
[----:B------:R-:W-:Y:S02]  /*160a0*/  VIADD R2, R2, 0x7f ;  /* 0x0000007f02027836 */ /* 0x000fe40000000000 */
[----:B------:R-:W-:Y:S02]  /*160b0*/  VIADD R5, R32, 0x5f ;  /* 0x0000005f20057836 */ /* 0x000fe40000000000 */
[----:B---3--:R-:W-:-:S04]  /*160c0*/  @P0 IMAD.HI.U32 R4, R2, R4, RZ ;  /* 0x0000000402040227 */ /* 0x008fc800078e00ff */
[----:B------:R-:W-:Y:S01]  /*160d0*/  IMAD.HI R5, R5, 0x2aaaaaab, RZ ;  /* 0x2aaaaaab05057827 */ /* 0x000fe200078e02ff */
[----:B----4-:R-:W-:Y:S02]  /*160e0*/  @P0 SHF.R.U32.HI R2, RZ, R3, R4 ;  /* 0x00000003ff020219 */ /* 0x010fe40000011604 */
[----:B------:R-:W-:Y:S02]  /*160f0*/  IADD3 R4, R32, 0x60, -R10 ;  /* 0x0000006020047810 */ /* 0x000fe40007ffe80a */
[----:B------:R-:W-:-:S03]  /*16100*/  SHF.R.U32.HI R3, RZ, 0x1f, R5 ;  /* 0x0000001fff037819 */ /* 0x000fc60000011605 */
[----:B------:R-:W-:Y:S01]  /*16110*/  IMAD.IADD R2, R4, 0x1, R2 ;  /* 0x0000000104027824 */ /* 0x000fe200078e0202 */
[----:B------:R-:W-:-:S03]  /*16120*/  LEA.HI.SX32 R5, R5, R3, 0x1c ;  /* 0x0000000305057211 */ /* 0x000fc600078fe2ff */
[----:B------:R-:W-:-:S05]  /*16130*/  IMAD.HI R2, R2, 0x2aaaaaab, RZ ;  /* 0x2aaaaaab02027827 */ /* 0x000fca00078e02ff */
[----:B------:R-:W-:-:S04]  /*16140*/  SHF.R.U32.HI R3, RZ, 0x1f, R2 ;  /* 0x0000001fff037819 */ /* 0x000fc80000011602 */
[----:B------:R-:W-:-:S04]  /*16150*/  LEA.HI.SX32 R3, R2, R3, 0x1c ;  /* 0x0000000302037211 */ /* 0x000fc800078fe2ff */
[----:B------:R-:W-:-:S05]  /*16160*/  VIMNMX R2, R5, R3, PT ;  /* 0x0000000305027248 */ /* 0x000fca0003fe0100 */
[--C-:B------:R-:W-:Y:S02]  /*16170*/  IMAD R2, R2, 0x60, -R7.reuse ;  /* 0x0000006002027824 */ /* 0x100fe400078e0a07 */
[----:B------:R-:W-:-:S03]  /*16180*/  IMAD.MOV R7, RZ, RZ, -R7 ;  /* 0x000000ffff077224 */ /* 0x000fc600078e0a07 */
[----:B------:R-:W-:Y:S02]  /*16190*/  VIMNMX R2, R2, R6, PT ;  /* 0x0000000602027248 */ /* 0x000fe40003fe0100 */
[----:B------:R-:W-:-:S04]  /*161a0*/  VIMNMX R7, RZ, R7, !PT ;  /* 0x00000007ff077248 */ /* 0x000fc80007fe0100 */
[----:B------:R-:W-:-:S13]  /*161b0*/  ISETP.GT.AND P0, PT, R2, R7, PT ;  /* 0x000000070200720c */ /* 0x000fda0003f04270 */
[----:B------:R-:W-:Y:S02]  /*161c0*/  @P0 VIADD R6, R2, 0x5f ;  /* 0x0000005f02060836 */ /* 0x000fe40000000000 */
        /* <DEDUP_REMOVED lines=12> */
[----:B------:R-:W2:Y:S02]  /*16290*/  S2R R3, SR_TID.X ;  /* 0x0000000000037919 */ /* 0x000ea40000002100 */
[----:B--2---:R-:W-:-:S04]  /*162a0*/  SHF.R.U32.HI R3, RZ, 0x5, R3 ;  /* 0x00000005ff037819 */ /* 0x004fc80000011603 */
[----:B------:R-:W-:-:S05]  /*162b0*/  LOP3.LUT R3, R3, 0x3, RZ, 0xc0, !PT ;  /* 0x0000000303037812 */ /* 0x000fca00078ec0ff */
[----:B------:R2:W3:Y:S02]  /*162c0*/  SHFL.IDX PT, R14, R3, RZ, 0x1f ;  /* 0x00001fff030e7589 */ /* 0x0004e400000e0000 */
.L_x_5520:
[----:B---3--:R-:W-:Y:S02]  /*162d0*/  ISETP.NE.AND P0, PT, R14, RZ, PT ;  /* 0x000000ff0e00720c */ /* 0x008fe40003f05270 */
[----:B------:R-:W-:-:S11]  /*162e0*/  PLOP3.LUT P6, PT, PT, PT, PT, 0x8, 0x0 ;  /* 0x000000000000781c */ /* 0x000fd60003fce170 */
[----:B------:R-:W-:Y:S05]  /*162f0*/  @P0 BRA `(.L_x_5344) ;  /* 0x00000000000c0947 */ /* 0x000fea0003800000 */
[----:B------:R-:W-:-:S03]  /*16300*/  UMOV UR4, 0xffffffff ;  /* 0xffffffff00047882 */ /* 0x000fc60000000000 */
[----:B------:R-:W-:Y:S05]  /*16310*/  BRA.DIV UR4, `(.L_x_5345) ;  /* 0x00000072047c7947 */ /* 0x000fea000b800000 */
[----:B------:R-:W-:-:S13]  /*16320*/  ELECT P6, URZ, PT ;  /* 0x00000000003f782f */ /* 0x000fda00038c0000 */
.L_x_5344:
[----:B--2---:R-:W2:Y:S01]  /*16330*/  LDL R3, [R1+0x24] ;  /* 0x0000240001037983 */ /* 0x004ea20000100800 */
[----:B------:R-:W-:Y:S01]  /*16340*/  BSSY B1, `(.L_x_5346) ;  /* 0x0000008000017945 */ /* 0x000fe20003800000 */
[----:B--2---:R-:W-:-:S05]  /*16350*/  VIADD R3, R3, 0x1 ;  /* 0x0000000103037836 */ /* 0x004fca0000000000 */
[----:B0-----:R-:W-:-:S04]  /*16360*/  LEA.HI R8, R3, R3, RZ, 0x1 ;  /* 0x0000000303087211 */ /* 0x001fc800078f08ff */
[----:B------:R-:W-:-:S05]  /*16370*/  LOP3.LUT R8, R8, 0xfffffffe, RZ, 0xc0, !PT ;  /* 0xfffffffe08087812 */ /* 0x000fca00078ec0ff */
[----:B------:R-:W-:-:S05]  /*16380*/  IMAD.IADD R3, R3, 0x1, -R8 ;  /* 0x0000000103037824 */ /* 0x000fca00078e0a08 */
[----:B------:R-:W-:-:S04]  /*16390*/  SHF.L.U32 R3, R3, 0x1f, RZ ;  /* 0x0000001f03037819 */ /* 0x000fc800000006ff */
[----:B------:R-:W0:Y:S02]  /*163a0*/  SYNCS.PHASECHK.TRANS64.TRYWAIT P0, [R22+URZ+0x22820], R3 ;  /* 0x02282003160075a7 */ /* 0x000e24000800017f */
[----:B0-----:R-:W-:Y:S05]  /*163b0*/  @!P0 BRA `(.L_x_5347) ;  /* 0x0000007000748947 */ /* 0x001fea0003800000 */
.L_x_5523:
[----:B------:R-:W-:Y:S05]  /*163c0*/  BSYNC B1 ;  /* 0x0000000000017941 */ /* 0x000fea0003800000 */
.L_x_5346:
[----:B------:R-:W-:Y:S04]  /*163d0*/  BSSY B1, `(.L_x_5348) ;  /* 0x000007b000017945 */ /* 0x000fe80003800000 */
[----:B------:R-:W-:Y:S05]  /*163e0*/  @!P6 BRA `(.L_x_5349) ;  /* 0x0000000400e4e947 */ /* 0x000fea0003800000 */
[----:B0-----:R-:W-:Y:S01]  /*163f0*/  IMAD R3, R23, 0x8, R22 ;  /* 0x0000000817037824 */ /* 0x001fe200078e0216 */
[----:B------:R-:W-:Y:S01]  /*16400*/  SHF.L.U32 R8, R26, 0x1f, RZ ;  /* 0x0000001f1a087819 */ /* 0x000fe200000006ff */
[----:B------:R-:W0:Y:S01]  /*16410*/  S2R R9, SR_TID.X ;  /* 0x0000000000097919 */ /* 0x000e220000002100 */
[----:B------:R-:W-:Y:S02]  /*16420*/  BSSY B2, `(.L_x_5350) ;  /* 0x0000005000027945 */ /* 0x000fe40003800000 */
[----:B------:R-:W2:Y:S01]  /*16430*/  SYNCS.PHASECHK.TRANS64.TRYWAIT P0, [R3+URZ+0x228a0], R8 ;  /* 0x0228a008030075a7 */ /* 0x000ea2000800017f */
[----:B0-----:R-:W-:-:S04]  /*16440*/  LOP3.LUT R9, R9, 0x7f, RZ, 0xc0, !PT ;  /* 0x0000007f09097812 */ /* 0x001fc800078ec0ff */
[----:B------:R-:W-:Y:S01]  /*16450*/  ISETP.NE.AND P1, PT, R9, RZ, PT ;  /* 0x000000ff0900720c */ /* 0x000fe20003f25270 */
[----:B--2---:R-:W-:-:S12]  /*16460*/  @!P0 BRA `(.L_x_5351) ;  /* 0x00000070005c8947 */ /* 0x004fd80003800000 */
.L_x_5524:
[----:B------:R-:W-:Y:S05]  /*16470*/  BSYNC B2 ;  /* 0x0000000000027941 */ /* 0x000fea0003800000 */
.L_x_5350:
[----:B------:R-:W-:Y:S04]  /*16480*/  BSSY B2, `(.L_x_5352) ;  /* 0x0000009000027945 */ /* 0x000fe80003800000 */
[----:B------:R-:W-:Y:S05]  /*16490*/  @P1 BRA `(.L_x_5353) ;  /* 0x00000000001c1947 */ /* 0x000fea0003800000 */
[----:B-1----:R-:W1:Y:S01]  /*164a0*/  S2R R10, SR_TID.X ;  /* 0x00000000000a7919 */ /* 0x002e620000002100 */
[----:B------:R-:W-:-:S04]  /*164b0*/  IMAD.MOV.U32 R9, RZ, RZ, 0x3000 ;  /* 0x00003000ff097424 */ /* 0x000fc800078e00ff */
[----:B------:R2:W-:Y:S01]  /*164c0*/  SYNCS.ARRIVE.TRANS64 RZ, [R3+URZ+0x22890], R9 ;  /* 0x0228900903ff79a7 */ /* 0x0005e2000800003f */
[----:B-1----:R-:W-:-:S04]  /*164d0*/  LOP3.LUT R10, R10, 0x1f, RZ, 0xc0, !PT ;  /* 0x0000001f0a0a7812 */ /* 0x002fc800078ec0ff */
[----:B------:R-:W-:-:S13]  /*164e0*/  ISETP.NE.AND P0, PT, R10, RZ, PT ;  /* 0x000000ff0a00720c */ /* 0x000fda0003f05270 */
[----:B--2---:R-:W-:Y:S05]  /*164f0*/  @!P0 BRA `(.L_x_5353) ;  /* 0x0000000000048947 */ /* 0x004fea0003800000 */
[----:B------:R-:W-:Y:S01]  /*16500*/  BPT.TRAP 0x1 ;  /* 0x000000040000795c */ /* 0x000fe20000300000 */
.L_x_5353:
[----:B------:R-:W-:Y:S05]  /*16510*/  BSYNC B2 ;  /* 0x0000000000027941 */ /* 0x000fea0003800000 */
.L_x_5352:
[----:B------:R-:W-:Y:S01]  /*16520*/  IMAD.MOV.U32 R14, RZ, RZ, RZ ;  /* 0x000000ffff0e7224 */ /* 0x000fe200078e00ff */
[----:B------:R-:W-:Y:S01]  /*16530*/  UIADD3 UR4, UP0, UR38, 0x570, URZ ;  /* 0x0000057026047890 */ /* 0x000fe2000ff1e03f */
[----:B------:R-:W-:Y:S01]  /*16540*/  IMAD R9, R2, 0x60, R0 ;  /* 0x0000006002097824 */ /* 0x000fe200078e0200 */
[----:B------:R-:W-:Y:S01]  /*16550*/  PLOP3.LUT P0, PT, PT, PT, PT, 0x80, 0x0 ;  /* 0x000000000000781c */ /* 0x000fe20003f0f070 */
[----:B-1----:R-:W-:Y:S01]  /*16560*/  IMAD R10, R23, 0x3000, R22 ;  /* 0x00003000170a7824 */ /* 0x002fe200078e0216 */
[----:B------:R-:W-:Y:S01]  /*16570*/  R2UR UR10, R14 ;  /* 0x000000000e0a72ca */ /* 0x000fe200000e0000 */
[----:B------:R-:W-:Y:S01]  /*16580*/  VIADD R9, R9, 0xffffffa0 ;  /* 0xffffffa009097836 */ /* 0x000fe20000000000 */
[----:B------:R-:W-:Y:S01]  /*16590*/  UIADD3.X UR5, URZ, UR39, URZ, UP0, !UPT ;  /* 0x000000273f057290 */ /* 0x000fe200087fe43f */
[----:B------:R-:W-:Y:S01]  /*165a0*/  VIADD R10, R10, 0x1c400 ;  /* 0x0001c4000a0a7836 */ /* 0x000fe20000000000 */
[----:B------:R-:W-:Y:S01]  /*165b0*/  UMOV UR6, 0x0 ;  /* 0x0000000000067882 */ /* 0x000fe20000000000 */
[----:B------:R-:W-:Y:S01]  /*165c0*/  VIADD R11, R3, 0x22890 ;  /* 0x00022890030b7836 */ /* 0x000fe20000000000 */
[----:B------:R-:W-:-:S09]  /*165d0*/  UMOV UR7, 0x12f00000 ;  /* 0x12f0000000077882 */ /* 0x000fd20000000000 */
.L_x_5354:
        /* <DEDUP_REMOVED lines=13> */
.L_x_5525:
[----:B------:R-:W-:Y:S05]  /*166b0*/  BSYNC B2 ;  /* 0x0000000000027941 */ /* 0x000fea0003800000 */
.L_x_5355:
[----:B------:R-:W-:Y:S01]  /*166c0*/  BSSY B2, `(.L_x_5357) ;  /* 0x000000b000027945 */ /* 0x000fe20003800000 */
[----:B------:R-:W-:Y:S01]  /*166d0*/  MOV R12, 0x0 ;  /* 0x00000000000c7802 */ /* 0x000fe20000000f00 */
[----:B------:R-:W-:Y:S02]  /*166e0*/  IMAD.MOV.U32 R13, RZ, RZ, 0x12f00000 ;  /* 0x12f00000ff0d7424 */ /* 0x000fe400078e00ff */
[----:B------:R-:W-:Y:S05]  /*166f0*/  @P1 BRA `(.L_x_5358) ;  /* 0x00000000001c1947 */ /* 0x000fea0003800000 */
[----:B------:R-:W2:Y:S01]  /*16700*/  S2R R10, SR_TID.X ;  /* 0x00000000000a7919 */ /* 0x000ea20000002100 */
[----:B01----:R-:W-:-:S04]  /*16710*/  IMAD.MOV.U32 R8, RZ, RZ, 0xc000 ;  /* 0x0000c000ff087424 */ /* 0x003fc800078e00ff */
[----:B------:R3:W-:Y:S01]  /*16720*/  SYNCS.ARRIVE.TRANS64 RZ, [R3+URZ+0x228b0], R8 ;  /* 0x0228b00803ff79a7 */ /* 0x0007e2000800003f */
[----:B--2---:R-:W-:-:S04]  /*16730*/  LOP3.LUT R10, R10, 0x1f, RZ, 0xc0, !PT ;  /* 0x0000001f0a0a7812 */ /* 0x004fc800078ec0ff */
[----:B------:R-:W-:-:S13]  /*16740*/  ISETP.NE.AND P0, PT, R10, RZ, PT ;  /* 0x000000ff0a00720c */ /* 0x000fda0003f05270 */
[----:B---3--:R-:W-:Y:S05]  /*16750*/  @!P0 BRA `(.L_x_5358) ;  /* 0x0000000000048947 */ /* 0x008fea0003800000 */
[----:B------:R-:W-:Y:S01]  /*16760*/  BPT.TRAP 0x1 ;  /* 0x000000040000795c */ /* 0x000fe20000300000 */
.L_x_5358:
[----:B------:R-:W-:Y:S05]  /*16770*/  BSYNC B2 ;  /* 0x0000000000027941 */ /* 0x000fea0003800000 */
.L_x_5357:
        /* <DEDUP_REMOVED lines=9> */
.L_x_5359:
        /* <DEDUP_REMOVED lines=15> */
.L_x_5360:
        /* <DEDUP_REMOVED lines=15> */
.L_x_5361:
        /* <DEDUP_REMOVED lines=15> */
.L_x_5362:
        /* <DEDUP_REMOVED lines=10> */
.L_x_5349:
[----:B------:R-:W-:Y:S05]  /*16b80*/  BSYNC B1 ;  /* 0x0000000000017941 */ /* 0x000fea0003800000 */
.L_x_5348:
        /* <DEDUP_REMOVED lines=9> */
.L_x_5378:
[----:B------:R-:W-:Y:S05]  /*16c20*/  YIELD ;  /* 0x0000000000007946 */ /* 0x000fea0003800000 */
[----:B------:R-:W-:Y:S04]  /*16c30*/  BSSY B1, `(.L_x_5363) ;  /* 0x000007a000017945 */ /* 0x000fe80003800000 */
[----:B------:R-:W-:Y:S05]  /*16c40*/  @!P6 BRA `(.L_x_5364) ;  /* 0x0000000400e0e947 */ /* 0x000fea0003800000 */
[----:B------:R-:W-:Y:S01]  /*16c50*/  IMAD R8, R23, 0x8, R22 ;  /* 0x0000000817087824 */ /* 0x000fe200078e0216 */
[----:B------:R-:W-:Y:S01]  /*16c60*/  SHF.L.U32 R2, R26, 0x1f, RZ ;  /* 0x0000001f1a027819 */ /* 0x000fe200000006ff */
[----:B0-----:R-:W0:Y:S01]  /*16c70*/  S2R R3, SR_TID.X ;  /* 0x0000000000037919 */ /* 0x001e220000002100 */
[----:B------:R-:W-:Y:S02]  /*16c80*/  BSSY B2, `(.L_x_5365) ;  /* 0x0000005000027945 */ /* 0x000fe40003800000 */
[----:B------:R-:W2:Y:S01]  /*16c90*/  SYNCS.PHASECHK.TRANS64.TRYWAIT P1, [R8+URZ+0x228a0], R2 ;  /* 0x0228a002080075a7 */ /* 0x000ea2000802017f */
[----:B0-----:R-:W-:-:S04]  /*16ca0*/  LOP3.LUT R3, R3, 0x7f, RZ, 0xc0, !PT ;  /* 0x0000007f03037812 */ /* 0x001fc800078ec0ff */
[----:B------:R-:W-:Y:S01]  /*16cb0*/  ISETP.NE.AND P2, PT, R3, RZ, PT ;  /* 0x000000ff0300720c */ /* 0x000fe20003f45270 */
[----:B--2---:R-:W-:-:S12]  /*16cc0*/  @!P1 BRA `(.L_x_5366) ;  /* 0x00000068006c9947 */ /* 0x004fd80003800000 */
.L_x_5526:
[----:B------:R-:W-:Y:S05]  /*16cd0*/  BSYNC B2 ;  /* 0x0000000000027941 */ /* 0x000fea0003800000 */
.L_x_5365:
[----:B------:R-:W-:Y:S04]  /*16ce0*/  BSSY B2, `(.L_x_5367) ;  /* 0x0000009000027945 */ /* 0x000fe80003800000 */
[----:B------:R-:W-:Y:S05]  /*16cf0*/  @P2 BRA `(.L_x_5368) ;  /* 0x00000000001c2947 */ /* 0x000fea0003800000 */
[----:B------:R-:W2:Y:S01]  /*16d00*/  S2R R9, SR_TID.X ;  /* 0x0000000000097919 */ /* 0x000ea20000002100 */
[----:B------:R-:W-:-:S04]  /*16d10*/  IMAD.MOV.U32 R3, RZ, RZ, 0x3000 ;  /* 0x00003000ff037424 */ /* 0x000fc800078e00ff */
[----:B------:R3:W-:Y:S01]  /*16d20*/  SYNCS.ARRIVE.TRANS64 RZ, [R8+URZ+0x22890], R3 ;  /* 0x0228900308ff79a7 */ /* 0x0007e2000800003f */
[----:B--2---:R-:W-:-:S04]  /*16d30*/  LOP3.LUT R9, R9, 0x1f, RZ, 0xc0, !PT ;  /* 0x0000001f09097812 */ /* 0x004fc800078ec0ff */
[----:B------:R-:W-:-:S13]  /*16d40*/  ISETP.NE.AND P1, PT, R9, RZ, PT ;  /* 0x000000ff0900720c */ /* 0x000fda0003f25270 */
[----:B---3--:R-:W-:Y:S05]  /*16d50*/  @!P1 BRA `(.L_x_5368) ;  /* 0x0000000000049947 */ /* 0x008fea0003800000 */
[----:B------:R-:W-:Y:S01]  /*16d60*/  BPT.TRAP 0x1 ;  /* 0x000000040000795c */ /* 0x000fe20000300000 */
.L_x_5368:
[----:B------:R-:W-:Y:S05]  /*16d70*/  BSYNC B2 ;  /* 0x0000000000027941 */ /* 0x000fea0003800000 */
.L_x_5367:
        /* <DEDUP_REMOVED lines=10> */
[----:B------:R-:W-:-:S10]  /*16e20*/  UMOV UR7, 0x12f00000 ;  /* 0x12f0000000077882 */ /* 0x000fd40000000000 */
.L_x_5369:
        /* <DEDUP_REMOVED lines=13> */
.L_x_5527:
[----:B------:R-:W-:Y:S05]  /*16f00*/  BSYNC B2 ;  /* 0x0000000000027941 */ /* 0x000fea0003800000 */
.L_x_5370:
[----:B------:R-:W-:Y:S01]  /*16f10*/  BSSY B2, `(.L_x_5372) ;  /* 0x000000b000027945 */ /* 0x000fe20003800000 */
[----:B01----:R-:W-:Y:S02]  /*16f20*/  IMAD.MOV.U32 R2, RZ, RZ, 0x0 ;  /* 0x00000000ff027424 */ /* 0x003fe400078e00ff */
[----:B------:R-:W-:Y:S01]  /*16f30*/  IMAD.MOV.U32 R3, RZ, RZ, 0x12f00000 ;  /* 0x12f00000ff037424 */ /* 0x000fe200078e00ff */
[----:B------:R-:W-:Y:S06]  /*16f40*/  @P2 BRA `(.L_x_5373) ;  /* 0x00000000001c2947 */ /* 0x000fec0003800000 */
[----:B------:R-:W0:Y:S01]  /*16f50*/  S2R R13, SR_TID.X ;  /* 0x00000000000d7919 */ /* 0x000e220000002100 */
[----:B------:R-:W-:-:S04]  /*16f60*/  MOV R9, 0xc000 ;  /* 0x0000c00000097802 */ /* 0x000fc80000000f00 */
[----:B------:R1:W-:Y:S01]  /*16f70*/  SYNCS.ARRIVE.TRANS64 RZ, [R8+URZ+0x228b0], R9 ;  /* 0x0228b00908ff79a7 */ /* 0x0003e2000800003f */
[----:B0-----:R-:W-:-:S04]  /*16f80*/  LOP3.LUT R13, R13, 0x1f, RZ, 0xc0, !PT ;  /* 0x0000001f0d0d7812 */ /* 0x001fc800078ec0ff */
[----:B------:R-:W-:-:S13]  /*16f90*/  ISETP.NE.AND P1, PT, R13, RZ, PT ;  /* 0x000000ff0d00720c */ /* 0x000fda0003f25270 */
[----:B-1----:R-:W-:Y:S05]  /*16fa0*/  @!P1 BRA `(.L_x_5373) ;  /* 0x0000000000049947 */ /* 0x002fea0003800000 */
[----:B------:R-:W-:Y:S01]  /*16fb0*/  BPT.TRAP 0x1 ;  /* 0x000000040000795c */ /* 0x000fe20000300000 */
.L_x_5373:
[----:B------:R-:W-:Y:S05]  /*16fc0*/  BSYNC B2 ;  /* 0x0000000000027941 */ /* 0x000fea0003800000 */
.L_x_5372:
        /* <DEDUP_REMOVED lines=9> */
.L_x_5374:
        /* <DEDUP_REMOVED lines=15> */
.L_x_5375:
        /* <DEDUP_REMOVED lines=15> */
.L_x_5376:
        /* <DEDUP_REMOVED lines=15> */
.L_x_5377:
        /* <DEDUP_REMOVED lines=10> */
.L_x_5364:
[----:B------:R-:W-:Y:S05]  /*173d0*/  BSYNC B1 ;  /* 0x0000000000017941 */ /* 0x000fea0003800000 */
.L_x_5363:
[----:B------:R-:W-:Y:S01]  /*173e0*/  ISETP.GT.AND P2, PT, R11, R7, PT ;  /* 0x000000070b00720c */ /* 0x000fe20003f44270 */
[----:B------:R-:W-:Y:S02]  /*173f0*/  VIADD R23, R23, 0x1 ;  /* 0x0000000117177836 */ /* 0x000fe40000000000 */
[----:B------:R-:W-:-:S03]  /*17400*/  VIADD R11, R11, 0xffffffff ;  /* 0xffffffff0b0b7836 */ /* 0x000fc60000000000 */
[----:B------:R-:W-:-:S04]  /*17410*/  ISETP.NE.AND P1, PT, R23, 0x2, PT ;  /* 0x000000021700780c */ /* 0x000fc80003f25270 */
[----:B------:R-:W-:Y:S02]  /*17420*/  SEL R2, RZ, 0x1, P1 ;  /* 0x00000001ff027807 */ /* 0x000fe40000800000 */
[----:B------:R-:W-:Y:S02]  /*17430*/  SEL R23, R23, RZ, P1 ;  /* 0x000000ff17177207 */ /* 0x000fe40000800000 */
[----:B------:R-:W-:Y:S01]  /*17440*/  LOP3.LUT R26, R26, R2, RZ, 0x3c, !PT ;  /* 0x000000021a1a7212 */ /* 0x000fe200078e3cff */
[----:B------:R-:W-:Y:S06]  /*17450*/  @P2 BRA `(.L_x_5378) ;  /* 0xfffffff400f02947 */ /* 0x000fec000383ffff */
.L_x_5342:
[----:B------:R-:W-:Y:S05]  /*17460*/  BSYNC B0 ;  /* 0x0000000000007941 */ /* 0x000fea0003800000 */
.L_x_5341:
[----:B------:R-:W2:Y:S01]  /*17470*/  LDC R0, c[0x0][0x448] ;  /* 0x00011200ff007b82 */ /* 0x000ea20000000800 */
[----:B------:R-:W-:Y:S01]  /*17480*/  LEA R2, R17, 0x7f, 0x7 ;  /* 0x0000007f11027811 */ /* 0x000fe200078e38ff */
[----:B------:R-:W-:Y:S05]  /*17490*/  @!P0 WARPSYNC.ALL ;  /* 0x0000000000008948 */ /* 0x000fea0003800000 */
[----:B------:R-:W-:Y:S01]  /*174a0*/  BSSY B7, `(.L_x_5379) ;  /* 0x000036d000077945 */ /* 0x000fe20003800000 */
[----:B------:R-:W-:Y:S01]  /*174b0*/  @!P0 BAR.SYNC.DEFER_BLOCKING 0xc, 0x180 ;  /* 0x0306000000008b1d */ /* 0x000fe20000010000 */
[----:B--2---:R-:W-:-:S13]  /*174c0*/  ISETP.NE.AND P1, PT, R0, 0x1, PT ;  /* 0x000000010000780c */ /* 0x004fda0003f25270 */
[----:B0-----:R-:W0:Y:S08]  /*174d0*/  @P1 LDC R3, c[0x0][0x44c] ;  /* 0x00011300ff031b82 */ /* 0x001e300000000800 */
[----:B------:R-:W2:Y:S01]  /*174e0*/  @P1 LDC R0, c[0x0][0x450] ;  /* 0x00011400ff001b82 */ /* 0x000ea20000000800 */
[----:B0-----:R-:W-:-:S05]  /*174f0*/  @P1 IMAD.HI.U32 R3, R2, R3, RZ ;  /* 0x0000000302031227 */ /* 0x001fca00078e00ff */
[----:B--2---:R-:W-:-:S05]  /*17500*/  @P1 SHF.R.U32.HI R2, RZ, R0, R3 ;  /* 0x00000000ff021219 */ /* 0x004fca0000011603 */
[----:B------:R-:W-:-:S04]  /*17510*/  IMAD.IADD R2, R4, 0x1, R2 ;  /* 0x0000000104027824 */ /* 0x000fc800078e0202 */
[----:B------:R-:W-:-:S05]  /*17520*/  IMAD.HI R2, R2, 0x2aaaaaab, RZ ;  /* 0x2aaaaaab02027827 */ /* 0x000fca00078e02ff */
        /* <DEDUP_REMOVED lines=12> */
[----:B------:R-:W2:Y:S01]  /*175f0*/  LDC.64 R2, c[0x0][0xc60] ;  /* 0x00031800ff027b82 */ /* 0x000ea20000000a00 */
[----:B------:R-:W0:Y:S02]  /*17600*/  FLO.U32 R0, UR4 ;  /* 0x0000000400007d00 */ /* 0x000e2400080e0000 */
[----:B0-----:R-:W-:-:S06]  /*17610*/  ISETP.EQ.U32.AND P0, PT, R0, R5, PT ;  /* 0x000000050000720c */ /* 0x001fcc0003f02070 */
        /* <DEDUP_REMOVED lines=8> */
.L_x_5380:
        /* <DEDUP_REMOVED lines=14> */
[----:B-1----:R-:W-:Y:S02]  /*17780*/  IMAD.U32 R10, RZ, RZ, UR4 ;  /* 0x00000004ff0a7e24 */ /* 0x002fe4000f8e00ff */
[----:B------:R-:W-:Y:S02]  /*17790*/  IMAD.U32 R11, RZ, RZ, UR5 ;  /* 0x00000005ff0b7e24 */ /* 0x000fe4000f8e00ff */
[----:B------:R-:W-:Y:S02]  /*177a0*/  IMAD.MOV.U32 R8, RZ, RZ, 0x70 ;  /* 0x00000070ff087424 */ /* 0x000fe400078e00ff */
[----:B------:R-:W-:-:S07]  /*177b0*/  IMAD.MOV.U32 R13, RZ, RZ, RZ ;  /* 0x000000ffff0d7224 */ /* 0x000fce00078e00ff */
[----:B------:R-:W-:-:S07]  /*177c0*/  LEPC R20, `(.L_x_5383) ;  /* 0x000000001014794e */ /* 0x000fce0000000000 */
[----:B0-----:R-:W-:Y:S05]  /*177d0*/  CALL.ABS.NOINC R2 ;  /* 0x0000000002007343 */ /* 0x001fea0003c00000 */
.L_x_5383:
[----:B------:R-:W-:Y:S05]  /*177e0*/  BSYNC B6 ;  /* 0x0000000000067941 */ /* 0x000fea0003800000 */
.L_x_5382:
        /* <DEDUP_REMOVED lines=13> */
[----:B-1----:R-:W-:Y:S02]  /*178c0*/  IMAD.U32 R10, RZ, RZ, UR4 ;  /* 0x00000004ff0a7e24 */ /* 0x002fe4000f8e00ff */
[----:B------:R-:W-:Y:S02]  /*178d0*/  IMAD.U32 R11, RZ, RZ, UR5 ;  /* 0x00000005ff0b7e24 */ /* 0x000fe4000f8e00ff */
[----:B------:R-:W-:Y:S02]  /*178e0*/  IMAD.MOV.U32 R8, RZ, RZ, 0x70 ;  /* 0x00000070ff087424 */ /* 0x000fe400078e00ff */
[----:B------:R-:W-:Y:S02]  /*178f0*/  IMAD.MOV.U32 R12, RZ, RZ, 0x1 ;  /* 0x00000001ff0c7424 */ /* 0x000fe400078e00ff */
[----:B0-----:R-:W-:-:S07]  /*17900*/  IMAD.MOV.U32 R13, RZ, RZ, RZ ;  /* 0x000000ffff0d7224 */ /* 0x001fce00078e00ff */
[----:B------:R-:W-:-:S07]  /*17910*/  LEPC R20, `(.L_x_5386) ;  /* 0x000000001014794e */ /* 0x000fce0000000000 */
[----:B--2---:R-:W-:Y:S05]  /*17920*/  CALL.ABS.NOINC R2 ;  /* 0x0000000002007343 */ /* 0x004fea0003c00000 */
.L_x_5386:
        /* <DEDUP_REMOVED lines=15> */
.L_x_5385:
[----:B------:R-:W-:Y:S05]  /*17a20*/  BSYNC B6 ;  /* 0x0000000000067941 */ /* 0x000fea0003800000 */
.L_x_5384:
[----:B------:R-:W-:Y:S01]  /*17a30*/  ULDC.64 UR4, c[0x0][0x9f8] ;  /* 0x00027e0000047ab9 */ /* 0x000fe20000000a00 */
[----:B------:R-:W2:Y:S01]  /*17a40*/  LDL.LU R20, [R1] ;  /* 0x0000000001147983 */ /* 0x000ea20000300800 */
[----:B------:R-:W-:Y:S01]  /*17a50*/  ISETP.NE.U32.AND P0, PT, RZ, UR4, PT ;  /* 0x00000004ff007c0c */ /* 0x000fe2000bf05070 */
[----:B------:R-:W0:Y:S01]  /*17a60*/  LDC R9, c[0x0][0x430] ;  /* 0x00010c00ff097b82 */ /* 0x000e220000000800 */
[----:B------:R-:W3:Y:S02]  /*17a70*/  S2R R21, SR_TID.X ;  /* 0x0000000000157919 */ /* 0x000ee40000002100 */
[----:B------:R-:W-:-:S13]  /*17a80*/  ISETP.NE.AND.EX P0, PT, RZ, UR5, PT, P0 ;  /* 0x00000005ff007c0c */ /* 0x000fda000bf05300 */
[----:B------:R-:W-:Y:S01]  /*17a90*/  @P0 IADD3 R2, P1, R27, UR4, RZ ;  /* 0x000000041b020c10 */ /* 0x000fe2000ff3e0ff */
[----:B-1----:R-:W1:Y:S01]  /*17aa0*/  S2R R10, SR_TID.X ;  /* 0x00000000000a7919 */ /* 0x002e620000002100 */
[----:B------:R-:W-:Y:S01]  /*17ab0*/  VIADD R0, R35, 0xffffffff ;  /* 0xffffffff23007836 */ /* 0x000fe20000000000 */
[----:B------:R-:W-:Y:S01]  /*17ac0*/  ULDC UR4, c[0x0][0x320] ;  /* 0x0000c80000047ab9 */ /* 0x000fe20000000800 */
[----:B------:R-:W-:-:S05]  /*17ad0*/  @P0 IADD3.X R3, R31, UR5, RZ, P1, !PT ;  /* 0x000000051f030c10 */ /* 0x000fca0008ffe4ff */
[----:B------:R4:W2:Y:S01]  /*17ae0*/  @P0 LDG.E R28, desc[UR40][R2.64] ;  /* 0x00000028021c0981 */ /* 0x0008a2000c1e1900 */
[----:B0-----:R-:W-:Y:S02]  /*17af0*/  ISETP.NE.AND P1, PT, R9, 0x1, PT ;  /* 0x000000010900780c */ /* 0x001fe40003f25270 */
[----:B---3--:R-:W-:-:S04]  /*17b00*/  LOP3.LUT R21, R21, 0x7f, RZ, 0xc0, !PT ;  /* 0x0000007f15157812 */ /* 0x008fc800078ec0ff */
[----:B------:R-:W-:-:S07]  /*17b10*/  SHF.R.U32.HI R21, RZ, 0x3, R21 ;  /* 0x00000003ff157819 */ /* 0x000fce0000011615 */
[----:B------:R-:W0:Y:S08]  /*17b20*/  @P1 LDC R5, c[0x0][0x434] ;  /* 0x00010d00ff051b82 */ /* 0x000e300000000800 */
[----:B----4-:R-:W3:Y:S01]  /*17b30*/  @P1 LDC R2, c[0x0][0x438] ;  /* 0x00010e00ff021b82 */ /* 0x010ee20000000800 */
[----:B-1----:R-:W-:-:S05]  /*17b40*/  IMAD.SHL.U32 R10, R10, 0x10, RZ ;  /* 0x000000100a0a7824 */ /* 0x002fca00078e00ff */
[----:B------:R-:W-:-:S05]  /*17b50*/  LOP3.LUT R10, R21, 0x70, R10, 0xf8, !PT ;  /* 0x00000070150a7812 */ /* 0x000fca00078ef80a */
[----:B------:R-:W-:-:S05]  /*17b60*/  IMAD R7, R0, 0x60, R10 ;  /* 0x0000006000077824 */ /* 0x000fca00078e020a */
[C---:B------:R-:W-:Y:S01]  /*17b70*/  ISETP.GE.AND P0, PT, R7.reuse, R32, PT ;  /* 0x000000200700720c */ /* 0x040fe20003f06270 */
[----:B------:R-:W-:-:S03]  /*17b80*/  IMAD.IADD R36, R7, 0x1, R30 ;  /* 0x0000000107247824 */ /* 0x000fc600078e021e */
[----:B------:R-:W-:Y:S01]  /*17b90*/  ISETP.GT.U32.OR P0, PT, R10, 0x5f, P0 ;  /* 0x0000005f0a00780c */ /* 0x000fe20000704470 */
[----:B0-----:R-:W-:-:S04]  /*17ba0*/  @P1 IMAD.HI.U32 R3, R36, R5, RZ ;  /* 0x0000000524031227 */ /* 0x001fc800078e00ff */
[----:B------:R-:W-:Y:S01]  /*17bb0*/  IMAD.MOV.U32 R8, RZ, RZ, R36 ;  /* 0x000000ffff087224 */ /* 0x000fe200078e0024 */
[----:B---3--:R-:W-:-:S07]  /*17bc0*/  @P1 SHF.R.U32.HI R8, RZ, R2, R3 ;  /* 0x00000002ff081219 */ /* 0x008fce0000011603 */
[----:B------:R-:W0:Y:S08]  /*17bd0*/  @!P0 LDC.64 R2, c[0x0][0x428] ;  /* 0x00010a00ff028b82 */ /* 0x000e300000000a00 */
[----:B------:R-:W1:Y:S01]  /*17be0*/  @!P0 LDC.64 R4, c[0x0][0x418] ;  /* 0x00010600ff048b82 */ /* 0x000e620000000a00 */
[--C-:B------:R-:W-:Y:S01]  /*17bf0*/  @!P0 SHF.R.S32.HI R7, RZ, 0x1f, R8.reuse ;  /* 0x0000001fff078819 */ /* 0x100fe20000011408 */
[----:B------:R-:W-:-:S02]  /*17c00*/  @!P0 IMAD.MOV.U32 R6, RZ, RZ, R8 ;  /* 0x000000ffff068224 */ /* 0x000fc400078e0008 */
[----:B------:R-:W-:Y:S01]  /*17c10*/  IMAD.MOV.U32 R35, RZ, RZ, RZ ;  /* 0x000000ffff237224 */ /* 0x000fe200078e00ff */
[----:B------:R-:W-:Y:S01]  /*17c20*/  LOP3.LUT R21, R37, 0x2, RZ, 0xfc, !PT ;  /* 0x0000000225157812 */ /* 0x000fe200078efcff */
[----:B------:R-:W-:Y:S01]  /*17c30*/  UMOV UR5, 0xffffffff ;  /* 0xffffffff00057882 */ /* 0x000fe20000000000 */
[----:B--2---:R-:W-:Y:S01]  /*17c40*/  SHF.R.S32.HI R33, RZ, 0x1f, R28 ;  /* 0x0000001fff217819 */ /* 0x004fe2000001141c */
[----:B0-----:R-:W-:-:S04]  /*17c50*/  @!P0 IMAD.WIDE.U32 R6, R28, R2, R6 ;  /* 0x000000021c068225 */ /* 0x001fc800078e0006 */
[----:B------:R-:W-:-:S04]  /*17c60*/  @!P0 IMAD R2, R33, R2, RZ ;  /* 0x0000000221028224 */ /* 0x000fc800078e02ff */
[----:B------:R-:W-:Y:S01]  /*17c70*/  @!P0 IMAD R3, R28, R3, R2 ;  /* 0x000000031c038224 */ /* 0x000fe200078e0202 */
[----:B-1----:R-:W-:-:S03]  /*17c80*/  @!P0 LEA R4, P1, R6, R4, 0x2 ;  /* 0x0000000406048211 */ /* 0x002fc600078210ff */
[----:B------:R-:W-:-:S05]  /*17c90*/  @!P0 IMAD.IADD R3, R7, 0x1, R3 ;  /* 0x0000000107038824 */ /* 0x000fca00078e0203 */
[----:B------:R-:W-:Y:S02]  /*17ca0*/  @!P0 LEA.HI.X R5, R6, R5, R3, 0x2, P1 ;  /* 0x0000000506058211 */ /* 0x000fe400008f1403 */
[----:B------:R-:W-:Y:S02]  /*17cb0*/  ISETP.GT.U32.AND P1, PT, R10, 0x5f, PT ;  /* 0x0000005f0a00780c */ /* 0x000fe40003f24070 */
[----:B------:R-:W0:Y:S01]  /*17cc0*/  S2R R10, SR_TID.X ;  /* 0x00000000000a7919 */ /* 0x000e220000002100 */
[----:B------:R1:W5:Y:S01]  /*17cd0*/  @!P0 LDG.E R35, desc[UR40][R4.64] ;  /* 0x0000002804238981 */ /* 0x000362000c1e1900 */
[----:B------:R-:W-:Y:S02]  /*17ce0*/  ISETP.NE.AND P0, PT, R21, 0x3, PT ;  /* 0x000000031500780c */ /* 0x000fe40003f05270 */
[----:B------:R-:W2:Y:S01]  /*17cf0*/  S2R R21, SR_TID.X ;  /* 0x0000000000157919 */ /* 0x000ea20000002100 */
[----:B------:R-:W-:-:S06]  /*17d00*/  LOP3.LUT R20, R20, 0xffffffdf, RZ, 0xc0, !PT ;  /* 0xffffffdf14147812 */ /* 0x000fcc00078ec0ff */
[----:B------:R-:W-:-:S04]  /*17d10*/  @P1 LOP3.LUT R20, R20, 0x20, RZ, 0xfc, !PT ;  /* 0x0000002014141812 */ /* 0x000fc800078efcff */
[----:B------:R-:W-:Y:S01]  /*17d20*/  LOP3.LUT R20, R20, 0xffffffbf, RZ, 0xc0, !PT ;  /* 0xffffffbf14147812 */ /* 0x000fe200078ec0ff */
[----:B0-----:R-:W-:-:S05]  /*17d30*/  IMAD.SHL.U32 R10, R10, 0x8, RZ ;  /* 0x000000080a0a7824 */ /* 0x001fca00078e00ff */
[----:B------:R-:W-:Y:S01]  /*17d40*/  LOP3.LUT R10, R10, 0x38, RZ, 0xc0, !PT ;  /* 0x000000380a0a7812 */ /* 0x000fe200078ec0ff */
[----:B--2---:R-:W-:-:S03]  /*17d50*/  IMAD.SHL.U32 R21, R21, 0x8, RZ ;  /* 0x0000000815157824 */ /* 0x004fc600078e00ff */
[----:B------:R-:W-:Y:S02]  /*17d60*/  ISETP.GE.AND P1, PT, R10, UR4, PT ;  /* 0x000000040a007c0c */ /* 0x000fe4000bf26270 */
[----:B------:R-:W-:Y:S02]  /*17d70*/  LOP3.LUT R21, R21, 0x38, RZ, 0xc0, !PT ;  /* 0x0000003815157812 */ /* 0x000fe400078ec0ff */
[----:B------:R-:W-:Y:S02]  /*17d80*/  @P0 LOP3.LUT R20, R20, 0x40, RZ, 0xfc, !PT ;  /* 0x0000004014140812 */ /* 0x000fe400078efcff */
[----:B------:R-:W-:Y:S02]  /*17d90*/  LOP3.LUT R11, R21, 0x40, RZ, 0xfc, !PT ;  /* 0x00000040150b7812 */ /* 0x000fe400078efcff */
[----:B------:R-:W-:Y:S02]  /*17da0*/  LOP3.LUT R20, R20, 0xffffffef, RZ, 0xc0, !PT ;  /* 0xffffffef14147812 */ /* 0x000fe400078ec0ff */
[----:B------:R-:W-:-:S03]  /*17db0*/  ISETP.GE.AND P2, PT, R11, UR4, PT ;  /* 0x000000040b007c0c */ /* 0x000fc6000bf46270 */
[----:B------:R-:W-:Y:S02]  /*17dc0*/  @P1 LOP3.LUT R20, R20, 0x10, RZ, 0xfc, !PT ;  /* 0x0000001014141812 */ /* 0x000fe400078efcff */
[----:B------:R-:W-:Y:S02]  /*17dd0*/  LOP3.LUT R11, R10, 0x80, RZ, 0xfc, !PT ;  /* 0x000000800a0b7812 */ /* 0x000fe400078efcff */
[----:B------:R-:W-:Y:S02]  /*17de0*/  LOP3.LUT R20, R20, 0xfffffff7, RZ, 0xc0, !PT ;  /* 0xfffffff714147812 */ /* 0x000fe400078ec0ff */
[----:B------:R-:W-:Y:S02]  /*17df0*/  LOP3.LUT R10, R10, 0xc0, RZ, 0xfc, !PT ;  /* 0x000000c00a0a7812 */ /* 0x000fe400078efcff */
[----:B------:R-:W-:Y:S02]  /*17e00*/  ISETP.GE.AND P3, PT, R11, UR4, PT ;  /* 0x000000040b007c0c */ /* 0x000fe4000bf66270 */
[----:B------:R-:W-:-:S02]  /*17e10*/  @P2 LOP3.LUT R20, R20, 0x8, RZ, 0xfc, !PT ;  /* 0x0000000814142812 */ /* 0x000fc400078efcff */
[----:B------:R-:W-:Y:S02]  /*17e20*/  ISETP.GE.AND P2, PT, R10, UR4, PT ;  /* 0x000000040a007c0c */ /* 0x000fe4000bf46270 */
[----:B------:R-:W-:-:S04]  /*17e30*/  LOP3.LUT R20, R20, 0xfffffffd, RZ, 0xc0, !PT ;  /* 0xfffffffd14147812 */ /* 0x000fc800078ec0ff */
[----:B------:R-:W-:-:S04]  /*17e40*/  LOP3.LUT R20, R20, 0xfffffffb, RZ, 0xc0, !PT ;  /* 0xfffffffb14147812 */ /* 0x000fc800078ec0ff */
[----:B------:R-:W-:-:S04]  /*17e50*/  @P3 LOP3.LUT R20, R20, 0x4, RZ, 0xfc, !PT ;  /* 0x0000000414143812 */ /* 0x000fc800078efcff */
[----:B------:R-:W-:-:S05]  /*17e60*/  @P2 LOP3.LUT R20, R20, 0x2, RZ, 0xfc, !PT ;  /* 0x0000000214142812 */ /* 0x000fca00078efcff */
[----:B------:R1:W-:Y:S01]  /*17e70*/  STL [R1], R20 ;  /* 0x0000001401007387 */ /* 0x0003e20000100800 */
[----:B------:R-:W-:-:S04]  /*17e80*/  IMAD.MOV R2, RZ, RZ, -R8 ;  /* 0x000000ffff027224 */ /* 0x000fc800078e0a08 */
[----:B------:R-:W-:Y:S01]  /*17e90*/  IMAD R36, R9, R2, R36 ;  /* 0x0000000209247224 */ /* 0x000fe200078e0224 */
[----:B------:R-:W-:Y:S06]  /*17ea0*/  BRA.DIV UR5, `(.L_x_5387) ;  /* 0x0000005a051c7947 */ /* 0x000fec000b800000 */
.L_x_5530:
[----:B------:R-:W-:Y:S02]  /*17eb0*/  SHF.R.S32.HI R27, RZ, 0x1f, R18 ;  /* 0x0000001fff1b7819 */ /* 0x000fe40000011412 */
[----:B------:R-:W-:Y:S01]  /*17ec0*/  SEL R7, RZ, 0x1, P1 ;  /* 0x00000001ff077807 */ /* 0x000fe20000800000 */
[----:B------:R-:W-:Y:S06]  /*17ed0*/  @!P0 BRA `(.L_x_5388) ;  /* 0x0000000000048947 */ /* 0x000fec0003800000 */
[----:B------:R-:W-:Y:S01]  /*17ee0*/  BPT.TRAP 0x1 ;  /* 0x000000040000795c */ /* 0x000fe20000300000 */
.L_x_5388:
[----:B------:R-:W-:Y:S01]  /*17ef0*/  IMAD R32, R0, -0x60, R32 ;  /* 0xffffffa000207824 */ /* 0x000fe200078e0220 */
[----:B------:R-:W-:Y:S01]  /*17f00*/  SHF.L.U32 R0, R25, 0x1f, RZ ;  /* 0x0000001f19007819 */ /* 0x000fe200000006ff */
[----:B------:R-:W-:Y:S01]  /*17f10*/  IMAD R31, R24, 0x8, R22 ;  /* 0x00000008181f7824 */ /* 0x000fe200078e0216 */
[----:B------:R-:W-:Y:S03]  /*17f20*/  BSSY B0, `(.L_x_5389) ;  /* 0x0000003000007945 */ /* 0x000fe60003800000 */
[----:B------:R-:W0:Y:S02]  /*17f30*/  SYNCS.PHASECHK.TRANS64.TRYWAIT P0, [R31+URZ+0x22840], R0 ;  /* 0x022840001f0075a7 */ /* 0x000e24000800017f */
[----:B0-----:R-:W-:Y:S05]  /*17f40*/  @!P0 BRA `(.L_x_5390) ;  /* 0x0000005800288947 */ /* 0x001fea0003800000 */
.L_x_5531:
[----:B------:R-:W-:Y:S05]  /*17f50*/  BSYNC B0 ;  /* 0x0000000000007941 */ /* 0x000fea0003800000 */
.L_x_5389:
[----:B------:R-:W2:Y:S01]  /*17f60*/  LDL.LU R6, [R1] ;  /* 0x0000000001067983 */ /* 0x000ea20000300800 */
[----:B0-----:R-:W-:Y:S01]  /*17f70*/  SHF.R.S32.HI R0, RZ, 0x1f, R36 ;  /* 0x0000001fff007819 */ /* 0x001fe20000011424 */
[----:B------:R-:W-:Y:S01]  /*17f80*/  ULDC.64 UR4, c[0x0][0x300] ;  /* 0x0000c00000047ab9 */ /* 0x000fe20000000a00 */
[----:B-1---5:R-:W-:Y:S01]  /*17f90*/  SHF.R.S32.HI R4, RZ, 0x1f, R35 ;  /* 0x0000001fff047819 */ /* 0x022fe20000011423 */
[----:B------:R-:W-:Y:S01]  /*17fa0*/  IMAD.WIDE.U32 R2, R36, UR4, RZ ;  /* 0x0000000424027c25 */ /* 0x000fe2000f8e00ff */
[----:B------:R-:W0:Y:S01]  /*17fb0*/  S2R R8, SR_TID.X ;  /* 0x0000000000087919 */ /* 0x000e220000002100 */
[----:B------:R1:W-:Y:S04]  /*17fc0*/  STL [R1+0x28], R0 ;  /* 0x0000280001007387 */ /* 0x0003e80000100800 */
[----:B------:R3:W-:Y:S01]  /*17fd0*/  STL [R1+0x2c], R4 ;  /* 0x00002c0401007387 */ /* 0x0007e20000100800 */
[----:B-1----:R-:W-:-:S04]  /*17fe0*/  IMAD R0, R0, UR4, RZ ;  /* 0x0000000400007c24 */ /* 0x002fc8000f8e02ff */
[----:B------:R-:W-:Y:S01]  /*17ff0*/  IMAD R0, R36, UR5, R0 ;  /* 0x0000000524007c24 */ /* 0x000fe2000f8e0200 */
[----:B------:R-:W-:-:S03]  /*18000*/  ULDC.64 UR4, c[0x0][0x310] ;  /* 0x0000c40000047ab9 */ /* 0x000fc60000000a00 */
[----:B------:R-:W-:Y:S02]  /*18010*/  IMAD.IADD R3, R3, 0x1, R0 ;  /* 0x0000000103037824 */ /* 0x000fe400078e0200 */
[----:B------:R-:W-:Y:S02]  /*18020*/  IMAD R0, R4, UR4, RZ ;  /* 0x0000000404007c24 */ /* 0x000fe4000f8e02ff */
[----:B---3--:R-:W1:Y:S01]  /*18030*/  S2R R4, SR_TID.X ;  /* 0x0000000000047919 */ /* 0x008e620000002100 */
        /* <DEDUP_REMOVED lines=11> */
[----:B------:R-:W-:Y:S02]  /*180f0*/  SHF.R.U32.HI R5, RZ, 0x3, R4 ;  /* 0x00000003ff057819 */ /* 0x000fe40000011604 */
[----:B------:R-:W-:Y:S02]  /*18100*/  IADD3 R4, R3, R0, RZ ;  /* 0x0000000003047210 */ /* 0x000fe40007ffe0ff */
[----:B------:R-:W-:Y:S01]  /*18110*/  LEA R0, P0, R2, UR4, 0x1 ;  /* 0x0000000402007c11 */ /* 0x000fe2000f8008ff */
[----:B------:R-:W-:Y:S01]  /*18120*/  ULDC UR4, c[0x0][0x2f4] ;  /* 0x0000bd0000047ab9 */ /* 0x000fe20000000800 */
[----:B------:R-:W-:Y:S01]  /*18130*/  IMAD.IADD R32, R32, 0x1, -R5 ;  /* 0x0000000120207824 */ /* 0x000fe200078e0a05 */
[----:B------:R-:W-:Y:S01]  /*18140*/  ISETP.GE.AND P2, PT, R8, UR4, PT ;  /* 0x0000000408007c0c */ /* 0x000fe2000bf46270 */
[----:B------:R-:W-:Y:S01]  /*18150*/  IMAD R5, R24, 0x1800, R29 ;  /* 0x0000180018057824 */ /* 0x000fe200078e021d */
[----:B------:R-:W-:Y:S01]  /*18160*/  LEA.HI.X R4, R2, UR5, R4, 0x1, P0 ;  /* 0x0000000502047c11 */ /* 0x000fe200080f0c04 */
[----:B------:R-:W-:Y:S01]  /*18170*/  UMOV UR5, 0xffffffff ;  /* 0xffffffff00057882 */ /* 0x000fe20000000000 */
[----:B------:R-:W-:-:S02]  /*18180*/  ISETP.GE.AND P0, PT, R32, 0x1, PT ;  /* 0x000000012000780c */ /* 0x000fc40003f06270 */
[----:B--2---:R-:W-:-:S07]  /*18190*/  LOP3.LUT R6, R6, 0xfffffffe, RZ, 0xc0, !PT ;  /* 0xfffffffe06067812 */ /* 0x004fce00078ec0ff */
[----:B------:R-:W-:-:S05]  /*181a0*/  @P2 LOP3.LUT R6, R6, 0x1, RZ, 0xfc, !PT ;  /* 0x0000000106062812 */ /* 0x000fca00078efcff */
[----:B------:R0:W-:Y:S01]  /*181b0*/  STL [R1], R6 ;  /* 0x0000000601007387 */ /* 0x0001e20000100800 */
[----:B------:R-:W-:Y:S05]  /*181c0*/  BRA.DIV UR5, `(.L_x_5391) ;  /* 0x00000056059c7947 */ /* 0x000fea000b800000 */
[----:B------:R-:W1:Y:S01]  /*181d0*/  SHFL.IDX PT, R3, R0, RZ, 0x181f ;  /* 0x00181fff00037589 */ /* 0x000e6200000e0000 */
[----:B0-----:R-:W-:-:S03]  /*181e0*/  @P0 IMAD R6, R5, 0x2, R22 ;  /* 0x0000000205060824 */ /* 0x001fc600078e0216 */
[----:B------:R-:W0:Y:S01]  /*181f0*/  SHFL.IDX PT, R2, R4, RZ, 0x181f ;  /* 0x00181fff04027589 */ /* 0x000e2200000e0000 */
[----:B-1----:R-:W-:-:S05]  /*18200*/  @P0 LEA R3, P1, R8, R3, 0x1 ;  /* 0x0000000308030211 */ /* 0x002fca00078208ff */
[----:B0-----:R-:W-:-:S05]  /*18210*/  @P0 IMAD.X R2, RZ, RZ, R2, P1 ;  /* 0x000000ffff020224 */ /* 0x001fca00008e0602 */
        /* <DEDUP_REMOVED lines=47> */
.L_x_5545:
        /* <DEDUP_REMOVED lines=10> */
.L_x_5392:
[----:B------:R-:W-:Y:S02]  /*185b0*/  PLOP3.LUT P1, PT, P1, P0, PT, 0xa2, 0x0 ;  /* 0x000000000000781c */ /* 0x000fe40000f21472 */
[----:B------:R-:W-:-:S08]  /*185c0*/  @P0 R2UR P1, UR4, R31 ;  /* 0x000000001f0402ca */ /* 0x000fd00000020000 */
[----:B------:R-:W-:-:S05]  /*185d0*/  @P0 PLOP3.LUT P0, PT, P1, PT, PT, 0x80, 0x0 ;  /* 0x000000000000081c */ /* 0x000fca0000f0f070 */
[----:B------:R-:W-:Y:S01]  /*185e0*/  @!P1 SYNCS.ARRIVE.TRANS64.RED.A0T1 RZ, [UR4+0x22830], RZ ;  /* 0x022830ffffff99a7 */ /* 0x000fe20008200404 */
[----:B------:R-:W-:Y:S07]  /*185f0*/  @!P1 ARRIVES.LDGSTSBAR.64.TRANSCNT [UR4+0x22830] ;  /* 0x02283000ff0099b0 */ /* 0x000fee0008000a84 */
[----:B------:R-:W-:Y:S05]  /*18600*/  @P0 BRA.U.ANY `(.L_x_5392) ;  /* 0xfffffffd00e80947 */ /* 0x000fea000393ffff */
[----:B------:R-:W-:Y:S01]  /*18610*/  NOP ;  /* 0x0000000000007918 */ /* 0x000fe20000000000 */
[----:B------:R-:W-:-:S04]  /*18620*/  LOP3.LUT R0, R37, 0x2, RZ, 0xfc, !PT ;  /* 0x0000000225007812 */ /* 0x000fc800078efcff */
[----:B------:R-:W-:-:S13]  /*18630*/  ISETP.NE.AND P2, PT, R0, 0x3, PT ;  /* 0x000000030000780c */ /* 0x000fda0003f45270 */
[----:B------:R-:W-:Y:S05]  /*18640*/  @!P2 BRA `(.L_x_5393) ;  /* 0x000000000004a947 */ /* 0x000fea0003800000 */
[----:B------:R-:W-:Y:S01]  /*18650*/  BPT.TRAP 0x1 ;  /* 0x000000040000795c */ /* 0x000fe20000300000 */
.L_x_5393:
[----:B------:R1:W5:Y:S01]  /*18660*/  LDL R0, [R1] ;  /* 0x0000000001007983 */ /* 0x0003620000100800 */
[----:B------:R1:W-:Y:S03]  /*18670*/  SYNCS.ARRIVE.TRANS64.A1T0 RZ, [R31+URZ+0x22830], RZ ;  /* 0x022830ff1fff79a7 */ /* 0x0003e6000810003f */
[----:B------:R1:W5:Y:S04]  /*18680*/  LDL.LU R4, [R1+0x18] ;  /* 0x0000180001047983 */ /* 0x0003680000300800 */
[----:B0-----:R1:W5:Y:S02]  /*18690*/  LDL.LU R3, [R1+0x8] ;  /* 0x0000080001037983 */ /* 0x0013640000300800 */
[----:B------:R-:W-:Y:S05]  /*186a0*/  WARPSYNC.ALL ;  /* 0x0000000000007948 */ /* 0x000fea0003800000 */
[----:B------:R-:W-:Y:S01]  /*186b0*/  ULDC.64 UR4, c[0x0][0xa00] ;  /* 0x0002800000047ab9 */ /* 0x000fe20000000a00 */
[----:B------:R-:W-:Y:S01]  /*186c0*/  BSSY B6, `(.L_x_5394) ;  /* 0x000002b000067945 */ /* 0x000fe20003800000 */
[----:B------:R-:W-:Y:S01]  /*186d0*/  BAR.SYNC.DEFER_BLOCKING 0x8, 0x180 ;  /* 0x0206000000007b1d */ /* 0x000fe20000010000 */
[C---:B-----5:R-:W-:Y:S02]  /*186e0*/  LOP3.LUT P0, RZ, R0.reuse, 0x4, RZ, 0xc0, !PT ;  /* 0x0000000400ff7812 */ /* 0x060fe4000780c0ff */
[----:B------:R-:W-:-:S02]  /*186f0*/  LOP3.LUT P2, RZ, R0, 0x8, RZ, 0xc0, !PT ;  /* 0x0000000800ff7812 */ /* 0x000fc4000784c0ff */
[----:B------:R-:W-:Y:S02]  /*18700*/  SEL R2, RZ, 0x4, P0 ;  /* 0x00000004ff027807 */ /* 0x000fe40000000000 */
[----:B------:R-:W-:Y:S02]  /*18710*/  ISETP.NE.U32.AND P0, PT, RZ, UR4, PT ;  /* 0x00000004ff007c0c */ /* 0x000fe4000bf05070 */
[----:B------:R-:W-:Y:S02]  /*18720*/  LOP3.LUT P1, RZ, R0, 0x2, RZ, 0xc0, !PT ;  /* 0x0000000200ff7812 */ /* 0x000fe4000782c0ff */
[----:B------:R-:W-:Y:S01]  /*18730*/  ISETP.NE.AND.EX P0, PT, RZ, UR5, PT, P0 ;  /* 0x00000005ff007c0c */ /* 0x000fe2000bf05300 */
[----:B------:R-:W-:Y:S01]  /*18740*/  ULDC.64 UR4, c[0x0][0x298] ;  /* 0x0000a60000047ab9 */ /* 0x000fe20000000a00 */
[----:B------:R-:W-:Y:S02]  /*18750*/  SEL R0, RZ, 0x2, P2 ;  /* 0x00000002ff007807 */ /* 0x000fe40001000000 */
[----:B------:R-:W-:-:S02]  /*18760*/  SEL R5, R34, RZ, !P0 ;  /* 0x000000ff22057207 */ /* 0x000fc40004000000 */
[----:B------:R-:W-:Y:S02]  /*18770*/  IADD3 R0, R2, R0, R7 ;  /* 0x0000000002007210 */ /* 0x000fe40007ffe007 */
[----:B------:R-:W-:Y:S01]  /*18780*/  SEL R34, RZ, 0x8, P1 ;  /* 0x00000008ff227807 */ /* 0x000fe20000800000 */
[----:B------:R0:W-:Y:S01]  /*18790*/  STL [R1+0x20], R5 ;  /* 0x0000200501007387 */ /* 0x0001e20000100800 */
[----:B------:R-:W-:-:S03]  /*187a0*/  SEL R2, R4, RZ, !P0 ;  /* 0x000000ff04027207 */ /* 0x000fc60004000000 */
[----:B------:R-:W-:Y:S01]  /*187b0*/  IMAD.IADD R34, R0, 0x1, R34 ;  /* 0x0000000100227824 */ /* 0x000fe200078e0222 */
[----:B------:R-:W-:Y:S01]  /*187c0*/  SHF.R.S32.HI R0, RZ, 0x1f, R3 ;  /* 0x0000001fff007819 */ /* 0x000fe20000011403 */
[----:B------:R2:W-:Y:S04]  /*187d0*/  STL [R1+0x30], R2 ;  /* 0x0000300201007387 */ /* 0x0005e80000100800 */
[----:B------:R-:W-:Y:S02]  /*187e0*/  IMAD R0, R0, UR4, RZ ;  /* 0x0000000400007c24 */ /* 0x000fe4000f8e02ff */
[----:B0-----:R-:W-:-:S04]  /*187f0*/  IMAD.WIDE.U32 R4, R3, UR4, RZ ;  /* 0x0000000403047c25 */ /* 0x001fc8000f8e00ff */
[----:B------:R-:W-:Y:S01]  /*18800*/  IMAD R0, R3, UR5, R0 ;  /* 0x0000000503007c24 */ /* 0x000fe2000f8e0200 */
[----:B------:R0:W-:Y:S01]  /*18810*/  STL.64 [R1+0x18], R4 ;  /* 0x0000180401007387 */ /* 0x0001e20000100a00 */
[----:B--2---:R-:W-:-:S03]  /*18820*/  VIADD R2, R22, 0x18400 ;  /* 0x0001840016027836 */ /* 0x004fc60000000000 */
[----:B------:R-:W-:Y:S02]  /*18830*/  IADD3 R0, R5, R0, RZ ;  /* 0x0000000005007210 */ /* 0x000fe40007ffe0ff */
[----:B------:R-:W-:-:S03]  /*18840*/  LOP3.LUT P0, RZ, R2, 0x3ff, RZ, 0xc0, !PT ;  /* 0x000003ff02ff7812 */ /* 0x000fc6000780c0ff */
[----:B------:R0:W-:Y:S10]  /*18850*/  STL [R1+0x8], R0 ;  /* 0x0000080001007387 */ /* 0x0001f40000100800 */
[----:B0-----:R-:W-:Y:S05]  /*18860*/  @!P0 BRA `(.L_x_5395) ;  /* 0x0000000000408947 */ /* 0x001fea0003800000 */
        /* <DEDUP_REMOVED lines=16> */
.L_x_5395:
[----:B------:R-:W-:Y:S05]  /*18970*/  BSYNC B6 ;  /* 0x0000000000067941 */ /* 0x000fea0003800000 */
.L_x_5394:
[----:B------:R-:W2:Y:S01]  /*18980*/  LDL.LU R0, [R1+0x8] ;  /* 0x0000080001007983 */ /* 0x000ea20000300800 */
[----:B------:R-:W-:Y:S01]  /*18990*/  ULDC.64 UR4, c[0x0][0x2d8] ;  /* 0x0000b60000047ab9 */ /* 0x000fe20000000a00 */
[----:B------:R-:W0:Y:S02]  /*189a0*/  LDC R7, c[0x0][0x448] ;  /* 0x00011200ff077b82 */ /* 0x000e240000000800 */
[----:B------:R-:W2:Y:S04]  /*189b0*/  LDL.LU.64 R2, [R1+0x18] ;  /* 0x0000180001027983 */ /* 0x000ea80000300a00 */
[----:B------:R-:W3:Y:S04]  /*189c0*/  LDL.LU R20, [R1+0x30] ;  /* 0x0000300001147983 */ /* 0x000ee80000300800 */
[----:B------:R-:W4:Y:S04]  /*189d0*/  LDL.LU R21, [R1+0x20] ;  /* 0x0000200001157983 */ /* 0x000f280000300800 */
[----:B------:R0:W5:Y:S02]  /*189e0*/  LDL R8, [R1+0x4] ;  /* 0x0000040001087983 */ /* 0x0001640000100800 */
[----:B0-----:R-:W-:-:S13]  /*189f0*/  ISETP.NE.AND P0, PT, R7, 0x1, PT ;  /* 0x000000010700780c */ /* 0x001fda0003f05270 */
[----:B------:R-:W0:Y:S01]  /*18a00*/  @P0 LDC R6, c[0x0][0x44c] ;  /* 0x00011300ff060b82 */ /* 0x000e220000000800 */
        /* <DEDUP_REMOVED lines=19> */
[----:B------:R-:W-:Y:S02]  /*18b40*/  IMAD R5, R17, 0x80, R20 ;  /* 0x0000008011057824 */ /* 0x000fe400078e0214 */
[----:B------:R2:W5:Y:S02]  /*18b50*/  LDL R20, [R1+0x10] ;  /* 0x0000100001147983 */ /* 0x0005640000100800 */
[----:B0-----:R-:W-:-:S04]  /*18b60*/  @P0 IMAD.HI.U32 R6, R5, R6, RZ ;  /* 0x0000000605060227 */ /* 0x001fc800078e00ff */
[----:B------:R-:W-:Y:S01]  /*18b70*/  IMAD.MOV.U32 R4, RZ, RZ, R5 ;  /* 0x000000ffff047224 */ /* 0x000fe200078e0005 */
[----:B----4-:R-:W-:Y:S01]  /*18b80*/  @P0 SHF.R.U32.HI R4, RZ, R0, R6 ;  /* 0x00000000ff040219 */ /* 0x010fe20000011606 */
        /* <DEDUP_REMOVED lines=24> */
[----:B--2---:R-:W-:Y:S10]  /*18d10*/  BRA.DIV UR5, `(.L_x_5396) ;  /* 0x0000005205c87947 */ /* 0x004ff4000b800000 */
[----:B------:R-:W0:Y:S01]  /*18d20*/  SHFL.IDX PT, R3, R0, RZ, 0x181f ;  /* 0x00181fff00037589 */ /* 0x000e2200000e0000 */
[----:B-----5:R-:W-:Y:S02]  /*18d30*/  IMAD R5, R20, R7, RZ ;  /* 0x0000000714057224 */ /* 0x020fe400078e02ff */
[----:B------:R-:W-:Y:S01]  /*18d40*/  IMAD R17, R17, 0x80, R10 ;  /* 0x0000008011117824 */ /* 0x000fe200078e020a */
        /* <DEDUP_REMOVED lines=71> */
.L_x_5562:
[----:B------:R-:W-:-:S04]  /*191c0*/  IADD3 R17, R17, 0x70, RZ ;  /* 0x0000007011117810 */ /* 0x000fc80007ffe0ff */
        /* <DEDUP_REMOVED lines=9> */
.L_x_5397:
        /* <DEDUP_REMOVED lines=18> */
.L_x_5563:
[----:B------:R-:W-:Y:S05]  /*19380*/  BSYNC B0 ;  /* 0x0000000000007941 */ /* 0x000fea0003800000 */
.L_x_5398:
[----:B------:R-:W-:-:S04]  /*19390*/  LOP3.LUT R0, R37, 0x2, RZ, 0xfc, !PT ;  /* 0x0000000225007812 */ /* 0x000fc800078efcff */
[----:B------:R-:W-:-:S13]  /*193a0*/  ISETP.NE.AND P0, PT, R0, 0x3, PT ;  /* 0x000000030000780c */ /* 0x000fda0003f05270 */
[----:B------:R-:W-:Y:S05]  /*193b0*/  @!P0 BRA `(.L_x_5400) ;  /* 0x0000000000048947 */ /* 0x000fea0003800000 */
[----:B------:R-:W-:Y:S01]  /*193c0*/  BPT.TRAP 0x1 ;  /* 0x000000040000795c */ /* 0x000fe20000300000 */
.L_x_5400:
[----:B------:R-:W-:Y:S01]  /*193d0*/  SHF.L.U32 R0, R25, 0x1f, RZ ;  /* 0x0000001f19007819 */ /* 0x000fe200000006ff */
[----:B------:R-:W-:Y:S03]  /*193e0*/  BSSY B0, `(.L_x_5401) ;  /* 0x0000003000007945 */ /* 0x000fe60003800000 */
[----:B------:R-:W2:Y:S02]  /*193f0*/  SYNCS.PHASECHK.TRANS64.TRYWAIT P0, [R31+URZ+0x22860], R0 ;  /* 0x022860001f0075a7 */ /* 0x000ea4000800017f */
[----:B--2---:R-:W-:Y:S05]  /*19400*/  @!P0 BRA `(.L_x_5402) ;  /* 0x0000005400c48947 */ /* 0x004fea0003800000 */
.L_x_5564:
[----:B------:R-:W-:Y:S05]  /*19410*/  BSYNC B0 ;  /* 0x0000000000007941 */ /* 0x000fea0003800000 */
.L_x_5401:
[----:B------:R-:W0:Y:S01]  /*19420*/  LDL.LU R2, [R1+0x28] ;  /* 0x0000280001027983 */ /* 0x000e220000300800 */
[----:B------:R-:W-:-:S03]  /*19430*/  ULDC.64 UR4, c[0x0][0x328] ;  /* 0x0000ca0000047ab9 */ /* 0x000fc60000000a00 */
[----:B------:R-:W2:Y:S01]  /*19440*/  LDL.LU R4, [R1+0x2c] ;  /* 0x00002c0001047983 */ /* 0x000ea20000300800 */
[----:B0-----:R-:W-:-:S04]  /*19450*/  IMAD R3, R2, UR4, RZ ;  /* 0x0000000402037c24 */ /* 0x001fc8000f8e02ff */
[C---:B------:R-:W-:Y:S02]  /*19460*/  IMAD R5, R36.reuse, UR5, R3 ;  /* 0x0000000524057c24 */ /* 0x040fe4000f8e0203 */
[----:B------:R-:W-:Y:S01]  /*19470*/  IMAD.WIDE.U32 R2, R36, UR4, RZ ;  /* 0x0000000424027c25 */ /* 0x000fe2000f8e00ff */
        /* <DEDUP_REMOVED lines=21> */
[----:B------:R-:W2:Y:S01]  /*195d0*/  SHFL.IDX PT, R14, R5, RZ, 0x181f ;  /* 0x00181fff050e7589 */ /* 0x000ea200000e0000 */
[----:B------:R-:W-:Y:S02]  /*195e0*/  ISETP.NE.U32.AND P3, PT, R7, 0x1, PT ;  /* 0x000000010700780c */ /* 0x000fe40003f65070 */
[----:B------:R-:W-:Y:S01]  /*195f0*/  LOP3.LUT P1, RZ, R34, 0x4, RZ, 0xc0, !PT ;  /* 0x0000000422ff7812 */ /* 0x000fe2000782c0ff */
[----:B------:R-:W3:Y:S03]  /*19600*/  SHFL.IDX PT, R3, R6, RZ, 0x181f ;  /* 0x00181fff06037589 */ /* 0x000ee600000e0000 */
[----:B------:R-:W-:Y:S01]  /*19610*/  ISETP.LT.OR P4, PT, R32, 0x1, !P1 ;  /* 0x000000012000780c */ /* 0x000fe20004f81670 */
        /* <DEDUP_REMOVED lines=63> */
.L_x_5578:
        /* <DEDUP_REMOVED lines=15> */
.L_x_5404:
[----:B------:R-:W-:Y:S02]  /*19b00*/  PLOP3.LUT P1, PT, P1, P0, PT, 0xa2, 0x0 ;  /* 0x000000000000781c */ /* 0x000fe40000f21472 */
[----:B------:R-:W-:-:S08]  /*19b10*/  @P0 R2UR P1, UR4, R31 ;  /* 0x000000001f0402ca */ /* 0x000fd00000020000 */
[----:B------:R-:W-:-:S05]  /*19b20*/  @P0 PLOP3.LUT P0, PT, P1, PT, PT, 0x80, 0x0 ;  /* 0x000000000000081c */ /* 0x000fca0000f0f070 */
[----:B------:R-:W-:Y:S01]  /*19b30*/  @!P1 SYNCS.ARRIVE.TRANS64.RED.A0T1 RZ, [UR4+0x22850], RZ ;  /* 0x022850ffffff99a7 */ /* 0x000fe20008200404 */
[----:B------:R-:W-:Y:S07]  /*19b40*/  @!P1 ARRIVES.LDGSTSBAR.64.TRANSCNT [UR4+0x22850] ;  /* 0x02285000ff0099b0 */ /* 0x000fee0008000a84 */
[----:B------:R-:W-:Y:S05]  /*19b50*/  @P0 BRA.U.ANY `(.L_x_5404) ;  /* 0xfffffffd00e80947 */ /* 0x000fea000393ffff */
[----:B------:R-:W-:Y:S01]  /*19b60*/  NOP ;  /* 0x0000000000007918 */ /* 0x000fe20000000000 */
[----:B0-----:R-:W-:-:S04]  /*19b70*/  LOP3.LUT R2, R37, 0x2, RZ, 0xfc, !PT ;  /* 0x0000000225027812 */ /* 0x001fc800078efcff */
[----:B------:R-:W-:-:S13]  /*19b80*/  ISETP.NE.AND P2, PT, R2, 0x3, PT ;  /* 0x000000030200780c */ /* 0x000fda0003f45270 */
[----:B------:R-:W-:Y:S05]  /*19b90*/  @!P2 BRA `(.L_x_5405) ;  /* 0x000000000004a947 */ /* 0x000fea0003800000 */
[----:B------:R-:W-:Y:S01]  /*19ba0*/  BPT.TRAP 0x1 ;  /* 0x000000040000795c */ /* 0x000fe20000300000 */
.L_x_5405:
[----:B------:R-:W2:Y:S01]  /*19bb0*/  LDL R2, [R1+0x14] ;  /* 0x0000140001027983 */ /* 0x000ea20000100800 */
[----:B------:R0:W-:Y:S01]  /*19bc0*/  SYNCS.ARRIVE.TRANS64.A1T0 RZ, [R31+URZ+0x22850], RZ ;  /* 0x022850ff1fff79a7 */ /* 0x0001e2000810003f */
[----:B------:R-:W-:Y:S01]  /*19bd0*/  BSSY B0, `(.L_x_5406) ;  /* 0x00000e2000007945 */ /* 0x000fe20003800000 */
[----:B--2---:R-:W-:-:S13]  /*19be0*/  ISETP.GE.AND P0, PT, R2, 0x2, PT ;  /* 0x000000020200780c */ /* 0x004fda0003f06270 */
[----:B0-----:R-:W-:Y:S05]  /*19bf0*/  @!P0 BRA `(.L_x_5407) ;  /* 0x0000000c007c8947 */ /* 0x001fea0003800000 */
[----:B------:R-:W-:-:S07]  /*19c00*/  VIADD R10, R2, 0xfffffffe ;  /* 0xfffffffe020a7836 */ /* 0x000fce0000000000 */
.L_x_5420:
[----:B0-----:R-:W0:Y:S01]  /*19c10*/  S2R R2, SR_TID.X ;  /* 0x0000000000027919 */ /* 0x001e220000002100 */
[----:B------:R-:W2:Y:S01]  /*19c20*/  LDC R6, c[0x0][0x430] ;  /* 0x00010c00ff067b82 */ /* 0x000ea20000000800 */
[----:B------:R-:W-:Y:S01]  /*19c30*/  IMAD R7, R10, 0x60, R30 ;  /* 0x000000600a077824 */ /* 0x000fe200078e021e */
[----:B------:R-:W-:Y:S01]  /*19c40*/  LOP3.LUT R12, R37, 0x2, RZ, 0xfc, !PT ;  /* 0x00000002250c7812 */ /* 0x000fe200078efcff */
[----:B---34-:R-:W3:Y:S01]  /*19c50*/  S2R R4, SR_TID.X ;  /* 0x0000000000047919 */ /* 0x018ee20000002100 */
[----:B------:R-:W-:Y:S01]  /*19c60*/  VIADD R24, R24, 0x1 ;  /* 0x0000000118187836 */ /* 0x000fe20000000000 */
[----:B--2---:R-:W-:Y:S02]  /*19c70*/  ISETP.NE.AND P0, PT, R6, 0x1, PT ;  /* 0x000000010600780c */ /* 0x004fe40003f05270 */
[----:B0-----:R-:W-:-:S04]  /*19c80*/  LOP3.LUT R2, R2, 0x7f, RZ, 0xc0, !PT ;  /* 0x0000007f02027812 */ /* 0x001fc800078ec0ff */
[----:B------:R-:W-:Y:S02]  /*19c90*/  SHF.R.U32.HI R2, RZ, 0x3, R2 ;  /* 0x00000003ff027819 */ /* 0x000fe40000011602 */
[----:B---3--:R-:W-:-:S05]  /*19ca0*/  SHF.L.U32 R4, R4, 0x4, RZ ;  /* 0x0000000404047819 */ /* 0x008fca00000006ff */
[----:B------:R-:W0:Y:S01]  /*19cb0*/  @P0 LDC R3, c[0x0][0x438] ;  /* 0x00010e00ff030b82 */ /* 0x000e220000000800 */
[----:B------:R-:W-:-:S04]  /*19cc0*/  LOP3.LUT R4, R2, 0x70, R4, 0xf8, !PT ;  /* 0x0000007002047812 */ /* 0x000fc800078ef804 */
[----:B------:R-:W-:-:S03]  /*19cd0*/  ISETP.GT.U32.AND P1, PT, R4, 0x5f, PT ;  /* 0x0000005f0400780c */ /* 0x000fc60003f24070 */
[----:B------:R-:W2:Y:S01]  /*19ce0*/  @P0 LDC R2, c[0x0][0x434] ;  /* 0x00010d00ff020b82 */ /* 0x000ea20000000800 */
[----:B------:R-:W-:-:S04]  /*19cf0*/  IMAD.IADD R7, R4, 0x1, R7 ;  /* 0x0000000104077824 */ /* 0x000fc800078e0207 */
[----:B------:R-:W-:-:S05]  /*19d00*/  IMAD.MOV.U32 R11, RZ, RZ, R7 ;  /* 0x000000ffff0b7224 */ /* 0x000fca00078e0007 */
[----:B------:R-:W3:Y:S08]  /*19d10*/  @!P1 LDC.64 R4, c[0x0][0x428] ;  /* 0x00010a00ff049b82 */ /* 0x000ef00000000a00 */
[----:B------:R-:W4:Y:S01]  /*19d20*/  @!P1 LDC.64 R8, c[0x0][0x418] ;  /* 0x00010600ff089b82 */ /* 0x000f220000000a00 */
[----:B--2---:R-:W-:-:S05]  /*19d30*/  @P0 IMAD.HI.U32 R2, R7, R2, RZ ;  /* 0x0000000207020227 */ /* 0x004fca00078e00ff */
[----:B0-----:R-:W-:-:S04]  /*19d40*/  @P0 SHF.R.U32.HI R11, RZ, R3, R2 ;  /* 0x00000003ff0b0219 */ /* 0x001fc80000011602 */
[--C-:B------:R-:W-:Y:S01]  /*19d50*/  @!P1 SHF.R.S32.HI R3, RZ, 0x1f, R11.reuse ;  /* 0x0000001fff039819 */ /* 0x100fe2000001140b */
[----:B------:R-:W-:-:S04]  /*19d60*/  @!P1 IMAD.MOV.U32 R2, RZ, RZ, R11 ;  /* 0x000000ffff029224 */ /* 0x000fc800078e000b */
[----:B---3--:R-:W-:-:S04]  /*19d70*/  @!P1 IMAD.WIDE.U32 R2, R28, R4, R2 ;  /* 0x000000041c029225 */ /* 0x008fc800078e0002 */
[----:B------:R-:W-:Y:S01]  /*19d80*/  @!P1 IMAD R4, R33, R4, RZ ;  /* 0x0000000421049224 */ /* 0x000fe200078e02ff */
[----:B----4-:R-:W-:-:S03]  /*19d90*/  @!P1 LEA R8, P0, R2, R8, 0x2 ;  /* 0x0000000802089211 */ /* 0x010fc600078010ff */
        /* <DEDUP_REMOVED lines=15> */
[----:B------:R-:W-:Y:S01]  /*19e90*/  ISETP.GT.AND P2, PT, R2, RZ, PT ;  /* 0x000000ff0200720c */ /* 0x000fe20003f44270 */
[----:B0-----:R-:W-:-:S12]  /*19ea0*/  @!P1 BRA `(.L_x_5408) ;  /* 0x0000000000049947 */ /* 0x001fd80003800000 */
[----:B------:R-:W-:Y:S01]  /*19eb0*/  BPT.TRAP 0x1 ;  /* 0x000000040000795c */ /* 0x000fe20000300000 */
.L_x_5408:
[----:B------:R-:W-:Y:S01]  /*19ec0*/  IMAD R4, R24, 0x8, R22 ;  /* 0x0000000818047824 */ /* 0x000fe200078e0216 */
[----:B------:R-:W-:Y:S01]  /*19ed0*/  SHF.L.U32 R21, R25, 0x1f, RZ ;  /* 0x0000001f19157819 */ /* 0x000fe200000006ff */
[----:B------:R-:W-:Y:S01]  /*19ee0*/  BSSY B1, `(.L_x_5409) ;  /* 0x0000004000017945 */ /* 0x000fe20003800000 */
[----:B------:R-:W-:Y:S02]  /*19ef0*/  SHF.R.S32.HI R17, RZ, 0x1f, R6 ;  /* 0x0000001fff117819 */ /* 0x000fe40000011406 */
[----:B------:R-:W0:Y:S02]  /*19f00*/  SYNCS.PHASECHK.TRANS64.TRYWAIT P0, [R4+URZ+0x22840], R21 ;  /* 0x02284015040075a7 */ /* 0x000e24000800017f */
[----:B0-----:R-:W-:Y:S05]  /*19f10*/  @!P0 BRA `(.L_x_5410) ;  /* 0x00000054005c8947 */ /* 0x001fea0003800000 */
.L_x_5579:
[----:B------:R-:W-:Y:S05]  /*19f20*/  BSYNC B1 ;  /* 0x0000000000017941 */ /* 0x000fea0003800000 */
.L_x_5409:
[----:B------:R-:W2:Y:S01]  /*19f30*/  LDL R2, [R1] ;  /* 0x0000000001027983 */ /* 0x000ea20000100800 */
[----:B------:R-:W-:Y:S01]  /*19f40*/  ULDC.64 UR4, c[0x0][0x300] ;  /* 0x0000c00000047ab9 */ /* 0x000fe20000000a00 */
[----:B-----5:R-:W-:Y:S01]  /*19f50*/  SHF.R.S32.HI R20, RZ, 0x1f, R5 ;  /* 0x0000001fff147819 */ /* 0x020fe20000011405 */
[----:B------:R-:W-:Y:S02]  /*19f60*/  IMAD R3, R17, UR4, RZ ;  /* 0x0000000411037c24 */ /* 0x000fe4000f8e02ff */
[----:B------:R-:W-:Y:S02]  /*19f70*/  IMAD R8, R24, 0x1800, R29 ;  /* 0x0000180018087824 */ /* 0x000fe400078e021d */
[----:B------:R-:W-:Y:S01]  /*19f80*/  IMAD R7, R6, UR5, R3 ;  /* 0x0000000506077c24 */ /* 0x000fe2000f8e0203 */
[----:B--2---:R-:W-:Y:S01]  /*19f90*/  LOP3.LUT P1, RZ, R2, 0x1, RZ, 0xc0, !PT ;  /* 0x0000000102ff7812 */ /* 0x004fe2000782c0ff */
        /* <DEDUP_REMOVED lines=17> */
[----:B------:R-:W2:Y:S01]  /*1a0b0*/  SHFL.IDX PT, R2, R7, RZ, 0x181f ;  /* 0x00181fff07027589 */ /* 0x000ea200000e0000 */
[----:B------:R-:W-:-:S03]  /*1a0c0*/  IMAD R8, R8, 0x2, R22 ;  /* 0x0000000208087824 */ /* 0x000fc600078e0216 */
[----:B------:R-:W3:Y:S01]  /*1a0d0*/  SHFL.IDX PT, R3, R9, RZ, 0x181f ;  /* 0x00181fff09037589 */ /* 0x000ee200000e0000 */
[----:B--2---:R-:W-:-:S05]  /*1a0e0*/  IADD3 R2, P0, R2, R0, RZ ;  /* 0x0000000002027210 */ /* 0x004fca0007f1e0ff */
[----:B---3--:R-:W-:-:S05]  /*1a0f0*/  IMAD.X R3, RZ, RZ, R3, P0 ;  /* 0x000000ffff037224 */ /* 0x008fca00000e0603 */
[----:B------:R-:W-:Y:S01]  /*1a100*/  @!PT LDS RZ, [RZ] ;  /* 0x00000000fffff984 */ /* 0x000fe20000000800 */
        /* <DEDUP_REMOVED lines=8> */
[----:B--2---:R-:W-:-:S04]  /*1a190*/  IADD3 R2, P0, R2, R0, RZ ;  /* 0x0000000002027210 */ /* 0x004fc80007f1e0ff */
[----:B---3--:R-:W-:-:S05]  /*1a1a0*/  IADD3.X R3, RZ, R3, RZ, P0, !PT ;  /* 0x00000003ff037210 */ /* 0x008fca00007fe4ff */
        /* <DEDUP_REMOVED lines=11> */
[----:B------:R2:W-:Y:S04]  /*1a260*/  LDGSTS.E.BYPASS.LTC128B.128 [R8+0x1e400], desc[UR40][R2.64], !P1 ;  /* 0x1e40000002087fae */ /* 0x0005e8000c901d68 */
[----:B--2-4-:R2:W3:Y:S02]  /*1a270*/  SHFL.IDX PT, R2, R7, 0x5, 0x181f ;  /* 0x00b81f0007027f89 */ /* 0x0144e400000e0000 */
.L_x_5593:
[----:B---3--:R-:W-:-:S05]  /*1a280*/  IADD3 R2, P0, R2, R0, RZ ;  /* 0x0000000002027210 */ /* 0x008fca0007f1e0ff */
[----:B------:R-:W-:Y:S01]  /*1a290*/  IMAD.X R3, RZ, RZ, R9, P0 ;  /* 0x000000ffff037224 */ /* 0x000fe200000e0609 */
[----:B------:R-:W-:-:S04]  /*1a2a0*/  PLOP3.LUT P0, PT, PT, PT, PT, 0x80, 0x0 ;  /* 0x000000000000781c */ /* 0x000fc80003f0f070 */
[----:B------:R-:W-:Y:S01]  /*1a2b0*/  @!PT LDS RZ, [RZ] ;  /* 0x00000000fffff984 */ /* 0x000fe20000000800 */
[----:B------:R-:W-:Y:S01]  /*1a2c0*/  @!PT LDS RZ, [RZ] ;  /* 0x00000000fffff984 */ /* 0x000fe20000000800 */
[----:B------:R-:W-:Y:S01]  /*1a2d0*/  @!PT LDS RZ, [RZ] ;  /* 0x00000000fffff984 */ /* 0x000fe20000000800 */
[----:B------:R3:W-:Y:S01]  /*1a2e0*/  LDGSTS.E.BYPASS.LTC128B.128 [R8+0x1ec00], desc[UR40][R2.64], !P1 ;  /* 0x1ec0000002087fae */ /* 0x0007e2000c901d68 */
[----:B------:R-:W-:-:S08]  /*1a2f0*/  NOP ;  /* 0x0000000000007918 */ /* 0x000fd00000000000 */
.L_x_5412:
[----:B------:R-:W-:Y:S02]  /*1a300*/  PLOP3.LUT P1, PT, P1, P0, PT, 0xa2, 0x0 ;  /* 0x000000000000781c */ /* 0x000fe40000f21472 */
[----:B------:R-:W-:-:S08]  /*1a310*/  @P0 R2UR P1, UR4, R4 ;  /* 0x00000000040402ca */ /* 0x000fd00000020000 */
[----:B------:R-:W-:-:S05]  /*1a320*/  @P0 PLOP3.LUT P0, PT, P1, PT, PT, 0x80, 0x0 ;  /* 0x000000000000081c */ /* 0x000fca0000f0f070 */
[----:B------:R-:W-:Y:S01]  /*1a330*/  @!P1 SYNCS.ARRIVE.TRANS64.RED.A0T1 RZ, [UR4+0x22830], RZ ;  /* 0x022830ffffff99a7 */ /* 0x000fe20008200404 */
[----:B------:R-:W-:Y:S07]  /*1a340*/  @!P1 ARRIVES.LDGSTSBAR.64.TRANSCNT [UR4+0x22830] ;  /* 0x02283000ff0099b0 */ /* 0x000fee0008000a84 */
[----:B------:R-:W-:Y:S05]  /*1a350*/  @P0 BRA.U.ANY `(.L_x_5412) ;  /* 0xfffffffd00e80947 */ /* 0x000fea000393ffff */
[----:B------:R-:W-:Y:S01]  /*1a360*/  NOP ;  /* 0x0000000000007918 */ /* 0x000fe20000000000 */
[----:B---3--:R-:W-:-:S04]  /*1a370*/  LOP3.LUT R2, R37, 0x2, RZ, 0xfc, !PT ;  /* 0x0000000225027812 */ /* 0x008fc800078efcff */
[----:B------:R-:W-:-:S13]  /*1a380*/  ISETP.NE.AND P3, PT, R2, 0x3, PT ;  /* 0x000000030200780c */ /* 0x000fda0003f65270 */
[----:B------:R-:W-:Y:S05]  /*1a390*/  @!P3 BRA `(.L_x_5413) ;  /* 0x000000000004b947 */ /* 0x000fea0003800000 */
[----:B------:R-:W-:Y:S01]  /*1a3a0*/  BPT.TRAP 0x1 ;  /* 0x000000040000795c */ /* 0x000fe20000300000 */
.L_x_5413:
[----:B------:R3:W-:Y:S01]  /*1a3b0*/  SYNCS.ARRIVE.TRANS64.A1T0 RZ, [R4+URZ+0x22830], RZ ;  /* 0x022830ff04ff79a7 */ /* 0x0007e2000810003f */
[----:B------:R-:W-:Y:S05]  /*1a3c0*/  @!P3 BRA `(.L_x_5414) ;  /* 0x000000000004b947 */ /* 0x000fea0003800000 */
[----:B------:R-:W-:Y:S01]  /*1a3d0*/  BPT.TRAP 0x1 ;  /* 0x000000040000795c */ /* 0x000fe20000300000 */
.L_x_5414:
[----:B------:R-:W4:Y:S01]  /*1a3e0*/  SYNCS.PHASECHK.TRANS64.TRYWAIT P0, [R4+URZ+0x22860], R21 ;  /* 0x02286015040075a7 */ /* 0x000f22000800017f */
[----:B------:R-:W-:Y:S04]  /*1a3f0*/  BSSY B1, `(.L_x_5415) ;  /* 0x0000002000017945 */ /* 0x000fe80003800000 */
[----:B----4-:R-:W-:Y:S05]  /*1a400*/  @!P0 BRA `(.L_x_5416) ;  /* 0x0000005400d88947 */ /* 0x010fea0003800000 */
.L_x_5594:
[----:B------:R-:W-:Y:S05]  /*1a410*/  BSYNC B1 ;  /* 0x0000000000017941 */ /* 0x000fea0003800000 */
.L_x_5415:
[----:B------:R-:W5:Y:S01]  /*1a420*/  LDL R2, [R1] ;  /* 0x0000000001027983 */ /* 0x000f620000100800 */
[----:B------:R-:W-:Y:S02]  /*1a430*/  ULDC.64 UR4, c[0x0][0x328] ;  /* 0x0000ca0000047ab9 */ /* 0x000fe40000000a00 */
[----:B------:R-:W-:-:S04]  /*1a440*/  IMAD R17, R17, UR4, RZ ;  /* 0x0000000411117c24 */ /* 0x000fc8000f8e02ff */
[----:B------:R-:W-:Y:S01]  /*1a450*/  IMAD R17, R6, UR5, R17 ;  /* 0x0000000506117c24 */ /* 0x000fe2000f8e0211 */
[C---:B-----5:R-:W-:Y:S02]  /*1a460*/  LOP3.LUT P5, RZ, R2.reuse, 0x10, RZ, 0xc0, !PT ;  /* 0x0000001002ff7812 */ /* 0x060fe400078ac0ff */
[C---:B------:R-:W-:Y:S02]  /*1a470*/  LOP3.LUT P4, RZ, R2.reuse, 0x8, RZ, 0xc0, !PT ;  /* 0x0000000802ff7812 */ /* 0x040fe4000788c0ff */
[C---:B------:R-:W-:Y:S02]  /*1a480*/  LOP3.LUT P3, RZ, R2.reuse, 0x4, RZ, 0xc0, !PT ;  /* 0x0000000402ff7812 */ /* 0x040fe4000786c0ff */
[----:B------:R-:W-:Y:S01]  /*1a490*/  LOP3.LUT P1, RZ, R2, 0x2, RZ, 0xc0, !PT ;  /* 0x0000000202ff7812 */ /* 0x000fe2000782c0ff */
[----:B------:R-:W-:Y:S01]  /*1a4a0*/  IMAD.WIDE.U32 R2, R6, UR4, RZ ;  /* 0x0000000406027c25 */ /* 0x000fe2000f8e00ff */
[----:B------:R-:W-:-:S03]  /*1a4b0*/  ULDC.64 UR4, c[0x0][0x338] ;  /* 0x0000ce0000047ab9 */ /* 0x000fc60000000a00 */
[----:B------:R-:W-:Y:S02]  /*1a4c0*/  IMAD.IADD R3, R3, 0x1, R17 ;  /* 0x0000000103037824 */ /* 0x000fe400078e0211 */
[----:B------:R-:W-:Y:S02]  /*1a4d0*/  IMAD R20, R20, UR4, RZ ;  /* 0x0000000414147c24 */ /* 0x000fe4000f8e02ff */
[----:B------:R-:W-:-:S04]  /*1a4e0*/  IMAD.WIDE.U32 R2, R5, UR4, R2 ;  /* 0x0000000405027c25 */ /* 0x000fc8000f8e0002 */
[----:B--2---:R-:W-:Y:S01]  /*1a4f0*/  IMAD R7, R5, UR5, R20 ;  /* 0x0000000505077c24 */ /* 0x004fe2000f8e0214 */
        /* <DEDUP_REMOVED lines=14> */
[----:B------:R-:W5:Y:S04]  /*1a5e0*/  SHFL.IDX PT, R3, R7, RZ, 0x181f ;  /* 0x00181fff07037589 */ /* 0x000f6800000e0000 */
[----:B------:R-:W-:Y:S01]  /*1a5f0*/  SHFL.IDX PT, R8, R7, 0x1, 0x181f ;  /* 0x00381f0007087f89 */ /* 0x000fe200000e0000 */
[----:B--2---:R-:W-:-:S03]  /*1a600*/  IADD3 R2, P0, R14, R0, RZ ;  /* 0x000000000e027210 */ /* 0x004fc60007f1e0ff */
[----:B------:R-:W2:Y:S02]  /*1a610*/  SHFL.IDX PT, R14, R5, 0x1, 0x181f ;  /* 0x00381f00050e7f89 */ /* 0x000ea400000e0000 */
[----:B-----5:R-:W-:-:S05]  /*1a620*/  IMAD.X R3, RZ, RZ, R3, P0 ;  /* 0x000000ffff037224 */ /* 0x020fca00000e0603 */
[----:B------:R-:W-:Y:S04]  /*1a630*/  LDGSTS.E.BYPASS.LTC128B.128 [R6+0x400], desc[UR40][R2.64], !P5 ;  /* 0x0040000002067fae */ /* 0x000fe8000e901d68 */
[----:B------:R-:W-:Y:S04]  /*1a640*/  LDGSTS.E.BYPASS.LTC128B.128 [R6+0x3400], desc[UR40][R2.64+0x80], !P4 ;  /* 0x0340008002067fae */ /* 0x000fe8000e101d68 */
[----:B------:R-:W-:Y:S04]  /*1a650*/  LDGSTS.E.BYPASS.LTC128B.128 [R6+0x6400], desc[UR40][R2.64+0x100], !P3 ;  /* 0x0640010002067fae */ /* 0x000fe8000d901d68 */
[----:B------:R2:W-:Y:S02]  /*1a660*/  LDGSTS.E.BYPASS.LTC128B.128 [R6+0x9400], desc[UR40][R2.64+0x180], !P1 ;  /* 0x0940018002067fae */ /* 0x0005e4000c901d68 */
[----:B--2---:R-:W-:-:S02]  /*1a670*/  IADD3 R2, P0, R14, R0, RZ ;  /* 0x000000000e027210 */ /* 0x004fc40007f1e0ff */
[----:B------:R-:W2:Y:S03]  /*1a680*/  SHFL.IDX PT, R14, R5, 0x2, 0x181f ;  /* 0x00581f00050e7f89 */ /* 0x000ea600000e0000 */
[----:B------:R-:W-:Y:S02]  /*1a690*/  IMAD.X R3, RZ, RZ, R8, P0 ;  /* 0x000000ffff037224 */ /* 0x000fe400000e0608 */
[----:B------:R-:W5:Y:S04]  /*1a6a0*/  SHFL.IDX PT, R8, R7, 0x2, 0x181f ;  /* 0x00581f0007087f89 */ /* 0x000f6800000e0000 */
[----:B------:R-:W-:Y:S04]  /*1a6b0*/  LDGSTS.E.BYPASS.LTC128B.128 [R6+0xc00], desc[UR40][R2.64], !P5 ;  /* 0x00c0000002067fae */ /* 0x000fe8000e901d68 */
[----:B------:R-:W-:Y:S04]  /*1a6c0*/  LDGSTS.E.BYPASS.LTC128B.128 [R6+0x3c00], desc[UR40][R2.64+0x80], !P4 ;  /* 0x03c0008002067fae */ /* 0x000fe8000e101d68 */
[----:B------:R-:W-:Y:S04]  /*1a6d0*/  LDGSTS.E.BYPASS.LTC128B.128 [R6+0x6c00], desc[UR40][R2.64+0x100], !P3 ;  /* 0x06c0010002067fae */ /* 0x000fe8000d901d68 */
[----:B------:R2:W-:Y:S02]  /*1a6e0*/  LDGSTS.E.BYPASS.LTC128B.128 [R6+0x9c00], desc[UR40][R2.64+0x180], !P1 ;  /* 0x09c0018002067fae */ /* 0x0005e4000c901d68 */
[----:B--2---:R-:W-:-:S02]  /*1a6f0*/  IADD3 R2, P0, R14, R0, RZ ;  /* 0x000000000e027210 */ /* 0x004fc40007f1e0ff */
[----:B------:R-:W2:Y:S03]  /*1a700*/  SHFL.IDX PT, R14, R5, 0x3, 0x181f ;  /* 0x00781f00050e7f89 */ /* 0x000ea600000e0000 */
[----:B-----5:R-:W-:Y:S02]  /*1a710*/  IMAD.X R3, RZ, RZ, R8, P0 ;  /* 0x000000ffff037224 */ /* 0x020fe400000e0608 */
        /* <DEDUP_REMOVED lines=14> */
[----:B------:R2:W0:Y:S03]  /*1a800*/  SHFL.IDX PT, R14, R5, 0x5, 0x181f ;  /* 0x00b81f00050e7f89 */ /* 0x00042600000e0000 */
[----:B-----5:R-:W-:Y:S02]  /*1a810*/  IMAD.X R3, RZ, RZ, R8, P0 ;  /* 0x000000ffff037224 */ /* 0x020fe400000e0608 */
[----:B------:R2:W0:Y:S04]  /*1a820*/  SHFL.IDX PT, R8, R7, 0x5, 0x181f ;  /* 0x00b81f0007087f89 */ /* 0x00042800000e0000 */
[----:B------:R2:W-:Y:S04]  /*1a830*/  LDGSTS.E.BYPASS.LTC128B.128 [R6+0x2400], desc[UR40][R2.64], !P5 ;  /* 0x0240000002067fae */ /* 0x0005e8000e901d68 */
[----:B------:R2:W-:Y:S04]  /*1a840*/  LDGSTS.E.BYPASS.LTC128B.128 [R6+0x5400], desc[UR40][R2.64+0x80], !P4 ;  /* 0x0540008002067fae */ /* 0x0005e8000e101d68 */
[----:B------:R2:W-:Y:S04]  /*1a850*/  LDGSTS.E.BYPASS.LTC128B.128 [R6+0x8400], desc[UR40][R2.64+0x100], !P3 ;  /* 0x0840010002067fae */ /* 0x0005e8000d901d68 */
[----:B------:R2:W-:Y:S02]  /*1a860*/  LDGSTS.E.BYPASS.LTC128B.128 [R6+0xb400], desc[UR40][R2.64+0x180], !P1 ;  /* 0x0b40018002067fae */ /* 0x0005e4000c901d68 */
.L_x_5608:
        /* <DEDUP_REMOVED lines=11> */
.L_x_5418:
        /* <DEDUP_REMOVED lines=11> */
.L_x_5419:
[----:B------:R0:W-:Y:S01]  /*1a9d0*/  SYNCS.ARRIVE.TRANS64.A1T0 RZ, [R4+URZ+0x22850], RZ ;  /* 0x022850ff04ff79a7 */ /* 0x0001e2000810003f */
[----:B------:R-:W-:Y:S05]  /*1a9e0*/  @P2 BRA `(.L_x_5420) ;  /* 0xfffffff000882947 */ /* 0x000fea000383ffff */
.L_x_5407:
[----:B------:R-:W-:Y:S05]  /*1a9f0*/  BSYNC B0 ;  /* 0x0000000000007941 */ /* 0x000fea0003800000 */
.L_x_5406:
[----:B------:R-:W2:Y:S01]  /*1aa00*/  S2R R2, SR_TID.X ;  /* 0x0000000000027919 */ /* 0x000ea20000002100 */
[----:B------:R-:W-:Y:S01]  /*1aa10*/  VIADD R24, R24, 0x1 ;  /* 0x0000000118187836 */ /* 0x000fe20000000000 */
[----:B------:R-:W-:Y:S04]  /*1aa20*/  BSSY B0, `(.L_x_5421) ;  /* 0x0000013000007945 */ /* 0x000fe80003800000 */
[----:B------:R-:W-:-:S04]  /*1aa30*/  ISETP.NE.AND P0, PT, R24, 0x2, PT ;  /* 0x000000021800780c */ /* 0x000fc80003f05270 */
[----:B------:R-:W-:-:S04]  /*1aa40*/  SEL R0, RZ, 0x1, P0 ;  /* 0x00000001ff007807 */ /* 0x000fc80000000000 */
[----:B------:R-:W-:Y:S02]  /*1aa50*/  LOP3.LUT R25, R25, R0, RZ, 0x3c, !PT ;  /* 0x0000000019197212 */ /* 0x000fe400078e3cff */
[----:B--2---:R-:W-:-:S04]  /*1aa60*/  LOP3.LUT R2, R2, 0x7f, RZ, 0xc0, !PT ;  /* 0x0000007f02027812 */ /* 0x004fc800078ec0ff */
[----:B------:R-:W-:-:S13]  /*1aa70*/  ISETP.NE.AND P1, PT, R2, RZ, PT ;  /* 0x000000ff0200720c */ /* 0x000fda0003f25270 */
[----:B------:R-:W-:Y:S05]  /*1aa80*/  @P1 BRA `(.L_x_5422) ;  /* 0x0000000000301947 */ /* 0x000fea0003800000 */
[----:B------:R-:W2:Y:S01]  /*1aa90*/  S2R R5, SR_LANEID ;  /* 0x0000000000057919 */ /* 0x000ea20000000000 */
[----:B------:R-:W-:Y:S01]  /*1aaa0*/  VOTEU.ANY UR4, UPT, PT ;  /* 0x0000000000047886 */ /* 0x000fe200038e0100 */
[----:B------:R-:W5:Y:S01]  /*1aab0*/  LDC.64 R2, c[0x0][0xc60] ;  /* 0x00031800ff027b82 */ /* 0x000f620000000a00 */
[----:B------:R-:W2:Y:S02]  /*1aac0*/  FLO.U32 R0, UR4 ;  /* 0x0000000400007d00 */ /* 0x000ea400080e0000 */
[----:B--2---:R-:W-:-:S06]  /*1aad0*/  ISETP.EQ.U32.AND P1, PT, R0, R5, PT ;  /* 0x000000050000720c */ /* 0x004fcc0003f22070 */
[----:B------:R-:W5:Y:S07]  /*1aae0*/  POPC R5, UR4 ;  /* 0x0000000400057d09 */ /* 0x000f6e0008000000 */
[----:B-----5:R-:W2:Y:S01]  /*1aaf0*/  @P1 ATOMG.E.ADD.STRONG.GPU PT, R3, desc[UR40][R2.64], R5 ;  /* 0x00000005020319a8 */ /* 0x020ea200081ee1e8 */
[----:B0--34-:R-:W0:Y:S02]  /*1ab00*/  S2R R4, SR_LTMASK ;  /* 0x0000000000047919 */ /* 0x019e240000003900 */
[----:B0-----:R-:W-:-:S04]  /*1ab10*/  LOP3.LUT R4, R4, UR4, RZ, 0xc0, !PT ;  /* 0x0000000404047c12 */ /* 0x001fc8000f8ec0ff */
[----:B------:R-:W0:Y:S01]  /*1ab20*/  POPC R7, R4 ;  /* 0x0000000400077309 */ /* 0x000e220000000000 */
[----:B--2---:R-:W0:Y:S02]  /*1ab30*/  SHFL.IDX PT, R0, R3, R0, 0x1f ;  /* 0x00001f0003007589 */ /* 0x004e2400000e0000 */
[----:B0-----:R-:W-:-:S07]  /*1ab40*/  IADD3 R16, R0, UR36, R7 ;  /* 0x0000002400107c10 */ /* 0x001fce000fffe007 */
.L_x_5422:
[----:B------:R-:W-:Y:S05]  /*1ab50*/  BSYNC B0 ;  /* 0x0000000000007941 */ /* 0x000fea0003800000 */
.L_x_5421:
[----:B------:R-:W-:-:S07]  /*1ab60*/  SEL R24, R24, RZ, P0 ;  /* 0x000000ff18187207 */ /* 0x000fce0000000000 */
.L_x_5381:
[----:B------:R-:W-:Y:S05]  /*1ab70*/  BSYNC B7 ;  /* 0x0000000000077941 */ /* 0x000fea0003800000 */
.L_x_5379:
[----:B------:R-:W2:Y:S02]  /*1ab80*/  LDL R0, [R1] ;  /* 0x0000000001007983 */ /* 0x000ea40000100800 */
[----:B--2---:R-:W-:-:S13]  /*1ab90*/  LOP3.LUT P0, RZ, R0, 0x80, RZ, 0xc0, !PT ;  /* 0x0000008000ff7812 */ /* 0x004fda000780c0ff */
[----:B------:R-:W-:Y:S05]  /*1aba0*/  @!P0 BRA `(.L_x_5423) ;  /* 0x0000000000248947 */ /* 0x000fea0003800000 */
[----:B------:R-:W-:Y:S05]  /*1abb0*/  WARPSYNC.ALL ;  /* 0x0000000000007948 */ /* 0x000fea0003800000 */
[----:B------:R-:W2:Y:S08]  /*1abc0*/  S2UR UR5, SR_CgaCtaId ;  /* 0x00000000000579c3 */ /* 0x000eb00000008800 */
[----:B------:R-:W-:Y:S06]  /*1abd0*/  BAR.SYNC.DEFER_BLOCKING 0x5, 0x180 ;  /* 0x0146000000007b1d */ /* 0x000fec0000010000 */
[----:B------:R-:W-:-:S02]  /*1abe0*/  UMOV UR4, 0x400 ;  /* 0x0000040000047882 */ /* 0x000fc40000000000 */
[----:B--2---:R-:W-:-:S06]  /*1abf0*/  ULEA UR4, UR5, UR4, 0x18 ;  /* 0x0000000405047291 */ /* 0x004fcc000f8ec03f */
[----:B------:R-:W-:-:S05]  /*1ac00*/  IMAD.U32 R22, RZ, RZ, UR4 ;  /* 0x00000004ff167e24 */ /* 0x000fca000f8e00ff */
[----:B------:R2:W0:Y:S01]  /*1ac10*/  LDS.128 R16, [R22+0x228d0] ;  /* 0x0228d00016107984 */ /* 0x0004220000000c00 */
[----:B------:R-:W-:Y:S06]  /*1ac20*/  BAR.ARV 0x4, 0x180 ;  /* 0x0106000000007b1d */ /* 0x000fec0000002000 */
[----:B------:R-:W-:Y:S05]  /*1ac30*/  BRA `(.L_x_5424) ;  /* 0x0000000800cc7947 */ /* 0x000fea0003800000 */
.L_x_5423:
        /* <DEDUP_REMOVED lines=11> */
[----:B------:R-:W-:Y:S02]  /*1acf0*/  MOV R17, RZ ;  /* 0x000000ff00117202 */ /* 0x000fe40000000f00 */
[C---:B------:R-:W-:Y:S01]  /*1ad00*/  ISETP.GE.U32.AND P2, PT, R8.reuse, 0x2, PT ;  /* 0x000000020800780c */ /* 0x040fe20003f46070 */
[----:B------:R-:W-:Y:S01]  /*1ad10*/  SHFL.IDX PT, R0, R16, RZ, 0x1f ;  /* 0x00001fff10007589 */ /* 0x000fe200000e0000 */
[C---:B------:R-:W-:Y:S02]  /*1ad20*/  ISETP.GE.U32.AND P3, PT, R8.reuse, 0x4, PT ;  /* 0x000000040800780c */ /* 0x040fe40003f66070 */
[C---:B------:R-:W-:Y:S02]  /*1ad30*/  ISETP.GE.U32.AND P4, PT, R8.reuse, 0x8, PT ;  /* 0x000000080800780c */ /* 0x040fe40003f86070 */
[C---:B------:R-:W-:Y:S01]  /*1ad40*/  ISETP.GE.U32.AND P5, PT, R8.reuse, 0x10, PT ;  /* 0x000000100800780c */ /* 0x040fe20003fa6070 */
[----:B--2---:R-:W-:Y:S01]  /*1ad50*/  @!P1 IMAD.MOV.U32 R17, RZ, RZ, R2 ;  /* 0x000000ffff119224 */ /* 0x004fe200078e0002 */
[----:B------:R-:W-:-:S04]  /*1ad60*/  ISETP.NE.AND P1, PT, R8, RZ, PT ;  /* 0x000000ff0800720c */ /* 0x000fc80003f25270 */
[----:B------:R-:W0:Y:S02]  /*1ad70*/  SHFL.UP PT, R14, R17, 0x1, RZ ;  /* 0x04200000110e7989 */ /* 0x000e2400000e00ff */
[----:B0--34-:R-:W-:-:S05]  /*1ad80*/  SEL R4, R14, RZ, P1 ;  /* 0x000000ff0e047207 */ /* 0x019fca0000800000 */
[----:B------:R-:W-:-:S05]  /*1ad90*/  IMAD.IADD R4, R17, 0x1, R4 ;  /* 0x0000000111047824 */ /* 0x000fca00078e0204 */
[----:B------:R-:W0:Y:S02]  /*1ada0*/  SHFL.UP PT, R14, R4, 0x2, RZ ;  /* 0x04400000040e7989 */ /* 0x000e2400000e00ff */
[----:B0-----:R-:W-:-:S05]  /*1adb0*/  SEL R5, R14, RZ, P2 ;  /* 0x000000ff0e057207 */ /* 0x001fca0001000000 */
[----:B------:R-:W-:Y:S02]  /*1adc0*/  IMAD.IADD R6, R4, 0x1, R5 ;  /* 0x0000000104067824 */ /* 0x000fe400078e0205 */
[----:B------:R-:W-:Y:S04]  /*1add0*/  SHFL.IDX PT, R5, R16, 0x1, 0x1f ;  /* 0x00201f0010057f89 */ /* 0x000fe800000e0000 */
        /* <DEDUP_REMOVED lines=10> */
.L_x_5618:
[----:B------:R-:W-:Y:S02]  /*1ae80*/  ULDC UR4, c[0x0][0xc38] ;  /* 0x00030e0000047ab9 */ /* 0x000fe40000000800 */
[----:B------:R-:W-:-:S04]  /*1ae90*/  IMAD.U32 R4, RZ, RZ, UR4 ;  /* 0x00000004ff047e24 */ /* 0x000fc8000f8e00ff */
[----:B--2---:R-:W-:-:S04]  /*1aea0*/  IMAD R14, R14, R4, RZ ;  /* 0x000000040e0e7224 */ /* 0x004fc800078e02ff */
[----:B------:R-:W-:-:S05]  /*1aeb0*/  IMAD.IADD R5, R5, 0x1, R14 ;  /* 0x0000000105057824 */ /* 0x000fca00078e020e */
[----:B------:R-:W-:-:S13]  /*1aec0*/  ISETP.GT.AND P6, PT, R5, R0, PT ;  /* 0x000000000500720c */ /* 0x000fda0003fc4270 */
[----:B------:R-:W-:Y:S05]  /*1aed0*/  @P6 BRA `(.L_x_5426) ;  /* 0x00000000009c6947 */ /* 0x000fea0003800000 */
.L_x_5431:
        /* <DEDUP_REMOVED lines=14> */
.L_x_5429:
[----:B------:R-:W-:Y:S05]  /*1afc0*/  BSYNC B0 ;  /* 0x0000000000007941 */ /* 0x000fea0003800000 */
.L_x_5428:
[----:B------:R-:W-:-:S03]  /*1afd0*/  UMOV UR4, 0xffffffff ;  /* 0xffffffff00047882 */ /* 0x000fc60000000000 */
[----:B------:R-:W-:Y:S05]  /*1afe0*/  BRA.DIV UR4, `(.L_x_5430) ;  /* 0x0000005604e07947 */ /* 0x000fea000b800000 */
[----:B-----5:R-:W2:Y:S02]  /*1aff0*/  SHFL.UP PT, R14, R17, 0x1, RZ ;  /* 0x04200000110e7989 */ /* 0x020ea400000e00ff */
[----:B--2---:R-:W-:-:S05]  /*1b000*/  SEL R14, R14, RZ, P1 ;  /* 0x000000ff0e0e7207 */ /* 0x004fca0000800000 */
        /* <DEDUP_REMOVED lines=14> */
.L_x_5626:
[----:B------:R-:W-:Y:S02]  /*1b0f0*/  ULDC UR4, c[0x0][0xc38] ;  /* 0x00030e0000047ab9 */ /* 0x000fe40000000800 */
[----:B------:R-:W-:-:S05]  /*1b100*/  MOV R4, UR4 ;  /* 0x0000000400047c02 */ /* 0x000fca0008000f00 */
[----:B--2---:R-:W-:-:S04]  /*1b110*/  IMAD R14, R14, R4, RZ ;  /* 0x000000040e0e7224 */ /* 0x004fc800078e02ff */
[----:B------:R-:W-:-:S05]  /*1b120*/  IMAD.IADD R5, R14, 0x1, R5 ;  /* 0x000000010e057824 */ /* 0x000fca00078e0205 */
[----:B------:R-:W-:-:S13]  /*1b130*/  ISETP.GT.AND P6, PT, R5, R0, PT ;  /* 0x000000000500720c */ /* 0x000fda0003fc4270 */
[----:B------:R-:W-:Y:S05]  /*1b140*/  @!P6 BRA `(.L_x_5431) ;  /* 0xfffffffc0064e947 */ /* 0x000fea000383ffff */
.L_x_5426:
        /* <DEDUP_REMOVED lines=8> */
.L_x_5630:
[----:B------:R-:W-:Y:S01]  /*1b1d0*/  ISETP.NE.AND P0, PT, R3, RZ, PT ;  /* 0x000000ff0300720c */ /* 0x000fe20003f05270 */
[----:B------:R-:W-:-:S12]  /*1b1e0*/  IMAD.MOV.U32 R14, RZ, RZ, RZ ;  /* 0x000000ffff0e7224 */ /* 0x000fd800078e00ff */
[----:B------:R-:W-:Y:S05]  /*1b1f0*/  @!P0 BRA `(.L_x_5433) ;  /* 0x0000000000108947 */ /* 0x000fea0003800000 */
[----:B------:R-:W-:Y:S01]  /*1b200*/  UMOV UR4, 0xffffffff ;  /* 0xffffffff00047882 */ /* 0x000fe20000000000 */
[----:B------:R-:W-:Y:S02]  /*1b210*/  VIADD R12, R6, 0xffffffff ;  /* 0xffffffff060c7836 */ /* 0x000fe40000000000 */
[----:B------:R-:W-:Y:S05]  /*1b220*/  BRA.DIV UR4, `(.L_x_5434) ;  /* 0x0000005a04547947 */ /* 0x000fea000b800000 */
[----:B------:R4:W0:Y:S02]  /*1b230*/  SHFL.IDX PT, R14, R2, R12, 0x1f ;  /* 0x00001f0c020e7589 */ /* 0x00082400000e0000 */
.L_x_5433:
        /* <DEDUP_REMOVED lines=9> */
[----:B0-----:R-:W1:Y:S02]  /*1b2d0*/  MUFU.RCP R9, R9 ;  /* 0x0000000900097308 */ /* 0x001e640000001000 */
[----:B-1----:R-:W-:-:S06]  /*1b2e0*/  VIADD R10, R9, 0xffffffe ;  /* 0x0ffffffe090a7836 */ /* 0x002fcc0000000000 */
        /* <DEDUP_REMOVED lines=20> */
[----:B------:R-:W-:Y:S01]  /*1b430*/  IMAD R0, R7, R2, RZ ;  /* 0x0000000207007224 */ /* 0x000fe200078e02ff */
[----:B------:R-:W-:-:S03]  /*1b440*/  IADD3 R2, -R2, RZ, RZ ;  /* 0x000000ff02027210 */ /* 0x000fc60007ffe1ff */
        /* <DEDUP_REMOVED lines=33> */
.L_x_5427:
[----:B------:R-:W-:Y:S01]  /*1b660*/  UMOV UR4, URZ ;  /* 0x0000003f00047c82 */ /* 0x000fe20008000000 */
[----:B------:R-:W-:Y:S01]  /*1b670*/  UMOV UR5, URZ ;  /* 0x0000003f00057c82 */ /* 0x000fe20008000000 */
[----:B------:R-:W-:Y:S01]  /*1b680*/  ULDC UR6, c[0x0][0xc3c] ;  /* 0x00030f0000067ab9 */ /* 0x000fe20000000800 */
[----:B------:R-:W-:Y:S02]  /*1b690*/  IMAD.MOV.U32 R16, RZ, RZ, R0 ;  /* 0x000000ffff107224 */ /* 0x000fe400078e0000 */
[----:B------:R-:W-:Y:S02]  /*1b6a0*/  IMAD.U32 R17, RZ, RZ, UR4 ;  /* 0x00000004ff117e24 */ /* 0x000fe4000f8e00ff */
[----:B------:R-:W-:Y:S02]  /*1b6b0*/  IMAD.U32 R18, RZ, RZ, UR5 ;  /* 0x00000005ff127e24 */ /* 0x000fe4000f8e00ff */
[----:B------:R-:W-:-:S07]  /*1b6c0*/  IMAD.U32 R19, RZ, RZ, UR6 ;  /* 0x00000006ff137e24 */ /* 0x000fce000f8e00ff */
.L_x_5435:
        /* <DEDUP_REMOVED lines=10> */
.L_x_5424:
[----:B------:R-:W-:Y:S02]  /*1b770*/  ULDC UR4, c[0x0][0xc3c] ;  /* 0x00030f0000047ab9 */ /* 0x000fe40000000800 */
[----:B0-----:R-:W-:-:S13]  /*1b780*/  ISETP.GE.AND P0, PT, R19, UR4, PT ;  /* 0x0000000413007c0c */ /* 0x001fda000bf06270 */
[----:B------:R-:W-:Y:S05]  /*1b790*/  @!P0 BRA `(.L_x_5436) ;  /* 0xffffffa000ec8947 */ /* 0x000fea000383ffff */
[----:B------:R-:W-:Y:S05]  /*1b7a0*/  BSYNC B8 ;  /* 0x0000000000087941 */ /* 0x000fea0003800000 */
.L_x_5337:
[----:B------:R-:W5:Y:S01]  /*1b7b0*/  LDL.LU R0, [R1+0x24] ;  /* 0x0000240001007983 */ /* 0x000f620000300800 */
[----:B------:R-:W-:Y:S01]  /*1b7c0*/  BSSY B0, `(.L_x_5437) ;  /* 0x000000b000007945 */ /* 0x000fe20003800000 */
[----:B------:R-:W1:Y:S01]  /*1b7d0*/  S2R R5, SR_CgaCtaId ;  /* 0x0000000000057919 */ /* 0x000e620000008800 */
[----:B-----5:R-:W-:-:S05]  /*1b7e0*/  VIADD R0, R0, 0x1 ;  /* 0x0000000100007836 */ /* 0x020fca0000000000 */
        /* <DEDUP_REMOVED lines=8> */
.L_x_5633:
[----:B------:R-:W-:Y:S05]  /*1b870*/  BSYNC B0 ;  /* 0x0000000000007941 */ /* 0x000fea0003800000 */
.L_x_5437:
[----:B------:R-:W-:-:S03]  /*1b880*/  UMOV UR4, 0xffffffff ;  /* 0xffffffff00047882 */ /* 0x000fc60000000000 */
[----:B------:R-:W-:Y:S05]  /*1b890*/  BRA.DIV UR4, `(.L_x_5439) ;  /* 0x0000005204f07947 */ /* 0x000fea000b800000 */
[----:B0-----:R-:W0:Y:S02]  /*1b8a0*/  S2R R0, SR_TID.X ;  /* 0x0000000000007919 */ /* 0x001e240000002100 */
[----:B0-----:R-:W-:-:S04]  /*1b8b0*/  SHF.R.U32.HI R0, RZ, 0x5, R0 ;  /* 0x00000005ff007819 */ /* 0x001fc80000011600 */
[----:B------:R-:W-:-:S05]  /*1b8c0*/  LOP3.LUT R0, R0, 0x3, RZ, 0xc0, !PT ;  /* 0x0000000300007812 */ /* 0x000fca00078ec0ff */
[----:B------:R0:W1:Y:S02]  /*1b8d0*/  SHFL.IDX PT, R14, R0, RZ, 0x1f ;  /* 0x00001fff000e7589 */ /* 0x00006400000e0000 */
.L_x_5636:
[----:B-1----:R-:W-:-:S13]  /*1b8e0*/  ISETP.NE.AND P0, PT, R14, RZ, PT ;  /* 0x000000ff0e00720c */ /* 0x002fda0003f05270 */
[----:B------:R-:W-:Y:S05]  /*1b8f0*/  @P0 BRA `(.L_x_5168) ;  /* 0x0000000000840947 */ /* 0x000fea0003800000 */
[----:B------:R-:W-:-:S03]  /*1b900*/  UMOV UR4, 0xffffffff ;  /* 0xffffffff00047882 */ /* 0x000fc60000000000 */
[----:B------:R-:W-:Y:S05]  /*1b910*/  BRA.DIV UR4, `(.L_x_5440) ;  /* 0x0000005604047947 */ /* 0x000fea000b800000 */
[----:B------:R-:W-:-:S13]  /*1b920*/  ELECT P6, URZ, PT ;  /* 0x00000000003f782f */ /* 0x000fda00038c0000 */
.L_x_5639:
[----:B------:R-:W-:Y:S05]  /*1b930*/  @!P6 BRA `(.L_x_5168) ;  /* 0x000000000074e947 */ /* 0x000fea0003800000 */
[----:B------:R-:W-:-:S04]  /*1b940*/  LOP3.LUT R37, R37, 0x2, RZ, 0xfc, !PT ;  /* 0x0000000225257812 */ /* 0x000fc800078efcff */
[----:B------:R-:W-:-:S13]  /*1b950*/  ISETP.NE.AND P0, PT, R37, 0x3, PT ;  /* 0x000000032500780c */ /* 0x000fda0003f05270 */
[----:B------:R-:W-:Y:S05]  /*1b960*/  @!P0 BRA `(.L_x_5441) ;  /* 0x0000000000048947 */ /* 0x000fea0003800000 */
[----:B------:R-:W-:Y:S01]  /*1b970*/  BPT.TRAP 0x1 ;  /* 0x000000040000795c */ /* 0x000fe20000300000 */
.L_x_5441:
[C---:B------:R-:W-:Y:S01]  /*1b980*/  LEA R3, R24.reuse, R5, 0x3 ;  /* 0x0000000518037211 */ /* 0x040fe200078e18ff */
[----:B------:R-:W-:Y:S01]  /*1b990*/  VIADD R24, R24, 0x1 ;  /* 0x0000000118187836 */ /* 0x000fe20000000000 */
[----:B------:R-:W-:-:S04]  /*1b9a0*/  SHF.L.U32 R2, R25, 0x1f, RZ ;  /* 0x0000001f19027819 */ /* 0x000fc800000006ff */
[----:B------:R-:W1:Y:S01]  /*1b9b0*/  SYNCS.PHASECHK.TRANS64.TRYWAIT P1, [R3+URZ+0x22840], R2 ;  /* 0x02284002030075a7 */ /* 0x000e62000802017f */
[----:B------:R-:W-:-:S04]  /*1b9c0*/  ISETP.NE.AND P2, PT, R24, 0x2, PT ;  /* 0x000000021800780c */ /* 0x000fc80003f45270 */
[----:B0-----:R-:W-:Y:S01]  /*1b9d0*/  SEL R0, RZ, 0x1, P2 ;  /* 0x00000001ff007807 */ /* 0x001fe20001000000 */
[----:B-1----:R-:W-:Y:S08]  /*1b9e0*/  @!P1 BRA `(.L_x_5442) ;  /* 0x0000005000f09947 */ /* 0x002ff00003800000 */
.L_x_5640:
[----:B------:R-:W-:Y:S02]  /*1b9f0*/  SEL R24, R24, RZ, P2 ;  /* 0x000000ff18187207 */ /* 0x000fe40001000000 */
[----:B------:R-:W-:Y:S01]  /*1ba00*/  LOP3.LUT R0, R25, R0, RZ, 0x3c, !PT ;  /* 0x0000000019007212 */ /* 0x000fe200078e3cff */
[----:B------:R-:W-:Y:S06]  /*1ba10*/  @!P0 BRA `(.L_x_5443) ;  /* 0x0000000000048947 */ /* 0x000fec0003800000 */
[----:B------:R-:W-:Y:S01]  /*1ba20*/  BPT.TRAP 0x1 ;  /* 0x000000040000795c */ /* 0x000fe20000300000 */
.L_x_5443:
[----:B------:R-:W-:Y:S01]  /*1ba30*/  IMAD R5, R24, 0x8, R5 ;  /* 0x0000000818057824 */ /* 0x000fe200078e0205 */
[----:B------:R-:W-:-:S04]  /*1ba40*/  SHF.L.U32 R0, R0, 0x1f, RZ ;  /* 0x0000001f00007819 */ /* 0x000fc800000006ff */
[----:B------:R-:W1:Y:S02]  /*1ba50*/  SYNCS.PHASECHK.TRANS64.TRYWAIT P1, [R5+URZ+0x22840], R0 ;  /* 0x02284000050075a7 */ /* 0x000e64000802017f */
[----:B-1----:R-:W-:Y:S05]  /*1ba60*/  @!P1 BRA `(.L_x_5444) ;  /* 0x0000005000e49947 */ /* 0x002fea0003800000 */
.L_x_5641:
[----:B------:R-:W-:Y:S05]  /*1ba70*/  @!P0 BRA `(.L_x_5445) ;  /* 0x0000000000048947 */ /* 0x000fea0003800000 */
[----:B------:R-:W-:Y:S01]  /*1ba80*/  BPT.TRAP 0x1 ;  /* 0x000000040000795c */ /* 0x000fe20000300000 */
.L_x_5445:
[----:B------:R-:W5:Y:S02]  /*1ba90*/  SYNCS.PHASECHK.TRANS64.TRYWAIT P1, [R3+URZ+0x22860], R2 ;  /* 0x02286002030075a7 */ /* 0x000f64000802017f */
[----:B-----5:R-:W-:Y:S05]  /*1baa0*/  @!P1 BRA `(.L_x_5446) ;  /* 0x0000005000e89947 */ /* 0x020fea0003800000 */
.L_x_5642:
[----:B------:R-:W-:Y:S05]  /*1bab0*/  @!P0 BRA `(.L_x_5447) ;  /* 0x0000000000048947 */ /* 0x000fea0003800000 */
[----:B------:R-:W-:Y:S01]  /*1bac0*/  BPT.TRAP 0x1 ;  /* 0x000000040000795c */ /* 0x000fe20000300000 */
.L_x_5447:
[----:B------:R0:W0:Y:S02]  /*1bad0*/  SYNCS.PHASECHK.TRANS64.TRYWAIT P0, [R5+URZ+0x22860], R0 ;  /* 0x02286000050075a7 */ /* 0x000024000800017f */
[----:B0-----:R-:W-:Y:S05]  /*1bae0*/  @!P0 NANOSLEEP.SYNCS 0x989680 ;  /* 0x009896800000895d */ /* 0x001fea0003900000 */
[----:B------:R-:W0:Y:S02]  /*1baf0*/  @!P0 SYNCS.PHASECHK.TRANS64 P0, [R5+URZ+0x22860], R0 ;  /* 0x02286000050085a7 */ /* 0x000e24000800007f */
[----:B0-----:R-:W-:Y:S05]  /*1bb00*/  @!P0 BRA `(.L_x_5447) ;  /* 0xfffffffc00f08947 */ /* 0x001fea000383ffff */
.L_x_5168:
[----:B------:R-:W-:Y:S05]  /*1bb10*/  BSYNC B9 ;  /* 0x0000000000097941 */ /* 0x000fea0003800000 */
.L_x_5165:
[----:B------:R-:W-:Y:S05]  /*1bb20*/  EXIT ;  /* 0x000000000000794d */ /* 0x000fea0003800000 */
.L_x_5186:
[----:B0-----:R0:W1:Y:S02]  /*1bb30*/  SYNCS.PHASECHK.TRANS64.TRYWAIT P5, [R87+URZ+0x22890], R99 ;  /* 0x02289063570075a7 */ /* 0x00106400080a017f */
[----:B-1----:R-:W-:Y:S05]  /*1bb40*/  @!P5 NANOSLEEP.SYNCS 0x989680 ;  /* 0x009896800000d95d */ /* 0x002fea0003900000 */
[----:B------:R-:W1:Y:S02]  /*1bb50*/  @!P5 SYNCS.PHASECHK.TRANS64 P5, [R87+URZ+0x22890], R99 ;  /* 0x022890635700d5a7 */ /* 0x000e6400080a007f */
[----:B-1----:R-:W-:Y:S05]  /*1bb60*/  @!P5 BRA `(.L_x_5186) ;  /* 0xfffffffc00f0d947 */ /* 0x002fea000383ffff */
[----:B------:R-:W-:Y:S05]  /*1bb70*/  BRA `(.L_x_5448) ;  /* 0xfffffe7000bc7947 */ /* 0x000fea000383ffff */
.L_x_5187:
        /* <DEDUP_REMOVED lines=8> */
.L_x_5450:
[----:B------:R-:W-:Y:S05]  /*1bc00*/  BSYNC B1 ;  /* 0x0000000000017941 */ /* 0x000fea0003800000 */
.L_x_5449:
        /* <DEDUP_REMOVED lines=8> */
.L_x_5451:
[----:B------:R-:W-:Y:S05]  /*1bc90*/  BRA `(.L_x_5452) ;  /* 0xfffffe7000887947 */ /* 0x000fea000383ffff */
.L_x_5196:
[----:B------:R-:W-:Y:S01]  /*1bca0*/  BSSY B1, `(.L_x_5453) ;  /* 0x0000008000017945 */ /* 0x000fe20003800000 */
[----:B0---4-:R-:W-:Y:S02]  /*1bcb0*/  IMAD.MOV.U32 R13, RZ, RZ, R101 ;  /* 0x000000ffff0d7224 */ /* 0x011fe400078e0065 */
[----:B------:R-:W-:Y:S02]  /*1bcc0*/  IMAD.MOV.U32 R12, RZ, RZ, 0x1 ;  /* 0x00000001ff0c7424 */ /* 0x000fe400078e00ff */
[----:B------:R-:W-:Y:S02]  /*1bcd0*/  IMAD.MOV.U32 R11, RZ, RZ, 0x1c1f ;  /* 0x00001c1fff0b7424 */ /* 0x000fe400078e00ff */
[----:B------:R-:W-:-:S07]  /*1bce0*/  IMAD.MOV.U32 R15, RZ, RZ, -0x1 ;  /* 0xffffffffff0f7424 */ /* 0x000fce00078e00ff */
[----:B-123--:R-:W-:Y:S05]  /*1bcf0*/  WARPSYNC.COLLECTIVE R15, `(.L_x_5454) ;  /* 0x000000000f087348 */ /* 0x00efea0003c00000 */
[----:B---3--:R0:W3:Y:S02]  /*1bd00*/  SHFL.IDX P6, R14, R13, R12, R11 ;  /* 0x0000000c0d0e7389 */ /* 0x0080e400000c000b */
[----:B0123--:R-:W-:Y:S01]  /*1bd10*/  ENDCOLLECTIVE ;  /* 0x000000000000791b */ /* 0x00ffe20003800000 */
.L_x_5454:
[----:B------:R-:W-:Y:S05]  /*1bd20*/  BSYNC B1 ;  /* 0x0000000000017941 */ /* 0x000fea0003800000 */
.L_x_5453:
[----:B------:R-:W-:Y:S01]  /*1bd30*/  MOV R13, R100 ;  /* 0x00000064000d7202 */ /* 0x000fe20000000f00 */
[----:B------:R-:W-:Y:S02]  /*1bd40*/  IMAD.MOV.U32 R12, RZ, RZ, 0x1 ;  /* 0x00000001ff0c7424 */ /* 0x000fe400078e00ff */
[----:B------:R-:W-:Y:S02]  /*1bd50*/  IMAD.MOV.U32 R11, RZ, RZ, 0x1c1f ;  /* 0x00001c1fff0b7424 */ /* 0x000fe400078e00ff */
[----:B------:R-:W-:Y:S02]  /*1bd60*/  IMAD.MOV.U32 R15, RZ, RZ, -0x1 ;  /* 0xffffffffff0f7424 */ /* 0x000fe400078e00ff */
[----:B------:R-:W-:-:S07]  /*1bd70*/  IMAD.MOV.U32 R101, RZ, RZ, R14 ;  /* 0x000000ffff657224 */ /* 0x000fce00078e000e */
[----:B------:R-:W-:Y:S05]  /*1bd80*/  WARPSYNC.COLLECTIVE R15, `(.L_x_5455) ;  /* 0x000000000f087348 */ /* 0x000fea0003c00000 */
[----:B------:R0:W1:Y:S02]  /*1bd90*/  SHFL.IDX P6, R14, R13, R12, R11 ;  /* 0x0000000c0d0e7389 */ /* 0x00006400000c000b */
[----:B01----:R-:W-:Y:S01]  /*1bda0*/  ENDCOLLECTIVE ;  /* 0x000000000000791b */ /* 0x003fe20003800000 */
.L_x_5455:
[----:B------:R-:W-:Y:S05]  /*1bdb0*/  BRA `(.L_x_5456) ;  /* 0xfffffe7800207947 */ /* 0x000fea000383ffff */
.L_x_5206:
[----:B-1----:R1:W2:Y:S02]  /*1bdc0*/  SYNCS.PHASECHK.TRANS64.TRYWAIT P4, [R87+URZ+0x22890], R99 ;  /* 0x02289063570075a7 */ /* 0x0022a4000808017f */
[----:B--2---:R-:W-:Y:S05]  /*1bdd0*/  @!P4 NANOSLEEP.SYNCS 0x989680 ;  /* 0x009896800000c95d */ /* 0x004fea0003900000 */
[----:B------:R-:W2:Y:S02]  /*1bde0*/  @!P4 SYNCS.PHASECHK.TRANS64 P4, [R87+URZ+0x22890], R99 ;  /* 0x022890635700c5a7 */ /* 0x000ea4000808007f */
[----:B--2---:R-:W-:Y:S05]  /*1bdf0*/  @!P4 BRA `(.L_x_5206) ;  /* 0xfffffffc00f0c947 */ /* 0x004fea000383ffff */
[----:B------:R-:W-:Y:S05]  /*1be00*/  BRA `(.L_x_5457) ;  /* 0xfffffe8400147947 */ /* 0x000fea000383ffff */
.L_x_5207:
        /* <DEDUP_REMOVED lines=8> */
.L_x_5459:
[----:B------:R-:W-:Y:S05]  /*1be90*/  BSYNC B1 ;  /* 0x0000000000017941 */ /* 0x000fea0003800000 */
.L_x_5458:
        /* <DEDUP_REMOVED lines=8> */
.L_x_5460:
[----:B------:R-:W-:Y:S01]  /*1bf20*/  IMAD.MOV.U32 R92, RZ, RZ, R14 ;  /* 0x000000ffff5c7224 */ /* 0x000fe200078e000e */
[----:B------:R-:W-:Y:S06]  /*1bf30*/  BRA `(.L_x_5461) ;  /* 0xfffffe8000e07947 */ /* 0x000fec000383ffff */
.L_x_5212:
[----:B------:R-:W-:Y:S01]  /*1bf40*/  BSSY B1, `(.L_x_5462) ;  /* 0x0000008000017945 */ /* 0x000fe20003800000 */
[----:B----4-:R-:W-:Y:S01]  /*1bf50*/  IMAD.MOV.U32 R13, RZ, RZ, R101 ;  /* 0x000000ffff0d7224 */ /* 0x010fe200078e0065 */
[----:B------:R-:W-:Y:S01]  /*1bf60*/  MOV R15, 0xffffffff ;  /* 0xffffffff000f7802 */ /* 0x000fe20000000f00 */
[----:B------:R-:W-:Y:S02]  /*1bf70*/  IMAD.MOV.U32 R12, RZ, RZ, 0x1 ;  /* 0x00000001ff0c7424 */ /* 0x000fe400078e00ff */
[----:B------:R-:W-:-:S07]  /*1bf80*/  IMAD.MOV.U32 R11, RZ, RZ, 0x1c1f ;  /* 0x00001c1fff0b7424 */ /* 0x000fce00078e00ff */
[----:B0123--:R-:W-:Y:S05]  /*1bf90*/  WARPSYNC.COLLECTIVE R15, `(.L_x_5463) ;  /* 0x000000000f087348 */ /* 0x00ffea0003c00000 */
[----:B------:R4:W0:Y:S02]  /*1bfa0*/  SHFL.IDX P6, R14, R13, R12, R11 ;  /* 0x0000000c0d0e7389 */ /* 0x00082400000c000b */
[----:B01234-:R-:W-:Y:S01]  /*1bfb0*/  ENDCOLLECTIVE ;  /* 0x000000000000791b */ /* 0x01ffe20003800000 */
.L_x_5463:
[----:B------:R-:W-:Y:S05]  /*1bfc0*/  BSYNC B1 ;  /* 0x0000000000017941 */ /* 0x000fea0003800000 */
.L_x_5462:
        /* <DEDUP_REMOVED lines=8> */
.L_x_5464:
[----:B------:R-:W-:Y:S01]  /*1c050*/  IMAD.MOV.U32 R100, RZ, RZ, R14 ;  /* 0x000000ffff647224 */ /* 0x000fe200078e000e */
[----:B------:R-:W-:Y:S06]  /*1c060*/  BRA `(.L_x_5465) ;  /* 0xfffffe8800907947 */ /* 0x000fec000383ffff */
.L_x_5217:
[----:B0-----:R0:W1:Y:S02]  /*1c070*/  SYNCS.PHASECHK.TRANS64.TRYWAIT P2, [R87+URZ+0x22890], R99 ;  /* 0x02289063570075a7 */ /* 0x001064000804017f */
[----:B-1----:R-:W-:Y:S05]  /*1c080*/  @!P2 NANOSLEEP.SYNCS 0x989680 ;  /* 0x009896800000a95d */ /* 0x002fea0003900000 */
[----:B------:R-:W1:Y:S02]  /*1c090*/  @!P2 SYNCS.PHASECHK.TRANS64 P2, [R87+URZ+0x22890], R99 ;  /* 0x022890635700a5a7 */ /* 0x000e64000804007f */
[----:B-1----:R-:W-:Y:S05]  /*1c0a0*/  @!P2 BRA `(.L_x_5217) ;  /* 0xfffffffc00f0a947 */ /* 0x002fea000383ffff */
[----:B------:R-:W-:Y:S05]  /*1c0b0*/  BRA `(.L_x_5466) ;  /* 0xfffffe9000a87947 */ /* 0x000fea000383ffff */
.L_x_5218:
        /* <DEDUP_REMOVED lines=8> */
.L_x_5468:
[----:B------:R-:W-:Y:S05]  /*1c140*/  BSYNC B1 ;  /* 0x0000000000017941 */ /* 0x000fea0003800000 */
.L_x_5467:
        /* <DEDUP_REMOVED lines=8> */
.L_x_5469:
[----:B------:R-:W-:Y:S01]  /*1c1d0*/  IMAD.MOV.U32 R37, RZ, RZ, R14 ;  /* 0x000000ffff257224 */ /* 0x000fe200078e000e */
[----:B------:R-:W-:Y:S06]  /*1c1e0*/  BRA `(.L_x_5470) ;  /* 0xfffffe9000cc7947 */ /* 0x000fec000383ffff */
.L_x_5221:
[----:B------:R-:W-:Y:S01]  /*1c1f0*/  BSSY B1, `(.L_x_5471) ;  /* 0x0000008000017945 */ /* 0x000fe20003800000 */
[----:B----4-:R-:W-:Y:S01]  /*1c200*/  MOV R13, R38 ;  /* 0x00000026000d7202 */ /* 0x010fe20000000f00 */
[----:B------:R-:W-:Y:S02]  /*1c210*/  IMAD.MOV.U32 R12, RZ, RZ, 0x1 ;  /* 0x00000001ff0c7424 */ /* 0x000fe400078e00ff */
[----:B------:R-:W-:Y:S02]  /*1c220*/  IMAD.MOV.U32 R11, RZ, RZ, 0x1c1f ;  /* 0x00001c1fff0b7424 */ /* 0x000fe400078e00ff */
[----:B------:R-:W-:-:S07]  /*1c230*/  IMAD.MOV.U32 R15, RZ, RZ, -0x1 ;  /* 0xffffffffff0f7424 */ /* 0x000fce00078e00ff */
[----:B0123--:R-:W-:Y:S05]  /*1c240*/  WARPSYNC.COLLECTIVE R15, `(.L_x_5472) ;  /* 0x000000000f087348 */ /* 0x00ffea0003c00000 */
[----:B------:R4:W0:Y:S02]  /*1c250*/  SHFL.IDX P6, R14, R13, R12, R11 ;  /* 0x0000000c0d0e7389 */ /* 0x00082400000c000b */
[----:B01234-:R-:W-:Y:S01]  /*1c260*/  ENDCOLLECTIVE ;  /* 0x000000000000791b */ /* 0x01ffe20003800000 */
.L_x_5472:
[----:B------:R-:W-:Y:S05]  /*1c270*/  BSYNC B1 ;  /* 0x0000000000017941 */ /* 0x000fea0003800000 */
.L_x_5471:
        /* <DEDUP_REMOVED lines=8> */
.L_x_5473:
[----:B------:R-:W-:Y:S01]  /*1c300*/  IMAD.MOV.U32 R37, RZ, RZ, R14 ;  /* 0x000000ffff257224 */ /* 0x000fe200078e000e */
[----:B------:R-:W-:Y:S06]  /*1c310*/  BRA `(.L_x_5474) ;  /* 0xfffffe9000c87947 */ /* 0x000fec000383ffff */
.L_x_5225:
[----:B---3--:R3:W4:Y:S02]  /*1c320*/  SYNCS.PHASECHK.TRANS64.TRYWAIT P3, [R87+URZ+0x228b0], R99 ;  /* 0x0228b063570075a7 */ /* 0x008724000806017f */
[----:B----4-:R-:W-:Y:S05]  /*1c330*/  @!P3 NANOSLEEP.SYNCS 0x989680 ;  /* 0x009896800000b95d */ /* 0x010fea0003900000 */
[----:B------:R-:W4:Y:S02]  /*1c340*/  @!P3 SYNCS.PHASECHK.TRANS64 P3, [R87+URZ+0x228b0], R99 ;  /* 0x0228b0635700b5a7 */ /* 0x000f24000806007f */
[----:B----4-:R-:W-:Y:S05]  /*1c350*/  @!P3 BRA `(.L_x_5225) ;  /* 0xfffffffc00f0b947 */ /* 0x010fea000383ffff */
[----:B------:R-:W-:Y:S05]  /*1c360*/  BRA `(.L_x_5475) ;  /* 0xfffffe9400407947 */ /* 0x000fea000383ffff */
.L_x_5233:
        /* <DEDUP_REMOVED lines=10> */
[----:B------:R-:W-:Y:S05]  /*1c410*/  WARPSYNC.COLLECTIVE R15, `(.L_x_5477) ;  /* 0x000000000f087348 */ /* 0x000fea0003c00000 */
[----:B------:R0:W1:Y:S02]  /*1c420*/  SHFL.IDX P6, R14, R13, R12, R11 ;  /* 0x0000000c0d0e7389 */ /* 0x00006400000c000b */
[----:B01----:R-:W-:Y:S01]  /*1c430*/  ENDCOLLECTIVE ;  /* 0x000000000000791b */ /* 0x003fe20003800000 */
.L_x_5477:
[----:B------:R-:W-:Y:S05]  /*1c440*/  BSYNC B0 ;  /* 0x0000000000007941 */ /* 0x000fea0003800000 */
.L_x_5476:
[----:B------:R-:W-:Y:S05]  /*1c450*/  BRA `(.L_x_5478) ;  /* 0xfffffea000c87947 */ /* 0x000fea000383ffff */
.L_x_5245:
        /* <DEDUP_REMOVED lines=8> */
.L_x_5480:
[----:B------:R-:W-:Y:S05]  /*1c4e0*/  BSYNC B1 ;  /* 0x0000000000017941 */ /* 0x000fea0003800000 */
.L_x_5479:
        /* <DEDUP_REMOVED lines=8> */
.L_x_5481:
[----:B------:R-:W-:Y:S02]  /*1c570*/  IMAD.MOV.U32 R13, RZ, RZ, R8 ;  /* 0x000000ffff0d7224 */ /* 0x000fe400078e0008 */
[----:B------:R-:W-:-:S07]  /*1c580*/  IMAD.MOV.U32 R0, RZ, RZ, R14 ;  /* 0x000000ffff007224 */ /* 0x000fce00078e000e */
[----:B------:R-:W-:Y:S05]  /*1c590*/  WARPSYNC.COLLECTIVE R15, `(.L_x_5482) ;  /* 0x000000000f087348 */ /* 0x000fea0003c00000 */
[----:B------:R0:W1:Y:S02]  /*1c5a0*/  SHFL.IDX P6, R14, R13, R12, R11 ;  /* 0x0000000c0d0e7389 */ /* 0x00006400000c000b */
[----:B01----:R-:W-:Y:S01]  /*1c5b0*/  ENDCOLLECTIVE ;  /* 0x000000000000791b */ /* 0x003fe20003800000 */
.L_x_5482:
[----:B------:R-:W-:Y:S02]  /*1c5c0*/  IMAD.MOV.U32 R13, RZ, RZ, R7 ;  /* 0x000000ffff0d7224 */ /* 0x000fe400078e0007 */
[----:B------:R-:W-:-:S07]  /*1c5d0*/  IMAD.MOV.U32 R5, RZ, RZ, R14 ;  /* 0x000000ffff057224 */ /* 0x000fce00078e000e */
[----:B------:R-:W-:Y:S05]  /*1c5e0*/  WARPSYNC.COLLECTIVE R15, `(.L_x_5483) ;  /* 0x000000000f087348 */ /* 0x000fea0003c00000 */
[----:B------:R0:W1:Y:S02]  /*1c5f0*/  SHFL.IDX P6, R14, R13, R12, R11 ;  /* 0x0000000c0d0e7389 */ /* 0x00006400000c000b */
[----:B01----:R-:W-:Y:S01]  /*1c600*/  ENDCOLLECTIVE ;  /* 0x000000000000791b */ /* 0x003fe20003800000 */
.L_x_5483:
[----:B------:R-:W-:Y:S05]  /*1c610*/  BRA `(.L_x_5484) ;  /* 0xfffffea800407947 */ /* 0x000fea000383ffff */
.L_x_5248:
        /* <DEDUP_REMOVED lines=8> */
.L_x_5486:
[----:B------:R-:W-:Y:S05]  /*1c6a0*/  BSYNC B1 ;  /* 0x0000000000017941 */ /* 0x000fea0003800000 */
.L_x_5485:
        /* <DEDUP_REMOVED lines=8> */
.L_x_5487:
[----:B------:R-:W-:Y:S02]  /*1c730*/  IMAD.MOV.U32 R13, RZ, RZ, R8 ;  /* 0x000000ffff0d7224 */ /* 0x000fe400078e0008 */
[----:B------:R-:W-:-:S07]  /*1c740*/  IMAD.MOV.U32 R0, RZ, RZ, R14 ;  /* 0x000000ffff007224 */ /* 0x000fce00078e000e */
[----:B------:R-:W-:Y:S05]  /*1c750*/  WARPSYNC.COLLECTIVE R15, `(.L_x_5488) ;  /* 0x000000000f087348 */ /* 0x000fea0003c00000 */
[----:B------:R0:W1:Y:S02]  /*1c760*/  SHFL.IDX P6, R14, R13, R12, R11 ;  /* 0x0000000c0d0e7389 */ /* 0x00006400000c000b */
[----:B01----:R-:W-:Y:S01]  /*1c770*/  ENDCOLLECTIVE ;  /* 0x000000000000791b */ /* 0x003fe20003800000 */
.L_x_5488:
[----:B------:R-:W-:Y:S02]  /*1c780*/  IMAD.MOV.U32 R13, RZ, RZ, R7 ;  /* 0x000000ffff0d7224 */ /* 0x000fe400078e0007 */
[----:B------:R-:W-:-:S07]  /*1c790*/  IMAD.MOV.U32 R5, RZ, RZ, R14 ;  /* 0x000000ffff057224 */ /* 0x000fce00078e000e */
[----:B------:R-:W-:Y:S05]  /*1c7a0*/  WARPSYNC.COLLECTIVE R15, `(.L_x_5489) ;  /* 0x000000000f087348 */ /* 0x000fea0003c00000 */
[----:B------:R0:W1:Y:S02]  /*1c7b0*/  SHFL.IDX P6, R14, R13, R12, R11 ;  /* 0x0000000c0d0e7389 */ /* 0x00006400000c000b */
[----:B01----:R-:W-:Y:S01]  /*1c7c0*/  ENDCOLLECTIVE ;  /* 0x000000000000791b */ /* 0x003fe20003800000 */
.L_x_5489:
[----:B------:R-:W-:Y:S05]  /*1c7d0*/  BRA `(.L_x_5490) ;  /* 0xfffffea800a47947 */ /* 0x000fea000383ffff */
.L_x_5252:
[----:B0-----:R0:W1:Y:S02]  /*1c7e0*/  SYNCS.PHASECHK.TRANS64.TRYWAIT P0, [R19+URZ+0x22800], R32 ;  /* 0x02280020130075a7 */ /* 0x001064000800017f */
[----:B-1----:R-:W-:Y:S05]  /*1c7f0*/  @!P0 NANOSLEEP.SYNCS 0x989680 ;  /* 0x009896800000895d */ /* 0x002fea0003900000 */
[----:B------:R-:W1:Y:S02]  /*1c800*/  @!P0 SYNCS.PHASECHK.TRANS64 P0, [R19+URZ+0x22800], R32 ;  /* 0x02280020130085a7 */ /* 0x000e64000800007f */
[----:B-1----:R-:W-:Y:S05]  /*1c810*/  @!P0 BRA `(.L_x_5252) ;  /* 0xfffffffc00f08947 */ /* 0x002fea000383ffff */
[----:B------:R-:W-:Y:S05]  /*1c820*/  BRA `(.L_x_5491) ;  /* 0xfffffeac00ac7947 */ /* 0x000fea000383ffff */
.L_x_5260:
        /* <DEDUP_REMOVED lines=9> */
.L_x_5493:
[----:B------:R-:W-:Y:S05]  /*1c8c0*/  BSYNC B1 ;  /* 0x0000000000017941 */ /* 0x000fea0003800000 */
.L_x_5492:
        /* <DEDUP_REMOVED lines=10> */
.L_x_5494:
[----:B------:R-:W-:Y:S02]  /*1c970*/  ISETP.GE.OR P1, PT, R41, R30, P0 ;  /* 0x0000001e2900720c */ /* 0x000fe40000726670 */
[----:B------:R-:W-:-:S11]  /*1c980*/  MOV R13, R24 ;  /* 0x00000018000d7202 */ /* 0x000fd60000000f00 */
[C---:B------:R-:W-:Y:S01]  /*1c990*/  @!P1 IMAD.SHL.U32 R5, R16.reuse, 0x2, RZ ;  /* 0x0000000210059824 */ /* 0x040fe200078e00ff */
[----:B------:R-:W-:Y:S01]  /*1c9a0*/  @!P1 SHF.L.U64.HI R21, R16, 0x1, R17 ;  /* 0x0000000110159819 */ /* 0x000fe20000010211 */
[----:B------:R-:W-:-:S07]  /*1c9b0*/  IMAD.MOV.U32 R3, RZ, RZ, R14 ;  /* 0x000000ffff037224 */ /* 0x000fce00078e000e */
[----:B------:R-:W-:Y:S05]  /*1c9c0*/  WARPSYNC.COLLECTIVE R15, `(.L_x_5495) ;  /* 0x000000000f087348 */ /* 0x000fea0003c00000 */
[----:B------:R0:W1:Y:S02]  /*1c9d0*/  SHFL.IDX P6, R14, R13, R12, R11 ;  /* 0x0000000c0d0e7389 */ /* 0x00006400000c000b */
[----:B01----:R-:W-:Y:S01]  /*1c9e0*/  ENDCOLLECTIVE ;  /* 0x000000000000791b */ /* 0x003fe20003800000 */
.L_x_5495:
[----:B------:R-:W-:-:S05]  /*1c9f0*/  @!P1 IADD3 R6, P2, R3, R5, RZ ;  /* 0x0000000503069210 */ /* 0x000fca0007f5e0ff */
[----:B------:R-:W-:Y:S02]  /*1ca00*/  @!P1 IMAD.X R7, R0, 0x1, R21, P2 ;  /* 0x0000000100079824 */ /* 0x000fe400010e0615 */
[----:B------:R-:W-:Y:S02]  /*1ca10*/  IMAD.MOV.U32 R13, RZ, RZ, R27 ;  /* 0x000000ffff0d7224 */ /* 0x000fe400078e001b */
[----:B------:R-:W-:-:S07]  /*1ca20*/  IMAD.MOV.U32 R4, RZ, RZ, R14 ;  /* 0x000000ffff047224 */ /* 0x000fce00078e000e */
[----:B------:R-:W-:Y:S05]  /*1ca30*/  WARPSYNC.COLLECTIVE R15, `(.L_x_5496) ;  /* 0x000000000f087348 */ /* 0x000fea0003c00000 */
[----:B------:R0:W1:Y:S02]  /*1ca40*/  SHFL.IDX P6, R14, R13, R12, R11 ;  /* 0x0000000c0d0e7389 */ /* 0x00006400000c000b */
[----:B01----:R-:W-:Y:S01]  /*1ca50*/  ENDCOLLECTIVE ;  /* 0x000000000000791b */ /* 0x003fe20003800000 */
.L_x_5496:
        /* <DEDUP_REMOVED lines=9> */
[----:B------:R-:W-:Y:S02]  /*1caf0*/  CS2R R28, SRZ ;  /* 0x00000000001c7805 */ /* 0x000fe4000001ff00 */
[----:B------:R-:W-:Y:S01]  /*1cb00*/  CS2R R20, SRZ ;  /* 0x0000000000147805 */ /* 0x000fe2000001ff00 */
[----:B0-----:R-:W-:Y:S02]  /*1cb10*/  IMAD.MOV.U32 R15, RZ, RZ, -0x1 ;  /* 0xffffffffff0f7424 */ /* 0x001fe400078e00ff */
[----:B--2---:R-:W-:-:S02]  /*1cb20*/  @!P1 IMAD.MOV.U32 R37, RZ, RZ, R11 ;  /* 0x000000ffff259224 */ /* 0x004fc400078e000b */
[----:B------:R-:W-:Y:S02]  /*1cb30*/  IMAD.MOV.U32 R11, RZ, RZ, 0x1c1f ;  /* 0x00001c1fff0b7424 */ /* 0x000fe400078e00ff */
[----:B------:R-:W-:Y:S02]  /*1cb40*/  @!P1 IMAD.MOV.U32 R38, RZ, RZ, R8 ;  /* 0x000000ffff269224 */ /* 0x000fe400078e0008 */
[----:B------:R-:W-:-:S07]  /*1cb50*/  @!P1 IMAD.MOV.U32 R39, RZ, RZ, R9 ;  /* 0x000000ffff279224 */ /* 0x000fce00078e0009 */
[----:B-----5:R-:W-:Y:S05]  /*1cb60*/  WARPSYNC.COLLECTIVE R15, `(.L_x_5497) ;  /* 0x000000000f087348 */ /* 0x020fea0003c00000 */
[----:B------:R0:W1:Y:S02]  /*1cb70*/  SHFL.IDX P6, R14, R13, R12, R11 ;  /* 0x0000000c0d0e7389 */ /* 0x00006400000c000b */
[----:B01---5:R-:W-:Y:S01]  /*1cb80*/  ENDCOLLECTIVE ;  /* 0x000000000000791b */ /* 0x023fe20003800000 */
.L_x_5497:
[----:B------:R-:W-:Y:S02]  /*1cb90*/  IMAD.MOV.U32 R0, RZ, RZ, R38 ;  /* 0x000000ffff007224 */ /* 0x000fe400078e0026 */
[----:B------:R-:W-:Y:S02]  /*1cba0*/  IMAD.MOV.U32 R3, RZ, RZ, R39 ;  /* 0x000000ffff037224 */ /* 0x000fe400078e0027 */
[----:B------:R-:W-:Y:S01]  /*1cbb0*/  @!P1 IMAD.MOV.U32 R36, RZ, RZ, R10 ;  /* 0x000000ffff249224 */ /* 0x000fe200078e000a */
[----:B------:R-:W-:Y:S01]  /*1cbc0*/  PRMT R32, R32, 0x5410, R0 ;  /* 0x0000541020207816 */ /* 0x000fe20000000000 */
[----:B------:R-:W-:Y:S01]  /*1cbd0*/  IMAD.MOV.U32 R9, RZ, RZ, R37 ;  /* 0x000000ffff097224 */ /* 0x000fe200078e0025 */
[----:B------:R-:W-:Y:S01]  /*1cbe0*/  PRMT R45, R45, 0x5410, R3 ;  /* 0x000054102d2d7816 */ /* 0x000fe20000000003 */
[----:B------:R-:W-:-:S03]  /*1cbf0*/  IMAD.MOV.U32 R8, RZ, RZ, R36 ;  /* 0x000000ffff087224 */ /* 0x000fc600078e0024 */
[----:B------:R-:W-:Y:S01]  /*1cc00*/  PRMT R32, R9, 0x7610, R32 ;  /* 0x0000761009207816 */ /* 0x000fe20000000020 */
[----:B------:R-:W-:Y:S01]  /*1cc10*/  IMAD.MOV.U32 R13, RZ, RZ, R25 ;  /* 0x000000ffff0d7224 */ /* 0x000fe200078e0019 */
[----:B------:R-:W-:Y:S01]  /*1cc20*/  PRMT R31, R8, 0x7610, R31 ;  /* 0x00007610081f7816 */ /* 0x000fe2000000001f */
[----:B------:R-:W-:Y:S02]  /*1cc30*/  @!P1 IMAD.MOV.U32 R28, RZ, RZ, R4 ;  /* 0x000000ffff1c9224 */ /* 0x000fe400078e0004 */
[----:B------:R-:W-:Y:S02]  /*1cc40*/  @!P1 IMAD.MOV.U32 R29, RZ, RZ, R5 ;  /* 0x000000ffff1d9224 */ /* 0x000fe400078e0005 */
[----:B------:R-:W-:Y:S02]  /*1cc50*/  @!P1 IMAD.MOV.U32 R20, RZ, RZ, R6 ;  /* 0x000000ffff149224 */ /* 0x000fe400078e0006 */
[----:B------:R-:W-:Y:S01]  /*1cc60*/  @!P1 IMAD.MOV.U32 R21, RZ, RZ, R7 ;  /* 0x000000ffff159224 */ /* 0x000fe200078e0007 */
[----:B------:R-:W-:Y:S01]  /*1cc70*/  MOV R0, R14 ;  /* 0x0000000e00007202 */ /* 0x000fe20000000f00 */
[----:B------:R-:W-:-:S07]  /*1cc80*/  IMAD.MOV.U32 R4, RZ, RZ, R28 ;  /* 0x000000ffff047224 */ /* 0x000fce00078e001c */
[----:B------:R-:W-:Y:S05]  /*1cc90*/  WARPSYNC.COLLECTIVE R15, `(.L_x_5498) ;  /* 0x000000000f087348 */ /* 0x000fea0003c00000 */
[----:B------:R0:W1:Y:S02]  /*1cca0*/  SHFL.IDX P6, R14, R13, R12, R11 ;  /* 0x0000000c0d0e7389 */ /* 0x00006400000c000b */
[----:B01----:R-:W-:Y:S01]  /*1ccb0*/  ENDCOLLECTIVE ;  /* 0x000000000000791b */ /* 0x003fe20003800000 */
.L_x_5498:
[----:B------:R-:W-:Y:S02]  /*1ccc0*/  IMAD.MOV.U32 R5, RZ, RZ, R29 ;  /* 0x000000ffff057224 */ /* 0x000fe400078e001d */
[----:B------:R-:W-:Y:S02]  /*1ccd0*/  IMAD.MOV.U32 R6, RZ, RZ, R20 ;  /* 0x000000ffff067224 */ /* 0x000fe400078e0014 */
[----:B------:R-:W-:Y:S01]  /*1cce0*/  IMAD.MOV.U32 R7, RZ, RZ, R21 ;  /* 0x000000ffff077224 */ /* 0x000fe200078e0015 */
[----:B------:R-:W-:Y:S02]  /*1ccf0*/  PRMT R31, R31, 0x5410, R5 ;  /* 0x000054101f1f7816 */ /* 0x000fe40000000005 */
[----:B------:R-:W-:Y:S02]  /*1cd00*/  PRMT R44, R4, 0x5410, R6 ;  /* 0x00005410042c7816 */ /* 0x000fe40000000006 */
[----:B------:R-:W-:Y:S02]  /*1cd10*/  CS2R R4, SRZ ;  /* 0x0000000000047805 */ /* 0x000fe4000001ff00 */
[----:B------:R-:W-:Y:S01]  /*1cd20*/  PRMT R45, R7, 0x7610, R45 ;  /* 0x00007610072d7816 */ /* 0x000fe2000000002d */
[----:B------:R-:W-:-:S02]  /*1cd30*/  IMAD.MOV.U32 R13, RZ, RZ, R24 ;  /* 0x000000ffff0d7224 */ /* 0x000fc400078e0018 */
[----:B------:R-:W-:-:S07]  /*1cd40*/  IMAD.MOV.U32 R3, RZ, RZ, R14 ;  /* 0x000000ffff037224 */ /* 0x000fce00078e000e */
[----:B------:R-:W-:Y:S05]  /*1cd50*/  WARPSYNC.COLLECTIVE R15, `(.L_x_5499) ;  /* 0x000000000f087348 */ /* 0x000fea0003c00000 */
[----:B------:R0:W1:Y:S02]  /*1cd60*/  SHFL.IDX P6, R14, R13, R12, R11 ;  /* 0x0000000c0d0e7389 */ /* 0x00006400000c000b */
[----:B01----:R-:W-:Y:S01]  /*1cd70*/  ENDCOLLECTIVE ;  /* 0x000000000000791b */ /* 0x003fe20003800000 */
.L_x_5499:
[----:B------:R-:W-:Y:S02]  /*1cd80*/  IMAD.MOV.U32 R13, RZ, RZ, R27 ;  /* 0x000000ffff0d7224 */ /* 0x000fe400078e001b */
[----:B------:R-:W-:-:S07]  /*1cd90*/  IMAD.MOV.U32 R24, RZ, RZ, R14 ;  /* 0x000000ffff187224 */ /* 0x000fce00078e000e */
[----:B------:R-:W-:Y:S05]  /*1cda0*/  WARPSYNC.COLLECTIVE R15, `(.L_x_5500) ;  /* 0x000000000f087348 */ /* 0x000fea0003c00000 */
[----:B------:R0:W1:Y:S02]  /*1cdb0*/  SHFL.IDX P6, R14, R13, R12, R11 ;  /* 0x0000000c0d0e7389 */ /* 0x00006400000c000b */
[----:B01----:R-:W-:Y:S01]  /*1cdc0*/  ENDCOLLECTIVE ;  /* 0x000000000000791b */ /* 0x003fe20003800000 */
.L_x_5500:
[----:B------:R-:W-:Y:S05]  /*1cdd0*/  BRA `(.L_x_5501) ;  /* 0xfffffeb800d47947 */ /* 0x000fea000383ffff */
.L_x_5264:
[----:B0-----:R0:W1:Y:S02]  /*1cde0*/  SYNCS.PHASECHK.TRANS64.TRYWAIT P1, [R19+URZ+0x22800], R12 ;  /* 0x0228000c130075a7 */ /* 0x001064000802017f */
[----:B-1----:R-:W-:Y:S05]  /*1cdf0*/  @!P1 NANOSLEEP.SYNCS 0x989680 ;  /* 0x009896800000995d */ /* 0x002fea0003900000 */
[----:B------:R-:W1:Y:S02]  /*1ce00*/  @!P1 SYNCS.PHASECHK.TRANS64 P1, [R19+URZ+0x22800], R12 ;  /* 0x0228000c130095a7 */ /* 0x000e64000802007f */
[----:B-1----:R-:W-:Y:S05]  /*1ce10*/  @!P1 BRA `(.L_x_5264) ;  /* 0xfffffffc00f09947 */ /* 0x002fea000383ffff */
[----:B------:R-:W-:Y:S05]  /*1ce20*/  BRA `(.L_x_5502) ;  /* 0xfffffebc00707947 */ /* 0x000fea000383ffff */
.L_x_5270:
[----:B--2---:R2:W3:Y:S02]  /*1ce30*/  SYNCS.PHASECHK.TRANS64.TRYWAIT P1, [R13+URZ+0x22830], R72 ;  /* 0x022830480d0075a7 */ /* 0x0044e4000802017f */
[----:B---3--:R-:W-:Y:S05]  /*1ce40*/  @!P1 NANOSLEEP.SYNCS 0x989680 ;  /* 0x009896800000995d */ /* 0x008fea0003900000 */
[----:B------:R-:W3:Y:S02]  /*1ce50*/  @!P1 SYNCS.PHASECHK.TRANS64 P1, [R13+URZ+0x22830], R72 ;  /* 0x022830480d0095a7 */ /* 0x000ee4000802007f */
[----:B---3--:R-:W-:Y:S05]  /*1ce60*/  @!P1 BRA `(.L_x_5270) ;  /* 0xfffffffc00f09947 */ /* 0x008fea000383ffff */
[----:B------:R-:W-:Y:S05]  /*1ce70*/  BRA `(.L_x_5269) ;  /* 0xfffffecc00507947 */ /* 0x000fea000383ffff */
.L_x_5276:
[----:B-1----:R1:W2:Y:S02]  /*1ce80*/  SYNCS.PHASECHK.TRANS64.TRYWAIT P1, [R13+URZ+0x22850], R72 ;  /* 0x022850480d0075a7 */ /* 0x0022a4000802017f */
[----:B--2---:R-:W-:Y:S05]  /*1ce90*/  @!P1 NANOSLEEP.SYNCS 0x989680 ;  /* 0x009896800000995d */ /* 0x004fea0003900000 */
[----:B------:R-:W2:Y:S02]  /*1cea0*/  @!P1 SYNCS.PHASECHK.TRANS64 P1, [R13+URZ+0x22850], R72 ;  /* 0x022850480d0095a7 */ /* 0x000ea4000802007f */
[----:B--2---:R-:W-:Y:S05]  /*1ceb0*/  @!P1 BRA `(.L_x_5276) ;  /* 0xfffffffc00f09947 */ /* 0x004fea000383ffff */
[----:B------:R-:W-:Y:S05]  /*1cec0*/  BRA `(.L_x_5275) ;  /* 0xfffffeec001c7947 */ /* 0x000fea000383ffff */
.L_x_5282:
[----:B-1----:R1:W2:Y:S02]  /*1ced0*/  SYNCS.PHASECHK.TRANS64.TRYWAIT P1, [R14+URZ+0x22830], R15 ;  /* 0x0228300f0e0075a7 */ /* 0x0022a4000802017f */
[----:B--2---:R-:W-:Y:S05]  /*1cee0*/  @!P1 NANOSLEEP.SYNCS 0x989680 ;  /* 0x009896800000995d */ /* 0x004fea0003900000 */
[----:B------:R-:W2:Y:S02]  /*1cef0*/  @!P1 SYNCS.PHASECHK.TRANS64 P1, [R14+URZ+0x22830], R15 ;  /* 0x0228300f0e0095a7 */ /* 0x000ea4000802007f */
[----:B--2---:R-:W-:Y:S05]  /*1cf00*/  @!P1 BRA `(.L_x_5282) ;  /* 0xfffffffc00f09947 */ /* 0x004fea000383ffff */
[----:B------:R-:W-:Y:S05]  /*1cf10*/  BRA `(.L_x_5281) ;  /* 0xfffffef000807947 */ /* 0x000fea000383ffff */
.L_x_5288:
[----:B-1----:R1:W2:Y:S02]  /*1cf20*/  SYNCS.PHASECHK.TRANS64.TRYWAIT P1, [R14+URZ+0x22850], R15 ;  /* 0x0228500f0e0075a7 */ /* 0x0022a4000802017f */
[----:B--2---:R-:W-:Y:S05]  /*1cf30*/  @!P1 NANOSLEEP.SYNCS 0x989680 ;  /* 0x009896800000995d */ /* 0x004fea0003900000 */
[----:B------:R-:W2:Y:S02]  /*1cf40*/  @!P1 SYNCS.PHASECHK.TRANS64 P1, [R14+URZ+0x22850], R15 ;  /* 0x0228500f0e0095a7 */ /* 0x000ea4000802007f */
[----:B--2---:R-:W-:Y:S05]  /*1cf50*/  @!P1 BRA `(.L_x_5288) ;  /* 0xfffffffc00f09947 */ /* 0x004fea000383ffff */
[----:B------:R-:W-:Y:S05]  /*1cf60*/  BRA `(.L_x_5287) ;  /* 0xffffff1800407947 */ /* 0x000fea000383ffff */
.L_x_5295:
[----:B-1----:R1:W2:Y:S02]  /*1cf70*/  SYNCS.PHASECHK.TRANS64.TRYWAIT P1, [R14+URZ+0x22830], R15 ;  /* 0x0228300f0e0075a7 */ /* 0x0022a4000802017f */
[----:B--2---:R-:W-:Y:S05]  /*1cf80*/  @!P1 NANOSLEEP.SYNCS 0x989680 ;  /* 0x009896800000995d */ /* 0x004fea0003900000 */
[----:B------:R-:W2:Y:S02]  /*1cf90*/  @!P1 SYNCS.PHASECHK.TRANS64 P1, [R14+URZ+0x22830], R15 ;  /* 0x0228300f0e0095a7 */ /* 0x000ea4000802007f */
[----:B--2---:R-:W-:Y:S05]  /*1cfa0*/  @!P1 BRA `(.L_x_5295) ;  /* 0xfffffffc00f09947 */ /* 0x004fea000383ffff */
[----:B------:R-:W-:Y:S05]  /*1cfb0*/  BRA `(.L_x_5294) ;  /* 0xffffff1c00807947 */ /* 0x000fea000383ffff */
.L_x_5301:
[----:B-1----:R1:W2:Y:S02]  /*1cfc0*/  SYNCS.PHASECHK.TRANS64.TRYWAIT P1, [R14+URZ+0x22850], R15 ;  /* 0x0228500f0e0075a7 */ /* 0x0022a4000802017f */
[----:B--2---:R-:W-:Y:S05]  /*1cfd0*/  @!P1 NANOSLEEP.SYNCS 0x989680 ;  /* 0x009896800000995d */ /* 0x004fea0003900000 */
[----:B------:R-:W2:Y:S02]  /*1cfe0*/  @!P1 SYNCS.PHASECHK.TRANS64 P1, [R14+URZ+0x22850], R15 ;  /* 0x0228500f0e0095a7 */ /* 0x000ea4000802007f */
[----:B--2---:R-:W-:Y:S05]  /*1cff0*/  @!P1 BRA `(.L_x_5301) ;  /* 0xfffffffc00f09947 */ /* 0x004fea000383ffff */
[----:B------:R-:W-:Y:S05]  /*1d000*/  BRA `(.L_x_5300) ;  /* 0xffffff3c00687947 */ /* 0x000fea000383ffff */
.L_x_5317:
[----:B------:R-:W-:Y:S01]  /*1d010*/  IMAD.MOV.U32 R13, RZ, RZ, R4 ;  /* 0x000000ffff0d7224 */ /* 0x000fe200078e0004 */
[----:B------:R-:W-:Y:S01]  /*1d020*/  MOV R12, RZ ;  /* 0x000000ff000c7202 */ /* 0x000fe20000000f00 */
[----:B------:R-:W-:Y:S02]  /*1d030*/  IMAD.MOV.U32 R11, RZ, RZ, 0x181f ;  /* 0x0000181fff0b7424 */ /* 0x000fe400078e00ff */
[----:B------:R-:W-:-:S07]  /*1d040*/  IMAD.MOV.U32 R15, RZ, RZ, -0x1 ;  /* 0xffffffffff0f7424 */ /* 0x000fce00078e00ff */
[----:B-1----:R-:W-:Y:S05]  /*1d050*/  WARPSYNC.COLLECTIVE R15, `(.L_x_5503) ;  /* 0x000000000f087348 */ /* 0x002fea0003c00000 */
[----:B------:R0:W2:Y:S02]  /*1d060*/  SHFL.IDX P6, R14, R13, R12, R11 ;  /* 0x0000000c0d0e7389 */ /* 0x0000a400000c000b */
[----:B012---:R-:W-:Y:S01]  /*1d070*/  ENDCOLLECTIVE ;  /* 0x000000000000791b */ /* 0x007fe20003800000 */
.L_x_5503:
[----:B------:R-:W-:Y:S02]  /*1d080*/  IMAD.MOV.U32 R13, RZ, RZ, R3 ;  /* 0x000000ffff0d7224 */ /* 0x000fe400078e0003 */
[----:B------:R-:W-:-:S07]  /*1d090*/  IMAD.MOV.U32 R0, RZ, RZ, R14 ;  /* 0x000000ffff007224 */ /* 0x000fce00078e000e */
[----:B------:R-:W-:Y:S05]  /*1d0a0*/  WARPSYNC.COLLECTIVE R15, `(.L_x_5504) ;  /* 0x000000000f087348 */ /* 0x000fea0003c00000 */
[----:B------:R0:W1:Y:S02]  /*1d0b0*/  SHFL.IDX P6, R14, R13, R12, R11 ;  /* 0x0000000c0d0e7389 */ /* 0x00006400000c000b */
[----:B01----:R-:W-:Y:S01]  /*1d0c0*/  ENDCOLLECTIVE ;  /* 0x000000000000791b */ /* 0x003fe20003800000 */
.L_x_5504:
[----:B------:R-:W-:Y:S05]  /*1d0d0*/  BRA `(.L_x_5505) ;  /* 0xffffff7400047947 */ /* 0x000fea000383ffff */
.L_x_5320:
        /* <DEDUP_REMOVED lines=8> */
.L_x_5507:
[----:B------:R-:W-:Y:S05]  /*1d160*/  BSYNC B1 ;  /* 0x0000000000017941 */ /* 0x000fea0003800000 */
.L_x_5506:
        /* <DEDUP_REMOVED lines=8> */
.L_x_5508:
[----:B------:R-:W-:Y:S05]  /*1d1f0*/  BRA `(.L_x_5509) ;  /* 0xffffff7400507947 */ /* 0x000fea000383ffff */
.L_x_5323:
[----:B------:R-:W-:Y:S01]  /*1d200*/  BSSY B1, `(.L_x_5510) ;  /* 0x0000008000017945 */ /* 0x000fe20003800000 */
[----:B----4-:R-:W-:Y:S01]  /*1d210*/  IMAD.MOV.U32 R13, RZ, RZ, R4 ;  /* 0x000000ffff0d7224 */ /* 0x010fe200078e0004 */
[----:B------:R-:W-:Y:S01]  /*1d220*/  MOV R15, 0xffffffff ;  /* 0xffffffff000f7802 */ /* 0x000fe20000000f00 */
[----:B------:R-:W-:Y:S02]  /*1d230*/  IMAD.MOV.U32 R12, RZ, RZ, 0x2 ;  /* 0x00000002ff0c7424 */ /* 0x000fe400078e00ff */
[----:B------:R-:W-:-:S07]  /*1d240*/  IMAD.MOV.U32 R11, RZ, RZ, 0x181f ;  /* 0x0000181fff0b7424 */ /* 0x000fce00078e00ff */
[----:B0123--:R-:W-:Y:S05]  /*1d250*/  WARPSYNC.COLLECTIVE R15, `(.L_x_5511) ;  /* 0x000000000f087348 */ /* 0x00ffea0003c00000 */
[----:B---3--:R3:W4:Y:S02]  /*1d260*/  SHFL.IDX P6, R14, R13, R12, R11 ;  /* 0x0000000c0d0e7389 */ /* 0x00872400000c000b */
[----:B01234-:R-:W-:Y:S01]  /*1d270*/  ENDCOLLECTIVE ;  /* 0x000000000000791b */ /* 0x01ffe20003800000 */
.L_x_5511:
[----:B------:R-:W-:Y:S05]  /*1d280*/  BSYNC B1 ;  /* 0x0000000000017941 */ /* 0x000fea0003800000 */
.L_x_5510:
        /* <DEDUP_REMOVED lines=8> */
.L_x_5512:
[----:B------:R-:W-:Y:S05]  /*1d310*/  BRA `(.L_x_5513) ;  /* 0xffffff7400987947 */ /* 0x000fea000383ffff */
.L_x_5326:
        /* <DEDUP_REMOVED lines=8> */
.L_x_5515:
[----:B------:R-:W-:Y:S05]  /*1d3a0*/  BSYNC B1 ;  /* 0x0000000000017941 */ /* 0x000fea0003800000 */
.L_x_5514:
        /* <DEDUP_REMOVED lines=8> */
.L_x_5516:
[----:B------:R-:W-:Y:S05]  /*1d430*/  BRA `(.L_x_5517) ;  /* 0xffffff7400e07947 */ /* 0x000fea000383ffff */
.L_x_5343:
[----:B0-----:R-:W0:Y:S01]  /*1d440*/  S2R R8, SR_TID.X ;  /* 0x0000000000087919 */ /* 0x001e220000002100 */
[----:B------:R-:W-:Y:S01]  /*1d450*/  BSSY B1, `(.L_x_5518) ;  /* 0x000000a000017945 */ /* 0x000fe20003800000 */
[----:B------:R-:W-:Y:S01]  /*1d460*/  IMAD.MOV.U32 R12, RZ, RZ, RZ ;  /* 0x000000ffff0c7224 */ /* 0x000fe200078e00ff */
[----:B------:R-:W-:Y:S01]  /*1d470*/  MOV R11, 0x1f ;  /* 0x0000001f000b7802 */ /* 0x000fe20000000f00 */
[----:B------:R-:W-:Y:S01]  /*1d480*/  IMAD.MOV.U32 R15, RZ, RZ, -0x1 ;  /* 0xffffffffff0f7424 */ /* 0x000fe200078e00ff */
[----:B0-----:R-:W-:-:S04]  /*1d490*/  SHF.R.U32.HI R8, RZ, 0x5, R8 ;  /* 0x00000005ff087819 */ /* 0x001fc80000011608 */
[----:B------:R-:W-:-:S05]  /*1d4a0*/  LOP3.LUT R8, R8, 0x3, RZ, 0xc0, !PT ;  /* 0x0000000308087812 */ /* 0x000fca00078ec0ff */
[----:B------:R-:W-:-:S07]  /*1d4b0*/  IMAD.MOV.U32 R13, RZ, RZ, R8 ;  /* 0x000000ffff0d7224 */ /* 0x000fce00078e0008 */
[----:B-1----:R-:W-:Y:S05]  /*1d4c0*/  WARPSYNC.COLLECTIVE R15, `(.L_x_5519) ;  /* 0x000000000f087348 */ /* 0x002fea0003c00000 */
[----:B------:R0:W2:Y:S02]  /*1d4d0*/  SHFL.IDX P6, R14, R13, R12, R11 ;  /* 0x0000000c0d0e7389 */ /* 0x0000a400000c000b */
[----:B012---:R-:W-:Y:S01]  /*1d4e0*/  ENDCOLLECTIVE ;  /* 0x000000000000791b */ /* 0x007fe20003800000 */
.L_x_5519:
[----:B------:R-:W-:Y:S05]  /*1d4f0*/  BSYNC B1 ;  /* 0x0000000000017941 */ /* 0x000fea0003800000 */
.L_x_5518:
[----:B------:R-:W-:Y:S05]  /*1d500*/  BRA `(.L_x_5520) ;  /* 0xffffff8c00707947 */ /* 0x000fea000383ffff */
.L_x_5345:
[----:B------:R-:W-:Y:S01]  /*1d510*/  BSSY B1, `(.L_x_5521) ;  /* 0x0000006000017945 */ /* 0x000fe20003800000 */
[----:B------:R-:W-:-:S07]  /*1d520*/  IMAD.MOV.U32 R15, RZ, RZ, -0x1 ;  /* 0xffffffffff0f7424 */ /* 0x000fce00078e00ff */
[----:B012---:R-:W-:Y:S05]  /*1d530*/  WARPSYNC.COLLECTIVE R15, `(.L_x_5522) ;  /* 0x000000000f0c7348 */ /* 0x007fea0003c00000 */
[----:B------:R-:W-:Y:S02]  /*1d540*/  ELECT P6, UR62, PT ;  /* 0x00000000003e782f */ /* 0x000fe400038c0000 */
[----:B------:R-:W-:Y:S01]  /*1d550*/  MOV R14, UR62 ;  /* 0x0000003e000e7c02 */ /* 0x000fe20008000f00 */
[----:B012---:R-:W-:Y:S10]  /*1d560*/  ENDCOLLECTIVE ;  /* 0x000000000000791b */ /* 0x007ff40003800000 */
.L_x_5522:
[----:B------:R-:W-:Y:S05]  /*1d570*/  BSYNC B1 ;  /* 0x0000000000017941 */ /* 0x000fea0003800000 */
.L_x_5521:
[----:B------:R-:W-:Y:S05]  /*1d580*/  BRA `(.L_x_5344) ;  /* 0xffffff8c00687947 */ /* 0x000fea000383ffff */
.L_x_5347:
[----:B0-----:R0:W2:Y:S02]  /*1d590*/  SYNCS.PHASECHK.TRANS64.TRYWAIT P0, [R22+URZ+0x22820], R3 ;  /* 0x02282003160075a7 */ /* 0x0010a4000800017f */
[----:B--2---:R-:W-:Y:S05]  /*1d5a0*/  @!P0 NANOSLEEP.SYNCS 0x989680 ;  /* 0x009896800000895d */ /* 0x004fea0003900000 */
[----:B------:R-:W2:Y:S02]  /*1d5b0*/  @!P0 SYNCS.PHASECHK.TRANS64 P0, [R22+URZ+0x22820], R3 ;  /* 0x02282003160085a7 */ /* 0x000ea4000800007f */
[----:B--2---:R-:W-:Y:S05]  /*1d5c0*/  @!P0 BRA `(.L_x_5347) ;  /* 0xfffffffc00f08947 */ /* 0x004fea000383ffff */
[----:B------:R-:W-:Y:S05]  /*1d5d0*/  BRA `(.L_x_5523) ;  /* 0xffffff8c00787947 */ /* 0x000fea000383ffff */
.L_x_5351:
[----:B0-----:R0:W2:Y:S02]  /*1d5e0*/  SYNCS.PHASECHK.TRANS64.TRYWAIT P0, [R3+URZ+0x228a0], R8 ;  /* 0x0228a008030075a7 */ /* 0x0010a4000800017f */
[----:B--2---:R-:W-:Y:S05]  /*1d5f0*/  @!P0 NANOSLEEP.SYNCS 0x989680 ;  /* 0x009896800000895d */ /* 0x004fea0003900000 */
[----:B------:R-:W2:Y:S02]  /*1d600*/  @!P0 SYNCS.PHASECHK.TRANS64 P0, [R3+URZ+0x228a0], R8 ;  /* 0x0228a008030085a7 */ /* 0x000ea4000800007f */
[----:B--2---:R-:W-:Y:S05]  /*1d610*/  @!P0 BRA `(.L_x_5351) ;  /* 0xfffffffc00f08947 */ /* 0x004fea000383ffff */
[----:B------:R-:W-:Y:S05]  /*1d620*/  BRA `(.L_x_5524) ;  /* 0xffffff8c00907947 */ /* 0x000fea000383ffff */
.L_x_5356:
[----:B-1----:R1:W2:Y:S02]  /*1d630*/  SYNCS.PHASECHK.TRANS64.TRYWAIT P0, [R3+URZ+0x228c0], R8 ;  /* 0x0228c008030075a7 */ /* 0x0022a4000800017f */
[----:B--2---:R-:W-:Y:S05]  /*1d640*/  @!P0 NANOSLEEP.SYNCS 0x989680 ;  /* 0x009896800000895d */ /* 0x004fea0003900000 */
[----:B------:R-:W2:Y:S02]  /*1d650*/  @!P0 SYNCS.PHASECHK.TRANS64 P0, [R3+URZ+0x228c0], R8 ;  /* 0x0228c008030085a7 */ /* 0x000ea4000800007f */
[----:B--2---:R-:W-:Y:S05]  /*1d660*/  @!P0 BRA `(.L_x_5356) ;  /* 0xfffffffc00f08947 */ /* 0x004fea000383ffff */
[----:B------:R-:W-:Y:S05]  /*1d670*/  BRA `(.L_x_5525) ;  /* 0xffffff90000c7947 */ /* 0x000fea000383ffff */
.L_x_5366:
[----:B0-----:R0:W2:Y:S02]  /*1d680*/  SYNCS.PHASECHK.TRANS64.TRYWAIT P1, [R8+URZ+0x228a0], R2 ;  /* 0x0228a002080075a7 */ /* 0x0010a4000802017f */
[----:B--2---:R-:W-:Y:S05]  /*1d690*/  @!P1 NANOSLEEP.SYNCS 0x989680 ;  /* 0x009896800000995d */ /* 0x004fea0003900000 */
[----:B------:R-:W2:Y:S02]  /*1d6a0*/  @!P1 SYNCS.PHASECHK.TRANS64 P1, [R8+URZ+0x228a0], R2 ;  /* 0x0228a002080095a7 */ /* 0x000ea4000802007f */
[----:B--2---:R-:W-:Y:S05]  /*1d6b0*/  @!P1 BRA `(.L_x_5366) ;  /* 0xfffffffc00f09947 */ /* 0x004fea000383ffff */
[----:B------:R-:W-:Y:S05]  /*1d6c0*/  BRA `(.L_x_5526) ;  /* 0xffffff9400807947 */ /* 0x000fea000383ffff */
.L_x_5371:
[----:B-1----:R1:W2:Y:S02]  /*1d6d0*/  SYNCS.PHASECHK.TRANS64.TRYWAIT P1, [R8+URZ+0x228c0], R2 ;  /* 0x0228c002080075a7 */ /* 0x0022a4000802017f */
[----:B--2---:R-:W-:Y:S05]  /*1d6e0*/  @!P1 NANOSLEEP.SYNCS 0x989680 ;  /* 0x009896800000995d */ /* 0x004fea0003900000 */
[----:B------:R-:W2:Y:S02]  /*1d6f0*/  @!P1 SYNCS.PHASECHK.TRANS64 P1, [R8+URZ+0x228c0], R2 ;  /* 0x0228c002080095a7 */ /* 0x000ea4000802007f */
[----:B--2---:R-:W-:Y:S05]  /*1d700*/  @!P1 BRA `(.L_x_5371) ;  /* 0xfffffffc00f09947 */ /* 0x004fea000383ffff */
[----:B------:R-:W-:Y:S05]  /*1d710*/  BRA `(.L_x_5527) ;  /* 0xffffff9400f87947 */ /* 0x000fea000383ffff */
.L_x_5387:
        /* <DEDUP_REMOVED lines=11> */
.L_x_5529:
[----:B------:R-:W-:Y:S05]  /*1d7d0*/  BSYNC B0 ;  /* 0x0000000000007941 */ /* 0x000fea0003800000 */
.L_x_5528:
[----:B------:R-:W-:Y:S05]  /*1d7e0*/  BRA `(.L_x_5530) ;  /* 0xffffffa400b07947 */ /* 0x000fea000383ffff */
.L_x_5390:
[----:B0-----:R0:W2:Y:S02]  /*1d7f0*/  SYNCS.PHASECHK.TRANS64.TRYWAIT P0, [R31+URZ+0x22840], R0 ;  /* 0x022840001f0075a7 */ /* 0x0010a4000800017f */
[----:B--2---:R-:W-:Y:S05]  /*1d800*/  @!P0 NANOSLEEP.SYNCS 0x989680 ;  /* 0x009896800000895d */ /* 0x004fea0003900000 */
[----:B------:R-:W2:Y:S02]  /*1d810*/  @!P0 SYNCS.PHASECHK.TRANS64 P0, [R31+URZ+0x22840], R0 ;  /* 0x022840001f0085a7 */ /* 0x000ea4000800007f */
[----:B--2---:R-:W-:Y:S05]  /*1d820*/  @!P0 BRA `(.L_x_5390) ;  /* 0xfffffffc00f08947 */ /* 0x004fea000383ffff */
[----:B------:R-:W-:Y:S05]  /*1d830*/  BRA `(.L_x_5531) ;  /* 0xffffffa400c47947 */ /* 0x000fea000383ffff */
.L_x_5391:
        /* <DEDUP_REMOVED lines=8> */
.L_x_5533:
[----:B------:R-:W-:Y:S05]  /*1d8c0*/  BSYNC B0 ;  /* 0x0000000000007941 */ /* 0x000fea0003800000 */
.L_x_5532:
        /* <DEDUP_REMOVED lines=9> */
.L_x_5534:
[----:B------:R-:W-:Y:S02]  /*1d960*/  IMAD.MOV.U32 R13, RZ, RZ, R4 ;  /* 0x000000ffff0d7224 */ /* 0x000fe400078e0004 */
[----:B------:R-:W-:Y:S02]  /*1d970*/  IMAD.MOV.U32 R12, RZ, RZ, 0x1 ;  /* 0x00000001ff0c7424 */ /* 0x000fe400078e00ff */
[----:B------:R-:W-:-:S07]  /*1d980*/  IMAD.MOV.U32 R3, RZ, RZ, R14 ;  /* 0x000000ffff037224 */ /* 0x000fce00078e000e */
[----:B------:R-:W-:Y:S05]  /*1d990*/  WARPSYNC.COLLECTIVE R15, `(.L_x_5535) ;  /* 0x000000000f087348 */ /* 0x000fea0003c00000 */
[----:B------:R0:W1:Y:S02]  /*1d9a0*/  SHFL.IDX P6, R14, R13, R12, R11 ;  /* 0x0000000c0d0e7389 */ /* 0x00006400000c000b */
[----:B01----:R-:W-:Y:S01]  /*1d9b0*/  ENDCOLLECTIVE ;  /* 0x000000000000791b */ /* 0x003fe20003800000 */
.L_x_5535:
[----:B------:R-:W-:-:S04]  /*1d9c0*/  @P0 LEA R3, P1, R8, R3, 0x1 ;  /* 0x0000000308030211 */ /* 0x000fc800078208ff */
[----:B------:R-:W-:-:S04]  /*1d9d0*/  @P0 IADD3.X R2, RZ, R2, RZ, P1, !PT ;  /* 0x00000002ff020210 */ /* 0x000fc80000ffe4ff */
        /* <DEDUP_REMOVED lines=13> */
.L_x_5536:
[----:B------:R-:W-:Y:S02]  /*1dab0*/  @P0 IMAD R6, R5, 0x2, R22 ;  /* 0x0000000205060824 */ /* 0x000fe400078e0216 */
[----:B------:R-:W-:Y:S02]  /*1dac0*/  IMAD.MOV.U32 R13, RZ, RZ, R4 ;  /* 0x000000ffff0d7224 */ /* 0x000fe400078e0004 */
[----:B------:R-:W-:Y:S02]  /*1dad0*/  IMAD.MOV.U32 R12, RZ, RZ, 0x2 ;  /* 0x00000002ff0c7424 */ /* 0x000fe400078e00ff */
[----:B------:R-:W-:-:S07]  /*1dae0*/  IMAD.MOV.U32 R3, RZ, RZ, R14 ;  /* 0x000000ffff037224 */ /* 0x000fce00078e000e */
[----:B------:R-:W-:Y:S05]  /*1daf0*/  WARPSYNC.COLLECTIVE R15, `(.L_x_5537) ;  /* 0x000000000f087348 */ /* 0x000fea0003c00000 */
[----:B------:R0:W1:Y:S02]  /*1db00*/  SHFL.IDX P6, R14, R13, R12, R11 ;  /* 0x0000000c0d0e7389 */ /* 0x00006400000c000b */
[----:B01----:R-:W-:Y:S01]  /*1db10*/  ENDCOLLECTIVE ;  /* 0x000000000000791b */ /* 0x003fe20003800000 */
.L_x_5537:
        /* <DEDUP_REMOVED lines=15> */
.L_x_5538:
[----:B------:R-:W-:Y:S02]  /*1dc10*/  @P0 IMAD R6, R5, 0x2, R22 ;  /* 0x0000000205060824 */ /* 0x000fe400078e0216 */
[----:B------:R-:W-:Y:S01]  /*1dc20*/  IMAD.MOV.U32 R13, RZ, RZ, R4 ;  /* 0x000000ffff0d7224 */ /* 0x000fe200078e0004 */
[----:B------:R-:W-:Y:S01]  /*1dc30*/  MOV R12, 0x3 ;  /* 0x00000003000c7802 */ /* 0x000fe20000000f00 */
[----:B------:R-:W-:-:S07]  /*1dc40*/  IMAD.MOV.U32 R3, RZ, RZ, R14 ;  /* 0x000000ffff037224 */ /* 0x000fce00078e000e */
[----:B------:R-:W-:Y:S05]  /*1dc50*/  WARPSYNC.COLLECTIVE R15, `(.L_x_5539) ;  /* 0x000000000f087348 */ /* 0x000fea0003c00000 */
[----:B------:R0:W1:Y:S02]  /*1dc60*/  SHFL.IDX P6, R14, R13, R12, R11 ;  /* 0x0000000c0d0e7389 */ /* 0x00006400000c000b */
[----:B01----:R-:W-:Y:S01]  /*1dc70*/  ENDCOLLECTIVE ;  /* 0x000000000000791b */ /* 0x003fe20003800000 */
.L_x_5539:
        /* <DEDUP_REMOVED lines=15> */
.L_x_5540:
[----:B------:R-:W-:Y:S02]  /*1dd70*/  @P0 IMAD R6, R5, 0x2, R22 ;  /* 0x0000000205060824 */ /* 0x000fe400078e0216 */
[----:B------:R-:W-:Y:S02]  /*1dd80*/  IMAD.MOV.U32 R13, RZ, RZ, R4 ;  /* 0x000000ffff0d7224 */ /* 0x000fe400078e0004 */
[----:B------:R-:W-:Y:S02]  /*1dd90*/  IMAD.MOV.U32 R12, RZ, RZ, 0x4 ;  /* 0x00000004ff0c7424 */ /* 0x000fe400078e00ff */
[----:B------:R-:W-:-:S07]  /*1dda0*/  IMAD.MOV.U32 R3, RZ, RZ, R14 ;  /* 0x000000ffff037224 */ /* 0x000fce00078e000e */
[----:B------:R-:W-:Y:S05]  /*1ddb0*/  WARPSYNC.COLLECTIVE R15, `(.L_x_5541) ;  /* 0x000000000f087348 */ /* 0x000fea0003c00000 */
[----:B------:R0:W1:Y:S02]  /*1ddc0*/  SHFL.IDX P6, R14, R13, R12, R11 ;  /* 0x0000000c0d0e7389 */ /* 0x00006400000c000b */
[----:B01----:R-:W-:Y:S01]  /*1ddd0*/  ENDCOLLECTIVE ;  /* 0x000000000000791b */ /* 0x003fe20003800000 */
.L_x_5541:
        /* <DEDUP_REMOVED lines=15> */
.L_x_5542:
[----:B------:R-:W-:Y:S02]  /*1ded0*/  @P0 IMAD R6, R5, 0x2, R22 ;  /* 0x0000000205060824 */ /* 0x000fe400078e0216 */
[----:B------:R-:W-:Y:S02]  /*1dee0*/  IMAD.MOV.U32 R13, RZ, RZ, R4 ;  /* 0x000000ffff0d7224 */ /* 0x000fe400078e0004 */
[----:B------:R-:W-:Y:S02]  /*1def0*/  IMAD.MOV.U32 R12, RZ, RZ, 0x5 ;  /* 0x00000005ff0c7424 */ /* 0x000fe400078e00ff */
[----:B------:R-:W-:-:S07]  /*1df00*/  IMAD.MOV.U32 R3, RZ, RZ, R14 ;  /* 0x000000ffff037224 */ /* 0x000fce00078e000e */
[----:B------:R-:W-:Y:S05]  /*1df10*/  WARPSYNC.COLLECTIVE R15, `(.L_x_5543) ;  /* 0x000000000f087348 */ /* 0x000fea0003c00000 */
[----:B------:R0:W1:Y:S02]  /*1df20*/  SHFL.IDX P6, R14, R13, R12, R11 ;  /* 0x0000000c0d0e7389 */ /* 0x00006400000c000b */
[----:B01----:R-:W-:Y:S01]  /*1df30*/  ENDCOLLECTIVE ;  /* 0x000000000000791b */ /* 0x003fe20003800000 */
.L_x_5543:
        /* <DEDUP_REMOVED lines=10> */
.L_x_5544:
[----:B------:R-:W-:Y:S01]  /*1dfe0*/  @!PT LDS RZ, [RZ] ;  /* 0x00000000fffff984 */ /* 0x000fe20000000800 */
[----:B------:R-:W-:Y:S01]  /*1dff0*/  @!PT LDS RZ, [RZ] ;  /* 0x00000000fffff984 */ /* 0x000fe20000000800 */
[----:B------:R-:W-:Y:S01]  /*1e000*/  @!PT LDS RZ, [RZ] ;  /* 0x00000000fffff984 */ /* 0x000fe20000000800 */
[----:B------:R1:W-:Y:S01]  /*1e010*/  @P0 LDGSTS.E.BYPASS.LTC128B.128 [R6+0x1e400], desc[UR40][R2.64], !P2 ;  /* 0x1e40000002060fae */ /* 0x0003e2000d101d68 */
[----:B------:R-:W-:Y:S01]  /*1e020*/  MOV R0, R14 ;  /* 0x0000000e00007202 */ /* 0x000fe20000000f00 */
[----:B------:R-:W-:Y:S06]  /*1e030*/  BRA `(.L_x_5545) ;  /* 0xffffffa400347947 */ /* 0x000fec000383ffff */
.L_x_5396:
[----:B------:R-:W-:Y:S02]  /*1e040*/  IMAD.MOV.U32 R13, RZ, RZ, R4 ;  /* 0x000000ffff0d7224 */ /* 0x000fe400078e0004 */
[----:B------:R-:W-:Y:S02]  /*1e050*/  IMAD.MOV.U32 R12, RZ, RZ, RZ ;  /* 0x000000ffff0c7224 */ /* 0x000fe400078e00ff */
[----:B------:R-:W-:Y:S02]  /*1e060*/  IMAD.MOV.U32 R11, RZ, RZ, 0x181f ;  /* 0x0000181fff0b7424 */ /* 0x000fe400078e00ff */
[----:B------:R-:W-:Y:S02]  /*1e070*/  IMAD.MOV.U32 R15, RZ, RZ, -0x1 ;  /* 0xffffffffff0f7424 */ /* 0x000fe400078e00ff */
[----:B-----5:R-:W-:Y:S02]  /*1e080*/  IMAD R5, R20, R7, RZ ;  /* 0x0000000714057224 */ /* 0x020fe400078e02ff */
[----:B------:R-:W-:-:S07]  /*1e090*/  IMAD R17, R17, 0x80, R10 ;  /* 0x0000008011117824 */ /* 0x000fce00078e020a */
[----:B-1----:R-:W-:Y:S05]  /*1e0a0*/  WARPSYNC.COLLECTIVE R15, `(.L_x_5546) ;  /* 0x000000000f087348 */ /* 0x002fea0003c00000 */
[----:B------:R0:W2:Y:S02]  /*1e0b0*/  SHFL.IDX P6, R14, R13, R12, R11 ;  /* 0x0000000c0d0e7389 */ /* 0x0000a400000c000b */
[----:B012---:R-:W-:Y:S01]  /*1e0c0*/  ENDCOLLECTIVE ;  /* 0x000000000000791b */ /* 0x007fe20003800000 */
.L_x_5546:
[C---:B------:R-:W-:Y:S01]  /*1e0d0*/  VIADD R6, R17.reuse, 0x10 ;  /* 0x0000001011067836 */ /* 0x040fe20000000000 */
[----:B------:R-:W-:Y:S01]  /*1e0e0*/  ISETP.GE.AND P0, PT, R17, R5, PT ;  /* 0x000000051100720c */ /* 0x000fe20003f06270 */
[----:B------:R-:W-:Y:S02]  /*1e0f0*/  IMAD.MOV.U32 R13, RZ, RZ, R0 ;  /* 0x000000ffff0d7224 */ /* 0x000fe400078e0000 */
[----:B------:R-:W-:-:S10]  /*1e100*/  IMAD.MOV.U32 R2, RZ, RZ, R14 ;  /* 0x000000ffff027224 */ /* 0x000fd400078e000e */
[----:B------:R-:W-:Y:S05]  /*1e110*/  WARPSYNC.COLLECTIVE R15, `(.L_x_5547) ;  /* 0x000000000f087348 */ /* 0x000fea0003c00000 */
[----:B------:R0:W1:Y:S02]  /*1e120*/  SHFL.IDX P6, R14, R13, R12, R11 ;  /* 0x0000000c0d0e7389 */ /* 0x00006400000c000b */
[----:B01----:R-:W-:Y:S01]  /*1e130*/  ENDCOLLECTIVE ;  /* 0x000000000000791b */ /* 0x003fe20003800000 */
.L_x_5547:
[----:B------:R-:W-:Y:S02]  /*1e140*/  IMAD.MOV.U32 R13, RZ, RZ, R4 ;  /* 0x000000ffff0d7224 */ /* 0x000fe400078e0004 */
[----:B------:R-:W-:Y:S02]  /*1e150*/  IMAD.MOV.U32 R12, RZ, RZ, 0x1 ;  /* 0x00000001ff0c7424 */ /* 0x000fe400078e00ff */
[----:B------:R-:W-:-:S07]  /*1e160*/  IMAD.MOV.U32 R3, RZ, RZ, R14 ;  /* 0x000000ffff037224 */ /* 0x000fce00078e000e */
[----:B------:R-:W-:Y:S05]  /*1e170*/  WARPSYNC.COLLECTIVE R15, `(.L_x_5548) ;  /* 0x000000000f087348 */ /* 0x000fea0003c00000 */
[----:B------:R0:W1:Y:S02]  /*1e180*/  SHFL.IDX P6, R14, R13, R12, R11 ;  /* 0x0000000c0d0e7389 */ /* 0x00006400000c000b */
[----:B01----:R-:W-:Y:S01]  /*1e190*/  ENDCOLLECTIVE ;  /* 0x000000000000791b */ /* 0x003fe20003800000 */
.L_x_5548:
        /* <DEDUP_REMOVED lines=15> */
.L_x_5549:
[----:B------:R-:W-:Y:S02]  /*1e290*/  IMAD.MOV.U32 R13, RZ, RZ, R4 ;  /* 0x000000ffff0d7224 */ /* 0x000fe400078e0004 */
[----:B------:R-:W-:Y:S02]  /*1e2a0*/  IMAD.MOV.U32 R12, RZ, RZ, 0x2 ;  /* 0x00000002ff0c7424 */ /* 0x000fe400078e00ff */
[----:B------:R-:W-:-:S07]  /*1e2b0*/  IMAD.MOV.U32 R3, RZ, RZ, R14 ;  /* 0x000000ffff037224 */ /* 0x000fce00078e000e */
[----:B------:R-:W-:Y:S05]  /*1e2c0*/  WARPSYNC.COLLECTIVE R15, `(.L_x_5550) ;  /* 0x000000000f087348 */ /* 0x000fea0003c00000 */
[----:B------:R0:W1:Y:S02]  /*1e2d0*/  SHFL.IDX P6, R14, R13, R12, R11 ;  /* 0x0000000c0d0e7389 */ /* 0x00006400000c000b */
[----:B01----:R-:W-:Y:S01]  /*1e2e0*/  ENDCOLLECTIVE ;  /* 0x000000000000791b */ /* 0x003fe20003800000 */
.L_x_5550:
        /* <DEDUP_REMOVED lines=16> */
.L_x_5551:
[----:B------:R-:W-:Y:S02]  /*1e3f0*/  IMAD.MOV.U32 R13, RZ, RZ, R4 ;  /* 0x000000ffff0d7224 */ /* 0x000fe400078e0004 */
[----:B------:R-:W-:Y:S02]  /*1e400*/  IMAD.MOV.U32 R12, RZ, RZ, 0x3 ;  /* 0x00000003ff0c7424 */ /* 0x000fe400078e00ff */
[----:B------:R-:W-:-:S07]  /*1e410*/  IMAD.MOV.U32 R3, RZ, RZ, R14 ;  /* 0x000000ffff037224 */ /* 0x000fce00078e000e */
[----:B------:R-:W-:Y:S05]  /*1e420*/  WARPSYNC.COLLECTIVE R15, `(.L_x_5552) ;  /* 0x000000000f087348 */ /* 0x000fea0003c00000 */
[----:B------:R0:W1:Y:S02]  /*1e430*/  SHFL.IDX P6, R14, R13, R12, R11 ;  /* 0x0000000c0d0e7389 */ /* 0x00006400000c000b */
[----:B01----:R-:W-:Y:S01]  /*1e440*/  ENDCOLLECTIVE ;  /* 0x000000000000791b */ /* 0x003fe20003800000 */
.L_x_5552:
        /* <DEDUP_REMOVED lines=16> */
.L_x_5553:
[----:B------:R-:W-:Y:S02]  /*1e550*/  IMAD.MOV.U32 R13, RZ, RZ, R4 ;  /* 0x000000ffff0d7224 */ /* 0x000fe400078e0004 */
[----:B------:R-:W-:Y:S02]  /*1e560*/  IMAD.MOV.U32 R12, RZ, RZ, 0x4 ;  /* 0x00000004ff0c7424 */ /* 0x000fe400078e00ff */
[----:B------:R-:W-:-:S07]  /*1e570*/  IMAD.MOV.U32 R3, RZ, RZ, R14 ;  /* 0x000000ffff037224 */ /* 0x000fce00078e000e */
[----:B------:R-:W-:Y:S05]  /*1e580*/  WARPSYNC.COLLECTIVE R15, `(.L_x_5554) ;  /* 0x000000000f087348 */ /* 0x000fea0003c00000 */
[----:B------:R0:W1:Y:S02]  /*1e590*/  SHFL.IDX P6, R14, R13, R12, R11 ;  /* 0x0000000c0d0e7389 */ /* 0x00006400000c000b */
[----:B01----:R-:W-:Y:S01]  /*1e5a0*/  ENDCOLLECTIVE ;  /* 0x000000000000791b */ /* 0x003fe20003800000 */
.L_x_5554:
        /* <DEDUP_REMOVED lines=16> */
.L_x_5555:
[----:B------:R-:W-:Y:S02]  /*1e6b0*/  IMAD.MOV.U32 R13, RZ, RZ, R4 ;  /* 0x000000ffff0d7224 */ /* 0x000fe400078e0004 */
[----:B------:R-:W-:Y:S02]  /*1e6c0*/  IMAD.MOV.U32 R12, RZ, RZ, 0x5 ;  /* 0x00000005ff0c7424 */ /* 0x000fe400078e00ff */
[----:B------:R-:W-:-:S07]  /*1e6d0*/  IMAD.MOV.U32 R3, RZ, RZ, R14 ;  /* 0x000000ffff037224 */ /* 0x000fce00078e000e */
[----:B------:R-:W-:Y:S05]  /*1e6e0*/  WARPSYNC.COLLECTIVE R15, `(.L_x_5556) ;  /* 0x000000000f087348 */ /* 0x000fea0003c00000 */
[----:B------:R0:W1:Y:S02]  /*1e6f0*/  SHFL.IDX P6, R14, R13, R12, R11 ;  /* 0x0000000c0d0e7389 */ /* 0x00006400000c000b */
[----:B01----:R-:W-:Y:S01]  /*1e700*/  ENDCOLLECTIVE ;  /* 0x000000000000791b */ /* 0x003fe20003800000 */
.L_x_5556:
        /* <DEDUP_REMOVED lines=16> */
.L_x_5557:
[----:B------:R-:W-:Y:S02]  /*1e810*/  IMAD.MOV.U32 R13, RZ, RZ, R4 ;  /* 0x000000ffff0d7224 */ /* 0x000fe400078e0004 */
[----:B------:R-:W-:Y:S02]  /*1e820*/  IMAD.MOV.U32 R12, RZ, RZ, 0x6 ;  /* 0x00000006ff0c7424 */ /* 0x000fe400078e00ff */
[----:B------:R-:W-:-:S07]  /*1e830*/  IMAD.MOV.U32 R3, RZ, RZ, R14 ;  /* 0x000000ffff037224 */ /* 0x000fce00078e000e */
[----:B------:R-:W-:Y:S05]  /*1e840*/  WARPSYNC.COLLECTIVE R15, `(.L_x_5558) ;  /* 0x000000000f087348 */ /* 0x000fea0003c00000 */
[----:B------:R0:W1:Y:S02]  /*1e850*/  SHFL.IDX P6, R14, R13, R12, R11 ;  /* 0x0000000c0d0e7389 */ /* 0x00006400000c000b */
[----:B01----:R-:W-:Y:S01]  /*1e860*/  ENDCOLLECTIVE ;  /* 0x000000000000791b */ /* 0x003fe20003800000 */
.L_x_5558:
        /* <DEDUP_REMOVED lines=16> */
.L_x_5559:
[----:B------:R-:W-:Y:S02]  /*1e970*/  IMAD.MOV.U32 R13, RZ, RZ, R4 ;  /* 0x000000ffff0d7224 */ /* 0x000fe400078e0004 */
[----:B------:R-:W-:Y:S02]  /*1e980*/  IMAD.MOV.U32 R12, RZ, RZ, 0x7 ;  /* 0x00000007ff0c7424 */ /* 0x000fe400078e00ff */
[----:B------:R-:W-:-:S07]  /*1e990*/  IMAD.MOV.U32 R3, RZ, RZ, R14 ;  /* 0x000000ffff037224 */ /* 0x000fce00078e000e */
[----:B------:R-:W-:Y:S05]  /*1e9a0*/  WARPSYNC.COLLECTIVE R15, `(.L_x_5560) ;  /* 0x000000000f087348 */ /* 0x000fea0003c00000 */
[----:B------:R0:W1:Y:S02]  /*1e9b0*/  SHFL.IDX P6, R14, R13, R12, R11 ;  /* 0x0000000c0d0e7389 */ /* 0x00006400000c000b */
[----:B01----:R-:W-:Y:S01]  /*1e9c0*/  ENDCOLLECTIVE ;  /* 0x000000000000791b */ /* 0x003fe20003800000 */
.L_x_5560:
        /* <DEDUP_REMOVED lines=14> */
.L_x_5561:
[----:B------:R-:W-:Y:S01]  /*1eab0*/  IMAD.MOV.U32 R0, RZ, RZ, R14 ;  /* 0x000000ffff007224 */ /* 0x000fe200078e000e */
[----:B------:R-:W-:Y:S06]  /*1eac0*/  BRA `(.L_x_5562) ;  /* 0xffffffa400bc7947 */ /* 0x000fec000383ffff */
.L_x_5399:
[----:B0-----:R0:W2:Y:S02]  /*1ead0*/  SYNCS.PHASECHK.TRANS64.TRYWAIT P0, [R22+URZ+0x22820], R3 ;  /* 0x02282003160075a7 */ /* 0x0010a4000800017f */
[----:B--2---:R-:W-:Y:S05]  /*1eae0*/  @!P0 NANOSLEEP.SYNCS 0x989680 ;  /* 0x009896800000895d */ /* 0x004fea0003900000 */
[----:B------:R-:W2:Y:S02]  /*1eaf0*/  @!P0 SYNCS.PHASECHK.TRANS64 P0, [R22+URZ+0x22820], R3 ;  /* 0x02282003160085a7 */ /* 0x000ea4000800007f */
[----:B--2---:R-:W-:Y:S05]  /*1eb00*/  @!P0 BRA `(.L_x_5399) ;  /* 0xfffffffc00f08947 */ /* 0x004fea000383ffff */
[----:B------:R-:W-:Y:S05]  /*1eb10*/  BRA `(.L_x_5563) ;  /* 0xffffffa800187947 */ /* 0x000fea000383ffff */
.L_x_5402:
[----:B--2---:R2:W3:Y:S02]  /*1eb20*/  SYNCS.PHASECHK.TRANS64.TRYWAIT P0, [R31+URZ+0x22860], R0 ;  /* 0x022860001f0075a7 */ /* 0x0044e4000800017f */
[----:B---3--:R-:W-:Y:S05]  /*1eb30*/  @!P0 NANOSLEEP.SYNCS 0x989680 ;  /* 0x009896800000895d */ /* 0x008fea0003900000 */
[----:B------:R-:W3:Y:S02]  /*1eb40*/  @!P0 SYNCS.PHASECHK.TRANS64 P0, [R31+URZ+0x22860], R0 ;  /* 0x022860001f0085a7 */ /* 0x000ee4000800007f */
[----:B---3--:R-:W-:Y:S05]  /*1eb50*/  @!P0 BRA `(.L_x_5402) ;  /* 0xfffffffc00f08947 */ /* 0x008fea000383ffff */
[----:B------:R-:W-:Y:S05]  /*1eb60*/  BRA `(.L_x_5564) ;  /* 0xffffffa800287947 */ /* 0x000fea000383ffff */
.L_x_5403:
        /* <DEDUP_REMOVED lines=8> */
.L_x_5566:
[----:B------:R-:W-:Y:S05]  /*1ebf0*/  BSYNC B0 ;  /* 0x0000000000007941 */ /* 0x000fea0003800000 */
.L_x_5565:
        /* <DEDUP_REMOVED lines=13> */
.L_x_5567:
        /* <DEDUP_REMOVED lines=11> */
.L_x_5568:
        /* <DEDUP_REMOVED lines=17> */
.L_x_5569:
[----:B------:R-:W-:Y:S02]  /*1ee90*/  IMAD.MOV.U32 R13, RZ, RZ, R6 ;  /* 0x000000ffff0d7224 */ /* 0x000fe400078e0006 */
[----:B------:R-:W-:Y:S01]  /*1eea0*/  IMAD.MOV.U32 R12, RZ, RZ, 0x2 ;  /* 0x00000002ff0c7424 */ /* 0x000fe200078e00ff */
[----:B------:R-:W-:-:S13]  /*1eeb0*/  IADD3 R2, P4, R14, R0, RZ ;  /* 0x000000000e027210 */ /* 0x000fda0007f9e0ff */
[----:B------:R-:W-:Y:S05]  /*1eec0*/  WARPSYNC.COLLECTIVE R15, `(.L_x_5570) ;  /* 0x000000000f087348 */ /* 0x000fea0003c00000 */
[----:B------:R0:W1:Y:S02]  /*1eed0*/  SHFL.IDX P6, R14, R13, R12, R11 ;  /* 0x0000000c0d0e7389 */ /* 0x00006400000c000b */
[----:B01----:R-:W-:Y:S01]  /*1eee0*/  ENDCOLLECTIVE ;  /* 0x000000000000791b */ /* 0x003fe20003800000 */
.L_x_5570:
        /* <DEDUP_REMOVED lines=17> */
.L_x_5571:
[----:B------:R-:W-:Y:S02]  /*1f000*/  IMAD.MOV.U32 R13, RZ, RZ, R6 ;  /* 0x000000ffff0d7224 */ /* 0x000fe400078e0006 */
[----:B------:R-:W-:Y:S01]  /*1f010*/  IMAD.MOV.U32 R12, RZ, RZ, 0x3 ;  /* 0x00000003ff0c7424 */ /* 0x000fe200078e00ff */
[----:B------:R-:W-:-:S13]  /*1f020*/  IADD3 R2, P4, R14, R0, RZ ;  /* 0x000000000e027210 */ /* 0x000fda0007f9e0ff */
[----:B------:R-:W-:Y:S05]  /*1f030*/  WARPSYNC.COLLECTIVE R15, `(.L_x_5572) ;  /* 0x000000000f087348 */ /* 0x000fea0003c00000 */
[----:B------:R0:W1:Y:S02]  /*1f040*/  SHFL.IDX P6, R14, R13, R12, R11 ;  /* 0x0000000c0d0e7389 */ /* 0x00006400000c000b */
[----:B01----:R-:W-:Y:S01]  /*1f050*/  ENDCOLLECTIVE ;  /* 0x000000000000791b */ /* 0x003fe20003800000 */
.L_x_5572:
        /* <DEDUP_REMOVED lines=17> */
.L_x_5573:
[----:B------:R-:W-:Y:S01]  /*1f170*/  MOV R13, R6 ;  /* 0x00000006000d7202 */ /* 0x000fe20000000f00 */
[----:B------:R-:W-:Y:S01]  /*1f180*/  IMAD.MOV.U32 R12, RZ, RZ, 0x4 ;  /* 0x00000004ff0c7424 */ /* 0x000fe200078e00ff */
[----:B------:R-:W-:-:S13]  /*1f190*/  IADD3 R2, P4, R14, R0, RZ ;  /* 0x000000000e027210 */ /* 0x000fda0007f9e0ff */
[----:B------:R-:W-:Y:S05]  /*1f1a0*/  WARPSYNC.COLLECTIVE R15, `(.L_x_5574) ;  /* 0x000000000f087348 */ /* 0x000fea0003c00000 */
[----:B------:R0:W1:Y:S02]  /*1f1b0*/  SHFL.IDX P6, R14, R13, R12, R11 ;  /* 0x0000000c0d0e7389 */ /* 0x00006400000c000b */
[----:B01----:R-:W-:Y:S01]  /*1f1c0*/  ENDCOLLECTIVE ;  /* 0x000000000000791b */ /* 0x003fe20003800000 */
.L_x_5574:
        /* <DEDUP_REMOVED lines=17> */
.L_x_5575:
[----:B------:R-:W-:Y:S02]  /*1f2e0*/  IMAD.MOV.U32 R13, RZ, RZ, R6 ;  /* 0x000000ffff0d7224 */ /* 0x000fe400078e0006 */
[----:B------:R-:W-:Y:S01]  /*1f2f0*/  IMAD.MOV.U32 R12, RZ, RZ, 0x5 ;  /* 0x00000005ff0c7424 */ /* 0x000fe200078e00ff */
[----:B------:R-:W-:-:S13]  /*1f300*/  IADD3 R2, P4, R14, R0, RZ ;  /* 0x000000000e027210 */ /* 0x000fda0007f9e0ff */
[----:B------:R-:W-:Y:S05]  /*1f310*/  WARPSYNC.COLLECTIVE R15, `(.L_x_5576) ;  /* 0x000000000f087348 */ /* 0x000fea0003c00000 */
[----:B------:R0:W1:Y:S02]  /*1f320*/  SHFL.IDX P6, R14, R13, R12, R11 ;  /* 0x0000000c0d0e7389 */ /* 0x00006400000c000b */
[----:B01----:R-:W-:Y:S01]  /*1f330*/  ENDCOLLECTIVE ;  /* 0x000000000000791b */ /* 0x003fe20003800000 */
.L_x_5576:
        /* <DEDUP_REMOVED lines=12> */
.L_x_5577:
        /* <DEDUP_REMOVED lines=9> */
.L_x_5410:
[----:B0-----:R0:W2:Y:S02]  /*1f490*/  SYNCS.PHASECHK.TRANS64.TRYWAIT P0, [R4+URZ+0x22840], R21 ;  /* 0x02284015040075a7 */ /* 0x0010a4000800017f */
[----:B--2---:R-:W-:Y:S05]  /*1f4a0*/  @!P0 NANOSLEEP.SYNCS 0x989680 ;  /* 0x009896800000895d */ /* 0x004fea0003900000 */
[----:B------:R-:W2:Y:S02]  /*1f4b0*/  @!P0 SYNCS.PHASECHK.TRANS64 P0, [R4+URZ+0x22840], R21 ;  /* 0x02284015040085a7 */ /* 0x000ea4000800007f */
[----:B--2---:R-:W-:Y:S05]  /*1f4c0*/  @!P0 BRA `(.L_x_5410) ;  /* 0xfffffffc00f08947 */ /* 0x004fea000383ffff */
[----:B------:R-:W-:Y:S05]  /*1f4d0*/  BRA `(.L_x_5579) ;  /* 0xffffffa800907947 */ /* 0x000fea000383ffff */
.L_x_5411:
        /* <DEDUP_REMOVED lines=8> */
.L_x_5581:
[----:B------:R-:W-:Y:S05]  /*1f560*/  BSYNC B1 ;  /* 0x0000000000017941 */ /* 0x000fea0003800000 */
.L_x_5580:
        /* <DEDUP_REMOVED lines=9> */
.L_x_5582:
[----:B------:R-:W-:Y:S02]  /*1f600*/  IMAD.MOV.U32 R13, RZ, RZ, R9 ;  /* 0x000000ffff0d7224 */ /* 0x000fe400078e0009 */
[----:B------:R-:W-:Y:S02]  /*1f610*/  IMAD.MOV.U32 R12, RZ, RZ, 0x1 ;  /* 0x00000001ff0c7424 */ /* 0x000fe400078e00ff */
[----:B------:R-:W-:-:S07]  /*1f620*/  IMAD.MOV.U32 R2, RZ, RZ, R14 ;  /* 0x000000ffff027224 */ /* 0x000fce00078e000e */
[----:B------:R-:W-:Y:S05]  /*1f630*/  WARPSYNC.COLLECTIVE R15, `(.L_x_5583) ;  /* 0x000000000f087348 */ /* 0x000fea0003c00000 */
[----:B------:R0:W1:Y:S02]  /*1f640*/  SHFL.IDX P6, R14, R13, R12, R11 ;  /* 0x0000000c0d0e7389 */ /* 0x00006400000c000b */
[----:B01----:R-:W-:Y:S01]  /*1f650*/  ENDCOLLECTIVE ;  /* 0x000000000000791b */ /* 0x003fe20003800000 */
.L_x_5583:
        /* <DEDUP_REMOVED lines=11> */
.L_x_5584:
[----:B------:R-:W-:Y:S02]  /*1f710*/  IMAD.MOV.U32 R13, RZ, RZ, R9 ;  /* 0x000000ffff0d7224 */ /* 0x000fe400078e0009 */
[----:B------:R-:W-:Y:S02]  /*1f720*/  IMAD.MOV.U32 R12, RZ, RZ, 0x2 ;  /* 0x00000002ff0c7424 */ /* 0x000fe400078e00ff */
[----:B------:R-:W-:-:S07]  /*1f730*/  IMAD.MOV.U32 R2, RZ, RZ, R14 ;  /* 0x000000ffff027224 */ /* 0x000fce00078e000e */
[----:B------:R-:W-:Y:S05]  /*1f740*/  WARPSYNC.COLLECTIVE R15, `(.L_x_5585) ;  /* 0x000000000f087348 */ /* 0x000fea0003c00000 */
[----:B------:R0:W1:Y:S02]  /*1f750*/  SHFL.IDX P6, R14, R13, R12, R11 ;  /* 0x0000000c0d0e7389 */ /* 0x00006400000c000b */
[----:B01----:R-:W-:Y:S01]  /*1f760*/  ENDCOLLECTIVE ;  /* 0x000000000000791b */ /* 0x003fe20003800000 */
.L_x_5585:
        /* <DEDUP_REMOVED lines=11> */
.L_x_5586:
[----:B------:R-:W-:Y:S01]  /*1f820*/  IMAD.MOV.U32 R13, RZ, RZ, R9 ;  /* 0x000000ffff0d7224 */ /* 0x000fe200078e0009 */
[----:B------:R-:W-:Y:S01]  /*1f830*/  MOV R12, 0x3 ;  /* 0x00000003000c7802 */ /* 0x000fe20000000f00 */
[----:B------:R-:W-:-:S07]  /*1f840*/  IMAD.MOV.U32 R2, RZ, RZ, R14 ;  /* 0x000000ffff027224 */ /* 0x000fce00078e000e */
[----:B------:R-:W-:Y:S05]  /*1f850*/  WARPSYNC.COLLECTIVE R15, `(.L_x_5587) ;  /* 0x000000000f087348 */ /* 0x000fea0003c00000 */
[----:B------:R0:W1:Y:S02]  /*1f860*/  SHFL.IDX P6, R14, R13, R12, R11 ;  /* 0x0000000c0d0e7389 */ /* 0x00006400000c000b */
[----:B01----:R-:W-:Y:S01]  /*1f870*/  ENDCOLLECTIVE ;  /* 0x000000000000791b */ /* 0x003fe20003800000 */
.L_x_5587:
        /* <DEDUP_REMOVED lines=11> */
.L_x_5588:
[----:B------:R-:W-:Y:S02]  /*1f930*/  IMAD.MOV.U32 R13, RZ, RZ, R9 ;  /* 0x000000ffff0d7224 */ /* 0x000fe400078e0009 */
[----:B------:R-:W-:Y:S02]  /*1f940*/  IMAD.MOV.U32 R12, RZ, RZ, 0x4 ;  /* 0x00000004ff0c7424 */ /* 0x000fe400078e00ff */
[----:B------:R-:W-:-:S07]  /*1f950*/  IMAD.MOV.U32 R2, RZ, RZ, R14 ;  /* 0x000000ffff027224 */ /* 0x000fce00078e000e */
[----:B------:R-:W-:Y:S05]  /*1f960*/  WARPSYNC.COLLECTIVE R15, `(.L_x_5589) ;  /* 0x000000000f087348 */ /* 0x000fea0003c00000 */
[----:B------:R0:W1:Y:S02]  /*1f970*/  SHFL.IDX P6, R14, R13, R12, R11 ;  /* 0x0000000c0d0e7389 */ /* 0x00006400000c000b */
[----:B01----:R-:W-:Y:S01]  /*1f980*/  ENDCOLLECTIVE ;  /* 0x000000000000791b */ /* 0x003fe20003800000 */
.L_x_5589:
        /* <DEDUP_REMOVED lines=11> */
.L_x_5590:
[----:B------:R-:W-:Y:S02]  /*1fa40*/  IMAD.MOV.U32 R13, RZ, RZ, R9 ;  /* 0x000000ffff0d7224 */ /* 0x000fe400078e0009 */
[----:B------:R-:W-:Y:S02]  /*1fa50*/  IMAD.MOV.U32 R12, RZ, RZ, 0x5 ;  /* 0x00000005ff0c7424 */ /* 0x000fe400078e00ff */
[----:B------:R-:W-:-:S07]  /*1fa60*/  IMAD.MOV.U32 R2, RZ, RZ, R14 ;  /* 0x000000ffff027224 */ /* 0x000fce00078e000e */
[----:B------:R-:W-:Y:S05]  /*1fa70*/  WARPSYNC.COLLECTIVE R15, `(.L_x_5591) ;  /* 0x000000000f087348 */ /* 0x000fea0003c00000 */
[----:B------:R0:W1:Y:S02]  /*1fa80*/  SHFL.IDX P6, R14, R13, R12, R11 ;  /* 0x0000000c0d0e7389 */ /* 0x00006400000c000b */
[----:B01----:R-:W-:Y:S01]  /*1fa90*/  ENDCOLLECTIVE ;  /* 0x000000000000791b */ /* 0x003fe20003800000 */
.L_x_5591:
        /* <DEDUP_REMOVED lines=11> */
.L_x_5592:
[----:B------:R-:W-:Y:S01]  /*1fb50*/  IMAD.MOV.U32 R2, RZ, RZ, R14 ;  /* 0x000000ffff027224 */ /* 0x000fe200078e000e */
[----:B------:R-:W-:Y:S06]  /*1fb60*/  BRA `(.L_x_5593) ;  /* 0xffffffa400c47947 */ /* 0x000fec000383ffff */
.L_x_5416:
[----:B----4-:R4:W0:Y:S02]  /*1fb70*/  SYNCS.PHASECHK.TRANS64.TRYWAIT P0, [R4+URZ+0x22860], R21 ;  /* 0x02286015040075a7 */ /* 0x010824000800017f */
[----:B0-----:R-:W-:Y:S05]  /*1fb80*/  @!P0 NANOSLEEP.SYNCS 0x989680 ;  /* 0x009896800000895d */ /* 0x001fea0003900000 */
[----:B------:R-:W0:Y:S02]  /*1fb90*/  @!P0 SYNCS.PHASECHK.TRANS64 P0, [R4+URZ+0x22860], R21 ;  /* 0x02286015040085a7 */ /* 0x000e24000800007f */
[----:B0-----:R-:W-:Y:S05]  /*1fba0*/  @!P0 BRA `(.L_x_5416) ;  /* 0xfffffffc00f08947 */ /* 0x001fea000383ffff */
[----:B------:R-:W-:Y:S05]  /*1fbb0*/  BRA `(.L_x_5594) ;  /* 0xffffffa800147947 */ /* 0x000fea000383ffff */
.L_x_5417:
[----:B------:R-:W-:Y:S01]  /*1fbc0*/  BSSY B1, `(.L_x_5595) ;  /* 0x0000008000017945 */ /* 0x000fe20003800000 */
[----:B------:R-:W-:Y:S01]  /*1fbd0*/  IMAD.MOV.U32 R13, RZ, RZ, R7 ;  /* 0x000000ffff0d7224 */ /* 0x000fe200078e0007 */
[----:B------:R-:W-:Y:S01]  /*1fbe0*/  MOV R12, RZ ;  /* 0x000000ff000c7202 */ /* 0x000fe20000000f00 */
[----:B------:R-:W-:Y:S02]  /*1fbf0*/  IMAD.MOV.U32 R11, RZ, RZ, 0x181f ;  /* 0x0000181fff0b7424 */ /* 0x000fe400078e00ff */
[----:B------:R-:W-:-:S07]  /*1fc00*/  IMAD.MOV.U32 R15, RZ, RZ, -0x1 ;  /* 0xffffffffff0f7424 */ /* 0x000fce00078e00ff */
[----:B01-34-:R-:W-:Y:S05]  /*1fc10*/  WARPSYNC.COLLECTIVE R15, `(.L_x_5596) ;  /* 0x000000000f087348 */ /* 0x01bfea0003c00000 */
[----:B------:R2:W0:Y:S02]  /*1fc20*/  SHFL.IDX P6, R14, R13, R12, R11 ;  /* 0x0000000c0d0e7389 */ /* 0x00042400000c000b */
[----:B01234-:R-:W-:Y:S01]  /*1fc30*/  ENDCOLLECTIVE ;  /* 0x000000000000791b */ /* 0x01ffe20003800000 */
.L_x_5596:
[----:B------:R-:W-:Y:S05]  /*1fc40*/  BSYNC B1 ;  /* 0x0000000000017941 */ /* 0x000fea0003800000 */
.L_x_5595:
        /* <DEDUP_REMOVED lines=9> */
.L_x_5597:
[----:B------:R-:W-:Y:S02]  /*1fce0*/  IMAD.MOV.U32 R13, RZ, RZ, R7 ;  /* 0x000000ffff0d7224 */ /* 0x000fe400078e0007 */
[----:B------:R-:W-:Y:S01]  /*1fcf0*/  IMAD.MOV.U32 R12, RZ, RZ, 0x1 ;  /* 0x00000001ff0c7424 */ /* 0x000fe200078e00ff */
[----:B------:R-:W-:-:S13]  /*1fd00*/  IADD3 R2, P0, R14, R0, RZ ;  /* 0x000000000e027210 */ /* 0x000fda0007f1e0ff */
[----:B------:R-:W-:Y:S05]  /*1fd10*/  WARPSYNC.COLLECTIVE R15, `(.L_x_5598) ;  /* 0x000000000f087348 */ /* 0x000fea0003c00000 */
[----:B------:R0:W1:Y:S02]  /*1fd20*/  SHFL.IDX P6, R14, R13, R12, R11 ;  /* 0x0000000c0d0e7389 */ /* 0x00006400000c000b */
[----:B01----:R-:W-:Y:S01]  /*1fd30*/  ENDCOLLECTIVE ;  /* 0x000000000000791b */ /* 0x003fe20003800000 */
.L_x_5598:
        /* <DEDUP_REMOVED lines=13> */
.L_x_5599:
[----:B------:R-:W-:Y:S02]  /*1fe10*/  IMAD.MOV.U32 R13, RZ, RZ, R7 ;  /* 0x000000ffff0d7224 */ /* 0x000fe400078e0007 */
[----:B------:R-:W-:Y:S01]  /*1fe20*/  IMAD.MOV.U32 R12, RZ, RZ, 0x2 ;  /* 0x00000002ff0c7424 */ /* 0x000fe200078e00ff */
[----:B------:R-:W-:-:S13]  /*1fe30*/  IADD3 R2, P0, R14, R0, RZ ;  /* 0x000000000e027210 */ /* 0x000fda0007f1e0ff */
[----:B------:R-:W-:Y:S05]  /*1fe40*/  WARPSYNC.COLLECTIVE R15, `(.L_x_5600) ;  /* 0x000000000f087348 */ /* 0x000fea0003c00000 */
[----:B------:R0:W1:Y:S02]  /*1fe50*/  SHFL.IDX P6, R14, R13, R12, R11 ;  /* 0x0000000c0d0e7389 */ /* 0x00006400000c000b */
[----:B01----:R-:W-:Y:S01]  /*1fe60*/  ENDCOLLECTIVE ;  /* 0x000000000000791b */ /* 0x003fe20003800000 */
.L_x_5600:
        /* <DEDUP_REMOVED lines=13> */
.L_x_5601:
[----:B------:R-:W-:Y:S02]  /*1ff40*/  IMAD.MOV.U32 R13, RZ, RZ, R7 ;  /* 0x000000ffff0d7224 */ /* 0x000fe400078e0007 */
[----:B------:R-:W-:Y:S01]  /*1ff50*/  IMAD.MOV.U32 R12, RZ, RZ, 0x3 ;  /* 0x00000003ff0c7424 */ /* 0x000fe200078e00ff */
[----:B------:R-:W-:-:S13]  /*1ff60*/  IADD3 R2, P0, R14, R0, RZ ;  /* 0x000000000e027210 */ /* 0x000fda0007f1e0ff */
[----:B------:R-:W-:Y:S05]  /*1ff70*/  WARPSYNC.COLLECTIVE R15, `(.L_x_5602) ;  /* 0x000000000f087348 */ /* 0x000fea0003c00000 */
[----:B------:R0:W1:Y:S02]  /*1ff80*/  SHFL.IDX P6, R14, R13, R12, R11 ;  /* 0x0000000c0d0e7389 */ /* 0x00006400000c000b */
[----:B01----:R-:W-:Y:S01]  /*1ff90*/  ENDCOLLECTIVE ;  /* 0x000000000000791b */ /* 0x003fe20003800000 */
.L_x_5602:
        /* <DEDUP_REMOVED lines=13> */
.L_x_5603:
[----:B------:R-:W-:Y:S02]  /*20070*/  IMAD.MOV.U32 R13, RZ, RZ, R7 ;  /* 0x000000ffff0d7224 */ /* 0x000fe400078e0007 */
[----:B------:R-:W-:Y:S01]  /*20080*/  IMAD.MOV.U32 R12, RZ, RZ, 0x4 ;  /* 0x00000004ff0c7424 */ /* 0x000fe200078e00ff */
[----:B------:R-:W-:-:S13]  /*20090*/  IADD3 R2, P0, R14, R0, RZ ;  /* 0x000000000e027210 */ /* 0x000fda0007f1e0ff */
[----:B------:R-:W-:Y:S05]  /*200a0*/  WARPSYNC.COLLECTIVE R15, `(.L_x_5604) ;  /* 0x000000000f087348 */ /* 0x000fea0003c00000 */
[----:B------:R0:W1:Y:S02]  /*200b0*/  SHFL.IDX P6, R14, R13, R12, R11 ;  /* 0x0000000c0d0e7389 */ /* 0x00006400000c000b */
[----:B01----:R-:W-:Y:S01]  /*200c0*/  ENDCOLLECTIVE ;  /* 0x000000000000791b */ /* 0x003fe20003800000 */
.L_x_5604:
        /* <DEDUP_REMOVED lines=13> */
.L_x_5605:
[----:B------:R-:W-:Y:S02]  /*201a0*/  IMAD.MOV.U32 R13, RZ, RZ, R7 ;  /* 0x000000ffff0d7224 */ /* 0x000fe400078e0007 */
[----:B------:R-:W-:Y:S01]  /*201b0*/  IMAD.MOV.U32 R12, RZ, RZ, 0x5 ;  /* 0x00000005ff0c7424 */ /* 0x000fe200078e00ff */
[----:B------:R-:W-:-:S13]  /*201c0*/  IADD3 R2, P0, R14, R0, RZ ;  /* 0x000000000e027210 */ /* 0x000fda0007f1e0ff */
[----:B------:R-:W-:Y:S05]  /*201d0*/  WARPSYNC.COLLECTIVE R15, `(.L_x_5606) ;  /* 0x000000000f087348 */ /* 0x000fea0003c00000 */
[----:B------:R0:W1:Y:S02]  /*201e0*/  SHFL.IDX P6, R14, R13, R12, R11 ;  /* 0x0000000c0d0e7389 */ /* 0x00006400000c000b */
[----:B01----:R-:W-:Y:S01]  /*201f0*/  ENDCOLLECTIVE ;  /* 0x000000000000791b */ /* 0x003fe20003800000 */
.L_x_5606:
        /* <DEDUP_REMOVED lines=13> */
.L_x_5607:
[----:B------:R-:W-:Y:S05]  /*202d0*/  BRA `(.L_x_5608) ;  /* 0xffffffa400647947 */ /* 0x000fea000383ffff */
.L_x_5425:
[----:B------:R-:W-:Y:S01]  /*202e0*/  BSSY B0, `(.L_x_5609) ;  /* 0x0000008000007945 */ /* 0x000fe20003800000 */
[----:B------:R-:W-:Y:S01]  /*202f0*/  MOV R13, R16 ;  /* 0x00000010000d7202 */ /* 0x000fe20000000f00 */
[----:B------:R-:W-:Y:S02]  /*20300*/  IMAD.MOV.U32 R12, RZ, RZ, RZ ;  /* 0x000000ffff0c7224 */ /* 0x000fe400078e00ff */
[----:B------:R-:W-:Y:S02]  /*20310*/  IMAD.MOV.U32 R11, RZ, RZ, 0x1f ;  /* 0x0000001fff0b7424 */ /* 0x000fe400078e00ff */
[----:B------:R-:W-:-:S07]  /*20320*/  IMAD.MOV.U32 R15, RZ, RZ, -0x1 ;  /* 0xffffffffff0f7424 */ /* 0x000fce00078e00ff */
[----:B01-34-:R-:W-:Y:S05]  /*20330*/  WARPSYNC.COLLECTIVE R15, `(.L_x_5610) ;  /* 0x000000000f087348 */ /* 0x01bfea0003c00000 */
[----:B------:R2:W0:Y:S02]  /*20340*/  SHFL.IDX P6, R14, R13, R12, R11 ;  /* 0x0000000c0d0e7389 */ /* 0x00042400000c000b */
[----:B01234-:R-:W-:Y:S01]  /*20350*/  ENDCOLLECTIVE ;  /* 0x000000000000791b */ /* 0x01ffe20003800000 */
.L_x_5610:
[----:B------:R-:W-:Y:S05]  /*20360*/  BSYNC B0 ;  /* 0x0000000000007941 */ /* 0x000fea0003800000 */
.L_x_5609:
        /* <DEDUP_REMOVED lines=9> */
.L_x_5611:
        /* <DEDUP_REMOVED lines=18> */
.L_x_5612:
[----:B------:R-:W-:Y:S02]  /*20520*/  MOV R12, 0x2 ;  /* 0x00000002000c7802 */ /* 0x000fe40000000f00 */
[----:B------:R-:W-:-:S05]  /*20530*/  SEL R4, R14, RZ, P1 ;  /* 0x000000ff0e047207 */ /* 0x000fca0000800000 */
[----:B------:R-:W-:-:S04]  /*20540*/  IMAD.IADD R4, R17, 0x1, R4 ;  /* 0x0000000111047824 */ /* 0x000fc800078e0204 */
[----:B------:R-:W-:-:S07]  /*20550*/  IMAD.MOV.U32 R13, RZ, RZ, R4 ;  /* 0x000000ffff0d7224 */ /* 0x000fce00078e0004 */
[----:B------:R-:W-:Y:S05]  /*20560*/  WARPSYNC.COLLECTIVE R15, `(.L_x_5613) ;  /* 0x000000000f087348 */ /* 0x000fea0003c00000 */
[----:B------:R0:W1:Y:S02]  /*20570*/  SHFL.UP P6, R14, R13, R12, R11 ;  /* 0x0400000c0d0e7389 */ /* 0x00006400000c000b */
[----:B01----:R-:W-:Y:S01]  /*20580*/  ENDCOLLECTIVE ;  /* 0x000000000000791b */ /* 0x003fe20003800000 */
.L_x_5613:
[----:B------:R-:W-:Y:S01]  /*20590*/  IMAD.MOV.U32 R12, RZ, RZ, 0x4 ;  /* 0x00000004ff0c7424 */ /* 0x000fe200078e00ff */
[----:B------:R-:W-:-:S05]  /*205a0*/  SEL R3, R14, RZ, P2 ;  /* 0x000000ff0e037207 */ /* 0x000fca0001000000 */
[----:B------:R-:W-:-:S04]  /*205b0*/  IMAD.IADD R6, R4, 0x1, R3 ;  /* 0x0000000104067824 */ /* 0x000fc800078e0203 */
[----:B------:R-:W-:-:S07]  /*205c0*/  IMAD.MOV.U32 R13, RZ, RZ, R6 ;  /* 0x000000ffff0d7224 */ /* 0x000fce00078e0006 */
[----:B------:R-:W-:Y:S05]  /*205d0*/  WARPSYNC.COLLECTIVE R15, `(.L_x_5614) ;  /* 0x000000000f087348 */ /* 0x000fea0003c00000 */
[----:B------:R0:W1:Y:S02]  /*205e0*/  SHFL.UP P6, R14, R13, R12, R11 ;  /* 0x0400000c0d0e7389 */ /* 0x00006400000c000b */
[----:B01----:R-:W-:Y:S01]  /*205f0*/  ENDCOLLECTIVE ;  /* 0x000000000000791b */ /* 0x003fe20003800000 */
.L_x_5614:
[----:B------:R-:W-:Y:S01]  /*20600*/  IMAD.MOV.U32 R12, RZ, RZ, 0x8 ;  /* 0x00000008ff0c7424 */ /* 0x000fe200078e00ff */
[----:B------:R-:W-:-:S05]  /*20610*/  SEL R3, R14, RZ, P3 ;  /* 0x000000ff0e037207 */ /* 0x000fca0001800000 */
[----:B------:R-:W-:-:S04]  /*20620*/  IMAD.IADD R2, R6, 0x1, R3 ;  /* 0x0000000106027824 */ /* 0x000fc800078e0203 */
[----:B------:R-:W-:-:S07]  /*20630*/  IMAD.MOV.U32 R13, RZ, RZ, R2 ;  /* 0x000000ffff0d7224 */ /* 0x000fce00078e0002 */
[----:B------:R-:W-:Y:S05]  /*20640*/  WARPSYNC.COLLECTIVE R15, `(.L_x_5615) ;  /* 0x000000000f087348 */ /* 0x000fea0003c00000 */
[----:B------:R0:W1:Y:S02]  /*20650*/  SHFL.UP P6, R14, R13, R12, R11 ;  /* 0x0400000c0d0e7389 */ /* 0x00006400000c000b */
[----:B01----:R-:W-:Y:S01]  /*20660*/  ENDCOLLECTIVE ;  /* 0x000000000000791b */ /* 0x003fe20003800000 */
.L_x_5615:
[----:B------:R-:W-:Y:S01]  /*20670*/  IMAD.MOV.U32 R12, RZ, RZ, 0x10 ;  /* 0x00000010ff0c7424 */ /* 0x000fe200078e00ff */
[----:B------:R-:W-:-:S05]  /*20680*/  SEL R3, R14, RZ, P4 ;  /* 0x000000ff0e037207 */ /* 0x000fca0002000000 */
[----:B------:R-:W-:-:S04]  /*20690*/  IMAD.IADD R3, R2, 0x1, R3 ;  /* 0x0000000102037824 */ /* 0x000fc800078e0203 */
[----:B------:R-:W-:-:S07]  /*206a0*/  IMAD.MOV.U32 R13, RZ, RZ, R3 ;  /* 0x000000ffff0d7224 */ /* 0x000fce00078e0003 */
[----:B------:R-:W-:Y:S05]  /*206b0*/  WARPSYNC.COLLECTIVE R15, `(.L_x_5616) ;  /* 0x000000000f087348 */ /* 0x000fea0003c00000 */
[----:B------:R0:W1:Y:S02]  /*206c0*/  SHFL.UP P6, R14, R13, R12, R11 ;  /* 0x0400000c0d0e7389 */ /* 0x00006400000c000b */
[----:B01----:R-:W-:Y:S01]  /*206d0*/  ENDCOLLECTIVE ;  /* 0x000000000000791b */ /* 0x003fe20003800000 */
.L_x_5616:
        /* <DEDUP_REMOVED lines=8> */
.L_x_5617:
[----:B------:R-:W-:Y:S05]  /*20760*/  BRA `(.L_x_5618) ;  /* 0xffffffa400c47947 */ /* 0x000fea000383ffff */
.L_x_5430:
[----:B------:R-:W-:Y:S01]  /*20770*/  BSSY B0, `(.L_x_5619) ;  /* 0x0000008000007945 */ /* 0x000fe20003800000 */
[----:B-----5:R-:W-:Y:S01]  /*20780*/  IMAD.MOV.U32 R13, RZ, RZ, R17 ;  /* 0x000000ffff0d7224 */ /* 0x020fe200078e0011 */
[----:B------:R-:W-:Y:S01]  /*20790*/  MOV R15, 0xffffffff ;  /* 0xffffffff000f7802 */ /* 0x000fe20000000f00 */
[----:B------:R-:W-:Y:S02]  /*207a0*/  IMAD.MOV.U32 R12, RZ, RZ, 0x1 ;  /* 0x00000001ff0c7424 */ /* 0x000fe400078e00ff */
[----:B------:R-:W-:-:S07]  /*207b0*/  IMAD.MOV.U32 R11, RZ, RZ, RZ ;  /* 0x000000ffff0b7224 */ /* 0x000fce00078e00ff */
[----:B01----:R-:W-:Y:S05]  /*207c0*/  WARPSYNC.COLLECTIVE R15, `(.L_x_5620) ;  /* 0x000000000f087348 */ /* 0x003fea0003c00000 */
[----:B------:R2:W3:Y:S02]  /*207d0*/  SHFL.UP P6, R14, R13, R12, R11 ;  /* 0x0400000c0d0e7389 */ /* 0x0004e400000c000b */
[----:B0123--:R-:W-:Y:S01]  /*207e0*/  ENDCOLLECTIVE ;  /* 0x000000000000791b */ /* 0x00ffe20003800000 */
.L_x_5620:
[----:B------:R-:W-:Y:S05]  /*207f0*/  BSYNC B0 ;  /* 0x0000000000007941 */ /* 0x000fea0003800000 */
.L_x_5619:
        /* <DEDUP_REMOVED lines=8> */
.L_x_5621:
[----:B------:R-:W-:Y:S01]  /*20880*/  IMAD.MOV.U32 R12, RZ, RZ, 0x4 ;  /* 0x00000004ff0c7424 */ /* 0x000fe200078e00ff */
[----:B------:R-:W-:-:S05]  /*20890*/  SEL R2, R14, RZ, P2 ;  /* 0x000000ff0e027207 */ /* 0x000fca0001000000 */
[----:B------:R-:W-:-:S04]  /*208a0*/  IMAD.IADD R2, R13, 0x1, R2 ;  /* 0x000000010d027824 */ /* 0x000fc800078e0202 */
[----:B------:R-:W-:-:S07]  /*208b0*/  IMAD.MOV.U32 R13, RZ, RZ, R2 ;  /* 0x000000ffff0d7224 */ /* 0x000fce00078e0002 */
[----:B------:R-:W-:Y:S05]  /*208c0*/  WARPSYNC.COLLECTIVE R15, `(.L_x_5622) ;  /* 0x000000000f087348 */ /* 0x000fea0003c00000 */
[----:B------:R0:W1:Y:S02]  /*208d0*/  SHFL.UP P6, R14, R13, R12, R11 ;  /* 0x0400000c0d0e7389 */ /* 0x00006400000c000b */
[----:B01----:R-:W-:Y:S01]  /*208e0*/  ENDCOLLECTIVE ;  /* 0x000000000000791b */ /* 0x003fe20003800000 */
.L_x_5622:
[----:B------:R-:W-:Y:S01]  /*208f0*/  IMAD.MOV.U32 R12, RZ, RZ, 0x8 ;  /* 0x00000008ff0c7424 */ /* 0x000fe200078e00ff */
[----:B------:R-:W-:-:S05]  /*20900*/  SEL R3, R14, RZ, P3 ;  /* 0x000000ff0e037207 */ /* 0x000fca0001800000 */
[----:B------:R-:W-:-:S04]  /*20910*/  IMAD.IADD R3, R2, 0x1, R3 ;  /* 0x0000000102037824 */ /* 0x000fc800078e0203 */
[----:B------:R-:W-:-:S07]  /*20920*/  IMAD.MOV.U32 R13, RZ, RZ, R3 ;  /* 0x000000ffff0d7224 */ /* 0x000fce00078e0003 */
[----:B------:R-:W-:Y:S05]  /*20930*/  WARPSYNC.COLLECTIVE R15, `(.L_x_5623) ;  /* 0x000000000f087348 */ /* 0x000fea0003c00000 */
[----:B------:R0:W1:Y:S02]  /*20940*/  SHFL.UP P6, R14, R13, R12, R11 ;  /* 0x0400000c0d0e7389 */ /* 0x00006400000c000b */
[----:B01----:R-:W-:Y:S01]  /*20950*/  ENDCOLLECTIVE ;  /* 0x000000000000791b */ /* 0x003fe20003800000 */
.L_x_5623:
[----:B------:R-:W-:Y:S01]  /*20960*/  IMAD.MOV.U32 R12, RZ, RZ, 0x10 ;  /* 0x00000010ff0c7424 */ /* 0x000fe200078e00ff */
[----:B------:R-:W-:-:S05]  /*20970*/  SEL R4, R14, RZ, P4 ;  /* 0x000000ff0e047207 */ /* 0x000fca0002000000 */
[----:B------:R-:W-:-:S04]  /*20980*/  IMAD.IADD R4, R3, 0x1, R4 ;  /* 0x0000000103047824 */ /* 0x000fc800078e0204 */
[----:B------:R-:W-:-:S07]  /*20990*/  IMAD.MOV.U32 R13, RZ, RZ, R4 ;  /* 0x000000ffff0d7224 */ /* 0x000fce00078e0004 */
[----:B------:R-:W-:Y:S05]  /*209a0*/  WARPSYNC.COLLECTIVE R15, `(.L_x_5624) ;  /* 0x000000000f087348 */ /* 0x000fea0003c00000 */
[----:B------:R0:W1:Y:S02]  /*209b0*/  SHFL.UP P6, R14, R13, R12, R11 ;  /* 0x0400000c0d0e7389 */ /* 0x00006400000c000b */
[----:B01----:R-:W-:Y:S01]  /*209c0*/  ENDCOLLECTIVE ;  /* 0x000000000000791b */ /* 0x003fe20003800000 */
.L_x_5624:
[----:B------:R-:W-:Y:S01]  /*209d0*/  IMAD.MOV.U32 R12, RZ, RZ, 0x1f ;  /* 0x0000001fff0c7424 */ /* 0x000fe200078e00ff */
[----:B------:R-:W-:Y:S02]  /*209e0*/  MOV R11, 0x1f ;  /* 0x0000001f000b7802 */ /* 0x000fe40000000f00 */
[----:B------:R-:W-:-:S05]  /*209f0*/  SEL R3, R14, RZ, P5 ;  /* 0x000000ff0e037207 */ /* 0x000fca0002800000 */
[----:B------:R-:W-:-:S04]  /*20a00*/  IMAD.IADD R2, R4, 0x1, R3 ;  /* 0x0000000104027824 */ /* 0x000fc800078e0203 */
[----:B------:R-:W-:-:S07]  /*20a10*/  IMAD.MOV.U32 R13, RZ, RZ, R2 ;  /* 0x000000ffff0d7224 */ /* 0x000fce00078e0002 */
[----:B------:R-:W-:Y:S05]  /*20a20*/  WARPSYNC.COLLECTIVE R15, `(.L_x_5625) ;  /* 0x000000000f087348 */ /* 0x000fea0003c00000 */
[----:B------:R0:W1:Y:S02]  /*20a30*/  SHFL.IDX P6, R14, R13, R12, R11 ;  /* 0x0000000c0d0e7389 */ /* 0x00006400000c000b */
[----:B01----:R-:W-:Y:S01]  /*20a40*/  ENDCOLLECTIVE ;  /* 0x000000000000791b */ /* 0x003fe20003800000 */
.L_x_5625:
[----:B------:R-:W-:Y:S05]  /*20a50*/  BRA `(.L_x_5626) ;  /* 0xffffffa400a47947 */ /* 0x000fea000383ffff */
.L_x_5432:
[----:B------:R-:W-:Y:S01]  /*20a60*/  BSSY B0, `(.L_x_5627) ;  /* 0x0000006000007945 */ /* 0x000fe20003800000 */
[----:B------:R-:W-:Y:S01]  /*20a70*/  PLOP3.LUT P6, PT, P6, PT, PT, 0x8, 0x0 ;  /* 0x000000000000781c */ /* 0x000fe200037ce170 */
[----:B------:R-:W-:-:S12]  /*20a80*/  IMAD.MOV.U32 R15, RZ, RZ, -0x1 ;  /* 0xffffffffff0f7424 */ /* 0x000fd800078e00ff */
[----:B01----:R-:W-:Y:S05]  /*20a90*/  WARPSYNC.COLLECTIVE R15, `(.L_x_5628) ;  /* 0x000000000f087348 */ /* 0x003fea0003c00000 */
[----:B------:R-:W-:Y:S01]  /*20aa0*/  VOTE.ANY R14, PT, P6 ;  /* 0x00000000000e7806 */ /* 0x000fe200030e0100 */
[----:B01----:R-:W-:Y:S06]  /*20ab0*/  ENDCOLLECTIVE ;  /* 0x000000000000791b */ /* 0x003fec0003800000 */
.L_x_5628:
[----:B------:R-:W-:Y:S05]  /*20ac0*/  BSYNC B0 ;  /* 0x0000000000007941 */ /* 0x000fea0003800000 */
.L_x_5627:
        /* <DEDUP_REMOVED lines=9> */
.L_x_5629:
[----:B------:R-:W-:Y:S01]  /*20b60*/  IMAD.MOV.U32 R17, RZ, RZ, R14 ;  /* 0x000000ffff117224 */ /* 0x000fe200078e000e */
[----:B------:R-:W-:Y:S06]  /*20b70*/  BRA `(.L_x_5630) ;  /* 0xffffffa400947947 */ /* 0x000fec000383ffff */
.L_x_5434:
[----:B------:R-:W-:Y:S01]  /*20b80*/  BSSY B0, `(.L_x_5631) ;  /* 0x0000007000007945 */ /* 0x000fe20003800000 */
[----:B------:R-:W-:Y:S02]  /*20b90*/  IMAD.MOV.U32 R13, RZ, RZ, R2 ;  /* 0x000000ffff0d7224 */ /* 0x000fe400078e0002 */
[----:B------:R-:W-:Y:S02]  /*20ba0*/  IMAD.MOV.U32 R11, RZ, RZ, 0x1f ;  /* 0x0000001fff0b7424 */ /* 0x000fe400078e00ff */
[----:B------:R-:W-:-:S07]  /*20bb0*/  IMAD.MOV.U32 R15, RZ, RZ, -0x1 ;  /* 0xffffffffff0f7424 */ /* 0x000fce00078e00ff */
[----:B0123--:R-:W-:Y:S05]  /*20bc0*/  WARPSYNC.COLLECTIVE R15, `(.L_x_5632) ;  /* 0x000000000f087348 */ /* 0x00ffea0003c00000 */
[----:B------:R4:W0:Y:S02]  /*20bd0*/  SHFL.IDX P6, R14, R13, R12, R11 ;  /* 0x0000000c0d0e7389 */ /* 0x00082400000c000b */
[----:B01234-:R-:W-:Y:S01]  /*20be0*/  ENDCOLLECTIVE ;  /* 0x000000000000791b */ /* 0x01ffe20003800000 */
.L_x_5632:
[----:B------:R-:W-:Y:S05]  /*20bf0*/  BSYNC B0 ;  /* 0x0000000000007941 */ /* 0x000fea0003800000 */
.L_x_5631:
[----:B------:R-:W-:Y:S05]  /*20c00*/  BRA `(.L_x_5433) ;  /* 0xffffffa4008c7947 */ /* 0x000fea000383ffff */
.L_x_5438:
[----:B0-----:R0:W1:Y:S02]  /*20c10*/  SYNCS.PHASECHK.TRANS64.TRYWAIT P0, [R5+URZ+0x22820], R0 ;  /* 0x02282000050075a7 */ /* 0x001064000800017f */
[----:B-1----:R-:W-:Y:S05]  /*20c20*/  @!P0 NANOSLEEP.SYNCS 0x989680 ;  /* 0x009896800000895d */ /* 0x002fea0003900000 */
[----:B------:R-:W1:Y:S02]  /*20c30*/  @!P0 SYNCS.PHASECHK.TRANS64 P0, [R5+URZ+0x22820], R0 ;  /* 0x02282000050085a7 */ /* 0x000e64000800007f */
[----:B-1----:R-:W-:Y:S05]  /*20c40*/  @!P0 BRA `(.L_x_5438) ;  /* 0xfffffffc00f08947 */ /* 0x002fea000383ffff */
[----:B------:R-:W-:Y:S05]  /*20c50*/  BRA `(.L_x_5633) ;  /* 0xffffffac00047947 */ /* 0x000fea000383ffff */
.L_x_5439:
        /* <DEDUP_REMOVED lines=11> */
.L_x_5635:
[----:B------:R-:W-:Y:S05]  /*20d10*/  BSYNC B0 ;  /* 0x0000000000007941 */ /* 0x000fea0003800000 */
.L_x_5634:
[----:B------:R-:W-:Y:S05]  /*20d20*/  BRA `(.L_x_5636) ;  /* 0xffffffa800ec7947 */ /* 0x000fea000383ffff */
.L_x_5440:
[----:B------:R-:W-:Y:S01]  /*20d30*/  BSSY B0, `(.L_x_5637) ;  /* 0x0000006000007945 */ /* 0x000fe20003800000 */
[----:B------:R-:W-:-:S07]  /*20d40*/  IMAD.MOV.U32 R15, RZ, RZ, -0x1 ;  /* 0xffffffffff0f7424 */ /* 0x000fce00078e00ff */
[----:B0-234-:R-:W-:Y:S05]  /*20d50*/  WARPSYNC.COLLECTIVE R15, `(.L_x_5638) ;  /* 0x000000000f0c7348 */ /* 0x01dfea0003c00000 */
[----:B------:R-:W-:Y:S02]  /*20d60*/  ELECT P6, UR62, PT ;  /* 0x00000000003e782f */ /* 0x000fe400038c0000 */
[----:B------:R-:W-:Y:S01]  /*20d70*/  MOV R14, UR62 ;  /* 0x0000003e000e7c02 */ /* 0x000fe20008000f00 */
[----:B0-234-:R-:W-:Y:S10]  /*20d80*/  ENDCOLLECTIVE ;  /* 0x000000000000791b */ /* 0x01dff40003800000 */
.L_x_5638:
[----:B------:R-:W-:Y:S05]  /*20d90*/  BSYNC B0 ;  /* 0x0000000000007941 */ /* 0x000fea0003800000 */
.L_x_5637:
[----:B------:R-:W-:Y:S05]  /*20da0*/  BRA `(.L_x_5639) ;  /* 0xffffffa800e07947 */ /* 0x000fea000383ffff */
.L_x_5442:
[----:B0-----:R0:W1:Y:S02]  /*20db0*/  SYNCS.PHASECHK.TRANS64.TRYWAIT P1, [R3+URZ+0x22840], R2 ;  /* 0x02284002030075a7 */ /* 0x001064000802017f */
[----:B-1----:R-:W-:Y:S05]  /*20dc0*/  @!P1 NANOSLEEP.SYNCS 0x989680 ;  /* 0x009896800000995d */ /* 0x002fea0003900000 */
[----:B------:R-:W1:Y:S02]  /*20dd0*/  @!P1 SYNCS.PHASECHK.TRANS64 P1, [R3+URZ+0x22840], R2 ;  /* 0x02284002030095a7 */ /* 0x000e64000802007f */
[----:B-1----:R-:W-:Y:S05]  /*20de0*/  @!P1 BRA `(.L_x_5442) ;  /* 0xfffffffc00f09947 */ /* 0x002fea000383ffff */
[----:B------:R-:W-:Y:S05]  /*20df0*/  BRA `(.L_x_5640) ;  /* 0xffffffa800fc7947 */ /* 0x000fea000383ffff */
.L_x_5444:
[----:B-1----:R1:W0:Y:S02]  /*20e00*/  SYNCS.PHASECHK.TRANS64.TRYWAIT P1, [R5+URZ+0x22840], R0 ;  /* 0x02284000050075a7 */ /* 0x002224000802017f */
[----:B0-----:R-:W-:Y:S05]  /*20e10*/  @!P1 NANOSLEEP.SYNCS 0x989680 ;  /* 0x009896800000995d */ /* 0x001fea0003900000 */
[----:B------:R-:W0:Y:S02]  /*20e20*/  @!P1 SYNCS.PHASECHK.TRANS64 P1, [R5+URZ+0x22840], R0 ;  /* 0x02284000050095a7 */ /* 0x000e24000802007f */
[----:B0-----:R-:W-:Y:S05]  /*20e30*/  @!P1 BRA `(.L_x_5444) ;  /* 0xfffffffc00f09947 */ /* 0x001fea000383ffff */
[----:B------:R-:W-:Y:S05]  /*20e40*/  BRA `(.L_x_5641) ;  /* 0xffffffac00087947 */ /* 0x000fea000383ffff */
.L_x_5446:
[----:B------:R0:W0:Y:S02]  /*20e50*/  SYNCS.PHASECHK.TRANS64.TRYWAIT P1, [R3+URZ+0x22860], R2 ;  /* 0x02286002030075a7 */ /* 0x000024000802017f */
[----:B0-----:R-:W-:Y:S05]  /*20e60*/  @!P1 NANOSLEEP.SYNCS 0x989680 ;  /* 0x009896800000995d */ /* 0x001fea0003900000 */
[----:B------:R-:W0:Y:S02]  /*20e70*/  @!P1 SYNCS.PHASECHK.TRANS64 P1, [R3+URZ+0x22860], R2 ;  /* 0x02286002030095a7 */ /* 0x000e24000802007f */
[----:B0-----:R-:W-:Y:S05]  /*20e80*/  @!P1 BRA `(.L_x_5446) ;  /* 0xfffffffc00f09947 */ /* 0x001fea000383ffff */
[----:B------:R-:W-:Y:S05]  /*20e90*/  BRA `(.L_x_5642) ;  /* 0xffffffac00047947 */ /* 0x000fea000383ffff */
.L_x_5643:
        /* <DEDUP_REMOVED lines=14> */
.L_x_6466:


//--------------------- .text._ZN7cutlass13device_kernelIN5flash11enable_sm90INS1_16FlashAttnFwdSm90INS1_25CollectiveMainloopFwdSm90ILi2EN4cute5tupleIJNS5_1CILi1EEES8_S8_EEENS6_IJNS7_ILi128EEENS7_ILi96EEENS7_ILi64EEEEEELi256ENS_10bfloat16_tEfNS_4arch4Sm90ELb1ELb0ELb1ELb1ELb1ELb0ELb1ELb1ELb0ELb1ELb0ELb0EEENS1_21CollectiveEpilogueFwdINS6_IJSA_NS7_ILi256EEESB_EEES9_SE_SG_Li256ELb1ELb1ELb0ELb0EEENS1_36VarlenDynamicPersistentTileSchedulerILi128ELi96ELi256ELi128ELb0ELb1ELb1ELb1ELb1ELb1EEEEEEEEEvNT_6ParamsE --------------------------
	.section	.text._ZN7cutlass13device_kernelIN5flash11enable_sm90INS1_16FlashAttnFwdSm90INS1_25CollectiveMainloopFwdSm90ILi2EN4cute5tupleIJNS5_1CILi1EEES8_S8_EEENS6_IJNS7_ILi128EEENS7_ILi96EEENS7_ILi64EEEEEELi256ENS_10bfloat16_tEfNS_4arch4Sm90ELb1ELb0ELb1ELb1ELb1ELb0ELb1ELb1ELb0ELb1ELb0ELb0EEENS1_21CollectiveEpilogueFwdINS6_IJSA_NS7_ILi256EEESB_EEES9_SE_SG_Li256ELb1ELb1ELb0ELb0EEENS1_36VarlenDynamicPersistentTileSchedulerILi128ELi96ELi256ELi128ELb0ELb1ELb1ELb1ELb1ELb1EEEEEEEEEvNT_6ParamsE,"ax",@progbits
	.align	128
.text._ZN7cutlass13device_kernelIN5flash11enable_sm90INS1_16FlashAttnFwdSm90INS1_25CollectiveMainloopFwdSm90ILi2EN4cute5tupleIJNS5_1CILi1EEES8_S8_EEENS6_IJNS7_ILi128EEENS7_ILi96EEENS7_ILi64EEEEEELi256ENS_10bfloat16_tEfNS_4arch4Sm90ELb1ELb0ELb1ELb1ELb1ELb0ELb1ELb1ELb0ELb1ELb0ELb0EEENS1_21CollectiveEpilogueFwdINS6_IJSA_NS7_ILi256EEESB_EEES9_SE_SG_Li256ELb1ELb1ELb0ELb0EEENS1_36VarlenDynamicPersistentTileSchedulerILi128ELi96ELi256ELi128ELb0ELb1ELb1ELb1ELb1ELb1EEEEEEEEEvNT_6ParamsE:
        .type           _ZN7cutlass13device_kernelIN5flash11enable_sm90INS1_16FlashAttnFwdSm90INS1_25CollectiveMainloopFwdSm90ILi2EN4cute5tupleIJNS5_1CILi1EEES8_S8_EEENS6_IJNS7_ILi128EEENS7_ILi96EEENS7_ILi64EEEEEELi256ENS_10bfloat16_tEfNS_4arch4Sm90ELb1ELb0ELb1ELb1ELb1ELb0ELb1ELb1ELb0ELb1ELb0ELb0EEENS1_21CollectiveEpilogueFwdINS6_IJSA_NS7_ILi256EEESB_EEES9_SE_SG_Li256ELb1ELb1ELb0ELb0EEENS1_36VarlenDynamicPersistentTileSchedulerILi128ELi96ELi256ELi128ELb0ELb1ELb1ELb1ELb1ELb1EEEEEEEEEvNT_6ParamsE,@function
        .size           _ZN7cutlass13device_kernelIN5flash11enable_sm90INS1_16FlashAttnFwdSm90INS1_25CollectiveMainloopFwdSm90ILi2EN4cute5tupleIJNS5_1CILi1EEES8_S8_EEENS6_IJNS7_ILi128EEENS7_ILi96EEENS7_ILi64EEEEEELi256ENS_10bfloat16_tEfNS_4arch4Sm90ELb1ELb0ELb1ELb1ELb1ELb0ELb1ELb1ELb0ELb1ELb0ELb0EEENS1_21CollectiveEpilogueFwdINS6_IJSA_NS7_ILi256EEESB_EEES9_SE_SG_Li256ELb1ELb1ELb0ELb0EEENS1_36VarlenDynamicPersistentTileSchedulerILi128ELi96ELi256ELi128ELb0ELb1ELb1ELb1ELb1ELb1EEEEEEEEEvNT_6ParamsE,(.L_x_6467 - _ZN7cutlass13device_kernelIN5flash11enable_sm90INS1_16FlashAttnFwdSm90INS1_25CollectiveMainloopFwdSm90ILi2EN4cute5tupleIJNS5_1CILi1EEES8_S8_EEENS6_IJNS7_ILi128EEENS7_ILi96EEENS7_ILi64EEEEEELi256ENS_10bfloat16_tEfNS_4arch4Sm90ELb1ELb0ELb1ELb1ELb1ELb0ELb1ELb1ELb0ELb1ELb0ELb0EEENS1_21CollectiveEpilogueFwdINS6_IJSA_NS7_ILi256EEESB_EEES9_SE_SG_Li256ELb1ELb1ELb0ELb0EEENS1_36VarlenDynamicPersistentTileSchedulerILi128ELi96ELi256ELi128ELb0ELb1ELb1ELb1ELb1ELb1EEEEEEEEEvNT_6ParamsE)
        .other          _ZN7cutlass13device_kernelIN5flash11enable_sm90INS1_16FlashAttnFwdSm90INS1_25CollectiveMainloopFwdSm90ILi2EN4cute5tupleIJNS5_1CILi1EEES8_S8_EEENS6_IJNS7_ILi128EEENS7_ILi96EEENS7_ILi64EEEEEELi256ENS_10bfloat16_tEfNS_4arch4Sm90ELb1ELb0ELb1ELb1ELb1ELb0ELb1ELb1ELb0ELb1ELb0ELb0EEENS1_21CollectiveEpilogueFwdINS6_IJSA_NS7_ILi256EEESB_EEES9_SE_SG_Li256ELb1ELb1ELb0ELb0EEENS1_36VarlenDynamicPersistentTileSchedulerILi128ELi96ELi256ELi128ELb0ELb1ELb1ELb1ELb1ELb1EEEEEEEEEvNT_6ParamsE,@"STO_CUDA_ENTRY STV_DEFAULT"
_ZN7cutlass13device_kernelIN5flash11enable_sm90INS1_16FlashAttnFwdSm90INS1_25CollectiveMainloopFwdSm90ILi2EN4cute5tupleIJNS5_1CILi1EEES8_S8_EEENS6_IJNS7_ILi128EEENS7_ILi96EEENS7_ILi64EEEEEELi256ENS_10bfloat16_tEfNS_4arch4Sm90ELb1ELb0ELb1ELb1ELb1ELb0ELb1ELb1ELb0ELb1ELb0ELb0EEENS1_21CollectiveEpilogueFwdINS6_IJSA_NS7_ILi256EEESB_EEES9_SE_SG_Li256ELb1ELb1ELb0ELb0EEENS1_36VarlenDynamicPersistentTileSchedulerILi128ELi96ELi256ELi128ELb0ELb1ELb1ELb1ELb1ELb1EEEEEEEEEvNT_6ParamsE:
        /* <DEDUP_REMOVED lines=47> */
.L_x_5644:
        /* <DEDUP_REMOVED lines=22> */
.L_x_5645:
        /* <DEDUP_REMOVED lines=18> */
.L_x_5646:
        /* <DEDUP_REMOVED lines=22> */
.L_x_5647:
        /* <DEDUP_REMOVED lines=23> */
.L_x_5648:
        /* <DEDUP_REMOVED lines=10> */
.L_x_5650:
        /* <DEDUP_REMOVED lines=20> */
[----:B------:R-:W-:Y:S01]  /*0a20*/  IMAD.MOV.U32 R225, RZ, RZ, RZ ;  /* 0x000000ffffe17224 */ /* 0x000fe200078e00ff */
[----:B------:R-:W-:Y:S01]  /*0a30*/  R2UR UR6, R14 ;  /* 0x000000000e0672ca */ /* 0x000fe200000e0000 */
[----:B------:R-:W0:Y:S01]  /*0a40*/  S2R R0, SR_TID.X ;  /* 0x0000000000007919 */ /* 0x000e220000002100 */
[----:B------:R-:W-:Y:S01]  /*0a50*/  UMOV UR39, URZ ;  /* 0x0000003f00277c82 */ /* 0x000fe20008000000 */
[----:B------:R-:W-:Y:S01]  /*0a60*/  UMOV UR38, URZ ;  /* 0x0000003f00267c82 */ /* 0x000fe20008000000 */
[----:B0-----:R-:W-:-:S05]  /*0a70*/  VIADD R12, R0, 0xffffff80 ;  /* 0xffffff80000c7836 */ /* 0x001fca0000000000 */
[----:B------:R-:W-:-:S04]  /*0a80*/  SHF.R.S32.HI R0, RZ, 0x1f, R12 ;  /* 0x0000001fff007819 */ /* 0x000fc8000001140c */
[CC--:B------:R-:W-:Y:S02]  /*0a90*/  LEA.HI R4, R0.reuse, R12.reuse, RZ, 0x5 ;  /* 0x0000000c00047211 */ /* 0x0c0fe400078f28ff */
[CC--:B------:R-:W-:Y:S02]  /*0aa0*/  LEA.HI R3, R0.reuse, R12.reuse, RZ, 0x4 ;  /* 0x0000000c00037211 */ /* 0x0c0fe400078f20ff */
[----:B------:R-:W-:Y:S01]  /*0ab0*/  LEA.HI R11, R0, R12, RZ, 0x2 ;  /* 0x0000000c000b7211 */ /* 0x000fe200078f10ff */
[----:B------:R-:W-:Y:S01]  /*0ac0*/  IMAD.SHL.U32 R5, R4, 0x20, RZ ;  /* 0x0000002004057824 */ /* 0x000fe200078e00ff */
[----:B------:R-:W-:Y:S02]  /*0ad0*/  LOP3.LUT R4, R3, 0x3fffff0, RZ, 0xc0, !PT ;  /* 0x03fffff003047812 */ /* 0x000fe400078ec0ff */
[----:B------:R-:W-:Y:S02]  /*0ae0*/  SHF.R.S32.HI R6, RZ, 0x4, R3 ;  /* 0x00000004ff067819 */ /* 0x000fe40000011403 */
[----:B------:R-:W-:Y:S01]  /*0af0*/  LOP3.LUT R11, R11, 0xfffffffc, RZ, 0xc0, !PT ;  /* 0xfffffffc0b0b7812 */ /* 0x000fe200078ec0ff */
[----:B------:R-:W-:Y:S01]  /*0b00*/  IMAD.IADD R4, R12, 0x1, -R4 ;  /* 0x000000010c047824 */ /* 0x000fe200078e0a04 */
[----:B------:R-:W-:-:S02]  /*0b10*/  LEA.HI R3, R3, R6, RZ, 0x1 ;  /* 0x0000000603037211 */ /* 0x000fc400078f08ff */
[----:B------:R-:W-:Y:S01]  /*0b20*/  LOP3.LUT R5, R5, 0xfffffc00, RZ, 0xc0, !PT ;  /* 0xfffffc0005057812 */ /* 0x000fe200078ec0ff */
[----:B------:R-:W-:Y:S01]  /*0b30*/  IMAD.IADD R11, R12, 0x1, -R11 ;  /* 0x000000010c0b7824 */ /* 0x000fe200078e0a0b */
[----:B------:R-:W-:Y:S02]  /*0b40*/  LOP3.LUT R3, R3, 0x1ffffffe, RZ, 0xc0, !PT ;  /* 0x1ffffffe03037812 */ /* 0x000fe400078ec0ff */
[----:B------:R-:W-:Y:S02]  /*0b50*/  LEA R4, R4, R5, 0x6 ;  /* 0x0000000504047211 */ /* 0x000fe400078e30ff */
        /* <DEDUP_REMOVED lines=14> */
[----:B------:R-:W-:-:S02]  /*0c40*/  IADD3 R220, R12, -R220, RZ ;  /* 0x800000dc0cdc7210 */ /* 0x000fc40007ffe0ff */
[----:B------:R-:W-:Y:S02]  /*0c50*/  SHF.R.S32.HI R7, RZ, 0x1f, R226 ;  /* 0x0000001fff077819 */ /* 0x000fe400000114e2 */
[----:B------:R-:W-:Y:S01]  /*0c60*/  LOP3.LUT R2, R2, 0x3fffffe, RZ, 0xc0, !PT ;  /* 0x03fffffe02027812 */ /* 0x000fe200078ec0ff */
[----:B------:R-:W-:Y:S01]  /*0c70*/  IMAD.SHL.U32 R200, R220, 0x8, RZ ;  /* 0x00000008dcc87824 */ /* 0x000fe200078e00ff */
[CC--:B------:R-:W-:Y:S02]  /*0c80*/  LEA.HI R8, R7.reuse, R226.reuse, RZ, 0x2 ;  /* 0x000000e207087211 */ /* 0x0c0fe400078f10ff */
        /* <DEDUP_REMOVED lines=17> */
[----:B------:R-:W-:-:S03]  /*0da0*/  SHF.R.S32.HI R0, RZ, 0x1f, R219 ;  /* 0x0000001fff007819 */ /* 0x000fc600000114db */
[----:B------:R-:W-:Y:S02]  /*0db0*/  IMAD R228, R2, 0x40, R7 ;  /* 0x0000004002e47824 */ /* 0x000fe400078e0207 */
[----:B------:R-:W-:Y:S02]  /*0dc0*/  IMAD.U32 R2, RZ, RZ, UR4 ;  /* 0x00000004ff027e24 */ /* 0x000fe4000f8e00ff */
[----:B------:R-:W-:Y:S02]  /*0dd0*/  IMAD.MOV.U32 R7, RZ, RZ, R15 ;  /* 0x000000ffff077224 */ /* 0x000fe400078e000f */
[----:B------:R-:W-:Y:S01]  /*0de0*/  IMAD R215, R215, 0x8, R228 ;  /* 0x00000008d7d77824 */ /* 0x000fe200078e02e4 */
[----:B------:R0:W-:Y:S02]  /*0df0*/  STL [R1], R2 ;  /* 0x0000000201007387 */ /* 0x0001e40000100800 */
[----:B0-----:R-:W-:-:S07]  /*0e00*/  SHF.R.S32.HI R2, RZ, 0x1f, R217 ;  /* 0x0000001fff027819 */ /* 0x001fce00000114d9 */
.L_x_5711:
[----:B012-4-:R-:W0:Y:S01]  /*0e10*/  LDC.64 R2, c[0x0][0xd88] ;  /* 0x00036200ff027b82 */ /* 0x017e220000000a00 */
[----:B------:R-:W-:Y:S01]  /*0e20*/  ULDC.64 UR8, c[0x0][0xb20] ;  /* 0x0002c80000087ab9 */ /* 0x000fe20000000a00 */
[----:B------:R-:W-:Y:S01]  /*0e30*/  ULDC.64 UR10, c[0x0][0xb10] ;  /* 0x0002c400000a7ab9 */ /* 0x000fe20000000a00 */
[----:B0-----:R-:W-:-:S06]  /*0e40*/  IMAD.WIDE R2, R7, 0x4, R2 ;  /* 0x0000000407027825 */ /* 0x001fcc00078e0202 */
[----:B------:R-:W2:Y:S01]  /*0e50*/  LDG.E R2, desc[UR36][R2.64] ;  /* 0x0000002402027981 */ /* 0x000ea2000c1e1900 */
[----:B------:R-:W-:Y:S01]  /*0e60*/  UISETP.NE.U32.AND UP0, UPT, UR8, URZ, UPT ;  /* 0x0000003f0800728c */ /* 0x000fe2000bf05070 */
[----:B------:R-:W-:Y:S01]  /*0e70*/  MOV R7, RZ ;  /* 0x000000ff00077202 */ /* 0x000fe20000000f00 */
[----:B------:R-:W-:Y:S02]  /*0e80*/  UISETP.NE.U32.AND UP1, UPT, UR10, URZ, UPT ;  /* 0x0000003f0a00728c */ /* 0x000fe4000bf25070 */
[----:B------:R-:W-:Y:S02]  /*0e90*/  UISETP.NE.AND.EX UP0, UPT, UR9, URZ, UPT, UP0 ;  /* 0x0000003f0900728c */ /* 0x000fe4000bf05300 */
[----:B------:R-:W-:-:S04]  /*0ea0*/  UISETP.NE.AND.EX UP1, UPT, UR11, URZ, UPT, UP1 ;  /* 0x0000003f0b00728c */ /* 0x000fc8000bf25310 */
[----:B------:R-:W-:Y:S02]  /*0eb0*/  PLOP3.LUT P0, PT, PT, PT, UP0, 0x80, 0x0 ;  /* 0x000000000000781c */ /* 0x000fe40003f0f008 */
[----:B------:R-:W-:Y:S02]  /*0ec0*/  PLOP3.LUT P2, PT, PT, PT, UP1, 0x80, 0x0 ;  /* 0x000000000000781c */ /* 0x000fe40003f4f018 */
[----:B--2---:R-:W-:-:S13]  /*0ed0*/  R2UR UR4, R2 ;  /* 0x00000000020472ca */ /* 0x004fda00000e0000 */
[----:B------:R-:W-:Y:S02]  /*0ee0*/  USHF.R.S32.HI UR7, URZ, 0x1f, UR4 ;  /* 0x0000001f3f077899 */ /* 0x000fe40008011404 */
[----:B------:R-:W-:Y:S01]  /*0ef0*/  IMAD.U32 R221, RZ, RZ, UR4 ;  /* 0x00000004ffdd7e24 */ /* 0x000fe2000f8e00ff */
[----:B------:R-:W-:-:S04]  /*0f00*/  @UP0 ULEA UR8, UP2, UR4, UR8, 0x2 ;  /* 0x0000000804080291 */ /* 0x000fc8000f84103f */
[----:B------:R-:W-:Y:S02]  /*0f10*/  @UP0 ULEA.HI.X UR9, UR4, UR9, UR7, 0x2, UP2 ;  /* 0x0000000904090291 */ /* 0x000fe400090f1407 */
[----:B------:R-:W-:Y:S01]  /*0f20*/  IMAD.U32 R223, RZ, RZ, UR7 ;  /* 0x00000007ffdf7e24 */ /* 0x000fe2000f8e00ff */
[----:B------:R-:W-:Y:S01]  /*0f30*/  @UP1 ULEA UR10, UP0, UR4, UR10, 0x2 ;  /* 0x0000000a040a1291 */ /* 0x000fe2000f80103f */
[----:B------:R-:W-:-:S03]  /*0f40*/  IMAD.U32 R2, RZ, RZ, UR8 ;  /* 0x00000008ff027e24 */ /* 0x000fc6000f8e00ff */
[----:B------:R-:W-:Y:S01]  /*0f50*/  @UP1 ULEA.HI.X UR11, UR4, UR11, UR7, 0x2, UP0 ;  /* 0x0000000b040b1291 */ /* 0x000fe200080f1407 */
[----:B------:R-:W-:Y:S01]  /*0f60*/  IMAD.U32 R3, RZ, RZ, UR9 ;  /* 0x00000009ff037e24 */ /* 0x000fe2000f8e00ff */
[----:B------:R-:W-:Y:S01]  /*0f70*/  ULDC.64 UR8, c[0x0][0x418] ;  /* 0x0001060000087ab9 */ /* 0x000fe20000000a00 */
[----:B------:R-:W-:Y:S01]  /*0f80*/  IMAD.U32 R4, RZ, RZ, UR10 ;  /* 0x0000000aff047e24 */ /* 0x000fe2000f8e00ff */
[----:B------:R-:W-:Y:S01]  /*0f90*/  ULDC UR4, c[0x0][0x424] ;  /* 0x0001090000047ab9 */ /* 0x000fe20000000800 */
[----:B------:R-:W-:Y:S01]  /*0fa0*/  ULDC UR7, c[0x0][0x2f0] ;  /* 0x0000bc0000077ab9 */ /* 0x000fe20000000800 */
[----:B------:R-:W-:Y:S01]  /*0fb0*/  IMAD.U32 R5, RZ, RZ, UR11 ;  /* 0x0000000bff057e24 */ /* 0x000fe2000f8e00ff */
[----:B------:R0:W5:Y:S04]  /*0fc0*/  @P0 LDG.E R7, desc[UR36][R2.64] ;  /* 0x0000002402070981 */ /* 0x000168000c1e1900 */
[----:B------:R0:W5:Y:S01]  /*0fd0*/  @P2 LDG.E R201, desc[UR36][R4.64] ;  /* 0x0000002404c92981 */ /* 0x000162000c1e1900 */
[----:B------:R-:W-:Y:S01]  /*0fe0*/  UISETP.NE.U32.AND UP0, UPT, UR8, URZ, UPT ;  /* 0x0000003f0800728c */ /* 0x000fe2000bf05070 */
[----:B------:R-:W-:-:S03]  /*0ff0*/  IMAD.U32 R222, RZ, RZ, UR6 ;  /* 0x00000006ffde7e24 */ /* 0x000fc6000f8e00ff */
[----:B------:R-:W-:-:S03]  /*1000*/  UISETP.NE.AND.EX UP0, UPT, UR9, URZ, UPT, UP0 ;  /* 0x0000003f0900728c */ /* 0x000fc6000bf05300 */
[----:B------:R-:W-:Y:S01]  /*1010*/  ULDC.64 UR8, c[0x0][0xb18] ;  /* 0x0002c60000087ab9 */ /* 0x000fe20000000a00 */
[----:B------:R-:W-:Y:S01]  /*1020*/  USEL UR4, UR4, 0x1, UP0 ;  /* 0x0000000104047887 */ /* 0x000fe20008000000 */
[----:B------:R-:W-:-:S03]  /*1030*/  ISETP.NE.U32.AND P1, PT, RZ, UR8, PT ;  /* 0x00000008ff007c0c */ /* 0x000fc6000bf25070 */
[----:B------:R-:W-:Y:S01]  /*1040*/  UIMAD UR4, UR4, UR7, URZ ;  /* 0x00000007040472a4 */ /* 0x000fe2000f8e023f */
[----:B------:R-:W-:Y:S01]  /*1050*/  ISETP.NE.AND.EX P1, PT, RZ, UR9, PT, P1 ;  /* 0x00000009ff007c0c */ /* 0x000fe2000bf25310 */
[----:B0--3--:R-:W-:-:S12]  /*1060*/  @P2 BRA `(.L_x_5651) ;  /* 0x0000000000342947 */ /* 0x009fd80003800000 */
[----:B------:R-:W-:Y:S01]  /*1070*/  ULDC.64 UR6, c[0x0][0xaf8] ;  /* 0x0002be0000067ab9 */ /* 0x000fe20000000a00 */
[----:B-----5:R-:W0:Y:S01]  /*1080*/  LDC R201, c[0x0][0x288] ;  /* 0x0000a200ffc97b82 */ /* 0x020e220000000800 */
[----:B------:R-:W-:-:S04]  /*1090*/  ISETP.NE.U32.AND P0, PT, RZ, UR6, PT ;  /* 0x00000006ff007c0c */ /* 0x000fc8000bf05070 */
[----:B------:R-:W-:-:S13]  /*10a0*/  ISETP.NE.AND.EX P0, PT, RZ, UR7, PT, P0 ;  /* 0x00000007ff007c0c */ /* 0x000fda000bf05300 */
[----:B------:R-:W-:Y:S05]  /*10b0*/  @!P0 BRA `(.L_x_5651) ;  /* 0x0000000000208947 */ /* 0x000fea0003800000 */
[----:B------:R-:W-:Y:S01]  /*10c0*/  R2UR UR10, R221 ;  /* 0x00000000dd0a72ca */ /* 0x000fe200000e0000 */
[----:B------:R-:W-:-:S12]  /*10d0*/  ULDC.64 UR6, c[0x0][0xaf8] ;  /* 0x0002be0000067ab9 */ /* 0x000fd80000000a00 */
[----:B------:R-:W-:-:S06]  /*10e0*/  UIMAD.WIDE UR6, UR10, 0x4, UR6 ;  /* 0x000000040a0678a5 */ /* 0x000fcc000f8e0206 */
[----:B------:R-:W-:Y:S01]  /*10f0*/  IMAD.U32 R2, RZ, RZ, UR6 ;  /* 0x00000006ff027e24 */ /* 0x000fe2000f8e00ff */
[----:B------:R-:W-:-:S05]  /*1100*/  MOV R3, UR7 ;  /* 0x0000000700037c02 */ /* 0x000fca0008000f00 */
[----:B0-----:R-:W2:Y:S04]  /*1110*/  LDG.E R201, desc[UR36][R2.64] ;  /* 0x0000002402c97981 */ /* 0x001ea8000c1e1900 */
[----:B------:R-:W2:Y:S02]  /*1120*/  LDG.E R0, desc[UR36][R2.64+0x4] ;  /* 0x0000042402007981 */ /* 0x000ea4000c1e1900 */
[----:B--2---:R-:W-:-:S07]  /*1130*/  IMAD.IADD R201, R0, 0x1, -R201 ;  /* 0x0000000100c97824 */ /* 0x004fce00078e0ac9 */
.L_x_5651:
[----:B------:R-:W-:Y:S01]  /*1140*/  IMAD.U32 R214, RZ, RZ, UR4 ;  /* 0x00000004ffd67e24 */ /* 0x000fe2000f8e00ff */
[----:B------:R-:W-:Y:S06]  /*1150*/  @!P1 BRA `(.L_x_5652) ;  /* 0x0000000000209947 */ /* 0x000fec0003800000 */
[----:B------:R-:W-:Y:S02]  /*1160*/  R2UR UR6, R221 ;  /* 0x00000000dd0672ca */ /* 0x000fe400000e0000 */
[----:B------:R-:W-:-:S11]  /*1170*/  R2UR UR7, R223 ;  /* 0x00000000df0772ca */ /* 0x000fd600000e0000 */
[----:B------:R-:W-:-:S04]  /*1180*/  ULEA UR4, UP0, UR6, UR8, 0x2 ;  /* 0x0000000806047291 */ /* 0x000fc8000f80103f */
[----:B------:R-:W-:Y:S02]  /*1190*/  ULEA.HI.X UR6, UR6, UR9, UR7, 0x2, UP0 ;  /* 0x0000000906067291 */ /* 0x000fe400080f1407 */
[----:B------:R-:W-:-:S04]  /*11a0*/  IMAD.U32 R2, RZ, RZ, UR4 ;  /* 0x00000004ff027e24 */ /* 0x000fc8000f8e00ff */
[----:B------:R-:W-:-:S05]  /*11b0*/  IMAD.U32 R3, RZ, RZ, UR6 ;  /* 0x00000006ff037e24 */ /* 0x000fca000f8e00ff */
[----:B------:R1:W5:Y:S01]  /*11c0*/  LDG.E R214, desc[UR36][R2.64] ;  /* 0x0000002402d67981 */ /* 0x000362000c1e1900 */
[----:B------:R-:W-:Y:S05]  /*11d0*/  BRA `(.L_x_5653) ;  /* 0x0000000000307947 */ /* 0x000fea0003800000 */
.L_x_5652:
[----:B------:R-:W-:Y:S02]  /*11e0*/  ULDC.64 UR6, c[0x0][0xb00] ;  /* 0x0002c00000067ab9 */ /* 0x000fe40000000a00 */
[----:B------:R-:W-:-:S04]  /*11f0*/  ISETP.NE.U32.AND P0, PT, RZ, UR6, PT ;  /* 0x00000006ff007c0c */ /* 0x000fc8000bf05070 */
[----:B------:R-:W-:-:S13]  /*1200*/  ISETP.NE.AND.EX P0, PT, RZ, UR7, PT, P0 ;  /* 0x00000007ff007c0c */ /* 0x000fda000bf05300 */
[----:B------:R-:W-:Y:S05]  /*1210*/  @!P0 BRA `(.L_x_5653) ;  /* 0x0000000000208947 */ /* 0x000fea0003800000 */
[----:B------:R-:W-:Y:S01]  /*1220*/  R2UR UR4, R221 ;  /* 0x00000000dd0472ca */ /* 0x000fe200000e0000 */
[----:B------:R-:W-:-:S12]  /*1230*/  ULDC.64 UR6, c[0x0][0xb00] ;  /* 0x0002c00000067ab9 */ /* 0x000fd80000000a00 */
[----:B------:R-:W-:-:S06]  /*1240*/  UIMAD.WIDE UR6, UR4, 0x4, UR6 ;  /* 0x00000004040678a5 */ /* 0x000fcc000f8e0206 */
[----:B------:R-:W-:Y:S02]  /*1250*/  IMAD.U32 R2, RZ, RZ, UR6 ;  /* 0x00000006ff027e24 */ /* 0x000fe4000f8e00ff */
[----:B------:R-:W-:-:S05]  /*1260*/  IMAD.U32 R3, RZ, RZ, UR7 ;  /* 0x00000007ff037e24 */ /* 0x000fca000f8e00ff */
[----:B------:R-:W2:Y:S04]  /*1270*/  LDG.E R214, desc[UR36][R2.64] ;  /* 0x0000002402d67981 */ /* 0x000ea8000c1e1900 */
[----:B------:R-:W2:Y:S02]  /*1280*/  LDG.E R5, desc[UR36][R2.64+0x4] ;  /* 0x0000042402057981 */ /* 0x000ea4000c1e1900 */
[----:B--2---:R-:W-:-:S07]  /*1290*/  IADD3 R214, -R214, R5, RZ ;  /* 0x00000005d6d67210 */ /* 0x004fce0007ffe1ff */
.L_x_5653:
[----:B------:R-:W2:Y:S01]  /*12a0*/  LDC R0, c[0x0][0x448] ;  /* 0x00011200ff007b82 */ /* 0x000ea20000000800 */
[----:B------:R-:W-:Y:S01]  /*12b0*/  USHF.L.U32 UR61, UR5, 0x7, URZ ;  /* 0x00000007053d7899 */ /* 0x000fe2000800063f */
[----:B-----5:R-:W-:Y:S01]  /*12c0*/  IMAD.IADD R214, R214, 0x1, -R7 ;  /* 0x00000001d6d67824 */ /* 0x020fe200078e0a07 */
[----:B------:R-:W-:Y:S01]  /*12d0*/  CS2R R148, SRZ ;  /* 0x0000000000947805 */ /* 0x000fe2000001ff00 */
[----:B------:R-:W-:Y:S01]  /*12e0*/  IMAD.MOV.U32 R150, RZ, RZ, RZ ;  /* 0x000000ffff967224 */ /* 0x000fe200078e00ff */
[----:B------:R-:W-:Y:S01]  /*12f0*/  UIADD3 UR4, UR61, 0x7f, URZ ;  /* 0x0000007f3d047890 */ /* 0x000fe2000fffe03f */
[----:B------:R-:W-:Y:S02]  /*1300*/  CS2R R146, SRZ ;  /* 0x0000000000927805 */ /* 0x000fe4000001ff00 */
[----:B01----:R-:W-:Y:S02]  /*1310*/  IADD3 R3, R214, 0x60, -R201 ;  /* 0x00000060d6037810 */ /* 0x003fe40007ffe8c9 */
        /* <DEDUP_REMOVED lines=16> */
[----:B--2---:R-:W-:Y:S01]  /*1420*/  ISETP.NE.AND P0, PT, R0, 0x1, PT ;  /* 0x000000010000780c */ /* 0x004fe20003f05270 */
[----:B------:R-:W-:Y:S01]  /*1430*/  IMAD.U32 R0, RZ, RZ, UR4 ;  /* 0x00000004ff007e24 */ /* 0x000fe2000f8e00ff */
        /* <DEDUP_REMOVED lines=11> */
[----:B------:R-:W0:Y:S01]  /*14f0*/  @P0 LDC R2, c[0x0][0x44c] ;  /* 0x00011300ff020b82 */ /* 0x000e220000000800 */
[----:B------:R-:W-:Y:S02]  /*1500*/  CS2R R92, SRZ ;  /* 0x00000000005c7805 */ /* 0x000fe4000001ff00 */
[----:B------:R-:W-:Y:S02]  /*1510*/  CS2R R90, SRZ ;  /* 0x00000000005a7805 */ /* 0x000fe4000001ff00 */
[----:B------:R-:W-:-:S02]  /*1520*/  CS2R R88, SRZ ;  /* 0x0000000000587805 */ /* 0x000fc4000001ff00 */
[----:B------:R-:W-:Y:S02]  /*1530*/  CS2R R86, SRZ ;  /* 0x0000000000567805 */ /* 0x000fe4000001ff00 */
[----:B------:R-:W-:Y:S02]  /*1540*/  CS2R R84, SRZ ;  /* 0x0000000000547805 */ /* 0x000fe4000001ff00 */
[----:B------:R-:W-:Y:S02]  /*1550*/  CS2R R82, SRZ ;  /* 0x0000000000527805 */ /* 0x000fe4000001ff00 */
[----:B------:R-:W-:Y:S01]  /*1560*/  CS2R R80, SRZ ;  /* 0x0000000000507805 */ /* 0x000fe2000001ff00 */
[----:B------:R-:W1:Y:S01]  /*1570*/  @P0 LDC R5, c[0x0][0x450] ;  /* 0x00011400ff050b82 */ /* 0x000e620000000800 */
        /* <DEDUP_REMOVED lines=15> */
[----:B0-----:R-:W-:Y:S01]  /*1670*/  @P0 IMAD.HI.U32 R2, R2, UR4, RZ ;  /* 0x0000000402020c27 */ /* 0x001fe2000f8e00ff */
[----:B------:R-:W-:Y:S02]  /*1680*/  CS2R R48, SRZ ;  /* 0x0000000000307805 */ /* 0x000fe4000001ff00 */
[----:B------:R-:W-:Y:S02]  /*1690*/  CS2R R42, SRZ ;  /* 0x00000000002a7805 */ /* 0x000fe4000001ff00 */
[----:B------:R-:W-:Y:S02]  /*16a0*/  CS2R R44, SRZ ;  /* 0x00000000002c7805 */ /* 0x000fe4000001ff00 */
[----:B------:R-:W-:Y:S02]  /*16b0*/  CS2R R160, SRZ ;  /* 0x0000000000a07805 */ /* 0x000fe4000001ff00 */
[----:B------:R-:W-:-:S02]  /*16c0*/  CS2R R40, SRZ ;  /* 0x0000000000287805 */ /* 0x000fc4000001ff00 */
[----:B------:R-:W-:Y:S02]  /*16d0*/  CS2R R34, SRZ ;  /* 0x0000000000227805 */ /* 0x000fe4000001ff00 */
[----:B------:R-:W-:Y:S02]  /*16e0*/  CS2R R36, SRZ ;  /* 0x0000000000247805 */ /* 0x000fe4000001ff00 */
[----:B-1----:R-:W-:Y:S01]  /*16f0*/  @P0 SHF.R.U32.HI R0, RZ, R5, R2 ;  /* 0x00000005ff000219 */ /* 0x002fe20000011602 */
[----:B------:R-:W-:Y:S01]  /*1700*/  VIADD R2, R214, 0x5f ;  /* 0x0000005fd6027836 */ /* 0x000fe20000000000 */
[----:B------:R-:W-:Y:S02]  /*1710*/  PLOP3.LUT P0, PT, PT, PT, PT, 0x80, 0x0 ;  /* 0x000000000000781c */ /* 0x000fe40003f0f070 */
[----:B------:R-:W-:Y:S02]  /*1720*/  CS2R R162, SRZ ;  /* 0x0000000000a27805 */ /* 0x000fe4000001ff00 */
[----:B------:R-:W-:Y:S01]  /*1730*/  CS2R R32, SRZ ;  /* 0x0000000000207805 */ /* 0x000fe2000001ff00 */
[----:B------:R-:W-:Y:S01]  /*1740*/  IMAD.IADD R0, R3, 0x1, R0 ;  /* 0x0000000103007824 */ /* 0x000fe200078e0200 */
[----:B------:R-:W-:Y:S01]  /*1750*/  CS2R R26, SRZ ;  /* 0x00000000001a7805 */ /* 0x000fe2000001ff00 */
[----:B------:R-:W-:Y:S01]  /*1760*/  IMAD.HI R2, R2, 0x2aaaaaab, RZ ;  /* 0x2aaaaaab02027827 */ /* 0x000fe200078e02ff */
[----:B------:R-:W-:-:S02]  /*1770*/  CS2R R28, SRZ ;  /* 0x00000000001c7805 */ /* 0x000fc4000001ff00 */
[----:B------:R-:W-:Y:S01]  /*1780*/  CS2R R24, SRZ ;  /* 0x0000000000187805 */ /* 0x000fe2000001ff00 */
[----:B------:R-:W-:Y:S01]  /*1790*/  IMAD.HI R0, R0, 0x2aaaaaab, RZ ;  /* 0x2aaaaaab00007827 */ /* 0x000fe200078e02ff */
[----:B------:R-:W-:-:S04]  /*17a0*/  SHF.R.U32.HI R3, RZ, 0x1f, R2 ;  /* 0x0000001fff037819 */ /* 0x000fc80000011602 */
[----:B------:R-:W-:Y:S02]  /*17b0*/  SHF.R.U32.HI R5, RZ, 0x1f, R0 ;  /* 0x0000001fff057819 */ /* 0x000fe40000011600 */
[----:B------:R-:W-:Y:S02]  /*17c0*/  LEA.HI.SX32 R3, R2, R3, 0x1c ;  /* 0x0000000302037211 */ /* 0x000fe400078fe2ff */
[----:B------:R-:W-:-:S04]  /*17d0*/  LEA.HI.SX32 R0, R0, R5, 0x1c ;  /* 0x0000000500007211 */ /* 0x000fc800078fe2ff */
[----:B------:R-:W-:Y:S02]  /*17e0*/  VIMNMX R203, R3, R0, PT ;  /* 0x0000000003cb7248 */ /* 0x000fe40003fe0100 */
[----:B------:R-:W-:Y:S01]  /*17f0*/  CS2R R2, SRZ ;  /* 0x0000000000027805 */ /* 0x000fe2000001ff00 */
[----:B------:R-:W-:Y:S01]  /*1800*/  IMAD.MOV.U32 R0, RZ, RZ, RZ ;  /* 0x000000ffff007224 */ /* 0x000fe200078e00ff */
[----:B------:R-:W-:-:S13]  /*1810*/  ISETP.GE.AND P1, PT, R203, 0x1, PT ;  /* 0x00000001cb00780c */ /* 0x000fda0003f26270 */
[----:B------:R-:W-:Y:S05]  /*1820*/  @!P1 BRA `(.L_x_5654) ;  /* 0x0000009000f09947 */ /* 0x000fea0003800000 */
        /* <DEDUP_REMOVED lines=20> */
[----:B------:R-:W-:Y:S01]  /*1970*/  IMAD.U32 R23, RZ, RZ, UR5 ;  /* 0x00000005ff177e24 */ /* 0x000fe2000f8e00ff */
[----:B------:R-:W-:Y:S01]  /*1980*/  MOV R22, UR4 ;  /* 0x0000000400167c02 */ /* 0x000fe20008000f00 */
        /* <DEDUP_REMOVED lines=17> */
.L_x_5655:
        /* <DEDUP_REMOVED lines=9> */
.L_x_5802:
[----:B------:R-:W2:Y:S01]  /*1b30*/  LDL R2, [R1] ;  /* 0x0000000001027983 */ /* 0x000ea20000100800 */
[----:B------:R-:W-:Y:S05]  /*1b40*/  WARPSYNC.ALL ;  /* 0x0000000000007948 */ /* 0x000fea0003800000 */
[----:B------:R1:W-:Y:S01]  /*1b50*/  BAR.SYNC.DEFER_BLOCKING R208, 0x100 ;  /* 0x000400d00000751d */ /* 0x0003e20000010000 */
[----:B--2---:R-:W-:-:S13]  /*1b60*/  R2UR UR4, R2 ;  /* 0x00000000020472ca */ /* 0x004fda00000e0000 */
[----:B------:R-:W-:-:S05]  /*1b70*/  IMAD.U32 R2, RZ, RZ, UR4 ;  /* 0x00000004ff027e24 */ /* 0x000fca000f8e00ff */
[----:B------:R-:W-:-:S13]  /*1b80*/  ISETP.NE.AND P0, PT, R2, 0x3, PT ;  /* 0x000000030200780c */ /* 0x000fda0003f05270 */
[----:B-1----:R-:W-:Y:S05]  /*1b90*/  @!P0 BRA `(.L_x_5657) ;  /* 0x0000000000048947 */ /* 0x002fea0003800000 */
[----:B------:R-:W-:Y:S01]  /*1ba0*/  BPT.TRAP 0x1 ;  /* 0x000000040000795c */ /* 0x000fe20000300000 */
.L_x_5657:
[----:B------:R-:W-:Y:S01]  /*1bb0*/  ULEA UR6, UR38, UR40, 0x3 ;  /* 0x0000002826067291 */ /* 0x000fe2000f8e183f */
[----:B------:R-:W-:-:S04]  /*1bc0*/  MOV R2, UR39 ;  /* 0x0000002700027c02 */ /* 0x000fc80008000f00 */
[----:B------:R-:W-:-:S04]  /*1bd0*/  SHF.L.U32 R2, R2, 0x1f, RZ ;  /* 0x0000001f02027819 */ /* 0x000fc800000006ff */
[----:B------:R1:W2:Y:S01]  /*1be0*/  SYNCS.PHASECHK.TRANS64.TRYWAIT P1, [UR6+0x32430], R2 ;  /* 0x03243002ff0075a7 */ /* 0x0002a20008020146 */
[----:B------:R-:W-:Y:S05]  /*1bf0*/  @!P0 BRA `(.L_x_5658) ;  /* 0x0000000000048947 */ /* 0x000fea0003800000 */
[----:B------:R-:W-:Y:S01]  /*1c00*/  BPT.TRAP 0x1 ;  /* 0x000000040000795c */ /* 0x000fe20000300000 */
.L_x_5658:
[----:B--2---:R-:W-:Y:S05]  /*1c10*/  @P1 BRA `(.L_x_5659) ;  /* 0x0000000000081947 */ /* 0x004fea0003800000 */
[----:B------:R-:W2:Y:S02]  /*1c20*/  SYNCS.PHASECHK.TRANS64.TRYWAIT P1, [UR6+0x32430], R2 ;  /* 0x03243002ff0075a7 */ /* 0x000ea40008020146 */
[----:B--2---:R-:W-:Y:S05]  /*1c30*/  @!P1 BRA `(.L_x_5660) ;  /* 0x0000012000bc9947 */ /* 0x004fea0003800000 */
.L_x_5659:
        /* <DEDUP_REMOVED lines=40> */
[----:B------:R-:W-:Y:S01]  /*1ec0*/  IMAD.U32 R14, RZ, RZ, UR8 ;  /* 0x00000008ff0e7e24 */ /* 0x000fe2000f8e00ff */
[----:B------:R-:W-:Y:S01]  /*1ed0*/  MOV R15, UR9 ;  /* 0x00000009000f7c02 */ /* 0x000fe20008000f00 */
[----:B------:R-:W-:Y:S02]  /*1ee0*/  WARPGROUP.DEPBAR.LE gsb0, 0x0 ;  /* 0x00008000000079c5 */ /* 0x000fe40000010000 */
[----:B------:R-:W-:-:S06]  /*1ef0*/  WARPGROUP.ARRIVE ;  /* 0x00000000000079c5 */ /* 0x000fcc0000000000 */
[----:B------:R-:W-:Y:S03]  /*1f00*/  HGMMA.64x96x16.F32.BF16 R24, gdesc[UR8], R24, gsb0 ;  /* 0x01600000081879f0 */ /* 0x000fe60008001818 */
[----:B------:R-:W-:Y:S02]  /*1f10*/  WARPGROUP.DEPBAR.LE gsb0, 0x0 ;  /* 0x00008000000079c5 */ /* 0x000fe40000010000 */
[----:B------:R-:W2:Y:S02]  /*1f20*/  SYNCS.PHASECHK.TRANS64.TRYWAIT P1, [UR40+0x32410], R0 ;  /* 0x03241000ff0075a7 */ /* 0x000ea40008020168 */
[----:B--2---:R-:W-:Y:S05]  /*1f30*/  @!P1 BRA `(.L_x_5661) ;  /* 0x0000012000149947 */ /* 0x004fea0003800000 */
.L_x_5803:
[----:B------:R-:W-:Y:S05]  /*1f40*/  @!P0 BRA `(.L_x_5662) ;  /* 0x0000000000048947 */ /* 0x000fea0003800000 */
[----:B------:R-:W-:Y:S01]  /*1f50*/  BPT.TRAP 0x1 ;  /* 0x000000040000795c */ /* 0x000fe20000300000 */
.L_x_5662:
[----:B------:R2:W3:Y:S01]  /*1f60*/  SYNCS.PHASECHK.TRANS64.TRYWAIT P1, [UR6+0x32450], R2 ;  /* 0x03245002ff0075a7 */ /* 0x0004e20008020146 */
[----:B------:R-:W-:Y:S05]  /*1f70*/  @!P0 BRA `(.L_x_5663) ;  /* 0x0000000000048947 */ /* 0x000fea0003800000 */
[----:B------:R-:W-:Y:S01]  /*1f80*/  BPT.TRAP 0x1 ;  /* 0x000000040000795c */ /* 0x000fe20000300000 */
.L_x_5663:
[----:B---3--:R-:W-:Y:S05]  /*1f90*/  @P1 BRA `(.L_x_5664) ;  /* 0x0000000000081947 */ /* 0x008fea0003800000 */
[----:B------:R-:W3:Y:S02]  /*1fa0*/  SYNCS.PHASECHK.TRANS64.TRYWAIT P1, [UR6+0x32450], R2 ;  /* 0x03245002ff0075a7 */ /* 0x000ee40008020146 */
[----:B---3--:R-:W-:Y:S05]  /*1fb0*/  @!P1 BRA `(.L_x_5665) ;  /* 0x00000120000c9947 */ /* 0x008fea0003800000 */
.L_x_5664:
        /* <DEDUP_REMOVED lines=28> */
[----:B------:R-:W-:Y:S01]  /*2180*/  IMAD.U32 R10, RZ, RZ, UR12 ;  /* 0x0000000cff0a7e24 */ /* 0x000fe2000f8e00ff */
        /* <DEDUP_REMOVED lines=113> */
.L_x_5666:
[----:B------:R-:W1:Y:S01]  /*28a0*/  LDC R4, c[0x0][0x448] ;  /* 0x00011200ff047b82 */ /* 0x000e620000000800 */
[----:B------:R-:W-:Y:S01]  /*28b0*/  ULDC UR4, c[0x0][0xad0] ;  /* 0x0002b40000047ab9 */ /* 0x000fe20000000800 */
[----:B------:R-:W-:Y:S01]  /*28c0*/  ULDC UR5, c[0x0][0xa80] ;  /* 0x0002a00000057ab9 */ /* 0x000fe20000000800 */
[----:B------:R-:W-:Y:S01]  /*28d0*/  FMUL.FTZ R24, R24, UR4 ;  /* 0x0000000418187c20 */ /* 0x000fe20008410000 */
[----:B------:R-:W-:Y:S01]  /*28e0*/  FMUL.FTZ R25, R25, UR4 ;  /* 0x0000000419197c20 */ /* 0x000fe20008410000 */
[----:B------:R-:W-:Y:S01]  /*28f0*/  FMUL.FTZ R32, R32, UR4 ;  /* 0x0000000420207c20 */ /* 0x000fe20008410000 */
[----:B------:R-:W-:Y:S01]  /*2900*/  FMUL.FTZ R33, R33, UR4 ;  /* 0x0000000421217c20 */ /* 0x000fe20008410000 */
[----:B------:R2:W3:Y:S01]  /*2910*/  MUFU.TANH R72, R24 ;  /* 0x0000001800487308 */ /* 0x0004e20000002400 */
[----:B------:R-:W-:Y:S01]  /*2920*/  FMUL.FTZ R28, R28, UR4 ;  /* 0x000000041c1c7c20 */ /* 0x000fe20008410000 */
[----:B------:R-:W-:Y:S01]  /*2930*/  FMUL.FTZ R36, R36, UR4 ;  /* 0x0000000424247c20 */ /* 0x000fe20008410000 */
[----:B------:R-:W-:Y:S01]  /*2940*/  FMUL.FTZ R41, R41, UR4 ;  /* 0x0000000429297c20 */ /* 0x000fe20008410000 */
[----:B------:R-:W-:Y:S01]  /*2950*/  FMUL.FTZ R44, R44, UR4 ;  /* 0x000000042c2c7c20 */ /* 0x000fe20008410000 */
[----:B------:R-:W-:Y:S01]  /*2960*/  FMUL.FTZ R37, R37, UR4 ;  /* 0x0000000425257c20 */ /* 0x000fe20008410000 */
[----:B------:R-:W-:Y:S01]  /*2970*/  FMUL.FTZ R45, R45, UR4 ;  /* 0x000000042d2d7c20 */ /* 0x000fe20008410000 */
[----:B------:R-:W-:Y:S01]  /*2980*/  FMUL.FTZ R52, R52, UR4 ;  /* 0x0000000434347c20 */ /* 0x000fe20008410000 */
[----:B------:R4:W5:Y:S01]  /*2990*/  MUFU.TANH R73, R25 ;  /* 0x0000001900497308 */ /* 0x0009620000002400 */
        /* <DEDUP_REMOVED lines=8> */
[----:B-1----:R-:W-:Y:S01]  /*2a20*/  ISETP.NE.AND P6, PT, R4, 0x1, PT ;  /* 0x000000010400780c */ /* 0x002fe20003fc5270 */
[----:B------:R-:W-:-:S02]  /*2a30*/  VIADD R4, R215, UR61 ;  /* 0x0000003dd7047c36 */ /* 0x000fc40008000000 */
        /* <DEDUP_REMOVED lines=11> */
[----:B------:R-:W3:Y:S01]  /*2af0*/  @P6 LDC R5, c[0x0][0x44c] ;  /* 0x00011300ff056b82 */ /* 0x000ee20000000800 */
[----:B------:R-:W-:Y:S01]  /*2b00*/  FMUL.FTZ R49, R49, UR4 ;  /* 0x0000000431317c20 */ /* 0x000fe20008410000 */
[----:B------:R-:W-:Y:S01]  /*2b10*/  MUFU.TANH R28, R28 ;  /* 0x0000001c001c7308 */ /* 0x000fe20000002400 */
[----:B------:R-:W-:Y:S01]  /*2b20*/  FMUL.FTZ R39, R39, UR4 ;  /* 0x0000000427277c20 */ /* 0x000fe20008410000 */
[----:B------:R-:W-:Y:S01]  /*2b30*/  FMUL.FTZ R60, R60, UR4 ;  /* 0x000000043c3c7c20 */ /* 0x000fe20008410000 */
[----:B------:R-:W-:Y:S01]  /*2b40*/  FMUL.FTZ R42, R42, UR4 ;  /* 0x000000042a2a7c20 */ /* 0x000fe20008410000 */
[----:B------:R-:W-:Y:S01]  /*2b50*/  FMUL.FTZ R43, R43, UR4 ;  /* 0x000000042b2b7c20 */ /* 0x000fe20008410000 */
[----:B------:R-:W-:Y:S01]  /*2b60*/  FMUL.FTZ R46, R46, UR4 ;  /* 0x000000042e2e7c20 */ /* 0x000fe20008410000 */
[----:B--2---:R-:W2:Y:S01]  /*2b70*/  @P6 LDC R24, c[0x0][0x450] ;  /* 0x00011400ff186b82 */ /* 0x004ea20000000800 */
        /* <DEDUP_REMOVED lines=15> */
[----:B---3--:R-:W-:-:S04]  /*2c70*/  @P6 IMAD.HI.U32 R5, R4, R5, RZ ;  /* 0x0000000504056227 */ /* 0x008fc800078e00ff */
[----:B------:R-:W-:Y:S01]  /*2c80*/  FMUL.FTZ R71, R71, UR4 ;  /* 0x0000000447477c20 */ /* 0x000fe20008410000 */
[----:B------:R-:W3:Y:S01]  /*2c90*/  MUFU.TANH R44, R44 ;  /* 0x0000002c002c7308 */ /* 0x000ee20000002400 */
[----:B------:R-:W-:Y:S02]  /*2ca0*/  UIADD3 UR10, UR6, 0x32440, URZ ;  /* 0x00032440060a7890 */ /* 0x000fe4000fffe03f */
[----:B------:R-:W-:Y:S02]  /*2cb0*/  ULOP3.LUT UR7, UR7, 0x3000000, URZ, 0xfc, !UPT ;  /* 0x0300000007077892 */ /* 0x000fe4000f8efc3f */
[----:B------:R-:W-:Y:S01]  /*2cc0*/  UPRMT UR10, UR48, 0x654, UR10 ;  /* 0x00000654300a7896 */ /* 0x000fe2000800000a */
[----:B--2---:R-:W-:Y:S01]  /*2cd0*/  @P6 SHF.R.U32.HI R4, RZ, R24, R5 ;  /* 0x00000018ff046219 */ /* 0x004fe20000011605 */
[----:B------:R-:W-:Y:S01]  /*2ce0*/  IMAD R5, R203, -0x60, R214 ;  /* 0xffffffa0cb057824 */ /* 0x000fe200078e02d6 */
[----:B------:R-:W-:Y:S01]  /*2cf0*/  MUFU.TANH R37, R37 ;  /* 0x0000002500257308 */ /* 0x000fe20000002400 */
[----:B------:R-:W-:-:S02]  /*2d00*/  UIMAD UR4, UR38, 0xc00, UR7 ;  /* 0x00000c00260478a4 */ /* 0x000fc4000f8e0207 */
[----:B------:R-:W2:Y:S01]  /*2d10*/  SHFL.IDX PT, R21, R4, RZ, 0x1c1f ;  /* 0x001c1fff04157589 */ /* 0x000ea200000e0000 */
[----:B------:R-:W-:Y:S01]  /*2d20*/  VIADD R5, R5, 0x60 ;  /* 0x0000006005057836 */ /* 0x000fe20000000000 */
[----:B------:R-:W-:Y:S01]  /*2d30*/  UMOV UR11, 0x40000040 ;  /* 0x40000040000b7882 */ /* 0x000fe20000000000 */
[----:B------:R-:W-:Y:S01]  /*2d40*/  SYNCS.ARRIVE.TRANS64.RED.A1T0 RZ, [UR10], RZ ;  /* 0x000000ffffff79a7 */ /* 0x000fe2000810040a */
[----:B----4-:R4:W5:Y:S01]  /*2d50*/  SHFL.IDX PT, R25, R4, 0x1, 0x1c1f ;  /* 0x003c1f0004197f89 */ /* 0x01096200000e0000 */
[----:B------:R-:W-:Y:S01]  /*2d60*/  IMAD R24, R216, -0x2, R5 ;  /* 0xfffffffed8187824 */ /* 0x000fe200078e0205 */
[----:B------:R-:W3:Y:S01]  /*2d70*/  MUFU.TANH R45, R45 ;  /* 0x0000002d002d7308 */ /* 0x000ee20000002400 */
[----:B------:R-:W-:-:S03]  /*2d80*/  UMOV UR10, UR4 ;  /* 0x00000004000a7c82 */ /* 0x000fc60008000000 */
[----:B------:R-:W-:-:S04]  /*2d90*/  IADD3 R5, -R201, 0x1, R24 ;  /* 0x00000001c9057810 */ /* 0x000fc80007ffe118 */
[----:B------:R-:W3:Y:S08]  /*2da0*/  MUFU.TANH R52, R52 ;  /* 0x0000003400347308 */ /* 0x000ef00000002400 */
[----:B------:R-:W3:Y:S01]  /*2db0*/  MUFU.TANH R53, R53 ;  /* 0x0000003500357308 */ /* 0x000ee20000002400 */
[----:B--2---:R-:W-:-:S04]  /*2dc0*/  VIADDMNMX R21, R21, R5, R24, PT ;  /* 0x0000000515157246 */ /* 0x004fc80003800118 */
[----:B------:R-:W-:-:S03]  /*2dd0*/  ISETP.GT.AND P5, PT, R21, RZ, PT ;  /* 0x000000ff1500720c */ /* 0x000fc60003fa4270 */
[----:B------:R-:W-:Y:S01]  /*2de0*/  MUFU.TANH R29, R29 ;  /* 0x0000001d001d7308 */ /* 0x000fe20000002400 */
[C---:B------:R-:W-:Y:S02]  /*2df0*/  ISETP.GT.AND P4, PT, R21.reuse, 0x1, PT ;  /* 0x000000011500780c */ /* 0x040fe40003f84270 */
[----:B----4-:R-:W-:Y:S02]  /*2e00*/  FSEL R4, R72, -INF , P5 ;  /* 0xff80000048047808 */ /* 0x010fe40002800000 */
[C---:B------:R-:W-:Y:S02]  /*2e10*/  ISETP.GT.AND P2, PT, R21.reuse, 0x10, PT ;  /* 0x000000101500780c */ /* 0x040fe40003f44270 */
[----:B------:R-:W-:Y:S01]  /*2e20*/  ISETP.GT.AND P5, PT, R21, 0x11, PT ;  /* 0x000000111500780c */ /* 0x000fe20003fa4270 */
[----:B------:R-:W-:Y:S01]  /*2e30*/  MUFU.TANH R48, R48 ;  /* 0x0000003000307308 */ /* 0x000fe20000002400 */
[----:B-----5:R-:W-:Y:S02]  /*2e40*/  VIADDMNMX R25, R25, R5, R24, PT ;  /* 0x0000000519197246 */ /* 0x020fe40003800118 */
[----:B------:R-:W-:-:S02]  /*2e50*/  ISETP.GT.AND P3, PT, R21, 0x8, PT ;  /* 0x000000081500780c */ /* 0x000fc40003f64270 */
[----:B------:R-:W-:Y:S02]  /*2e60*/  FSEL R24, R73, -INF , P4 ;  /* 0xff80000049187808 */ /* 0x000fe40002000000 */
[----:B------:R-:W-:Y:S01]  /*2e70*/  ISETP.GT.AND P4, PT, R21, 0x18, PT ;  /* 0x000000181500780c */ /* 0x000fe20003f84270 */
[----:B------:R-:W2:Y:S01]  /*2e80*/  MUFU.TANH R56, R56 ;  /* 0x0000003800387308 */ /* 0x000ea20000002400 */
[----:B0-----:R-:W-:Y:S02]  /*2e90*/  FSEL R171, R32, -INF , P2 ;  /* 0xff80000020ab7808 */ /* 0x001fe40001000000 */
[----:B-1----:R-:W-:Y:S02]  /*2ea0*/  FSEL R172, R33, -INF , P5 ;  /* 0xff80000021ac7808 */ /* 0x002fe40002800000 */
[C---:B------:R-:W-:Y:S02]  /*2eb0*/  ISETP.GT.AND P2, PT, R21.reuse, 0x21, PT ;  /* 0x000000211500780c */ /* 0x040fe40003f44270 */
[----:B------:R-:W-:Y:S01]  /*2ec0*/  ISETP.GT.AND P5, PT, R21, 0x28, PT ;  /* 0x000000281500780c */ /* 0x000fe20003fa4270 */
[----:B------:R-:W0:Y:S01]  /*2ed0*/  MUFU.TANH R61, R61 ;  /* 0x0000003d003d7308 */ /* 0x000e220000002400 */
[----:B------:R-:W-:-:S02]  /*2ee0*/  FSEL R173, R36, -INF , P4 ;  /* 0xff80000024ad7808 */ /* 0x000fc40002000000 */
[----:B------:R-:W-:Y:S02]  /*2ef0*/  ISETP.GT.AND P4, PT, R21, 0x29, PT ;  /* 0x000000291500780c */ /* 0x000fe40003f84270 */
[----:B------:R-:W-:Y:S02]  /*2f00*/  FSEL R181, R41, -INF , P2 ;  /* 0xff80000029b57808 */ /* 0x000fe40001000000 */
[----:B---3--:R-:W-:Y:S01]  /*2f10*/  FSEL R183, R44, -INF , P5 ;  /* 0xff8000002cb77808 */ /* 0x008fe20002800000 */
[----:B------:R-:W1:Y:S01]  /*2f20*/  MUFU.TANH R64, R64 ;  /* 0x0000004000407308 */ /* 0x000e620000002400 */
[C---:B------:R-:W-:Y:S02]  /*2f30*/  ISETP.GT.AND P2, PT, R21.reuse, 0x38, PT ;  /* 0x000000381500780c */ /* 0x040fe40003f44270 */
[C---:B------:R-:W-:Y:S02]  /*2f40*/  ISETP.GT.AND P5, PT, R21.reuse, 0x39, PT ;  /* 0x000000391500780c */ /* 0x040fe40003fa4270 */
[----:B------:R-:W-:-:S02]  /*2f50*/  ISETP.GT.AND P1, PT, R21, 0x9, PT ;  /* 0x000000091500780c */ /* 0x000fc40003f24270 */
[----:B------:R-:W-:Y:S01]  /*2f60*/  FMNMX.FTZ R5, R4, R24, !PT ;  /* 0x0000001804057209 */ /* 0x000fe20007810000 */
[----:B------:R-:W3:Y:S01]  /*2f70*/  MUFU.TANH R57, R57 ;  /* 0x0000003900397308 */ /* 0x000ee20000002400 */
[----:B------:R-:W-:Y:S02]  /*2f80*/  FSEL R185, R45, -INF , P4 ;  /* 0xff8000002db97808 */ /* 0x000fe40002000000 */
[----:B------:R-:W-:Y:S02]  /*2f90*/  ISETP.GT.AND P4, PT, R21, 0x40, PT ;  /* 0x000000401500780c */ /* 0x000fe40003f84270 */
[----:B------:R-:W-:Y:S02]  /*2fa0*/  FSEL R205, R52, -INF , P2 ;  /* 0xff80000034cd7808 */ /* 0x000fe40001000000 */
[----:B------:R-:W-:Y:S01]  /*2fb0*/  FSEL R207, R53, -INF , P5 ;  /* 0xff80000035cf7808 */ /* 0x000fe20002800000 */
[----:B------:R4:W-:Y:S01]  /*2fc0*/  MUFU.TANH R74, R26 ;  /* 0x0000001a004a7308 */ /* 0x0009e20000002400 */
[----:B------:R-:W-:-:S02]  /*2fd0*/  ISETP.GT.AND P2, PT, R21, 0x49, PT ;  /* 0x000000491500780c */ /* 0x000fc40003f44270 */
[C---:B------:R-:W-:Y:S02]  /*2fe0*/  ISETP.GT.AND P5, PT, R21.reuse, 0x50, PT ;  /* 0x000000501500780c */ /* 0x040fe40003fa4270 */
[----:B--2---:R-:W-:Y:S02]  /*2ff0*/  FSEL R195, R56, -INF , P4 ;  /* 0xff80000038c37808 */ /* 0x004fe40002000000 */
[C---:B------:R-:W-:Y:S01]  /*3000*/  ISETP.GT.AND P4, PT, R21.reuse, 0x51, PT ;  /* 0x000000511500780c */ /* 0x040fe20003f84270 */
[----:B------:R-:W2:Y:S01]  /*3010*/  MUFU.TANH R65, R65 ;  /* 0x0000004100417308 */ /* 0x000ea20000002400 */
[----:B----4-:R-:W-:Y:S02]  /*3020*/  FSEL R26, R28, -INF , P3 ;  /* 0xff8000001c1a7808 */ /* 0x010fe40001800000 */
[----:B------:R-:W-:Y:S02]  /*3030*/  ISETP.GT.AND P3, PT, R21, 0x19, PT ;  /* 0x000000191500780c */ /* 0x000fe40003f64270 */
[----:B------:R-:W-:-:S02]  /*3040*/  FSEL R28, R29, -INF , P1 ;  /* 0xff8000001d1c7808 */ /* 0x000fc40000800000 */
[----:B------:R-:W-:Y:S01]  /*3050*/  FSEL R174, R37, -INF , P3 ;  /* 0xff80000025ae7808 */ /* 0x000fe20001800000 */
[----:B------:R-:W4:Y:S01]  /*3060*/  MUFU.TANH R75, R27 ;  /* 0x0000001b004b7308 */ /* 0x000f220000002400 */
[C---:B------:R-:W-:Y:S02]  /*3070*/  ISETP.GT.AND P3, PT, R21.reuse, 0x30, PT ;  /* 0x000000301500780c */ /* 0x040fe40003f64270 */
[----:B------:R-:W-:Y:S02]  /*3080*/  FMNMX.FTZ R5, R26, R5, !PT ;  /* 0x000000051a057209 */ /* 0x000fe40007810000 */
[----:B------:R-:W-:Y:S02]  /*3090*/  FSEL R202, R48, -INF , P3 ;  /* 0xff80000030ca7808 */ /* 0x000fe40001800000 */
[----:B------:R-:W-:Y:S01]  /*30a0*/  ISETP.GT.AND P3, PT, R21, 0x41, PT ;  /* 0x000000411500780c */ /* 0x000fe20003f64270 */
[----:B------:R-:W5:Y:S01]  /*30b0*/  MUFU.TANH R68, R68 ;  /* 0x0000004400447308 */ /* 0x000f620000002400 */
[----:B0-----:R-:W-:-:S02]  /*30c0*/  FSEL R192, R61, -INF , P2 ;  /* 0xff8000003dc07808 */ /* 0x001fc40001000000 */
[----:B-1----:R-:W-:Y:S02]  /*30d0*/  FSEL R161, R64, -INF , P5 ;  /* 0xff80000040a17808 */ /* 0x002fe40002800000 */
[C---:B------:R-:W-:Y:S02]  /*30e0*/  ISETP.GT.AND P2, PT, R25.reuse, RZ, PT ;  /* 0x000000ff1900720c */ /* 0x040fe40003f44270 */
[----:B------:R-:W-:Y:S01]  /*30f0*/  ISETP.GT.AND P5, PT, R25, 0x1, PT ;  /* 0x000000011900780c */ /* 0x000fe20003fa4270 */
[----:B------:R0:W1:Y:S01]  /*3100*/  MUFU.TANH R76, R30 ;  /* 0x0000001e004c7308 */ /* 0x0000620000002400 */
[----:B---3--:R-:W-:Y:S02]  /*3110*/  FSEL R187, R57, -INF , P3 ;  /* 0xff80000039bb7808 */ /* 0x008fe40001800000 */
[----:B------:R-:W-:Y:S02]  /*3120*/  ISETP.GT.AND P3, PT, R21, 0x58, PT ;  /* 0x000000581500780c */ /* 0x000fe40003f64270 */
[----:B--2---:R-:W-:-:S02]  /*3130*/  FSEL R162, R65, -INF , P4 ;  /* 0xff80000041a27808 */ /* 0x004fc40002000000 */
[----:B------:R-:W-:Y:S01]  /*3140*/  ISETP.GT.AND P4, PT, R25, 0x8, PT ;  /* 0x000000081900780c */ /* 0x000fe20003f84270 */
[----:B------:R1:W2:Y:S01]  /*3150*/  MUFU.TANH R77, R31 ;  /* 0x0000001f004d7308 */ /* 0x0002a20000002400 */
[----:B0-----:R-:W-:Y:S02]  /*3160*/  FMNMX.FTZ R30, R28, R5, !PT ;  /* 0x000000051c1e7209 */ /* 0x001fe40007810000 */
[----:B------:R-:W-:Y:S02]  /*3170*/  FSEL R27, R74, -INF , P2 ;  /* 0xff8000004a1b7808 */ /* 0x000fe40001000000 */
[----:B------:R-:W-:Y:S02]  /*3180*/  FMNMX.FTZ R5, R171, R30, !PT ;  /* 0x0000001eab057209 */ /* 0x000fe40007810000 */
[----:B----4-:R-:W-:Y:S01]  /*3190*/  FSEL R29, R75, -INF , P5 ;  /* 0xff8000004b1d7808 */ /* 0x010fe20002800000 */
[----:B------:R-:W0:Y:S01]  /*31a0*/  MUFU.TANH R40, R40 ;  /* 0x0000002800287308 */ /* 0x000e220000002400 */
[----:B-----5:R-:W-:-:S02]  /*31b0*/  FSEL R163, R68, -INF , P3 ;  /* 0xff80000044a37808 */ /* 0x020fc40001800000 */
[----:B------:R-:W-:Y:S02]  /*31c0*/  FMNMX.FTZ R32, R172, R5, !PT ;  /* 0x00000005ac207209 */ /* 0x000fe40007810000 */
[----:B------:R-:W-:Y:S02]  /*31d0*/  ISETP.GT.AND P3, PT, R25, 0x9, PT ;  /* 0x000000091900780c */ /* 0x000fe40003f64270 */
[----:B-1----:R-:W-:Y:S01]  /*31e0*/  FSEL R31, R76, -INF , P4 ;  /* 0xff8000004c1f7808 */ /* 0x002fe20002000000 */
[----:B------:R-:W1:Y:S01]  /*31f0*/  MUFU.TANH R34, R34 ;  /* 0x0000002200227308 */ /* 0x000e620000002400 */
[----:B------:R-:W-:Y:S02]  /*3200*/  FMNMX.FTZ R30, R27, R29, !PT ;  /* 0x0000001d1b1e7209 */ /* 0x000fe40007810000 */
[----:B------:R-:W-:Y:S02]  /*3210*/  ISETP.GT.AND P1, PT, R21, 0x20, PT ;  /* 0x000000201500780c */ /* 0x000fe40003f24270 */
[----:B------:R-:W-:-:S02]  /*3220*/  FMNMX.FTZ R5, R173, R32, !PT ;  /* 0x00000020ad057209 */ /* 0x000fc40007810000 */
[----:B------:R-:W-:Y:S01]  /*3230*/  ISETP.GT.AND P2, PT, R25, 0x10, PT ;  /* 0x000000101900780c */ /* 0x000fe20003f44270 */
[----:B------:R-:W3:Y:S01]  /*3240*/  MUFU.TANH R35, R35 ;  /* 0x0000002300237308 */ /* 0x000ee20000002400 */
[----:B--2---:R-:W-:Y:S02]  /*3250*/  FSEL R33, R77, -INF , P3 ;  /* 0xff8000004d217808 */ /* 0x004fe40001800000 */
[----:B------:R-:W-:Y:S02]  /*3260*/  FMNMX.FTZ R30, R31, R30, !PT ;  /* 0x0000001e1f1e7209 */ /* 0x000fe40007810000 */
[----:B0-----:R-:W-:Y:S02]  /*3270*/  FSEL R179, R40, -INF , P1 ;  /* 0xff80000028b37808 */ /* 0x001fe40000800000 */
[----:B------:R-:W-:Y:S01]  /*3280*/  FMNMX.FTZ R32, R174, R5, !PT ;  /* 0x00000005ae207209 */ /* 0x000fe20007810000 */
[----:B------:R-:W0:Y:S01]  /*3290*/  MUFU.TANH R38, R38 ;  /* 0x0000002600267308 */ /* 0x000e220000002400 */
[----:B------:R-:W-:-:S02]  /*32a0*/  ISETP.GT.AND P4, PT, R25, 0x11, PT ;  /* 0x000000111900780c */ /* 0x000fc40003f84270 */
[----:B-1----:R-:W-:Y:S02]  /*32b0*/  FSEL R175, R34, -INF , P2 ;  /* 0xff80000022af7808 */ /* 0x002fe40001000000 */
[----:B------:R-:W-:Y:S02]  /*32c0*/  FMNMX.FTZ R30, R33, R30, !PT ;  /* 0x0000001e211e7209 */ /* 0x000fe40007810000 */
[----:B------:R-:W-:Y:S01]  /*32d0*/  FMNMX.FTZ R32, R179, R32, !PT ;  /* 0x00000020b3207209 */ /* 0x000fe20007810000 */
[----:B------:R-:W1:Y:S01]  /*32e0*/  MUFU.TANH R49, R49 ;  /* 0x0000003100317308 */ /* 0x000e620000002400 */
[----:B------:R-:W-:Y:S02]  /*32f0*/  ISETP.GT.AND P1, PT, R21, 0x31, PT ;  /* 0x000000311500780c */ /* 0x000fe40003f24270 */
[----:B------:R-:W-:Y:S02]  /*3300*/  ISETP.GT.AND P3, PT, R25, 0x18, PT ;  /* 0x000000181900780c */ /* 0x000fe40003f64270 */
[----:B---3--:R-:W-:-:S02]  /*3310*/  FSEL R176, R35, -INF , P4 ;  /* 0xff80000023b07808 */ /* 0x008fc40002000000 */
[----:B------:R-:W-:Y:S01]  /*3320*/  FMNMX.FTZ R5, R175, R30, !PT ;  /* 0x0000001eaf057209 */ /* 0x000fe20007810000 */
[----:B------:R-:W2:Y:S01]  /*3330*/  MUFU.TANH R39, R39 ;  /* 0x0000002700277308 */ /* 0x000ea20000002400 */
[----:B------:R-:W-:Y:S02]  /*3340*/  FMNMX.FTZ R32, R181, R32, !PT ;  /* 0x00000020b5207209 */ /* 0x000fe40007810000 */
[----:B------:R-:W-:Y:S02]  /*3350*/  ISETP.GT.AND P2, PT, R25, 0x19, PT ;  /* 0x000000191900780c */ /* 0x000fe40003f44270 */
[----:B0-----:R-:W-:Y:S02]  /*3360*/  FSEL R177, R38, -INF , P3 ;  /* 0xff80000026b17808 */ /* 0x001fe40001800000 */
[----:B------:R-:W-:Y:S01]  /*3370*/  FMNMX.FTZ R30, R176, R5, !PT ;  /* 0x00000005b01e7209 */ /* 0x000fe20007810000 */
[----:B------:R-:W0:Y:S01]  /*3380*/  MUFU.TANH R60, R60 ;  /* 0x0000003c003c7308 */ /* 0x000e220000002400 */
[----:B-1----:R-:W-:-:S02]  /*3390*/  FSEL R204, R49, -INF , P1 ;  /* 0xff80000031cc7808 */ /* 0x002fc40000800000 */
[----:B------:R-:W-:Y:S02]  /*33a0*/  ISETP.GT.AND P1, PT, R21, 0x48, PT ;  /* 0x000000481500780c */ /* 0x000fe40003f24270 */
[----:B------:R-:W-:Y:S02]  /*33b0*/  FMNMX.FTZ R32, R183, R32, !PT ;  /* 0x00000020b7207209 */ /* 0x000fe40007810000 */
[----:B------:R-:W-:Y:S01]  /*33c0*/  ISETP.GT.AND P4, PT, R25, 0x20, PT ;  /* 0x000000201900780c */ /* 0x000fe20003f84270 */
[----:B------:R-:W1:Y:S01]  /*33d0*/  MUFU.TANH R42, R42 ;  /* 0x0000002a002a7308 */ /* 0x000e620000002400 */
[----:B--2---:R-:W-:Y:S02]  /*33e0*/  FSEL R178, R39, -INF , P2 ;  /* 0xff80000027b27808 */ /* 0x004fe40001000000 */
[----:B------:R-:W-:Y:S02]  /*33f0*/  FMNMX.FTZ R5, R177, R30, !PT ;  /* 0x0000001eb1057209 */ /* 0x000fe40007810000 */
[----:B------:R-:W-:-:S02]  /*3400*/  ISETP.GT.AND P3, PT, R25, 0x21, PT ;  /* 0x000000211900780c */ /* 0x000fc40003f64270 */
[----:B------:R-:W-:Y:S01]  /*3410*/  FMNMX.FTZ R5, R178, R5, !PT ;  /* 0x00000005b2057209 */ /* 0x000fe20007810000 */
[----:B------:R-:W2:Y:S01]  /*3420*/  MUFU.TANH R43, R43 ;  /* 0x0000002b002b7308 */ /* 0x000ea20000002400 */
[----:B0-----:R-:W-:Y:S02]  /*3430*/  FSEL R190, R60, -INF , P1 ;  /* 0xff8000003cbe7808 */ /* 0x001fe40000800000 */
[----:B------:R-:W-:Y:S02]  /*3440*/  ISETP.GT.AND P1, PT, R21, 0x59, PT ;  /* 0x000000591500780c */ /* 0x000fe40003f24270 */
[----:B------:R-:W-:Y:S02]  /*3450*/  FMNMX.FTZ R21, R185, R32, !PT ;  /* 0x00000020b9157209 */ /* 0x000fe40007810000 */
[----:B------:R-:W-:Y:S01]  /*3460*/  ISETP.GT.AND P2, PT, R25, 0x28, PT ;  /* 0x000000281900780c */ /* 0x000fe20003f44270 */
[----:B------:R-:W0:Y:S01]  /*3470*/  MUFU.TANH R46, R46 ;  /* 0x0000002e002e7308 */ /* 0x000e220000002400 */
[----:B-1----:R-:W-:-:S02]  /*3480*/  FSEL R180, R42, -INF , P4 ;  /* 0xff8000002ab47808 */ /* 0x002fc40002000000 */
[----:B------:R-:W-:Y:S02]  /*3490*/  FMNMX.FTZ R21, R202, R21, !PT ;  /* 0x00000015ca157209 */ /* 0x000fe40007810000 */
[----:B------:R-:W-:Y:S02]  /*34a0*/  FMNMX.FTZ R5, R180, R5, !PT ;  /* 0x00000005b4057209 */ /* 0x000fe40007810000 */
[----:B------:R-:W-:Y:S01]  /*34b0*/  FMNMX.FTZ R30, R204, R21, !PT ;  /* 0x00000015cc1e7209 */ /* 0x000fe20007810000 */
[----:B------:R-:W1:Y:S01]  /*34c0*/  MUFU.TANH R47, R47 ;  /* 0x0000002f002f7308 */ /* 0x000e620000002400 */
[----:B--2---:R-:W-:Y:S02]  /*34d0*/  FSEL R182, R43, -INF , P3 ;  /* 0xff8000002bb67808 */ /* 0x004fe40001800000 */
[----:B------:R-:W-:Y:S02]  /*34e0*/  ISETP.GT.AND P4, PT, R25, 0x29, PT ;  /* 0x000000291900780c */ /* 0x000fe40003f84270 */
[----:B------:R-:W-:-:S02]  /*34f0*/  FMNMX.FTZ R5, R182, R5, !PT ;  /* 0x00000005b6057209 */ /* 0x000fc40007810000 */
[----:B------:R-:W-:Y:S01]  /*3500*/  FMNMX.FTZ R30, R205, R30, !PT ;  /* 0x0000001ecd1e7209 */ /* 0x000fe20007810000 */
[----:B------:R-:W2:Y:S01]  /*3510*/  MUFU.TANH R50, R50 ;  /* 0x0000003200327308 */ /* 0x000ea20000002400 */
[----:B0-----:R-:W-:Y:S02]  /*3520*/  FSEL R184, R46, -INF , P2 ;  /* 0xff8000002eb87808 */ /* 0x001fe40001000000 */
[----:B------:R-:W-:Y:S02]  /*3530*/  ISETP.GT.AND P3, PT, R25, 0x30, PT ;  /* 0x000000301900780c */ /* 0x000fe40003f64270 */
[----:B------:R-:W-:Y:S02]  /*3540*/  FMNMX.FTZ R5, R184, R5, !PT ;  /* 0x00000005b8057209 */ /* 0x000fe40007810000 */
[----:B------:R-:W-:Y:S01]  /*3550*/  FMNMX.FTZ R30, R207, R30, !PT ;  /* 0x0000001ecf1e7209 */ /* 0x000fe20007810000 */
[----:B------:R-:W0:Y:S01]  /*3560*/  MUFU.TANH R51, R51 ;  /* 0x0000003300337308 */ /* 0x000e220000002400 */
[----:B-1----:R-:W-:-:S02]  /*3570*/  FSEL R186, R47, -INF , P4 ;  /* 0xff8000002fba7808 */ /* 0x002fc40002000000 */
[----:B------:R-:W-:Y:S02]  /*3580*/  ISETP.GT.AND P2, PT, R25, 0x31, PT ;  /* 0x000000311900780c */ /* 0x000fe40003f44270 */
[----:B------:R-:W-:Y:S02]  /*3590*/  FMNMX.FTZ R5, R186, R5, !PT ;  /* 0x00000005ba057209 */ /* 0x000fe40007810000 */
[----:B------:R-:W-:Y:S01]  /*35a0*/  FMNMX.FTZ R32, R195, R30, !PT ;  /* 0x0000001ec3207209 */ /* 0x000fe20007810000 */
[----:B------:R-:W1:Y:S01]  /*35b0*/  MUFU.TANH R54, R54 ;  /* 0x0000003600367308 */ /* 0x000e620000002400 */
[----:B--2---:R-:W-:Y:S02]  /*35c0*/  FSEL R196, R50, -INF , P3 ;  /* 0xff80000032c47808 */ /* 0x004fe40001800000 */
[----:B------:R-:W-:Y:S02]  /*35d0*/  ISETP.GT.AND P4, PT, R25, 0x38, PT ;  /* 0x000000381900780c */ /* 0x000fe40003f84270 */
[----:B------:R-:W-:-:S02]  /*35e0*/  FMNMX.FTZ R30, R196, R5, !PT ;  /* 0x00000005c41e7209 */ /* 0x000fc40007810000 */
[----:B------:R-:W-:Y:S01]  /*35f0*/  ISETP.GT.AND P3, PT, R25, 0x39, PT ;  /* 0x000000391900780c */ /* 0x000fe20003f64270 */
[----:B------:R-:W2:Y:S01]  /*3600*/  MUFU.TANH R55, R55 ;  /* 0x0000003700377308 */ /* 0x000ea20000002400 */
[----:B0-----:R-:W-:Y:S02]  /*3610*/  FSEL R197, R51, -INF , P2 ;  /* 0xff80000033c57808 */ /* 0x001fe40001000000 */
[----:B------:R-:W-:Y:S02]  /*3620*/  FMNMX.FTZ R21, R187, R32, !PT ;  /* 0x00000020bb157209 */ /* 0x000fe40007810000 */
[----:B------:R-:W-:Y:S02]  /*3630*/  FMNMX.FTZ R5, R197, R30, !PT ;  /* 0x0000001ec5057209 */ /* 0x000fe40007810000 */
[----:B------:R-:W-:Y:S01]  /*3640*/  ISETP.GT.AND P2, PT, R25, 0x40, PT ;  /* 0x000000401900780c */ /* 0x000fe20003f44270 */
[----:B------:R-:W0:Y:S01]  /*3650*/  MUFU.TANH R58, R58 ;  /* 0x0000003a003a7308 */ /* 0x000e220000002400 */
[----:B-1----:R-:W-:-:S02]  /*3660*/  FSEL R198, R54, -INF , P4 ;  /* 0xff80000036c67808 */ /* 0x002fc40002000000 */
[----:B------:R-:W-:Y:S02]  /*3670*/  FMNMX.FTZ R21, R190, R21, !PT ;  /* 0x00000015be157209 */ /* 0x000fe40007810000 */
[----:B------:R-:W-:Y:S02]  /*3680*/  FMNMX.FTZ R30, R198, R5, !PT ;  /* 0x00000005c61e7209 */ /* 0x000fe40007810000 */
[----:B------:R-:W-:Y:S01]  /*3690*/  ISETP.GT.AND P4, PT, R25, 0x41, PT ;  /* 0x000000411900780c */ /* 0x000fe20003f84270 */
[----:B------:R-:W1:Y:S01]  /*36a0*/  MUFU.TANH R59, R59 ;  /* 0x0000003b003b7308 */ /* 0x000e620000002400 */
[----:B--2---:R-:W-:Y:S02]  /*36b0*/  FSEL R199, R55, -INF , P3 ;  /* 0xff80000037c77808 */ /* 0x004fe40001800000 */
[----:B------:R-:W-:Y:S02]  /*36c0*/  FMNMX.FTZ R32, R192, R21, !PT ;  /* 0x00000015c0207209 */ /* 0x000fe40007810000 */
        /* <DEDUP_REMOVED lines=13> */
[----:B--2---:R-:W-:-:S04]  /*37a0*/  FSEL R191, R62, -INF , P3 ;  /* 0xff8000003ebf7808 */ /* 0x004fc80001800000 */
[----:B------:R-:W-:-:S03]  /*37b0*/  FMNMX.FTZ R30, R191, R30, !PT ;  /* 0x0000001ebf1e7209 */ /* 0x000fc60007810000 */
[----:B------:R-:W2:Y:S01]  /*37c0*/  MUFU.TANH R66, R66 ;  /* 0x0000004200427308 */ /* 0x000ea20000002400 */
[----:B0-----:R-:W-:Y:S01]  /*37d0*/  FSEL R164, R69, -INF , P1 ;  /* 0xff80000045a47808 */ /* 0x001fe20000800000 */
[----:B------:R0:W-:Y:S01]  /*37e0*/  BAR.SYNC.DEFER_BLOCKING R208, 0x100 ;  /* 0x000400d00000751d */ /* 0x0001e20000010000 */
[----:B------:R-:W-:Y:S02]  /*37f0*/  ISETP.GT.AND P1, PT, R25, 0x50, PT ;  /* 0x000000501900780c */ /* 0x000fe40003f24270 */
[----:B------:R-:W-:-:S03]  /*3800*/  FMNMX.FTZ R21, R164, R5, !PT ;  /* 0x00000005a4157209 */ /* 0x000fc60007810000 */
[----:B------:R-:W3:Y:S01]  /*3810*/  MUFU.TANH R67, R67 ;  /* 0x0000004300437308 */ /* 0x000ee20000002400 */
[----:B-1----:R-:W-:Y:S01]  /*3820*/  FSEL R193, R63, -INF , P2 ;  /* 0xff8000003fc17808 */ /* 0x002fe20001000000 */
[----:B------:R-:W1:Y:S01]  /*3830*/  SHFL.BFLY PT, R32, R21, 0x2, 0x1f ;  /* 0x0c401f0015207f89 */ /* 0x000e6200000e0000 */
[----:B------:R-:W-:Y:S02]  /*3840*/  ISETP.GT.AND P2, PT, R25, 0x51, PT ;  /* 0x000000511900780c */ /* 0x000fe40003f44270 */
[----:B------:R-:W-:-:S03]  /*3850*/  FMNMX.FTZ R30, R193, R30, !PT ;  /* 0x0000001ec11e7209 */ /* 0x000fc60007810000 */
[----:B------:R-:W4:Y:S01]  /*3860*/  MUFU.TANH R70, R70 ;  /* 0x0000004600467308 */ /* 0x000f220000002400 */
[----:B--2---:R-:W-:Y:S02]  /*3870*/  FSEL R165, R66, -INF , P1 ;  /* 0xff80000042a57808 */ /* 0x004fe40000800000 */
[----:B------:R-:W-:Y:S02]  /*3880*/  ISETP.GT.AND P1, PT, R25, 0x58, PT ;  /* 0x000000581900780c */ /* 0x000fe40003f24270 */
[----:B------:R-:W-:-:S03]  /*3890*/  FMNMX.FTZ R5, R165, R30, !PT ;  /* 0x0000001ea5057209 */ /* 0x000fc60007810000 */
[----:B------:R-:W2:Y:S01]  /*38a0*/  MUFU.TANH R71, R71 ;  /* 0x0000004700477308 */ /* 0x000ea20000002400 */
[----:B---3--:R-:W-:Y:S02]  /*38b0*/  FSEL R166, R67, -INF , P2 ;  /* 0xff80000043a67808 */ /* 0x008fe40001000000 */
[----:B------:R-:W-:Y:S02]  /*38c0*/  ISETP.GT.AND P2, PT, R25, 0x59, PT ;  /* 0x000000591900780c */ /* 0x000fe40003f44270 */
[----:B------:R-:W-:Y:S02]  /*38d0*/  FMNMX.FTZ R30, R166, R5, !PT ;  /* 0x00000005a61e7209 */ /* 0x000fe40007810000 */
[----:B----4-:R-:W-:Y:S02]  /*38e0*/  FSEL R167, R70, -INF , P1 ;  /* 0xff80000046a77808 */ /* 0x010fe40000800000 */
[----:B-1----:R-:W-:Y:S02]  /*38f0*/  FMNMX.FTZ R32, R21, R32, !PT ;  /* 0x0000002015207209 */ /* 0x002fe40007810000 */
[----:B------:R-:W-:-:S03]  /*3900*/  FMNMX.FTZ R5, R167, R30, !PT ;  /* 0x0000001ea7057209 */ /* 0x000fc60007810000 */
[----:B------:R-:W1:Y:S01]  /*3910*/  SHFL.BFLY PT, R21, R32, 0x1, 0x1f ;  /* 0x0c201f0020157f89 */ /* 0x000e6200000e0000 */
[----:B--2---:R-:W-:-:S04]  /*3920*/  FSEL R168, R71, -INF , P2 ;  /* 0xff80000047a87808 */ /* 0x004fc80001000000 */
[----:B------:R-:W-:-:S05]  /*3930*/  FMNMX.FTZ R5, R168, R5, !PT ;  /* 0x00000005a8057209 */ /* 0x000fca0007810000 */
[----:B------:R-:W2:Y:S01]  /*3940*/  SHFL.BFLY PT, R30, R5, 0x2, 0x1f ;  /* 0x0c401f00051e7f89 */ /* 0x000ea200000e0000 */
[----:B-1----:R-:W-:-:S04]  /*3950*/  FMNMX.FTZ R206, R32, R21, !PT ;  /* 0x0000001520ce7209 */ /* 0x002fc80007810000 */
[C---:B------:R-:W-:Y:S01]  /*3960*/  FSETP.NEU.FTZ.AND P1, PT, R206.reuse, -INF , PT ;  /* 0xff800000ce00780b */ /* 0x040fe20003f3d000 */
[----:B------:R-:W-:Y:S01]  /*3970*/  FMUL.FTZ R169, R206, UR5 ;  /* 0x00000005cea97c20 */ /* 0x000fe20008410000 */
[----:B--2---:R-:W-:-:S04]  /*3980*/  FMNMX.FTZ R30, R5, R30, !PT ;  /* 0x0000001e051e7209 */ /* 0x004fc80007810000 */
        /* <DEDUP_REMOVED lines=92> */
[----:B------:R-:W0:Y:S08]  /*3f50*/  MUFU.EX2 R202, R202 ;  /* 0x000000ca00ca7308 */ /* 0x000e300000000800 */
        /* <DEDUP_REMOVED lines=52> */
[----:B------:R-:W-:-:S03]  /*42a0*/  F2FP.BF16.F32.PACK_AB R155, R186, R184 ;  /* 0x000000b8ba9b723e */ /* 0x000fc600000010ff */
[----:B------:R-:W-:Y:S01]  /*42b0*/  FADD.FTZ R185, R202, R185 ;  /* 0x000000b9cab97221 */ /* 0x000fe20000010000 */
[----:B------:R-:W-:-:S06]  /*42c0*/  WARPGROUP.ARRIVE ;  /* 0x00000000000079c5 */ /* 0x000fcc0000000000 */
[----:B------:R-:W-:Y:S01]  /*42d0*/  HGMMA.64x256x16.F32.BF16 R24, R152, gdesc[UR8].tnspB, R24, gsb0 ;  /* 0x43e0000898187df0 */ /* 0x000fe20008001818 */
[----:B------:R-:W-:Y:S01]  /*42e0*/  UIADD3 UR10, UR4, 0x180, URZ ;  /* 0x00000180040a7890 */ /* 0x000fe2000fffe03f */
[----:B------:R-:W-:Y:S01]  /*42f0*/  UMOV UR11, 0x40000040 ;  /* 0x40000040000b7882 */ /* 0x000fe20000000000 */
[----:B------:R-:W-:Y:S02]  /*4300*/  WARPGROUP.DEPBAR.LE gsb0, 0x0 ;  /* 0x00008000000079c5 */ /* 0x000fe40000010000 */
[C---:B------:R-:W-:Y:S01]  /*4310*/  F2FP.BF16.F32.PACK_AB R152, R204.reuse, R202 ;  /* 0x000000cacc98723e */ /* 0x040fe200000010ff */
        /* <DEDUP_REMOVED lines=27> */
[----:B------:R-:W-:-:S11]  /*44d0*/  FADD.FTZ R188, R193, R188 ;  /* 0x000000bcc1bc7221 */ /* 0x000fd60000010000 */
        /* <DEDUP_REMOVED lines=21> */
.L_x_5667:
[----:B------:R-:W0:Y:S01]  /*4630*/  @P6 LDC R152, c[0x0][0x44c] ;  /* 0x00011300ff986b82 */ /* 0x000e220000000800 */
[----:B------:R-:W-:Y:S01]  /*4640*/  IMAD.U32 R21, RZ, RZ, UR61 ;  /* 0x0000003dff157e24 */ /* 0x000fe2000f8e00ff */
[----:B------:R-:W-:Y:S01]  /*4650*/  IADD3 R203, R203, -0x2, RZ ;  /* 0xfffffffecbcb7810 */ /* 0x000fe20007ffe0ff */
[----:B------:R-:W-:-:S04]  /*4660*/  UIADD3 UR6, UR6, 0x32460, URZ ;  /* 0x0003246006067890 */ /* 0x000fc8000fffe03f */
[----:B------:R-:W-:Y:S01]  /*4670*/  UPRMT UR6, UR48, 0x654, UR6 ;  /* 0x0000065430067896 */ /* 0x000fe20008000006 */
[----:B------:R-:W1:Y:S08]  /*4680*/  @P6 LDC R153, c[0x0][0x450] ;  /* 0x00011400ff996b82 */ /* 0x000e700000000800 */
[----:B------:R-:W-:Y:S01]  /*4690*/  SYNCS.ARRIVE.TRANS64.RED.A1T0 RZ, [UR6], RZ ;  /* 0x000000ffffff79a7 */ /* 0x000fe20008100406 */
[----:B0-----:R-:W-:-:S05]  /*46a0*/  @P6 IMAD.HI.U32 R152, R152, UR61, RZ ;  /* 0x0000003d98986c27 */ /* 0x001fca000f8e00ff */
[----:B-1----:R-:W-:-:S04]  /*46b0*/  @P6 SHF.R.U32.HI R21, RZ, R153, R152 ;  /* 0x00000099ff156219 */ /* 0x002fc80000011698 */
        /* <DEDUP_REMOVED lines=9> */
.L_x_5679:
        /* <DEDUP_REMOVED lines=8> */
.L_x_5669:
        /* <DEDUP_REMOVED lines=9> */
.L_x_5670:
[----:B-1----:R-:W-:Y:S05]  /*4860*/  @P1 BRA `(.L_x_5671) ;  /* 0x0000000000081947 */ /* 0x002fea0003800000 */
[----:B------:R-:W1:Y:S02]  /*4870*/  SYNCS.PHASECHK.TRANS64.TRYWAIT P1, [UR4+0x32430], R0 ;  /* 0x03243000ff0075a7 */ /* 0x000e640008020144 */
[----:B-1----:R-:W-:Y:S05]  /*4880*/  @!P1 BRA `(.L_x_5672) ;  /* 0x000000f400f09947 */ /* 0x002fea0003800000 */
.L_x_5671:
        /* <DEDUP_REMOVED lines=32> */
.L_x_5673:
[----:B------:R1:W2:Y:S01]  /*4a90*/  SYNCS.PHASECHK.TRANS64.TRYWAIT P1, [UR4+0x32450], R0 ;  /* 0x03245000ff0075a7 */ /* 0x0002a20008020144 */
[----:B------:R-:W-:Y:S05]  /*4aa0*/  @!P0 BRA `(.L_x_5674) ;  /* 0x0000000000048947 */ /* 0x000fea0003800000 */
[----:B------:R-:W-:Y:S01]  /*4ab0*/  BPT.TRAP 0x1 ;  /* 0x000000040000795c */ /* 0x000fe20000300000 */
.L_x_5674:
[----:B--2---:R-:W-:Y:S05]  /*4ac0*/  @P1 BRA `(.L_x_5675) ;  /* 0x0000000000081947 */ /* 0x004fea0003800000 */
[----:B------:R-:W2:Y:S02]  /*4ad0*/  SYNCS.PHASECHK.TRANS64.TRYWAIT P1, [UR4+0x32450], R0 ;  /* 0x03245000ff0075a7 */ /* 0x000ea40008020144 */
[----:B--2---:R-:W-:Y:S05]  /*4ae0*/  @!P1 BRA `(.L_x_5676) ;  /* 0x000000f400709947 */ /* 0x004fea0003800000 */
.L_x_5675:
        /* <DEDUP_REMOVED lines=101> */
.L_x_5677:
[----:B------:R-:W1:Y:S01]  /*5140*/  LDC R204, c[0x0][0x448] ;  /* 0x00011200ffcc7b82 */ /* 0x000e620000000800 */
[----:B------:R-:W-:Y:S01]  /*5150*/  VIADD R206, R215, UR61 ;  /* 0x0000003dd7ce7c36 */ /* 0x000fe20008000000 */
        /* <DEDUP_REMOVED lines=22> */
[----:B-1----:R-:W-:Y:S01]  /*52c0*/  ISETP.NE.AND P1, PT, R204, 0x1, PT ;  /* 0x00000001cc00780c */ /* 0x002fe20003f25270 */
        /* <DEDUP_REMOVED lines=12> */
[----:B------:R-:W5:Y:S01]  /*5390*/  @P1 LDC R204, c[0x0][0x44c] ;  /* 0x00011300ffcc1b82 */ /* 0x000f620000000800 */
[----:B------:R-:W-:Y:S01]  /*53a0*/  FMUL.FTZ R171, R171, UR5 ;  /* 0x00000005abab7c20 */ /* 0x000fe20008410000 */
[----:B------:R-:W-:Y:S01]  /*53b0*/  FMUL.FTZ R174, R174, UR5 ;  /* 0x00000005aeae7c20 */ /* 0x000fe20008410000 */
[----:B------:R-:W-:Y:S01]  /*53c0*/  FMUL.FTZ R175, R175, UR5 ;  /* 0x00000005afaf7c20 */ /* 0x000fe20008410000 */
[----:B------:R-:W-:Y:S01]  /*53d0*/  FMUL.FTZ R178, R178, UR5 ;  /* 0x00000005b2b27c20 */ /* 0x000fe20008410000 */
[----:B------:R-:W0:Y:S01]  /*53e0*/  MUFU.TANH R169, R169 ;  /* 0x000000a900a97308 */ /* 0x000e220000002400 */
[----:B------:R-:W-:Y:S01]  /*53f0*/  FMUL.FTZ R179, R179, UR5 ;  /* 0x00000005b3b37c20 */ /* 0x000fe20008410000 */
[----:B------:R-:W-:Y:S01]  /*5400*/  FMUL.FTZ R182, R182, UR5 ;  /* 0x00000005b6b67c20 */ /* 0x000fe20008410000 */
[----:B------:R-:W2:Y:S01]  /*5410*/  @P1 LDC R205, c[0x0][0x450] ;  /* 0x00011400ffcd1b82 */ /* 0x000ea20000000800 */
        /* <DEDUP_REMOVED lines=15> */
[----:B-----5:R-:W-:Y:S01]  /*5510*/  @P1 IMAD.HI.U32 R204, R206, R204, RZ ;  /* 0x000000cccecc1227 */ /* 0x020fe200078e00ff */
[----:B------:R-:W-:-:S02]  /*5520*/  UPRMT UR10, UR54, 0x654, UR10 ;  /* 0x00000654360a7896 */ /* 0x000fc4000800000a */
[----:B------:R-:W-:Y:S02]  /*5530*/  UIMAD UR6, UR6, 0xc00, UR7 ;  /* 0x00000c00060678a4 */ /* 0x000fe4000f8e0207 */
[----:B------:R-:W5:Y:S01]  /*5540*/  MUFU.TANH R161, R161 ;  /* 0x000000a100a17308 */ /* 0x000f620000002400 */
[----:B------:R-:W-:Y:S01]  /*5550*/  UMOV UR11, 0x40000040 ;  /* 0x40000040000b7882 */ /* 0x000fe20000000000 */
[----:B--2---:R-:W-:-:S03]  /*5560*/  @P1 SHF.R.U32.HI R206, RZ, R205, R204 ;  /* 0x000000cdffce1219 */ /* 0x004fc600000116cc */
[----:B------:R-:W-:Y:S01]  /*5570*/  SYNCS.ARRIVE.TRANS64.RED.A1T0 RZ, [UR10], RZ ;  /* 0x000000ffffff79a7 */ /* 0x000fe2000810040a */
[----:B------:R-:W-:Y:S01]  /*5580*/  UMOV UR10, UR6 ;  /* 0x00000006000a7c82 */ /* 0x000fe20008000000 */
[----:B------:R-:W-:Y:S01]  /*5590*/  SHFL.IDX PT, R204, R206, RZ, 0x1c1f ;  /* 0x001c1fffcecc7589 */ /* 0x000fe200000e0000 */
[----:B------:R-:W2:Y:S03]  /*55a0*/  MUFU.TANH R180, R180 ;  /* 0x000000b400b47308 */ /* 0x000ea60000002400 */
[----:B------:R3:W1:Y:S05]  /*55b0*/  SHFL.IDX PT, R205, R206, 0x1, 0x1c1f ;  /* 0x003c1f00cecd7f89 */ /* 0x00066a00000e0000 */
[----:B------:R-:W2:Y:S01]  /*55c0*/  MUFU.TANH R154, R154 ;  /* 0x0000009a009a7308 */ /* 0x000ea20000002400 */
[----:B---3--:R-:W-:-:S04]  /*55d0*/  IMAD.MOV.U32 R206, RZ, RZ, -0x60 ;  /* 0xffffffa0ffce7424 */ /* 0x008fc800078e00ff */
[----:B------:R-:W-:-:S03]  /*55e0*/  IMAD R206, R203, R206, 0x1 ;  /* 0x00000001cbce7424 */ /* 0x000fc600078e02ce */
[----:B------:R-:W3:Y:S01]  /*55f0*/  MUFU.TANH R164, R164 ;  /* 0x000000a400a47308 */ /* 0x000ee20000002400 */
[----:B------:R-:W-:-:S05]  /*5600*/  IMAD R206, R216, -0x2, R206 ;  /* 0xfffffffed8ce7824 */ /* 0x000fca00078e02ce */
[----:B------:R-:W-:Y:S02]  /*5610*/  IADD3 R206, -R201, R206, R214 ;  /* 0x000000cec9ce7210 */ /* 0x000fe40007ffe1d6 */
[----:B------:R-:W3:Y:S02]  /*5620*/  MUFU.TANH R172, R172 ;  /* 0x000000ac00ac7308 */ /* 0x000ee40000002400 */
[C---:B-1----:R-:W-:Y:S01]  /*5630*/  IADD3 R205, R206.reuse, R205, RZ ;  /* 0x000000cdcecd7210 */ /* 0x042fe20007ffe0ff */
[----:B------:R-:W-:Y:S02]  /*5640*/  IMAD.IADD R199, R206, 0x1, R204 ;  /* 0x00000001cec77824 */ /* 0x000fe400078e02cc */
[----:B------:R-:W-:Y:S01]  /*5650*/  FMUL.FTZ R204, R197, UR5 ;  /* 0x00000005c5cc7c20 */ /* 0x000fe20008410000 */
[----:B------:R-:W-:Y:S02]  /*5660*/  ULDC UR5, c[0x0][0xa80] ;  /* 0x0002a00000057ab9 */ /* 0x000fe40000000800 */
[----:B------:R-:W1:Y:S01]  /*5670*/  MUFU.TANH R155, R155 ;  /* 0x0000009b009b7308 */ /* 0x000e620000002400 */
[----:B------:R-:W-:-:S02]  /*5680*/  ISETP.GT.AND P4, PT, R199, 0x9, PT ;  /* 0x00000009c700780c */ /* 0x000fc40003f84270 */
[----:B------:R-:W-:Y:S02]  /*5690*/  ISETP.GT.AND P5, PT, R199, 0x10, PT ;  /* 0x00000010c700780c */ /* 0x000fe40003fa4270 */
[----:B------:R-:W-:Y:S02]  /*56a0*/  FSEL R157, R157, -INF , P4 ;  /* 0xff8000009d9d7808 */ /* 0x000fe40002000000 */
[C---:B------:R-:W-:Y:S01]  /*56b0*/  ISETP.GT.AND P4, PT, R199.reuse, 0x20, PT ;  /* 0x00000020c700780c */ /* 0x040fe20003f84270 */
[----:B------:R-:W1:Y:S01]  /*56c0*/  MUFU.TANH R173, R173 ;  /* 0x000000ad00ad7308 */ /* 0x000e620000002400 */
[C---:B------:R-:W-:Y:S02]  /*56d0*/  ISETP.GT.AND P1, PT, R199.reuse, RZ, PT ;  /* 0x000000ffc700720c */ /* 0x040fe40003f24270 */
[----:B------:R-:W-:Y:S02]  /*56e0*/  FSEL R160, R160, -INF , P5 ;  /* 0xff800000a0a07808 */ /* 0x000fe40002800000 */
[----:B------:R-:W-:-:S02]  /*56f0*/  ISETP.GT.AND P5, PT, R199, 0x21, PT ;  /* 0x00000021c700780c */ /* 0x000fc40003fa4270 */
[----:B------:R-:W-:Y:S01]  /*5700*/  FSEL R168, R168, -INF , P4 ;  /* 0xff800000a8a87808 */ /* 0x000fe20002000000 */
[----:B------:R-:W1:Y:S01]  /*5710*/  MUFU.TANH R181, R181 ;  /* 0x000000b500b57308 */ /* 0x000e620000002400 */
[C---:B------:R-:W-:Y:S02]  /*5720*/  ISETP.GT.AND P4, PT, R199.reuse, 0x31, PT ;  /* 0x00000031c700780c */ /* 0x040fe40003f84270 */
[C---:B------:R-:W-:Y:S02]  /*5730*/  ISETP.GT.AND P2, PT, R199.reuse, 0x1, PT ;  /* 0x00000001c700780c */ /* 0x040fe40003f44270 */
[----:B----4-:R-:W-:Y:S02]  /*5740*/  FSEL R152, R152, -INF , P1 ;  /* 0xff80000098987808 */ /* 0x010fe40000800000 */
[----:B------:R-:W-:Y:S01]  /*5750*/  ISETP.GT.AND P1, PT, R199, 0x11, PT ;  /* 0x00000011c700780c */ /* 0x000fe20003f24270 */
[----:B------:R-:W4:Y:S01]  /*5760*/  MUFU.TANH R158, R158 ;  /* 0x0000009e009e7308 */ /* 0x000f220000002400 */
[----:B0-----:R-:W-:-:S02]  /*5770*/  FSEL R169, R169, -INF , P5 ;  /* 0xff800000a9a97808 */ /* 0x001fc40002800000 */
[----:B------:R-:W-:Y:S02]  /*5780*/  ISETP.GT.AND P5, PT, R199, 0x38, PT ;  /* 0x00000038c700780c */ /* 0x000fe40003fa4270 */
[----:B------:R-:W-:Y:S02]  /*5790*/  FSEL R177, R177, -INF , P4 ;  /* 0xff800000b1b17808 */ /* 0x000fe40002000000 */
[----:B------:R-:W-:Y:S01]  /*57a0*/  FSEL R153, R153, -INF , P2 ;  /* 0xff80000099997808 */ /* 0x000fe20001000000 */
[----:B------:R-:W0:Y:S01]  /*57b0*/  MUFU.TANH R184, R184 ;  /* 0x000000b800b87308 */ /* 0x000e220000002400 */
[----:B------:R-:W-:Y:S02]  /*57c0*/  ISETP.GT.AND P4, PT, R205, RZ, PT ;  /* 0x000000ffcd00720c */ /* 0x000fe40003f84270 */
[----:B------:R-:W-:Y:S02]  /*57d0*/  ISETP.GT.AND P2, PT, R199, 0x18, PT ;  /* 0x00000018c700780c */ /* 0x000fe40003f44270 */
[----:B-----5:R-:W-:-:S02]  /*57e0*/  FSEL R161, R161, -INF , P1 ;  /* 0xff800000a1a17808 */ /* 0x020fc40000800000 */
[----:B------:R-:W-:Y:S01]  /*57f0*/  ISETP.GT.AND P1, PT, R199, 0x28, PT ;  /* 0x00000028c700780c */ /* 0x000fe20003f24270 */
[----:B------:R-:W5:Y:S01]  /*5800*/  MUFU.TANH R156, R156 ;  /* 0x0000009c009c7308 */ /* 0x000f620000002400 */
[----:B--2---:R-:W-:Y:S02]  /*5810*/  FSEL R180, R180, -INF , P5 ;  /* 0xff800000b4b47808 */ /* 0x004fe40002800000 */
[----:B------:R-:W-:Y:S02]  /*5820*/  ISETP.GT.AND P5, PT, R205, 0x1, PT ;  /* 0x00000001cd00780c */ /* 0x000fe40003fa4270 */
[----:B------:R-:W-:Y:S02]  /*5830*/  FSEL R154, R154, -INF , P4 ;  /* 0xff8000009a9a7808 */ /* 0x000fe40002000000 */
[----:B---3--:R-:W-:Y:S01]  /*5840*/  FSEL R164, R164, -INF , P2 ;  /* 0xff800000a4a47808 */ /* 0x008fe20001000000 */
[----:B------:R-:W2:Y:S01]  /*5850*/  MUFU.TANH R159, R159 ;  /* 0x0000009f009f7308 */ /* 0x000ea20000002400 */
[----:B------:R-:W-:-:S02]  /*5860*/  ISETP.GT.AND P2, PT, R199, 0x29, PT ;  /* 0x00000029c700780c */ /* 0x000fc40003f44270 */
[----:B------:R-:W-:Y:S02]  /*5870*/  FSEL R172, R172, -INF , P1 ;  /* 0xff800000acac7808 */ /* 0x000fe40000800000 */
[----:B------:R-:W-:Y:S02]  /*5880*/  ISETP.GT.AND P1, PT, R199, 0x39, PT ;  /* 0x00000039c700780c */ /* 0x000fe40003f24270 */
[----:B------:R-:W-:Y:S01]  /*5890*/  ISETP.GT.AND P4, PT, R205, 0x8, PT ;  /* 0x00000008cd00780c */ /* 0x000fe20003f84270 */
[----:B------:R-:W3:Y:S01]  /*58a0*/  MUFU.TANH R162, R162 ;  /* 0x000000a200a27308 */ /* 0x000ee20000002400 */
[----:B-1----:R-:W-:Y:S02]  /*58b0*/  FSEL R155, R155, -INF , P5 ;  /* 0xff8000009b9b7808 */ /* 0x002fe40002800000 */
[----:B------:R-:W-:Y:S02]  /*58c0*/  FMNMX.FTZ R206, R154, R202, !PT ;  /* 0x000000ca9ace7209 */ /* 0x000fe40007810000 */
[----:B------:R-:W-:-:S02]  /*58d0*/  FSEL R173, R173, -INF , P2 ;  /* 0xff800000adad7808 */ /* 0x000fc40001000000 */
[----:B------:R-:W-:Y:S01]  /*58e0*/  ISETP.GT.AND P2, PT, R199, 0x40, PT ;  /* 0x00000040c700780c */ /* 0x000fe20003f44270 */
[----:B------:R-:W1:Y:S01]  /*58f0*/  MUFU.TANH R165, R165 ;  /* 0x000000a500a57308 */ /* 0x000e620000002400 */
[----:B------:R-:W-:Y:S02]  /*5900*/  FSEL R181, R181, -INF , P1 ;  /* 0xff800000b5b57808 */ /* 0x000fe40000800000 */
[----:B------:R-:W-:Y:S02]  /*5910*/  ISETP.GT.AND P3, PT, R199, 0x8, PT ;  /* 0x00000008c700780c */ /* 0x000fe40003f64270 */
[----:B------:R-:W-:Y:S02]  /*5920*/  ISETP.GT.AND P1, PT, R205, 0x9, PT ;  /* 0x00000009cd00780c */ /* 0x000fe40003f24270 */
[----:B----4-:R-:W-:Y:S01]  /*5930*/  FSEL R158, R158, -INF , P4 ;  /* 0xff8000009e9e7808 */ /* 0x010fe20002000000 */
[----:B------:R-:W4:Y:S01]  /*5940*/  MUFU.TANH R163, R163 ;  /* 0x000000a300a37308 */ /* 0x000f220000002400 */
[----:B------:R-:W-:-:S02]  /*5950*/  FMNMX.FTZ R206, R155, R206, !PT ;  /* 0x000000ce9bce7209 */ /* 0x000fc40007810000 */
[----:B0-----:R-:W-:Y:S02]  /*5960*/  FSEL R184, R184, -INF , P2 ;  /* 0xff800000b8b87808 */ /* 0x001fe40001000000 */
[----:B-----5:R-:W-:Y:S02]  /*5970*/  FSEL R156, R156, -INF , P3 ;  /* 0xff8000009c9c7808 */ /* 0x020fe40001800000 */
[----:B------:R-:W-:Y:S01]  /*5980*/  ISETP.GT.AND P2, PT, R205, 0x10, PT ;  /* 0x00000010cd00780c */ /* 0x000fe20003f44270 */
[----:B------:R-:W0:Y:S01]  /*5990*/  MUFU.TANH R176, R176 ;  /* 0x000000b000b07308 */ /* 0x000e220000002400 */
[----:B--2---:R-:W-:Y:S02]  /*59a0*/  FSEL R159, R159, -INF , P1 ;  /* 0xff8000009f9f7808 */ /* 0x004fe40000800000 */
[----:B------:R-:W-:Y:S02]  /*59b0*/  FMNMX.FTZ R206, R158, R206, !PT ;  /* 0x000000ce9ece7209 */ /* 0x000fe40007810000 */
[----:B------:R-:W-:-:S02]  /*59c0*/  ISETP.GT.AND P3, PT, R199, 0x19, PT ;  /* 0x00000019c700780c */ /* 0x000fc40003f64270 */
[----:B------:R-:W-:Y:S01]  /*59d0*/  ISETP.GT.AND P5, PT, R205, 0x11, PT ;  /* 0x00000011cd00780c */ /* 0x000fe20003fa4270 */
[----:B------:R-:W2:Y:S01]  /*59e0*/  MUFU.TANH R166, R166 ;  /* 0x000000a600a67308 */ /* 0x000ea20000002400 */
[----:B---3--:R-:W-:Y:S02]  /*59f0*/  FSEL R162, R162, -INF , P2 ;  /* 0xff800000a2a27808 */ /* 0x008fe40001000000 */
[----:B------:R-:W-:Y:S02]  /*5a00*/  FMNMX.FTZ R206, R159, R206, !PT ;  /* 0x000000ce9fce7209 */ /* 0x000fe40007810000 */
[----:B-1----:R-:W-:Y:S02]  /*5a10*/  FSEL R165, R165, -INF , P3 ;  /* 0xff800000a5a57808 */ /* 0x002fe40001800000 */
[----:B------:R-:W-:Y:S01]  /*5a20*/  ISETP.GT.AND P3, PT, R199, 0x30, PT ;  /* 0x00000030c700780c */ /* 0x000fe20003f64270 */
[----:B------:R-:W1:Y:S01]  /*5a30*/  MUFU.TANH R185, R185 ;  /* 0x000000b900b97308 */ /* 0x000e620000002400 */
[----:B------:R-:W-:-:S02]  /*5a40*/  ISETP.GT.AND P4, PT, R205, 0x18, PT ;  /* 0x00000018cd00780c */ /* 0x000fc40003f84270 */
[----:B----4-:R-:W-:Y:S02]  /*5a50*/  FSEL R163, R163, -INF , P5 ;  /* 0xff800000a3a37808 */ /* 0x010fe40002800000 */
[----:B------:R-:W-:Y:S02]  /*5a60*/  FMNMX.FTZ R206, R162, R206, !PT ;  /* 0x000000cea2ce7209 */ /* 0x000fe40007810000 */
[----:B0-----:R-:W-:Y:S01]  /*5a70*/  FSEL R176, R176, -INF , P3 ;  /* 0xff800000b0b07808 */ /* 0x001fe20001800000 */
[----:B------:R-:W0:Y:S01]  /*5a80*/  MUFU.TANH R167, R167 ;  /* 0x000000a700a77308 */ /* 0x000e220000002400 */
[----:B------:R-:W-:Y:S02]  /*5a90*/  ISETP.GT.AND P3, PT, R199, 0x41, PT ;  /* 0x00000041c700780c */ /* 0x000fe40003f64270 */
[----:B------:R-:W-:Y:S02]  /*5aa0*/  ISETP.GT.AND P1, PT, R205, 0x19, PT ;  /* 0x00000019cd00780c */ /* 0x000fe40003f24270 */
[----:B--2---:R-:W-:-:S02]  /*5ab0*/  FSEL R166, R166, -INF , P4 ;  /* 0xff800000a6a67808 */ /* 0x004fc40002000000 */
[----:B------:R-:W-:Y:S01]  /*5ac0*/  FMNMX.FTZ R206, R163, R206, !PT ;  /* 0x000000cea3ce7209 */ /* 0x000fe20007810000 */
[----:B------:R-:W2:Y:S01]  /*5ad0*/  MUFU.TANH R170, R170 ;  /* 0x000000aa00aa7308 */ /* 0x000ea20000002400 */
[----:B-1----:R-:W-:Y:S02]  /*5ae0*/  FSEL R185, R185, -INF , P3 ;  /* 0xff800000b9b97808 */ /* 0x002fe40001800000 */
[C---:B------:R-:W-:Y:S02]  /*5af0*/  ISETP.GT.AND P3, PT, R205.reuse, 0x20, PT ;  /* 0x00000020cd00780c */ /* 0x040fe40003f64270 */
[----:B------:R-:W-:Y:S02]  /*5b00*/  FMNMX.FTZ R206, R166, R206, !PT ;  /* 0x000000cea6ce7209 */ /* 0x000fe40007810000 */
[----:B------:R-:W-:Y:S01]  /*5b10*/  ISETP.GT.AND P2, PT, R205, 0x21, PT ;  /* 0x00000021cd00780c */ /* 0x000fe20003f44270 */
[----:B------:R1:W-:Y:S01]  /*5b20*/  MUFU.TANH R197, R207 ;  /* 0x000000cf00c57308 */ /* 0x0003e20000002400 */
[----:B0-----:R-:W-:-:S02]  /*5b30*/  FSEL R167, R167, -INF , P1 ;  /* 0xff800000a7a77808 */ /* 0x001fc40000800000 */
[----:B------:R-:W-:Y:S02]  /*5b40*/  ISETP.GT.AND P5, PT, R205, 0x28, PT ;  /* 0x00000028cd00780c */ /* 0x000fe40003fa4270 */
[----:B------:R-:W-:Y:S02]  /*5b50*/  FMNMX.FTZ R206, R167, R206, !PT ;  /* 0x000000cea7ce7209 */ /* 0x000fe40007810000 */
[----:B------:R-:W-:Y:S01]  /*5b60*/  ISETP.GT.AND P4, PT, R205, 0x29, PT ;  /* 0x00000029cd00780c */ /* 0x000fe20003f84270 */
[----:B------:R-:W0:Y:S01]  /*5b70*/  MUFU.TANH R171, R171 ;  /* 0x000000ab00ab7308 */ /* 0x000e220000002400 */
[----:B-1----:R-:W-:Y:S02]  /*5b80*/  FMNMX.FTZ R207, R152, R21, !PT ;  /* 0x0000001598cf7209 */ /* 0x002fe40007810000 */
[----:B--2---:R-:W-:Y:S02]  /*5b90*/  FSEL R170, R170, -INF , P3 ;  /* 0xff800000aaaa7808 */ /* 0x004fe40001800000 */
[----:B------:R-:W-:-:S02]  /*5ba0*/  FMNMX.FTZ R207, R153, R207, !PT ;  /* 0x000000cf99cf7209 */ /* 0x000fc40007810000 */
[----:B------:R-:W-:Y:S01]  /*5bb0*/  FMNMX.FTZ R206, R170, R206, !PT ;  /* 0x000000ceaace7209 */ /* 0x000fe20007810000 */
[----:B------:R-:W1:Y:S01]  /*5bc0*/  MUFU.TANH R174, R174 ;  /* 0x000000ae00ae7308 */ /* 0x000e620000002400 */
[----:B------:R-:W-:Y:S02]  /*5bd0*/  FMNMX.FTZ R207, R156, R207, !PT ;  /* 0x000000cf9ccf7209 */ /* 0x000fe40007810000 */
[----:B------:R-:W-:Y:S02]  /*5be0*/  ISETP.GT.AND P1, PT, R205, 0x30, PT ;  /* 0x00000030cd00780c */ /* 0x000fe40003f24270 */
[----:B------:R-:W-:Y:S02]  /*5bf0*/  FMNMX.FTZ R207, R157, R207, !PT ;  /* 0x000000cf9dcf7209 */ /* 0x000fe40007810000 */
[----:B------:R-:W-:Y:S01]  /*5c00*/  ISETP.GT.AND P3, PT, R205, 0x31, PT ;  /* 0x00000031cd00780c */ /* 0x000fe20003f64270 */
[----:B------:R-:W2:Y:S01]  /*5c10*/  MUFU.TANH R175, R175 ;  /* 0x000000af00af7308 */ /* 0x000ea20000002400 */
[----:B------:R-:W-:-:S02]  /*5c20*/  FMNMX.FTZ R207, R160, R207, !PT ;  /* 0x000000cfa0cf7209 */ /* 0x000fc40007810000 */
[----:B0-----:R-:W-:Y:S02]  /*5c30*/  FSEL R171, R171, -INF , P2 ;  /* 0xff800000abab7808 */ /* 0x001fe40001000000 */
[----:B------:R-:W-:Y:S02]  /*5c40*/  FMNMX.FTZ R207, R161, R207, !PT ;  /* 0x000000cfa1cf7209 */ /* 0x000fe40007810000 */
[----:B------:R-:W-:Y:S01]  /*5c50*/  FMNMX.FTZ R206, R171, R206, !PT ;  /* 0x000000ceabce7209 */ /* 0x000fe20007810000 */
[----:B------:R-:W0:Y:S01]  /*5c60*/  MUFU.TANH R178, R178 ;  /* 0x000000b200b27308 */ /* 0x000e220000002400 */
[----:B-1----:R-:W-:Y:S02]  /*5c70*/  FSEL R174, R174, -INF , P5 ;  /* 0xff800000aeae7808 */ /* 0x002fe40002800000 */
[----:B------:R-:W-:Y:S02]  /*5c80*/  FMNMX.FTZ R207, R164, R207, !PT ;  /* 0x000000cfa4cf7209 */ /* 0x000fe40007810000 */
[----:B------:R-:W-:-:S02]  /*5c90*/  FMNMX.FTZ R206, R174, R206, !PT ;  /* 0x000000ceaece7209 */ /* 0x000fc40007810000 */
[----:B------:R-:W-:Y:S01]  /*5ca0*/  FMNMX.FTZ R207, R165, R207, !PT ;  /* 0x000000cfa5cf7209 */ /* 0x000fe20007810000 */
[----:B------:R-:W1:Y:S01]  /*5cb0*/  MUFU.TANH R179, R179 ;  /* 0x000000b300b37308 */ /* 0x000e620000002400 */
[----:B--2---:R-:W-:Y:S02]  /*5cc0*/  FSEL R175, R175, -INF , P4 ;  /* 0xff800000afaf7808 */ /* 0x004fe40002000000 */
[----:B------:R-:W-:Y:S02]  /*5cd0*/  FMNMX.FTZ R207, R168, R207, !PT ;  /* 0x000000cfa8cf7209 */ /* 0x000fe40007810000 */
[----:B------:R-:W-:Y:S02]  /*5ce0*/  FMNMX.FTZ R206, R175, R206, !PT ;  /* 0x000000ceafce7209 */ /* 0x000fe40007810000 */
[----:B------:R-:W-:Y:S01]  /*5cf0*/  ISETP.GT.AND P2, PT, R205, 0x38, PT ;  /* 0x00000038cd00780c */ /* 0x000fe20003f44270 */
[----:B------:R-:W2:Y:S01]  /*5d00*/  MUFU.TANH R182, R182 ;  /* 0x000000b600b67308 */ /* 0x000ea20000002400 */
[----:B0-----:R-:W-:-:S02]  /*5d10*/  FSEL R178, R178, -INF , P1 ;  /* 0xff800000b2b27808 */ /* 0x001fc40000800000 */
[----:B------:R-:W-:Y:S02]  /*5d20*/  FMNMX.FTZ R207, R169, R207, !PT ;  /* 0x000000cfa9cf7209 */ /* 0x000fe40007810000 */
[----:B------:R-:W-:Y:S02]  /*5d30*/  FMNMX.FTZ R206, R178, R206, !PT ;  /* 0x000000ceb2ce7209 */ /* 0x000fe40007810000 */
[----:B------:R-:W-:Y:S01]  /*5d40*/  ISETP.GT.AND P5, PT, R205, 0x39, PT ;  /* 0x00000039cd00780c */ /* 0x000fe20003fa4270 */
[----:B------:R-:W0:Y:S01]  /*5d50*/  MUFU.TANH R183, R183 ;  /* 0x000000b700b77308 */ /* 0x000e220000002400 */
[----:B-1----:R-:W-:Y:S02]  /*5d60*/  FSEL R179, R179, -INF , P3 ;  /* 0xff800000b3b37808 */ /* 0x002fe40001800000 */
[----:B------:R-:W-:Y:S02]  /*5d70*/  FMNMX.FTZ R207, R172, R207, !PT ;  /* 0x000000cfaccf7209 */ /* 0x000fe40007810000 */
[----:B------:R-:W-:-:S02]  /*5d80*/  FMNMX.FTZ R206, R179, R206, !PT ;  /* 0x000000ceb3ce7209 */ /* 0x000fc40007810000 */
[----:B------:R-:W-:Y:S01]  /*5d90*/  ISETP.GT.AND P4, PT, R205, 0x40, PT ;  /* 0x00000040cd00780c */ /* 0x000fe20003f84270 */
        /* <DEDUP_REMOVED lines=22> */
[C---:B------:R-:W-:Y:S02]  /*5f00*/  ISETP.GT.AND P4, PT, R205.reuse, 0x51, PT ;  /* 0x00000051cd00780c */ /* 0x040fe40003f84270 */
[C---:B------:R-:W-:Y:S02]  /*5f10*/  ISETP.GT.AND P1, PT, R205.reuse, 0x58, PT ;  /* 0x00000058cd00780c */ /* 0x040fe40003f24270 */
        /* <DEDUP_REMOVED lines=8> */
[----:B------:R-:W-:Y:S02]  /*5fa0*/  FSEL R197, R197, -INF , P3 ;  /* 0xff800000c5c57808 */ /* 0x000fe40001800000 */
        /* <DEDUP_REMOVED lines=9> */
[----:B--2---:R-:W-:Y:S02]  /*6040*/  FSEL R198, R198, -INF , P1 ;  /* 0xff800000c6c67808 */ /* 0x004fe40000800000 */
[----:B------:R-:W-:Y:S02]  /*6050*/  ISETP.GT.AND P1, PT, R199, 0x50, PT ;  /* 0x00000050c700780c */ /* 0x000fe40003f24270 */
[----:B------:R-:W-:-:S03]  /*6060*/  FMNMX.FTZ R206, R198, R206, !PT ;  /* 0x000000cec6ce7209 */ /* 0x000fc60007810000 */
        /* <DEDUP_REMOVED lines=32> */
[--C-:B------:R-:W-:Y:S01]  /*6270*/  FFMA.FTZ R159, R159, UR5, -R199.reuse ;  /* 0x000000059f9f7c23 */ /* 0x100fe200080108c7 */
[--C-:B------:R-:W-:Y:S01]  /*6280*/  FFMA.FTZ R162, R162, UR5, -R199.reuse ;  /* 0x00000005a2a27c23 */ /* 0x100fe200080108c7 */
[--C-:B------:R-:W-:Y:S01]  /*6290*/  FFMA.FTZ R163, R163, UR5, -R199.reuse ;  /* 0x00000005a3a37c23 */ /* 0x100fe200080108c7 */
[----:B0-----:R-:W-:Y:S01]  /*62a0*/  FMNMX.FTZ R206, R206, R208, !PT ;  /* 0x000000d0cece7209 */ /* 0x001fe20007810000 */
[--C-:B------:R-:W-:Y:S01]  /*62b0*/  FFMA.FTZ R208, R155, UR5, -R199.reuse ;  /* 0x000000059bd07c23 */ /* 0x100fe200080108c7 */
[----:B------:R-:W-:Y:S01]  /*62c0*/  MUFU.EX2 R207, R207 ;  /* 0x000000cf00cf7308 */ /* 0x000fe20000000800 */
[----:B------:R-:W0:Y:S01]  /*62d0*/  S2R R155, SR_TID.X ;  /* 0x00000000009b7919 */ /* 0x000e220000002100 */
[C---:B------:R-:W-:Y:S01]  /*62e0*/  FSETP.NEU.FTZ.AND P1, PT, R206.reuse, -INF , PT ;  /* 0xff800000ce00780b */ /* 0x040fe20003f3d000 */
[----:B------:R-:W-:Y:S01]  /*62f0*/  FMUL.FTZ R154, R206, UR5 ;  /* 0x00000005ce9a7c20 */ /* 0x000fe20008410000 */
[--C-:B------:R-:W-:Y:S01]  /*6300*/  FFMA.FTZ R166, R166, UR5, -R199.reuse ;  /* 0x00000005a6a67c23 */ /* 0x100fe200080108c7 */
[--C-:B------:R-:W-:Y:S01]  /*6310*/  FFMA.FTZ R167, R167, UR5, -R199.reuse ;  /* 0x00000005a7a77c23 */ /* 0x100fe200080108c7 */
[--C-:B------:R-:W-:Y:S01]  /*6320*/  FFMA.FTZ R170, R170, UR5, -R199.reuse ;  /* 0x00000005aaaa7c23 */ /* 0x100fe200080108c7 */
[--C-:B------:R-:W-:Y:S01]  /*6330*/  FFMA.FTZ R171, R171, UR5, -R199.reuse ;  /* 0x00000005abab7c23 */ /* 0x100fe200080108c7 */
[----:B------:R-:W-:Y:S01]  /*6340*/  FSEL R158, R154, RZ, P1 ;  /* 0x000000ff9a9e7208 */ /* 0x000fe20000800000 */
[----:B------:R-:W-:Y:S01]  /*6350*/  MUFU.EX2 R208, R208 ;  /* 0x000000d000d07308 */ /* 0x000fe20000000800 */
[--C-:B------:R-:W-:Y:S01]  /*6360*/  FFMA.FTZ R174, R174, UR5, -R199.reuse ;  /* 0x00000005aeae7c23 */ /* 0x100fe200080108c7 */
[--C-:B------:R-:W-:Y:S01]  /*6370*/  FFMA.FTZ R175, R175, UR5, -R199.reuse ;  /* 0x00000005afaf7c23 */ /* 0x100fe200080108c7 */
[----:B------:R-:W-:Y:S01]  /*6380*/  FFMA.FTZ R178, R178, UR5, -R199 ;  /* 0x00000005b2b27c23 */ /* 0x000fe200080108c7 */
[--C-:B------:R-:W-:Y:S01]  /*6390*/  FFMA.FTZ R210, R152, UR5, -R158.reuse ;  /* 0x0000000598d27c23 */ /* 0x100fe2000801089e */
[----:B------:R-:W-:Y:S01]  /*63a0*/  FSEL R152, R206, RZ, P1 ;  /* 0x000000ffce987208 */ /* 0x000fe20000800000 */
[--C-:B------:R-:W-:Y:S01]  /*63b0*/  FFMA.FTZ R156, R156, UR5, -R158.reuse ;  /* 0x000000059c9c7c23 */ /* 0x100fe2000801089e */
[--C-:B------:R-:W-:Y:S01]  /*63c0*/  FFMA.FTZ R211, R153, UR5, -R158.reuse ;  /* 0x0000000599d37c23 */ /* 0x100fe2000801089e */
[----:B------:R-:W-:Y:S01]  /*63d0*/  MUFU.EX2 R209, R209 ;  /* 0x000000d100d17308 */ /* 0x000fe20000000800 */
[--C-:B------:R-:W-:Y:S01]  /*63e0*/  FFMA.FTZ R160, R160, UR5, -R158.reuse ;  /* 0x00000005a0a07c23 */ /* 0x100fe2000801089e */
[----:B------:R-:W-:Y:S01]  /*63f0*/  FADD.FTZ R152, -R152, R21 ;  /* 0x0000001598987221 */ /* 0x000fe20000010100 */
[--C-:B------:R-:W-:Y:S01]  /*6400*/  FFMA.FTZ R161, R161, UR5, -R158.reuse ;  /* 0x00000005a1a17c23 */ /* 0x100fe2000801089e */
[--C-:B------:R-:W-:Y:S01]  /*6410*/  FFMA.FTZ R164, R164, UR5, -R158.reuse ;  /* 0x00000005a4a47c23 */ /* 0x100fe2000801089e */
[--C-:B------:R-:W-:Y:S01]  /*6420*/  FFMA.FTZ R165, R165, UR5, -R158.reuse ;  /* 0x00000005a5a57c23 */ /* 0x100fe2000801089e */
[----:B------:R-:W-:Y:S01]  /*6430*/  FMUL.FTZ R152, R152, UR5 ;  /* 0x0000000598987c20 */ /* 0x000fe20008410000 */
[--C-:B------:R-:W-:Y:S01]  /*6440*/  FFMA.FTZ R168, R168, UR5, -R158.reuse ;  /* 0x00000005a8a87c23 */ /* 0x100fe2000801089e */
[----:B------:R1:W-:Y:S01]  /*6450*/  MUFU.EX2 R21, R156 ;  /* 0x0000009c00157308 */ /* 0x0003e20000000800 */
[--C-:B------:R-:W-:Y:S01]  /*6460*/  FFMA.FTZ R169, R169, UR5, -R158.reuse ;  /* 0x00000005a9a97c23 */ /* 0x100fe2000801089e */
[--C-:B------:R-:W-:Y:S01]  /*6470*/  FFMA.FTZ R172, R172, UR5, -R158.reuse ;  /* 0x00000005acac7c23 */ /* 0x100fe2000801089e */
[--C-:B------:R-:W-:Y:S01]  /*6480*/  FFMA.FTZ R173, R173, UR5, -R158.reuse ;  /* 0x00000005adad7c23 */ /* 0x100fe2000801089e */
[--C-:B------:R-:W-:Y:S01]  /*6490*/  FFMA.FTZ R179, R179, UR5, -R199.reuse ;  /* 0x00000005b3b37c23 */ /* 0x100fe200080108c7 */
[----:B------:R-:W-:Y:S01]  /*64a0*/  FFMA.FTZ R182, R182, UR5, -R199 ;  /* 0x00000005b6b67c23 */ /* 0x000fe200080108c7 */
[--C-:B------:R-:W-:Y:S01]  /*64b0*/  FFMA.FTZ R176, R176, UR5, -R158.reuse ;  /* 0x00000005b0b07c23 */ /* 0x100fe2000801089e */
[--C-:B------:R-:W-:Y:S01]  /*64c0*/  FFMA.FTZ R177, R177, UR5, -R158.reuse ;  /* 0x00000005b1b17c23 */ /* 0x100fe2000801089e */
[----:B------:R2:W3:Y:S01]  /*64d0*/  MUFU.EX2 R213, R152 ;  /* 0x0000009800d57308 */ /* 0x0004e20000000800 */
[----:B0-----:R-:W-:Y:S01]  /*64e0*/  SHF.R.U32.HI R155, RZ, 0x7, R155 ;  /* 0x00000007ff9b7819 */ /* 0x001fe2000001169b */
[--C-:B-1----:R-:W-:Y:S01]  /*64f0*/  FFMA.FTZ R156, R157, UR5, -R158.reuse ;  /* 0x000000059d9c7c23 */ /* 0x102fe2000801089e */
[--C-:B------:R-:W-:Y:S01]  /*6500*/  FFMA.FTZ R180, R180, UR5, -R158.reuse ;  /* 0x00000005b4b47c23 */ /* 0x100fe2000801089e */
[----:B------:R-:W-:Y:S01]  /*6510*/  FFMA.FTZ R181, R181, UR5, -R158 ;  /* 0x00000005b5b57c23 */ /* 0x000fe2000801089e */
[----:B------:R-:W-:Y:S01]  /*6520*/  FFMA.FTZ R183, R183, UR5, -R199 ;  /* 0x00000005b7b77c23 */ /* 0x000fe200080108c7 */
[----:B------:R-:W-:-:S02]  /*6530*/  VIADD R153, R155, 0x8 ;  /* 0x000000089b997836 */ /* 0x000fc40000000000 */
[--C-:B------:R-:W-:Y:S01]  /*6540*/  FFMA.FTZ R186, R186, UR5, -R199.reuse ;  /* 0x00000005baba7c23 */ /* 0x100fe200080108c7 */
[----:B------:R-:W-:Y:S01]  /*6550*/  MUFU.EX2 R159, R159 ;  /* 0x0000009f009f7308 */ /* 0x000fe20000000800 */
[----:B--2---:R-:W-:Y:S01]  /*6560*/  FSEL R152, R189, RZ, P2 ;  /* 0x000000ffbd987208 */ /* 0x004fe20001000000 */
[--C-:B------:R-:W-:Y:S01]  /*6570*/  FFMA.FTZ R187, R187, UR5, -R199.reuse ;  /* 0x00000005bbbb7c23 */ /* 0x100fe200080108c7 */
[----:B------:R0:W-:Y:S01]  /*6580*/  BAR.SYNC.DEFER_BLOCKING R153, 0x100 ;  /* 0x000400990000751d */ /* 0x0001e20000010000 */
[--C-:B------:R-:W-:Y:S01]  /*6590*/  FFMA.FTZ R190, R190, UR5, -R199.reuse ;  /* 0x00000005bebe7c23 */ /* 0x100fe200080108c7 */
[----:B------:R-:W-:Y:S01]  /*65a0*/  FFMA.FTZ R184, R184, UR5, -R158 ;  /* 0x00000005b8b87c23 */ /* 0x000fe2000801089e */
[----:B------:R-:W-:Y:S01]  /*65b0*/  FADD.FTZ R152, -R152, R202 ;  /* 0x000000ca98987221 */ /* 0x000fe20000010100 */
[--C-:B------:R-:W-:Y:S01]  /*65c0*/  FFMA.FTZ R185, R185, UR5, -R158.reuse ;  /* 0x00000005b9b97c23 */ /* 0x100fe2000801089e */
[--C-:B------:R-:W-:Y:S01]  /*65d0*/  FFMA.FTZ R188, R188, UR5, -R158.reuse ;  /* 0x00000005bcbc7c23 */ /* 0x100fe2000801089e */
[----:B------:R-:W-:Y:S01]  /*65e0*/  MUFU.EX2 R210, R210 ;  /* 0x000000d200d27308 */ /* 0x000fe20000000800 */
[----:B------:R-:W-:Y:S01]  /*65f0*/  FMUL.FTZ R152, R152, UR5 ;  /* 0x0000000598987c20 */ /* 0x000fe20008410000 */
[-C--:B---3--:R-:W-:Y:S01]  /*6600*/  FMUL.FTZ R24, R24, R213.reuse ;  /* 0x000000d518187220 */ /* 0x088fe20000410000 */
        /* <DEDUP_REMOVED lines=130> */
[----:B0-----:R-:W-:Y:S01]  /*6e30*/  F2FP.BF16.F32.PACK_AB R153, R208, R207 ;  /* 0x000000cfd099723e */ /* 0x001fe200000010ff */
[----:B------:R-:W-:Y:S01]  /*6e40*/  MUFU.EX2 R162, R162 ;  /* 0x000000a200a27308 */ /* 0x000fe20000000800 */
[----:B------:R-:W-:Y:S01]  /*6e50*/  F2FP.BF16.F32.PACK_AB R155, R159, R209 ;  /* 0x000000d19f9b723e */ /* 0x000fe200000010ff */
[--C-:B------:R-:W-:Y:S01]  /*6e60*/  FFMA.FTZ R202, R204, UR5, -R158.reuse ;  /* 0x00000005ccca7c23 */ /* 0x100fe2000801089e */
[----:B--2---:R-:W-:Y:S01]  /*6e70*/  F2FP.BF16.F32.PACK_AB R152, R211, R210 ;  /* 0x000000d2d398723e */ /* 0x004fe200000010ff */
[--C-:B------:R-:W-:Y:S01]  /*6e80*/  FFMA.FTZ R191, R191, UR5, -R199.reuse ;  /* 0x00000005bfbf7c23 */ /* 0x100fe200080108c7 */
[----:B---3--:R-:W-:Y:S01]  /*6e90*/  F2FP.BF16.F32.PACK_AB R154, R156, R21 ;  /* 0x000000159c9a723e */ /* 0x008fe200000010ff */
[--C-:B------:R-:W-:Y:S01]  /*6ea0*/  FFMA.FTZ R192, R192, UR5, -R158.reuse ;  /* 0x00000005c0c07c23 */ /* 0x100fe2000801089e */
[--C-:B------:R-:W-:Y:S01]  /*6eb0*/  FFMA.FTZ R193, R193, UR5, -R158.reuse ;  /* 0x00000005c1c17c23 */ /* 0x100fe2000801089e */
[----:B------:R-:W0:Y:S01]  /*6ec0*/  MUFU.EX2 R163, R163 ;  /* 0x000000a300a37308 */ /* 0x000e220000000800 */
[----:B------:R-:W-:Y:S01]  /*6ed0*/  WARPGROUP.ARRIVE ;  /* 0x00000000000079c5 */ /* 0x000fe20000000000 */
[--C-:B------:R-:W-:Y:S01]  /*6ee0*/  FFMA.FTZ R196, R196, UR5, -R158.reuse ;  /* 0x00000005c4c47c23 */ /* 0x100fe2000801089e */
[--C-:B------:R-:W-:Y:S01]  /*6ef0*/  FFMA.FTZ R194, R194, UR5, -R199.reuse ;  /* 0x00000005c2c27c23 */ /* 0x100fe200080108c7 */
[--C-:B------:R-:W-:Y:S01]  /*6f00*/  FFMA.FTZ R195, R195, UR5, -R199.reuse ;  /* 0x00000005c3c37c23 */ /* 0x100fe200080108c7 */
[--C-:B------:R-:W-:Y:S01]  /*6f10*/  FFMA.FTZ R198, R198, UR5, -R199.reuse ;  /* 0x00000005c6c67c23 */ /* 0x100fe200080108c7 */
[----:B------:R-:W-:Y:S01]  /*6f20*/  FFMA.FTZ R197, R197, UR5, -R199 ;  /* 0x00000005c5c57c23 */ /* 0x000fe200080108c7 */
[----:B------:R-:W-:Y:S01]  /*6f30*/  HGMMA.64x256x16.F32.BF16 R24, R152, gdesc[UR8].tnspB, R24, gsb0 ;  /* 0x43e0000898187df0 */ /* 0x000fe20008001818 */
[----:B------:R-:W-:Y:S01]  /*6f40*/  MUFU.EX2 R166, R166 ;  /* 0x000000a600a67308 */ /* 0x000fe20000000800 */
[----:B------:R-:W-:Y:S01]  /*6f50*/  UIADD3 UR10, UR6, 0x80, URZ ;  /* 0x00000080060a7890 */ /* 0x000fe2000fffe03f */
[----:B------:R-:W-:Y:S01]  /*6f60*/  FFMA.FTZ R158, R205, UR5, -R158 ;  /* 0x00000005cd9e7c23 */ /* 0x000fe2000801089e */
[----:B------:R-:W-:Y:S01]  /*6f70*/  UMOV UR11, 0x40000040 ;  /* 0x40000040000b7882 */ /* 0x000fe20000000000 */
[----:B------:R-:W-:Y:S01]  /*6f80*/  FFMA.FTZ R5, R157, R5, R207 ;  /* 0x000000059d057223 */ /* 0x000fe200000100cf */
[----:B------:R-:W-:-:S03]  /*6f90*/  FFMA.FTZ R4, R213, R4, R210 ;  /* 0x00000004d5047223 */ /* 0x000fc600000100d2 */
[----:B------:R-:W1:Y:S01]  /*6fa0*/  MUFU.EX2 R167, R167 ;  /* 0x000000a700a77308 */ /* 0x000e620000000800 */
[----:B------:R-:W-:Y:S01]  /*6fb0*/  FADD.FTZ R204, R208, R5 ;  /* 0x00000005d0cc7221 */ /* 0x000fe20000010000 */
[----:B------:R-:W-:-:S03]  /*6fc0*/  FADD.FTZ R4, R211, R4 ;  /* 0x00000004d3047221 */ /* 0x000fc60000010000 */
[----:B------:R-:W-:Y:S01]  /*6fd0*/  FADD.FTZ R204, R209, R204 ;  /* 0x000000ccd1cc7221 */ /* 0x000fe20000010000 */
[----:B------:R-:W-:Y:S02]  /*6fe0*/  FADD.FTZ R21, R21, R4 ;  /* 0x0000000415157221 */ /* 0x000fe40000010000 */
[----:B------:R-:W-:Y:S01]  /*6ff0*/  MUFU.EX2 R160, R160 ;  /* 0x000000a000a07308 */ /* 0x000fe20000000800 */
[----:B------:R-:W-:Y:S01]  /*7000*/  FADD.FTZ R159, R159, R204 ;  /* 0x000000cc9f9f7221 */ /* 0x000fe20000010000 */
[----:B------:R-:W-:-:S06]  /*7010*/  FADD.FTZ R21, R156, R21 ;  /* 0x000000159c157221 */ /* 0x000fcc0000010000 */
        /* <DEDUP_REMOVED lines=30> */
[----:B------:R-:W-:Y:S01]  /*7200*/  MUFU.EX2 R192, R192 ;  /* 0x000000c000c07308 */ /* 0x000fe20000000800 */
[----:B------:R-:W-:-:S02]  /*7210*/  WARPGROUP.DEPBAR.LE gsb0, 0x0 ;  /* 0x00008000000079c5 */ /* 0x000fc40000010000 */
[----:B0-----:R-:W-:-:S05]  /*7220*/  F2FP.BF16.F32.PACK_AB R153, R163, R162 ;  /* 0x000000a2a399723e */ /* 0x001fca00000010ff */
[----:B------:R-:W0:Y:S01]  /*7230*/  MUFU.EX2 R193, R193 ;  /* 0x000000c100c17308 */ /* 0x000e220000000800 */
[----:B-1----:R-:W-:Y:S01]  /*7240*/  F2FP.BF16.F32.PACK_AB R155, R167, R166 ;  /* 0x000000a6a79b723e */ /* 0x002fe200000010ff */
[----:B------:R-:W-:Y:S01]  /*7250*/  FADD.FTZ R162, R162, R159 ;  /* 0x0000009fa2a27221 */ /* 0x000fe20000010000 */
[----:B--2---:R-:W-:Y:S01]  /*7260*/  F2FP.BF16.F32.PACK_AB R152, R161, R160 ;  /* 0x000000a0a198723e */ /* 0x004fe200000010ff */
        /* <DEDUP_REMOVED lines=14> */
[----:B------:R-:W2:Y:S01]  /*7350*/  MUFU.EX2 R197, R197 ;  /* 0x000000c500c57308 */ /* 0x000ea20000000800 */
        /* <DEDUP_REMOVED lines=52> */
[----:B0-----:R-:W-:Y:S01]  /*76a0*/  F2FP.BF16.F32.PACK_AB R152, R193, R192 ;  /* 0x000000c0c198723e */ /* 0x001fe200000010ff */
[----:B------:R-:W-:Y:S01]  /*76b0*/  FADD.FTZ R192, R192, R185 ;  /* 0x000000b9c0c07221 */ /* 0x000fe20000010000 */
[----:B------:R-:W-:Y:S01]  /*76c0*/  F2FP.BF16.F32.PACK_AB R153, R195, R194 ;  /* 0x000000c2c399723e */ /* 0x000fe200000010ff */
[----:B------:R-:W-:Y:S01]  /*76d0*/  FADD.FTZ R194, R194, R191 ;  /* 0x000000bfc2c27221 */ /* 0x000fe20000010000 */
[----:B-1----:R-:W-:Y:S01]  /*76e0*/  F2FP.BF16.F32.PACK_AB R154, R158, R196 ;  /* 0x000000c49e9a723e */ /* 0x002fe200000010ff */
        /* <DEDUP_REMOVED lines=12> */
.L_x_5678:
[----:B------:R-:W-:Y:S01]  /*77b0*/  UIADD3 UR4, UR4, 0x32460, URZ ;  /* 0x0003246004047890 */ /* 0x000fe2000fffe03f */
[C---:B------:R-:W-:Y:S01]  /*77c0*/  ISETP.GT.AND P1, PT, R203.reuse, R212, PT ;  /* 0x000000d4cb00720c */ /* 0x040fe20003f24270 */
[----:B------:R-:W-:Y:S02]  /*77d0*/  VIADD R203, R203, 0xffffffff ;  /* 0xffffffffcbcb7836 */ /* 0x000fe40000000000 */
[----:B------:R-:W-:Y:S01]  /*77e0*/  UPRMT UR4, UR54, 0x654, UR4 ;  /* 0x0000065436047896 */ /* 0x000fe20008000004 */
[----:B------:R-:W-:Y:S02]  /*77f0*/  IMAD.MOV.U32 R202, RZ, RZ, R189 ;  /* 0x000000ffffca7224 */ /* 0x000fe400078e00bd */
[----:B------:R-:W-:-:S06]  /*7800*/  IMAD.MOV.U32 R21, RZ, RZ, R206 ;  /* 0x000000ffff157224 */ /* 0x000fcc00078e00ce */
[----:B------:R-:W-:Y:S01]  /*7810*/  SYNCS.ARRIVE.TRANS64.RED.A1T0 RZ, [UR4], RZ ;  /* 0x000000ffffff79a7 */ /* 0x000fe20008100404 */
[----:B------:R-:W-:Y:S05]  /*7820*/  @P1 BRA `(.L_x_5679) ;  /* 0xffffffcc00c81947 */ /* 0x000fea000383ffff */
.L_x_5668:
[----:B------:R-:W-:-:S13]  /*7830*/  ISETP.GE.AND P1, PT, R203, RZ, PT ;  /* 0x000000ffcb00720c */ /* 0x000fda0003f26270 */
[----:B------:R-:W-:Y:S05]  /*7840*/  @!P1 BRA `(.L_x_5680) ;  /* 0x00000028005c9947 */ /* 0x000fea0003800000 */
[----:B------:R-:W-:Y:S02]  /*7850*/  IMAD.MOV.U32 R201, RZ, RZ, R189 ;  /* 0x000000ffffc97224 */ /* 0x000fe400078e00bd */
[----:B------:R-:W-:-:S07]  /*7860*/  IMAD.MOV.U32 R21, RZ, RZ, R206 ;  /* 0x000000ffff157224 */ /* 0x000fce00078e00ce */
.L_x_5691:
[----:B------:R-:W-:-:S04]  /*7870*/  UIADD3 UR38, UR38, 0x1, URZ ;  /* 0x0000000126267890 */ /* 0x000fc8000fffe03f */
[----:B------:R-:W-:-:S04]  /*7880*/  UISETP.NE.AND UP0, UPT, UR38, 0x2, UPT ;  /* 0x000000022600788c */ /* 0x000fc8000bf05270 */
[----:B------:R-:W-:Y:S02]  /*7890*/  USEL UR4, URZ, 0x1, UP0 ;  /* 0x000000013f047887 */ /* 0x000fe40008000000 */
[----:B------:R-:W-:Y:S02]  /*78a0*/  USEL UR38, UR38, URZ, UP0 ;  /* 0x0000003f26267287 */ /* 0x000fe40008000000 */
[----:B------:R-:W-:Y:S01]  /*78b0*/  ULOP3.LUT UR39, UR39, UR4, URZ, 0x3c, !UPT ;  /* 0x0000000427277292 */ /* 0x000fe2000f8e3c3f */
[----:B------:R-:W-:Y:S11]  /*78c0*/  @!P0 BRA `(.L_x_5681) ;  /* 0x0000000000048947 */ /* 0x000ff60003800000 */
[----:B------:R-:W-:Y:S01]  /*78d0*/  BPT.TRAP 0x1 ;  /* 0x000000040000795c */ /* 0x000fe20000300000 */
.L_x_5681:
        /* <DEDUP_REMOVED lines=9> */
.L_x_5682:
[----:B-1----:R-:W-:Y:S05]  /*7970*/  @P1 BRA `(.L_x_5683) ;  /* 0x0000000000081947 */ /* 0x002fea0003800000 */
[----:B------:R-:W1:Y:S02]  /*7980*/  SYNCS.PHASECHK.TRANS64.TRYWAIT P1, [UR4+0x32430], R0 ;  /* 0x03243000ff0075a7 */ /* 0x000e640008020144 */
[----:B-1----:R-:W-:Y:S05]  /*7990*/  @!P1 BRA `(.L_x_5684) ;  /* 0x000000c400dc9947 */ /* 0x002fea0003800000 */
.L_x_5683:
        /* <DEDUP_REMOVED lines=32> */
.L_x_5685:
[----:B------:R1:W2:Y:S01]  /*7ba0*/  SYNCS.PHASECHK.TRANS64.TRYWAIT P1, [UR4+0x32450], R0 ;  /* 0x03245000ff0075a7 */ /* 0x0002a20008020144 */
[----:B------:R-:W-:Y:S05]  /*7bb0*/  @!P0 BRA `(.L_x_5686) ;  /* 0x0000000000048947 */ /* 0x000fea0003800000 */
[----:B------:R-:W-:Y:S01]  /*7bc0*/  BPT.TRAP 0x1 ;  /* 0x000000040000795c */ /* 0x000fe20000300000 */
.L_x_5686:
[----:B--2---:R-:W-:Y:S05]  /*7bd0*/  @P1 BRA `(.L_x_5687) ;  /* 0x0000000000081947 */ /* 0x004fea0003800000 */
[----:B------:R-:W2:Y:S02]  /*7be0*/  SYNCS.PHASECHK.TRANS64.TRYWAIT P1, [UR4+0x32450], R0 ;  /* 0x03245000ff0075a7 */ /* 0x000ea40008020144 */
[----:B--2---:R-:W-:Y:S05]  /*7bf0*/  @!P1 BRA `(.L_x_5688) ;  /* 0x000000c4005c9947 */ /* 0x004fea0003800000 */
.L_x_5687:
        /* <DEDUP_REMOVED lines=30> */
[----:B---3--:R-:W-:-:S04]  /*7de0*/  SHF.R.U32.HI R212, RZ, 0x7, R202 ;  /* 0x00000007ffd47819 */ /* 0x008fc800000116ca */
        /* <DEDUP_REMOVED lines=70> */
.L_x_5689:
        /* <DEDUP_REMOVED lines=28> */
[----:B-1----:R-:W-:Y:S01]  /*8410*/  FMNMX.FTZ R186, R152, R21, !PT ;  /* 0x0000001598ba7209 */ /* 0x002fe20007810000 */
[----:B------:R-:W-:Y:S01]  /*8420*/  FMUL.FTZ R161, R164, UR5 ;  /* 0x00000005a4a17c20 */ /* 0x000fe20008410000 */
[----:B------:R-:W-:Y:S01]  /*8430*/  FMUL.FTZ R174, R178, UR5 ;  /* 0x00000005b2ae7c20 */ /* 0x000fe20008410000 */
[----:B------:R-:W-:Y:S01]  /*8440*/  FMUL.FTZ R178, R184, UR5 ;  /* 0x00000005b8b27c20 */ /* 0x000fe20008410000 */
[----:B------:R-:W1:Y:S01]  /*8450*/  MUFU.TANH R157, R157 ;  /* 0x0000009d009d7308 */ /* 0x000e620000002400 */
[----:B------:R-:W-:Y:S01]  /*8460*/  FMUL.FTZ R184, R187, UR5 ;  /* 0x00000005bbb87c20 */ /* 0x000fe20008410000 */
[----:B------:R-:W-:Y:S01]  /*8470*/  FMUL.FTZ R155, R155, UR5 ;  /* 0x000000059b9b7c20 */ /* 0x000fe20008410000 */
[----:B--2---:R-:W-:Y:S01]  /*8480*/  FMNMX.FTZ R187, R153, R186, !PT ;  /* 0x000000ba99bb7209 */ /* 0x004fe20007810000 */
        /* <DEDUP_REMOVED lines=15> */
[----:B------:R-:W-:Y:S01]  /*8580*/  UPRMT UR10, UR6, 0x654, UR10 ;  /* 0x00000654060a7896 */ /* 0x000fe2000800000a */
[----:B------:R-:W-:Y:S01]  /*8590*/  UMOV UR11, 0x40000040 ;  /* 0x40000040000b7882 */ /* 0x000fe20000000000 */
[----:B------:R-:W-:-:S03]  /*85a0*/  UMOV UR15, 0x40000040 ;  /* 0x40000040000f7882 */ /* 0x000fc60000000000 */
[----:B------:R-:W1:Y:S01]  /*85b0*/  MUFU.TANH R154, R154 ;  /* 0x0000009a009a7308 */ /* 0x000e620000002400 */
[----:B--2---:R-:W-:-:S03]  /*85c0*/  FMNMX.FTZ R207, R156, R207, !PT ;  /* 0x000000cf9ccf7209 */ /* 0x004fc60007810000 */
[----:B------:R-:W-:Y:S01]  /*85d0*/  SYNCS.ARRIVE.TRANS64.RED.A1T0 RZ, [UR10], RZ ;  /* 0x000000ffffff79a7 */ /* 0x000fe2000810040a */
[----:B------:R-:W-:-:S03]  /*85e0*/  UIMAD UR10, UR38, 0xc00, UR7 ;  /* 0x00000c00260a78a4 */ /* 0x000fc6000f8e0207 */
[----:B------:R-:W2:Y:S01]  /*85f0*/  MUFU.TANH R161, R161 ;  /* 0x000000a100a17308 */ /* 0x000ea20000002400 */
[----:B---3--:R-:W-:Y:S01]  /*8600*/  FMNMX.FTZ R186, R158, R207, !PT ;  /* 0x000000cf9eba7209 */ /* 0x008fe20007810000 */
[----:B------:R-:W-:Y:S01]  /*8610*/  FMUL.FTZ R207, R191, UR5 ;  /* 0x00000005bfcf7c20 */ /* 0x000fe20008410000 */
[----:B------:R-:W-:-:S05]  /*8620*/  UIADD3 UR14, UR10, 0x80, URZ ;  /* 0x000000800a0e7890 */ /* 0x000fca000fffe03f */
        /* <DEDUP_REMOVED lines=71> */
[----:B------:R-:W-:Y:S01]  /*8aa0*/  FMUL.FTZ R196, R199, UR5 ;  /* 0x00000005c7c47c20 */ /* 0x000fe20008410000 */
[----:B------:R-:W-:-:S05]  /*8ab0*/  ULDC UR5, c[0x0][0xa80] ;  /* 0x0002a00000057ab9 */ /* 0x000fca0000000800 */
[----:B------:R-:W2:Y:S01]  /*8ac0*/  MUFU.TANH R193, R193 ;  /* 0x000000c100c17308 */ /* 0x000ea20000002400 */
[----:B---3--:R-:W-:-:S07]  /*8ad0*/  FMNMX.FTZ R208, R192, R195, !PT ;  /* 0x000000c3c0d07209 */ /* 0x008fce0007810000 */
[----:B------:R-:W3:Y:S01]  /*8ae0*/  MUFU.TANH R184, R184 ;  /* 0x000000b800b87308 */ /* 0x000ee20000002400 */
[----:B-1----:R-:W-:-:S07]  /*8af0*/  FMNMX.FTZ R189, R182, R189, !PT ;  /* 0x000000bdb6bd7209 */ /* 0x002fce0007810000 */
[----:B------:R-:W1:Y:S01]  /*8b00*/  MUFU.TANH R190, R190 ;  /* 0x000000be00be7308 */ /* 0x000e620000002400 */
[----:B--2---:R-:W-:-:S05]  /*8b10*/  FMNMX.FTZ R208, R193, R208, !PT ;  /* 0x000000d0c1d07209 */ /* 0x004fca0007810000 */
[----:B------:R-:W2:Y:S02]  /*8b20*/  SHFL.BFLY PT, R197, R208, 0x2, 0x1f ;  /* 0x0c401f00d0c57f89 */ /* 0x000ea400000e0000 */
[----:B------:R-:W4:Y:S01]  /*8b30*/  MUFU.TANH R207, R207 ;  /* 0x000000cf00cf7308 */ /* 0x000f220000002400 */
[----:B---3--:R-:W-:-:S07]  /*8b40*/  FMNMX.FTZ R189, R184, R189, !PT ;  /* 0x000000bdb8bd7209 */ /* 0x008fce0007810000 */
[----:B------:R-:W3:Y:S01]  /*8b50*/  MUFU.TANH R191, R191 ;  /* 0x000000bf00bf7308 */ /* 0x000ee20000002400 */
[----:B-1----:R-:W-:-:S07]  /*8b60*/  FMNMX.FTZ R198, R190, R189, !PT ;  /* 0x000000bdbec67209 */ /* 0x002fce0007810000 */
[----:B------:R-:W1:Y:S01]  /*8b70*/  MUFU.TANH R194, R194 ;  /* 0x000000c200c27308 */ /* 0x000e620000002400 */
[----:B----4-:R-:W-:-:S07]  /*8b80*/  FMNMX.FTZ R198, R207, R198, !PT ;  /* 0x000000c6cfc67209 */ /* 0x010fce0007810000 */
[----:B------:R2:W4:Y:S01]  /*8b90*/  MUFU.TANH R195, R206 ;  /* 0x000000ce00c37308 */ /* 0x0005220000002400 */
[----:B---3--:R-:W-:-:S07]  /*8ba0*/  FMNMX.FTZ R189, R191, R198, !PT ;  /* 0x000000c6bfbd7209 */ /* 0x008fce0007810000 */
[----:B------:R-:W3:Y:S01]  /*8bb0*/  MUFU.TANH R196, R196 ;  /* 0x000000c400c47308 */ /* 0x000ee20000002400 */
[----:B-1----:R-:W-:Y:S02]  /*8bc0*/  FMNMX.FTZ R198, R194, R189, !PT ;  /* 0x000000bdc2c67209 */ /* 0x002fe40007810000 */
[----:B--2---:R-:W-:-:S05]  /*8bd0*/  FMNMX.FTZ R206, R208, R197, !PT ;  /* 0x000000c5d0ce7209 */ /* 0x004fca0007810000 */
[----:B------:R-:W1:Y:S01]  /*8be0*/  SHFL.BFLY PT, R197, R206, 0x1, 0x1f ;  /* 0x0c201f00cec57f89 */ /* 0x000e6200000e0000 */
[----:B----4-:R-:W-:-:S04]  /*8bf0*/  FMNMX.FTZ R189, R195, R198, !PT ;  /* 0x000000c6c3bd7209 */ /* 0x010fc80007810000 */
[----:B---3--:R-:W-:-:S05]  /*8c00*/  FMNMX.FTZ R189, R196, R189, !PT ;  /* 0x000000bdc4bd7209 */ /* 0x008fca0007810000 */
[----:B------:R-:W2:Y:S01]  /*8c10*/  SHFL.BFLY PT, R198, R189, 0x2, 0x1f ;  /* 0x0c401f00bdc67f89 */ /* 0x000ea200000e0000 */
[----:B-1----:R-:W-:-:S05]  /*8c20*/  FMNMX.FTZ R206, R206, R197, !PT ;  /* 0x000000c5cece7209 */ /* 0x002fca0007810000 */
[----:B------:R-:W-:-:S04]  /*8c30*/  FADD.FTZ R199, -R206, R21 ;  /* 0x00000015cec77221 */ /* 0x000fc80000010100 */
[----:B------:R-:W-:Y:S01]  /*8c40*/  FMUL.FTZ R199, R199, UR5 ;  /* 0x00000005c7c77c20 */ /* 0x000fe20008410000 */
[----:B--2---:R-:W-:Y:S01]  /*8c50*/  FMNMX.FTZ R189, R189, R198, !PT ;  /* 0x000000c6bdbd7209 */ /* 0x004fe20007810000 */
[----:B------:R-:W-:-:S04]  /*8c60*/  FMUL.FTZ R198, R206, UR5 ;  /* 0x00000005cec67c20 */ /* 0x000fc80008410000 */
[----:B------:R-:W1:Y:S01]  /*8c70*/  MUFU.EX2 R199, R199 ;  /* 0x000000c700c77308 */ /* 0x000e620000000800 */
[----:B------:R-:W2:Y:S01]  /*8c80*/  SHFL.BFLY PT, R197, R189, 0x1, 0x1f ;  /* 0x0c201f00bdc57f89 */ /* 0x000ea200000e0000 */
        /* <DEDUP_REMOVED lines=13> */
[-C--:B-1----:R-:W-:Y:S01]  /*8d60*/  FMUL.FTZ R24, R24, R199.reuse ;  /* 0x000000c718187220 */ /* 0x082fe20000410000 */
        /* <DEDUP_REMOVED lines=8> */
[----:B------:R-:W-:Y:S01]  /*8df0*/  MUFU.EX2 R157, R157 ;  /* 0x0000009d009d7308 */ /* 0x000fe20000000800 */
[----:B--2---:R-:W-:Y:S01]  /*8e00*/  FMNMX.FTZ R189, R189, R197, !PT ;  /* 0x000000c5bdbd7209 */ /* 0x004fe20007810000 */
[-C--:B------:R-:W-:Y:S01]  /*8e10*/  FMUL.FTZ R40, R40, R199.reuse ;  /* 0x000000c728287220 */ /* 0x080fe20000410000 */
[-C--:B------:R-:W-:Y:S01]  /*8e20*/  FMUL.FTZ R41, R41, R199.reuse ;  /* 0x000000c729297220 */ /* 0x080fe20000410000 */
[-C--:B------:R-:W-:Y:S01]  /*8e30*/  FMUL.FTZ R44, R44, R199.reuse ;  /* 0x000000c72c2c7220 */ /* 0x080fe20000410000 */
[-C--:B------:R-:W-:Y:S01]  /*8e40*/  FMUL.FTZ R45, R45, R199.reuse ;  /* 0x000000c72d2d7220 */ /* 0x080fe20000410000 */
[C---:B------:R-:W-:Y:S01]  /*8e50*/  FADD.FTZ R152, -R189.reuse, R201 ;  /* 0x000000c9bd987221 */ /* 0x040fe20000010100 */
[----:B------:R-:W-:Y:S01]  /*8e60*/  FMUL.FTZ R209, R189, UR5 ;  /* 0x00000005bdd17c20 */ /* 0x000fe20008410000 */
[----:B------:R1:W-:Y:S01]  /*8e70*/  MUFU.EX2 R197, R202 ;  /* 0x000000ca00c57308 */ /* 0x0003e20000000800 */
[-C--:B------:R-:W-:Y:S01]  /*8e80*/  FMUL.FTZ R48, R48, R199.reuse ;  /* 0x000000c730307220 */ /* 0x080fe20000410000 */
[----:B------:R-:W-:Y:S01]  /*8e90*/  FMUL.FTZ R152, R152, UR5 ;  /* 0x0000000598987c20 */ /* 0x000fe20008410000 */
[--C-:B------:R-:W-:Y:S01]  /*8ea0*/  FFMA.FTZ R211, R154, UR5, -R209.reuse ;  /* 0x000000059ad37c23 */ /* 0x100fe200080108d1 */
[--C-:B------:R-:W-:Y:S01]  /*8eb0*/  FFMA.FTZ R201, R155, UR5, -R209.reuse ;  /* 0x000000059bc97c23 */ /* 0x100fe200080108d1 */
[-C--:B------:R-:W-:Y:S01]  /*8ec0*/  FMUL.FTZ R49, R49, R199.reuse ;  /* 0x000000c731317220 */ /* 0x080fe20000410000 */
[-C--:B------:R-:W-:Y:S01]  /*8ed0*/  FMUL.FTZ R52, R52, R199.reuse ;  /* 0x000000c734347220 */ /* 0x080fe20000410000 */
[-C--:B------:R-:W-:Y:S01]  /*8ee0*/  FMUL.FTZ R53, R53, R199.reuse ;  /* 0x000000c735357220 */ /* 0x080fe20000410000 */
[----:B------:R2:W3:Y:S01]  /*8ef0*/  MUFU.EX2 R210, R152 ;  /* 0x0000009800d27308 */ /* 0x0004e20000000800 */
[--C-:B-1----:R-:W-:Y:S01]  /*8f00*/  FFMA.FTZ R202, R204, UR5, -R209.reuse ;  /* 0x00000005ccca7c23 */ /* 0x102fe200080108d1 */
[----:B------:R-:W-:Y:S01]  /*8f10*/  FFMA.FTZ R204, R205, UR5, -R209 ;  /* 0x00000005cdcc7c23 */ /* 0x000fe200080108d1 */
[-C--:B------:R-:W-:Y:S01]  /*8f20*/  FMUL.FTZ R56, R56, R199.reuse ;  /* 0x000000c738387220 */ /* 0x080fe20000410000 */
[-C--:B------:R-:W-:Y:S01]  /*8f30*/  FMUL.FTZ R57, R57, R199.reuse ;  /* 0x000000c739397220 */ /* 0x080fe20000410000 */
[-C--:B------:R-:W-:Y:S01]  /*8f40*/  FMUL.FTZ R60, R60, R199.reuse ;  /* 0x000000c73c3c7220 */ /* 0x080fe20000410000 */
[-C--:B------:R-:W-:Y:S01]  /*8f50*/  FMUL.FTZ R61, R61, R199.reuse ;  /* 0x000000c73d3d7220 */ /* 0x080fe20000410000 */
[----:B------:R-:W-:Y:S01]  /*8f60*/  FMUL.FTZ R64, R64, R199 ;  /* 0x000000c740407220 */ /* 0x000fe20000410000 */
[----:B------:R-:W-:Y:S01]  /*8f70*/  MUFU.EX2 R211, R211 ;  /* 0x000000d300d37308 */ /* 0x000fe20000000800 */
[----:B--2---:R-:W-:-:S02]  /*8f80*/  VIADD R152, R212, 0x8 ;  /* 0x00000008d4987836 */ /* 0x004fc40000000000 */
        /* <DEDUP_REMOVED lines=115> */
[----:B--2---:R-:W-:Y:S01]  /*96c0*/  F2FP.BF16.F32.PACK_AB R153, R201, R211 ;  /* 0x000000d3c999723e */ /* 0x004fe200000010ff */
        /* <DEDUP_REMOVED lines=42> */
[----:B------:R-:W3:Y:S01]  /*9970*/  MUFU.EX2 R160, R160 ;  /* 0x000000a000a07308 */ /* 0x000ee20000000800 */
[----:B------:R-:W-:Y:S02]  /*9980*/  FADD.FTZ R201, R201, R210 ;  /* 0x000000d2c9c97221 */ /* 0x000fe40000010000 */
[----:B------:R-:W-:Y:S02]  /*9990*/  FADD.FTZ R4, R197, R4 ;  /* 0x00000004c5047221 */ /* 0x000fe40000010000 */
[----:B------:R-:W-:Y:S02]  /*99a0*/  FADD.FTZ R201, R202, R201 ;  /* 0x000000c9cac97221 */ /* 0x000fe40000010000 */
[----:B------:R-:W-:Y:S01]  /*99b0*/  FADD.FTZ R157, R157, R4 ;  /* 0x000000049d9d7221 */ /* 0x000fe20000010000 */
[----:B------:R-:W-:Y:S01]  /*99c0*/  MUFU.EX2 R165, R165 ;  /* 0x000000a500a57308 */ /* 0x000fe20000000800 */
[----:B------:R-:W-:-:S02]  /*99d0*/  FADD.FTZ R204, R204, R201 ;  /* 0x000000c9cccc7221 */ /* 0x000fc40000010000 */
[----:B-1----:R-:W-:-:S05]  /*99e0*/  FADD.FTZ R157, R156, R157 ;  /* 0x0000009d9c9d7221 */ /* 0x002fca0000010000 */
        /* <DEDUP_REMOVED lines=86> */
[----:B------:R-:W-:Y:S01]  /*9f50*/  FADD.FTZ R183, R184, R183 ;  /* 0x000000b7b8b77221 */ /* 0x000fe20000010000 */
[----:B------:R-:W-:Y:S02]  /*9f60*/  WARPGROUP.DEPBAR.LE gsb0, 0x0 ;  /* 0x00008000000079c5 */ /* 0x000fe40000010000 */
[C---:B------:R-:W-:Y:S01]  /*9f70*/  F2FP.BF16.F32.PACK_AB R152, R180.reuse, R178 ;  /* 0x000000b2b498723e */ /* 0x040fe200000010ff */
[----:B------:R-:W-:Y:S01]  /*9f80*/  FADD.FTZ R180, R180, R179 ;  /* 0x000000b3b4b47221 */ /* 0x000fe20000010000 */
[----:B------:R-:W-:Y:S02]  /*9f90*/  F2FP.BF16.F32.PACK_AB R153, R184, R182 ;  /* 0x000000b6b899723e */ /* 0x000fe400000010ff */
[----:B------:R-:W-:Y:S01]  /*9fa0*/  F2FP.BF16.F32.PACK_AB R154, R187, R185 ;  /* 0x000000b9bb9a723e */ /* 0x000fe200000010ff */
[----:B------:R-:W-:Y:S01]  /*9fb0*/  FADD.FTZ R180, R185, R180 ;  /* 0x000000b4b9b47221 */ /* 0x000fe20000010000 */
[----:B------:R-:W-:Y:S01]  /*9fc0*/  F2FP.BF16.F32.PACK_AB R155, R205, R190 ;  /* 0x000000becd9b723e */ /* 0x000fe200000010ff */
[----:B------:R-:W-:-:S02]  /*9fd0*/  FADD.FTZ R190, R190, R183 ;  /* 0x000000b7bebe7221 */ /* 0x000fc40000010000 */
[----:B------:R-:W-:Y:S01]  /*9fe0*/  FADD.FTZ R187, R187, R180 ;  /* 0x000000b4bbbb7221 */ /* 0x000fe20000010000 */
[----:B------:R-:W-:Y:S01]  /*9ff0*/  WARPGROUP.ARRIVE ;  /* 0x00000000000079c5 */ /* 0x000fe20000000000 */
[----:B------:R-:W-:Y:S02]  /*a000*/  FADD.FTZ R190, R205, R190 ;  /* 0x000000becdbe7221 */ /* 0x000fe40000010000 */
[----:B------:R-:W-:-:S08]  /*a010*/  FADD.FTZ R187, R186, R187 ;  /* 0x000000bbbabb7221 */ /* 0x000fd00000010000 */
        /* <DEDUP_REMOVED lines=18> */
.L_x_5690:
[----:B------:R-:W-:Y:S01]  /*a140*/  UIADD3 UR4, UR4, 0x32460, URZ ;  /* 0x0003246004047890 */ /* 0x000fe2000fffe03f */
[C---:B------:R-:W-:Y:S01]  /*a150*/  ISETP.GT.AND P1, PT, R203.reuse, RZ, PT ;  /* 0x000000ffcb00720c */ /* 0x040fe20003f24270 */
[----:B------:R-:W-:Y:S02]  /*a160*/  VIADD R203, R203, 0xffffffff ;  /* 0xffffffffcbcb7836 */ /* 0x000fe40000000000 */
[----:B------:R-:W-:Y:S01]  /*a170*/  UPRMT UR4, UR6, 0x654, UR4 ;  /* 0x0000065406047896 */ /* 0x000fe20008000004 */
[----:B------:R-:W-:Y:S02]  /*a180*/  IMAD.MOV.U32 R201, RZ, RZ, R189 ;  /* 0x000000ffffc97224 */ /* 0x000fe400078e00bd */
[----:B------:R-:W-:-:S06]  /*a190*/  IMAD.MOV.U32 R21, RZ, RZ, R206 ;  /* 0x000000ffff157224 */ /* 0x000fcc00078e00ce */
[----:B------:R-:W-:Y:S01]  /*a1a0*/  SYNCS.ARRIVE.TRANS64.RED.A1T0 RZ, [UR4], RZ ;  /* 0x000000ffffff79a7 */ /* 0x000fe20008100404 */
[----:B------:R-:W-:Y:S05]  /*a1b0*/  @P1 BRA `(.L_x_5691) ;  /* 0xffffffd400ac1947 */ /* 0x000fea000383ffff */
.L_x_5680:
[----:B------:R-:W0:Y:S01]  /*a1c0*/  SHFL.BFLY PT, R3, R4, 0x2, 0x1f ;  /* 0x0c401f0004037f89 */ /* 0x000e2200000e0000 */
[----:B------:R-:W-:Y:S01]  /*a1d0*/  IMAD.MOV.U32 R8, RZ, RZ, RZ ;  /* 0x000000ffff087224 */ /* 0x000fe200078e00ff */
[----:B------:R-:W-:Y:S01]  /*a1e0*/  UIADD3 UR38, UR38, 0x1, URZ ;  /* 0x0000000126267890 */ /* 0x000fe2000fffe03f */
[----:B------:R-:W-:Y:S01]  /*a1f0*/  IMAD.U32 R9, RZ, RZ, UR5 ;  /* 0x00000005ff097e24 */ /* 0x000fe2000f8e00ff */
[----:B------:R-:W1:Y:S01]  /*a200*/  SHFL.BFLY PT, R2, R5, 0x2, 0x1f ;  /* 0x0c401f0005027f89 */ /* 0x000e6200000e0000 */
[----:B------:R2:W-:Y:S06]  /*a210*/  BAR.ARV R0, 0x100 ;  /* 0x000400000000751d */ /* 0x0005ec0000002000 */
[----:B------:R-:W-:-:S02]  /*a220*/  UISETP.NE.AND UP0, UPT, UR38, 0x2, UPT ;  /* 0x000000022600788c */ /* 0x000fc4000bf05270 */
[----:B------:R-:W-:Y:S06]  /*a230*/  BAR.ARV 0x8, 0x180 ;  /* 0x0206000000007b1d */ /* 0x000fec0000002000 */
[----:B--2---:R-:W-:Y:S01]  /*a240*/  IMAD.MOV.U32 R0, RZ, RZ, RZ ;  /* 0x000000ffff007224 */ /* 0x004fe200078e00ff */
[----:B------:R-:W-:Y:S01]  /*a250*/  USEL UR4, URZ, 0x1, UP0 ;  /* 0x000000013f047887 */ /* 0x000fe20008000000 */
[----:B0-----:R-:W-:Y:S01]  /*a260*/  FADD.FTZ R3, R3, R4 ;  /* 0x0000000403037221 */ /* 0x001fe20000010000 */
[----:B------:R-:W-:Y:S01]  /*a270*/  PLOP3.LUT P0, PT, PT, PT, PT, 0x8, 0x0 ;  /* 0x000000000000781c */ /* 0x000fe20003f0e170 */
[----:B------:R-:W-:Y:S01]  /*a280*/  VIADD R225, R225, 0x1 ;  /* 0x00000001e1e17836 */ /* 0x000fe20000000000 */
[----:B------:R-:W-:Y:S01]  /*a290*/  USEL UR38, UR38, URZ, UP0 ;  /* 0x0000003f26267287 */ /* 0x000fe20008000000 */
[----:B-1----:R-:W-:Y:S01]  /*a2a0*/  FADD.FTZ R2, R2, R5 ;  /* 0x0000000502027221 */ /* 0x002fe20000010000 */
[----:B------:R-:W0:Y:S01]  /*a2b0*/  SHFL.BFLY PT, R6, R3, 0x1, 0x1f ;  /* 0x0c201f0003067f89 */ /* 0x000e2200000e0000 */
[----:B------:R-:W-:Y:S01]  /*a2c0*/  MOV R5, UR5 ;  /* 0x0000000500057c02 */ /* 0x000fe20008000f00 */
[----:B------:R-:W-:-:S02]  /*a2d0*/  ULOP3.LUT UR39, UR39, UR4, URZ, 0x3c, !UPT ;  /* 0x0000000427277292 */ /* 0x000fc4000f8e3c3f */
[----:B------:R-:W1:Y:S01]  /*a2e0*/  SHFL.BFLY PT, R7, R2, 0x1, 0x1f ;  /* 0x0c201f0002077f89 */ /* 0x000e6200000e0000 */
[----:B0-----:R-:W-:Y:S01]  /*a2f0*/  FADD.FTZ R6, R3, R6 ;  /* 0x0000000603067221 */ /* 0x001fe20000010000 */
[----:B------:R-:W-:Y:S02]  /*a300*/  IMAD.MOV.U32 R3, RZ, RZ, -0x800000 ;  /* 0xff800000ff037424 */ /* 0x000fe400078e00ff */
[----:B-1----:R-:W-:Y:S02]  /*a310*/  FADD.FTZ R7, R2, R7 ;  /* 0x0000000702077221 */ /* 0x002fe40000010000 */
[----:B------:R-:W-:Y:S01]  /*a320*/  FSETP.NE.FTZ.AND P1, PT, R6, RZ, PT ;  /* 0x000000ff0600720b */ /* 0x000fe20003f35000 */
[----:B------:R-:W-:Y:S02]  /*a330*/  IMAD.MOV.U32 R2, RZ, RZ, -0x800000 ;  /* 0xff800000ff027424 */ /* 0x000fe400078e00ff */
[----:B------:R-:W-:-:S10]  /*a340*/  FSETP.NE.FTZ.AND P2, PT, R7, RZ, PT ;  /* 0x000000ff0700720b */ /* 0x000fd40003f55000 */
[----:B------:R-:W0:Y:S01]  /*a350*/  @P1 MUFU.RCP R8, R6 ;  /* 0x0000000600081308 */ /* 0x000e220000001000 */
[----:B------:R-:W-:Y:S02]  /*a360*/  @P1 FMUL.FTZ R5, R5, 0.69314718246459960938 ;  /* 0x3f31721805051820 */ /* 0x000fe40000410000 */
[----:B------:R-:W-:-:S05]  /*a370*/  @P2 FMUL.FTZ R9, R9, 0.69314718246459960938 ;  /* 0x3f31721809092820 */ /* 0x000fca0000410000 */
[----:B------:R-:W1:Y:S08]  /*a380*/  @P2 MUFU.RCP R0, R7 ;  /* 0x0000000700002308 */ /* 0x000e700000001000 */
[----:B------:R-:W2:Y:S01]  /*a390*/  @P1 MUFU.LG2 R6, R6 ;  /* 0x0000000600061308 */ /* 0x000ea20000000c00 */
[-C--:B0-----:R-:W-:Y:S01]  /*a3a0*/  FMUL.FTZ R24, R24, R8.reuse ;  /* 0x0000000818187220 */ /* 0x081fe20000410000 */
[-C--:B------:R-:W-:Y:S01]  /*a3b0*/  FMUL.FTZ R25, R25, R8.reuse ;  /* 0x0000000819197220 */ /* 0x080fe20000410000 */
[-C--:B------:R-:W-:Y:S01]  /*a3c0*/  FMUL.FTZ R28, R28, R8.reuse ;  /* 0x000000081c1c7220 */ /* 0x080fe20000410000 */
[-C--:B------:R-:W-:Y:S01]  /*a3d0*/  FMUL.FTZ R29, R29, R8.reuse ;  /* 0x000000081d1d7220 */ /* 0x080fe20000410000 */
[-C--:B------:R-:W-:Y:S01]  /*a3e0*/  FMUL.FTZ R32, R32, R8.reuse ;  /* 0x0000000820207220 */ /* 0x080fe20000410000 */
[-C--:B------:R-:W-:Y:S01]  /*a3f0*/  FMUL.FTZ R33, R33, R8.reuse ;  /* 0x0000000821217220 */ /* 0x080fe20000410000 */
[----:B------:R-:W-:Y:S01]  /*a400*/  FMUL.FTZ R36, R36, R8 ;  /* 0x0000000824247220 */ /* 0x000fe20000410000 */
        /* <DEDUP_REMOVED lines=9> */
[----:B--2---:R-:W-:Y:S01]  /*a4a0*/  @P1 FMUL.FTZ R6, R6, 0.69314718246459960938 ;  /* 0x3f31721806061820 */ /* 0x004fe20000410000 */
        /* <DEDUP_REMOVED lines=113> */
[----:B------:R-:W-:Y:S01]  /*abc0*/  FMUL.FTZ R0, R151, R0 ;  /* 0x0000000097007220 */ /* 0x000fe20000410000 */
[----:B------:R-:W-:Y:S01]  /*abd0*/  @P1 FFMA.FTZ R3, R5, R206, R6 ;  /* 0x000000ce05031223 */ /* 0x000fe20000010006 */
[----:B------:R-:W-:-:S07]  /*abe0*/  @P2 FFMA.FTZ R2, R9, R189, R4 ;  /* 0x000000bd09022223 */ /* 0x000fce0000010004 */
.L_x_5654:
[----:B------:R-:W0:Y:S08]  /*abf0*/  S2UR UR4, SR_CgaCtaId ;  /* 0x00000000000479c3 */ /* 0x000e300000008800 */
[----:B------:R-:W-:Y:S06]  /*ac00*/  BAR.SYNC.DEFER_BLOCKING 0x5, 0x180 ;  /* 0x0146000000007b1d */ /* 0x000fec0000010000 */
[----:B------:R-:W-:Y:S01]  /*ac10*/  UMOV UR7, 0x400 ;  /* 0x0000040000077882 */ /* 0x000fe20000000000 */
[----:B------:R-:W-:Y:S01]  /*ac20*/  BSSY B0, `(.L_x_5692) ;  /* 0x00002ea000007945 */ /* 0x000fe20003800000 */
[----:B0-----:R-:W-:-:S09]  /*ac30*/  ULEA UR7, UR4, UR7, 0x18 ;  /* 0x0000000704077291 */ /* 0x001fd2000f8ec03f */
[----:B------:R-:W0:Y:S02]  /*ac40*/  LDS.128 R4, [UR7+0x324d0] ;  /* 0x0324d007ff047984 */ /* 0x000e240008000c00 */
[----:B0-----:R-:W-:Y:S02]  /*ac50*/  R2UR UR5, R5 ;  /* 0x00000000050572ca */ /* 0x001fe400000e0000 */
[----:B------:R-:W-:Y:S01]  /*ac60*/  R2UR UR6, R6 ;  /* 0x00000000060672ca */ /* 0x000fe200000e0000 */
[----:B------:R-:W-:Y:S06]  /*ac70*/  BAR.ARV 0x4, 0x180 ;  /* 0x0106000000007b1d */ /* 0x000fec0000002000 */
[----:B------:R-:W-:Y:S08]  /*ac80*/  @P0 BRA `(.L_x_5693) ;  /* 0x0000002000000947 */ /* 0x000ff00003800000 */
[----:B------:R-:W0:Y:S01]  /*ac90*/  S2UR UR4, SR_SWINHI ;  /* 0x00000000000479c3 */ /* 0x000e220000002f00 */
[----:B------:R-:W-:-:S07]  /*aca0*/  IMAD.MOV.U32 R94, RZ, RZ, 0x2 ;  /* 0x00000002ff5e7424 */ /* 0x000fce00078e00ff */
[----:B------:R-:W-:Y:S01]  /*acb0*/  BAR.SYNC.DEFER_BLOCKING 0x1, 0x100 ;  /* 0x0044000000007b1d */ /* 0x000fe20000010000 */
        /* <DEDUP_REMOVED lines=15> */
[----:B------:R-:W-:-:S02]  /*adb0*/  F2FP.BF16.F32.PACK_AB R43, R159, R43 ;  /* 0x0000002b9f2b723e */ /* 0x000fc400000010ff */
[----:B------:R-:W-:Y:S02]  /*adc0*/  F2FP.BF16.F32.PACK_AB R49, R158, R50 ;  /* 0x000000329e31723e */ /* 0x000fe400000010ff */
[C---:B------:R-:W-:Y:S02]  /*add0*/  IADD3 R151, P1, R94.reuse, 0x20, RZ ;  /* 0x000000205e977810 */ /* 0x040fe40007f3e0ff */
[C---:B------:R-:W-:Y:S02]  /*ade0*/  IADD3 R167, P0, R94.reuse, 0x40, RZ ;  /* 0x000000405ea77810 */ /* 0x040fe40007f1e0ff */
[----:B------:R-:W-:Y:S01]  /*adf0*/  LOP3.LUT R8, R151, 0x380, RZ, 0xc0, !PT ;  /* 0x0000038097087812 */ /* 0x000fe200078ec0ff */
[----:B------:R-:W-:Y:S01]  /*ae00*/  IMAD.X R9, RZ, RZ, R95, P1 ;  /* 0x000000ffff097224 */ /* 0x000fe200008e065f */
[C---:B------:R-:W-:Y:S02]  /*ae10*/  IADD3 R169, P4, R94.reuse, 0x60, RZ ;  /* 0x000000605ea97810 */ /* 0x040fe40007f9e0ff */
[----:B------:R-:W-:-:S02]  /*ae20*/  IADD3 R171, P3, R94, 0x4000, RZ ;  /* 0x000040005eab7810 */ /* 0x000fc40007f7e0ff */
[C---:B------:R-:W-:Y:S01]  /*ae30*/  LOP3.LUT R5, R94.reuse, 0x380, RZ, 0xc0, !PT ;  /* 0x000003805e057812 */ /* 0x040fe200078ec0ff */
[--C-:B------:R-:W-:Y:S01]  /*ae40*/  IMAD.X R13, RZ, RZ, R95.reuse, P4 ;  /* 0x000000ffff0d7224 */ /* 0x100fe200020e065f */
[C---:B------:R-:W-:Y:S01]  /*ae50*/  IADD3 R173, P6, R94.reuse, 0x4020, RZ ;  /* 0x000040205ead7810 */ /* 0x040fe20007fde0ff */
[--C-:B------:R-:W-:Y:S01]  /*ae60*/  IMAD.X R15, RZ, RZ, R95.reuse, P3 ;  /* 0x000000ffff0f7224 */ /* 0x100fe200018e065f */
[C---:B------:R-:W-:Y:S02]  /*ae70*/  IADD3 R175, P5, R94.reuse, 0x4040, RZ ;  /* 0x000040405eaf7810 */ /* 0x040fe40007fbe0ff */
[C---:B------:R-:W-:Y:S01]  /*ae80*/  IADD3 R177, P2, R94.reuse, 0x4060, RZ ;  /* 0x000040605eb17810 */ /* 0x040fe20007f5e0ff */
[--C-:B------:R-:W-:Y:S01]  /*ae90*/  IMAD.X R17, RZ, RZ, R95.reuse, P6 ;  /* 0x000000ffff117224 */ /* 0x100fe200030e065f */
[----:B------:R-:W-:Y:S01]  /*aea0*/  IADD3 R179, P1, R94, 0x8000, RZ ;  /* 0x000080005eb37810 */ /* 0x000fe20007f3e0ff */
[--C-:B------:R-:W-:Y:S01]  /*aeb0*/  IMAD.X R19, RZ, RZ, R95.reuse, P5 ;  /* 0x000000ffff137224 */ /* 0x100fe200028e065f */
[----:B------:R-:W-:Y:S01]  /*aec0*/  IADD3.X R11, RZ, R95, RZ, P0, !PT ;  /* 0x0000005fff0b7210 */ /* 0x000fe200007fe4ff */
[--C-:B------:R-:W-:Y:S01]  /*aed0*/  IMAD.X R21, RZ, RZ, R95.reuse, P2 ;  /* 0x000000ffff157224 */ /* 0x100fe200010e065f */
[----:B------:R-:W-:Y:S01]  /*aee0*/  LOP3.LUT R10, R167, 0x380, RZ, 0xc0, !PT ;  /* 0x00000380a70a7812 */ /* 0x000fe200078ec0ff */
[----:B------:R-:W-:Y:S01]  /*aef0*/  IMAD.X R23, RZ, RZ, R95, P1 ;  /* 0x000000ffff177224 */ /* 0x000fe200008e065f */
[----:B------:R-:W-:-:S02]  /*af00*/  SHF.R.U64 R8, R8, 0x3, RZ ;  /* 0x0000000308087819 */ /* 0x000fc400000012ff */
[----:B------:R-:W-:Y:S02]  /*af10*/  IADD3 R30, P0, R94, 0x8020, RZ ;  /* 0x000080205e1e7810 */ /* 0x000fe40007f1e0ff */
[----:B------:R-:W-:Y:S02]  /*af20*/  LOP3.LUT R12, R169, 0x380, RZ, 0xc0, !PT ;  /* 0x00000380a90c7812 */ /* 0x000fe400078ec0ff */
[----:B------:R-:W-:Y:S02]  /*af30*/  LOP3.LUT R14, R171, 0x380, RZ, 0xc0, !PT ;  /* 0x00000380ab0e7812 */ /* 0x000fe400078ec0ff */
[----:B------:R-:W-:Y:S02]  /*af40*/  SHF.R.U64 R5, R5, 0x3, RZ ;  /* 0x0000000305057819 */ /* 0x000fe400000012ff */
[----:B------:R-:W-:Y:S02]  /*af50*/  SHF.R.U64 R10, R10, 0x3, RZ ;  /* 0x000000030a0a7819 */ /* 0x000fe400000012ff */
[----:B------:R-:W-:-:S02]  /*af60*/  LOP3.LUT R8, R8, R151, RZ, 0x3c, !PT ;  /* 0x0000009708087212 */ /* 0x000fc400078e3cff */
[----:B------:R-:W-:Y:S02]  /*af70*/  LOP3.LUT R16, R173, 0x380, RZ, 0xc0, !PT ;  /* 0x00000380ad107812 */ /* 0x000fe400078ec0ff */
[----:B------:R-:W-:Y:S02]  /*af80*/  IADD3 R38, P4, R94, 0x8040, RZ ;  /* 0x000080405e267810 */ /* 0x000fe40007f9e0ff */
[----:B------:R-:W-:Y:S02]  /*af90*/  SHF.R.U64 R12, R12, 0x3, RZ ;  /* 0x000000030c0c7819 */ /* 0x000fe400000012ff */
[----:B------:R-:W-:Y:S01]  /*afa0*/  LOP3.LUT R18, R175, 0x380, RZ, 0xc0, !PT ;  /* 0x00000380af127812 */ /* 0x000fe200078ec0ff */
[----:B------:R-:W-:Y:S01]  /*afb0*/  IMAD.X R39, RZ, RZ, R95, P4 ;  /* 0x000000ffff277224 */ /* 0x000fe200020e065f */
[----:B------:R-:W-:Y:S02]  /*afc0*/  LOP3.LUT R151, R30, 0x380, RZ, 0xc0, !PT ;  /* 0x000003801e977812 */ /* 0x000fe400078ec0ff */
        /* <DEDUP_REMOVED lines=8> */
[----:B------:R-:W-:Y:S01]  /*b050*/  SHF.R.U64 R14, R14, 0x3, RZ ;  /* 0x000000030e0e7819 */ /* 0x000fe200000012ff */
[----:B------:R-:W-:Y:S01]  /*b060*/  IMAD.X R71, RZ, RZ, R95, P2 ;  /* 0x000000ffff477224 */ /* 0x000fe200010e065f */
[----:B------:R-:W-:-:S02]  /*b070*/  LOP3.LUT R20, R177, 0x380, RZ, 0xc0, !PT ;  /* 0x00000380b1147812 */ /* 0x000fc400078ec0ff */
[----:B------:R-:W-:Y:S01]  /*b080*/  LOP3.LUT R94, R5, R94, RZ, 0x3c, !PT ;  /* 0x0000005e055e7212 */ /* 0x000fe200078e3cff */
[----:B------:R-:W-:Y:S01]  /*b090*/  IMAD.X R5, RZ, RZ, R95, P1 ;  /* 0x000000ffff057224 */ /* 0x000fe200008e065f */
[----:B------:R-:W-:Y:S02]  /*b0a0*/  LOP3.LUT R22, R179, 0x380, RZ, 0xc0, !PT ;  /* 0x00000380b3167812 */ /* 0x000fe400078ec0ff */
[----:B------:R-:W-:Y:S02]  /*b0b0*/  LOP3.LUT R10, R10, R167, RZ, 0x3c, !PT ;  /* 0x000000a70a0a7212 */ /* 0x000fe400078e3cff */
[----:B------:R-:W-:Y:S02]  /*b0c0*/  SHF.R.U64 R16, R16, 0x3, RZ ;  /* 0x0000000310107819 */ /* 0x000fe400000012ff */
[----:B------:R-:W-:Y:S02]  /*b0d0*/  LOP3.LUT R12, R12, R169, RZ, 0x3c, !PT ;  /* 0x000000a90c0c7212 */ /* 0x000fe400078e3cff */
[----:B------:R-:W-:-:S02]  /*b0e0*/  SHF.R.U64 R18, R18, 0x3, RZ ;  /* 0x0000000312127819 */ /* 0x000fc400000012ff */
[----:B------:R-:W-:Y:S02]  /*b0f0*/  LOP3.LUT R167, R38, 0x380, RZ, 0xc0, !PT ;  /* 0x0000038026a77812 */ /* 0x000fe400078ec0ff */
[----:B------:R-:W-:Y:S02]  /*b100*/  SHF.R.U64 R151, R151, 0x3, RZ ;  /* 0x0000000397977819 */ /* 0x000fe400000012ff */
[----:B------:R-:W-:Y:S02]  /*b110*/  LOP3.LUT R14, R14, R171, RZ, 0x3c, !PT ;  /* 0x000000ab0e0e7212 */ /* 0x000fe400078e3cff */
[----:B------:R-:W-:Y:S02]  /*b120*/  SHF.R.U64 R20, R20, 0x3, RZ ;  /* 0x0000000314147819 */ /* 0x000fe400000012ff */
[----:B------:R-:W-:Y:S02]  /*b130*/  LOP3.LUT R169, R46, 0x380, RZ, 0xc0, !PT ;  /* 0x000003802ea97812 */ /* 0x000fe400078ec0ff */
[----:B------:R-:W-:-:S02]  /*b140*/  SHF.R.U64 R22, R22, 0x3, RZ ;  /* 0x0000000316167819 */ /* 0x000fc400000012ff */
[----:B------:R-:W-:Y:S02]  /*b150*/  LOP3.LUT R171, R54, 0x380, RZ, 0xc0, !PT ;  /* 0x0000038036ab7812 */ /* 0x000fe400078ec0ff */
[----:B------:R-:W-:Y:S02]  /*b160*/  MOV R94, R94 ;  /* 0x0000005e005e7202 */ /* 0x000fe40000000f00 */
[----:B------:R-:W-:Y:S02]  /*b170*/  IADD3.X R31, RZ, R95, RZ, P0, !PT ;  /* 0x0000005fff1f7210 */ /* 0x000fe400007fe4ff */
[----:B------:R-:W-:Y:S01]  /*b180*/  LOP3.LUT R16, R16, R173, RZ, 0x3c, !PT ;  /* 0x000000ad10107212 */ /* 0x000fe200078e3cff */
[----:B------:R-:W-:Y:S01]  /*b190*/  STSM.16.M88.4 [R94], R24 ;  /* 0x000000185e007844 */ /* 0x000fe20000000200 */
[----:B------:R-:W-:Y:S02]  /*b1a0*/  LOP3.LUT R62, R4, 0x380, RZ, 0xc0, !PT ;  /* 0x00000380043e7812 */ /* 0x000fe400078ec0ff */
[----:B------:R-:W-:-:S02]  /*b1b0*/  MOV R8, R8 ;  /* 0x0000000800087202 */ /* 0x000fc40000000f00 */
[----:B------:R-:W-:Y:S02]  /*b1c0*/  LOP3.LUT R18, R18, R175, RZ, 0x3c, !PT ;  /* 0x000000af12127212 */ /* 0x000fe400078e3cff */
[----:B------:R-:W-:Y:S01]  /*b1d0*/  SHF.R.U64 R167, R167, 0x3, RZ ;  /* 0x00000003a7a77819 */ /* 0x000fe200000012ff */
[----:B------:R-:W-:Y:S01]  /*b1e0*/  STSM.16.M88.4 [R8], R32 ;  /* 0x0000002008007844 */ /* 0x000fe20000000200 */
[----:B------:R-:W-:Y:S02]  /*b1f0*/  LOP3.LUT R30, R151, R30, RZ, 0x3c, !PT ;  /* 0x0000001e971e7212 */ /* 0x000fe400078e3cff */
[----:B------:R-:W-:Y:S02]  /*b200*/  LOP3.LUT R95, R70, 0x380, RZ, 0xc0, !PT ;  /* 0x00000380465f7812 */ /* 0x000fe400078ec0ff */
[----:B------:R-:W-:Y:S02]  /*b210*/  MOV R10, R10 ;  /* 0x0000000a000a7202 */ /* 0x000fe40000000f00 */
[----:B------:R-:W-:-:S02]  /*b220*/  F2FP.BF16.F32.PACK_AB R56, R57, R56 ;  /* 0x000000383938723e */ /* 0x000fc400000010ff */
[----:B------:R-:W-:Y:S01]  /*b230*/  LOP3.LUT R20, R20, R177, RZ, 0x3c, !PT ;  /* 0x000000b114147212 */ /* 0x000fe200078e3cff */
[----:B------:R-:W-:Y:S01]  /*b240*/  STSM.16.M88.4 [R10], R40 ;  /* 0x000000280a007844 */ /* 0x000fe20000000200 */
[----:B------:R-:W-:Y:S02]  /*b250*/  SHF.R.U64 R169, R169, 0x3, RZ ;  /* 0x00000003a9a97819 */ /* 0x000fe400000012ff */
[----:B------:R-:W-:Y:S02]  /*b260*/  LOP3.LUT R151, R6, 0x380, RZ, 0xc0, !PT ;  /* 0x0000038006977812 */ /* 0x000fe400078ec0ff */
        /* <DEDUP_REMOVED lines=8> */
[----:B------:R-:W-:Y:S02]  /*b2f0*/  MOV R14, R14 ;  /* 0x0000000e000e7202 */ /* 0x000fe40000000f00 */
[----:B------:R-:W-:-:S02]  /*b300*/  F2FP.BF16.F32.PACK_AB R58, R61, R60 ;  /* 0x0000003c3d3a723e */ /* 0x000fc400000010ff */
[----:B------:R-:W-:Y:S02]  /*b310*/  F2FP.BF16.F32.PACK_AB R59, R155, R59 ;  /* 0x0000003b9b3b723e */ /* 0x000fe400000010ff */
[----:B------:R-:W-:Y:S02]  /*b320*/  F2FP.BF16.F32.PACK_AB R65, R154, R66 ;  /* 0x000000429a41723e */ /* 0x000fe400000010ff */
[----:B------:R-:W-:Y:S01]  /*b330*/  F2FP.BF16.F32.PACK_AB R72, R73, R72 ;  /* 0x000000484948723e */ /* 0x000fe200000010ff */
[----:B------:R-:W-:Y:S01]  /*b340*/  STSM.16.M88.4 [R14], R56 ;  /* 0x000000380e007844 */ /* 0x000fe20000000200 */
[----:B------:R-:W-:Y:S02]  /*b350*/  SHF.R.U64 R29, R62, 0x3, RZ ;  /* 0x000000033e1d7819 */ /* 0x000fe400000012ff */
[----:B------:R-:W-:Y:S02]  /*b360*/  MOV R16, R16 ;  /* 0x0000001000107202 */ /* 0x000fe40000000f00 */
[----:B------:R-:W-:-:S02]  /*b370*/  F2FP.BF16.F32.PACK_AB R66, R69, R68 ;  /* 0x000000444542723e */ /* 0x000fc400000010ff */
[----:B------:R-:W-:Y:S02]  /*b380*/  F2FP.BF16.F32.PACK_AB R67, R153, R67 ;  /* 0x000000439943723e */ /* 0x000fe400000010ff */
[----:B------:R-:W-:Y:S02]  /*b390*/  F2FP.BF16.F32.PACK_AB R73, R152, R74 ;  /* 0x0000004a9849723e */ /* 0x000fe400000010ff */
[----:B------:R-:W-:Y:S01]  /*b3a0*/  F2FP.BF16.F32.PACK_AB R80, R81, R80 ;  /* 0x000000505150723e */ /* 0x000fe200000010ff */
[----:B------:R-:W-:Y:S01]  /*b3b0*/  STSM.16.M88.4 [R16], R64 ;  /* 0x0000004010007844 */ /* 0x000fe20000000200 */
[----:B------:R-:W-:Y:S02]  /*b3c0*/  R2UR UR11, R223 ;  /* 0x00000000df0b72ca */ /* 0x000fe400000e0000 */
[----:B------:R-:W-:Y:S02]  /*b3d0*/  R2UR UR10, R221 ;  /* 0x00000000dd0a72ca */ /* 0x000fe400000e0000 */
[----:B------:R-:W-:-:S02]  /*b3e0*/  LOP3.LUT R38, R167, R38, RZ, 0x3c, !PT ;  /* 0x00000026a7267212 */ /* 0x000fc400078e3cff */
[----:B------:R-:W-:Y:S02]  /*b3f0*/  SHF.R.U64 R95, R95, 0x3, RZ ;  /* 0x000000035f5f7819 */ /* 0x000fe400000012ff */
[----:B------:R-:W-:Y:S02]  /*b400*/  MOV R18, R18 ;  /* 0x0000001200127202 */ /* 0x000fe40000000f00 */
[----:B------:R-:W-:Y:S02]  /*b410*/  F2FP.BF16.F32.PACK_AB R74, R77, R76 ;  /* 0x0000004c4d4a723e */ /* 0x000fe400000010ff */
[----:B------:R-:W-:Y:S02]  /*b420*/  F2FP.BF16.F32.PACK_AB R75, R75, R78 ;  /* 0x0000004e4b4b723e */ /* 0x000fe400000010ff */
[----:B------:R-:W-:Y:S01]  /*b430*/  F2FP.BF16.F32.PACK_AB R81, R83, R82 ;  /* 0x000000525351723e */ /* 0x000fe200000010ff */
[----:B------:R-:W-:Y:S01]  /*b440*/  USHF.L.U64.HI UR13, UR10, 0x2, UR11 ;  /* 0x000000020a0d7899 */ /* 0x000fe2000801020b */
[----:B------:R-:W-:Y:S01]  /*b450*/  LOP3.LUT R46, R169, R46, RZ, 0x3c, !PT ;  /* 0x0000002ea92e7212 */ /* 0x000fe200078e3cff */
[----:B------:R0:W-:Y:S01]  /*b460*/  STSM.16.M88.4 [R18], R72 ;  /* 0x0000004812007844 */ /* 0x0001e20000000200 */
[----:B------:R-:W-:Y:S01]  /*b470*/  SHF.R.U64 R151, R151, 0x3, RZ ;  /* 0x0000000397977819 */ /* 0x000fe200000012ff */
[----:B------:R-:W-:Y:S01]  /*b480*/  USHF.L.U32 UR12, UR10, 0x2, URZ ;  /* 0x000000020a0c7899 */ /* 0x000fe2000800063f */
[----:B------:R-:W-:-:S02]  /*b490*/  MOV R20, R20 ;  /* 0x0000001400147202 */ /* 0x000fc40000000f00 */
[----:B------:R-:W-:Y:S01]  /*b4a0*/  F2FP.BF16.F32.PACK_AB R82, R85, R84 ;  /* 0x000000545552723e */ /* 0x000fe200000010ff */
[----:B------:R-:W-:Y:S01]  /*b4b0*/  ULDC.64 UR10, c[0x0][0xd00] ;  /* 0x00034000000a7ab9 */ /* 0x000fe20000000a00 */
[----:B------:R-:W-:Y:S01]  /*b4c0*/  F2FP.BF16.F32.PACK_AB R83, R87, R86 ;  /* 0x000000565753723e */ /* 0x000fe200000010ff */
[----:B------:R-:W-:Y:S01]  /*b4d0*/  UISETP.NE.U32.AND UP0, UPT, UR10, URZ, UPT ;  /* 0x0000003f0a00728c */ /* 0x000fe2000bf05070 */
[----:B------:R-:W-:Y:S01]  /*b4e0*/  F2FP.BF16.F32.PACK_AB R96, R97, R96 ;  /* 0x000000606160723e */ /* 0x000fe200000010ff */
[----:B------:R-:W-:Y:S01]  /*b4f0*/  UIADD3 UR4, UP1, UR12, UR10, URZ ;  /* 0x0000000a0c047290 */ /* 0x000fe2000ff3e03f */
[----:B------:R-:W-:Y:S01]  /*b500*/  LOP3.LUT R54, R171, R54, RZ, 0x3c, !PT ;  /* 0x00000036ab367212 */ /* 0x000fe200078e3cff */
[----:B------:R1:W-:Y:S01]  /*b510*/  STSM.16.M88.4 [R20], R80 ;  /* 0x0000005014007844 */ /* 0x0003e20000000200 */
[----:B------:R-:W-:Y:S01]  /*b520*/  MOV R22, R22 ;  /* 0x0000001600167202 */ /* 0x000fe20000000f00 */
[----:B------:R-:W-:Y:S01]  /*b530*/  UISETP.NE.AND.EX UP0, UPT, UR11, URZ, UPT, UP0 ;  /* 0x0000003f0b00728c */ /* 0x000fe2000bf05300 */
[----:B------:R-:W-:Y:S01]  /*b540*/  F2FP.BF16.F32.PACK_AB R76, R89, R88 ;  /* 0x00000058594c723e */ /* 0x000fe200000010ff */
[----:B------:R-:W-:Y:S01]  /*b550*/  UIADD3.X UR10, UR13, UR11, URZ, UP1, !UPT ;  /* 0x0000000b0d0a7290 */ /* 0x000fe20008ffe43f */
[----:B------:R-:W-:Y:S01]  /*b560*/  F2FP.BF16.F32.PACK_AB R77, R91, R90 ;  /* 0x0000005a5b4d723e */ /* 0x000fe200000010ff */
[----:B0-----:R-:W0:Y:S01]  /*b570*/  LDC R73, c[0x0][0xce8] ;  /* 0x00033a00ff497b82 */ /* 0x001e220000000800 */
        /* <DEDUP_REMOVED lines=42> */
[----:B------:R-:W-:Y:S01]  /*b820*/  MOV R6, R4 ;  /* 0x0000000400067202 */ /* 0x000fe20000000f00 */
[----:B------:R1:W-:Y:S01]  /*b830*/  STSM.16.M88.4 [R70], R136 ;  /* 0x0000008846007844 */ /* 0x0003e20000000200 */
[----:B------:R-:W-:Y:S01]  /*b840*/  F2FP.BF16.F32.PACK_AB R146, R149, R148 ;  /* 0x000000949592723e */ /* 0x000fe200000010ff */
[----:B------:R-:W-:Y:S01]  /*b850*/  IMAD.U32 R5, RZ, RZ, UR10 ;  /* 0x0000000aff057e24 */ /* 0x000fe2000f8e00ff */
[----:B------:R-:W-:Y:S01]  /*b860*/  F2FP.BF16.F32.PACK_AB R147, R0, R150 ;  /* 0x000000960093723e */ /* 0x000fe200000010ff */
[----:B------:R-:W-:Y:S01]  /*b870*/  ULDC.64 UR10, c[0x0][0xd08] ;  /* 0x00034200000a7ab9 */ /* 0x000fe20000000a00 */
[----:B------:R-:W-:-:S02]  /*b880*/  PLOP3.LUT P0, PT, PT, PT, UP0, 0x80, 0x0 ;  /* 0x000000000000781c */ /* 0x000fc40003f0f008 */
[----:B------:R-:W-:Y:S01]  /*b890*/  MOV R4, UR4 ;  /* 0x0000000400047c02 */ /* 0x000fe20008000f00 */
[----:B------:R1:W-:Y:S01]  /*b8a0*/  STSM.16.M88.4 [R6], R144 ;  /* 0x0000009006007844 */ /* 0x0003e20000000200 */
[----:B------:R-:W-:Y:S09]  /*b8b0*/  BAR.SYNC.DEFER_BLOCKING 0x1, 0x100 ;  /* 0x0044000000007b1d */ /* 0x000ff20000010000 */
[----:B------:R-:W2:Y:S01]  /*b8c0*/  @P0 LDG.E R0, desc[UR36][R4.64] ;  /* 0x0000002404000981 */ /* 0x000ea2000c1e1900 */
[----:B------:R-:W-:Y:S01]  /*b8d0*/  UISETP.NE.U32.AND UP1, UPT, UR10, URZ, UPT ;  /* 0x0000003f0a00728c */ /* 0x000fe2000bf25070 */
[----:B0-----:R-:W-:Y:S01]  /*b8e0*/  ISETP.NE.AND P1, PT, R73, 0x1, PT ;  /* 0x000000014900780c */ /* 0x001fe20003f25270 */
[----:B------:R-:W-:Y:S01]  /*b8f0*/  UMOV UR4, URZ ;  /* 0x0000003f00047c82 */ /* 0x000fe20008000000 */
[----:B------:R-:W-:Y:S01]  /*b900*/  VIADD R13, R215, UR61 ;  /* 0x0000003dd70d7c36 */ /* 0x000fe20008000000 */
[----:B------:R-:W-:-:S06]  /*b910*/  UISETP.NE.AND.EX UP1, UPT, UR11, URZ, UPT, UP1 ;  /* 0x0000003f0b00728c */ /* 0x000fcc000bf25310 */
[----:B------:R-:W-:-:S04]  /*b920*/  PLOP3.LUT P2, PT, PT, PT, UP1, 0x80, 0x0 ;  /* 0x000000000000781c */ /* 0x000fc80003f4f018 */
[----:B------:R-:W0:Y:S01]  /*b930*/  @P1 LDC R8, c[0x0][0xcec] ;  /* 0x00033b00ff081b82 */ /* 0x000e220000000800 */
[----:B------:R-:W-:-:S03]  /*b940*/  @UP1 UIADD3 UR10, UP2, UR12, UR10, URZ ;  /* 0x0000000a0c0a1290 */ /* 0x000fc6000ff5e03f */
[----:B------:R-:W-:Y:S01]  /*b950*/  ULDC UR12, c[0x0][0xb88] ;  /* 0x0002e200000c7ab9 */ /* 0x000fe20000000800 */
        /* <DEDUP_REMOVED lines=12> */
.L_x_5694:
[----:B------:R-:W-:Y:S01]  /*ba20*/  R2UR UR20, R222 ;  /* 0x00000000de1472ca */ /* 0x000fe200000e0000 */
[----:B------:R-:W-:Y:S01]  /*ba30*/  ULDC.64 UR16, c[0x0][0xc90] ;  /* 0x0003240000107ab9 */ /* 0x000fe20000000a00 */
[----:B------:R-:W-:Y:S01]  /*ba40*/  R2UR UR19, R223 ;  /* 0x00000000df1372ca */ /* 0x000fe200000e0000 */
[----:B------:R-:W-:Y:S01]  /*ba50*/  @P1 IMAD.HI.U32 R4, R13, R8, RZ ;  /* 0x000000080d041227 */ /* 0x000fe200078e00ff */
[----:B------:R-:W-:Y:S01]  /*ba60*/  R2UR UR18, R221 ;  /* 0x00000000dd1272ca */ /* 0x000fe200000e0000 */
[----:B------:R-:W-:Y:S01]  /*ba70*/  USHF.R.S32.HI UR11, URZ, 0x1f, UR4 ;  /* 0x0000001f3f0b7899 */ /* 0x000fe20008011404 */
[----:B------:R-:W-:Y:S01]  /*ba80*/  MOV R8, R13 ;  /* 0x0000000d00087202 */ /* 0x000fe20000000f00 */
[----:B------:R-:W-:Y:S01]  /*ba90*/  UMOV UR10, UR4 ;  /* 0x00000004000a7c82 */ /* 0x000fe20008000000 */
[----:B------:R-:W-:Y:S01]  /*baa0*/  @P1 SHF.R.U32.HI R8, RZ, R9, R4 ;  /* 0x00000009ff081219 */ /* 0x000fe20000011604 */
[----:B------:R-:W-:Y:S01]  /*bab0*/  IMAD.MOV.U32 R5, RZ, RZ, 0x2 ;  /* 0x00000002ff057424 */ /* 0x000fe200078e00ff */
[----:B------:R-:W-:Y:S01]  /*bac0*/  IADD3 R14, R228, UR61, RZ ;  /* 0x0000003de40e7c10 */ /* 0x000fe2000fffe0ff */
[----:B-1---5:R-:W-:Y:S01]  /*bad0*/  IMAD R77, R0, R73, RZ ;  /* 0x00000049004d7224 */ /* 0x022fe200078e02ff */
[--C-:B------:R-:W-:Y:S01]  /*bae0*/  SHF.R.S32.HI R9, RZ, 0x1f, R8.reuse ;  /* 0x0000001fff097819 */ /* 0x100fe20000011408 */
[----:B------:R-:W-:Y:S01]  /*baf0*/  USHF.R.S32.HI UR15, URZ, 0x1f, UR20 ;  /* 0x0000001f3f0f7899 */ /* 0x000fe20008011414 */
[----:B------:R-:W-:Y:S01]  /*bb00*/  IMAD.MOV R4, RZ, RZ, -R8 ;  /* 0x000000ffff047224 */ /* 0x000fe200078e0a08 */
[----:B------:R-:W-:Y:S01]  /*bb10*/  USEL UR19, UR19, URZ, !UP0 ;  /* 0x0000003f13137287 */ /* 0x000fe2000c000000 */
[----:B------:R-:W0:Y:S01]  /*bb20*/  @P1 LDC R75, c[0x0][0xcf0] ;  /* 0x00033c00ff4b1b82 */ /* 0x000e220000000800 */
[----:B------:R-:W-:Y:S01]  /*bb30*/  UIMAD UR14, UR15, UR16, URZ ;  /* 0x000000100f0e72a4 */ /* 0x000fe2000f8e023f */
[----:B------:R-:W-:Y:S01]  /*bb40*/  IMAD R11, R73, R4, R13 ;  /* 0x00000004490b7224 */ /* 0x000fe200078e020d */
[----:B------:R-:W-:Y:S01]  /*bb50*/  UIMAD.WIDE.U32 UR12, UR20, UR16, UR10 ;  /* 0x00000010140c72a5 */ /* 0x000fe2000f8e000a */
[----:B------:R-:W-:Y:S01]  /*bb60*/  IMAD R4, R224, 0x40, R200 ;  /* 0x00000040e0047824 */ /* 0x000fe200078e02c8 */
[----:B------:R-:W-:-:S02]  /*bb70*/  UIMAD UR14, UR20, UR17, UR14 ;  /* 0x00000011140e72a4 */ /* 0x000fc4000f8e020e */
[----:B------:R-:W-:Y:S01]  /*bb80*/  USEL UR18, UR18, URZ, !UP0 ;  /* 0x0000003f12127287 */ /* 0x000fe2000c000000 */
[----:B------:R-:W-:Y:S01]  /*bb90*/  SHF.R.S32.HI R6, RZ, 0x1f, R11 ;  /* 0x0000001fff067819 */ /* 0x000fe2000001140b */
[----:B------:R-:W-:Y:S01]  /*bba0*/  ULDC.64 UR16, c[0x0][0xc98] ;  /* 0x0003260000107ab9 */ /* 0x000fe20000000a00 */
[----:B------:R-:W-:Y:S01]  /*bbb0*/  UIADD3 UR13, UR13, UR14, URZ ;  /* 0x0000000e0d0d7290 */ /* 0x000fe2000fffe03f */
[----:B------:R-:W-:Y:S01]  /*bbc0*/  IMAD.WIDE R4, R4, R5, UR8 ;  /* 0x0000000804047e25 */ /* 0x000fe2000f8e0205 */
[----:B------:R-:W-:Y:S02]  /*bbd0*/  UIMAD UR10, UR19, UR16, URZ ;  /* 0x00000010130a72a4 */ /* 0x000fe4000f8e023f */
[----:B------:R-:W-:Y:S02]  /*bbe0*/  UIMAD.WIDE.U32 UR12, UR18, UR16, UR12 ;  /* 0x00000010120c72a5 */ /* 0x000fe4000f8e000c */
[----:B------:R-:W-:Y:S01]  /*bbf0*/  UIMAD UR10, UR18, UR17, UR10 ;  /* 0x00000011120a72a4 */ /* 0x000fe2000f8e020a */
[C---:B------:R-:W-:Y:S01]  /*bc00*/  IADD3 R29, P2, R4.reuse, 0x5000, RZ ;  /* 0x00005000041d7810 */ /* 0x040fe20007f5e0ff */
[----:B------:R-:W-:Y:S01]  /*bc10*/  ULDC.64 UR8, c[0x0][0xc88] ;  /* 0x0003220000087ab9 */ /* 0x000fe20000000a00 */
[----:B------:R-:W-:Y:S01]  /*bc20*/  IADD3 R25, P3, R4, 0x4000, RZ ;  /* 0x0000400004197810 */ /* 0x000fe20007f7e0ff */
[----:B------:R-:W-:Y:S01]  /*bc30*/  IMAD R6, R6, UR8, RZ ;  /* 0x0000000806067c24 */ /* 0x000fe2000f8e02ff */
[----:B------:R-:W-:Y:S01]  /*bc40*/  IADD3 R8, P0, R8, UR12, RZ ;  /* 0x0000000c08087c10 */ /* 0x000fe2000ff1e0ff */
[----:B------:R-:W-:Y:S01]  /*bc50*/  IMAD.U32 R10, RZ, RZ, UR10 ;  /* 0x0000000aff0a7e24 */ /* 0x000fe2000f8e00ff */
[----:B------:R-:W-:Y:S01]  /*bc60*/  LOP3.LUT R28, R29, 0x380, RZ, 0xc0, !PT ;  /* 0x000003801d1c7812 */ /* 0x000fe200078ec0ff */
[----:B------:R-:W-:Y:S01]  /*bc70*/  IMAD R15, R11, UR9, R6 ;  /* 0x000000090b0f7c24 */ /* 0x000fe2000f8e0206 */
[----:B------:R-:W-:Y:S01]  /*bc80*/  LOP3.LUT R24, R25, 0x380, RZ, 0xc0, !PT ;  /* 0x0000038019187812 */ /* 0x000fe200078ec0ff */
[----:B------:R-:W-:Y:S01]  /*bc90*/  VIADD R6, R14, 0x8 ;  /* 0x000000080e067836 */ /* 0x000fe20000000000 */
[----:B------:R-:W-:Y:S01]  /*bca0*/  IADD3.X R9, R9, UR13, R10, P0, !PT ;  /* 0x0000000d09097c10 */ /* 0x000fe200087fe40a */
[----:B------:R-:W-:Y:S01]  /*bcb0*/  ULDC.64 UR12, c[0x0][0xba0] ;  /* 0x0002e800000c7ab9 */ /* 0x000fe20000000a00 */
[----:B------:R-:W-:-:S02]  /*bcc0*/  SHF.R.U64 R28, R28, 0x3, RZ ;  /* 0x000000031c1c7819 */ /* 0x000fc400000012ff */
[----:B------:R-:W-:Y:S01]  /*bcd0*/  SHF.R.U64 R24, R24, 0x3, RZ ;  /* 0x0000000318187819 */ /* 0x000fe200000012ff */
[----:B------:R-:W-:Y:S01]  /*bce0*/  IMAD.WIDE.U32 R8, R11, UR8, R8 ;  /* 0x000000080b087c25 */ /* 0x000fe2000f8e0008 */
[----:B------:R-:W-:Y:S01]  /*bcf0*/  ULDC.64 UR8, c[0x0][0xc50] ;  /* 0x0003140000087ab9 */ /* 0x000fe20000000a00 */
[----:B------:R-:W-:Y:S02]  /*bd00*/  LOP3.LUT R28, R28, R29, RZ, 0x3c, !PT ;  /* 0x0000001d1c1c7212 */ /* 0x000fe400078e3cff */
[----:B------:R-:W-:Y:S01]  /*bd10*/  IMAD.IADD R9, R9, 0x1, R15 ;  /* 0x0000000109097824 */ /* 0x000fe200078e020f */
[----:B------:R-:W-:Y:S01]  /*bd20*/  LEA R10, P0, R8, UR8, 0x2 ;  /* 0x00000008080a7c11 */ /* 0x000fe2000f8010ff */
[----:B------:R-:W-:Y:S01]  /*bd30*/  IMAD.X R29, RZ, RZ, R5, P2 ;  /* 0x000000ffff1d7224 */ /* 0x000fe200010e0605 */
[----:B------:R-:W-:Y:S02]  /*bd40*/  IADD3 R49, P2, R4, 0xb000, RZ ;  /* 0x0000b00004317810 */ /* 0x000fe40007f5e0ff */
[----:B------:R-:W-:Y:S01]  /*bd50*/  LEA.HI.X R8, R8, UR9, R9, 0x2, P0 ;  /* 0x0000000908087c11 */ /* 0x000fe200080f1409 */
[----:B------:R-:W-:Y:S01]  /*bd60*/  SHFL.IDX PT, R42, R10, RZ, 0x1c1f ;  /* 0x001c1fff0a2a7589 */ /* 0x000fe200000e0000 */
[----:B------:R-:W-:-:S02]  /*bd70*/  IADD3 R21, P0, R4, 0x3000, RZ ;  /* 0x0000300004157810 */ /* 0x000fc40007f1e0ff */
[----:B------:R-:W-:Y:S01]  /*bd80*/  LOP3.LUT R48, R49, 0x380, RZ, 0xc0, !PT ;  /* 0x0000038031307812 */ /* 0x000fe200078ec0ff */
[----:B------:R-:W1:Y:S01]  /*bd90*/  SHFL.IDX PT, R43, R8, RZ, 0x1c1f ;  /* 0x001c1fff082b7589 */ /* 0x000e6200000e0000 */
[----:B------:R-:W-:Y:S02]  /*bda0*/  LOP3.LUT R20, R21, 0x380, RZ, 0xc0, !PT ;  /* 0x0000038015147812 */ /* 0x000fe400078ec0ff */
[----:B------:R-:W-:Y:S01]  /*bdb0*/  SHF.R.U64 R48, R48, 0x3, RZ ;  /* 0x0000000330307819 */ /* 0x000fe200000012ff */
[----:B------:R-:W-:Y:S01]  /*bdc0*/  SHFL.IDX PT, R46, R10, 0x1, 0x1c1f ;  /* 0x003c1f000a2e7f89 */ /* 0x000fe200000e0000 */
[----:B------:R-:W-:Y:S02]  /*bdd0*/  SHF.R.U64 R20, R20, 0x3, RZ ;  /* 0x0000000314147819 */ /* 0x000fe400000012ff */
[----:B------:R-:W-:Y:S01]  /*bde0*/  LOP3.LUT R48, R48, R49, RZ, 0x3c, !PT ;  /* 0x0000003130307212 */ /* 0x000fe200078e3cff */
[--C-:B------:R-:W-:Y:S01]  /*bdf0*/  IMAD.X R49, RZ, RZ, R5.reuse, P2 ;  /* 0x000000ffff317224 */ /* 0x100fe200010e0605 */
[----:B------:R-:W-:Y:S01]  /*be00*/  LOP3.LUT R20, R20, R21, RZ, 0x3c, !PT ;  /* 0x0000001514147212 */ /* 0x000fe200078e3cff */
[----:B------:R-:W-:Y:S01]  /*be10*/  IMAD.X R21, RZ, RZ, R5, P0 ;  /* 0x000000ffff157224 */ /* 0x000fe200000e0605 */
[C---:B------:R-:W-:Y:S01]  /*be20*/  IADD3 R41, P0, R4.reuse, 0x9000, RZ ;  /* 0x0000900004297810 */ /* 0x040fe20007f1e0ff */
[----:B------:R-:W2:Y:S01]  /*be30*/  SHFL.IDX PT, R47, R8, 0x1, 0x1c1f ;  /* 0x003c1f00082f7f89 */ /* 0x000ea200000e0000 */
[----:B------:R-:W-:-:S02]  /*be40*/  IADD3 R13, P5, R4, 0x1000, RZ ;  /* 0x00001000040d7810 */ /* 0x000fc40007fbe0ff */
[----:B------:R-:W-:Y:S02]  /*be50*/  LOP3.LUT R40, R41, 0x380, RZ, 0xc0, !PT ;  /* 0x0000038029287812 */ /* 0x000fe400078ec0ff */
[----:B------:R-:W-:Y:S02]  /*be60*/  IADD3 R17, P4, R4, 0x2000, RZ ;  /* 0x0000200004117810 */ /* 0x000fe40007f9e0ff */
[----:B------:R-:W-:Y:S02]  /*be70*/  SHF.R.U64 R40, R40, 0x3, RZ ;  /* 0x0000000328287819 */ /* 0x000fe400000012ff */
[----:B------:R-:W-:Y:S01]  /*be80*/  LOP3.LUT R24, R24, R25, RZ, 0x3c, !PT ;  /* 0x0000001918187212 */ /* 0x000fe200078e3cff */
[--C-:B------:R-:W-:Y:S01]  /*be90*/  IMAD.X R25, RZ, RZ, R5.reuse, P3 ;  /* 0x000000ffff197224 */ /* 0x100fe200018e0605 */
[----:B------:R-:W-:Y:S01]  /*bea0*/  LOP3.LUT R40, R40, R41, RZ, 0x3c, !PT ;  /* 0x0000002928287212 */ /* 0x000fe200078e3cff */
[----:B------:R-:W-:Y:S01]  /*beb0*/  IMAD.X R41, RZ, RZ, R5, P0 ;  /* 0x000000ffff297224 */ /* 0x000fe200000e0605 */
[----:B------:R-:W-:-:S02]  /*bec0*/  LOP3.LUT P0, RZ, R226, 0x3, RZ, 0xc0, !PT ;  /* 0x00000003e2ff7812 */ /* 0x000fc4000780c0ff */
[----:B------:R-:W-:Y:S02]  /*bed0*/  IADD3 R45, P3, R4, 0xa000, RZ ;  /* 0x0000a000042d7810 */ /* 0x000fe40007f7e0ff */
[----:B------:R-:W-:Y:S02]  /*bee0*/  ISETP.GE.OR P2, PT, R14, R77, P0 ;  /* 0x0000004d0e00720c */ /* 0x000fe40000746670 */
[----:B------:R-:W-:Y:S02]  /*bef0*/  LOP3.LUT R12, R13, 0x380, RZ, 0xc0, !PT ;  /* 0x000003800d0c7812 */ /* 0x000fe400078ec0ff */
[----:B------:R-:W-:Y:S02]  /*bf00*/  LOP3.LUT R16, R17, 0x380, RZ, 0xc0, !PT ;  /* 0x0000038011107812 */ /* 0x000fe400078ec0ff */
[----:B------:R-:W-:Y:S02]  /*bf10*/  LOP3.LUT R44, R45, 0x380, RZ, 0xc0, !PT ;  /* 0x000003802d2c7812 */ /* 0x000fe400078ec0ff */
[----:B------:R-:W-:-:S02]  /*bf20*/  SHF.R.U64 R12, R12, 0x3, RZ ;  /* 0x000000030c0c7819 */ /* 0x000fc400000012ff */
[----:B------:R-:W-:Y:S02]  /*bf30*/  SHF.R.U64 R16, R16, 0x3, RZ ;  /* 0x0000000310107819 */ /* 0x000fe400000012ff */
[----:B------:R-:W-:Y:S01]  /*bf40*/  SHF.R.U64 R44, R44, 0x3, RZ ;  /* 0x000000032c2c7819 */ /* 0x000fe200000012ff */
[----:B-1----:R1:W-:Y:S01]  /*bf50*/  @!P2 ST.E desc[UR36][R42.64], R3 ;  /* 0x000000032a00a985 */ /* 0x0023e2000c101924 */
[----:B------:R-:W-:Y:S01]  /*bf60*/  LOP3.LUT R12, R12, R13, RZ, 0x3c, !PT ;  /* 0x0000000d0c0c7212 */ /* 0x000fe200078e3cff */
[----:B------:R-:W-:Y:S01]  /*bf70*/  IMAD.X R13, RZ, RZ, R5, P5 ;  /* 0x000000ffff0d7224 */ /* 0x000fe200028e0605 */
[----:B------:R-:W-:Y:S02]  /*bf80*/  LOP3.LUT R16, R16, R17, RZ, 0x3c, !PT ;  /* 0x0000001110107212 */ /* 0x000fe400078e3cff */
[----:B------:R-:W-:Y:S02]  /*bf90*/  IADD3.X R17, RZ, R5, RZ, P4, !PT ;  /* 0x00000005ff117210 */ /* 0x000fe400027fe4ff */
[----:B------:R-:W-:-:S02]  /*bfa0*/  IADD3 R33, P6, R4, 0x6000, RZ ;  /* 0x0000600004217810 */ /* 0x000fc40007fde0ff */
[C---:B------:R-:W-:Y:S02]  /*bfb0*/  IADD3 R37, P5, R4.reuse, 0x7000, RZ ;  /* 0x0000700004257810 */ /* 0x040fe40007fbe0ff */
[----:B------:R-:W-:Y:S01]  /*bfc0*/  IADD3 R61, P4, R4, 0x8000, RZ ;  /* 0x00008000043d7810 */ /* 0x000fe20007f9e0ff */
[----:B-1----:R-:W1:Y:S01]  /*bfd0*/  @P1 LDC R3, c[0x0][0xcec] ;  /* 0x00033b00ff031b82 */ /* 0x002e620000000800 */
[----:B------:R-:W-:Y:S01]  /*bfe0*/  LOP3.LUT R44, R44, R45, RZ, 0x3c, !PT ;  /* 0x0000002d2c2c7212 */ /* 0x000fe200078e3cff */
[--C-:B------:R-:W-:Y:S01]  /*bff0*/  IMAD.X R45, RZ, RZ, R5.reuse, P3 ;  /* 0x000000ffff2d7224 */ /* 0x100fe200018e0605 */
[----:B------:R-:W-:Y:S02]  /*c000*/  IADD3 R9, P3, R4, 0xf000, RZ ;  /* 0x0000f00004097810 */ /* 0x000fe40007f7e0ff */
[----:B------:R-:W-:Y:S02]  /*c010*/  LOP3.LUT R32, R33, 0x380, RZ, 0xc0, !PT ;  /* 0x0000038021207812 */ /* 0x000fe400078ec0ff */
[----:B------:R-:W-:Y:S01]  /*c020*/  LOP3.LUT R36, R37, 0x380, RZ, 0xc0, !PT ;  /* 0x0000038025247812 */ /* 0x000fe200078ec0ff */
[----:B------:R-:W-:Y:S01]  /*c030*/  UIMAD UR10, UR11, UR12, URZ ;  /* 0x0000000c0b0a72a4 */ /* 0x000fe2000f8e023f */
[----:B------:R-:W-:Y:S01]  /*c040*/  LOP3.LUT R60, R61, 0x380, RZ, 0xc0, !PT ;  /* 0x000003803d3c7812 */ /* 0x000fe200078ec0ff */
[----:B------:R-:W-:Y:S01]  /*c050*/  UIMAD.WIDE.U32 UR8, UR4, UR12, URZ ;  /* 0x0000000c040872a5 */ /* 0x000fe2000f8e003f */
[----:B------:R-:W-:Y:S01]  /*c060*/  LOP3.LUT R0, R9, 0x380, RZ, 0xc0, !PT ;  /* 0x0000038009007812 */ /* 0x000fe200078ec0ff */
[----:B------:R-:W-:Y:S01]  /*c070*/  IMAD.X R53, RZ, RZ, R5, P3 ;  /* 0x000000ffff357224 */ /* 0x000fe200018e0605 */
[----:B------:R-:W-:-:S02]  /*c080*/  SHF.R.U64 R32, R32, 0x3, RZ ;  /* 0x0000000320207819 */ /* 0x000fc400000012ff */
[----:B------:R-:W-:Y:S02]  /*c090*/  SHF.R.U64 R36, R36, 0x3, RZ ;  /* 0x0000000324247819 */ /* 0x000fe400000012ff */
[----:B------:R-:W-:Y:S02]  /*c0a0*/  SHF.R.U64 R60, R60, 0x3, RZ ;  /* 0x000000033c3c7819 */ /* 0x000fe400000012ff */
[----:B------:R-:W-:Y:S01]  /*c0b0*/  SHF.R.U64 R0, R0, 0x3, RZ ;  /* 0x0000000300007819 */ /* 0x000fe200000012ff */
[----:B------:R-:W-:Y:S01]  /*c0c0*/  UIMAD UR10, UR4, UR13, UR10 ;  /* 0x0000000d040a72a4 */ /* 0x000fe2000f8e020a */
[----:B------:R-:W-:Y:S01]  /*c0d0*/  LOP3.LUT R32, R32, R33, RZ, 0x3c, !PT ;  /* 0x0000002120207212 */ /* 0x000fe200078e3cff */
[--C-:B------:R-:W-:Y:S01]  /*c0e0*/  IMAD.X R33, RZ, RZ, R5.reuse, P6 ;  /* 0x000000ffff217224 */ /* 0x100fe200030e0605 */
[----:B------:R-:W-:Y:S01]  /*c0f0*/  LOP3.LUT R36, R36, R37, RZ, 0x3c, !PT ;  /* 0x0000002524247212 */ /* 0x000fe200078e3cff */
[--C-:B------:R-:W-:Y:S01]  /*c100*/  IMAD.X R37, RZ, RZ, R5.reuse, P5 ;  /* 0x000000ffff257224 */ /* 0x100fe200028e0605 */
[----:B------:R-:W-:Y:S01]  /*c110*/  LOP3.LUT R60, R60, R61, RZ, 0x3c, !PT ;  /* 0x0000003d3c3c7212 */ /* 0x000fe200078e3cff */
[----:B------:R-:W-:Y:S01]  /*c120*/  IMAD.X R61, RZ, RZ, R5, P4 ;  /* 0x000000ffff3d7224 */ /* 0x000fe200020e0605 */
[----:B------:R-:W-:Y:S01]  /*c130*/  ISETP.GE.OR P0, PT, R6, R77, P0 ;  /* 0x0000004d0600720c */ /* 0x000fe20000706670 */
[----:B------:R-:W-:Y:S01]  /*c140*/  ULDC.64 UR12, c[0x0][0xbe8] ;  /* 0x0002fa00000c7ab9 */ /* 0x000fe20000000a00 */
[----:B------:R-:W-:-:S02]  /*c150*/  IADD3 R69, P6, R4, 0xc000, RZ ;  /* 0x0000c00004457810 */ /* 0x000fc40007fde0ff */
[C---:B------:R-:W-:Y:S02]  /*c160*/  IADD3 R65, P5, R4.reuse, 0xd000, RZ ;  /* 0x0000d00004417810 */ /* 0x040fe40007fbe0ff */
[C---:B------:R-:W-:Y:S02]  /*c170*/  IADD3 R57, P4, R4.reuse, 0xe000, RZ ;  /* 0x0000e00004397810 */ /* 0x040fe40007f9e0ff */
[----:B------:R-:W-:Y:S02]  /*c180*/  LOP3.LUT R11, R4, 0x380, RZ, 0xc0, !PT ;  /* 0x00000380040b7812 */ /* 0x000fe400078ec0ff */
[----:B------:R-:W-:Y:S01]  /*c190*/  LOP3.LUT R52, R0, R9, RZ, 0x3c, !PT ;  /* 0x0000000900347212 */ /* 0x000fe200078e3cff */
[----:B------:R-:W-:Y:S01]  /*c1a0*/  IMAD R0, R220, 0x20, R224 ;  /* 0x00000020dc007824 */ /* 0x000fe200078e02e0 */
[----:B------:R-:W-:Y:S01]  /*c1b0*/  UIADD3 UR9, UR9, UR10, URZ ;  /* 0x0000000a09097290 */ /* 0x000fe2000fffe03f */
[----:B------:R-:W-:Y:S01]  /*c1c0*/  LOP3.LUT R68, R69, 0x380, RZ, 0xc0, !PT ;  /* 0x0000038045447812 */ /* 0x000fe200078ec0ff */
[----:B------:R-:W-:Y:S01]  /*c1d0*/  UIMAD UR4, UR15, UR12, URZ ;  /* 0x0000000c0f0472a4 */ /* 0x000fe2000f8e023f */
[----:B------:R-:W-:Y:S01]  /*c1e0*/  LOP3.LUT R64, R65, 0x380, RZ, 0xc0, !PT ;  /* 0x0000038041407812 */ /* 0x000fe200078ec0ff */
[----:B--2---:R2:W-:Y:S01]  /*c1f0*/  @!P0 ST.E desc[UR36][R46.64], R2 ;  /* 0x000000022e008985 */ /* 0x0045e2000c101924 */
[----:B------:R-:W-:-:S02]  /*c200*/  LOP3.LUT R56, R57, 0x380, RZ, 0xc0, !PT ;  /* 0x0000038039387812 */ /* 0x000fc400078ec0ff */
[----:B------:R-:W-:Y:S01]  /*c210*/  SHF.R.U64 R11, R11, 0x3, RZ ;  /* 0x000000030b0b7819 */ /* 0x000fe200000012ff */
[----:B------:R-:W-:Y:S01]  /*c220*/  VIADD R6, R0, UR61 ;  /* 0x0000003d00067c36 */ /* 0x000fe20008000000 */
[----:B------:R-:W-:Y:S01]  /*c230*/  UIMAD UR4, UR20, UR13, UR4 ;  /* 0x0000000d140472a4 */ /* 0x000fe2000f8e0204 */
[----:B------:R-:W-:Y:S01]  /*c240*/  SHF.R.U64 R68, R68, 0x3, RZ ;  /* 0x0000000344447819 */ /* 0x000fe200000012ff */
[----:B------:R-:W-:Y:S01]  /*c250*/  UIMAD.WIDE.U32 UR8, UR20, UR12, UR8 ;  /* 0x0000000c140872a5 */ /* 0x000fe2000f8e0008 */
[----:B------:R-:W-:Y:S01]  /*c260*/  SHF.R.U64 R64, R64, 0x3, RZ ;  /* 0x0000000340407819 */ /* 0x000fe200000012ff */
[----:B------:R-:W-:Y:S01]  /*c270*/  ULDC.64 UR10, c[0x0][0xbf0] ;  /* 0x0002fc00000a7ab9 */ /* 0x000fe20000000a00 */
[----:B------:R-:W-:Y:S01]  /*c280*/  SHF.R.U64 R56, R56, 0x3, RZ ;  /* 0x0000000338387819 */ /* 0x000fe200000012ff */
[----:B------:R-:W5:Y:S01]  /*c290*/  LD.E.128 R12, desc[UR36][R12.64] ;  /* 0x000000240c0c7980 */ /* 0x000f62000c101d00 */
[----:B------:R-:W-:Y:S01]  /*c2a0*/  LOP3.LUT R4, R11, R4, RZ, 0x3c, !PT ;  /* 0x000000040b047212 */ /* 0x000fe200078e3cff */
[----:B-1----:R-:W-:Y:S01]  /*c2b0*/  @P1 IMAD.HI.U32 R0, R6, R3, RZ ;  /* 0x0000000306001227 */ /* 0x002fe200078e00ff */
[----:B------:R-:W-:Y:S01]  /*c2c0*/  UIADD3 UR9, UR9, UR4, URZ ;  /* 0x0000000409097290 */ /* 0x000fe2000fffe03f */
[----:B------:R-:W-:Y:S01]  /*c2d0*/  LOP3.LUT R68, R68, R69, RZ, 0x3c, !PT ;  /* 0x0000004544447212 */ /* 0x000fe200078e3cff */
[----:B------:R-:W-:Y:S01]  /*c2e0*/  UIMAD UR4, UR19, UR10, URZ ;  /* 0x0000000a130472a4 */ /* 0x000fe2000f8e023f */
[----:B------:R-:W-:Y:S01]  /*c2f0*/  LOP3.LUT R64, R64, R65, RZ, 0x3c, !PT ;  /* 0x0000004140407212 */ /* 0x000fe200078e3cff */
[--C-:B------:R-:W-:Y:S01]  /*c300*/  IMAD.X R69, RZ, RZ, R5.reuse, P6 ;  /* 0x000000ffff457224 */ /* 0x100fe200030e0605 */
[----:B------:R-:W-:Y:S01]  /*c310*/  LOP3.LUT R56, R56, R57, RZ, 0x3c, !PT ;  /* 0x0000003938387212 */ /* 0x000fe200078e3cff */
[----:B------:R-:W-:Y:S01]  /*c320*/  IMAD.X R65, RZ, RZ, R5, P5 ;  /* 0x000000ffff417224 */ /* 0x000fe200028e0605 */
[----:B------:R-:W-:Y:S01]  /*c330*/  IADD3.X R57, RZ, R5, RZ, P4, !PT ;  /* 0x00000005ff397210 */ /* 0x000fe200027fe4ff */
[----:B------:R1:W5:Y:S01]  /*c340*/  LD.E.128 R8, desc[UR36][R4.64] ;  /* 0x0000002404087980 */ /* 0x000362000c101d00 */
[----:B------:R-:W-:-:S02]  /*c350*/  UIMAD UR4, UR18, UR11, UR4 ;  /* 0x0000000b120472a4 */ /* 0x000fc4000f8e0204 */
[----:B------:R-:W-:Y:S01]  /*c360*/  UIMAD.WIDE.U32 UR8, UR18, UR10, UR8 ;  /* 0x0000000a120872a5 */ /* 0x000fe2000f8e0008 */
[----:B------:R-:W5:Y:S02]  /*c370*/  LD.E.128 R16, desc[UR36][R16.64] ;  /* 0x0000002410107980 */ /* 0x000f64000c101d00 */
[----:B------:R-:W-:Y:S02]  /*c380*/  ULDC.64 UR10, c[0x0][0xbe0] ;  /* 0x0002f800000a7ab9 */ /* 0x000fe40000000a00 */
[----:B------:R-:W5:Y:S01]  /*c390*/  LD.E.128 R20, desc[UR36][R20.64] ;  /* 0x0000002414147980 */ /* 0x000f62000c101d00 */
[----:B-1----:R-:W-:Y:S01]  /*c3a0*/  IMAD.MOV.U32 R5, RZ, RZ, R6 ;  /* 0x000000ffff057224 */ /* 0x002fe200078e0006 */
[----:B0-----:R-:W-:Y:S01]  /*c3b0*/  @P1 SHF.R.U32.HI R5, RZ, R75, R0 ;  /* 0x0000004bff051219 */ /* 0x001fe20000011600 */
[----:B------:R-:W-:Y:S01]  /*c3c0*/  UIADD3 UR4, UR9, UR4, URZ ;  /* 0x0000000409047290 */ /* 0x000fe2000fffe03f */
[----:B------:R-:W5:Y:S02]  /*c3d0*/  LD.E.128 R24, desc[UR36][R24.64] ;  /* 0x0000002418187980 */ /* 0x000f64000c101d00 */
[--C-:B------:R-:W-:Y:S01]  /*c3e0*/  SHF.R.S32.HI R0, RZ, 0x1f, R5.reuse ;  /* 0x0000001fff007819 */ /* 0x100fe20000011405 */
[----:B------:R-:W-:Y:S01]  /*c3f0*/  IMAD.MOV R4, RZ, RZ, -R5 ;  /* 0x000000ffff047224 */ /* 0x000fe200078e0a05 */
[----:B------:R-:W-:Y:S01]  /*c400*/  MOV R3, UR9 ;  /* 0x0000000900037c02 */ /* 0x000fe20008000f00 */
[----:B--2---:R-:W-:Y:S01]  /*c410*/  IMAD.U32 R2, RZ, RZ, UR8 ;  /* 0x00000008ff027e24 */ /* 0x004fe2000f8e00ff */
[----:B------:R-:W5:Y:S01]  /*c420*/  LD.E.128 R28, desc[UR36][R28.64] ;  /* 0x000000241c1c7980 */ /* 0x000f62000c101d00 */
[----:B------:R-:W-:Y:S01]  /*c430*/  IMAD R0, R0, UR10, RZ ;  /* 0x0000000a00007c24 */ /* 0x000fe2000f8e02ff */
[----:B------:R-:W-:Y:S01]  /*c440*/  ULDC.64 UR8, c[0x0][0xbd8] ;  /* 0x0002f60000087ab9 */ /* 0x000fe20000000a00 */
[----:B------:R-:W-:Y:S01]  /*c450*/  IMAD R73, R73, R4, R6 ;  /* 0x0000000449497224 */ /* 0x000fe200078e0206 */
[----:B------:R-:W5:Y:S01]  /*c460*/  LD.E.128 R32, desc[UR36][R32.64] ;  /* 0x0000002420207980 */ /* 0x000f62000c101d00 */
[----:B------:R-:W-:-:S02]  /*c470*/  IMAD.U32 R3, RZ, RZ, UR4 ;  /* 0x00000004ff037e24 */ /* 0x000fc4000f8e00ff */
        /* <DEDUP_REMOVED lines=30> */
[-C--:B------:R-:W-:Y:S01]  /*c660*/  ISETP.GE.AND P1, PT, R0, R77.reuse, PT ;  /* 0x0000004d0000720c */ /* 0x080fe20003f26270 */
[----:B------:R-:W-:Y:S01]  /*c670*/  VIADD R0, R78, 0x40 ;  /* 0x000000404e007836 */ /* 0x000fe20000000000 */
[----:B------:R-:W-:Y:S01]  /*c680*/  LEA.HI.X R76, R2, UR9, R3, 0x1, P3 ;  /* 0x00000009024c7c11 */ /* 0x000fe200098f0c03 */
[----:B0-----:R0:W1:Y:S01]  /*c690*/  SHFL.IDX PT, R74, R6, RZ, 0x181f ;  /* 0x00181fff064a7589 */ /* 0x00106200000e0000 */
[----:B------:R-:W-:Y:S02]  /*c6a0*/  BSSY B1, `(.L_x_5695) ;  /* 0x000001a000017945 */ /* 0x000fe40003800000 */
[----:B------:R-:W-:Y:S01]  /*c6b0*/  ISETP.GE.AND P0, PT, R0, R77, PT ;  /* 0x0000004d0000720c */ /* 0x000fe20003f06270 */
[----:B------:R-:W-:Y:S01]  /*c6c0*/  SYNCS.ARRIVE.TRANS64.RED.A1T0 RZ, [UR7], RZ ;  /* 0x000000ffffff79a7 */ /* 0x000fe20008100407 */
[----:B------:R0:W2:Y:S01]  /*c6d0*/  SHFL.IDX PT, R0, R76, RZ, 0x181f ;  /* 0x00181fff4c007589 */ /* 0x0000a200000e0000 */
[----:B------:R-:W-:Y:S02]  /*c6e0*/  SHF.R.S32.HI R79, RZ, 0x1f, R219 ;  /* 0x0000001fff4f7819 */ /* 0x000fe400000114db */
[----:B------:R-:W-:-:S02]  /*c6f0*/  SHF.R.S32.HI R80, RZ, 0x1f, R217 ;  /* 0x0000001fff507819 */ /* 0x000fc400000114d9 */
[----:B------:R-:W-:Y:S02]  /*c700*/  SHF.R.S32.HI R81, RZ, 0x1f, R218 ;  /* 0x0000001fff517819 */ /* 0x000fe400000114da */
[----:B------:R-:W-:Y:S01]  /*c710*/  SHF.R.S32.HI R82, RZ, 0x1f, R200 ;  /* 0x0000001fff527819 */ /* 0x000fe200000114c8 */
[----:B0-----:R-:W-:Y:S06]  /*c720*/  @P2 BRA `(.L_x_5696) ;  /* 0x0000000000442947 */ /* 0x001fec0003800000 */
        /* <DEDUP_REMOVED lines=17> */
.L_x_5696:
[----:B------:R-:W-:Y:S05]  /*c840*/  BSYNC B1 ;  /* 0x0000000000017941 */ /* 0x000fea0003800000 */
.L_x_5695:
[----:B--2---:R2:W3:Y:S01]  /*c850*/  SHFL.IDX PT, R0, R76, 0x1, 0x181f ;  /* 0x00381f004c007f89 */ /* 0x0044e200000e0000 */
[----:B------:R-:W-:Y:S03]  /*c860*/  BSSY B1, `(.L_x_5697) ;  /* 0x0000014000017945 */ /* 0x000fe60003800000 */
[----:B0----5:R2:W0:Y:S01]  /*c870*/  SHFL.IDX PT, R10, R6, 0x1, 0x181f ;  /* 0x00381f00060a7f89 */ /* 0x02142200000e0000 */
        /* <DEDUP_REMOVED lines=8> */
[----:B---3--:R-:W-:Y:S02]  /*c900*/  @!P4 LEA.HI.X R3, R200, R0, R82, 0x1, P6 ;  /* 0x00000000c803c211 */ /* 0x008fe400030f0c52 */
        /* <DEDUP_REMOVED lines=9> */
.L_x_5698:
[----:B------:R-:W-:Y:S05]  /*c9a0*/  BSYNC B1 ;  /* 0x0000000000017941 */ /* 0x000fea0003800000 */
.L_x_5697:
[----:B---3--:R3:W1:Y:S01]  /*c9b0*/  SHFL.IDX PT, R0, R76, 0x2, 0x181f ;  /* 0x00581f004c007f89 */ /* 0x00866200000e0000 */
[----:B------:R-:W-:Y:S03]  /*c9c0*/  BSSY B1, `(.L_x_5699) ;  /* 0x0000014000017945 */ /* 0x000fe60003800000 */
[----:B0---4-:R3:W0:Y:S01]  /*c9d0*/  SHFL.IDX PT, R10, R6, 0x2, 0x181f ;  /* 0x00581f00060a7f89 */ /* 0x01162200000e0000 */
        /* <DEDUP_REMOVED lines=9> */
[----:B-1----:R-:W-:Y:S02]  /*ca70*/  @!P3 LEA.HI.X R3, R200, R0, R82, 0x1, P6 ;  /* 0x00000000c803b211 */ /* 0x002fe400030f0c52 */
        /* <DEDUP_REMOVED lines=8> */
.L_x_5700:
[----:B------:R-:W-:Y:S05]  /*cb00*/  BSYNC B1 ;  /* 0x0000000000017941 */ /* 0x000fea0003800000 */
.L_x_5699:
[----:B-1----:R-:W-:Y:S01]  /*cb10*/  IADD3 R0, R78, 0x60, RZ ;  /* 0x000000604e007810 */ /* 0x002fe20007ffe0ff */
[----:B--23--:R-:W3:Y:S03]  /*cb20*/  SHFL.IDX PT, R76, R76, 0x3, 0x181f ;  /* 0x00781f004c4c7f89 */ /* 0x00cee600000e0000 */
[----:B------:R-:W-:Y:S01]  /*cb30*/  ISETP.GE.AND P0, PT, R0, R77, PT ;  /* 0x0000004d0000720c */ /* 0x000fe20003f06270 */
[----:B------:R-:W1:-:S12]  /*cb40*/  SHFL.IDX PT, R6, R6, 0x3, 0x181f ;  /* 0x00781f0006067f89 */ /* 0x000e5800000e0000 */
[----:B------:R-:W-:Y:S05]  /*cb50*/  @P0 BRA `(.L_x_5701) ;  /* 0x0000000c00d80947 */ /* 0x000fea0003800000 */
[----:B------:R-:W-:Y:S02]  /*cb60*/  ULDC UR4, c[0x0][0xbc8] ;  /* 0x0002f20000047ab9 */ /* 0x000fe40000000800 */
[----:B------:R-:W-:Y:S02]  /*cb70*/  ISETP.GE.AND P3, PT, R200, UR4, PT ;  /* 0x00000004c8007c0c */ /* 0x000fe4000bf66270 */
[----:B------:R-:W-:Y:S02]  /*cb80*/  ISETP.GE.AND P4, PT, R218, UR4, PT ;  /* 0x00000004da007c0c */ /* 0x000fe4000bf86270 */
[----:B------:R-:W-:-:S09]  /*cb90*/  ISETP.GE.AND P5, PT, R217, UR4, PT ;  /* 0x00000004d9007c0c */ /* 0x000fd2000bfa6270 */
[-C--:B-1--4-:R-:W-:Y:S02]  /*cba0*/  @!P3 LEA R2, P0, R200, R6.reuse, 0x1 ;  /* 0x00000006c802b211 */ /* 0x092fe400078008ff */
        /* <DEDUP_REMOVED lines=10> */
[----:B-1----:R-:W-:-:S04]  /*cc50*/  LEA R2, P0, R219, R6, 0x1 ;  /* 0x00000006db027211 */ /* 0x002fc800078008ff */
[----:B------:R-:W-:-:S05]  /*cc60*/  LEA.HI.X R3, R219, R76, R79, 0x1, P0 ;  /* 0x0000004cdb037211 */ /* 0x000fca00000f0c4f */
[----:B------:R1:W-:Y:S01]  /*cc70*/  ST.E.128 desc[UR36][R2.64], R52 ;  /* 0x0000003402007985 */ /* 0x0003e2000c101d24 */
[----:B------:R-:W-:Y:S05]  /*cc80*/  BRA `(.L_x_5701) ;  /* 0x0000000c008c7947 */ /* 0x000fea0003800000 */
.L_x_5693:
[----:B------:R-:W-:Y:S01]  /*cc90*/  R2UR UR4, R221 ;  /* 0x00000000dd0472ca */ /* 0x000fe200000e0000 */
[----:B------:R-:W-:Y:S01]  /*cca0*/  ULDC.64 UR8, c[0x0][0xd00] ;  /* 0x0003400000087ab9 */ /* 0x000fe20000000a00 */
[----:B------:R-:W0:Y:S01]  /*ccb0*/  LDC R13, c[0x0][0xce8] ;  /* 0x00033a00ff0d7b82 */ /* 0x000e220000000800 */
[----:B------:R-:W-:Y:S01]  /*ccc0*/  UISETP.NE.U32.AND UP0, UPT, UR8, URZ, UPT ;  /* 0x0000003f0800728c */ /* 0x000fe2000bf05070 */
[----:B------:R-:W-:-:S03]  /*ccd0*/  R2UR UR7, R222 ;  /* 0x00000000de0772ca */ /* 0x000fc600000e0000 */
        /* <DEDUP_REMOVED lines=31> */
[----:B--2---:R-:W-:-:S07]  /*ced0*/  IADD3 R0, -R5, R0, RZ ;  /* 0x0000000005007210 */ /* 0x004fce0007ffe1ff */
.L_x_5702:
[----:B------:R-:W-:Y:S01]  /*cee0*/  R2UR UR8, R221 ;  /* 0x00000000dd0872ca */ /* 0x000fe200000e0000 */
[----:B------:R-:W-:Y:S01]  /*cef0*/  BSSY B1, `(.L_x_5703) ;  /* 0x000002f000017945 */ /* 0x000fe20003800000 */
[----:B------:R-:W-:-:S11]  /*cf00*/  R2UR UR7, R223 ;  /* 0x00000000df0772ca */ /* 0x000fd600000e0000 */
        /* <DEDUP_REMOVED lines=12> */
[----:B------:R-:W-:Y:S01]  /*cfd0*/  R2UR UR16, R222 ;  /* 0x00000000de1072ca */ /* 0x000fe200000e0000 */
[----:B------:R-:W-:Y:S01]  /*cfe0*/  UIMAD UR7, UR11, UR14, URZ ;  /* 0x0000000e0b0772a4 */ /* 0x000fe2000f8e023f */
[----:B------:R-:W-:Y:S01]  /*cff0*/  IMAD.MOV.U32 R2, RZ, RZ, R4 ;  /* 0x000000ffff027224 */ /* 0x000fe200078e0004 */
[----:B------:R-:W-:Y:S01]  /*d000*/  UMOV UR8, UR4 ;  /* 0x0000000400087c82 */ /* 0x000fe20008000000 */
[----:B------:R-:W-:-:S07]  /*d010*/  UMOV UR9, UR10 ;  /* 0x0000000a00097c82 */ /* 0x000fce0008000000 */
        /* <DEDUP_REMOVED lines=28> */
.L_x_5704:
[----:B------:R-:W-:Y:S05]  /*d1e0*/  BSYNC B1 ;  /* 0x0000000000017941 */ /* 0x000fea0003800000 */
.L_x_5703:
[----:B0-----:R-:W0:Y:S01]  /*d1f0*/  @P0 LDC R3, c[0x0][0xcf0] ;  /* 0x00033c00ff030b82 */ /* 0x001e220000000800 */
[----:B------:R-:W-:Y:S01]  /*d200*/  ULDC.64 UR14, c[0x0][0xba0] ;  /* 0x0002e800000e7ab9 */ /* 0x000fe20000000a00 */
[----:B------:R-:W-:Y:S01]  /*d210*/  R2UR UR16, R222 ;  /* 0x00000000de1072ca */ /* 0x000fe200000e0000 */
[----:B------:R-:W-:Y:S01]  /*d220*/  UIMAD UR7, UR10, UR14, URZ ;  /* 0x0000000e0a0772a4 */ /* 0x000fe2000f8e023f */
[----:B------:R-:W-:Y:S01]  /*d230*/  LEA R2, R220, R224, 0x5 ;  /* 0x000000e0dc027211 */ /* 0x000fe200078e28ff */
[----:B------:R-:W-:Y:S01]  /*d240*/  UIMAD.WIDE.U32 UR8, UR4, UR14, URZ ;  /* 0x0000000e040872a5 */ /* 0x000fe2000f8e003f */
[----:B------:R-:W-:Y:S01]  /*d250*/  BSSY B1, `(.L_x_5705) ;  /* 0x0000044000017945 */ /* 0x000fe20003800000 */
[----:B------:R-:W-:Y:S01]  /*d260*/  UIMAD UR7, UR4, UR15, UR7 ;  /* 0x0000000f040772a4 */ /* 0x000fe2000f8e0207 */
[----:B------:R-:W-:Y:S01]  /*d270*/  SHF.R.S32.HI R16, RZ, 0x1f, R219 ;  /* 0x0000001fff107819 */ /* 0x000fe200000114db */
[----:B------:R-:W-:Y:S01]  /*d280*/  VIADD R6, R2, UR61 ;  /* 0x0000003d02067c36 */ /* 0x000fe20008000000 */
[----:B------:R-:W-:Y:S01]  /*d290*/  ULDC.64 UR14, c[0x0][0xbe8] ;  /* 0x0002fa00000e7ab9 */ /* 0x000fe20000000a00 */
[----:B------:R-:W-:Y:S01]  /*d2a0*/  UIADD3 UR9, UR9, UR7, URZ ;  /* 0x0000000709097290 */ /* 0x000fe2000fffe03f */
[----:B------:R-:W-:Y:S01]  /*d2b0*/  SHF.R.S32.HI R17, RZ, 0x1f, R217 ;  /* 0x0000001fff117819 */ /* 0x000fe200000114d9 */
[----:B------:R-:W-:Y:S01]  /*d2c0*/  UIMAD UR4, UR11, UR14, URZ ;  /* 0x0000000e0b0472a4 */ /* 0x000fe2000f8e023f */
[----:B------:R-:W-:Y:S01]  /*d2d0*/  @P0 IMAD.HI.U32 R2, R6, R11, RZ ;  /* 0x0000000b06020227 */ /* 0x000fe200078e00ff */
[----:B------:R-:W-:Y:S01]  /*d2e0*/  UIMAD.WIDE.U32 UR8, UR16, UR14, UR8 ;  /* 0x0000000e100872a5 */ /* 0x000fe2000f8e0008 */
[----:B------:R-:W-:Y:S01]  /*d2f0*/  SHF.R.S32.HI R18, RZ, 0x1f, R218 ;  /* 0x0000001fff127819 */ /* 0x000fe200000114da */
[----:B------:R-:W-:Y:S01]  /*d300*/  UIMAD UR4, UR16, UR15, UR4 ;  /* 0x0000000f100472a4 */ /* 0x000fe2000f8e0204 */
[----:B------:R-:W-:Y:S01]  /*d310*/  IMAD.MOV.U32 R5, RZ, RZ, R6 ;  /* 0x000000ffff057224 */ /* 0x000fe200078e0006 */
[----:B------:R-:W-:Y:S01]  /*d320*/  ULDC.64 UR10, c[0x0][0xbf0] ;  /* 0x0002fc00000a7ab9 */ /* 0x000fe20000000a00 */
[----:B------:R-:W-:Y:S01]  /*d330*/  SHF.R.S32.HI R19, RZ, 0x1f, R200 ;  /* 0x0000001fff137819 */ /* 0x000fe200000114c8 */
[----:B------:R-:W-:-:S02]  /*d340*/  UIADD3 UR9, UR9, UR4, URZ ;  /* 0x0000000409097290 */ /* 0x000fc4000fffe03f */
[----:B------:R-:W-:Y:S01]  /*d350*/  UIMAD UR4, UR13, UR10, URZ ;  /* 0x0000000a0d0472a4 */ /* 0x000fe2000f8e023f */
[----:B0-----:R-:W-:Y:S01]  /*d360*/  @P0 SHF.R.U32.HI R5, RZ, R3, R2 ;  /* 0x00000003ff050219 */ /* 0x001fe20000011602 */
[----:B------:R-:W-:Y:S02]  /*d370*/  UIMAD.WIDE.U32 UR8, UR12, UR10, UR8 ;  /* 0x0000000a0c0872a5 */ /* 0x000fe4000f8e0008 */
[----:B------:R-:W-:Y:S01]  /*d380*/  UIMAD UR4, UR12, UR11, UR4 ;  /* 0x0000000b0c0472a4 */ /* 0x000fe2000f8e0204 */
[--C-:B------:R-:W-:Y:S01]  /*d390*/  SHF.R.S32.HI R2, RZ, 0x1f, R5.reuse ;  /* 0x0000001fff027819 */ /* 0x100fe20000011405 */
[----:B------:R-:W-:Y:S01]  /*d3a0*/  IMAD.MOV R9, RZ, RZ, -R5 ;  /* 0x000000ffff097224 */ /* 0x000fe200078e0a05 */
[----:B------:R-:W-:Y:S01]  /*d3b0*/  ULDC.64 UR10, c[0x0][0xbe0] ;  /* 0x0002f800000a7ab9 */ /* 0x000fe20000000a00 */
[----:B------:R-:W-:Y:S02]  /*d3c0*/  UIADD3 UR4, UR9, UR4, URZ ;  /* 0x0000000409047290 */ /* 0x000fe4000fffe03f */
[----:B------:R-:W-:-:S02]  /*d3d0*/  IMAD.U32 R3, RZ, RZ, UR9 ;  /* 0x00000009ff037e24 */ /* 0x000fc4000f8e00ff */
[----:B------:R-:W-:Y:S02]  /*d3e0*/  IMAD R4, R2, UR10, RZ ;  /* 0x0000000a02047c24 */ /* 0x000fe4000f8e02ff */
[----:B------:R-:W-:Y:S01]  /*d3f0*/  IMAD.U32 R2, RZ, RZ, UR8 ;  /* 0x00000008ff027e24 */ /* 0x000fe2000f8e00ff */
[----:B------:R-:W-:Y:S01]  /*d400*/  ULDC.64 UR8, c[0x0][0xbd8] ;  /* 0x0002f60000087ab9 */ /* 0x000fe20000000a00 */
[----:B------:R-:W-:Y:S02]  /*d410*/  IMAD.U32 R3, RZ, RZ, UR4 ;  /* 0x00000004ff037e24 */ /* 0x000fe4000f8e00ff */
[----:B------:R-:W-:Y:S02]  /*d420*/  IMAD R9, R13, R9, R6 ;  /* 0x000000090d097224 */ /* 0x000fe400078e0206 */
[C---:B------:R-:W-:Y:S02]  /*d430*/  IMAD R11, R5.reuse, UR11, R4 ;  /* 0x0000000b050b7c24 */ /* 0x040fe4000f8e0204 */
[----:B------:R-:W-:Y:S01]  /*d440*/  IMAD.WIDE.U32 R2, R5, UR10, R2 ;  /* 0x0000000a05027c25 */ /* 0x000fe2000f8e0002 */
[----:B------:R-:W-:-:S03]  /*d450*/  SHF.R.S32.HI R4, RZ, 0x1f, R9 ;  /* 0x0000001fff047819 */ /* 0x000fc60000011409 */
[----:B------:R-:W-:Y:S01]  /*d460*/  VIADD R6, R224, UR61 ;  /* 0x0000003de0067c36 */ /* 0x000fe20008000000 */
[----:B------:R-:W-:Y:S01]  /*d470*/  IADD3 R3, R3, R11, RZ ;  /* 0x0000000b03037210 */ /* 0x000fe20007ffe0ff */
[----:B------:R-:W-:Y:S02]  /*d480*/  IMAD R4, R4, UR8, RZ ;  /* 0x0000000804047c24 */ /* 0x000fe4000f8e02ff */
        /* <DEDUP_REMOVED lines=32> */
.L_x_5706:
[----:B------:R-:W-:Y:S05]  /*d690*/  BSYNC B1 ;  /* 0x0000000000017941 */ /* 0x000fea0003800000 */
.L_x_5705:
        /* <DEDUP_REMOVED lines=21> */
.L_x_5708:
[----:B------:R-:W-:Y:S05]  /*d7f0*/  BSYNC B1 ;  /* 0x0000000000017941 */ /* 0x000fea0003800000 */
.L_x_5707:
        /* <DEDUP_REMOVED lines=21> */
.L_x_5710:
[----:B------:R-:W-:Y:S05]  /*d950*/  BSYNC B1 ;  /* 0x0000000000017941 */ /* 0x000fea0003800000 */
.L_x_5709:
        /* <DEDUP_REMOVED lines=22> */
.L_x_5701:
[----:B------:R-:W-:Y:S05]  /*dac0*/  BSYNC B0 ;  /* 0x0000000000007941 */ /* 0x000fea0003800000 */
.L_x_5692:
[----:B------:R-:W-:Y:S02]  /*dad0*/  ULDC UR4, c[0x0][0xd3c] ;  /* 0x00034f0000047ab9 */ /* 0x000fe40000000800 */
[----:B------:R-:W-:-:S13]  /*dae0*/  ISETP.GE.AND P0, PT, R7, UR4, PT ;  /* 0x0000000407007c0c */ /* 0x000fda000bf06270 */
[----:B------:R-:W-:Y:S05]  /*daf0*/  @!P0 BRA `(.L_x_5711) ;  /* 0xffffff3000c48947 */ /* 0x000fea000383ffff */
[----:B------:R-:W-:Y:S05]  /*db00*/  EXIT ;  /* 0x000000000000794d */ /* 0x000fea0003800000 */
.L_x_5649:
        /* <DEDUP_REMOVED lines=16> */
.L_x_5712:
        /* <DEDUP_REMOVED lines=37> */
[----:B------:R-:W-:Y:S01]  /*de60*/  MOV R4, R3 ;  /* 0x0000000300047202 */ /* 0x000fe20000000f00 */
[----:B------:R-:W-:Y:S01]  /*de70*/  UMOV UR4, URZ ;  /* 0x0000003f00047c82 */ /* 0x000fe20008000000 */
[----:B------:R-:W-:-:S05]  /*de80*/  ULDC UR5, c[0x0][0xd38] ;  /* 0x00034e0000057ab9 */ /* 0x000fca0000000800 */
.L_x_5718:
        /* <DEDUP_REMOVED lines=12> */
.L_x_5717:
[----:B------:R-:W-:Y:S05]  /*df50*/  BSYNC B0 ;  /* 0x0000000000007941 */ /* 0x000fea0003800000 */
.L_x_5716:
        /* <DEDUP_REMOVED lines=17> */
[----:B------:R-:W-:-:S05]  /*e070*/  IMAD.IADD R4, R3, 0x1, R4 ;  /* 0x0000000103047824 */ /* 0x000fca00078e0204 */
[----:B------:R-:W-:-:S13]  /*e080*/  ISETP.GT.AND P6, PT, R4, UR6, PT ;  /* 0x0000000604007c0c */ /* 0x000fda000bfc4270 */
[----:B------:R-:W-:Y:S05]  /*e090*/  @!P6 BRA `(.L_x_5718) ;  /* 0xfffffffc007ce947 */ /* 0x000fea000383ffff */
.L_x_5714:
        /* <DEDUP_REMOVED lines=20> */
.L_x_5719:
[----:B-1----:R-:W-:Y:S02]  /*e1e0*/  IMAD.MOV R2, RZ, RZ, -R3 ;  /* 0x000000ffff027224 */ /* 0x002fe400078e0a03 */
[----:B---3--:R-:W-:-:S03]  /*e1f0*/  IMAD R16, R16, UR5, R11 ;  /* 0x0000000510107c24 */ /* 0x008fc6000f8e020b */
[----:B------:R-:W-:Y:S02]  /*e200*/  MOV R11, R2 ;  /* 0x00000002000b7202 */ /* 0x000fe40000000f00 */
        /* <DEDUP_REMOVED lines=53> */
[----:B------:R-:W-:-:S03]  /*e560*/  IMAD R18, R2, R18, R3 ;  /* 0x0000001202127224 */ /* 0x000fc600078e0203 */
[----:B------:R-:W-:Y:S01]  /*e570*/  IADD3 R17, R0, R17, RZ ;  /* 0x0000001100117210 */ /* 0x000fe20007ffe0ff */
[----:B------:R-:W-:Y:S06]  /*e580*/  BRA `(.L_x_5720) ;  /* 0x0000000000147947 */ /* 0x000fec0003800000 */
.L_x_5715:
[----:B------:R-:W-:Y:S01]  /*e590*/  ULDC UR4, c[0x0][0xd3c] ;  /* 0x00034f0000047ab9 */ /* 0x000fe20000000800 */
[----:B------:R-:W-:Y:S02]  /*e5a0*/  IMAD.MOV.U32 R17, RZ, RZ, RZ ;  /* 0x000000ffff117224 */ /* 0x000fe400078e00ff */
[----:B------:R-:W-:Y:S02]  /*e5b0*/  IMAD.U32 R16, RZ, RZ, UR6 ;  /* 0x00000006ff107e24 */ /* 0x000fe4000f8e00ff */
[----:B------:R-:W-:Y:S02]  /*e5c0*/  IMAD.MOV.U32 R18, RZ, RZ, RZ ;  /* 0x000000ffff127224 */ /* 0x000fe400078e00ff */
[----:B------:R-:W-:-:S07]  /*e5d0*/  IMAD.U32 R19, RZ, RZ, UR4 ;  /* 0x00000004ff137e24 */ /* 0x000fce000f8e00ff */
.L_x_5720:
[----:B------:R-:W-:-:S13]  /*e5e0*/  ISETP.NE.AND P0, PT, R5, RZ, PT ;  /* 0x000000ff0500720c */ /* 0x000fda0003f05270 */
[----:B------:R-:W0:Y:S01]  /*e5f0*/  @!P0 S2R R3, SR_CgaCtaId ;  /* 0x0000000000038919 */ /* 0x000e220000008800 */
[----:B------:R-:W-:-:S04]  /*e600*/  @!P0 MOV R0, 0x400 ;  /* 0x0000040000008802 */ /* 0x000fc80000000f00 */
[----:B0-----:R-:W-:-:S05]  /*e610*/  @!P0 LEA R0, R3, R0, 0x18 ;  /* 0x0000000003008211 */ /* 0x001fca00078ec0ff */
[----:B------:R0:W-:Y:S01]  /*e620*/  @!P0 STS.128 [R0+0x324d0], R16 ;  /* 0x0324d01000008388 */ /* 0x0001e20000000c00 */
[----:B------:R-:W-:Y:S06]  /*e630*/  BAR.ARV 0x5, 0x180 ;  /* 0x0146000000007b1d */ /* 0x000fec0000002000 */
.L_x_5713:
[----:B------:R2:W-:Y:S01]  /*e640*/  STL [R1+0x1c], RZ ;  /* 0x00001cff01007387 */ /* 0x0005e20000100800 */
[----:B------:R-:W-:Y:S01]  /*e650*/  ULDC UR4, c[0x0][0xd3c] ;  /* 0x00034f0000047ab9 */ /* 0x000fe20000000800 */
[----:B------:R-:W-:Y:S01]  /*e660*/  IMAD.MOV.U32 R27, RZ, RZ, 0x1 ;  /* 0x00000001ff1b7424 */ /* 0x000fe200078e00ff */
[----:B-1----:R-:W-:Y:S01]  /*e670*/  ISETP.GE.AND P0, PT, R19, UR4, PT ;  /* 0x0000000413007c0c */ /* 0x002fe2000bf06270 */
[----:B------:R-:W-:-:S12]  /*e680*/  IMAD.MOV.U32 R24, RZ, RZ, RZ ;  /* 0x000000ffff187224 */ /* 0x000fd800078e00ff */
[----:B--2---:R-:W-:Y:S05]  /*e690*/  @P0 BRA `(.L_x_5721) ;  /* 0x00000054001c0947 */ /* 0x004fea0003800000 */
[----:B0-----:R-:W2:Y:S01]  /*e6a0*/  LDL R0, [R1+0x24] ;  /* 0x0000240001007983 */ /* 0x001ea20000100800 */
        /* <DEDUP_REMOVED lines=8> */
[----:B--2---:R-:W-:-:S02]  /*e730*/  R2UR UR4, R0 ;  /* 0x00000000000472ca */ /* 0x004fc400000e0000 */
[----:B------:R-:W-:-:S04]  /*e740*/  SHF.L.U32 R0, R5, 0x3, RZ ;  /* 0x0000000305007819 */ /* 0x000fc800000006ff */
        /* <DEDUP_REMOVED lines=15> */
.L_x_5788:
        /* <DEDUP_REMOVED lines=11> */
[C---:B------:R-:W-:Y:S02]  /*e8f0*/  @P0 LEA R2, P1, R34.reuse, UR4, 0x2 ;  /* 0x0000000422020c11 */ /* 0x040fe4000f8210ff */
[C---:B------:R-:W-:Y:S01]  /*e900*/  SHF.L.U32 R28, R34.reuse, 0x2, RZ ;  /* 0x00000002221c7819 */ /* 0x040fe200000006ff */
[----:B------:R0:W-:Y:S01]  /*e910*/  STL [R1+0x8], R0 ;  /* 0x0000080001007387 */ /* 0x0001e20000100800 */
[----:B------:R-:W-:Y:S01]  /*e920*/  @P0 LEA.HI.X R3, R34, UR5, R0, 0x2, P1 ;  /* 0x0000000522030c11 */ /* 0x000fe200088f1400 */
[----:B------:R-:W-:-:S04]  /*e930*/  ULDC.64 UR4, c[0x0][0xaf8] ;  /* 0x0002be0000047ab9 */ /* 0x000fc80000000a00 */
[----:B-1----:R1:W5:Y:S01]  /*e940*/  @P0 LDG.E R32, desc[UR36][R2.64] ;  /* 0x0000002402200981 */ /* 0x002362000c1e1900 */
[----:B------:R-:W-:Y:S02]  /*e950*/  ISETP.NE.U32.AND P0, PT, RZ, UR4, PT ;  /* 0x00000004ff007c0c */ /* 0x000fe4000bf05070 */
[----:B------:R-:W-:Y:S02]  /*e960*/  SHF.L.U64.HI R31, R34, 0x2, R0 ;  /* 0x00000002221f7819 */ /* 0x000fe40000010200 */
[----:B------:R-:W-:Y:S02]  /*e970*/  ISETP.NE.AND.EX P2, PT, RZ, UR5, PT, P0 ;  /* 0x00000005ff007c0c */ /* 0x000fe4000bf45300 */
[----:B------:R-:W-:Y:S02]  /*e980*/  ISETP.NE.U32.AND P0, PT, RZ, UR6, PT ;  /* 0x00000006ff007c0c */ /* 0x000fe4000bf05070 */
[----:B------:R-:W-:Y:S02]  /*e990*/  LOP3.LUT R23, R23, 0xffffffbf, RZ, 0xc0, !PT ;  /* 0xffffffbf17177812 */ /* 0x000fe400078ec0ff */
[----:B------:R-:W-:-:S02]  /*e9a0*/  ISETP.NE.AND.EX P0, PT, RZ, UR7, PT, P0 ;  /* 0x00000007ff007c0c */ /* 0x000fc4000bf05300 */
[----:B-1----:R-:W-:-:S04]  /*e9b0*/  IADD3 R2, P1, R28, UR4, RZ ;  /* 0x000000041c027c10 */ /* 0x002fc8000ff3e0ff */
[----:B------:R-:W-:Y:S01]  /*e9c0*/  IADD3.X R3, R31, UR5, RZ, P1, !PT ;  /* 0x000000051f037c10 */ /* 0x000fe20008ffe4ff */
[----:B------:R-:W-:Y:S01]  /*e9d0*/  ULDC.64 UR4, c[0x0][0x418] ;  /* 0x0001060000047ab9 */ /* 0x000fe20000000a00 */
[----:B------:R-:W-:-:S03]  /*e9e0*/  @P2 LOP3.LUT R23, R23, 0x40, RZ, 0xfc, !PT ;  /* 0x0000004017172812 */ /* 0x000fc600078efcff */
[----:B------:R1:W5:Y:S02]  /*e9f0*/  @P2 LDG.E R35, desc[UR36][R2.64] ;  /* 0x0000002402232981 */ /* 0x000364000c1e1900 */
        /* <DEDUP_REMOVED lines=20> */
.L_x_5722:
        /* <DEDUP_REMOVED lines=9> */
.L_x_5723:
        /* <DEDUP_REMOVED lines=9> */
.L_x_5724:
[----:B------:R-:W3:Y:S01]  /*ec60*/  LDL R4, [R1+0x4] ;  /* 0x0000040001047983 */ /* 0x000ee20000100800 */
[----:B012---:R-:W0:Y:S01]  /*ec70*/  LDC R0, c[0x0][0x448] ;  /* 0x00011200ff007b82 */ /* 0x007e220000000800 */
[----:B-----5:R-:W-:Y:S01]  /*ec80*/  IMAD.IADD R25, R25, 0x1, -R32 ;  /* 0x0000000119197824 */ /* 0x020fe200078e0a20 */
[----:B------:R-:W-:Y:S01]  /*ec90*/  LOP3.LUT R23, R23, 0xfffeffff, RZ, 0xc0, !PT ;  /* 0xfffeffff17177812 */ /* 0x000fe200078ec0ff */
[----:B------:R-:W-:Y:S01]  /*eca0*/  BSSY B7, `(.L_x_5725) ;  /* 0x0000424000077945 */ /* 0x000fe20003800000 */
[----:B0-----:R-:W-:Y:S02]  /*ecb0*/  ISETP.NE.AND P0, PT, R0, 0x1, PT ;  /* 0x000000010000780c */ /* 0x001fe40003f05270 */
[----:B------:R-:W-:-:S05]  /*ecc0*/  SHF.L.U32 R0, R17, 0x7, RZ ;  /* 0x0000000711007819 */ /* 0x000fca00000006ff */
[----:B------:R-:W-:-:S06]  /*ecd0*/  VIADD R0, R0, 0x7f ;  /* 0x0000007f00007836 */ /* 0x000fcc0000000000 */
        /* <DEDUP_REMOVED lines=35> */
.L_x_5726:
        /* <DEDUP_REMOVED lines=19> */
[----:B0-----:R-:W-:Y:S05]  /*f040*/  CALL.ABS.NOINC R2 ;  /* 0x0000000002007343 */ /* 0x001fea0003c00000 */
.L_x_5729:
[----:B------:R-:W-:Y:S05]  /*f050*/  BSYNC B6 ;  /* 0x0000000000067941 */ /* 0x000fea0003800000 */
.L_x_5728:
        /* <DEDUP_REMOVED lines=20> */
.L_x_5732:
        /* <DEDUP_REMOVED lines=15> */
.L_x_5731:
[----:B------:R-:W-:Y:S05]  /*f290*/  BSYNC B6 ;  /* 0x0000000000067941 */ /* 0x000fea0003800000 */
.L_x_5730:
[----:B------:R-:W2:Y:S01]  /*f2a0*/  LDL R20, [R1+0xc] ;  /* 0x00000c0001147983 */ /* 0x000ea20000100800 */
[----:B------:R-:W-:Y:S01]  /*f2b0*/  ULDC.64 UR4, c[0x0][0xaf0] ;  /* 0x0002bc0000047ab9 */ /* 0x000fe20000000a00 */
[----:B------:R-:W0:Y:S01]  /*f2c0*/  LDC R10, c[0x0][0x430] ;  /* 0x00010c00ff0a7b82 */ /* 0x000e220000000800 */
[----:B------:R-:W-:Y:S01]  /*f2d0*/  ISETP.NE.U32.AND P0, PT, RZ, UR4, PT ;  /* 0x00000004ff007c0c */ /* 0x000fe2000bf05070 */
[----:B------:R-:W1:Y:S03]  /*f2e0*/  S2R R21, SR_TID.X ;  /* 0x0000000000157919 */ /* 0x000e660000002100 */
[----:B------:R-:W-:-:S13]  /*f2f0*/  ISETP.NE.AND.EX P0, PT, RZ, UR5, PT, P0 ;  /* 0x00000005ff007c0c */ /* 0x000fda000bf05300 */
[----:B------:R-:W-:Y:S01]  /*f300*/  @P0 IADD3 R2, P1, R28, UR4, RZ ;  /* 0x000000041c020c10 */ /* 0x000fe2000ff3e0ff */
[----:B------:R-:W-:Y:S01]  /*f310*/  ULDC UR4, c[0x0][0x320] ;  /* 0x0000c80000047ab9 */ /* 0x000fe20000000800 */
[----:B------:R-:W-:Y:S02]  /*f320*/  LOP3.LUT R23, R23, 0xffffffef, RZ, 0xc0, !PT ;  /* 0xffffffef17177812 */ /* 0x000fe400078ec0ff */
[----:B------:R-:W-:-:S05]  /*f330*/  @P0 IADD3.X R3, R31, UR5, RZ, P1, !PT ;  /* 0x000000051f030c10 */ /* 0x000fca0008ffe4ff */
[----:B------:R3:W5:Y:S01]  /*f340*/  @P0 LDG.E R29, desc[UR36][R2.64] ;  /* 0x00000024021d0981 */ /* 0x000762000c1e1900 */
[----:B------:R-:W-:Y:S01]  /*f350*/  UMOV UR5, 0xffffffff ;  /* 0xffffffff00057882 */ /* 0x000fe20000000000 */
        /* <DEDUP_REMOVED lines=15> */
[----:B------:R-:W-:Y:S02]  /*f450*/  @P0 LOP3.LUT R23, R23, 0x4, RZ, 0xfc, !PT ;  /* 0x0000000417170812 */ /* 0x000fe400078efcff */
[----:B--2---:R-:W-:Y:S01]  /*f460*/  IADD3 R0, R20, -0x1, RZ ;  /* 0xffffffff14007810 */ /* 0x004fe20007ffe0ff */
[----:B0--3--:R-:W-:Y:S06]  /*f470*/  BRA.DIV UR5, `(.L_x_5733) ;  /* 0x0000004e05547947 */ /* 0x009fec000b800000 */
.L_x_5806:
[----:B------:R-:W0:Y:S01]  /*f480*/  S2R R2, SR_TID.X ;  /* 0x0000000000027919 */ /* 0x000e220000002100 */
[----:B------:R-:W-:Y:S01]  /*f490*/  ISETP.NE.AND P1, PT, R10, 0x1, PT ;  /* 0x000000010a00780c */ /* 0x000fe20003f25270 */
[----:B------:R-:W-:Y:S01]  /*f4a0*/  IMAD.MOV.U32 R36, RZ, RZ, RZ ;  /* 0x000000ffff247224 */ /* 0x000fe200078e00ff */
[----:B-----5:R-:W-:Y:S01]  /*f4b0*/  SHF.R.S32.HI R33, RZ, 0x1f, R29 ;  /* 0x0000001fff217819 */ /* 0x020fe2000001141d */
[----:B------:R-:W1:Y:S01]  /*f4c0*/  S2R R3, SR_TID.X ;  /* 0x0000000000037919 */ /* 0x000e620000002100 */
[----:B------:R-:W-:-:S09]  /*f4d0*/  LOP3.LUT R23, R23, 0xffff7fff, RZ, 0xc0, !PT ;  /* 0xffff7fff17177812 */ /* 0x000fd200078ec0ff */
        /* <DEDUP_REMOVED lines=23> */
[----:B------:R-:W-:Y:S02]  /*f650*/  @!P0 LEA.HI.X R5, R2, R5, R7, 0x2, P1 ;  /* 0x0000000502058211 */ /* 0x000fe400008f1407 */
[----:B------:R-:W-:Y:S02]  /*f660*/  IADD3 R2, -R8, RZ, RZ ;  /* 0x000000ff08027210 */ /* 0x000fe40007ffe1ff */
[----:B------:R-:W-:Y:S01]  /*f670*/  SEL R3, RZ, 0x1, P2 ;  /* 0x00000001ff037807 */ /* 0x000fe20001000000 */
[----:B------:R0:W5:Y:S01]  /*f680*/  @!P0 LDG.E R36, desc[UR36][R4.64] ;  /* 0x0000002404248981 */ /* 0x000162000c1e1900 */
[----:B------:R-:W-:Y:S01]  /*f690*/  ISETP.GT.U32.AND P1, PT, R9, 0x5f, PT ;  /* 0x0000005f0900780c */ /* 0x000fe20003f24070 */
[----:B------:R-:W-:Y:S01]  /*f6a0*/  IMAD R37, R10, R2, R37 ;  /* 0x000000020a257224 */ /* 0x000fe200078e0225 */
[----:B------:R-:W-:Y:S01]  /*f6b0*/  LOP3.LUT R23, R23, 0xfffffbff, RZ, 0xc0, !PT ;  /* 0xfffffbff17177812 */ /* 0x000fe200078ec0ff */
[----:B------:R-:W-:Y:S01]  /*f6c0*/  IMAD.U32 R2, RZ, RZ, UR38 ;  /* 0x00000026ff027e24 */ /* 0x000fe2000f8e00ff */
[----:B------:R0:W-:Y:S01]  /*f6d0*/  STL [R1+0x20], R3 ;  /* 0x0000200301007387 */ /* 0x0001e20000100800 */
[----:B------:R-:W-:-:S03]  /*f6e0*/  SHF.R.S32.HI R28, RZ, 0x1f, R18 ;  /* 0x0000001fff1c7819 */ /* 0x000fc60000011412 */
[----:B------:R-:W-:-:S13]  /*f6f0*/  ISETP.NE.AND P0, PT, R2, 0x3, PT ;  /* 0x000000030200780c */ /* 0x000fda0003f05270 */
[----:B------:R-:W-:-:S04]  /*f700*/  @P0 LOP3.LUT R23, R23, 0x400, RZ, 0xfc, !PT ;  /* 0x0000040017170812 */ /* 0x000fc800078efcff */
[----:B------:R-:W-:-:S04]  /*f710*/  LOP3.LUT R23, R23, 0xffffffdf, RZ, 0xc0, !PT ;  /* 0xffffffdf17177812 */ /* 0x000fc800078ec0ff */
[----:B------:R-:W-:Y:S01]  /*f720*/  @P1 LOP3.LUT R23, R23, 0x20, RZ, 0xfc, !PT ;  /* 0x0000002017171812 */ /* 0x000fe200078efcff */
[----:B0-----:R-:W-:Y:S06]  /*f730*/  @!P0 BRA `(.L_x_5734) ;  /* 0x0000000000048947 */ /* 0x001fec0003800000 */
[----:B------:R-:W-:Y:S01]  /*f740*/  BPT.TRAP 0x1 ;  /* 0x000000040000795c */ /* 0x000fe20000300000 */
.L_x_5734:
[----:B------:R-:W-:Y:S01]  /*f750*/  IMAD R31, R0, -0x60, R25 ;  /* 0xffffffa0001f7824 */ /* 0x000fe200078e0219 */
[----:B------:R-:W-:Y:S01]  /*f760*/  SHF.L.U32 R0, R27, 0x1f, RZ ;  /* 0x0000001f1b007819 */ /* 0x000fe200000006ff */
[----:B------:R-:W-:Y:S01]  /*f770*/  IMAD R25, R24, 0x8, R22 ;  /* 0x0000000818197824 */ /* 0x000fe200078e0216 */
[----:B------:R-:W-:Y:S03]  /*f780*/  BSSY B0, `(.L_x_5735) ;  /* 0x0000003000007945 */ /* 0x000fe60003800000 */
[----:B------:R-:W0:Y:S02]  /*f790*/  SYNCS.PHASECHK.TRANS64.TRYWAIT P0, [R25+URZ+0x32440], R0 ;  /* 0x03244000190075a7 */ /* 0x000e24000800017f */
[----:B0-----:R-:W-:Y:S05]  /*f7a0*/  @!P0 BRA `(.L_x_5736) ;  /* 0x0000004800bc8947 */ /* 0x001fea0003800000 */
.L_x_5807:
[----:B------:R-:W-:Y:S05]  /*f7b0*/  BSYNC B0 ;  /* 0x0000000000007941 */ /* 0x000fea0003800000 */
.L_x_5735:
        /* <DEDUP_REMOVED lines=30> */
[----:B------:R-:W-:Y:S02]  /*f9a0*/  ISETP.GE.AND P0, PT, R31, 0x1, PT ;  /* 0x000000011f00780c */ /* 0x000fe40003f06270 */
[----:B0-----:R-:W-:Y:S01]  /*f9b0*/  SHF.L.U32 R7, R5, 0x3, RZ ;  /* 0x0000000305077819 */ /* 0x001fe200000006ff */
        /* <DEDUP_REMOVED lines=57> */
.L_x_5821:
        /* <DEDUP_REMOVED lines=10> */
.L_x_5738:
        /* <DEDUP_REMOVED lines=10> */
.L_x_5739:
[----:B------:R1:W5:Y:S01]  /*fe90*/  LDL.LU R0, [R1+0x8] ;  /* 0x0000080001007983 */ /* 0x0003620000300800 */
[----:B------:R-:W-:Y:S01]  /*fea0*/  LOP3.LUT P0, RZ, R23, 0x40, RZ, 0xc0, !PT ;  /* 0x0000004017ff7812 */ /* 0x000fe2000780c0ff */
[----:B------:R1:W-:-:S12]  /*feb0*/  SYNCS.ARRIVE.TRANS64.A1T0 RZ, [R25+URZ+0x32430], RZ ;  /* 0x032430ff19ff79a7 */ /* 0x0003d8000810003f */
[----:B------:R-:W-:Y:S05]  /*fec0*/  WARPSYNC.ALL ;  /* 0x0000000000007948 */ /* 0x000fea0003800000 */
[----:B0-----:R-:W-:Y:S01]  /*fed0*/  SEL R2, R34, RZ, !P0 ;  /* 0x000000ff22027207 */ /* 0x001fe20004000000 */
[----:B------:R-:W-:Y:S04]  /*fee0*/  BSSY B6, `(.L_x_5740) ;  /* 0x000001a000067945 */ /* 0x000fe80003800000 */
[----:B------:R0:W-:Y:S01]  /*fef0*/  STL [R1], R2 ;  /* 0x0000000201007387 */ /* 0x0001e20000100800 */
[----:B------:R-:W-:Y:S01]  /*ff00*/  BAR.SYNC.DEFER_BLOCKING 0x8, 0x180 ;  /* 0x0206000000007b1d */ /* 0x000fe20000010000 */
        /* <DEDUP_REMOVED lines=23> */
.L_x_5741:
[----:B------:R-:W-:Y:S05]  /*10080*/  BSYNC B6 ;  /* 0x0000000000067941 */ /* 0x000fea0003800000 */
.L_x_5740:
[----:B------:R-:W2:Y:S01]  /*10090*/  LDL R4, [R1+0x8] ;  /* 0x0000080001047983 */ /* 0x000ea20000100800 */
[----:B0-----:R-:W0:Y:S01]  /*100a0*/  S2R R2, SR_TID.X ;  /* 0x0000000000027919 */ /* 0x001e220000002100 */
[----:B------:R-:W-:Y:S01]  /*100b0*/  IMAD.MOV.U32 R21, RZ, RZ, R34 ;  /* 0x000000ffff157224 */ /* 0x000fe200078e0022 */
[----:B------:R-:W-:Y:S01]  /*100c0*/  ULDC.64 UR4, c[0x0][0x298] ;  /* 0x0000a60000047ab9 */ /* 0x000fe20000000a00 */
[----:B------:R-:W3:Y:S01]  /*100d0*/  LDC R5, c[0x0][0x448] ;  /* 0x00011200ff057b82 */ /* 0x000ee20000000800 */
[----:B------:R-:W4:Y:S01]  /*100e0*/  LDL R20, [R1] ;  /* 0x0000000001147983 */ /* 0x000f220000100800 */
[----:B------:R-:W5:Y:S01]  /*100f0*/  S2R R34, SR_TID.X ;  /* 0x0000000000227919 */ /* 0x000f620000002100 */
[----:B0-----:R-:W-:-:S04]  /*10100*/  LOP3.LUT R2, R2, 0x7f, RZ, 0xc0, !PT ;  /* 0x0000007f02027812 */ /* 0x001fc800078ec0ff */
[----:B------:R-:W-:Y:S02]  /*10110*/  SHF.R.U32.HI R0, RZ, 0x3, R2 ;  /* 0x00000003ff007819 */ /* 0x000fe40000011602 */
[----:B------:R-:W0:Y:S02]  /*10120*/  LDC R2, c[0x0][0x448] ;  /* 0x00011200ff027b82 */ /* 0x000e240000000800 */
[----:B0-----:R-:W-:Y:S01]  /*10130*/  ISETP.NE.AND P6, PT, R2, 0x1, PT ;  /* 0x000000010200780c */ /* 0x001fe20003fc5270 */
[----:B-----5:R-:W-:-:S12]  /*10140*/  IMAD.SHL.U32 R34, R34, 0x10, RZ ;  /* 0x0000001022227824 */ /* 0x020fd800078e00ff */
[----:B------:R-:W0:Y:S08]  /*10150*/  @P6 LDC R3, c[0x0][0x44c] ;  /* 0x00011300ff036b82 */ /* 0x000e300000000800 */
[----:B------:R-:W5:Y:S01]  /*10160*/  @P6 LDC R2, c[0x0][0x450] ;  /* 0x00011400ff026b82 */ /* 0x000f620000000800 */
[----:B------:R-:W-:-:S05]  /*10170*/  LOP3.LUT R34, R0, 0x70, R34, 0xf8, !PT ;  /* 0x0000007000227812 */ /* 0x000fca00078ef822 */
[----:B------:R-:W-:-:S04]  /*10180*/  IMAD R34, R17, 0x80, R34 ;  /* 0x0000008011227824 */ /* 0x000fc800078e0222 */
[----:B------:R-:W-:Y:S02]  /*10190*/  IMAD.MOV.U32 R0, RZ, RZ, R34 ;  /* 0x000000ffff007224 */ /* 0x000fe400078e0022 */
[----:B0-----:R-:W-:-:S05]  /*101a0*/  @P6 IMAD.HI.U32 R3, R34, R3, RZ ;  /* 0x0000000322036227 */ /* 0x001fca00078e00ff */
[----:B-----5:R-:W-:Y:S01]  /*101b0*/  @P6 SHF.R.U32.HI R0, RZ, R2, R3 ;  /* 0x00000002ff006219 */ /* 0x020fe20000011603 */
[----:B------:R-:W-:Y:S01]  /*101c0*/  IMAD.WIDE.U32 R2, R35, UR4, RZ ;  /* 0x0000000423027c25 */ /* 0x000fe2000f8e00ff */
[----:B------:R-:W0:Y:S03]  /*101d0*/  S2R R6, SR_TID.X ;  /* 0x0000000000067919 */ /* 0x000e260000002100 */
[----:B--2---:R-:W-:-:S04]  /*101e0*/  IMAD R4, R4, UR4, RZ ;  /* 0x0000000404047c24 */ /* 0x004fc8000f8e02ff */
[----:B------:R-:W-:Y:S01]  /*101f0*/  IMAD R4, R35, UR5, R4 ;  /* 0x0000000523047c24 */ /* 0x000fe2000f8e0204 */
[----:B------:R-:W-:-:S03]  /*10200*/  ULDC.64 UR4, c[0x0][0x2d8] ;  /* 0x0000b60000047ab9 */ /* 0x000fc60000000a00 */
[----:B------:R-:W-:Y:S02]  /*10210*/  IMAD.IADD R3, R3, 0x1, R4 ;  /* 0x0000000103037824 */ /* 0x000fe400078e0204 */
[----:B------:R-:W-:Y:S02]  /*10220*/  IMAD R4, R28, UR4, RZ ;  /* 0x000000041c047c24 */ /* 0x000fe4000f8e02ff */
[----:B------:R-:W-:-:S04]  /*10230*/  IMAD.WIDE.U32 R2, R18, UR4, R2 ;  /* 0x0000000412027c25 */ /* 0x000fc8000f8e0002 */
[----:B------:R-:W-:Y:S01]  /*10240*/  IMAD R4, R18, UR5, R4 ;  /* 0x0000000512047c24 */ /* 0x000fe2000f8e0204 */
[----:B------:R-:W-:-:S04]  /*10250*/  ULDC.64 UR4, c[0x0][0x2e0] ;  /* 0x0000b80000047ab9 */ /* 0x000fc80000000a00 */
[----:B------:R-:W-:Y:S01]  /*10260*/  IADD3 R3, R3, R4, RZ ;  /* 0x0000000403037210 */ /* 0x000fe20007ffe0ff */
[----:B------:R-:W-:-:S04]  /*10270*/  IMAD R4, R21, UR4, RZ ;  /* 0x0000000415047c24 */ /* 0x000fc8000f8e02ff */
[C---:B----4-:R-:W-:Y:S02]  /*10280*/  IMAD R4, R20.reuse, UR5, R4 ;  /* 0x0000000514047c24 */ /* 0x050fe4000f8e0204 */
        /* <DEDUP_REMOVED lines=9> */
[----:B---3--:R-:W-:Y:S02]  /*10320*/  IMAD R0, R5, R0, R34 ;  /* 0x0000000005007224 */ /* 0x008fe400078e0222 */
[----:B------:R-:W-:-:S03]  /*10330*/  IMAD.IADD R3, R3, 0x1, R4 ;  /* 0x0000000103037824 */ /* 0x000fc600078e0204 */
[----:B------:R-:W-:Y:S01]  /*10340*/  SHF.R.S32.HI R4, RZ, 0x1f, R0 ;  /* 0x0000001fff047819 */ /* 0x000fe20000011400 */
[----:B------:R-:W-:-:S04]  /*10350*/  IMAD.WIDE.U32 R2, R0, UR4, R2 ;  /* 0x0000000400027c25 */ /* 0x000fc8000f8e0002 */
[----:B------:R-:W-:-:S04]  /*10360*/  IMAD R4, R4, UR4, RZ ;  /* 0x0000000404047c24 */ /* 0x000fc8000f8e02ff */
[----:B------:R-:W-:Y:S01]  /*10370*/  IMAD R4, R0, UR5, R4 ;  /* 0x0000000500047c24 */ /* 0x000fe2000f8e0204 */
[----:B------:R-:W-:Y:S01]  /*10380*/  ULDC.64 UR4, c[0x0][0x280] ;  /* 0x0000a00000047ab9 */ /* 0x000fe20000000a00 */
[----:B0-----:R-:W-:Y:S01]  /*10390*/  IMAD.SHL.U32 R20, R6, 0x8, RZ ;  /* 0x0000000806147824 */ /* 0x001fe200078e00ff */
[----:B------:R-:W-:Y:S01]  /*103a0*/  LEA R0, P0, R2, UR4, 0x1 ;  /* 0x0000000402007c11 */ /* 0x000fe2000f8008ff */
[----:B------:R-:W-:Y:S01]  /*103b0*/  IMAD.IADD R4, R3, 0x1, R4 ;  /* 0x0000000103047824 */ /* 0x000fe200078e0204 */
[----:B------:R-:W-:Y:S02]  /*103c0*/  ULDC UR4, c[0x0][0x2b8] ;  /* 0x0000ae0000047ab9 */ /* 0x000fe40000000800 */
[----:B------:R-:W-:Y:S02]  /*103d0*/  LOP3.LUT R20, R20, 0x38, RZ, 0xc0, !PT ;  /* 0x0000003814147812 */ /* 0x000fe400078ec0ff */
[----:B------:R-:W-:Y:S01]  /*103e0*/  LEA.HI.X R4, R2, UR5, R4, 0x1, P0 ;  /* 0x0000000502047c11 */ /* 0x000fe200080f0c04 */
[----:B------:R-:W-:Y:S01]  /*103f0*/  UMOV UR5, 0xffffffff ;  /* 0xffffffff00057882 */ /* 0x000fe20000000000 */
[----:B------:R-:W-:-:S02]  /*10400*/  LOP3.LUT R21, R6, 0x7f, RZ, 0xc0, !PT ;  /* 0x0000007f06157812 */ /* 0x000fc400078ec0ff */
[----:B------:R-:W-:Y:S02]  /*10410*/  ISETP.GE.AND P0, PT, R20, UR4, PT ;  /* 0x0000000414007c0c */ /* 0x000fe4000bf06270 */
[----:B------:R-:W-:Y:S01]  /*10420*/  SHF.R.U32.HI R21, RZ, 0x3, R21 ;  /* 0x00000003ff157819 */ /* 0x000fe20000011615 */
[----:B------:R-:W-:Y:S10]  /*10430*/  BRA.DIV UR5, `(.L_x_5742) ;  /* 0x0000004605ac7947 */ /* 0x000ff4000b800000 */
[----:B------:R-:W2:Y:S01]  /*10440*/  LDL.LU R2, [R1+0x4] ;  /* 0x0000040001027983 */ /* 0x000ea20000300800 */
[----:B------:R-:W-:Y:S02]  /*10450*/  LEA R17, R17, R21, 0x7 ;  /* 0x0000001511117211 */ /* 0x000fe400078e38ff */
[----:B------:R-:W-:Y:S01]  /*10460*/  LOP3.LUT R23, R23, 0xffffdfff, RZ, 0xc0, !PT ;  /* 0xffffdfff17177812 */ /* 0x000fe200078ec0ff */
[----:B------:R-:W0:Y:S02]  /*10470*/  SHFL.IDX PT, R9, R0, RZ, 0x181f ;  /* 0x00181fff00097589 */ /* 0x000e2400000e0000 */
[----:B------:R-:W-:Y:S02]  /*10480*/  VIADD R7, R17, 0x10 ;  /* 0x0000001011077836 */ /* 0x000fe40000000000 */
[----:B------:R-:W3:Y:S04]  /*10490*/  SHFL.IDX PT, R3, R4, RZ, 0x181f ;  /* 0x00181fff04037589 */ /* 0x000ee800000e0000 */
[----:B------:R-:W4:Y:S04]  /*104a0*/  SHFL.IDX PT, R6, R0, 0x1, 0x181f ;  /* 0x00381f0000067f89 */ /* 0x000f2800000e0000 */
[----:B------:R-:W-:Y:S04]  /*104b0*/  SHFL.IDX PT, R10, R0, 0x2, 0x181f ;  /* 0x00581f00000a7f89 */ /* 0x000fe800000e0000 */
[----:B------:R-:W-:Y:S01]  /*104c0*/  SHFL.IDX PT, R11, R0, 0x3, 0x181f ;  /* 0x00781f00000b7f89 */ /* 0x000fe200000e0000 */
[----:B--2---:R-:W-:-:S03]  /*104d0*/  IMAD R5, R2, R5, RZ ;  /* 0x0000000502057224 */ /* 0x004fc600078e02ff */
[----:B------:R-:W2:Y:S02]  /*104e0*/  SHFL.IDX PT, R2, R4, 0x1, 0x181f ;  /* 0x00381f0004027f89 */ /* 0x000ea400000e0000 */
[-C--:B------:R-:W-:Y:S02]  /*104f0*/  ISETP.GE.AND P6, PT, R17, R5.reuse, PT ;  /* 0x000000051100720c */ /* 0x080fe40003fc6270 */
[----:B------:R-:W-:Y:S01]  /*10500*/  ISETP.GE.AND P5, PT, R7, R5, PT ;  /* 0x000000050700720c */ /* 0x000fe20003fa6270 */
[----:B------:R-:W-:-:S05]  /*10510*/  VIADD R7, R17, 0x20 ;  /* 0x0000002011077836 */ /* 0x000fca0000000000 */
[----:B------:R-:W-:-:S05]  /*10520*/  ISETP.GE.AND P3, PT, R7, R5, PT ;  /* 0x000000050700720c */ /* 0x000fca0003f66270 */
[----:B0-----:R-:W-:Y:S02]  /*10530*/  @!P6 LEA R9, P1, R20, R9, 0x1 ;  /* 0x000000091409e211 */ /* 0x001fe400078208ff */
[----:B------:R-:W-:-:S03]  /*10540*/  @P6 LOP3.LUT R23, R23, 0x2000, RZ, 0xfc, !PT ;  /* 0x0000200017176812 */ /* 0x000fc600078efcff */
[----:B---3--:R-:W-:Y:S01]  /*10550*/  @!P6 IMAD.X R3, RZ, RZ, R3, P1 ;  /* 0x000000ffff03e224 */ /* 0x008fe200008e0603 */
[----:B----4-:R-:W-:Y:S02]  /*10560*/  @!P5 LEA R6, P1, R20, R6, 0x1 ;  /* 0x000000061406d211 */ /* 0x010fe400078208ff */
[----:B------:R-:W-:-:S03]  /*10570*/  LOP3.LUT R23, R23, 0xffffefff, RZ, 0xc0, !PT ;  /* 0xffffefff17177812 */ /* 0x000fc600078ec0ff */
        /* <DEDUP_REMOVED lines=8> */
[----:B------:R-:W-:-:S04]  /*10600*/  IADD3 R2, R17, 0x30, RZ ;  /* 0x0000003011027810 */ /* 0x000fc80007ffe0ff */
        /* <DEDUP_REMOVED lines=12> */
[----:B--2---:R-:W-:-:S05]  /*106d0*/  @!P4 LEA R14, P1, R20, R11, 0x1 ;  /* 0x0000000b140ec211 */ /* 0x004fca00078208ff */
[----:B0-----:R-:W-:Y:S02]  /*106e0*/  @!P4 IMAD.X R11, RZ, RZ, R2, P1 ;  /* 0x000000ffff0bc224 */ /* 0x001fe400008e0602 */
[----:B------:R-:W-:-:S05]  /*106f0*/  @!P6 IMAD.MOV.U32 R2, RZ, RZ, R9 ;  /* 0x000000ffff02e224 */ /* 0x000fca00078e0009 */
[----:B------:R0:W-:Y:S02]  /*10700*/  @!P6 LDGSTS.E.BYPASS.LTC128B.128 [R26+0x18400], desc[UR36][R2.64], !P0 ;  /* 0x18400000021aefae */ /* 0x0001e4000c101d64 */
[----:B0-----:R-:W-:Y:S01]  /*10710*/  @!P5 IMAD.MOV.U32 R2, RZ, RZ, R6 ;  /* 0x000000ffff02d224 */ /* 0x001fe200078e0006 */
[----:B------:R-:W-:Y:S01]  /*10720*/  @!P5 MOV R3, R8 ;  /* 0x000000080003d202 */ /* 0x000fe20000000f00 */
[----:B------:R-:W-:Y:S04]  /*10730*/  SHFL.IDX PT, R6, R0, 0x6, 0x181f ;  /* 0x00d81f0000067f89 */ /* 0x000fe800000e0000 */
[----:B------:R0:W-:Y:S04]  /*10740*/  @!P5 LDGSTS.E.BYPASS.LTC128B.128 [R26+0x18c00], desc[UR36][R2.64], !P0 ;  /* 0x18c00000021adfae */ /* 0x0001e8000c101d64 */
[----:B------:R-:W2:Y:S04]  /*10750*/  SHFL.IDX PT, R8, R0, 0x5, 0x181f ;  /* 0x00b81f0000087f89 */ /* 0x000ea800000e0000 */
[----:B------:R-:W-:Y:S01]  /*10760*/  SHFL.IDX PT, R0, R0, 0x7, 0x181f ;  /* 0x00f81f0000007f89 */ /* 0x000fe200000e0000 */
[----:B0-----:R-:W-:-:S02]  /*10770*/  @!P3 IMAD.MOV.U32 R2, RZ, RZ, R10 ;  /* 0x000000ffff02b224 */ /* 0x001fc400078e000a */
[----:B------:R-:W-:Y:S02]  /*10780*/  @!P3 IMAD.MOV.U32 R3, RZ, RZ, R7 ;  /* 0x000000ffff03b224 */ /* 0x000fe400078e0007 */
[----:B------:R-:W0:Y:S04]  /*10790*/  SHFL.IDX PT, R7, R4, 0x5, 0x181f ;  /* 0x00b81f0004077f89 */ /* 0x000e2800000e0000 */
[----:B------:R3:W-:Y:S02]  /*107a0*/  @!P3 LDGSTS.E.BYPASS.LTC128B.128 [R26+0x19400], desc[UR36][R2.64], !P0 ;  /* 0x19400000021abfae */ /* 0x0007e4000c101d64 */
[----:B---3--:R-:W-:Y:S01]  /*107b0*/  VIADD R2, R17, 0x50 ;  /* 0x0000005011027836 */ /* 0x008fe20000000000 */
[----:B------:R-:W-:-:S04]  /*107c0*/  @!P2 MOV R3, R12 ;  /* 0x0000000c0003a202 */ /* 0x000fc80000000f00 */
[----:B------:R-:W-:Y:S01]  /*107d0*/  ISETP.GE.AND P3, PT, R2, R5, PT ;  /* 0x000000050200720c */ /* 0x000fe20003f66270 */
[----:B------:R-:W-:-:S05]  /*107e0*/  @!P2 IMAD.MOV.U32 R2, RZ, RZ, R13 ;  /* 0x000000ffff02a224 */ /* 0x000fca00078e000d */
[----:B------:R3:W-:Y:S07]  /*107f0*/  @!P2 LDGSTS.E.BYPASS.LTC128B.128 [R26+0x19c00], desc[UR36][R2.64], !P0 ;  /* 0x19c00000021aafae */ /* 0x0007ee000c101d64 */
[----:B--2---:R-:W-:Y:S02]  /*10800*/  @!P3 LEA R8, P1, R20, R8, 0x1 ;  /* 0x000000081408b211 */ /* 0x004fe400078208ff */
[----:B------:R-:W-:Y:S01]  /*10810*/  @P3 LOP3.LUT R23, R23, 0x80, RZ, 0xfc, !PT ;  /* 0x0000008017173812 */ /* 0x000fe200078efcff */
[----:B---3--:R-:W2:Y:S01]  /*10820*/  SHFL.IDX PT, R2, R4, 0x6, 0x181f ;  /* 0x00d81f0004027f89 */ /* 0x008ea200000e0000 */
[----:B------:R-:W-:-:S02]  /*10830*/  VIADD R3, R17, 0x60 ;  /* 0x0000006011037836 */ /* 0x000fc40000000000 */
[----:B------:R-:W-:Y:S01]  /*10840*/  LOP3.LUT R23, R23, 0xffffffbf, RZ, 0xc0, !PT ;  /* 0xffffffbf17177812 */ /* 0x000fe200078ec0ff */
[----:B0-----:R-:W-:Y:S01]  /*10850*/  @!P3 IMAD.X R7, RZ, RZ, R7, P1 ;  /* 0x000000ffff07b224 */ /* 0x001fe200008e0607 */
[----:B------:R-:W0:Y:S01]  /*10860*/  SHFL.IDX PT, R4, R4, 0x7, 0x181f ;  /* 0x00f81f0004047f89 */ /* 0x000e2200000e0000 */
[----:B------:R-:W-:Y:S01]  /*10870*/  ISETP.GE.AND P2, PT, R3, R5, PT ;  /* 0x000000050300720c */ /* 0x000fe20003f46270 */
[----:B------:R-:W-:-:S12]  /*10880*/  @!P4 IMAD.MOV.U32 R3, RZ, RZ, R11 ;  /* 0x000000ffff03c224 */ /* 0x000fd800078e000b */
[----:B------:R-:W-:Y:S02]  /*10890*/  @!P2 LEA R6, P1, R20, R6, 0x1 ;  /* 0x000000061406a211 */ /* 0x000fe400078208ff */
[----:B------:R-:W-:-:S03]  /*108a0*/  @P2 LOP3.LUT R23, R23, 0x40, RZ, 0xfc, !PT ;  /* 0x0000004017172812 */ /* 0x000fc600078efcff */
[----:B--2---:R-:W-:Y:S02]  /*108b0*/  @!P2 IMAD.X R9, RZ, RZ, R2, P1 ;  /* 0x000000ffff09a224 */ /* 0x004fe400008e0602 */
[----:B------:R-:W-:-:S05]  /*108c0*/  @!P4 IMAD.MOV.U32 R2, RZ, RZ, R14 ;  /* 0x000000ffff02c224 */ /* 0x000fca00078e000e */
[----:B------:R2:W-:Y:S02]  /*108d0*/  @!P4 LDGSTS.E.BYPASS.LTC128B.128 [R26+0x1a400], desc[UR36][R2.64], !P0 ;  /* 0x1a400000021acfae */ /* 0x0005e4000c101d64 */
[----:B--2---:R-:W-:Y:S01]  /*108e0*/  @!P3 IMAD.MOV.U32 R2, RZ, RZ, R8 ;  /* 0x000000ffff02b224 */ /* 0x004fe200078e0008 */
[----:B------:R-:W-:-:S05]  /*108f0*/  @!P3 MOV R3, R7 ;  /* 0x000000070003b202 */ /* 0x000fca0000000f00 */
[----:B------:R2:W-:Y:S02]  /*10900*/  @!P3 LDGSTS.E.BYPASS.LTC128B.128 [R26+0x1ac00], desc[UR36][R2.64], !P0 ;  /* 0x1ac00000021abfae */ /* 0x0005e4000c101d64 */
[----:B--2---:R-:W-:Y:S02]  /*10910*/  @!P2 IMAD.MOV.U32 R2, RZ, RZ, R6 ;  /* 0x000000ffff02a224 */ /* 0x004fe400078e0006 */
[----:B------:R-:W-:-:S05]  /*10920*/  @!P2 IMAD.MOV.U32 R3, RZ, RZ, R9 ;  /* 0x000000ffff03a224 */ /* 0x000fca00078e0009 */
[----:B0-----:R2:W-:Y:S02]  /*10930*/  @!P2 LDGSTS.E.BYPASS.LTC128B.128 [R26+0x1b400], desc[UR36][R2.64], !P0 ;  /* 0x1b400000021aafae */ /* 0x0015e4000c101d64 */
.L_x_5838:
[----:B------:R-:W-:Y:S01]  /*10940*/  VIADD R17, R17, 0x70 ;  /* 0x0000007011117836 */ /* 0x000fe20000000000 */
[----:B------:R-:W-:-:S04]  /*10950*/  LOP3.LUT R23, R23, 0xffffbfff, RZ, 0xc0, !PT ;  /* 0xffffbfff17177812 */ /* 0x000fc800078ec0ff */
[----:B------:R-:W-:-:S13]  /*10960*/  ISETP.GE.AND P2, PT, R17, R5, PT ;  /* 0x000000051100720c */ /* 0x000fda0003f46270 */
[----:B--2---:R-:W-:Y:S02]  /*10970*/  @!P2 LEA R2, P1, R20, R0, 0x1 ;  /* 0x000000001402a211 */ /* 0x004fe400078208ff */
        /* <DEDUP_REMOVED lines=8> */
.L_x_5743:
        /* <DEDUP_REMOVED lines=28> */
.L_x_5745:
[----:B------:R-:W-:Y:S05]  /*10bc0*/  BSYNC B6 ;  /* 0x0000000000067941 */ /* 0x000fea0003800000 */
.L_x_5744:
[----:B------:R-:W2:Y:S01]  /*10bd0*/  LDL.LU R21, [R1+0x8] ;  /* 0x0000080001157983 */ /* 0x000ea20000300800 */
[----:B0-----:R-:W0:Y:S01]  /*10be0*/  LDC R2, c[0x0][0x448] ;  /* 0x00011200ff027b82 */ /* 0x001e220000000800 */
[----:B------:R-:W-:Y:S02]  /*10bf0*/  ULDC.64 UR4, c[0x0][0x398] ;  /* 0x0000e60000047ab9 */ /* 0x000fe40000000a00 */
[----:B------:R-:W3:Y:S04]  /*10c00*/  LDL.LU R20, [R1+0x10] ;  /* 0x0000100001147983 */ /* 0x000ee80000300800 */
[----:B------:R-:W4:Y:S01]  /*10c10*/  LDL.LU R17, [R1] ;  /* 0x0000000001117983 */ /* 0x000f220000300800 */
        /* <DEDUP_REMOVED lines=23> */
[----:B------:R-:W-:-:S05]  /*10d90*/  IMAD R4, R17, UR5, R4 ;  /* 0x0000000511047c24 */ /* 0x000fca000f8e0204 */
[----:B------:R-:W-:Y:S01]  /*10da0*/  IADD3 R3, R3, R4, RZ ;  /* 0x0000000403037210 */ /* 0x000fe20007ffe0ff */
        /* <DEDUP_REMOVED lines=31> */
[----:B------:R-:W2:Y:S10]  /*10fa0*/  SHFL.IDX PT, R2, R4, RZ, 0x181f ;  /* 0x00181fff04027589 */ /* 0x000eb400000e0000 */
[----:B0-----:R-:W-:-:S02]  /*10fb0*/  @!P6 LEA R5, P0, R8, R14, 0x1 ;  /* 0x0000000e0805e211 */ /* 0x001fc400078008ff */
[----:B------:R-:W0:Y:S02]  /*10fc0*/  SHFL.IDX PT, R14, R0, 0x1, 0x181f ;  /* 0x00381f00000e7f89 */ /* 0x000e2400000e0000 */
[----:B--2---:R-:W-:Y:S01]  /*10fd0*/  @!P6 IADD3.X R3, RZ, R2, RZ, P0, !PT ;  /* 0x00000002ff03e210 */ /* 0x004fe200007fe4ff */
[----:B------:R-:W-:Y:S02]  /*10fe0*/  @!P6 IMAD.MOV.U32 R2, RZ, RZ, R5 ;  /* 0x000000ffff02e224 */ /* 0x000fe400078e0005 */
[----:B------:R-:W2:Y:S04]  /*10ff0*/  SHFL.IDX PT, R5, R4, 0x1, 0x181f ;  /* 0x00381f0004057f89 */ /* 0x000ea800000e0000 */
[----:B------:R-:W-:Y:S04]  /*11000*/  @!P6 LDGSTS.E.BYPASS.LTC128B.128 [R26+0x22400], desc[UR36][R2.64], !P4 ;  /* 0x22400000021aefae */ /* 0x000fe8000e101d64 */
[----:B------:R-:W-:Y:S04]  /*11010*/  @!P6 LDGSTS.E.BYPASS.LTC128B.128 [R26+0x26400], desc[UR36][R2.64+0x80], !P3 ;  /* 0x26400080021aefae */ /* 0x000fe8000d901d64 */
[----:B------:R-:W-:Y:S04]  /*11020*/  @!P6 LDGSTS.E.BYPASS.LTC128B.128 [R26+0x2a400], desc[UR36][R2.64+0x100], !P2 ;  /* 0x2a400100021aefae */ /* 0x000fe8000d101d64 */
[----:B------:R3:W-:Y:S01]  /*11030*/  @!P6 LDGSTS.E.BYPASS.LTC128B.128 [R26+0x2e400], desc[UR36][R2.64+0x180], !P1 ;  /* 0x2e400180021aefae */ /* 0x0007e2000c901d64 */
[----:B------:R-:W-:-:S02]  /*11040*/  LOP3.LUT P6, RZ, R23, 0x80, RZ, 0xc0, !PT ;  /* 0x0000008017ff7812 */ /* 0x000fc400078cc0ff */
[----:B0-----:R-:W-:Y:S02]  /*11050*/  @!P5 LEA R6, P0, R8, R14, 0x1 ;  /* 0x0000000e0806d211 */ /* 0x001fe400078008ff */
[----:B------:R-:W-:Y:S01]  /*11060*/  LOP3.LUT R23, R23, 0xfff7ffff, RZ, 0xc0, !PT ;  /* 0xfff7ffff17177812 */ /* 0x000fe200078ec0ff */
[----:B------:R-:W0:Y:S02]  /*11070*/  SHFL.IDX PT, R14, R0, 0x2, 0x181f ;  /* 0x00581f00000e7f89 */ /* 0x000e2400000e0000 */
[----:B--2---:R-:W-:Y:S02]  /*11080*/  @!P5 IMAD.X R7, RZ, RZ, R5, P0 ;  /* 0x000000ffff07d224 */ /* 0x004fe400000e0605 */
[----:B------:R-:W2:Y:S01]  /*11090*/  SHFL.IDX PT, R5, R4, 0x2, 0x181f ;  /* 0x00581f0004057f89 */ /* 0x000ea200000e0000 */
[----:B---3--:R-:W-:Y:S02]  /*110a0*/  @!P5 IMAD.MOV.U32 R2, RZ, RZ, R6 ;  /* 0x000000ffff02d224 */ /* 0x008fe400078e0006 */
[----:B------:R-:W-:Y:S01]  /*110b0*/  @!P5 IMAD.MOV.U32 R3, RZ, RZ, R7 ;  /* 0x000000ffff03d224 */ /* 0x000fe200078e0007 */
[----:B------:R-:W-:-:S04]  /*110c0*/  @P6 LOP3.LUT R23, R23, 0x80000, RZ, 0xfc, !PT ;  /* 0x0008000017176812 */ /* 0x000fc800078efcff */
[----:B------:R-:W-:Y:S01]  /*110d0*/  @!P5 LDGSTS.E.BYPASS.LTC128B.128 [R26+0x22c00], desc[UR36][R2.64], !P4 ;  /* 0x22c00000021adfae */ /* 0x000fe2000e101d64 */
[----:B------:R-:W-:-:S03]  /*110e0*/  LOP3.LUT P6, RZ, R23, 0x200, RZ, 0xc0, !PT ;  /* 0x0000020017ff7812 */ /* 0x000fc600078cc0ff */
[----:B------:R-:W-:Y:S04]  /*110f0*/  @!P5 LDGSTS.E.BYPASS.LTC128B.128 [R26+0x26c00], desc[UR36][R2.64+0x80], !P3 ;  /* 0x26c00080021adfae */ /* 0x000fe8000d901d64 */
[----:B------:R-:W-:Y:S04]  /*11100*/  @!P5 LDGSTS.E.BYPASS.LTC128B.128 [R26+0x2ac00], desc[UR36][R2.64+0x100], !P2 ;  /* 0x2ac00100021adfae */ /* 0x000fe8000d101d64 */
[----:B------:R3:W-:Y:S01]  /*11110*/  @!P5 LDGSTS.E.BYPASS.LTC128B.128 [R26+0x2ec00], desc[UR36][R2.64+0x180], !P1 ;  /* 0x2ec00180021adfae */ /* 0x0007e2000c901d64 */
[C---:B------:R-:W-:Y:S02]  /*11120*/  LOP3.LUT P5, RZ, R23.reuse, 0x40, RZ, 0xc0, !PT ;  /* 0x0000004017ff7812 */ /* 0x040fe400078ac0ff */
[----:B------:R-:W-:-:S11]  /*11130*/  LOP3.LUT R23, R23, 0xfffbffff, RZ, 0xc0, !PT ;  /* 0xfffbffff17177812 */ /* 0x000fd600078ec0ff */
[----:B------:R-:W-:-:S04]  /*11140*/  @P5 LOP3.LUT R23, R23, 0x40000, RZ, 0xfc, !PT ;  /* 0x0004000017175812 */ /* 0x000fc800078efcff */
[C---:B------:R-:W-:Y:S02]  /*11150*/  LOP3.LUT P5, RZ, R23.reuse, 0x100, RZ, 0xc0, !PT ;  /* 0x0000010017ff7812 */ /* 0x040fe400078ac0ff */
[----:B------:R-:W-:-:S11]  /*11160*/  LOP3.LUT R23, R23, 0xffefffff, RZ, 0xc0, !PT ;  /* 0xffefffff17177812 */ /* 0x000fd600078ec0ff */
[----:B------:R-:W-:-:S04]  /*11170*/  @P5 LOP3.LUT R23, R23, 0x100000, RZ, 0xfc, !PT ;  /* 0x0010000017175812 */ /* 0x000fc800078efcff */
[----:B------:R-:W-:-:S13]  /*11180*/  LOP3.LUT P5, RZ, R23, 0x800, RZ, 0xc0, !PT ;  /* 0x0000080017ff7812 */ /* 0x000fda00078ac0ff */
[----:B0-----:R-:W-:Y:S02]  /*11190*/  @!P5 LEA R6, P0, R8, R14, 0x1 ;  /* 0x0000000e0806d211 */ /* 0x001fe400078008ff */
[----:B------:R-:W0:Y:S02]  /*111a0*/  SHFL.IDX PT, R14, R0, 0x3, 0x181f ;  /* 0x00781f00000e7f89 */ /* 0x000e2400000e0000 */
[----:B---3--:R-:W-:Y:S01]  /*111b0*/  @!P5 MOV R2, R6 ;  /* 0x000000060002d202 */ /* 0x008fe20000000f00 */
[----:B--2---:R-:W-:Y:S02]  /*111c0*/  @!P5 IMAD.X R7, RZ, RZ, R5, P0 ;  /* 0x000000ffff07d224 */ /* 0x004fe400000e0605 */
[----:B------:R-:W2:Y:S02]  /*111d0*/  SHFL.IDX PT, R5, R4, 0x3, 0x181f ;  /* 0x00781f0004057f89 */ /* 0x000ea400000e0000 */
[----:B------:R-:W-:-:S05]  /*111e0*/  @!P5 IMAD.MOV.U32 R3, RZ, RZ, R7 ;  /* 0x000000ffff03d224 */ /* 0x000fca00078e0007 */
[----:B------:R-:W-:Y:S04]  /*111f0*/  @!P5 LDGSTS.E.BYPASS.LTC128B.128 [R26+0x23400], desc[UR36][R2.64], !P4 ;  /* 0x23400000021adfae */ /* 0x000fe8000e101d64 */
[----:B------:R-:W-:Y:S04]  /*11200*/  @!P5 LDGSTS.E.BYPASS.LTC128B.128 [R26+0x27400], desc[UR36][R2.64+0x80], !P3 ;  /* 0x27400080021adfae */ /* 0x000fe8000d901d64 */
[----:B------:R-:W-:Y:S01]  /*11210*/  @!P5 LDGSTS.E.BYPASS.LTC128B.128 [R26+0x2b400], desc[UR36][R2.64+0x100], !P2 ;  /* 0x2b400100021adfae */ /* 0x000fe2000d101d64 */
[----:B0-----:R-:W-:-:S03]  /*11220*/  @!P6 LEA R6, P0, R8, R14, 0x1 ;  /* 0x0000000e0806e211 */ /* 0x001fc600078008ff */
[----:B------:R0:W-:Y:S01]  /*11230*/  @!P5 LDGSTS.E.BYPASS.LTC128B.128 [R26+0x2f400], desc[UR36][R2.64+0x180], !P1 ;  /* 0x2f400180021adfae */ /* 0x0001e2000c901d64 */
[----:B------:R-:W-:-:S03]  /*11240*/  LOP3.LUT P5, RZ, R23, 0x100000, RZ, 0xc0, !PT ;  /* 0x0010000017ff7812 */ /* 0x000fc600078ac0ff */
[----:B------:R-:W3:Y:S01]  /*11250*/  SHFL.IDX PT, R14, R0, 0x4, 0x181f ;  /* 0x00981f00000e7f89 */ /* 0x000ee200000e0000 */
[----:B--2---:R-:W-:-:S03]  /*11260*/  @!P6 IMAD.X R7, RZ, RZ, R5, P0 ;  /* 0x000000ffff07e224 */ /* 0x004fc600000e0605 */
[----:B------:R-:W2:Y:S01]  /*11270*/  SHFL.IDX PT, R5, R4, 0x4, 0x181f ;  /* 0x00981f0004057f89 */ /* 0x000ea200000e0000 */
[----:B0-----:R-:W-:Y:S02]  /*11280*/  @!P6 IMAD.MOV.U32 R2, RZ, RZ, R6 ;  /* 0x000000ffff02e224 */ /* 0x001fe400078e0006 */
[----:B------:R-:W-:-:S05]  /*11290*/  @!P6 IMAD.MOV.U32 R3, RZ, RZ, R7 ;  /* 0x000000ffff03e224 */ /* 0x000fca00078e0007 */
[----:B------:R-:W-:Y:S04]  /*112a0*/  @!P6 LDGSTS.E.BYPASS.LTC128B.128 [R26+0x23c00], desc[UR36][R2.64], !P4 ;  /* 0x23c00000021aefae */ /* 0x000fe8000e101d64 */
[----:B------:R-:W-:Y:S04]  /*112b0*/  @!P6 LDGSTS.E.BYPASS.LTC128B.128 [R26+0x27c00], desc[UR36][R2.64+0x80], !P3 ;  /* 0x27c00080021aefae */ /* 0x000fe8000d901d64 */
[----:B------:R-:W-:Y:S01]  /*112c0*/  @!P6 LDGSTS.E.BYPASS.LTC128B.128 [R26+0x2bc00], desc[UR36][R2.64+0x100], !P2 ;  /* 0x2bc00100021aefae */ /* 0x000fe2000d101d64 */
[----:B---3--:R-:W-:-:S03]  /*112d0*/  @!P5 LEA R6, P0, R8, R14, 0x1 ;  /* 0x0000000e0806d211 */ /* 0x008fc600078008ff */
[----:B------:R-:W0:Y:S02]  /*112e0*/  SHFL.IDX PT, R14, R0, 0x5, 0x181f ;  /* 0x00b81f00000e7f89 */ /* 0x000e2400000e0000 */
[----:B--2---:R-:W-:Y:S02]  /*112f0*/  @!P5 IMAD.X R7, RZ, RZ, R5, P0 ;  /* 0x000000ffff07d224 */ /* 0x004fe400000e0605 */
[----:B------:R-:W2:Y:S04]  /*11300*/  SHFL.IDX PT, R5, R4, 0x5, 0x181f ;  /* 0x00b81f0004057f89 */ /* 0x000ea800000e0000 */
[----:B------:R3:W-:Y:S01]  /*11310*/  @!P6 LDGSTS.E.BYPASS.LTC128B.128 [R26+0x2fc00], desc[UR36][R2.64+0x180], !P1 ;  /* 0x2fc00180021aefae */ /* 0x0007e2000c901d64 */
[----:B------:R-:W-:Y:S02]  /*11320*/  LOP3.LUT P6, RZ, R23, 0x80000, RZ, 0xc0, !PT ;  /* 0x0008000017ff7812 */ /* 0x000fe400078cc0ff */
[----:B---3--:R-:W-:Y:S01]  /*11330*/  @!P5 MOV R2, R6 ;  /* 0x000000060002d202 */ /* 0x008fe20000000f00 */
[----:B------:R-:W-:-:S10]  /*11340*/  @!P5 IMAD.MOV.U32 R3, RZ, RZ, R7 ;  /* 0x000000ffff03d224 */ /* 0x000fd400078e0007 */
[----:B0-----:R-:W-:Y:S02]  /*11350*/  @!P6 LEA R6, P0, R8, R14, 0x1 ;  /* 0x0000000e0806e211 */ /* 0x001fe400078008ff */
[----:B------:R-:W0:Y:S03]  /*11360*/  SHFL.IDX PT, R14, R0, 0x6, 0x181f ;  /* 0x00d81f00000e7f89 */ /* 0x000e2600000e0000 */
[----:B--2---:R-:W-:Y:S01]  /*11370*/  @!P6 IMAD.X R7, RZ, RZ, R5, P0 ;  /* 0x000000ffff07e224 */ /* 0x004fe200000e0605 */
[----:B------:R-:W-:Y:S04]  /*11380*/  @!P5 LDGSTS.E.BYPASS.LTC128B.128 [R26+0x24400], desc[UR36][R2.64], !P4 ;  /* 0x24400000021adfae */ /* 0x000fe8000e101d64 */
[----:B------:R-:W2:Y:S04]  /*11390*/  SHFL.IDX PT, R5, R4, 0x6, 0x181f ;  /* 0x00d81f0004057f89 */ /* 0x000ea800000e0000 */
[----:B------:R-:W-:Y:S04]  /*113a0*/  @!P5 LDGSTS.E.BYPASS.LTC128B.128 [R26+0x28400], desc[UR36][R2.64+0x80], !P3 ;  /* 0x28400080021adfae */ /* 0x000fe8000d901d64 */
[----:B------:R-:W-:Y:S04]  /*113b0*/  @!P5 LDGSTS.E.BYPASS.LTC128B.128 [R26+0x2c400], desc[UR36][R2.64+0x100], !P2 ;  /* 0x2c400100021adfae */ /* 0x000fe8000d101d64 */
[----:B------:R3:W-:Y:S01]  /*113c0*/  @!P5 LDGSTS.E.BYPASS.LTC128B.128 [R26+0x30400], desc[UR36][R2.64+0x180], !P1 ;  /* 0x30400180021adfae */ /* 0x0007e2000c901d64 */
[----:B------:R-:W-:Y:S01]  /*113d0*/  LOP3.LUT P5, RZ, R23, 0x40000, RZ, 0xc0, !PT ;  /* 0x0004000017ff7812 */ /* 0x000fe200078ac0ff */
[----:B---3--:R-:W-:-:S02]  /*113e0*/  @!P6 IMAD.MOV.U32 R2, RZ, RZ, R6 ;  /* 0x000000ffff02e224 */ /* 0x008fc400078e0006 */
[----:B------:R-:W-:-:S10]  /*113f0*/  @!P6 IMAD.MOV.U32 R3, RZ, RZ, R7 ;  /* 0x000000ffff03e224 */ /* 0x000fd400078e0007 */
[----:B0-----:R-:W-:Y:S02]  /*11400*/  @!P5 LEA R6, P0, R8, R14, 0x1 ;  /* 0x0000000e0806d211 */ /* 0x001fe400078008ff */
[----:B------:R0:W3:Y:S03]  /*11410*/  SHFL.IDX PT, R14, R0, 0x7, 0x181f ;  /* 0x00f81f00000e7f89 */ /* 0x0000e600000e0000 */
[----:B--2---:R-:W-:Y:S01]  /*11420*/  @!P5 IMAD.X R7, RZ, RZ, R5, P0 ;  /* 0x000000ffff07d224 */ /* 0x004fe200000e0605 */
[----:B------:R-:W-:Y:S04]  /*11430*/  @!P6 LDGSTS.E.BYPASS.LTC128B.128 [R26+0x24c00], desc[UR36][R2.64], !P4 ;  /* 0x24c00000021aefae */ /* 0x000fe8000e101d64 */
[----:B------:R-:W-:Y:S04]  /*11440*/  @!P6 LDGSTS.E.BYPASS.LTC128B.128 [R26+0x28c00], desc[UR36][R2.64+0x80], !P3 ;  /* 0x28c00080021aefae */ /* 0x000fe8000d901d64 */
[----:B------:R-:W-:Y:S04]  /*11450*/  @!P6 LDGSTS.E.BYPASS.LTC128B.128 [R26+0x2cc00], desc[UR36][R2.64+0x100], !P2 ;  /* 0x2cc00100021aefae */ /* 0x000fe8000d101d64 */
[----:B------:R2:W-:Y:S04]  /*11460*/  @!P6 LDGSTS.E.BYPASS.LTC128B.128 [R26+0x30c00], desc[UR36][R2.64+0x180], !P1 ;  /* 0x30c00180021aefae */ /* 0x0005e8000c901d64 */
[----:B------:R0:W4:Y:S01]  /*11470*/  SHFL.IDX PT, R5, R4, 0x7, 0x181f ;  /* 0x00f81f0004057f89 */ /* 0x00012200000e0000 */
[----:B--2---:R-:W-:Y:S01]  /*11480*/  @!P5 MOV R2, R6 ;  /* 0x000000060002d202 */ /* 0x004fe20000000f00 */
[----:B------:R-:W-:-:S05]  /*11490*/  @!P5 IMAD.MOV.U32 R3, RZ, RZ, R7 ;  /* 0x000000ffff03d224 */ /* 0x000fca00078e0007 */
[----:B------:R0:W-:Y:S04]  /*114a0*/  @!P5 LDGSTS.E.BYPASS.LTC128B.128 [R26+0x25400], desc[UR36][R2.64], !P4 ;  /* 0x25400000021adfae */ /* 0x0001e8000e101d64 */
[----:B------:R0:W-:Y:S04]  /*114b0*/  @!P5 LDGSTS.E.BYPASS.LTC128B.128 [R26+0x29400], desc[UR36][R2.64+0x80], !P3 ;  /* 0x29400080021adfae */ /* 0x0001e8000d901d64 */
[----:B------:R0:W-:Y:S04]  /*114c0*/  @!P5 LDGSTS.E.BYPASS.LTC128B.128 [R26+0x2d400], desc[UR36][R2.64+0x100], !P2 ;  /* 0x2d400100021adfae */ /* 0x0001e8000d101d64 */
[----:B---34-:R0:W-:Y:S02]  /*114d0*/  @!P5 LDGSTS.E.BYPASS.LTC128B.128 [R26+0x31400], desc[UR36][R2.64+0x180], !P1 ;  /* 0x31400180021adfae */ /* 0x0181e4000c901d64 */
.L_x_5856:
[----:B------:R-:W-:Y:S01]  /*114e0*/  LOP3.LUT P0, RZ, R23, 0x4000, RZ, 0xc0, !PT ;  /* 0x0000400017ff7812 */ /* 0x000fe2000780c0ff */
[----:B------:R-:W-:-:S12]  /*114f0*/  BSSY B0, `(.L_x_5747) ;  /* 0x000000b000007945 */ /* 0x000fd80003800000 */
[----:B------:R-:W-:Y:S05]  /*11500*/  @P0 BRA `(.L_x_5748) ;  /* 0x0000000000240947 */ /* 0x000fea0003800000 */
[----:B0-----:R-:W-:-:S05]  /*11510*/  LEA R2, P0, R8, R14, 0x1 ;  /* 0x0000000e08027211 */ /* 0x001fca00078008ff */
[----:B------:R-:W-:-:S05]  /*11520*/  IMAD.X R3, RZ, RZ, R5, P0 ;  /* 0x000000ffff037224 */ /* 0x000fca00000e0605 */
[----:B------:R-:W-:Y:S01]  /*11530*/  @!PT LDS RZ, [RZ] ;  /* 0x00000000fffff984 */ /* 0x000fe20000000800 */
[----:B------:R-:W-:Y:S01]  /*11540*/  @!PT LDS RZ, [RZ] ;  /* 0x00000000fffff984 */ /* 0x000fe20000000800 */
[----:B------:R-:W-:Y:S01]  /*11550*/  @!PT LDS RZ, [RZ] ;  /* 0x00000000fffff984 */ /* 0x000fe20000000800 */
[----:B------:R2:W-:Y:S04]  /*11560*/  LDGSTS.E.BYPASS.LTC128B.128 [R26+0x25c00], desc[UR36][R2.64], !P4 ;  /* 0x25c00000021a7fae */ /* 0x0005e8000e101d64 */
[----:B------:R2:W-:Y:S04]  /*11570*/  LDGSTS.E.BYPASS.LTC128B.128 [R26+0x29c00], desc[UR36][R2.64+0x80], !P3 ;  /* 0x29c00080021a7fae */ /* 0x0005e8000d901d64 */
[----:B------:R2:W-:Y:S04]  /*11580*/  LDGSTS.E.BYPASS.LTC128B.128 [R26+0x2dc00], desc[UR36][R2.64+0x100], !P2 ;  /* 0x2dc00100021a7fae */ /* 0x0005e8000d101d64 */
[----:B------:R2:W-:Y:S02]  /*11590*/  LDGSTS.E.BYPASS.LTC128B.128 [R26+0x31c00], desc[UR36][R2.64+0x180], !P1 ;  /* 0x31c00180021a7fae */ /* 0x0005e4000c901d64 */
.L_x_5748:
[----:B------:R-:W-:Y:S05]  /*115a0*/  BSYNC B0 ;  /* 0x0000000000007941 */ /* 0x000fea0003800000 */
.L_x_5747:
[----:B------:R-:W-:Y:S01]  /*115b0*/  NOP ;  /* 0x0000000000007918 */ /* 0x000fe20000000000 */
[----:B------:R-:W-:-:S13]  /*115c0*/  PLOP3.LUT P0, PT, PT, PT, PT, 0x80, 0x0 ;  /* 0x000000000000781c */ /* 0x000fda0003f0f070 */
.L_x_5749:
        /* <DEDUP_REMOVED lines=18> */
.L_x_5857:
[----:B------:R-:W-:Y:S05]  /*116f0*/  BSYNC B0 ;  /* 0x0000000000007941 */ /* 0x000fea0003800000 */
.L_x_5750:
[----:B------:R-:W-:-:S13]  /*11700*/  LOP3.LUT P0, RZ, R23, 0x400, RZ, 0xc0, !PT ;  /* 0x0000040017ff7812 */ /* 0x000fda000780c0ff */
[----:B------:R-:W-:Y:S05]  /*11710*/  @!P0 BRA `(.L_x_5752) ;  /* 0x0000000000048947 */ /* 0x000fea0003800000 */
[----:B------:R-:W-:Y:S01]  /*11720*/  BPT.TRAP 0x1 ;  /* 0x000000040000795c */ /* 0x000fe20000300000 */
.L_x_5752:
[----:B------:R-:W-:Y:S01]  /*11730*/  SHF.L.U32 R0, R27, 0x1f, RZ ;  /* 0x0000001f1b007819 */ /* 0x000fe200000006ff */
[----:B------:R-:W-:Y:S03]  /*11740*/  BSSY B0, `(.L_x_5753) ;  /* 0x0000003000007945 */ /* 0x000fe60003800000 */
[----:B------:R-:W2:Y:S02]  /*11750*/  SYNCS.PHASECHK.TRANS64.TRYWAIT P0, [R25+URZ+0x32460], R0 ;  /* 0x03246000190075a7 */ /* 0x000ea4000800017f */
[----:B--2---:R-:W-:Y:S05]  /*11760*/  @!P0 BRA `(.L_x_5754) ;  /* 0x0000004800688947 */ /* 0x004fea0003800000 */
.L_x_5858:
[----:B------:R-:W-:Y:S05]  /*11770*/  BSYNC B0 ;  /* 0x0000000000007941 */ /* 0x000fea0003800000 */
.L_x_5753:
        /* <DEDUP_REMOVED lines=11> */
[----:B------:R-:W-:Y:S01]  /*11830*/  IMAD R5, R37, UR5, R0 ;  /* 0x0000000525057c24 */ /* 0x000fe2000f8e0200 */
[----:B------:R-:W-:Y:S01]  /*11840*/  ULDC.64 UR4, c[0x0][0x338] ;  /* 0x0000ce0000047ab9 */ /* 0x000fe20000000a00 */
[----:B------:R-:W-:Y:S02]  /*11850*/  SEL R0, RZ, 0x2, P3 ;  /* 0x00000002ff007807 */ /* 0x000fe40001800000 */
[----:B------:R-:W-:Y:S02]  /*11860*/  IMAD.IADD R3, R3, 0x1, R5 ;  /* 0x0000000103037824 */ /* 0x000fe400078e0205 */
[----:B---3--:R-:W-:Y:S02]  /*11870*/  IMAD R5, R6, UR4, RZ ;  /* 0x0000000406057c24 */ /* 0x008fe4000f8e02ff */
[----:B------:R-:W-:-:S04]  /*11880*/  IMAD.WIDE.U32 R2, R36, UR4, R2 ;  /* 0x0000000424027c25 */ /* 0x000fc8000f8e0002 */
[----:B------:R-:W-:Y:S01]  /*11890*/  IMAD R5, R36, UR5, R5 ;  /* 0x0000000524057c24 */ /* 0x000fe2000f8e0205 */
[----:B------:R-:W-:-:S04]  /*118a0*/  ULDC.64 UR4, c[0x0][0x330] ;  /* 0x0000cc0000047ab9 */ /* 0x000fc80000000a00 */
[----:B------:R-:W-:Y:S01]  /*118b0*/  IADD3 R3, R3, R5, RZ ;  /* 0x0000000503037210 */ /* 0x000fe20007ffe0ff */
[----:B------:R-:W-:-:S04]  /*118c0*/  IMAD R5, R28, UR4, RZ ;  /* 0x000000041c057c24 */ /* 0x000fc8000f8e02ff */
[C---:B------:R-:W-:Y:S02]  /*118d0*/  IMAD R5, R18.reuse, UR5, R5 ;  /* 0x0000000512057c24 */ /* 0x040fe4000f8e0205 */
[----:B------:R-:W-:Y:S01]  /*118e0*/  IMAD.WIDE.U32 R2, R18, UR4, R2 ;  /* 0x0000000412027c25 */ /* 0x000fe2000f8e0002 */
[----:B------:R-:W-:-:S03]  /*118f0*/  ULDC.64 UR4, c[0x0][0x318] ;  /* 0x0000c60000047ab9 */ /* 0x000fc60000000a00 */
[----:B------:R-:W-:Y:S01]  /*11900*/  IMAD.IADD R3, R3, 0x1, R5 ;  /* 0x0000000103037824 */ /* 0x000fe200078e0205 */
        /* <DEDUP_REMOVED lines=9> */
[----:B------:R-:W-:Y:S02]  /*119a0*/  LEA R4, R4, R22, 0x1 ;  /* 0x0000001604047211 */ /* 0x000fe400078e08ff */
        /* <DEDUP_REMOVED lines=68> */
.L_x_5872:
        /* <DEDUP_REMOVED lines=15> */
.L_x_5756:
        /* <DEDUP_REMOVED lines=10> */
.L_x_5757:
[----:B0-----:R-:W2:Y:S01]  /*11f80*/  LDL R2, [R1+0xc] ;  /* 0x00000c0001027983 */ /* 0x001ea20000100800 */
[----:B------:R0:W-:Y:S01]  /*11f90*/  SYNCS.ARRIVE.TRANS64.A1T0 RZ, [R25+URZ+0x32450], RZ ;  /* 0x032450ff19ff79a7 */ /* 0x0001e2000810003f */
[----:B------:R-:W-:Y:S01]  /*11fa0*/  BSSY B0, `(.L_x_5758) ;  /* 0x00000dc000007945 */ /* 0x000fe20003800000 */
[----:B--2---:R-:W-:-:S13]  /*11fb0*/  ISETP.GE.AND P0, PT, R2, 0x2, PT ;  /* 0x000000020200780c */ /* 0x004fda0003f06270 */
[----:B0-----:R-:W-:Y:S05]  /*11fc0*/  @!P0 BRA `(.L_x_5759) ;  /* 0x0000000c00648947 */ /* 0x001fea0003800000 */
[----:B------:R-:W-:-:S07]  /*11fd0*/  IADD3 R21, R2, -0x2, RZ ;  /* 0xfffffffe02157810 */ /* 0x000fce0007ffe0ff */
.L_x_5772:
[----:B0-----:R-:W0:Y:S01]  /*11fe0*/  S2R R2, SR_TID.X ;  /* 0x0000000000027919 */ /* 0x001e220000002100 */
[----:B------:R-:W-:Y:S01]  /*11ff0*/  IMAD R8, R21, 0x60, R32 ;  /* 0x0000006015087824 */ /* 0x000fe200078e0220 */
[----:B------:R-:W-:Y:S02]  /*12000*/  IADD3 R24, R24, 0x1, RZ ;  /* 0x0000000118187810 */ /* 0x000fe40007ffe0ff */
[----:B------:R-:W-:Y:S02]  /*12010*/  LOP3.LUT P1, RZ, R23, 0x400, RZ, 0xc0, !PT ;  /* 0x0000040017ff7812 */ /* 0x000fe4000782c0ff */
        /* <DEDUP_REMOVED lines=38> */
.L_x_5760:
[----:B------:R-:W-:Y:S01]  /*12280*/  IMAD R10, R24, 0x8, R22 ;  /* 0x00000008180a7824 */ /* 0x000fe200078e0216 */
[----:B------:R-:W-:Y:S01]  /*12290*/  SHF.L.U32 R20, R27, 0x1f, RZ ;  /* 0x0000001f1b147819 */ /* 0x000fe200000006ff */
[----:B------:R-:W-:Y:S01]  /*122a0*/  BSSY B1, `(.L_x_5761) ;  /* 0x0000004000017945 */ /* 0x000fe20003800000 */
[----:B------:R-:W-:Y:S02]  /*122b0*/  SHF.R.S32.HI R9, RZ, 0x1f, R5 ;  /* 0x0000001fff097819 */ /* 0x000fe40000011405 */
[----:B------:R-:W0:Y:S02]  /*122c0*/  SYNCS.PHASECHK.TRANS64.TRYWAIT P0, [R10+URZ+0x32440], R20 ;  /* 0x032440140a0075a7 */ /* 0x000e24000800017f */
[----:B0-----:R-:W-:Y:S05]  /*122d0*/  @!P0 BRA `(.L_x_5762) ;  /* 0x0000004400e08947 */ /* 0x001fea0003800000 */
.L_x_5873:
[----:B------:R-:W-:Y:S05]  /*122e0*/  BSYNC B1 ;  /* 0x0000000000017941 */ /* 0x000fea0003800000 */
.L_x_5761:
        /* <DEDUP_REMOVED lines=51> */
.L_x_5887:
        /* <DEDUP_REMOVED lines=8> */
.L_x_5764:
        /* <DEDUP_REMOVED lines=10> */
.L_x_5765:
[----:B------:R3:W-:Y:S01]  /*12740*/  SYNCS.ARRIVE.TRANS64.A1T0 RZ, [R10+URZ+0x32430], RZ ;  /* 0x032430ff0aff79a7 */ /* 0x0007e2000810003f */
[----:B------:R-:W-:Y:S05]  /*12750*/  @!P3 BRA `(.L_x_5766) ;  /* 0x000000000004b947 */ /* 0x000fea0003800000 */
[----:B------:R-:W-:Y:S01]  /*12760*/  BPT.TRAP 0x1 ;  /* 0x000000040000795c */ /* 0x000fe20000300000 */
.L_x_5766:
[----:B------:R-:W4:Y:S01]  /*12770*/  SYNCS.PHASECHK.TRANS64.TRYWAIT P0, [R10+URZ+0x32460], R20 ;  /* 0x032460140a0075a7 */ /* 0x000f22000800017f */
[----:B------:R-:W-:Y:S04]  /*12780*/  BSSY B1, `(.L_x_5767) ;  /* 0x0000002000017945 */ /* 0x000fe80003800000 */
[----:B----4-:R-:W-:Y:S05]  /*12790*/  @!P0 BRA `(.L_x_5768) ;  /* 0x0000004800648947 */ /* 0x010fea0003800000 */
.L_x_5888:
[----:B------:R-:W-:Y:S05]  /*127a0*/  BSYNC B1 ;  /* 0x0000000000017941 */ /* 0x000fea0003800000 */
.L_x_5767:
[----:B------:R-:W-:Y:S01]  /*127b0*/  ULDC.64 UR4, c[0x0][0x328] ;  /* 0x0000ca0000047ab9 */ /* 0x000fe20000000a00 */
[----:B------:R-:W-:Y:S01]  /*127c0*/  LOP3.LUT P5, RZ, R23, 0x1, RZ, 0xc0, !PT ;  /* 0x0000000117ff7812 */ /* 0x000fe200078ac0ff */
[----:B--2---:R-:W-:Y:S01]  /*127d0*/  IMAD R2, R9, UR4, RZ ;  /* 0x0000000409027c24 */ /* 0x004fe2000f8e02ff */
[C---:B------:R-:W-:Y:S01]  /*127e0*/  LOP3.LUT P4, RZ, R23.reuse, 0x10, RZ, 0xc0, !PT ;  /* 0x0000001017ff7812 */ /* 0x040fe2000788c0ff */
[----:B0---4-:R-:W-:Y:S01]  /*127f0*/  IMAD R20, R24, 0x6000, R30 ;  /* 0x0000600018147824 */ /* 0x011fe200078e021e */
        /* <DEDUP_REMOVED lines=15> */
[----:B-1----:R-:W-:Y:S02]  /*128f0*/  IADD3 R25, R5, R3, RZ ;  /* 0x0000000305197210 */ /* 0x002fe40007ffe0ff */
        /* <DEDUP_REMOVED lines=38> */
[----:B------:R1:W-:Y:S01]  /*12b60*/  LDGSTS.E.BYPASS.LTC128B.128 [R20+0x4c00], desc[UR36][R4.64+0x80], !P4 ;  /* 0x04c0008004147fae */ /* 0x0003e2000e101d64 */
[----:B------:R-:W-:-:S03]  /*12b70*/  IADD3.X R3, RZ, R3, RZ, P0, !PT ;  /* 0x00000003ff037210 */ /* 0x000fc600007fe4ff */
[----:B------:R1:W-:Y:S04]  /*12b80*/  LDGSTS.E.BYPASS.LTC128B.128 [R20+0x7c00], desc[UR36][R4.64+0x100], !P3 ;  /* 0x07c0010004147fae */ /* 0x0003e8000d901d64 */
[----:B------:R1:W-:Y:S04]  /*12b90*/  LDGSTS.E.BYPASS.LTC128B.128 [R20+0xac00], desc[UR36][R4.64+0x180], !P1 ;  /* 0x0ac0018004147fae */ /* 0x0003e8000c901d64 */
[----:B------:R1:W-:Y:S04]  /*12ba0*/  LDGSTS.E.BYPASS.LTC128B.128 [R20+0x2400], desc[UR36][R2.64], !P5 ;  /* 0x0240000002147fae */ /* 0x0003e8000e901d64 */
[----:B------:R1:W-:Y:S04]  /*12bb0*/  LDGSTS.E.BYPASS.LTC128B.128 [R20+0x5400], desc[UR36][R2.64+0x80], !P4 ;  /* 0x0540008002147fae */ /* 0x0003e8000e101d64 */
[----:B------:R1:W-:Y:S04]  /*12bc0*/  LDGSTS.E.BYPASS.LTC128B.128 [R20+0x8400], desc[UR36][R2.64+0x100], !P3 ;  /* 0x0840010002147fae */ /* 0x0003e8000d901d64 */
[----:B------:R1:W-:Y:S04]  /*12bd0*/  LDGSTS.E.BYPASS.LTC128B.128 [R20+0xb400], desc[UR36][R2.64+0x180], !P1 ;  /* 0x0b40018002147fae */ /* 0x0003e8000c901d64 */
[----:B------:R1:W0:Y:S02]  /*12be0*/  SHFL.IDX PT, R14, R17, 0x5, 0x181f ;  /* 0x00b81f00110e7f89 */ /* 0x00022400000e0000 */
.L_x_5902:
        /* <DEDUP_REMOVED lines=11> */
.L_x_5770:
        /* <DEDUP_REMOVED lines=10> */
.L_x_5771:
[----:B------:R2:W-:Y:S01]  /*12d40*/  SYNCS.ARRIVE.TRANS64.A1T0 RZ, [R10+URZ+0x32450], RZ ;  /* 0x032450ff0aff79a7 */ /* 0x0005e2000810003f */
[----:B------:R-:W-:Y:S05]  /*12d50*/  @P2 BRA `(.L_x_5772) ;  /* 0xfffffff000a02947 */ /* 0x000fea000383ffff */
.L_x_5759:
[----:B------:R-:W-:Y:S05]  /*12d60*/  BSYNC B0 ;  /* 0x0000000000007941 */ /* 0x000fea0003800000 */
.L_x_5758:
        /* <DEDUP_REMOVED lines=10> */
[----:B------:R-:W4:Y:S01]  /*12e10*/  LDC.64 R2, c[0x0][0xd60] ;  /* 0x00035800ff027b82 */ /* 0x000f220000000a00 */
[----:B------:R-:W0:Y:S02]  /*12e20*/  FLO.U32 R4, UR4 ;  /* 0x0000000400047d00 */ /* 0x000e2400080e0000 */
[----:B0-----:R-:W-:-:S06]  /*12e30*/  ISETP.EQ.U32.AND P1, PT, R4, R5, PT ;  /* 0x000000050400720c */ /* 0x001fcc0003f22070 */
[----:B------:R-:W4:Y:S07]  /*12e40*/  POPC R5, UR4 ;  /* 0x0000000400057d09 */ /* 0x000f2e0008000000 */
[----:B----4-:R-:W4:Y:S01]  /*12e50*/  @P1 ATOMG.E.ADD.STRONG.GPU PT, R3, desc[UR36][R2.64], R5 ;  /* 0x00000005020319a8 */ /* 0x010f2200081ee1e4 */
[----:B------:R-:W0:Y:S02]  /*12e60*/  S2R R6, SR_LTMASK ;  /* 0x0000000000067919 */ /* 0x000e240000003900 */
[----:B0-----:R-:W-:-:S04]  /*12e70*/  LOP3.LUT R6, R6, UR4, RZ, 0xc0, !PT ;  /* 0x0000000406067c12 */ /* 0x001fc8000f8ec0ff */
[----:B------:R-:W0:Y:S01]  /*12e80*/  POPC R7, R6 ;  /* 0x0000000600077309 */ /* 0x000e220000000000 */
[----:B----4-:R-:W0:Y:S02]  /*12e90*/  SHFL.IDX PT, R4, R3, R4, 0x1f ;  /* 0x00001f0403047589 */ /* 0x010e2400000e0000 */
[----:B0-----:R-:W-:-:S07]  /*12ea0*/  IADD3 R16, R4, UR39, R7 ;  /* 0x0000002704107c10 */ /* 0x001fce000fffe007 */
.L_x_5774:
[----:B------:R-:W-:Y:S05]  /*12eb0*/  BSYNC B0 ;  /* 0x0000000000007941 */ /* 0x000fea0003800000 */
.L_x_5773:
[----:B------:R-:W-:Y:S02]  /*12ec0*/  SEL R24, R24, RZ, P0 ;  /* 0x000000ff18187207 */ /* 0x000fe40000000000 */
[----:B------:R-:W-:-:S07]  /*12ed0*/  LOP3.LUT R27, R27, R0, RZ, 0x3c, !PT ;  /* 0x000000001b1b7212 */ /* 0x000fce00078e3cff */
.L_x_5727:
[----:B------:R-:W-:Y:S05]  /*12ee0*/  BSYNC B7 ;  /* 0x0000000000077941 */ /* 0x000fea0003800000 */
.L_x_5725:
[----:B------:R-:W-:-:S13]  /*12ef0*/  LOP3.LUT P0, RZ, R23, 0x20000, RZ, 0xc0, !PT ;  /* 0x0002000017ff7812 */ /* 0x000fda000780c0ff */
[----:B------:R-:W-:Y:S05]  /*12f00*/  @!P0 BRA `(.L_x_5775) ;  /* 0x0000000000248947 */ /* 0x000fea0003800000 */
[----:B------:R-:W-:Y:S05]  /*12f10*/  WARPSYNC.ALL ;  /* 0x0000000000007948 */ /* 0x000fea0003800000 */
[----:B------:R-:W0:Y:S08]  /*12f20*/  S2UR UR5, SR_CgaCtaId ;  /* 0x00000000000579c3 */ /* 0x000e300000008800 */
[----:B------:R-:W-:Y:S06]  /*12f30*/  BAR.SYNC.DEFER_BLOCKING 0x5, 0x180 ;  /* 0x0146000000007b1d */ /* 0x000fec0000010000 */
[----:B------:R-:W-:-:S02]  /*12f40*/  UMOV UR4, 0x400 ;  /* 0x0000040000047882 */ /* 0x000fc40000000000 */
[----:B0-----:R-:W-:-:S06]  /*12f50*/  ULEA UR4, UR5, UR4, 0x18 ;  /* 0x0000000405047291 */ /* 0x001fcc000f8ec03f */
[----:B------:R-:W-:-:S05]  /*12f60*/  IMAD.U32 R22, RZ, RZ, UR4 ;  /* 0x00000004ff167e24 */ /* 0x000fca000f8e00ff */
[----:B------:R0:W4:Y:S01]  /*12f70*/  LDS.128 R16, [R22+0x324d0] ;  /* 0x0324d00016107984 */ /* 0x0001220000000c00 */
[----:B------:R-:W-:Y:S06]  /*12f80*/  BAR.ARV 0x4, 0x180 ;  /* 0x0106000000007b1d */ /* 0x000fec0000002000 */
[----:B------:R-:W-:Y:S05]  /*12f90*/  BRA `(.L_x_5776) ;  /* 0x0000000800cc7947 */ /* 0x000fea0003800000 */
.L_x_5775:
[----:B------:R-:W0:Y:S01]  /*12fa0*/  S2R R0, SR_TID.X ;  /* 0x0000000000007919 */ /* 0x000e220000002100 */
        /* <DEDUP_REMOVED lines=9> */
[----:B------:R-:W4:Y:S01]  /*13040*/  @!P1 LDG.E R2, desc[UR36][R2.64] ;  /* 0x0000002402029981 */ /* 0x000f22000c1e1900 */
[----:B------:R-:W-:Y:S01]  /*13050*/  IMAD.MOV.U32 R5, RZ, RZ, RZ ;  /* 0x000000ffff057224 */ /* 0x000fe200078e00ff */
[C---:B------:R-:W-:Y:S02]  /*13060*/  ISETP.GE.U32.AND P2, PT, R8.reuse, 0x2, PT ;  /* 0x000000020800780c */ /* 0x040fe40003f46070 */
[C---:B------:R-:W-:Y:S01]  /*13070*/  ISETP.GE.U32.AND P3, PT, R8.reuse, 0x4, PT ;  /* 0x000000040800780c */ /* 0x040fe20003f66070 */
[----:B------:R-:W-:Y:S01]  /*13080*/  SHFL.IDX PT, R0, R16, RZ, 0x1f ;  /* 0x00001fff10007589 */ /* 0x000fe200000e0000 */
[C---:B------:R-:W-:Y:S02]  /*13090*/  ISETP.GE.U32.AND P4, PT, R8.reuse, 0x8, PT ;  /* 0x000000080800780c */ /* 0x040fe40003f86070 */
[----:B------:R-:W-:Y:S01]  /*130a0*/  ISETP.GE.U32.AND P5, PT, R8, 0x10, PT ;  /* 0x000000100800780c */ /* 0x000fe20003fa6070 */
[----:B------:R-:W-:Y:S01]  /*130b0*/  SHFL.IDX PT, R4, R16, 0x1, 0x1f ;  /* 0x00201f0010047f89 */ /* 0x000fe200000e0000 */
[----:B----4-:R-:W-:-:S02]  /*130c0*/  @!P1 MOV R5, R2 ;  /* 0x0000000200059202 */ /* 0x010fc40000000f00 */
[----:B------:R-:W-:-:S03]  /*130d0*/  ISETP.NE.AND P1, PT, R8, RZ, PT ;  /* 0x000000ff0800720c */ /* 0x000fc60003f25270 */
        /* <DEDUP_REMOVED lines=15> */
[----:B------:R0:W4:Y:S02]  /*131d0*/  SHFL.IDX PT, R14, R6, 0x1f, 0x1f ;  /* 0x03e01f00060e7f89 */ /* 0x00012400000e0000 */
.L_x_5912:
[----:B------:R-:W-:Y:S02]  /*131e0*/  ULDC UR4, c[0x0][0xd38] ;  /* 0x00034e0000047ab9 */ /* 0x000fe40000000800 */
[----:B------:R-:W-:-:S05]  /*131f0*/  MOV R7, UR4 ;  /* 0x0000000400077c02 */ /* 0x000fca0008000f00 */
[----:B----4-:R-:W-:-:S04]  /*13200*/  IMAD R14, R14, R7, RZ ;  /* 0x000000070e0e7224 */ /* 0x010fc800078e02ff */
[----:B------:R-:W-:-:S05]  /*13210*/  IMAD.IADD R9, R4, 0x1, R14 ;  /* 0x0000000104097824 */ /* 0x000fca00078e020e */
[----:B------:R-:W-:-:S13]  /*13220*/  ISETP.GT.AND P6, PT, R9, R0, PT ;  /* 0x000000000900720c */ /* 0x000fda0003fc4270 */
[----:B------:R-:W-:Y:S05]  /*13230*/  @P6 BRA `(.L_x_5778) ;  /* 0x00000000009c6947 */ /* 0x000fea0003800000 */
.L_x_5783:
[----:B------:R-:W4:Y:S01]  /*13240*/  LDC R2, c[0x0][0xd3c] ;  /* 0x00034f00ff027b82 */ /* 0x000f220000000800 */
[----:B------:R-:W-:-:S05]  /*13250*/  VIADD R19, R19, 0x1f ;  /* 0x0000001f13137836 */ /* 0x000fca0000000000 */
[----:B----4-:R-:W-:-:S13]  /*13260*/  ISETP.GE.AND P6, PT, R19, R2, PT ;  /* 0x000000021300720c */ /* 0x010fda0003fc6270 */
[----:B------:R-:W-:Y:S05]  /*13270*/  @P6 BRA `(.L_x_5779) ;  /* 0x0000000400d06947 */ /* 0x000fea0003800000 */
        /* <DEDUP_REMOVED lines=10> */
.L_x_5781:
[----:B------:R-:W-:Y:S05]  /*13320*/  BSYNC B0 ;  /* 0x0000000000007941 */ /* 0x000fea0003800000 */
.L_x_5780:
[----:B------:R-:W-:-:S03]  /*13330*/  UMOV UR4, 0xffffffff ;  /* 0xffffffff00047882 */ /* 0x000fc60000000000 */
[----:B------:R-:W-:Y:S05]  /*13340*/  BRA.DIV UR4, `(.L_x_5782) ;  /* 0x0000004a047c7947 */ /* 0x000fea000b800000 */
[----:B-----5:R-:W0:Y:S02]  /*13350*/  SHFL.UP PT, R14, R5, 0x1, RZ ;  /* 0x04200000050e7989 */ /* 0x020e2400000e00ff */
[----:B0-----:R-:W-:-:S05]  /*13360*/  SEL R14, R14, RZ, P1 ;  /* 0x000000ff0e0e7207 */ /* 0x001fca0000800000 */
[----:B------:R-:W-:-:S05]  /*13370*/  IMAD.IADD R13, R5, 0x1, R14 ;  /* 0x00000001050d7824 */ /* 0x000fca00078e020e */
[----:B------:R-:W4:Y:S02]  /*13380*/  SHFL.UP PT, R14, R13, 0x2, RZ ;  /* 0x044000000d0e7989 */ /* 0x000f2400000e00ff */
[----:B----4-:R-:W-:-:S04]  /*13390*/  SEL R2, R14, RZ, P2 ;  /* 0x000000ff0e027207 */ /* 0x010fc80001000000 */
        /* <DEDUP_REMOVED lines=11> */
.L_x_5920:
[----:B------:R-:W-:Y:S02]  /*13450*/  ULDC UR4, c[0x0][0xd38] ;  /* 0x00034e0000047ab9 */ /* 0x000fe40000000800 */
[----:B------:R-:W-:-:S04]  /*13460*/  IMAD.U32 R7, RZ, RZ, UR4 ;  /* 0x00000004ff077e24 */ /* 0x000fc8000f8e00ff */
[----:B----4-:R-:W-:-:S04]  /*13470*/  IMAD R14, R14, R7, RZ ;  /* 0x000000070e0e7224 */ /* 0x010fc800078e02ff */
[----:B------:R-:W-:-:S05]  /*13480*/  IMAD.IADD R9, R14, 0x1, R9 ;  /* 0x000000010e097824 */ /* 0x000fca00078e0209 */
[----:B------:R-:W-:-:S13]  /*13490*/  ISETP.GT.AND P6, PT, R9, R0, PT ;  /* 0x000000000900720c */ /* 0x000fda0003fc4270 */
[----:B------:R-:W-:Y:S05]  /*134a0*/  @!P6 BRA `(.L_x_5783) ;  /* 0xfffffffc0064e947 */ /* 0x000fea000383ffff */
.L_x_5778:
[----:B------:R-:W-:Y:S01]  /*134b0*/  IADD3 R16, -R14, R9, RZ ;  /* 0x000000090e107210 */ /* 0x000fe20007ffe1ff */
[----:B------:R-:W-:-:S04]  /*134c0*/  UMOV UR4, 0xffffffff ;  /* 0xffffffff00047882 */ /* 0x000fc80000000000 */
[----:B------:R-:W-:-:S05]  /*134d0*/  IMAD R3, R6, R7, R16 ;  /* 0x0000000706037224 */ /* 0x000fca00078e0210 */
[----:B------:R-:W-:Y:S01]  /*134e0*/  ISETP.GT.AND P6, PT, R3, R0, PT ;  /* 0x000000000300720c */ /* 0x000fe20003fc4270 */
[----:B------:R-:W-:-:S12]  /*134f0*/  BRA.DIV UR4, `(.L_x_5784) ;  /* 0x0000004a04cc7947 */ /* 0x000fd8000b800000 */
[----:B------:R-:W-:-:S04]  /*13500*/  VOTE.ANY R2, PT, !P6 ;  /* 0x0000000000027806 */ /* 0x000fc800070e0100 */
[----:B------:R-:W4:Y:S02]  /*13510*/  POPC R4, R2 ;  /* 0x0000000200047309 */ /* 0x000f240000000000 */
[----:B----4-:R4:W0:Y:S02]  /*13520*/  SHFL.IDX PT, R5, R5, R4, 0x1f ;  /* 0x00001f0405057589 */ /* 0x01082400000e0000 */
.L_x_5924:
[----:B------:R-:W-:Y:S01]  /*13530*/  ISETP.NE.AND P0, PT, R2, RZ, PT ;  /* 0x000000ff0200720c */ /* 0x000fe20003f05270 */
[----:B------:R-:W-:-:S12]  /*13540*/  IMAD.MOV.U32 R14, RZ, RZ, RZ ;  /* 0x000000ffff0e7224 */ /* 0x000fd800078e00ff */
[----:B------:R-:W-:Y:S05]  /*13550*/  @!P0 BRA `(.L_x_5785) ;  /* 0x0000000000108947 */ /* 0x000fea0003800000 */
[----:B------:R-:W-:Y:S01]  /*13560*/  UMOV UR4, 0xffffffff ;  /* 0xffffffff00047882 */ /* 0x000fe20000000000 */
[----:B------:R-:W-:Y:S02]  /*13570*/  VIADD R12, R4, 0xffffffff ;  /* 0xffffffff040c7836 */ /* 0x000fe40000000000 */
[----:B------:R-:W-:Y:S05]  /*13580*/  BRA.DIV UR4, `(.L_x_5786) ;  /* 0x0000004a04f07947 */ /* 0x000fea000b800000 */
[----:B------:R0:W0:Y:S02]  /*13590*/  SHFL.IDX PT, R14, R6, R12, 0x1f ;  /* 0x00001f0c060e7589 */ /* 0x00002400000e0000 */
.L_x_5785:
[----:B------:R-:W5:Y:S01]  /*135a0*/  LDC.64 R2, c[0x0][0xd90] ;  /* 0x00036400ff027b82 */ /* 0x000f620000000a00 */
[----:B------:R-:W-:-:S04]  /*135b0*/  IMAD.IADD R19, R4, 0x1, R19 ;  /* 0x0000000104137824 */ /* 0x000fc800078e0213 */
[----:B-----5:R-:W-:-:S05]  /*135c0*/  IMAD.WIDE R2, R19, 0x4, R2 ;  /* 0x0000000413027825 */ /* 0x020fca00078e0202 */
[----:B0-----:R0:W4:Y:S01]  /*135d0*/  LDG.E R6, desc[UR36][R2.64] ;  /* 0x0000002402067981 */ /* 0x001122000c1e1900 */
[----:B------:R-:W-:Y:S01]  /*135e0*/  IMAD R16, R14, R7, R16 ;  /* 0x000000070e107224 */ /* 0x000fe200078e0210 */
[----:B0-----:R-:W-:Y:S01]  /*135f0*/  MOV R2, RZ ;  /* 0x000000ff00027202 */ /* 0x001fe20000000f00 */
[----:B----4-:R-:W-:-:S05]  /*13600*/  IMAD R4, R5, R6, RZ ;  /* 0x0000000605047224 */ /* 0x010fca00078e02ff */
[----:B------:R-:W-:-:S04]  /*13610*/  IABS R8, R4 ;  /* 0x0000000400087213 */ /* 0x000fc80000000000 */
[----:B--23--:R-:W0:Y:S08]  /*13620*/  I2F.RP R10, R8 ;  /* 0x00000008000a7306 */ /* 0x00ce300000209400 */
        /* <DEDUP_REMOVED lines=29> */
[----:B------:R-:W0:Y:S02]  /*13800*/  I2F.RP R8, R7 ;  /* 0x0000000700087306 */ /* 0x000e240000209400 */
[----:B------:R-:W-:-:S06]  /*13810*/  IADD3 R4, RZ, -R4, RZ ;  /* 0x80000004ff047210 */ /* 0x000fcc0007ffe0ff */
        /* <DEDUP_REMOVED lines=20> */
[----:B------:R-:W-:Y:S02]  /*13960*/  @!P1 LOP3.LUT R2, RZ, R6, RZ, 0x33, !PT ;  /* 0x00000006ff029212 */ /* 0x000fe400078e33ff */
[----:B------:R-:W-:-:S05]  /*13970*/  IADD3 R6, -R6, RZ, RZ ;  /* 0x000000ff06067210 */ /* 0x000fca0007ffe1ff */
[----:B------:R-:W-:Y:S01]  /*13980*/  IMAD R18, R2, R6, R9 ;  /* 0x0000000602127224 */ /* 0x000fe200078e0209 */
[----:B------:R-:W-:-:S05]  /*13990*/  LOP3.LUT R2, RZ, R2, RZ, 0x33, !PT ;  /* 0x00000002ff027212 */ /* 0x000fca00078e33ff */
[----:B------:R-:W-:Y:S01]  /*139a0*/  IMAD.IADD R17, R5, 0x1, R2 ;  /* 0x0000000105117824 */ /* 0x000fe200078e0202 */
[----:B------:R-:W-:Y:S06]  /*139b0*/  BRA `(.L_x_5787) ;  /* 0x00000000001c7947 */ /* 0x000fec0003800000 */
.L_x_5779:
[----:B------:R-:W-:Y:S01]  /*139c0*/  UMOV UR4, URZ ;  /* 0x0000003f00047c82 */ /* 0x000fe20008000000 */
[----:B------:R-:W-:Y:S01]  /*139d0*/  UMOV UR5, URZ ;  /* 0x0000003f00057c82 */ /* 0x000fe20008000000 */
[----:B------:R-:W-:Y:S01]  /*139e0*/  ULDC UR6, c[0x0][0xd3c] ;  /* 0x00034f0000067ab9 */ /* 0x000fe20000000800 */
[----:B------:R-:W-:Y:S02]  /*139f0*/  IMAD.MOV.U32 R16, RZ, RZ, R0 ;  /* 0x000000ffff107224 */ /* 0x000fe400078e0000 */
[----:B------:R-:W-:Y:S02]  /*13a00*/  IMAD.U32 R17, RZ, RZ, UR4 ;  /* 0x00000004ff117e24 */ /* 0x000fe4000f8e00ff */
[----:B------:R-:W-:Y:S02]  /*13a10*/  IMAD.U32 R18, RZ, RZ, UR5 ;  /* 0x00000005ff127e24 */ /* 0x000fe4000f8e00ff */
[----:B------:R-:W-:-:S07]  /*13a20*/  IMAD.U32 R19, RZ, RZ, UR6 ;  /* 0x00000006ff137e24 */ /* 0x000fce000f8e00ff */
.L_x_5787:
[----:B------:R-:W4:Y:S01]  /*13a30*/  S2R R0, SR_TID.X ;  /* 0x0000000000007919 */ /* 0x000f220000002100 */
        /* <DEDUP_REMOVED lines=9> */
.L_x_5776:
[----:B------:R-:W-:Y:S02]  /*13ad0*/  ULDC UR4, c[0x0][0xd3c] ;  /* 0x00034f0000047ab9 */ /* 0x000fe40000000800 */
[----:B----4-:R-:W-:-:S13]  /*13ae0*/  ISETP.GE.AND P0, PT, R19, UR4, PT ;  /* 0x0000000413007c0c */ /* 0x010fda000bf06270 */
[----:B------:R-:W-:Y:S05]  /*13af0*/  @!P0 BRA `(.L_x_5788) ;  /* 0xffffffac00508947 */ /* 0x000fea000383ffff */
[----:B------:R-:W-:Y:S05]  /*13b00*/  BSYNC B8 ;  /* 0x0000000000087941 */ /* 0x000fea0003800000 */
.L_x_5721:
[----:B0-----:R-:W4:Y:S01]  /*13b10*/  LDL.LU R0, [R1+0x1c] ;  /* 0x00001c0001007983 */ /* 0x001f220000300800 */
[----:B------:R-:W-:Y:S01]  /*13b20*/  BSSY B0, `(.L_x_5789) ;  /* 0x000000b000007945 */ /* 0x000fe20003800000 */
[----:B------:R-:W0:Y:S01]  /*13b30*/  S2R R5, SR_CgaCtaId ;  /* 0x0000000000057919 */ /* 0x000e220000008800 */
[----:B----4-:R-:W-:-:S04]  /*13b40*/  IADD3 R0, R0, 0x1, RZ ;  /* 0x0000000100007810 */ /* 0x010fc80007ffe0ff */
        /* <DEDUP_REMOVED lines=8> */
.L_x_5927:
[----:B------:R-:W-:Y:S05]  /*13bd0*/  BSYNC B0 ;  /* 0x0000000000007941 */ /* 0x000fea0003800000 */
.L_x_5789:
[----:B------:R-:W-:-:S03]  /*13be0*/  UMOV UR4, 0xffffffff ;  /* 0xffffffff00047882 */ /* 0x000fc60000000000 */
[----:B------:R-:W-:Y:S05]  /*13bf0*/  BRA.DIV UR4, `(.L_x_5791) ;  /* 0x00000046048c7947 */ /* 0x000fea000b800000 */
[----:B0-----:R-:W0:Y:S02]  /*13c00*/  S2R R0, SR_TID.X ;  /* 0x0000000000007919 */ /* 0x001e240000002100 */
[----:B0-----:R-:W-:-:S04]  /*13c10*/  SHF.R.U32.HI R0, RZ, 0x5, R0 ;  /* 0x00000005ff007819 */ /* 0x001fc80000011600 */
[----:B------:R-:W-:-:S05]  /*13c20*/  LOP3.LUT R0, R0, 0x3, RZ, 0xc0, !PT ;  /* 0x0000000300007812 */ /* 0x000fca00078ec0ff */
[----:B------:R0:W4:Y:S02]  /*13c30*/  SHFL.IDX PT, R14, R0, RZ, 0x1f ;  /* 0x00001fff000e7589 */ /* 0x00012400000e0000 */
.L_x_5930:
[----:B----4-:R-:W-:Y:S01]  /*13c40*/  ISETP.NE.AND P0, PT, R14, RZ, PT ;  /* 0x000000ff0e00720c */ /* 0x010fe20003f05270 */
[----:B------:R-:W-:-:S12]  /*13c50*/  BSSY B0, `(.L_x_5792) ;  /* 0x0000026000007945 */ /* 0x000fd80003800000 */
[----:B------:R-:W-:Y:S05]  /*13c60*/  @P0 BRA `(.L_x_5793) ;  /* 0x0000000000900947 */ /* 0x000fea0003800000 */
[----:B------:R-:W-:-:S03]  /*13c70*/  UMOV UR4, 0xffffffff ;  /* 0xffffffff00047882 */ /* 0x000fc60000000000 */
[----:B------:R-:W-:Y:S05]  /*13c80*/  BRA.DIV UR4, `(.L_x_5794) ;  /* 0x00000046049c7947 */ /* 0x000fea000b800000 */
[----:B------:R-:W-:-:S13]  /*13c90*/  ELECT P6, URZ, PT ;  /* 0x00000000003f782f */ /* 0x000fda00038c0000 */
.L_x_5933:
        /* <DEDUP_REMOVED lines=8> */
.L_x_5795:
[C---:B------:R-:W-:Y:S01]  /*13d20*/  IMAD R3, R24.reuse, 0x8, R5 ;  /* 0x0000000818037824 */ /* 0x040fe200078e0205 */
[----:B------:R-:W-:Y:S01]  /*13d30*/  SHF.L.U32 R2, R27, 0x1f, RZ ;  /* 0x0000001f1b027819 */ /* 0x000fe200000006ff */
[----:B------:R-:W-:-:S03]  /*13d40*/  VIADD R24, R24, 0x1 ;  /* 0x0000000118187836 */ /* 0x000fc60000000000 */
[----:B------:R-:W0:Y:S02]  /*13d50*/  SYNCS.PHASECHK.TRANS64.TRYWAIT P1, [R3+URZ+0x32440], R2 ;  /* 0x03244002030075a7 */ /* 0x000e24000802017f */
[----:B------:R-:W-:-:S04]  /*13d60*/  ISETP.NE.AND P2, PT, R24, 0x2, PT ;  /* 0x000000021800780c */ /* 0x000fc80003f45270 */
[----:B------:R-:W-:Y:S01]  /*13d70*/  SEL R0, RZ, 0x1, P2 ;  /* 0x00000001ff007807 */ /* 0x000fe20001000000 */
[----:B0-----:R-:W-:Y:S08]  /*13d80*/  @!P1 BRA `(.L_x_5796) ;  /* 0x00000044007c9947 */ /* 0x001ff00003800000 */
.L_x_5934:
[----:B------:R-:W-:Y:S02]  /*13d90*/  SEL R24, R24, RZ, P2 ;  /* 0x000000ff18187207 */ /* 0x000fe40001000000 */
[----:B------:R-:W-:Y:S01]  /*13da0*/  LOP3.LUT R0, R27, R0, RZ, 0x3c, !PT ;  /* 0x000000001b007212 */ /* 0x000fe200078e3cff */
[----:B------:R-:W-:Y:S06]  /*13db0*/  @!P0 BRA `(.L_x_5797) ;  /* 0x0000000000048947 */ /* 0x000fec0003800000 */
[----:B------:R-:W-:Y:S01]  /*13dc0*/  BPT.TRAP 0x1 ;  /* 0x000000040000795c */ /* 0x000fe20000300000 */
.L_x_5797:
[----:B------:R-:W-:Y:S01]  /*13dd0*/  IMAD R5, R24, 0x8, R5 ;  /* 0x0000000818057824 */ /* 0x000fe200078e0205 */
[----:B------:R-:W-:-:S04]  /*13de0*/  SHF.L.U32 R0, R0, 0x1f, RZ ;  /* 0x0000001f00007819 */ /* 0x000fc800000006ff */
[----:B------:R-:W4:Y:S02]  /*13df0*/  SYNCS.PHASECHK.TRANS64.TRYWAIT P1, [R5+URZ+0x32440], R0 ;  /* 0x03244000050075a7 */ /* 0x000f24000802017f */
[----:B----4-:R-:W-:Y:S05]  /*13e00*/  @!P1 BRA `(.L_x_5798) ;  /* 0x0000004400709947 */ /* 0x010fea0003800000 */
.L_x_5935:
[----:B------:R-:W-:Y:S05]  /*13e10*/  @!P0 BRA `(.L_x_5799) ;  /* 0x0000000000048947 */ /* 0x000fea0003800000 */
[----:B------:R-:W-:Y:S01]  /*13e20*/  BPT.TRAP 0x1 ;  /* 0x000000040000795c */ /* 0x000fe20000300000 */
.L_x_5799:
[----:B------:R-:W5:Y:S02]  /*13e30*/  SYNCS.PHASECHK.TRANS64.TRYWAIT P1, [R3+URZ+0x32460], R2 ;  /* 0x03246002030075a7 */ /* 0x000f64000802017f */
[----:B-----5:R-:W-:Y:S05]  /*13e40*/  @!P1 BRA `(.L_x_5800) ;  /* 0x0000004400749947 */ /* 0x020fea0003800000 */
.L_x_5936:
[----:B------:R-:W-:Y:S05]  /*13e50*/  @!P0 BRA `(.L_x_5801) ;  /* 0x0000000000048947 */ /* 0x000fea0003800000 */
[----:B------:R-:W-:Y:S01]  /*13e60*/  BPT.TRAP 0x1 ;  /* 0x000000040000795c */ /* 0x000fe20000300000 */
.L_x_5801:
[----:B------:R0:W0:Y:S02]  /*13e70*/  SYNCS.PHASECHK.TRANS64.TRYWAIT P0, [R5+URZ+0x32460], R0 ;  /* 0x03246000050075a7 */ /* 0x000024000800017f */
[----:B0-----:R-:W-:Y:S05]  /*13e80*/  @!P0 NANOSLEEP.SYNCS 0x989680 ;  /* 0x009896800000895d */ /* 0x001fea0003900000 */
[----:B------:R-:W0:Y:S02]  /*13e90*/  @!P0 SYNCS.PHASECHK.TRANS64 P0, [R5+URZ+0x32460], R0 ;  /* 0x03246000050085a7 */ /* 0x000e24000800007f */
[----:B0-----:R-:W-:Y:S05]  /*13ea0*/  @!P0 BRA `(.L_x_5801) ;  /* 0xfffffffc00f08947 */ /* 0x001fea000383ffff */
.L_x_5793:
[----:B------:R-:W-:Y:S05]  /*13eb0*/  BSYNC B0 ;  /* 0x0000000000007941 */ /* 0x000fea0003800000 */
.L_x_5792:
[----:B------:R-:W-:Y:S05]  /*13ec0*/  EXIT ;  /* 0x000000000000794d */ /* 0x000fea0003800000 */
.L_x_5656:
[----:B0-----:R-:W-:-:S04]  /*13ed0*/  MOV R3, UR40 ;  /* 0x0000002800037c02 */ /* 0x001fc80008000f00 */
[----:B------:R0:W1:Y:S03]  /*13ee0*/  SYNCS.PHASECHK.TRANS64.TRYWAIT P0, [R3+URZ+0x32400], R0 ;  /* 0x03240000030075a7 */ /* 0x000066000800017f */
[----:B-1----:R-:W-:Y:S05]  /*13ef0*/  @!P0 NANOSLEEP.SYNCS 0x989680 ;  /* 0x009896800000895d */ /* 0x002fea0003900000 */
[----:B------:R-:W1:Y:S02]  /*13f00*/  @!P0 SYNCS.PHASECHK.TRANS64 P0, [R3+URZ+0x32400], R0 ;  /* 0x03240000030085a7 */ /* 0x000e64000800007f */
[----:B-1----:R-:W-:Y:S05]  /*13f10*/  @!P0 BRA `(.L_x_5656) ;  /* 0xfffffffc00ec8947 */ /* 0x002fea000383ffff */
[----:B------:R-:W-:Y:S05]  /*13f20*/  BRA `(.L_x_5802) ;  /* 0xfffffedc00007947 */ /* 0x000fea000383ffff */
.L_x_5660:
[----:B0-----:R-:W-:-:S04]  /*13f30*/  IMAD.U32 R3, RZ, RZ, UR6 ;  /* 0x00000006ff037e24 */ /* 0x001fc8000f8e00ff */
[----:B------:R0:W2:Y:S03]  /*13f40*/  SYNCS.PHASECHK.TRANS64.TRYWAIT P1, [R3+URZ+0x32430], R2 ;  /* 0x03243002030075a7 */ /* 0x0000a6000802017f */
[----:B--2---:R-:W-:Y:S05]  /*13f50*/  @!P1 NANOSLEEP.SYNCS 0x989680 ;  /* 0x009896800000995d */ /* 0x004fea0003900000 */
[----:B------:R-:W2:Y:S02]  /*13f60*/  @!P1 SYNCS.PHASECHK.TRANS64 P1, [R3+URZ+0x32430], R2 ;  /* 0x03243002030095a7 */ /* 0x000ea4000802007f */
[----:B--2---:R-:W-:Y:S05]  /*13f70*/  @!P1 BRA `(.L_x_5660) ;  /* 0xfffffffc00ec9947 */ /* 0x004fea000383ffff */
[----:B------:R-:W-:Y:S05]  /*13f80*/  BRA `(.L_x_5659) ;  /* 0xfffffedc002c7947 */ /* 0x000fea000383ffff */
.L_x_5661:
[----:B0-----:R-:W-:-:S04]  /*13f90*/  IMAD.U32 R3, RZ, RZ, UR40 ;  /* 0x00000028ff037e24 */ /* 0x001fc8000f8e00ff */
[----:B------:R0:W2:Y:S03]  /*13fa0*/  SYNCS.PHASECHK.TRANS64.TRYWAIT P1, [R3+URZ+0x32410], R0 ;  /* 0x03241000030075a7 */ /* 0x0000a6000802017f */
[----:B--2---:R-:W-:Y:S05]  /*13fb0*/  @!P1 NANOSLEEP.SYNCS 0x989680 ;  /* 0x009896800000995d */ /* 0x004fea0003900000 */
[----:B------:R-:W2:Y:S02]  /*13fc0*/  @!P1 SYNCS.PHASECHK.TRANS64 P1, [R3+URZ+0x32410], R0 ;  /* 0x03241000030095a7 */ /* 0x000ea4000802007f */
[----:B--2---:R-:W-:Y:S05]  /*13fd0*/  @!P1 BRA `(.L_x_5661) ;  /* 0xfffffffc00ec9947 */ /* 0x004fea000383ffff */
[----:B------:R-:W-:Y:S05]  /*13fe0*/  BRA `(.L_x_5803) ;  /* 0xfffffedc00d47947 */ /* 0x000fea000383ffff */
.L_x_5665:
[----:B0-----:R-:W-:-:S04]  /*13ff0*/  IMAD.U32 R3, RZ, RZ, UR6 ;  /* 0x00000006ff037e24 */ /* 0x001fc8000f8e00ff */
[----:B------:R0:W3:Y:S03]  /*14000*/  SYNCS.PHASECHK.TRANS64.TRYWAIT P1, [R3+URZ+0x32450], R2 ;  /* 0x03245002030075a7 */ /* 0x0000e6000802017f */
[----:B---3--:R-:W-:Y:S05]  /*14010*/  @!P1 NANOSLEEP.SYNCS 0x989680 ;  /* 0x009896800000995d */ /* 0x008fea0003900000 */
[----:B------:R-:W3:Y:S02]  /*14020*/  @!P1 SYNCS.PHASECHK.TRANS64 P1, [R3+URZ+0x32450], R2 ;  /* 0x03245002030095a7 */ /* 0x000ee4000802007f */
[----:B---3--:R-:W-:Y:S05]  /*14030*/  @!P1 BRA `(.L_x_5665) ;  /* 0xfffffffc00ec9947 */ /* 0x008fea000383ffff */
[----:B------:R-:W-:Y:S05]  /*14040*/  BRA `(.L_x_5664) ;  /* 0xfffffedc00dc7947 */ /* 0x000fea000383ffff */
.L_x_5672:
[----:B-1----:R-:W-:-:S04]  /*14050*/  IMAD.U32 R153, RZ, RZ, UR4 ;  /* 0x00000004ff997e24 */ /* 0x002fc8000f8e00ff */
[----:B------:R1:W2:Y:S03]  /*14060*/  SYNCS.PHASECHK.TRANS64.TRYWAIT P1, [R153+URZ+0x32430], R0 ;  /* 0x03243000990075a7 */ /* 0x0002a6000802017f */
[----:B--2---:R-:W-:Y:S05]  /*14070*/  @!P1 NANOSLEEP.SYNCS 0x989680 ;  /* 0x009896800000995d */ /* 0x004fea0003900000 */
[----:B------:R-:W2:Y:S02]  /*14080*/  @!P1 SYNCS.PHASECHK.TRANS64 P1, [R153+URZ+0x32430], R0 ;  /* 0x03243000990095a7 */ /* 0x000ea4000802007f */
[----:B--2---:R-:W-:Y:S05]  /*14090*/  @!P1 BRA `(.L_x_5672) ;  /* 0xfffffffc00ec9947 */ /* 0x004fea000383ffff */
[----:B------:R-:W-:Y:S05]  /*140a0*/  BRA `(.L_x_5671) ;  /* 0xffffff0400f87947 */ /* 0x000fea000383ffff */
.L_x_5676:
[----:B--2---:R-:W-:-:S04]  /*140b0*/  IMAD.U32 R204, RZ, RZ, UR4 ;  /* 0x00000004ffcc7e24 */ /* 0x004fc8000f8e00ff */
[----:B------:R2:W3:Y:S03]  /*140c0*/  SYNCS.PHASECHK.TRANS64.TRYWAIT P1, [R204+URZ+0x32450], R0 ;  /* 0x03245000cc0075a7 */ /* 0x0004e6000802017f */
[----:B---3--:R-:W-:Y:S05]  /*140d0*/  @!P1 NANOSLEEP.SYNCS 0x989680 ;  /* 0x009896800000995d */ /* 0x008fea0003900000 */
[----:B------:R-:W3:Y:S02]  /*140e0*/  @!P1 SYNCS.PHASECHK.TRANS64 P1, [R204+URZ+0x32450], R0 ;  /* 0x03245000cc0095a7 */ /* 0x000ee4000802007f */
[----:B---3--:R-:W-:Y:S05]  /*140f0*/  @!P1 BRA `(.L_x_5676) ;  /* 0xfffffffc00ec9947 */ /* 0x008fea000383ffff */
[----:B------:R-:W-:Y:S05]  /*14100*/  BRA `(.L_x_5675) ;  /* 0xffffff0800787947 */ /* 0x000fea000383ffff */
.L_x_5684:
[----:B-1----:R-:W-:-:S04]  /*14110*/  MOV R153, UR4 ;  /* 0x0000000400997c02 */ /* 0x002fc80008000f00 */
[----:B------:R1:W2:Y:S03]  /*14120*/  SYNCS.PHASECHK.TRANS64.TRYWAIT P1, [R153+URZ+0x32430], R0 ;  /* 0x03243000990075a7 */ /* 0x0002a6000802017f */
[----:B--2---:R-:W-:Y:S05]  /*14130*/  @!P1 NANOSLEEP.SYNCS 0x989680 ;  /* 0x009896800000995d */ /* 0x004fea0003900000 */
[----:B------:R-:W2:Y:S02]  /*14140*/  @!P1 SYNCS.PHASECHK.TRANS64 P1, [R153+URZ+0x32430], R0 ;  /* 0x03243000990095a7 */ /* 0x000ea4000802007f */
[----:B--2---:R-:W-:Y:S05]  /*14150*/  @!P1 BRA `(.L_x_5684) ;  /* 0xfffffffc00ec9947 */ /* 0x004fea000383ffff */
[----:B------:R-:W-:Y:S05]  /*14160*/  BRA `(.L_x_5683) ;  /* 0xffffff38000c7947 */ /* 0x000fea000383ffff */
.L_x_5688:
[----:B--2---:R-:W-:-:S04]  /*14170*/  IMAD.U32 R205, RZ, RZ, UR4 ;  /* 0x00000004ffcd7e24 */ /* 0x004fc8000f8e00ff */
[----:B------:R2:W3:Y:S03]  /*14180*/  SYNCS.PHASECHK.TRANS64.TRYWAIT P1, [R205+URZ+0x32450], R0 ;  /* 0x03245000cd0075a7 */ /* 0x0004e6000802017f */
[----:B---3--:R-:W-:Y:S05]  /*14190*/  @!P1 NANOSLEEP.SYNCS 0x989680 ;  /* 0x009896800000995d */ /* 0x008fea0003900000 */
[----:B------:R-:W3:Y:S02]  /*141a0*/  @!P1 SYNCS.PHASECHK.TRANS64 P1, [R205+URZ+0x32450], R0 ;  /* 0x03245000cd0095a7 */ /* 0x000ee4000802007f */
[----:B---3--:R-:W-:Y:S05]  /*141b0*/  @!P1 BRA `(.L_x_5688) ;  /* 0xfffffffc00ec9947 */ /* 0x008fea000383ffff */
[----:B------:R-:W-:Y:S05]  /*141c0*/  BRA `(.L_x_5687) ;  /* 0xffffff38008c7947 */ /* 0x000fea000383ffff */
.L_x_5733:
        /* <DEDUP_REMOVED lines=11> */
.L_x_5805:
[----:B------:R-:W-:Y:S05]  /*14280*/  BSYNC B0 ;  /* 0x0000000000007941 */ /* 0x000fea0003800000 */
.L_x_5804:
[----:B------:R-:W-:Y:S05]  /*14290*/  BRA `(.L_x_5806) ;  /* 0xffffffb000787947 */ /* 0x000fea000383ffff */
.L_x_5736:
[----:B0-----:R0:W1:Y:S02]  /*142a0*/  SYNCS.PHASECHK.TRANS64.TRYWAIT P0, [R25+URZ+0x32440], R0 ;  /* 0x03244000190075a7 */ /* 0x001064000800017f */
[----:B-1----:R-:W-:Y:S05]  /*142b0*/  @!P0 NANOSLEEP.SYNCS 0x989680 ;  /* 0x009896800000895d */ /* 0x002fea0003900000 */
[----:B------:R-:W1:Y:S02]  /*142c0*/  @!P0 SYNCS.PHASECHK.TRANS64 P0, [R25+URZ+0x32440], R0 ;  /* 0x03244000190085a7 */ /* 0x000e64000800007f */
[----:B-1----:R-:W-:Y:S05]  /*142d0*/  @!P0 BRA `(.L_x_5736) ;  /* 0xfffffffc00f08947 */ /* 0x002fea000383ffff */
[----:B------:R-:W-:Y:S05]  /*142e0*/  BRA `(.L_x_5807) ;  /* 0xffffffb400307947 */ /* 0x000fea000383ffff */
.L_x_5737:
        /* <DEDUP_REMOVED lines=8> */
.L_x_5809:
[----:B------:R-:W-:Y:S05]  /*14370*/  BSYNC B0 ;  /* 0x0000000000007941 */ /* 0x000fea0003800000 */
.L_x_5808:
        /* <DEDUP_REMOVED lines=9> */
.L_x_5810:
[----:B------:R-:W-:Y:S01]  /*14410*/  MOV R13, R4 ;  /* 0x00000004000d7202 */ /* 0x000fe20000000f00 */
[----:B------:R-:W-:Y:S02]  /*14420*/  IMAD.MOV.U32 R12, RZ, RZ, 0x1 ;  /* 0x00000001ff0c7424 */ /* 0x000fe400078e00ff */
[----:B------:R-:W-:-:S07]  /*14430*/  IMAD.MOV.U32 R3, RZ, RZ, R14 ;  /* 0x000000ffff037224 */ /* 0x000fce00078e000e */
[----:B------:R-:W-:Y:S05]  /*14440*/  WARPSYNC.COLLECTIVE R15, `(.L_x_5811) ;  /* 0x000000000f087348 */ /* 0x000fea0003c00000 */
[----:B------:R0:W1:Y:S02]  /*14450*/  SHFL.IDX P6, R14, R13, R12, R11 ;  /* 0x0000000c0d0e7389 */ /* 0x00006400000c000b */
[----:B01----:R-:W-:Y:S01]  /*14460*/  ENDCOLLECTIVE ;  /* 0x000000000000791b */ /* 0x003fe20003800000 */
.L_x_5811:
        /* <DEDUP_REMOVED lines=15> */
.L_x_5812:
[----:B------:R-:W-:Y:S01]  /*14560*/  @P0 LEA R6, R5, R22, 0x1 ;  /* 0x0000001605060211 */ /* 0x000fe200078e08ff */
[----:B------:R-:W-:Y:S02]  /*14570*/  IMAD.MOV.U32 R13, RZ, RZ, R4 ;  /* 0x000000ffff0d7224 */ /* 0x000fe400078e0004 */
[----:B------:R-:W-:Y:S02]  /*14580*/  IMAD.MOV.U32 R12, RZ, RZ, 0x2 ;  /* 0x00000002ff0c7424 */ /* 0x000fe400078e00ff */
[----:B------:R-:W-:-:S07]  /*14590*/  IMAD.MOV.U32 R3, RZ, RZ, R14 ;  /* 0x000000ffff037224 */ /* 0x000fce00078e000e */
[----:B------:R-:W-:Y:S05]  /*145a0*/  WARPSYNC.COLLECTIVE R15, `(.L_x_5813) ;  /* 0x000000000f087348 */ /* 0x000fea0003c00000 */
[----:B------:R0:W1:Y:S02]  /*145b0*/  SHFL.IDX P6, R14, R13, R12, R11 ;  /* 0x0000000c0d0e7389 */ /* 0x00006400000c000b */
[----:B01----:R-:W-:Y:S01]  /*145c0*/  ENDCOLLECTIVE ;  /* 0x000000000000791b */ /* 0x003fe20003800000 */
.L_x_5813:
        /* <DEDUP_REMOVED lines=15> */
.L_x_5814:
[----:B------:R-:W-:Y:S02]  /*146c0*/  @P0 IMAD R6, R5, 0x2, R22 ;  /* 0x0000000205060824 */ /* 0x000fe400078e0216 */
[----:B------:R-:W-:Y:S02]  /*146d0*/  IMAD.MOV.U32 R13, RZ, RZ, R4 ;  /* 0x000000ffff0d7224 */ /* 0x000fe400078e0004 */
[----:B------:R-:W-:Y:S02]  /*146e0*/  IMAD.MOV.U32 R12, RZ, RZ, 0x3 ;  /* 0x00000003ff0c7424 */ /* 0x000fe400078e00ff */
[----:B------:R-:W-:-:S07]  /*146f0*/  IMAD.MOV.U32 R3, RZ, RZ, R14 ;  /* 0x000000ffff037224 */ /* 0x000fce00078e000e */
[----:B------:R-:W-:Y:S05]  /*14700*/  WARPSYNC.COLLECTIVE R15, `(.L_x_5815) ;  /* 0x000000000f087348 */ /* 0x000fea0003c00000 */
[----:B------:R0:W1:Y:S02]  /*14710*/  SHFL.IDX P6, R14, R13, R12, R11 ;  /* 0x0000000c0d0e7389 */ /* 0x00006400000c000b */
[----:B01----:R-:W-:Y:S01]  /*14720*/  ENDCOLLECTIVE ;  /* 0x000000000000791b */ /* 0x003fe20003800000 */
.L_x_5815:
        /* <DEDUP_REMOVED lines=15> */
.L_x_5816:
[----:B------:R-:W-:Y:S02]  /*14820*/  @P0 IMAD R6, R5, 0x2, R22 ;  /* 0x0000000205060824 */ /* 0x000fe400078e0216 */
[----:B------:R-:W-:Y:S02]  /*14830*/  IMAD.MOV.U32 R13, RZ, RZ, R4 ;  /* 0x000000ffff0d7224 */ /* 0x000fe400078e0004 */
[----:B------:R-:W-:Y:S01]  /*14840*/  IMAD.MOV.U32 R12, RZ, RZ, 0x4 ;  /* 0x00000004ff0c7424 */ /* 0x000fe200078e00ff */
[----:B------:R-:W-:-:S07]  /*14850*/  MOV R3, R14 ;  /* 0x0000000e00037202 */ /* 0x000fce0000000f00 */
[----:B------:R-:W-:Y:S05]  /*14860*/  WARPSYNC.COLLECTIVE R15, `(.L_x_5817) ;  /* 0x000000000f087348 */ /* 0x000fea0003c00000 */
[----:B------:R0:W1:Y:S02]  /*14870*/  SHFL.IDX P6, R14, R13, R12, R11 ;  /* 0x0000000c0d0e7389 */ /* 0x00006400000c000b */
[----:B01----:R-:W-:Y:S01]  /*14880*/  ENDCOLLECTIVE ;  /* 0x000000000000791b */ /* 0x003fe20003800000 */
.L_x_5817:
        /* <DEDUP_REMOVED lines=15> */
.L_x_5818:
[----:B------:R-:W-:Y:S02]  /*14980*/  @P0 IMAD R6, R5, 0x2, R22 ;  /* 0x0000000205060824 */ /* 0x000fe400078e0216 */
[----:B------:R-:W-:Y:S02]  /*14990*/  IMAD.MOV.U32 R13, RZ, RZ, R4 ;  /* 0x000000ffff0d7224 */ /* 0x000fe400078e0004 */
[----:B------:R-:W-:Y:S02]  /*149a0*/  IMAD.MOV.U32 R12, RZ, RZ, 0x5 ;  /* 0x00000005ff0c7424 */ /* 0x000fe400078e00ff */
[----:B------:R-:W-:-:S07]  /*149b0*/  IMAD.MOV.U32 R3, RZ, RZ, R14 ;  /* 0x000000ffff037224 */ /* 0x000fce00078e000e */
[----:B------:R-:W-:Y:S05]  /*149c0*/  WARPSYNC.COLLECTIVE R15, `(.L_x_5819) ;  /* 0x000000000f087348 */ /* 0x000fea0003c00000 */
[----:B------:R0:W1:Y:S02]  /*149d0*/  SHFL.IDX P6, R14, R13, R12, R11 ;  /* 0x0000000c0d0e7389 */ /* 0x00006400000c000b */
[----:B01----:R-:W-:Y:S01]  /*149e0*/  ENDCOLLECTIVE ;  /* 0x000000000000791b */ /* 0x003fe20003800000 */
.L_x_5819:
        /* <DEDUP_REMOVED lines=10> */
.L_x_5820:
[----:B------:R-:W-:Y:S01]  /*14a90*/  @!PT LDS RZ, [RZ] ;  /* 0x00000000fffff984 */ /* 0x000fe20000000800 */
[----:B------:R-:W-:Y:S01]  /*14aa0*/  @!PT LDS RZ, [RZ] ;  /* 0x00000000fffff984 */ /* 0x000fe20000000800 */
[----:B------:R-:W-:Y:S01]  /*14ab0*/  @!PT LDS RZ, [RZ] ;  /* 0x00000000fffff984 */ /* 0x000fe20000000800 */
[----:B------:R0:W-:Y:S01]  /*14ac0*/  @P0 LDGSTS.E.BYPASS.LTC128B.128 [R6+0x1e400], desc[UR36][R2.64], !P2 ;  /* 0x1e40000002060fae */ /* 0x0001e2000d101d64 */
[----:B------:R-:W-:Y:S01]  /*14ad0*/  IMAD.MOV.U32 R0, RZ, RZ, R14 ;  /* 0x000000ffff007224 */ /* 0x000fe200078e000e */
[----:B------:R-:W-:Y:S06]  /*14ae0*/  BRA `(.L_x_5821) ;  /* 0xffffffb000987947 */ /* 0x000fec000383ffff */
.L_x_5742:
[----:B------:R0:W5:Y:S01]  /*14af0*/  LDL.LU R6, [R1+0x4] ;  /* 0x0000040001067983 */ /* 0x0001620000300800 */
[----:B------:R-:W-:Y:S01]  /*14b00*/  IMAD.MOV.U32 R13, RZ, RZ, R4 ;  /* 0x000000ffff0d7224 */ /* 0x000fe200078e0004 */
[----:B------:R-:W-:Y:S01]  /*14b10*/  MOV R15, 0xffffffff ;  /* 0xffffffff000f7802 */ /* 0x000fe20000000f00 */
[----:B------:R-:W-:Y:S01]  /*14b20*/  IMAD.MOV.U32 R12, RZ, RZ, RZ ;  /* 0x000000ffff0c7224 */ /* 0x000fe200078e00ff */
[----:B------:R-:W-:Y:S01]  /*14b30*/  LOP3.LUT R23, R23, 0xffffdfff, RZ, 0xc0, !PT ;  /* 0xffffdfff17177812 */ /* 0x000fe200078ec0ff */
[----:B------:R-:W-:Y:S02]  /*14b40*/  IMAD.MOV.U32 R11, RZ, RZ, 0x181f ;  /* 0x0000181fff0b7424 */ /* 0x000fe400078e00ff */
[----:B------:R-:W-:-:S07]  /*14b50*/  IMAD R17, R17, 0x80, R21 ;  /* 0x0000008011117824 */ /* 0x000fce00078e0215 */
[----:B01---5:R-:W-:Y:S05]  /*14b60*/  WARPSYNC.COLLECTIVE R15, `(.L_x_5822) ;  /* 0x000000000f087348 */ /* 0x023fea0003c00000 */
[----:B------:R2:W3:Y:S02]  /*14b70*/  SHFL.IDX P6, R14, R13, R12, R11 ;  /* 0x0000000c0d0e7389 */ /* 0x0004e400000c000b */
[----:B0123-5:R-:W-:Y:S01]  /*14b80*/  ENDCOLLECTIVE ;  /* 0x000000000000791b */ /* 0x02ffe20003800000 */
.L_x_5822:
[----:B------:R-:W-:Y:S02]  /*14b90*/  IMAD.MOV.U32 R13, RZ, RZ, R0 ;  /* 0x000000ffff0d7224 */ /* 0x000fe400078e0000 */
[----:B------:R-:W-:-:S07]  /*14ba0*/  IMAD.MOV.U32 R3, RZ, RZ, R14 ;  /* 0x000000ffff037224 */ /* 0x000fce00078e000e */
[----:B------:R-:W-:Y:S05]  /*14bb0*/  WARPSYNC.COLLECTIVE R15, `(.L_x_5823) ;  /* 0x000000000f087348 */ /* 0x000fea0003c00000 */
[----:B------:R0:W1:Y:S02]  /*14bc0*/  SHFL.IDX P6, R14, R13, R12, R11 ;  /* 0x0000000c0d0e7389 */ /* 0x00006400000c000b */
[----:B01----:R-:W-:Y:S01]  /*14bd0*/  ENDCOLLECTIVE ;  /* 0x000000000000791b */ /* 0x003fe20003800000 */
.L_x_5823:
[----:B------:R-:W-:Y:S02]  /*14be0*/  IMAD.MOV.U32 R13, RZ, RZ, R4 ;  /* 0x000000ffff0d7224 */ /* 0x000fe400078e0004 */
[----:B------:R-:W-:Y:S02]  /*14bf0*/  IMAD.MOV.U32 R12, RZ, RZ, 0x1 ;  /* 0x00000001ff0c7424 */ /* 0x000fe400078e00ff */
[----:B------:R-:W-:-:S07]  /*14c00*/  IMAD.MOV.U32 R9, RZ, RZ, R14 ;  /* 0x000000ffff097224 */ /* 0x000fce00078e000e */
[----:B------:R-:W-:Y:S05]  /*14c10*/  WARPSYNC.COLLECTIVE R15, `(.L_x_5824) ;  /* 0x000000000f087348 */ /* 0x000fea0003c00000 */
[----:B------:R0:W1:Y:S02]  /*14c20*/  SHFL.IDX P6, R14, R13, R12, R11 ;  /* 0x0000000c0d0e7389 */ /* 0x00006400000c000b */
[----:B01----:R-:W-:Y:S01]  /*14c30*/  ENDCOLLECTIVE ;  /* 0x000000000000791b */ /* 0x003fe20003800000 */
.L_x_5824:
[----:B------:R-:W-:Y:S02]  /*14c40*/  IMAD.MOV.U32 R13, RZ, RZ, R0 ;  /* 0x000000ffff0d7224 */ /* 0x000fe400078e0000 */
[----:B------:R-:W-:-:S05]  /*14c50*/  IMAD R5, R6, R5, RZ ;  /* 0x0000000506057224 */ /* 0x000fca00078e02ff */
[----:B------:R-:W-:-:S13]  /*14c60*/  ISETP.GE.AND P2, PT, R17, R5, PT ;  /* 0x000000051100720c */ /* 0x000fda0003f46270 */
[----:B------:R-:W-:Y:S02]  /*14c70*/  @!P2 LEA R9, P1, R20, R9, 0x1 ;  /* 0x000000091409a211 */ /* 0x000fe400078208ff */
[----:B------:R-:W-:Y:S02]  /*14c80*/  @P2 LOP3.LUT R23, R23, 0x2000, RZ, 0xfc, !PT ;  /* 0x0000200017172812 */ /* 0x000fe400078efcff */
[----:B------:R-:W-:Y:S01]  /*14c90*/  @!P2 MOV R2, R9 ;  /* 0x000000090002a202 */ /* 0x000fe20000000f00 */
[----:B------:R-:W-:Y:S01]  /*14ca0*/  @!P2 IMAD.X R3, RZ, RZ, R3, P1 ;  /* 0x000000ffff03a224 */ /* 0x000fe200008e0603 */
[----:B------:R-:W-:-:S04]  /*14cb0*/  LOP3.LUT R23, R23, 0xffffefff, RZ, 0xc0, !PT ;  /* 0xffffefff17177812 */ /* 0x000fc800078ec0ff */
        /* <DEDUP_REMOVED lines=10> */
.L_x_5825:
[----:B------:R-:W-:Y:S01]  /*14d60*/  @P2 LOP3.LUT R23, R23, 0x1000, RZ, 0xfc, !PT ;  /* 0x0000100017172812 */ /* 0x000fe200078efcff */
[----:B------:R-:W-:Y:S01]  /*14d70*/  IMAD.MOV.U32 R13, RZ, RZ, R4 ;  /* 0x000000ffff0d7224 */ /* 0x000fe200078e0004 */
[----:B------:R-:W-:Y:S02]  /*14d80*/  MOV R12, 0x2 ;  /* 0x00000002000c7802 */ /* 0x000fe40000000f00 */
[----:B------:R-:W-:Y:S02]  /*14d90*/  LOP3.LUT R23, R23, 0xfffff7ff, RZ, 0xc0, !PT ;  /* 0xfffff7ff17177812 */ /* 0x000fe400078ec0ff */
[----:B------:R-:W-:-:S07]  /*14da0*/  MOV R6, R14 ;  /* 0x0000000e00067202 */ /* 0x000fce0000000f00 */
[----:B------:R-:W-:Y:S05]  /*14db0*/  WARPSYNC.COLLECTIVE R15, `(.L_x_5826) ;  /* 0x000000000f087348 */ /* 0x000fea0003c00000 */
[----:B------:R0:W1:Y:S02]  /*14dc0*/  SHFL.IDX P6, R14, R13, R12, R11 ;  /* 0x0000000c0d0e7389 */ /* 0x00006400000c000b */
[----:B01----:R-:W-:Y:S01]  /*14dd0*/  ENDCOLLECTIVE ;  /* 0x000000000000791b */ /* 0x003fe20003800000 */
.L_x_5826:
        /* <DEDUP_REMOVED lines=15> */
.L_x_5827:
[----:B------:R-:W-:Y:S01]  /*14ed0*/  @P2 LOP3.LUT R23, R23, 0x800, RZ, 0xfc, !PT ;  /* 0x0000080017172812 */ /* 0x000fe200078efcff */
[----:B------:R-:W-:-:S03]  /*14ee0*/  IMAD.MOV.U32 R13, RZ, RZ, R4 ;  /* 0x000000ffff0d7224 */ /* 0x000fc600078e0004 */
[----:B------:R-:W-:Y:S01]  /*14ef0*/  LOP3.LUT R23, R23, 0xfffffdff, RZ, 0xc0, !PT ;  /* 0xfffffdff17177812 */ /* 0x000fe200078ec0ff */
[----:B------:R-:W-:Y:S02]  /*14f00*/  IMAD.MOV.U32 R12, RZ, RZ, 0x3 ;  /* 0x00000003ff0c7424 */ /* 0x000fe400078e00ff */
[----:B------:R-:W-:-:S07]  /*14f10*/  IMAD.MOV.U32 R10, RZ, RZ, R14 ;  /* 0x000000ffff0a7224 */ /* 0x000fce00078e000e */
[----:B------:R-:W-:Y:S05]  /*14f20*/  WARPSYNC.COLLECTIVE R15, `(.L_x_5828) ;  /* 0x000000000f087348 */ /* 0x000fea0003c00000 */
[----:B------:R0:W1:Y:S02]  /*14f30*/  SHFL.IDX P6, R14, R13, R12, R11 ;  /* 0x0000000c0d0e7389 */ /* 0x00006400000c000b */
[----:B01----:R-:W-:Y:S01]  /*14f40*/  ENDCOLLECTIVE ;  /* 0x000000000000791b */ /* 0x003fe20003800000 */
.L_x_5828:
        /* <DEDUP_REMOVED lines=15> */
.L_x_5829:
[----:B------:R-:W-:-:S04]  /*15040*/  @P2 LOP3.LUT R23, R23, 0x200, RZ, 0xfc, !PT ;  /* 0x0000020017172812 */ /* 0x000fc800078efcff */
[----:B------:R-:W-:Y:S02]  /*15050*/  LOP3.LUT R23, R23, 0xfffffeff, RZ, 0xc0, !PT ;  /* 0xfffffeff17177812 */ /* 0x000fe400078ec0ff */
[----:B------:R-:W-:-:S04]  /*15060*/  MOV R11, R14 ;  /* 0x0000000e000b7202 */ /* 0x000fc80000000f00 */
[----:B------:R-:W-:Y:S01]  /*15070*/  @!P2 LEA R13, P1, R20, R11, 0x1 ;  /* 0x0000000b140da211 */ /* 0x000fe200078208ff */
[----:B------:R-:W-:-:S04]  /*15080*/  IMAD.MOV.U32 R11, RZ, RZ, 0x181f ;  /* 0x0000181fff0b7424 */ /* 0x000fc800078e00ff */
[----:B------:R-:W-:Y:S02]  /*15090*/  @!P2 IMAD.X R12, RZ, RZ, R2, P1 ;  /* 0x000000ffff0ca224 */ /* 0x000fe400008e0602 */
[----:B------:R-:W-:Y:S02]  /*150a0*/  @!P2 IMAD.MOV.U32 R2, RZ, RZ, R13 ;  /* 0x000000ffff02a224 */ /* 0x000fe400078e000d */
[----:B------:R-:W-:Y:S01]  /*150b0*/  @!P2 IMAD.MOV.U32 R3, RZ, RZ, R12 ;  /* 0x000000ffff03a224 */ /* 0x000fe200078e000c */
[----:B------:R-:W-:Y:S01]  /*150c0*/  MOV R12, 0x4 ;  /* 0x00000004000c7802 */ /* 0x000fe20000000f00 */
[----:B------:R-:W-:-:S03]  /*150d0*/  IMAD.MOV.U32 R13, RZ, RZ, R4 ;  /* 0x000000ffff0d7224 */ /* 0x000fc600078e0004 */
[----:B------:R-:W-:Y:S01]  /*150e0*/  @!PT LDS RZ, [RZ] ;  /* 0x00000000fffff984 */ /* 0x000fe20000000800 */
[----:B------:R-:W-:Y:S01]  /*150f0*/  @!PT LDS RZ, [RZ] ;  /* 0x00000000fffff984 */ /* 0x000fe20000000800 */
[----:B------:R-:W-:Y:S01]  /*15100*/  @!PT LDS RZ, [RZ] ;  /* 0x00000000fffff984 */ /* 0x000fe20000000800 */
[----:B------:R0:W-:Y:S04]  /*15110*/  @!P2 LDGSTS.E.BYPASS.LTC128B.128 [R26+0x19c00], desc[UR36][R2.64], !P0 ;  /* 0x19c00000021aafae */ /* 0x0001e8000c101d64 */
[----:B0-----:R-:W-:Y:S05]  /*15120*/  WARPSYNC.COLLECTIVE R15, `(.L_x_5830) ;  /* 0x000000000f087348 */ /* 0x001fea0003c00000 */
[----:B------:R1:W2:Y:S02]  /*15130*/  SHFL.IDX P6, R14, R13, R12, R11 ;  /* 0x0000000c0d0e7389 */ /* 0x0002a400000c000b */
[----:B012---:R-:W-:Y:S01]  /*15140*/  ENDCOLLECTIVE ;  /* 0x000000000000791b */ /* 0x007fe20003800000 */
.L_x_5830:
[----:B------:R-:W-:-:S05]  /*15150*/  VIADD R2, R17, 0x40 ;  /* 0x0000004011027836 */ /* 0x000fca0000000000 */
[----:B------:R-:W-:Y:S01]  /*15160*/  ISETP.GE.AND P2, PT, R2, R5, PT ;  /* 0x000000050200720c */ /* 0x000fe20003f46270 */
[----:B------:R-:W-:Y:S02]  /*15170*/  IMAD.MOV.U32 R13, RZ, RZ, R0 ;  /* 0x000000ffff0d7224 */ /* 0x000fe400078e0000 */
[----:B------:R-:W-:-:S10]  /*15180*/  IMAD.MOV.U32 R2, RZ, RZ, R14 ;  /* 0x000000ffff027224 */ /* 0x000fd400078e000e */
[----:B------:R-:W-:Y:S05]  /*15190*/  WARPSYNC.COLLECTIVE R15, `(.L_x_5831) ;  /* 0x000000000f087348 */ /* 0x000fea0003c00000 */
[----:B------:R0:W1:Y:S02]  /*151a0*/  SHFL.IDX P6, R14, R13, R12, R11 ;  /* 0x0000000c0d0e7389 */ /* 0x00006400000c000b */
[----:B01----:R-:W-:Y:S01]  /*151b0*/  ENDCOLLECTIVE ;  /* 0x000000000000791b */ /* 0x003fe20003800000 */
.L_x_5831:
[----:B------:R-:W-:-:S04]  /*151c0*/  @P2 LOP3.LUT R23, R23, 0x100, RZ, 0xfc, !PT ;  /* 0x0000010017172812 */ /* 0x000fc800078efcff */
[----:B------:R-:W-:Y:S01]  /*151d0*/  LOP3.LUT R23, R23, 0xffffff7f, RZ, 0xc0, !PT ;  /* 0xffffff7f17177812 */ /* 0x000fe200078ec0ff */
[----:B------:R-:W-:Y:S02]  /*151e0*/  IMAD.MOV.U32 R13, RZ, RZ, R4 ;  /* 0x000000ffff0d7224 */ /* 0x000fe400078e0004 */
[----:B------:R-:W-:Y:S02]  /*151f0*/  IMAD.MOV.U32 R12, RZ, RZ, 0x5 ;  /* 0x00000005ff0c7424 */ /* 0x000fe400078e00ff */
[----:B------:R-:W-:-:S05]  /*15200*/  IMAD.MOV.U32 R11, RZ, RZ, R14 ;  /* 0x000000ffff0b7224 */ /* 0x000fca00078e000e */
[----:B------:R-:W-:-:S05]  /*15210*/  @!P2 LEA R14, P1, R20, R11, 0x1 ;  /* 0x0000000b140ea211 */ /* 0x000fca00078208ff */
[----:B------:R-:W-:Y:S01]  /*15220*/  @!P2 IMAD.X R11, RZ, RZ, R2, P1 ;  /* 0x000000ffff0ba224 */ /* 0x000fe200008e0602 */
[----:B------:R-:W-:-:S03]  /*15230*/  @!P2 MOV R2, R14 ;  /* 0x0000000e0002a202 */ /* 0x000fc60000000f00 */
[----:B------:R-:W-:Y:S02]  /*15240*/  @!P2 IMAD.MOV.U32 R3, RZ, RZ, R11 ;  /* 0x000000ffff03a224 */ /* 0x000fe400078e000b */
[----:B------:R-:W-:-:S03]  /*15250*/  IMAD.MOV.U32 R11, RZ, RZ, 0x181f ;  /* 0x0000181fff0b7424 */ /* 0x000fc600078e00ff */
[----:B------:R-:W-:Y:S01]  /*15260*/  @!PT LDS RZ, [RZ] ;  /* 0x00000000fffff984 */ /* 0x000fe20000000800 */
[----:B------:R-:W-:Y:S01]  /*15270*/  @!PT LDS RZ, [RZ] ;  /* 0x00000000fffff984 */ /* 0x000fe20000000800 */
[----:B------:R-:W-:Y:S01]  /*15280*/  @!PT LDS RZ, [RZ] ;  /* 0x00000000fffff984 */ /* 0x000fe20000000800 */
[----:B------:R0:W-:Y:S04]  /*15290*/  @!P2 LDGSTS.E.BYPASS.LTC128B.128 [R26+0x1a400], desc[UR36][R2.64], !P0 ;  /* 0x1a400000021aafae */ /* 0x0001e8000c101d64 */
[----:B0-----:R-:W-:Y:S05]  /*152a0*/  WARPSYNC.COLLECTIVE R15, `(.L_x_5832) ;  /* 0x000000000f087348 */ /* 0x001fea0003c00000 */
[----:B------:R1:W2:Y:S02]  /*152b0*/  SHFL.IDX P6, R14, R13, R12, R11 ;  /* 0x0000000c0d0e7389 */ /* 0x0002a400000c000b */
[----:B012---:R-:W-:Y:S01]  /*152c0*/  ENDCOLLECTIVE ;  /* 0x000000000000791b */ /* 0x007fe20003800000 */
.L_x_5832:
[----:B------:R-:W-:-:S05]  /*152d0*/  VIADD R2, R17, 0x50 ;  /* 0x0000005011027836 */ /* 0x000fca0000000000 */
[----:B------:R-:W-:Y:S01]  /*152e0*/  ISETP.GE.AND P2, PT, R2, R5, PT ;  /* 0x000000050200720c */ /* 0x000fe20003f46270 */
[----:B------:R-:W-:Y:S01]  /*152f0*/  IMAD.MOV.U32 R13, RZ, RZ, R0 ;  /* 0x000000ffff0d7224 */ /* 0x000fe200078e0000 */
[----:B------:R-:W-:-:S11]  /*15300*/  MOV R7, R14 ;  /* 0x0000000e00077202 */ /* 0x000fd60000000f00 */
[----:B------:R-:W-:Y:S05]  /*15310*/  WARPSYNC.COLLECTIVE R15, `(.L_x_5833) ;  /* 0x000000000f087348 */ /* 0x000fea0003c00000 */
[----:B------:R0:W1:Y:S02]  /*15320*/  SHFL.IDX P6, R14, R13, R12, R11 ;  /* 0x0000000c0d0e7389 */ /* 0x00006400000c000b */
[----:B01----:R-:W-:Y:S01]  /*15330*/  ENDCOLLECTIVE ;  /* 0x000000000000791b */ /* 0x003fe20003800000 */
.L_x_5833:
[----:B------:R-:W-:-:S04]  /*15340*/  @P2 LOP3.LUT R23, R23, 0x80, RZ, 0xfc, !PT ;  /* 0x0000008017172812 */ /* 0x000fc800078efcff */
[----:B------:R-:W-:Y:S02]  /*15350*/  LOP3.LUT R23, R23, 0xffffffbf, RZ, 0xc0, !PT ;  /* 0xffffffbf17177812 */ /* 0x000fe400078ec0ff */
[----:B------:R-:W-:Y:S01]  /*15360*/  MOV R13, R4 ;  /* 0x00000004000d7202 */ /* 0x000fe20000000f00 */
[----:B------:R-:W-:Y:S02]  /*15370*/  IMAD.MOV.U32 R12, RZ, RZ, 0x6 ;  /* 0x00000006ff0c7424 */ /* 0x000fe400078e00ff */
[----:B------:R-:W-:-:S07]  /*15380*/  IMAD.MOV.U32 R8, RZ, RZ, R14 ;  /* 0x000000ffff087224 */ /* 0x000fce00078e000e */
[----:B------:R-:W-:Y:S05]  /*15390*/  WARPSYNC.COLLECTIVE R15, `(.L_x_5834) ;  /* 0x000000000f087348 */ /* 0x000fea0003c00000 */
[----:B------:R0:W1:Y:S02]  /*153a0*/  SHFL.IDX P6, R14, R13, R12, R11 ;  /* 0x0000000c0d0e7389 */ /* 0x00006400000c000b */
[----:B01----:R-:W-:Y:S01]  /*153b0*/  ENDCOLLECTIVE ;  /* 0x000000000000791b */ /* 0x003fe20003800000 */
.L_x_5834:
        /* <DEDUP_REMOVED lines=10> */
[----:B------:R-:W-:Y:S01]  /*15460*/  ISETP.GE.AND P2, PT, R8, R5, PT ;  /* 0x000000050800720c */ /* 0x000fe20003f46270 */
[----:B0-----:R-:W-:-:S12]  /*15470*/  IMAD.MOV.U32 R2, RZ, RZ, R14 ;  /* 0x000000ffff027224 */ /* 0x001fd800078e000e */
[----:B------:R-:W-:Y:S05]  /*15480*/  WARPSYNC.COLLECTIVE R15, `(.L_x_5835) ;  /* 0x000000000f087348 */ /* 0x000fea0003c00000 */
[----:B------:R0:W1:Y:S02]  /*15490*/  SHFL.IDX P6, R14, R13, R12, R11 ;  /* 0x0000000c0d0e7389 */ /* 0x00006400000c000b */
[----:B01----:R-:W-:Y:S01]  /*154a0*/  ENDCOLLECTIVE ;  /* 0x000000000000791b */ /* 0x003fe20003800000 */
.L_x_5835:
[----:B------:R-:W-:Y:S01]  /*154b0*/  @P2 LOP3.LUT R23, R23, 0x40, RZ, 0xfc, !PT ;  /* 0x0000004017172812 */ /* 0x000fe200078efcff */
[----:B------:R-:W-:Y:S02]  /*154c0*/  IMAD.MOV.U32 R13, RZ, RZ, R4 ;  /* 0x000000ffff0d7224 */ /* 0x000fe400078e0004 */
[----:B------:R-:W-:Y:S02]  /*154d0*/  IMAD.MOV.U32 R12, RZ, RZ, 0x7 ;  /* 0x00000007ff0c7424 */ /* 0x000fe400078e00ff */
[----:B------:R-:W-:-:S07]  /*154e0*/  IMAD.MOV.U32 R6, RZ, RZ, R14 ;  /* 0x000000ffff067224 */ /* 0x000fce00078e000e */
[----:B------:R-:W-:Y:S05]  /*154f0*/  WARPSYNC.COLLECTIVE R15, `(.L_x_5836) ;  /* 0x000000000f087348 */ /* 0x000fea0003c00000 */
[----:B------:R0:W1:Y:S02]  /*15500*/  SHFL.IDX P6, R14, R13, R12, R11 ;  /* 0x0000000c0d0e7389 */ /* 0x00006400000c000b */
[----:B01----:R-:W-:Y:S01]  /*15510*/  ENDCOLLECTIVE ;  /* 0x000000000000791b */ /* 0x003fe20003800000 */
.L_x_5836:
        /* <DEDUP_REMOVED lines=13> */
.L_x_5837:
[----:B------:R-:W-:Y:S01]  /*155f0*/  IMAD.MOV.U32 R0, RZ, RZ, R14 ;  /* 0x000000ffff007224 */ /* 0x000fe200078e000e */
[----:B------:R-:W-:Y:S06]  /*15600*/  BRA `(.L_x_5838) ;  /* 0xffffffb000cc7947 */ /* 0x000fec000383ffff */
.L_x_5746:
        /* <DEDUP_REMOVED lines=8> */
.L_x_5840:
[----:B------:R-:W-:Y:S05]  /*15690*/  BSYNC B0 ;  /* 0x0000000000007941 */ /* 0x000fea0003800000 */
.L_x_5839:
        /* <DEDUP_REMOVED lines=9> */
.L_x_5841:
[----:B------:R-:W-:Y:S02]  /*15730*/  IMAD.MOV.U32 R13, RZ, RZ, R4 ;  /* 0x000000ffff0d7224 */ /* 0x000fe400078e0004 */
[----:B------:R-:W-:Y:S01]  /*15740*/  IMAD.MOV.U32 R12, RZ, RZ, 0x1 ;  /* 0x00000001ff0c7424 */ /* 0x000fe200078e00ff */
[----:B------:R-:W-:-:S13]  /*15750*/  @!P5 LEA R5, P0, R8, R14, 0x1 ;  /* 0x0000000e0805d211 */ /* 0x000fda00078008ff */
[----:B------:R-:W-:Y:S05]  /*15760*/  WARPSYNC.COLLECTIVE R15, `(.L_x_5842) ;  /* 0x000000000f087348 */ /* 0x000fea0003c00000 */
[----:B------:R0:W1:Y:S02]  /*15770*/  SHFL.IDX P6, R14, R13, R12, R11 ;  /* 0x0000000c0d0e7389 */ /* 0x00006400000c000b */
[----:B01----:R-:W-:Y:S01]  /*15780*/  ENDCOLLECTIVE ;  /* 0x000000000000791b */ /* 0x003fe20003800000 */
.L_x_5842:
[----:B------:R-:W-:Y:S01]  /*15790*/  @!P5 IMAD.X R3, RZ, RZ, R2, P0 ;  /* 0x000000ffff03d224 */ /* 0x000fe200000e0602 */
[----:B------:R-:W-:-:S05]  /*157a0*/  @!P5 MOV R2, R5 ;  /* 0x000000050002d202 */ /* 0x000fca0000000f00 */
        /* <DEDUP_REMOVED lines=13> */
.L_x_5843:
[----:B------:R-:W-:Y:S02]  /*15880*/  IMAD.MOV.U32 R13, RZ, RZ, R4 ;  /* 0x000000ffff0d7224 */ /* 0x000fe400078e0004 */
[----:B------:R-:W-:Y:S01]  /*15890*/  IMAD.MOV.U32 R12, RZ, RZ, 0x2 ;  /* 0x00000002ff0c7424 */ /* 0x000fe200078e00ff */
[----:B------:R-:W-:-:S13]  /*158a0*/  LOP3.LUT P6, RZ, R23, 0x1000, RZ, 0xc0, !PT ;  /* 0x0000100017ff7812 */ /* 0x000fda00078cc0ff */
[----:B------:R-:W-:-:S04]  /*158b0*/  @!P6 LEA R6, P0, R8, R14, 0x1 ;  /* 0x0000000e0806e211 */ /* 0x000fc800078008ff */
[----:B------:R-:W-:Y:S01]  /*158c0*/  @!P6 MOV R2, R6 ;  /* 0x000000060002e202 */ /* 0x000fe20000000f00 */
[----:B------:R-:W-:-:S04]  /*158d0*/  @!P6 IMAD.X R7, RZ, RZ, R5, P0 ;  /* 0x000000ffff07e224 */ /* 0x000fc800000e0605 */
        /* <DEDUP_REMOVED lines=11> */
.L_x_5844:
[----:B------:R-:W-:Y:S02]  /*15990*/  IMAD.MOV.U32 R13, RZ, RZ, R0 ;  /* 0x000000ffff0d7224 */ /* 0x000fe400078e0000 */
[----:B------:R-:W-:-:S07]  /*159a0*/  IMAD.MOV.U32 R5, RZ, RZ, R14 ;  /* 0x000000ffff057224 */ /* 0x000fce00078e000e */
[----:B------:R-:W-:Y:S05]  /*159b0*/  WARPSYNC.COLLECTIVE R15, `(.L_x_5845) ;  /* 0x000000000f087348 */ /* 0x000fea0003c00000 */
[----:B------:R0:W1:Y:S02]  /*159c0*/  SHFL.IDX P6, R14, R13, R12, R11 ;  /* 0x0000000c0d0e7389 */ /* 0x00006400000c000b */
[----:B01----:R-:W-:Y:S01]  /*159d0*/  ENDCOLLECTIVE ;  /* 0x000000000000791b */ /* 0x003fe20003800000 */
.L_x_5845:
[----:B------:R-:W-:Y:S02]  /*159e0*/  IMAD.MOV.U32 R13, RZ, RZ, R4 ;  /* 0x000000ffff0d7224 */ /* 0x000fe400078e0004 */
[----:B------:R-:W-:Y:S01]  /*159f0*/  IMAD.MOV.U32 R12, RZ, RZ, 0x3 ;  /* 0x00000003ff0c7424 */ /* 0x000fe200078e00ff */
[----:B------:R-:W-:-:S13]  /*15a00*/  @!P5 LEA R6, P0, R8, R14, 0x1 ;  /* 0x0000000e0806d211 */ /* 0x000fda00078008ff */
[----:B------:R-:W-:Y:S05]  /*15a10*/  WARPSYNC.COLLECTIVE R15, `(.L_x_5846) ;  /* 0x000000000f087348 */ /* 0x000fea0003c00000 */
[----:B------:R0:W1:Y:S02]  /*15a20*/  SHFL.IDX P6, R14, R13, R12, R11 ;  /* 0x0000000c0d0e7389 */ /* 0x00006400000c000b */
[----:B01----:R-:W-:Y:S01]  /*15a30*/  ENDCOLLECTIVE ;  /* 0x000000000000791b */ /* 0x003fe20003800000 */
.L_x_5846:
[----:B------:R-:W-:Y:S01]  /*15a40*/  @!P5 IADD3.X R7, RZ, R5, RZ, P0, !PT ;  /* 0x00000005ff07d210 */ /* 0x000fe200007fe4ff */
[----:B------:R-:W-:-:S04]  /*15a50*/  @!P5 IMAD.MOV.U32 R2, RZ, RZ, R6 ;  /* 0x000000ffff02d224 */ /* 0x000fc800078e0006 */
[----:B------:R-:W-:-:S05]  /*15a60*/  @!P5 IMAD.MOV.U32 R3, RZ, RZ, R7 ;  /* 0x000000ffff03d224 */ /* 0x000fca00078e0007 */
[----:B------:R-:W-:Y:S01]  /*15a70*/  @!PT LDS RZ, [RZ] ;  /* 0x00000000fffff984 */ /* 0x000fe20000000800 */
[----:B------:R-:W-:Y:S01]  /*15a80*/  @!PT LDS RZ, [RZ] ;  /* 0x00000000fffff984 */ /* 0x000fe20000000800 */
[----:B------:R-:W-:Y:S01]  /*15a90*/  @!PT LDS RZ, [RZ] ;  /* 0x00000000fffff984 */ /* 0x000fe20000000800 */
[----:B------:R0:W-:Y:S01]  /*15aa0*/  @!P5 LDGSTS.E.BYPASS.LTC128B.128 [R26+0x23400], desc[UR36][R2.64], !P4 ;  /* 0x23400000021adfae */ /* 0x0001e2000e101d64 */
[----:B------:R-:W-:-:S03]  /*15ab0*/  MOV R13, R0 ;  /* 0x00000000000d7202 */ /* 0x000fc60000000f00 */
        /* <DEDUP_REMOVED lines=8> */
.L_x_5847:
        /* <DEDUP_REMOVED lines=17> */
.L_x_5848:
[----:B------:R-:W-:Y:S01]  /*15c50*/  IMAD.MOV.U32 R13, RZ, RZ, R0 ;  /* 0x000000ffff0d7224 */ /* 0x000fe200078e0000 */
[----:B------:R-:W-:-:S07]  /*15c60*/  MOV R5, R14 ;  /* 0x0000000e00057202 */ /* 0x000fce0000000f00 */
[----:B------:R-:W-:Y:S05]  /*15c70*/  WARPSYNC.COLLECTIVE R15, `(.L_x_5849) ;  /* 0x000000000f087348 */ /* 0x000fea0003c00000 */
[----:B------:R0:W1:Y:S02]  /*15c80*/  SHFL.IDX P6, R14, R13, R12, R11 ;  /* 0x0000000c0d0e7389 */ /* 0x00006400000c000b */
[----:B01----:R-:W-:Y:S01]  /*15c90*/  ENDCOLLECTIVE ;  /* 0x000000000000791b */ /* 0x003fe20003800000 */
.L_x_5849:
[----:B------:R-:W-:Y:S01]  /*15ca0*/  IMAD.MOV.U32 R13, RZ, RZ, R4 ;  /* 0x000000ffff0d7224 */ /* 0x000fe200078e0004 */
[----:B------:R-:W-:Y:S02]  /*15cb0*/  MOV R12, 0x5 ;  /* 0x00000005000c7802 */ /* 0x000fe40000000f00 */
[----:B------:R-:W-:-:S13]  /*15cc0*/  @!P5 LEA R6, P0, R8, R14, 0x1 ;  /* 0x0000000e0806d211 */ /* 0x000fda00078008ff */
[----:B------:R-:W-:Y:S05]  /*15cd0*/  WARPSYNC.COLLECTIVE R15, `(.L_x_5850) ;  /* 0x000000000f087348 */ /* 0x000fea0003c00000 */
[----:B------:R0:W1:Y:S02]  /*15ce0*/  SHFL.IDX P6, R14, R13, R12, R11 ;  /* 0x0000000c0d0e7389 */ /* 0x00006400000c000b */
[----:B01----:R-:W-:Y:S01]  /*15cf0*/  ENDCOLLECTIVE ;  /* 0x000000000000791b */ /* 0x003fe20003800000 */
.L_x_5850:
[----:B------:R-:W-:Y:S02]  /*15d00*/  @!P5 IMAD.X R7, RZ, RZ, R5, P0 ;  /* 0x000000ffff07d224 */ /* 0x000fe400000e0605 */
[----:B------:R-:W-:Y:S02]  /*15d10*/  @!P5 IMAD.MOV.U32 R2, RZ, RZ, R6 ;  /* 0x000000ffff02d224 */ /* 0x000fe400078e0006 */
[----:B------:R-:W-:-:S05]  /*15d20*/  @!P5 IMAD.MOV.U32 R3, RZ, RZ, R7 ;  /* 0x000000ffff03d224 */ /* 0x000fca00078e0007 */
        /* <DEDUP_REMOVED lines=13> */
.L_x_5851:
        /* <DEDUP_REMOVED lines=17> */
.L_x_5852:
[----:B------:R-:W-:Y:S02]  /*15f10*/  IMAD.MOV.U32 R13, RZ, RZ, R0 ;  /* 0x000000ffff0d7224 */ /* 0x000fe400078e0000 */
[----:B------:R-:W-:-:S07]  /*15f20*/  IMAD.MOV.U32 R5, RZ, RZ, R14 ;  /* 0x000000ffff057224 */ /* 0x000fce00078e000e */
[----:B------:R-:W-:Y:S05]  /*15f30*/  WARPSYNC.COLLECTIVE R15, `(.L_x_5853) ;  /* 0x000000000f087348 */ /* 0x000fea0003c00000 */
[----:B------:R0:W1:Y:S02]  /*15f40*/  SHFL.IDX P6, R14, R13, R12, R11 ;  /* 0x0000000c0d0e7389 */ /* 0x00006400000c000b */
[----:B01----:R-:W-:Y:S01]  /*15f50*/  ENDCOLLECTIVE ;  /* 0x000000000000791b */ /* 0x003fe20003800000 */
.L_x_5853:
[----:B------:R-:W-:Y:S02]  /*15f60*/  IMAD.MOV.U32 R13, RZ, RZ, R4 ;  /* 0x000000ffff0d7224 */ /* 0x000fe400078e0004 */
[----:B------:R-:W-:Y:S01]  /*15f70*/  IMAD.MOV.U32 R12, RZ, RZ, 0x7 ;  /* 0x00000007ff0c7424 */ /* 0x000fe200078e00ff */
[----:B------:R-:W-:-:S13]  /*15f80*/  @!P5 LEA R6, P0, R8, R14, 0x1 ;  /* 0x0000000e0806d211 */ /* 0x000fda00078008ff */
[----:B------:R-:W-:Y:S05]  /*15f90*/  WARPSYNC.COLLECTIVE R15, `(.L_x_5854) ;  /* 0x000000000f087348 */ /* 0x000fea0003c00000 */
[----:B------:R0:W1:Y:S02]  /*15fa0*/  SHFL.IDX P6, R14, R13, R12, R11 ;  /* 0x0000000c0d0e7389 */ /* 0x00006400000c000b */
[----:B01----:R-:W-:Y:S01]  /*15fb0*/  ENDCOLLECTIVE ;  /* 0x000000000000791b */ /* 0x003fe20003800000 */
.L_x_5854:
[----:B------:R-:W-:Y:S02]  /*15fc0*/  @!P5 IMAD.X R7, RZ, RZ, R5, P0 ;  /* 0x000000ffff07d224 */ /* 0x000fe400000e0605 */
[----:B------:R-:W-:-:S03]  /*15fd0*/  @!P5 IMAD.MOV.U32 R2, RZ, RZ, R6 ;  /* 0x000000ffff02d224 */ /* 0x000fc600078e0006 */
[----:B------:R-:W-:-:S05]  /*15fe0*/  @!P5 MOV R3, R7 ;  /* 0x000000070003d202 */ /* 0x000fca0000000f00 */
        /* <DEDUP_REMOVED lines=12> */
.L_x_5855:
[----:B------:R-:W-:Y:S05]  /*160b0*/  BRA `(.L_x_5856) ;  /* 0xffffffb400087947 */ /* 0x000fea000383ffff */
.L_x_5751:
[----:B0-----:R0:W2:Y:S02]  /*160c0*/  SYNCS.PHASECHK.TRANS64.TRYWAIT P0, [R22+URZ+0x32420], R3 ;  /* 0x03242003160075a7 */ /* 0x0010a4000800017f */
[----:B--2---:R-:W-:Y:S05]  /*160d0*/  @!P0 NANOSLEEP.SYNCS 0x989680 ;  /* 0x009896800000895d */ /* 0x004fea0003900000 */
[----:B------:R-:W2:Y:S02]  /*160e0*/  @!P0 SYNCS.PHASECHK.TRANS64 P0, [R22+URZ+0x32420], R3 ;  /* 0x03242003160085a7 */ /* 0x000ea4000800007f */
[----:B--2---:R-:W-:Y:S05]  /*160f0*/  @!P0 BRA `(.L_x_5751) ;  /* 0xfffffffc00f08947 */ /* 0x004fea000383ffff */
[----:B------:R-:W-:Y:S05]  /*16100*/  BRA `(.L_x_5857) ;  /* 0xffffffb400787947 */ /* 0x000fea000383ffff */
.L_x_5754:
[----:B--2---:R2:W3:Y:S02]  /*16110*/  SYNCS.PHASECHK.TRANS64.TRYWAIT P0, [R25+URZ+0x32460], R0 ;  /* 0x03246000190075a7 */ /* 0x0044e4000800017f */
[----:B---3--:R-:W-:Y:S05]  /*16120*/  @!P0 NANOSLEEP.SYNCS 0x989680 ;  /* 0x009896800000895d */ /* 0x008fea0003900000 */
[----:B------:R-:W3:Y:S02]  /*16130*/  @!P0 SYNCS.PHASECHK.TRANS64 P0, [R25+URZ+0x32460], R0 ;  /* 0x03246000190085a7 */ /* 0x000ee4000800007f */
[----:B---3--:R-:W-:Y:S05]  /*16140*/  @!P0 BRA `(.L_x_5754) ;  /* 0xfffffffc00f08947 */ /* 0x008fea000383ffff */
[----:B------:R-:W-:Y:S05]  /*16150*/  BRA `(.L_x_5858) ;  /* 0xffffffb400847947 */ /* 0x000fea000383ffff */
.L_x_5755:
        /* <DEDUP_REMOVED lines=8> */
.L_x_5860:
[----:B------:R-:W-:Y:S05]  /*161e0*/  BSYNC B0 ;  /* 0x0000000000007941 */ /* 0x000fea0003800000 */
.L_x_5859:
[----:B------:R-:W0:Y:S01]  /*161f0*/  S2R R8, SR_TID.X ;  /* 0x0000000000087919 */ /* 0x000e220000002100 */
[----:B------:R-:W-:Y:S01]  /*16200*/  IMAD.MOV.U32 R13, RZ, RZ, R5 ;  /* 0x000000ffff0d7224 */ /* 0x000fe200078e0005 */
[----:B------:R-:W-:Y:S01]  /*16210*/  MOV R11, 0x181f ;  /* 0x0000181f000b7802 */ /* 0x000fe20000000f00 */
[----:B------:R-:W-:Y:S01]  /*16220*/  IMAD.MOV.U32 R12, RZ, RZ, RZ ;  /* 0x000000ffff0c7224 */ /* 0x000fe200078e00ff */
        /* <DEDUP_REMOVED lines=8> */
.L_x_5861:
[----:B------:R-:W-:Y:S02]  /*162b0*/  ISETP.LT.OR P3, PT, R31, 0x1, !P1 ;  /* 0x000000011f00780c */ /* 0x000fe40004f61670 */
        /* <DEDUP_REMOVED lines=9> */
.L_x_5862:
        /* <DEDUP_REMOVED lines=17> */
.L_x_5863:
[----:B------:R-:W-:Y:S01]  /*16460*/  IMAD.MOV.U32 R13, RZ, RZ, R6 ;  /* 0x000000ffff0d7224 */ /* 0x000fe200078e0006 */
[----:B------:R-:W-:Y:S02]  /*16470*/  MOV R12, 0x2 ;  /* 0x00000002000c7802 */ /* 0x000fe40000000f00 */
[----:B------:R-:W-:-:S13]  /*16480*/  IADD3 R2, P3, R14, R0, RZ ;  /* 0x000000000e027210 */ /* 0x000fda0007f7e0ff */
[----:B------:R-:W-:Y:S05]  /*16490*/  WARPSYNC.COLLECTIVE R15, `(.L_x_5864) ;  /* 0x000000000f087348 */ /* 0x000fea0003c00000 */
[----:B------:R0:W1:Y:S02]  /*164a0*/  SHFL.IDX P6, R14, R13, R12, R11 ;  /* 0x0000000c0d0e7389 */ /* 0x00006400000c000b */
[----:B01----:R-:W-:Y:S01]  /*164b0*/  ENDCOLLECTIVE ;  /* 0x000000000000791b */ /* 0x003fe20003800000 */
.L_x_5864:
        /* <DEDUP_REMOVED lines=17> */
.L_x_5865:
[----:B------:R-:W-:Y:S02]  /*165d0*/  IMAD.MOV.U32 R13, RZ, RZ, R6 ;  /* 0x000000ffff0d7224 */ /* 0x000fe400078e0006 */
[----:B------:R-:W-:Y:S01]  /*165e0*/  IMAD.MOV.U32 R12, RZ, RZ, 0x3 ;  /* 0x00000003ff0c7424 */ /* 0x000fe200078e00ff */
[----:B------:R-:W-:-:S13]  /*165f0*/  IADD3 R2, P3, R14, R0, RZ ;  /* 0x000000000e027210 */ /* 0x000fda0007f7e0ff */
[----:B------:R-:W-:Y:S05]  /*16600*/  WARPSYNC.COLLECTIVE R15, `(.L_x_5866) ;  /* 0x000000000f087348 */ /* 0x000fea0003c00000 */
[----:B------:R0:W1:Y:S02]  /*16610*/  SHFL.IDX P6, R14, R13, R12, R11 ;  /* 0x0000000c0d0e7389 */ /* 0x00006400000c000b */
[----:B01----:R-:W-:Y:S01]  /*16620*/  ENDCOLLECTIVE ;  /* 0x000000000000791b */ /* 0x003fe20003800000 */
.L_x_5866:
        /* <DEDUP_REMOVED lines=17> */
.L_x_5867:
[----:B------:R-:W-:Y:S02]  /*16740*/  IMAD.MOV.U32 R13, RZ, RZ, R6 ;  /* 0x000000ffff0d7224 */ /* 0x000fe400078e0006 */
[----:B------:R-:W-:Y:S01]  /*16750*/  IMAD.MOV.U32 R12, RZ, RZ, 0x4 ;  /* 0x00000004ff0c7424 */ /* 0x000fe200078e00ff */
[----:B------:R-:W-:-:S13]  /*16760*/  IADD3 R2, P3, R14, R0, RZ ;  /* 0x000000000e027210 */ /* 0x000fda0007f7e0ff */
[----:B------:R-:W-:Y:S05]  /*16770*/  WARPSYNC.COLLECTIVE R15, `(.L_x_5868) ;  /* 0x000000000f087348 */ /* 0x000fea0003c00000 */
[----:B------:R0:W1:Y:S02]  /*16780*/  SHFL.IDX P6, R14, R13, R12, R11 ;  /* 0x0000000c0d0e7389 */ /* 0x00006400000c000b */
[----:B01----:R-:W-:Y:S01]  /*16790*/  ENDCOLLECTIVE ;  /* 0x000000000000791b */ /* 0x003fe20003800000 */
.L_x_5868:
        /* <DEDUP_REMOVED lines=17> */
.L_x_5869:
[----:B------:R-:W-:Y:S02]  /*168b0*/  IMAD.MOV.U32 R13, RZ, RZ, R6 ;  /* 0x000000ffff0d7224 */ /* 0x000fe400078e0006 */
[----:B------:R-:W-:Y:S01]  /*168c0*/  IMAD.MOV.U32 R12, RZ, RZ, 0x5 ;  /* 0x00000005ff0c7424 */ /* 0x000fe200078e00ff */
[----:B------:R-:W-:-:S13]  /*168d0*/  IADD3 R2, P3, R14, R0, RZ ;  /* 0x000000000e027210 */ /* 0x000fda0007f7e0ff */
[----:B------:R-:W-:Y:S05]  /*168e0*/  WARPSYNC.COLLECTIVE R15, `(.L_x_5870) ;  /* 0x000000000f087348 */ /* 0x000fea0003c00000 */
[----:B------:R0:W1:Y:S02]  /*168f0*/  SHFL.IDX P6, R14, R13, R12, R11 ;  /* 0x0000000c0d0e7389 */ /* 0x00006400000c000b */
[----:B01----:R-:W-:Y:S01]  /*16900*/  ENDCOLLECTIVE ;  /* 0x000000000000791b */ /* 0x003fe20003800000 */
.L_x_5870:
        /* <DEDUP_REMOVED lines=12> */
.L_x_5871:
        /* <DEDUP_REMOVED lines=9> */
.L_x_5762:
[----:B0-----:R0:W2:Y:S02]  /*16a60*/  SYNCS.PHASECHK.TRANS64.TRYWAIT P0, [R10+URZ+0x32440], R20 ;  /* 0x032440140a0075a7 */ /* 0x0010a4000800017f */
[----:B--2---:R-:W-:Y:S05]  /*16a70*/  @!P0 NANOSLEEP.SYNCS 0x989680 ;  /* 0x009896800000895d */ /* 0x004fea0003900000 */
[----:B------:R-:W2:Y:S02]  /*16a80*/  @!P0 SYNCS.PHASECHK.TRANS64 P0, [R10+URZ+0x32440], R20 ;  /* 0x032440140a0085a7 */ /* 0x000ea4000800007f */
[----:B--2---:R-:W-:Y:S05]  /*16a90*/  @!P0 BRA `(.L_x_5762) ;  /* 0xfffffffc00f08947 */ /* 0x004fea000383ffff */
[----:B------:R-:W-:Y:S05]  /*16aa0*/  BRA `(.L_x_5873) ;  /* 0xffffffb8000c7947 */ /* 0x000fea000383ffff */
.L_x_5763:
[----:B------:R-:W-:Y:S01]  /*16ab0*/  BSSY B1, `(.L_x_5874) ;  /* 0x0000008000017945 */ /* 0x000fe20003800000 */
[----:B------:R-:W-:Y:S01]  /*16ac0*/  MOV R13, R8 ;  /* 0x00000008000d7202 */ /* 0x000fe20000000f00 */
[----:B------:R-:W-:Y:S02]  /*16ad0*/  IMAD.MOV.U32 R12, RZ, RZ, RZ ;  /* 0x000000ffff0c7224 */ /* 0x000fe400078e00ff */
[----:B------:R-:W-:Y:S02]  /*16ae0*/  IMAD.MOV.U32 R11, RZ, RZ, 0x181f ;  /* 0x0000181fff0b7424 */ /* 0x000fe400078e00ff */
[----:B------:R-:W-:-:S07]  /*16af0*/  IMAD.MOV.U32 R15, RZ, RZ, -0x1 ;  /* 0xffffffffff0f7424 */ /* 0x000fce00078e00ff */
[----:B01----:R-:W-:Y:S05]  /*16b00*/  WARPSYNC.COLLECTIVE R15, `(.L_x_5875) ;  /* 0x000000000f087348 */ /* 0x003fea0003c00000 */
[----:B------:R2:W3:Y:S02]  /*16b10*/  SHFL.IDX P6, R14, R13, R12, R11 ;  /* 0x0000000c0d0e7389 */ /* 0x0004e400000c000b */
[----:B0123--:R-:W-:Y:S01]  /*16b20*/  ENDCOLLECTIVE ;  /* 0x000000000000791b */ /* 0x00ffe20003800000 */
.L_x_5875:
[----:B------:R-:W-:Y:S05]  /*16b30*/  BSYNC B1 ;  /* 0x0000000000017941 */ /* 0x000fea0003800000 */
.L_x_5874:
[----:B------:R-:W-:Y:S01]  /*16b40*/  IMAD.MOV.U32 R13, RZ, RZ, R6 ;  /* 0x000000ffff0d7224 */ /* 0x000fe200078e0006 */
[----:B------:R-:W-:Y:S01]  /*16b50*/  MOV R12, RZ ;  /* 0x000000ff000c7202 */ /* 0x000fe20000000f00 */
[----:B------:R-:W-:Y:S02]  /*16b60*/  IMAD.MOV.U32 R11, RZ, RZ, 0x181f ;  /* 0x0000181fff0b7424 */ /* 0x000fe400078e00ff */
[----:B------:R-:W-:Y:S02]  /*16b70*/  IMAD.MOV.U32 R15, RZ, RZ, -0x1 ;  /* 0xffffffffff0f7424 */ /* 0x000fe400078e00ff */
[----:B------:R-:W-:Y:S02]  /*16b80*/  IMAD.MOV.U32 R3, RZ, RZ, R14 ;  /* 0x000000ffff037224 */ /* 0x000fe400078e000e */
[----:B------:R-:W-:-:S07]  /*16b90*/  IMAD R7, R7, 0x2, R22 ;  /* 0x0000000207077824 */ /* 0x000fce00078e0216 */
[----:B------:R-:W-:Y:S05]  /*16ba0*/  WARPSYNC.COLLECTIVE R15, `(.L_x_5876) ;  /* 0x000000000f087348 */ /* 0x000fea0003c00000 */
[----:B------:R0:W1:Y:S02]  /*16bb0*/  SHFL.IDX P6, R14, R13, R12, R11 ;  /* 0x0000000c0d0e7389 */ /* 0x00006400000c000b */
[----:B01----:R-:W-:Y:S01]  /*16bc0*/  ENDCOLLECTIVE ;  /* 0x000000000000791b */ /* 0x003fe20003800000 */
.L_x_5876:
[----:B------:R-:W-:Y:S01]  /*16bd0*/  MOV R13, R8 ;  /* 0x00000008000d7202 */ /* 0x000fe20000000f00 */
[----:B------:R-:W-:Y:S02]  /*16be0*/  IMAD.MOV.U32 R12, RZ, RZ, 0x1 ;  /* 0x00000001ff0c7424 */ /* 0x000fe400078e00ff */
[----:B------:R-:W-:-:S07]  /*16bf0*/  IMAD.MOV.U32 R2, RZ, RZ, R14 ;  /* 0x000000ffff027224 */ /* 0x000fce00078e000e */
[----:B------:R-:W-:Y:S05]  /*16c00*/  WARPSYNC.COLLECTIVE R15, `(.L_x_5877) ;  /* 0x000000000f087348 */ /* 0x000fea0003c00000 */
[----:B------:R0:W1:Y:S02]  /*16c10*/  SHFL.IDX P6, R14, R13, R12, R11 ;  /* 0x0000000c0d0e7389 */ /* 0x00006400000c000b */
[----:B01----:R-:W-:Y:S01]  /*16c20*/  ENDCOLLECTIVE ;  /* 0x000000000000791b */ /* 0x003fe20003800000 */
.L_x_5877:
        /* <DEDUP_REMOVED lines=11> */
.L_x_5878:
[----:B------:R-:W-:Y:S01]  /*16ce0*/  MOV R13, R8 ;  /* 0x00000008000d7202 */ /* 0x000fe20000000f00 */
[----:B------:R-:W-:Y:S02]  /*16cf0*/  IMAD.MOV.U32 R12, RZ, RZ, 0x2 ;  /* 0x00000002ff0c7424 */ /* 0x000fe400078e00ff */
[----:B------:R-:W-:-:S07]  /*16d00*/  IMAD.MOV.U32 R2, RZ, RZ, R14 ;  /* 0x000000ffff027224 */ /* 0x000fce00078e000e */
[----:B------:R-:W-:Y:S05]  /*16d10*/  WARPSYNC.COLLECTIVE R15, `(.L_x_5879) ;  /* 0x000000000f087348 */ /* 0x000fea0003c00000 */
[----:B------:R0:W1:Y:S02]  /*16d20*/  SHFL.IDX P6, R14, R13, R12, R11 ;  /* 0x0000000c0d0e7389 */ /* 0x00006400000c000b */
[----:B01----:R-:W-:Y:S01]  /*16d30*/  ENDCOLLECTIVE ;  /* 0x000000000000791b */ /* 0x003fe20003800000 */
.L_x_5879:
        /* <DEDUP_REMOVED lines=11> */
.L_x_5880:
[----:B------:R-:W-:Y:S01]  /*16df0*/  MOV R13, R8 ;  /* 0x00000008000d7202 */ /* 0x000fe20000000f00 */
[----:B------:R-:W-:Y:S02]  /*16e00*/  IMAD.MOV.U32 R12, RZ, RZ, 0x3 ;  /* 0x00000003ff0c7424 */ /* 0x000fe400078e00ff */
[----:B------:R-:W-:-:S07]  /*16e10*/  IMAD.MOV.U32 R2, RZ, RZ, R14 ;  /* 0x000000ffff027224 */ /* 0x000fce00078e000e */
[----:B------:R-:W-:Y:S05]  /*16e20*/  WARPSYNC.COLLECTIVE R15, `(.L_x_5881) ;  /* 0x000000000f087348 */ /* 0x000fea0003c00000 */
[----:B------:R0:W1:Y:S02]  /*16e30*/  SHFL.IDX P6, R14, R13, R12, R11 ;  /* 0x0000000c0d0e7389 */ /* 0x00006400000c000b */
[----:B01----:R-:W-:Y:S01]  /*16e40*/  ENDCOLLECTIVE ;  /* 0x000000000000791b */ /* 0x003fe20003800000 */
.L_x_5881:
        /* <DEDUP_REMOVED lines=11> */
.L_x_5882:
[----:B------:R-:W-:Y:S01]  /*16f00*/  MOV R13, R8 ;  /* 0x00000008000d7202 */ /* 0x000fe20000000f00 */
[----:B------:R-:W-:Y:S02]  /*16f10*/  IMAD.MOV.U32 R12, RZ, RZ, 0x4 ;  /* 0x00000004ff0c7424 */ /* 0x000fe400078e00ff */
[----:B------:R-:W-:-:S07]  /*16f20*/  IMAD.MOV.U32 R2, RZ, RZ, R14 ;  /* 0x000000ffff027224 */ /* 0x000fce00078e000e */
[----:B------:R-:W-:Y:S05]  /*16f30*/  WARPSYNC.COLLECTIVE R15, `(.L_x_5883) ;  /* 0x000000000f087348 */ /* 0x000fea0003c00000 */
[----:B------:R0:W1:Y:S02]  /*16f40*/  SHFL.IDX P6, R14, R13, R12, R11 ;  /* 0x0000000c0d0e7389 */ /* 0x00006400000c000b */
[----:B01----:R-:W-:Y:S01]  /*16f50*/  ENDCOLLECTIVE ;  /* 0x000000000000791b */ /* 0x003fe20003800000 */
.L_x_5883:
        /* <DEDUP_REMOVED lines=11> */
.L_x_5884:
[----:B------:R-:W-:Y:S01]  /*17010*/  MOV R13, R8 ;  /* 0x00000008000d7202 */ /* 0x000fe20000000f00 */
[----:B------:R-:W-:Y:S02]  /*17020*/  IMAD.MOV.U32 R12, RZ, RZ, 0x5 ;  /* 0x00000005ff0c7424 */ /* 0x000fe400078e00ff */
[----:B------:R-:W-:-:S07]  /*17030*/  IMAD.MOV.U32 R2, RZ, RZ, R14 ;  /* 0x000000ffff027224 */ /* 0x000fce00078e000e */
[----:B------:R-:W-:Y:S05]  /*17040*/  WARPSYNC.COLLECTIVE R15, `(.L_x_5885) ;  /* 0x000000000f087348 */ /* 0x000fea0003c00000 */
[----:B------:R0:W1:Y:S02]  /*17050*/  SHFL.IDX P6, R14, R13, R12, R11 ;  /* 0x0000000c0d0e7389 */ /* 0x00006400000c000b */
[----:B01----:R-:W-:Y:S01]  /*17060*/  ENDCOLLECTIVE ;  /* 0x000000000000791b */ /* 0x003fe20003800000 */
.L_x_5885:
        /* <DEDUP_REMOVED lines=11> */
.L_x_5886:
[----:B------:R-:W-:Y:S05]  /*17120*/  BRA `(.L_x_5887) ;  /* 0xffffffb4003c7947 */ /* 0x000fea000383ffff */
.L_x_5768:
[----:B----4-:R4:W0:Y:S02]  /*17130*/  SYNCS.PHASECHK.TRANS64.TRYWAIT P0, [R10+URZ+0x32460], R20 ;  /* 0x032460140a0075a7 */ /* 0x010824000800017f */
[----:B0-----:R-:W-:Y:S05]  /*17140*/  @!P0 NANOSLEEP.SYNCS 0x989680 ;  /* 0x009896800000895d */ /* 0x001fea0003900000 */
[----:B------:R-:W0:Y:S02]  /*17150*/  @!P0 SYNCS.PHASECHK.TRANS64 P0, [R10+URZ+0x32460], R20 ;  /* 0x032460140a0085a7 */ /* 0x000e24000800007f */
[----:B0-----:R-:W-:Y:S05]  /*17160*/  @!P0 BRA `(.L_x_5768) ;  /* 0xfffffffc00f08947 */ /* 0x001fea000383ffff */
[----:B------:R-:W-:Y:S05]  /*17170*/  BRA `(.L_x_5888) ;  /* 0xffffffb400887947 */ /* 0x000fea000383ffff */
.L_x_5769:
[----:B------:R-:W-:Y:S01]  /*17180*/  BSSY B1, `(.L_x_5889) ;  /* 0x0000008000017945 */ /* 0x000fe20003800000 */
[----:B------:R-:W-:Y:S01]  /*17190*/  IMAD.MOV.U32 R13, RZ, RZ, R25 ;  /* 0x000000ffff0d7224 */ /* 0x000fe200078e0019 */
[----:B------:R-:W-:Y:S01]  /*171a0*/  MOV R11, 0x181f ;  /* 0x0000181f000b7802 */ /* 0x000fe20000000f00 */
[----:B------:R-:W-:Y:S02]  /*171b0*/  IMAD.MOV.U32 R12, RZ, RZ, RZ ;  /* 0x000000ffff0c7224 */ /* 0x000fe400078e00ff */
[----:B------:R-:W-:-:S07]  /*171c0*/  IMAD.MOV.U32 R15, RZ, RZ, -0x1 ;  /* 0xffffffffff0f7424 */ /* 0x000fce00078e00ff */
[----:B---3--:R-:W-:Y:S05]  /*171d0*/  WARPSYNC.COLLECTIVE R15, `(.L_x_5890) ;  /* 0x000000000f087348 */ /* 0x008fea0003c00000 */
[----:B------:R0:W1:Y:S02]  /*171e0*/  SHFL.IDX P6, R14, R13, R12, R11 ;  /* 0x0000000c0d0e7389 */ /* 0x00006400000c000b */
[----:B01-3--:R-:W-:Y:S01]  /*171f0*/  ENDCOLLECTIVE ;  /* 0x000000000000791b */ /* 0x00bfe20003800000 */
.L_x_5890:
[----:B------:R-:W-:Y:S05]  /*17200*/  BSYNC B1 ;  /* 0x0000000000017941 */ /* 0x000fea0003800000 */
.L_x_5889:
        /* <DEDUP_REMOVED lines=9> */
.L_x_5891:
[----:B------:R-:W-:Y:S02]  /*172a0*/  IMAD.MOV.U32 R13, RZ, RZ, R25 ;  /* 0x000000ffff0d7224 */ /* 0x000fe400078e0019 */
[----:B------:R-:W-:Y:S01]  /*172b0*/  IMAD.MOV.U32 R12, RZ, RZ, 0x1 ;  /* 0x00000001ff0c7424 */ /* 0x000fe200078e00ff */
[----:B------:R-:W-:-:S13]  /*172c0*/  IADD3 R2, P0, R14, R0, RZ ;  /* 0x000000000e027210 */ /* 0x000fda0007f1e0ff */
[----:B------:R-:W-:Y:S05]  /*172d0*/  WARPSYNC.COLLECTIVE R15, `(.L_x_5892) ;  /* 0x000000000f087348 */ /* 0x000fea0003c00000 */
[----:B------:R0:W1:Y:S02]  /*172e0*/  SHFL.IDX P6, R14, R13, R12, R11 ;  /* 0x0000000c0d0e7389 */ /* 0x00006400000c000b */
[----:B01----:R-:W-:Y:S01]  /*172f0*/  ENDCOLLECTIVE ;  /* 0x000000000000791b */ /* 0x003fe20003800000 */
.L_x_5892:
        /* <DEDUP_REMOVED lines=13> */
.L_x_5893:
[----:B------:R-:W-:Y:S02]  /*173d0*/  IMAD.MOV.U32 R13, RZ, RZ, R25 ;  /* 0x000000ffff0d7224 */ /* 0x000fe400078e0019 */
[----:B------:R-:W-:Y:S01]  /*173e0*/  IMAD.MOV.U32 R12, RZ, RZ, 0x2 ;  /* 0x00000002ff0c7424 */ /* 0x000fe200078e00ff */
[----:B------:R-:W-:-:S13]  /*173f0*/  IADD3 R2, P0, R14, R0, RZ ;  /* 0x000000000e027210 */ /* 0x000fda0007f1e0ff */
[----:B------:R-:W-:Y:S05]  /*17400*/  WARPSYNC.COLLECTIVE R15, `(.L_x_5894) ;  /* 0x000000000f087348 */ /* 0x000fea0003c00000 */
[----:B------:R0:W1:Y:S02]  /*17410*/  SHFL.IDX P6, R14, R13, R12, R11 ;  /* 0x0000000c0d0e7389 */ /* 0x00006400000c000b */
[----:B01----:R-:W-:Y:S01]  /*17420*/  ENDCOLLECTIVE ;  /* 0x000000000000791b */ /* 0x003fe20003800000 */
.L_x_5894:
        /* <DEDUP_REMOVED lines=13> */
.L_x_5895:
[----:B------:R-:W-:Y:S02]  /*17500*/  IMAD.MOV.U32 R13, RZ, RZ, R25 ;  /* 0x000000ffff0d7224 */ /* 0x000fe400078e0019 */
[----:B------:R-:W-:Y:S01]  /*17510*/  IMAD.MOV.U32 R12, RZ, RZ, 0x3 ;  /* 0x00000003ff0c7424 */ /* 0x000fe200078e00ff */
[----:B------:R-:W-:-:S07]  /*17520*/  MOV R8, R14 ;  /* 0x0000000e00087202 */ /* 0x000fce0000000f00 */
[----:B------:R-:W-:Y:S05]  /*17530*/  WARPSYNC.COLLECTIVE R15, `(.L_x_5896) ;  /* 0x000000000f087348 */ /* 0x000fea0003c00000 */
[----:B------:R0:W1:Y:S02]  /*17540*/  SHFL.IDX P6, R14, R13, R12, R11 ;  /* 0x0000000c0d0e7389 */ /* 0x00006400000c000b */
[----:B01----:R-:W-:Y:S01]  /*17550*/  ENDCOLLECTIVE ;  /* 0x000000000000791b */ /* 0x003fe20003800000 */
.L_x_5896:
        /* <DEDUP_REMOVED lines=14> */
.L_x_5897:
[----:B------:R-:W-:Y:S02]  /*17640*/  IMAD.MOV.U32 R13, RZ, RZ, R25 ;  /* 0x000000ffff0d7224 */ /* 0x000fe400078e0019 */
[----:B------:R-:W-:Y:S01]  /*17650*/  IMAD.MOV.U32 R12, RZ, RZ, 0x4 ;  /* 0x00000004ff0c7424 */ /* 0x000fe200078e00ff */
[----:B------:R-:W-:-:S13]  /*17660*/  IADD3 R2, P0, R14, R0, RZ ;  /* 0x000000000e027210 */ /* 0x000fda0007f1e0ff */
[----:B------:R-:W-:Y:S05]  /*17670*/  WARPSYNC.COLLECTIVE R15, `(.L_x_5898) ;  /* 0x000000000f087348 */ /* 0x000fea0003c00000 */
[----:B------:R0:W1:Y:S02]  /*17680*/  SHFL.IDX P6, R14, R13, R12, R11 ;  /* 0x0000000c0d0e7389 */ /* 0x00006400000c000b */
[----:B01----:R-:W-:Y:S01]  /*17690*/  ENDCOLLECTIVE ;  /* 0x000000000000791b */ /* 0x003fe20003800000 */
.L_x_5898:
        /* <DEDUP_REMOVED lines=13> */
.L_x_5899:
[----:B------:R-:W-:Y:S01]  /*17770*/  MOV R13, R25 ;  /* 0x00000019000d7202 */ /* 0x000fe20000000f00 */
[----:B------:R-:W-:Y:S01]  /*17780*/  IMAD.MOV.U32 R12, RZ, RZ, 0x5 ;  /* 0x00000005ff0c7424 */ /* 0x000fe200078e00ff */
[----:B------:R-:W-:-:S13]  /*17790*/  IADD3 R2, P0, R14, R0, RZ ;  /* 0x000000000e027210 */ /* 0x000fda0007f1e0ff */
[----:B------:R-:W-:Y:S05]  /*177a0*/  WARPSYNC.COLLECTIVE R15, `(.L_x_5900) ;  /* 0x000000000f087348 */ /* 0x000fea0003c00000 */
[----:B------:R0:W1:Y:S02]  /*177b0*/  SHFL.IDX P6, R14, R13, R12, R11 ;  /* 0x0000000c0d0e7389 */ /* 0x00006400000c000b */
[----:B01----:R-:W-:Y:S01]  /*177c0*/  ENDCOLLECTIVE ;  /* 0x000000000000791b */ /* 0x003fe20003800000 */
.L_x_5900:
        /* <DEDUP_REMOVED lines=13> */
.L_x_5901:
[----:B------:R-:W-:Y:S05]  /*178a0*/  BRA `(.L_x_5902) ;  /* 0xffffffb000d07947 */ /* 0x000fea000383ffff */
.L_x_5777:
[----:B------:R-:W-:Y:S01]  /*178b0*/  BSSY B0, `(.L_x_5903) ;  /* 0x0000008000007945 */ /* 0x000fe20003800000 */
[----:B------:R-:W-:Y:S01]  /*178c0*/  IMAD.MOV.U32 R13, RZ, RZ, R16 ;  /* 0x000000ffff0d7224 */ /* 0x000fe200078e0010 */
[----:B------:R-:W-:Y:S01]  /*178d0*/  MOV R11, 0x1f ;  /* 0x0000001f000b7802 */ /* 0x000fe20000000f00 */
[----:B------:R-:W-:Y:S02]  /*178e0*/  IMAD.MOV.U32 R12, RZ, RZ, RZ ;  /* 0x000000ffff0c7224 */ /* 0x000fe400078e00ff */
[----:B------:R-:W-:-:S07]  /*178f0*/  IMAD.MOV.U32 R15, RZ, RZ, -0x1 ;  /* 0xffffffffff0f7424 */ /* 0x000fce00078e00ff */
[----:B-123--:R-:W-:Y:S05]  /*17900*/  WARPSYNC.COLLECTIVE R15, `(.L_x_5904) ;  /* 0x000000000f087348 */ /* 0x00efea0003c00000 */
[----:B------:R0:W4:Y:S02]  /*17910*/  SHFL.IDX P6, R14, R13, R12, R11 ;  /* 0x0000000c0d0e7389 */ /* 0x00012400000c000b */
[----:B01234-:R-:W-:Y:S01]  /*17920*/  ENDCOLLECTIVE ;  /* 0x000000000000791b */ /* 0x01ffe20003800000 */
.L_x_5904:
[----:B------:R-:W-:Y:S05]  /*17930*/  BSYNC B0 ;  /* 0x0000000000007941 */ /* 0x000fea0003800000 */
.L_x_5903:
        /* <DEDUP_REMOVED lines=9> */
.L_x_5905:
        /* <DEDUP_REMOVED lines=18> */
.L_x_5906:
[----:B------:R-:W-:Y:S01]  /*17af0*/  IMAD.MOV.U32 R12, RZ, RZ, 0x2 ;  /* 0x00000002ff0c7424 */ /* 0x000fe200078e00ff */
[----:B------:R-:W-:-:S05]  /*17b00*/  SEL R6, R14, RZ, P1 ;  /* 0x000000ff0e067207 */ /* 0x000fca0000800000 */
[----:B------:R-:W-:-:S04]  /*17b10*/  IMAD.IADD R6, R5, 0x1, R6 ;  /* 0x0000000105067824 */ /* 0x000fc800078e0206 */
[----:B------:R-:W-:-:S07]  /*17b20*/  IMAD.MOV.U32 R13, RZ, RZ, R6 ;  /* 0x000000ffff0d7224 */ /* 0x000fce00078e0006 */
[----:B------:R-:W-:Y:S05]  /*17b30*/  WARPSYNC.COLLECTIVE R15, `(.L_x_5907) ;  /* 0x000000000f087348 */ /* 0x000fea0003c00000 */
[----:B------:R0:W1:Y:S02]  /*17b40*/  SHFL.UP P6, R14, R13, R12, R11 ;  /* 0x0400000c0d0e7389 */ /* 0x00006400000c000b */
[----:B01----:R-:W-:Y:S01]  /*17b50*/  ENDCOLLECTIVE ;  /* 0x000000000000791b */ /* 0x003fe20003800000 */
.L_x_5907:
[----:B------:R-:W-:Y:S02]  /*17b60*/  MOV R12, 0x4 ;  /* 0x00000004000c7802 */ /* 0x000fe40000000f00 */
[----:B------:R-:W-:-:S05]  /*17b70*/  SEL R7, R14, RZ, P2 ;  /* 0x000000ff0e077207 */ /* 0x000fca0001000000 */
[----:B------:R-:W-:-:S04]  /*17b80*/  IMAD.IADD R7, R6, 0x1, R7 ;  /* 0x0000000106077824 */ /* 0x000fc800078e0207 */
[----:B------:R-:W-:-:S07]  /*17b90*/  IMAD.MOV.U32 R13, RZ, RZ, R7 ;  /* 0x000000ffff0d7224 */ /* 0x000fce00078e0007 */
[----:B------:R-:W-:Y:S05]  /*17ba0*/  WARPSYNC.COLLECTIVE R15, `(.L_x_5908) ;  /* 0x000000000f087348 */ /* 0x000fea0003c00000 */
[----:B------:R0:W1:Y:S02]  /*17bb0*/  SHFL.UP P6, R14, R13, R12, R11 ;  /* 0x0400000c0d0e7389 */ /* 0x00006400000c000b */
[----:B01----:R-:W-:Y:S01]  /*17bc0*/  ENDCOLLECTIVE ;  /* 0x000000000000791b */ /* 0x003fe20003800000 */
.L_x_5908:
[----:B------:R-:W-:Y:S01]  /*17bd0*/  IMAD.MOV.U32 R12, RZ, RZ, 0x8 ;  /* 0x00000008ff0c7424 */ /* 0x000fe200078e00ff */
[----:B------:R-:W-:-:S05]  /*17be0*/  SEL R2, R14, RZ, P3 ;  /* 0x000000ff0e027207 */ /* 0x000fca0001800000 */
[----:B------:R-:W-:-:S04]  /*17bf0*/  IMAD.IADD R2, R7, 0x1, R2 ;  /* 0x0000000107027824 */ /* 0x000fc800078e0202 */
[----:B------:R-:W-:-:S07]  /*17c00*/  IMAD.MOV.U32 R13, RZ, RZ, R2 ;  /* 0x000000ffff0d7224 */ /* 0x000fce00078e0002 */
[----:B------:R-:W-:Y:S05]  /*17c10*/  WARPSYNC.COLLECTIVE R15, `(.L_x_5909) ;  /* 0x000000000f087348 */ /* 0x000fea0003c00000 */
[----:B------:R0:W1:Y:S02]  /*17c20*/  SHFL.UP P6, R14, R13, R12, R11 ;  /* 0x0400000c0d0e7389 */ /* 0x00006400000c000b */
[----:B01----:R-:W-:Y:S01]  /*17c30*/  ENDCOLLECTIVE ;  /* 0x000000000000791b */ /* 0x003fe20003800000 */
.L_x_5909:
[----:B------:R-:W-:Y:S02]  /*17c40*/  MOV R12, 0x10 ;  /* 0x00000010000c7802 */ /* 0x000fe40000000f00 */
[----:B------:R-:W-:-:S05]  /*17c50*/  SEL R3, R14, RZ, P4 ;  /* 0x000000ff0e037207 */ /* 0x000fca0002000000 */
[----:B------:R-:W-:-:S04]  /*17c60*/  IMAD.IADD R3, R2, 0x1, R3 ;  /* 0x0000000102037824 */ /* 0x000fc800078e0203 */
[----:B------:R-:W-:-:S07]  /*17c70*/  IMAD.MOV.U32 R13, RZ, RZ, R3 ;  /* 0x000000ffff0d7224 */ /* 0x000fce00078e0003 */
[----:B------:R-:W-:Y:S05]  /*17c80*/  WARPSYNC.COLLECTIVE R15, `(.L_x_5910) ;  /* 0x000000000f087348 */ /* 0x000fea0003c00000 */
[----:B------:R0:W1:Y:S02]  /*17c90*/  SHFL.UP P6, R14, R13, R12, R11 ;  /* 0x0400000c0d0e7389 */ /* 0x00006400000c000b */
[----:B01----:R-:W-:Y:S01]  /*17ca0*/  ENDCOLLECTIVE ;  /* 0x000000000000791b */ /* 0x003fe20003800000 */
.L_x_5910:
        /* <DEDUP_REMOVED lines=8> */
.L_x_5911:
[----:B------:R-:W-:Y:S05]  /*17d30*/  BRA `(.L_x_5912) ;  /* 0xffffffb400287947 */ /* 0x000fea000383ffff */
.L_x_5782:
[----:B------:R-:W-:Y:S01]  /*17d40*/  BSSY B0, `(.L_x_5913) ;  /* 0x0000008000007945 */ /* 0x000fe20003800000 */
[----:B-----5:R-:W-:Y:S01]  /*17d50*/  IMAD.MOV.U32 R13, RZ, RZ, R5 ;  /* 0x000000ffff0d7224 */ /* 0x020fe200078e0005 */
[----:B------:R-:W-:Y:S01]  /*17d60*/  MOV R12, 0x1 ;  /* 0x00000001000c7802 */ /* 0x000fe20000000f00 */
[----:B------:R-:W-:Y:S02]  /*17d70*/  IMAD.MOV.U32 R11, RZ, RZ, RZ ;  /* 0x000000ffff0b7224 */ /* 0x000fe400078e00ff */
[----:B------:R-:W-:-:S07]  /*17d80*/  IMAD.MOV.U32 R15, RZ, RZ, -0x1 ;  /* 0xffffffffff0f7424 */ /* 0x000fce00078e00ff */
[----:B01234-:R-:W-:Y:S05]  /*17d90*/  WARPSYNC.COLLECTIVE R15, `(.L_x_5914) ;  /* 0x000000000f087348 */ /* 0x01ffea0003c00000 */
[----:B------:R0:W0:Y:S02]  /*17da0*/  SHFL.UP P6, R14, R13, R12, R11 ;  /* 0x0400000c0d0e7389 */ /* 0x00002400000c000b */
[----:B01234-:R-:W-:Y:S01]  /*17db0*/  ENDCOLLECTIVE ;  /* 0x000000000000791b */ /* 0x01ffe20003800000 */
.L_x_5914:
[----:B------:R-:W-:Y:S05]  /*17dc0*/  BSYNC B0 ;  /* 0x0000000000007941 */ /* 0x000fea0003800000 */
.L_x_5913:
        /* <DEDUP_REMOVED lines=8> */
.L_x_5915:
[----:B------:R-:W-:Y:S01]  /*17e50*/  IMAD.MOV.U32 R12, RZ, RZ, 0x4 ;  /* 0x00000004ff0c7424 */ /* 0x000fe200078e00ff */
[----:B------:R-:W-:-:S05]  /*17e60*/  SEL R2, R14, RZ, P2 ;  /* 0x000000ff0e027207 */ /* 0x000fca0001000000 */
[----:B------:R-:W-:-:S04]  /*17e70*/  IMAD.IADD R2, R13, 0x1, R2 ;  /* 0x000000010d027824 */ /* 0x000fc800078e0202 */
[----:B------:R-:W-:-:S07]  /*17e80*/  IMAD.MOV.U32 R13, RZ, RZ, R2 ;  /* 0x000000ffff0d7224 */ /* 0x000fce00078e0002 */
[----:B------:R-:W-:Y:S05]  /*17e90*/  WARPSYNC.COLLECTIVE R15, `(.L_x_5916) ;  /* 0x000000000f087348 */ /* 0x000fea0003c00000 */
[----:B------:R0:W1:Y:S02]  /*17ea0*/  SHFL.UP P6, R14, R13, R12, R11 ;  /* 0x0400000c0d0e7389 */ /* 0x00006400000c000b */
[----:B01----:R-:W-:Y:S01]  /*17eb0*/  ENDCOLLECTIVE ;  /* 0x000000000000791b */ /* 0x003fe20003800000 */
.L_x_5916:
[----:B------:R-:W-:Y:S02]  /*17ec0*/  MOV R12, 0x8 ;  /* 0x00000008000c7802 */ /* 0x000fe40000000f00 */
[----:B------:R-:W-:-:S05]  /*17ed0*/  SEL R3, R14, RZ, P3 ;  /* 0x000000ff0e037207 */ /* 0x000fca0001800000 */
[----:B------:R-:W-:-:S04]  /*17ee0*/  IMAD.IADD R3, R2, 0x1, R3 ;  /* 0x0000000102037824 */ /* 0x000fc800078e0203 */
[----:B------:R-:W-:-:S07]  /*17ef0*/  IMAD.MOV.U32 R13, RZ, RZ, R3 ;  /* 0x000000ffff0d7224 */ /* 0x000fce00078e0003 */
[----:B------:R-:W-:Y:S05]  /*17f00*/  WARPSYNC.COLLECTIVE R15, `(.L_x_5917) ;  /* 0x000000000f087348 */ /* 0x000fea0003c00000 */
[----:B------:R0:W1:Y:S02]  /*17f10*/  SHFL.UP P6, R14, R13, R12, R11 ;  /* 0x0400000c0d0e7389 */ /* 0x00006400000c000b */
[----:B01----:R-:W-:Y:S01]  /*17f20*/  ENDCOLLECTIVE ;  /* 0x000000000000791b */ /* 0x003fe20003800000 */
.L_x_5917:
[----:B------:R-:W-:Y:S01]  /*17f30*/  IMAD.MOV.U32 R12, RZ, RZ, 0x10 ;  /* 0x00000010ff0c7424 */ /* 0x000fe200078e00ff */
[----:B------:R-:W-:-:S05]  /*17f40*/  SEL R4, R14, RZ, P4 ;  /* 0x000000ff0e047207 */ /* 0x000fca0002000000 */
[----:B------:R-:W-:-:S04]  /*17f50*/  IMAD.IADD R4, R3, 0x1, R4 ;  /* 0x0000000103047824 */ /* 0x000fc800078e0204 */
[----:B------:R-:W-:-:S07]  /*17f60*/  IMAD.MOV.U32 R13, RZ, RZ, R4 ;  /* 0x000000ffff0d7224 */ /* 0x000fce00078e0004 */
[----:B------:R-:W-:Y:S05]  /*17f70*/  WARPSYNC.COLLECTIVE R15, `(.L_x_5918) ;  /* 0x000000000f087348 */ /* 0x000fea0003c00000 */
[----:B------:R0:W1:Y:S02]  /*17f80*/  SHFL.UP P6, R14, R13, R12, R11 ;  /* 0x0400000c0d0e7389 */ /* 0x00006400000c000b */
[----:B01----:R-:W-:Y:S01]  /*17f90*/  ENDCOLLECTIVE ;  /* 0x000000000000791b */ /* 0x003fe20003800000 */
.L_x_5918:
        /* <DEDUP_REMOVED lines=8> */
.L_x_5919:
[----:B------:R-:W-:Y:S05]  /*18020*/  BRA `(.L_x_5920) ;  /* 0xffffffb400087947 */ /* 0x000fea000383ffff */
.L_x_5784:
[----:B------:R-:W-:Y:S01]  /*18030*/  BSSY B0, `(.L_x_5921) ;  /* 0x0000006000007945 */ /* 0x000fe20003800000 */
[----:B------:R-:W-:Y:S01]  /*18040*/  PLOP3.LUT P6, PT, P6, PT, PT, 0x8, 0x0 ;  /* 0x000000000000781c */ /* 0x000fe200037ce170 */
[----:B------:R-:W-:-:S12]  /*18050*/  IMAD.MOV.U32 R15, RZ, RZ, -0x1 ;  /* 0xffffffffff0f7424 */ /* 0x000fd800078e00ff */
[----:B0123--:R-:W-:Y:S05]  /*18060*/  WARPSYNC.COLLECTIVE R15, `(.L_x_5922) ;  /* 0x000000000f087348 */ /* 0x00ffea0003c00000 */
[----:B------:R-:W-:Y:S01]  /*18070*/  VOTE.ANY R14, PT, P6 ;  /* 0x00000000000e7806 */ /* 0x000fe200030e0100 */
[----:B0123--:R-:W-:Y:S06]  /*18080*/  ENDCOLLECTIVE ;  /* 0x000000000000791b */ /* 0x00ffec0003800000 */
.L_x_5922:
[----:B------:R-:W-:Y:S05]  /*18090*/  BSYNC B0 ;  /* 0x0000000000007941 */ /* 0x000fea0003800000 */
.L_x_5921:
        /* <DEDUP_REMOVED lines=9> */
.L_x_5923:
[----:B------:R-:W-:Y:S01]  /*18130*/  IMAD.MOV.U32 R5, RZ, RZ, R14 ;  /* 0x000000ffff057224 */ /* 0x000fe200078e000e */
[----:B------:R-:W-:Y:S06]  /*18140*/  BRA `(.L_x_5924) ;  /* 0xffffffb000f87947 */ /* 0x000fec000383ffff */
.L_x_5786:
[----:B------:R-:W-:Y:S01]  /*18150*/  BSSY B0, `(.L_x_5925) ;  /* 0x0000007000007945 */ /* 0x000fe20003800000 */
[----:B------:R-:W-:Y:S02]  /*18160*/  IMAD.MOV.U32 R13, RZ, RZ, R6 ;  /* 0x000000ffff0d7224 */ /* 0x000fe400078e0006 */
[----:B------:R-:W-:Y:S02]  /*18170*/  IMAD.MOV.U32 R11, RZ, RZ, 0x1f ;  /* 0x0000001fff0b7424 */ /* 0x000fe400078e00ff */
[----:B------:R-:W-:-:S07]  /*18180*/  IMAD.MOV.U32 R15, RZ, RZ, -0x1 ;  /* 0xffffffffff0f7424 */ /* 0x000fce00078e00ff */
[----:B01234-:R-:W-:Y:S05]  /*18190*/  WARPSYNC.COLLECTIVE R15, `(.L_x_5926) ;  /* 0x000000000f087348 */ /* 0x01ffea0003c00000 */
[----:B------:R0:W0:Y:S02]  /*181a0*/  SHFL.IDX P6, R14, R13, R12, R11 ;  /* 0x0000000c0d0e7389 */ /* 0x00002400000c000b */
[----:B01234-:R-:W-:Y:S01]  /*181b0*/  ENDCOLLECTIVE ;  /* 0x000000000000791b */ /* 0x01ffe20003800000 */
.L_x_5926:
[----:B------:R-:W-:Y:S05]  /*181c0*/  BSYNC B0 ;  /* 0x0000000000007941 */ /* 0x000fea0003800000 */
.L_x_5925:
[----:B------:R-:W-:Y:S05]  /*181d0*/  BRA `(.L_x_5785) ;  /* 0xffffffb000f07947 */ /* 0x000fea000383ffff */
.L_x_5790:
[----:B0-----:R0:W4:Y:S02]  /*181e0*/  SYNCS.PHASECHK.TRANS64.TRYWAIT P0, [R5+URZ+0x32420], R0 ;  /* 0x03242000050075a7 */ /* 0x001124000800017f */
[----:B----4-:R-:W-:Y:S05]  /*181f0*/  @!P0 NANOSLEEP.SYNCS 0x989680 ;  /* 0x009896800000895d */ /* 0x010fea0003900000 */
[----:B------:R-:W4:Y:S02]  /*18200*/  @!P0 SYNCS.PHASECHK.TRANS64 P0, [R5+URZ+0x32420], R0 ;  /* 0x03242000050085a7 */ /* 0x000f24000800007f */
[----:B----4-:R-:W-:Y:S05]  /*18210*/  @!P0 BRA `(.L_x_5790) ;  /* 0xfffffffc00f08947 */ /* 0x010fea000383ffff */
[----:B------:R-:W-:Y:S05]  /*18220*/  BRA `(.L_x_5927) ;  /* 0xffffffb800687947 */ /* 0x000fea000383ffff */
.L_x_5791:
[----:B------:R-:W4:Y:S01]  /*18230*/  S2R R2, SR_TID.X ;  /* 0x0000000000027919 */ /* 0x000f220000002100 */
[----:B------:R-:W-:Y:S01]  /*18240*/  BSSY B0, `(.L_x_5928) ;  /* 0x000000a000007945 */ /* 0x000fe20003800000 */
[----:B------:R-:W-:Y:S02]  /*18250*/  IMAD.MOV.U32 R12, RZ, RZ, RZ ;  /* 0x000000ffff0c7224 */ /* 0x000fe400078e00ff */
[----:B------:R-:W-:Y:S02]  /*18260*/  IMAD.MOV.U32 R11, RZ, RZ, 0x1f ;  /* 0x0000001fff0b7424 */ /* 0x000fe400078e00ff */
[----:B------:R-:W-:Y:S01]  /*18270*/  IMAD.MOV.U32 R15, RZ, RZ, -0x1 ;  /* 0xffffffffff0f7424 */ /* 0x000fe200078e00ff */
[----:B----4-:R-:W-:-:S04]  /*18280*/  SHF.R.U32.HI R2, RZ, 0x5, R2 ;  /* 0x00000005ff027819 */ /* 0x010fc80000011602 */
[----:B------:R-:W-:-:S04]  /*18290*/  LOP3.LUT R2, R2, 0x3, RZ, 0xc0, !PT ;  /* 0x0000000302027812 */ /* 0x000fc800078ec0ff */
[----:B------:R-:W-:-:S07]  /*182a0*/  MOV R13, R2 ;  /* 0x00000002000d7202 */ /* 0x000fce0000000f00 */
[----:B0123--:R-:W-:Y:S05]  /*182b0*/  WARPSYNC.COLLECTIVE R15, `(.L_x_5929) ;  /* 0x000000000f087348 */ /* 0x00ffea0003c00000 */
[----:B------:R4:W0:Y:S02]  /*182c0*/  SHFL.IDX P6, R14, R13, R12, R11 ;  /* 0x0000000c0d0e7389 */ /* 0x00082400000c000b */
[----:B01234-:R-:W-:Y:S01]  /*182d0*/  ENDCOLLECTIVE ;  /* 0x000000000000791b */ /* 0x01ffe20003800000 */
.L_x_5929:
[----:B------:R-:W-:Y:S05]  /*182e0*/  BSYNC B0 ;  /* 0x0000000000007941 */ /* 0x000fea0003800000 */
.L_x_5928:
[----:B------:R-:W-:Y:S05]  /*182f0*/  BRA `(.L_x_5930) ;  /* 0xffffffb800507947 */ /* 0x000fea000383ffff */
.L_x_5794:
[----:B------:R-:W-:Y:S01]  /*18300*/  BSSY B1, `(.L_x_5931) ;  /* 0x0000006000017945 */ /* 0x000fe20003800000 */
[----:B------:R-:W-:-:S07]  /*18310*/  IMAD.MOV.U32 R15, RZ, RZ, -0x1 ;  /* 0xffffffffff0f7424 */ /* 0x000fce00078e00ff */
[----:B0123--:R-:W-:Y:S05]  /*18320*/  WARPSYNC.COLLECTIVE R15, `(.L_x_5932) ;  /* 0x000000000f0c7348 */ /* 0x00ffea0003c00000 */
[----:B------:R-:W-:Y:S02]  /*18330*/  ELECT P6, UR62, PT ;  /* 0x00000000003e782f */ /* 0x000fe400038c0000 */
[----:B------:R-:W-:Y:S01]  /*18340*/  MOV R14, UR62 ;  /* 0x0000003e000e7c02 */ /* 0x000fe20008000f00 */
[----:B0123--:R-:W-:Y:S10]  /*18350*/  ENDCOLLECTIVE ;  /* 0x000000000000791b */ /* 0x00fff40003800000 */
.L_x_5932:
[----:B------:R-:W-:Y:S05]  /*18360*/  BSYNC B1 ;  /* 0x0000000000017941 */ /* 0x000fea0003800000 */
.L_x_5931:
[----:B------:R-:W-:Y:S05]  /*18370*/  BRA `(.L_x_5933) ;  /* 0xffffffb800487947 */ /* 0x000fea000383ffff */
.L_x_5796:
[----:B0-----:R0:W4:Y:S02]  /*18380*/  SYNCS.PHASECHK.TRANS64.TRYWAIT P1, [R3+URZ+0x32440], R2 ;  /* 0x03244002030075a7 */ /* 0x001124000802017f */
[----:B----4-:R-:W-:Y:S05]  /*18390*/  @!P1 NANOSLEEP.SYNCS 0x989680 ;  /* 0x009896800000995d */ /* 0x010fea0003900000 */
[----:B------:R-:W4:Y:S02]  /*183a0*/  @!P1 SYNCS.PHASECHK.TRANS64 P1, [R3+URZ+0x32440], R2 ;  /* 0x03244002030095a7 */ /* 0x000f24000802007f */
[----:B----4-:R-:W-:Y:S05]  /*183b0*/  @!P1 BRA `(.L_x_5796) ;  /* 0xfffffffc00f09947 */ /* 0x010fea000383ffff */
[----:B------:R-:W-:Y:S05]  /*183c0*/  BRA `(.L_x_5934) ;  /* 0xffffffb800707947 */ /* 0x000fea000383ffff */
.L_x_5798:
[----:B----4-:R4:W0:Y:S02]  /*183d0*/  SYNCS.PHASECHK.TRANS64.TRYWAIT P1, [R5+URZ+0x32440], R0 ;  /* 0x03244000050075a7 */ /* 0x010824000802017f */
[----:B0-----:R-:W-:Y:S05]  /*183e0*/  @!P1 NANOSLEEP.SYNCS 0x989680 ;  /* 0x009896800000995d */ /* 0x001fea0003900000 */
[----:B------:R-:W0:Y:S02]  /*183f0*/  @!P1 SYNCS.PHASECHK.TRANS64 P1, [R5+URZ+0x32440], R0 ;  /* 0x03244000050095a7 */ /* 0x000e24000802007f */
[----:B0-----:R-:W-:Y:S05]  /*18400*/  @!P1 BRA `(.L_x_5798) ;  /* 0xfffffffc00f09947 */ /* 0x001fea000383ffff */
[----:B------:R-:W-:Y:S05]  /*18410*/  BRA `(.L_x_5935) ;  /* 0xffffffb8007c7947 */ /* 0x000fea000383ffff */
.L_x_5800:
[----:B------:R0:W0:Y:S02]  /*18420*/  SYNCS.PHASECHK.TRANS64.TRYWAIT P1, [R3+URZ+0x32460], R2 ;  /* 0x03246002030075a7 */ /* 0x000024000802017f */
[----:B0-----:R-:W-:Y:S05]  /*18430*/  @!P1 NANOSLEEP.SYNCS 0x989680 ;  /* 0x009896800000995d */ /* 0x001fea0003900000 */
[----:B------:R-:W0:Y:S02]  /*18440*/  @!P1 SYNCS.PHASECHK.TRANS64 P1, [R3+URZ+0x32460], R2 ;  /* 0x03246002030095a7 */ /* 0x000e24000802007f */
[----:B0-----:R-:W-:Y:S05]  /*18450*/  @!P1 BRA `(.L_x_5800) ;  /* 0xfffffffc00f09947 */ /* 0x001fea000383ffff */
[----:B------:R-:W-:Y:S05]  /*18460*/  BRA `(.L_x_5936) ;  /* 0xffffffb800787947 */ /* 0x000fea000383ffff */
.L_x_5937:
        /* <DEDUP_REMOVED lines=9> */
.L_x_6467:


//--------------------- .text._ZN7cutlass13device_kernelIN5flash11enable_sm90INS1_16FlashAttnFwdSm90INS1_25CollectiveMainloopFwdSm90ILi2EN4cute5tupleIJNS5_1CILi1EEES8_S8_EEENS6_IJNS7_ILi128EEENS7_ILi96EEENS7_ILi64EEEEEELi256ENS_10bfloat16_tEfNS_4arch4Sm90ELb1ELb0ELb1ELb1ELb1ELb1ELb1ELb1ELb0ELb1ELb0ELb0EEENS1_21CollectiveEpilogueFwdINS6_IJSA_NS7_ILi256EEESB_EEES9_SE_SG_Li256ELb1ELb1ELb0ELb0EEENS1_36VarlenDynamicPersistentTileSchedulerILi128ELi96ELi256ELi128ELb0ELb1ELb1ELb1ELb1ELb1EEEEEEEEEvNT_6ParamsE --------------------------
	.section	.text._ZN7cutlass13device_kernelIN5flash11enable_sm90INS1_16FlashAttnFwdSm90INS1_25CollectiveMainloopFwdSm90ILi2EN4cute5tupleIJNS5_1CILi1EEES8_S8_EEENS6_IJNS7_ILi128EEENS7_ILi96EEENS7_ILi64EEEEEELi256ENS_10bfloat16_tEfNS_4arch4Sm90ELb1ELb0ELb1ELb1ELb1ELb1ELb1ELb1ELb0ELb1ELb0ELb0EEENS1_21CollectiveEpilogueFwdINS6_IJSA_NS7_ILi256EEESB_EEES9_SE_SG_Li256ELb1ELb1ELb0ELb0EEENS1_36VarlenDynamicPersistentTileSchedulerILi128ELi96ELi256ELi128ELb0ELb1ELb1ELb1ELb1ELb1EEEEEEEEEvNT_6ParamsE,"ax",@progbits
	.align	128
.text._ZN7cutlass13device_kernelIN5flash11enable_sm90INS1_16FlashAttnFwdSm90INS1_25CollectiveMainloopFwdSm90ILi2EN4cute5tupleIJNS5_1CILi1EEES8_S8_EEENS6_IJNS7_ILi128EEENS7_ILi96EEENS7_ILi64EEEEEELi256ENS_10bfloat16_tEfNS_4arch4Sm90ELb1ELb0ELb1ELb1ELb1ELb1ELb1ELb1ELb0ELb1ELb0ELb0EEENS1_21CollectiveEpilogueFwdINS6_IJSA_NS7_ILi256EEESB_EEES9_SE_SG_Li256ELb1ELb1ELb0ELb0EEENS1_36VarlenDynamicPersistentTileSchedulerILi128ELi96ELi256ELi128ELb0ELb1ELb1ELb1ELb1ELb1EEEEEEEEEvNT_6ParamsE:
        .type           _ZN7cutlass13device_kernelIN5flash11enable_sm90INS1_16FlashAttnFwdSm90INS1_25CollectiveMainloopFwdSm90ILi2EN4cute5tupleIJNS5_1CILi1EEES8_S8_EEENS6_IJNS7_ILi128EEENS7_ILi96EEENS7_ILi64EEEEEELi256ENS_10bfloat16_tEfNS_4arch4Sm90ELb1ELb0ELb1ELb1ELb1ELb1ELb1ELb1ELb0ELb1ELb0ELb0EEENS1_21CollectiveEpilogueFwdINS6_IJSA_NS7_ILi256EEESB_EEES9_SE_SG_Li256ELb1ELb1ELb0ELb0EEENS1_36VarlenDynamicPersistentTileSchedulerILi128ELi96ELi256ELi128ELb0ELb1ELb1ELb1ELb1ELb1EEEEEEEEEvNT_6ParamsE,@function
        .size           _ZN7cutlass13device_kernelIN5flash11enable_sm90INS1_16FlashAttnFwdSm90INS1_25CollectiveMainloopFwdSm90ILi2EN4cute5tupleIJNS5_1CILi1EEES8_S8_EEENS6_IJNS7_ILi128EEENS7_ILi96EEENS7_ILi64EEEEEELi256ENS_10bfloat16_tEfNS_4arch4Sm90ELb1ELb0ELb1ELb1ELb1ELb1ELb1ELb1ELb0ELb1ELb0ELb0EEENS1_21CollectiveEpilogueFwdINS6_IJSA_NS7_ILi256EEESB_EEES9_SE_SG_Li256ELb1ELb1ELb0ELb0EEENS1_36VarlenDynamicPersistentTileSchedulerILi128ELi96ELi256ELi128ELb0ELb1ELb1ELb1ELb1ELb1EEEEEEEEEvNT_6ParamsE,(.L_x_6468 - _ZN7cutlass13device_kernelIN5flash11enable_sm90INS1_16FlashAttnFwdSm90INS1_25CollectiveMainloopFwdSm90ILi2EN4cute5tupleIJNS5_1CILi1EEES8_S8_EEENS6_IJNS7_ILi128EEENS7_ILi96EEENS7_ILi64EEEEEELi256ENS_10bfloat16_tEfNS_4arch4Sm90ELb1ELb0ELb1ELb1ELb1ELb1ELb1ELb1ELb0ELb1ELb0ELb0EEENS1_21CollectiveEpilogueFwdINS6_IJSA_NS7_ILi256EEESB_EEES9_SE_SG_Li256ELb1ELb1ELb0ELb0EEENS1_36VarlenDynamicPersistentTileSchedulerILi128ELi96ELi256ELi128ELb0ELb1ELb1ELb1ELb1ELb1EEEEEEEEEvNT_6ParamsE)
        .other          _ZN7cutlass13device_kernelIN5flash11enable_sm90INS1_16FlashAttnFwdSm90INS1_25CollectiveMainloopFwdSm90ILi2EN4cute5tupleIJNS5_1CILi1EEES8_S8_EEENS6_IJNS7_ILi128EEENS7_ILi96EEENS7_ILi64EEEEEELi256ENS_10bfloat16_tEfNS_4arch4Sm90ELb1ELb0ELb1ELb1ELb1ELb1ELb1ELb1ELb0ELb1ELb0ELb0EEENS1_21CollectiveEpilogueFwdINS6_IJSA_NS7_ILi256EEESB_EEES9_SE_SG_Li256ELb1ELb1ELb0ELb0EEENS1_36VarlenDynamicPersistentTileSchedulerILi128ELi96ELi256ELi128ELb0ELb1ELb1ELb1ELb1ELb1EEEEEEEEEvNT_6ParamsE,@"STO_CUDA_ENTRY STV_DEFAULT"
_ZN7cutlass13device_kernelIN5flash11enable_sm90INS1_16FlashAttnFwdSm90INS1_25CollectiveMainloopFwdSm90ILi2EN4cute5tupleIJNS5_1CILi1EEES8_S8_EEENS6_IJNS7_ILi128EEENS7_ILi96EEENS7_ILi64EEEEEELi256ENS_10bfloat16_tEfNS_4arch4Sm90ELb1ELb0ELb1ELb1ELb1ELb1ELb1ELb1ELb0ELb1ELb0ELb0EEENS1_21CollectiveEpilogueFwdINS6_IJSA_NS7_ILi256EEESB_EEES9_SE_SG_Li256ELb1ELb1ELb0ELb0EEENS1_36VarlenDynamicPersistentTileSchedulerILi128ELi96ELi256ELi128ELb0ELb1ELb1ELb1ELb1ELb1EEEEEEEEEvNT_6ParamsE:
        /* <DEDUP_REMOVED lines=18> */
.L_x_5939:
[----:B------:R-:W-:Y:S05]  /*0120*/  BSYNC B0 ;  /* 0x0000000000007941 */ /* 0x000fea0003800000 */
.L_x_5938:
        /* <DEDUP_REMOVED lines=43> */
.L_x_5940:
        /* <DEDUP_REMOVED lines=22> */
.L_x_5941:
        /* <DEDUP_REMOVED lines=18> */
.L_x_5942:
        /* <DEDUP_REMOVED lines=22> */
.L_x_5943:
        /* <DEDUP_REMOVED lines=22> */
.L_x_5944:
[----:B------:R-:W-:Y:S01]  /*0920*/  PLOP3.LUT P0, PT, PT, PT, UP0, 0x80, 0x0 ;  /* 0x000000000000781c */ /* 0x000fe20003f0f008 */
[----:B------:R-:W-:Y:S01]  /*0930*/  UMOV UR36, 0x1 ;  /* 0x0000000100247882 */ /* 0x000fe20000000000 */
[----:B------:R-:W-:Y:S01]  /*0940*/  NOP ;  /* 0x0000000000007918 */ /* 0x000fe20000000000 */
[----:B------:R-:W-:Y:S01]  /*0950*/  USEL UR36, UR36, 0x2, !UP0 ;  /* 0x0000000224247887 */ /* 0x000fe2000c000000 */
[----:B------:R-:W-:Y:S01]  /*0960*/  BSSY B9, `(.L_x_5945) ;  /* 0x0001e00000097945 */ /* 0x000fe20003800000 */
[----:B------:R-:W-:Y:S01]  /*0970*/  ULDC.64 UR40, c[0x0][0x208] ;  /* 0x0000820000287ab9 */ /* 0x000fe20000000a00 */
[----:B0123--:R-:W-:Y:S07]  /*0980*/  BAR.SYNC.DEFER_BLOCKING 0x0 ;  /* 0x0000000000007b1d */ /* 0x00ffee0000010000 */
[----:B------:R-:W-:Y:S05]  /*0990*/  @!P0 BRA `(.L_x_5946) ;  /* 0x0000016400c48947 */ /* 0x000fea0003800000 */
.L_x_5947:
[----:B------:R-:W-:-:S08]  /*09a0*/  NOP ;  /* 0x0000000000007918 */ /* 0x000fd00000000000 */
[----:B------:R-:W0:Y:S02]  /*09b0*/  USETMAXREG.TRY_ALLOC.CTAPOOL UP0, 0xe8 ;  /* 0x000000e8000079c8 */ /* 0x000e240008000600 */
[----:B0-----:R-:W-:-:S13]  /*09c0*/  PLOP3.LUT P0, PT, PT, PT, UP0, 0x80, 0x0 ;  /* 0x000000000000781c */ /* 0x001fda0003f0f008 */
[----:B------:R-:W-:Y:S05]  /*09d0*/  @!P0 BRA `(.L_x_5947) ;  /* 0xfffffffc00f08947 */ /* 0x000fea000383ffff */
[----:B------:R-:W2:Y:S01]  /*09e0*/  LDL.LU R2, [R1] ;  /* 0x0000000001027983 */ /* 0x000ea20000300800 */
[----:B------:R-:W-:Y:S01]  /*09f0*/  SHF.R.U32.HI R3, RZ, 0x7, R0 ;  /* 0x00000007ff037819 */ /* 0x000fe20000011600 */
[----:B------:R-:W0:Y:S01]  /*0a00*/  S2UR UR37, SR_CgaCtaId ;  /* 0x00000000002579c3 */ /* 0x000e220000008800 */
[----:B------:R-:W-:-:S07]  /*0a10*/  UMOV UR4, 0x400 ;  /* 0x0000040000047882 */ /* 0x000fce0000000000 */
[----:B------:R-:W-:Y:S06]  /*0a20*/  BAR.ARV 0x8, 0x180 ;  /* 0x0206000000007b1d */ /* 0x000fec0000002000 */
[----:B------:R-:W-:-:S13]  /*0a30*/  ISETP.NE.AND P0, PT, R3, 0x1, PT ;  /* 0x000000010300780c */ /* 0x000fda0003f05270 */
[----:B------:R-:W-:Y:S06]  /*0a40*/  @!P0 BAR.ARV 0x9, 0x100 ;  /* 0x0244000000008b1d */ /* 0x000fec0000002000 */
[----:B0-----:R-:W-:Y:S02]  /*0a50*/  ULEA UR4, UR37, UR4, 0x18 ;  /* 0x0000000425047291 */ /* 0x001fe4000f8ec03f */
[----:B------:R-:W-:Y:S04]  /*0a60*/  BAR.SYNC.DEFER_BLOCKING 0x5, 0x180 ;  /* 0x0146000000007b1d */ /* 0x000fe80000010000 */
[----:B------:R-:W-:-:S02]  /*0a70*/  IMAD.U32 R22, RZ, RZ, UR4 ;  /* 0x00000004ff167e24 */ /* 0x000fc4000f8e00ff */
[----:B------:R-:W-:-:S03]  /*0a80*/  ULDC UR4, c[0x0][0xd3c] ;  /* 0x00034f0000047ab9 */ /* 0x000fc60000000800 */
[----:B------:R-:W0:Y:S01]  /*0a90*/  LDS.128 R100, [R22+0x324d0] ;  /* 0x0324d00016647984 */ /* 0x000e220000000c00 */
[----:B------:R-:W-:Y:S06]  /*0aa0*/  BAR.ARV 0x4, 0x180 ;  /* 0x0106000000007b1d */ /* 0x000fec0000002000 */
[----:B--2---:R-:W-:-:S04]  /*0ab0*/  LOP3.LUT R2, R2, 0xfffffffb, RZ, 0xc0, !PT ;  /* 0xfffffffb02027812 */ /* 0x004fc800078ec0ff */
[----:B------:R-:W-:Y:S02]  /*0ac0*/  @P0 LOP3.LUT R2, R2, 0x4, RZ, 0xfc, !PT ;  /* 0x0000000402020812 */ /* 0x000fe400078efcff */
[----:B0-----:R-:W-:-:S03]  /*0ad0*/  ISETP.GE.AND P0, PT, R103, UR4, PT ;  /* 0x0000000467007c0c */ /* 0x001fc6000bf06270 */
[----:B------:R0:W-:Y:S10]  /*0ae0*/  STL [R1], R2 ;  /* 0x0000000201007387 */ /* 0x0001f40000100800 */
[----:B0-----:R-:W-:Y:S05]  /*0af0*/  @P0 BRA `(.L_x_5948) ;  /* 0x000001dc00980947 */ /* 0x001fea0003800000 */
[----:B------:R-:W-:Y:S01]  /*0b00*/  VIADD R14, R0, 0xffffff80 ;  /* 0xffffff80000e7836 */ /* 0x000fe20000000000 */
[----:B------:R-:W-:Y:S01]  /*0b10*/  CS2R R18, SRZ ;  /* 0x0000000000127805 */ /* 0x000fe2000001ff00 */
[----:B------:R-:W-:Y:S01]  /*0b20*/  IMAD.MOV.U32 R206, RZ, RZ, RZ ;  /* 0x000000ffffce7224 */ /* 0x000fe200078e00ff */
[----:B------:R-:W-:Y:S01]  /*0b30*/  MOV R202, RZ ;  /* 0x000000ff00ca7202 */ /* 0x000fe20000000f00 */
[----:B------:R-:W-:Y:S01]  /*0b40*/  ULOP3.LUT UR47, UR36, 0x1, URZ, 0xfc, !UPT ;  /* 0x00000001242f7892 */ /* 0x000fe2000f8efc3f */
[----:B------:R-:W-:-:S04]  /*0b50*/  SHF.R.S32.HI R0, RZ, 0x1f, R14 ;  /* 0x0000001fff007819 */ /* 0x000fc8000001140e */
[----:B------:R-:W-:-:S04]  /*0b60*/  LEA.HI R2, R0, R14, RZ, 0x7 ;  /* 0x0000000e00027211 */ /* 0x000fc800078f38ff */
[----:B------:R-:W-:-:S05]  /*0b70*/  LOP3.LUT R3, R2, 0xffffff80, RZ, 0xc0, !PT ;  /* 0xffffff8002037812 */ /* 0x000fca00078ec0ff */
[----:B------:R-:W-:Y:S01]  /*0b80*/  IMAD.IADD R7, R14, 0x1, -R3 ;  /* 0x000000010e077824 */ /* 0x000fe200078e0a03 */
[----:B------:R-:W-:-:S04]  /*0b90*/  SHF.R.S32.HI R3, RZ, 0x7, R2 ;  /* 0x00000007ff037819 */ /* 0x000fc80000011402 */
[----:B------:R-:W-:-:S04]  /*0ba0*/  SHF.R.S32.HI R6, RZ, 0x1f, R7 ;  /* 0x0000001fff067819 */ /* 0x000fc80000011407 */
[CC--:B------:R-:W-:Y:S02]  /*0bb0*/  LEA.HI R9, R6.reuse, R7.reuse, RZ, 0x2 ;  /* 0x0000000706097211 */ /* 0x0c0fe400078f10ff */
[----:B------:R-:W-:Y:S02]  /*0bc0*/  LEA.HI R10, R6, R7, RZ, 0x5 ;  /* 0x00000007060a7211 */ /* 0x000fe400078f28ff */
[--C-:B------:R-:W-:Y:S02]  /*0bd0*/  SHF.R.S32.HI R5, RZ, 0x2, R9.reuse ;  /* 0x00000002ff057819 */ /* 0x100fe40000011409 */
[----:B------:R-:W-:Y:S02]  /*0be0*/  SHF.R.S32.HI R4, RZ, 0x1f, R9 ;  /* 0x0000001fff047819 */ /* 0x000fe40000011409 */
[----:B------:R-:W-:Y:S02]  /*0bf0*/  LEA.HI R6, R0, R14, RZ, 0x2 ;  /* 0x0000000e00067211 */ /* 0x000fe400078f10ff */
[----:B------:R-:W-:-:S02]  /*0c00*/  LEA.HI R4, R4, R5, RZ, 0x3 ;  /* 0x0000000504047211 */ /* 0x000fc400078f18ff */
[----:B------:R-:W-:Y:S02]  /*0c10*/  SHF.R.S32.HI R10, RZ, 0x5, R10 ;  /* 0x00000005ff0a7819 */ /* 0x000fe4000001140a */
[----:B------:R-:W-:Y:S02]  /*0c20*/  LOP3.LUT R8, R4, 0xfffffff8, RZ, 0xc0, !PT ;  /* 0xfffffff804087812 */ /* 0x000fe400078ec0ff */
[----:B------:R-:W-:Y:S02]  /*0c30*/  LEA.HI R4, R2, R3, RZ, 0x1 ;  /* 0x0000000302047211 */ /* 0x000fe400078f08ff */
[----:B------:R-:W-:Y:S01]  /*0c40*/  LEA.HI R2, R0, R14, RZ, 0x4 ;  /* 0x0000000e00027211 */ /* 0x000fe200078f20ff */
[----:B------:R-:W-:Y:S01]  /*0c50*/  IMAD.IADD R11, R5, 0x1, -R8 ;  /* 0x00000001050b7824 */ /* 0x000fe200078e0a08 */
[----:B------:R-:W-:Y:S02]  /*0c60*/  LOP3.LUT R8, R4, 0x3fffffe, RZ, 0xc0, !PT ;  /* 0x03fffffe04087812 */ /* 0x000fe400078ec0ff */
[----:B------:R-:W-:Y:S01]  /*0c70*/  SHF.R.S32.HI R5, RZ, 0x4, R2 ;  /* 0x00000004ff057819 */ /* 0x000fe20000011402 */
[----:B------:R-:W-:Y:S01]  /*0c80*/  IMAD R11, R10, 0x10, R11 ;  /* 0x000000100a0b7824 */ /* 0x000fe200078e020b */
[----:B------:R-:W-:Y:S01]  /*0c90*/  LOP3.LUT R4, R6, 0xfffffffc, RZ, 0xc0, !PT ;  /* 0xfffffffc06047812 */ /* 0x000fe200078ec0ff */
[----:B------:R-:W-:Y:S01]  /*0ca0*/  IMAD.IADD R8, R3, 0x1, -R8 ;  /* 0x0000000103087824 */ /* 0x000fe200078e0a08 */
[----:B------:R-:W-:-:S02]  /*0cb0*/  LEA.HI R3, R2, R5, RZ, 0x1 ;  /* 0x0000000502037211 */ /* 0x000fc400078f08ff */
        /* <DEDUP_REMOVED lines=10> */
[----:B------:R-:W-:Y:S01]  /*0d60*/  LOP3.LUT R0, R9, 0x7ffffffc, RZ, 0xc0, !PT ;  /* 0x7ffffffc09007812 */ /* 0x000fe200078ec0ff */
[----:B------:R-:W-:Y:S01]  /*0d70*/  IMAD R5, R13, 0x10, R2 ;  /* 0x000000100d057824 */ /* 0x000fe200078e0202 */
[----:B------:R-:W-:Y:S01]  /*0d80*/  SHF.R.S32.HI R23, RZ, 0x2, R6 ;  /* 0x00000002ff177819 */ /* 0x000fe20000011406 */
[----:B------:R-:W-:Y:S01]  /*0d90*/  VIADD R225, R16, 0x80 ;  /* 0x0000008010e17836 */ /* 0x000fe20000000000 */
[----:B------:R-:W-:Y:S01]  /*0da0*/  LOP3.LUT R3, R3, 0x1ffffffe, RZ, 0xc0, !PT ;  /* 0x1ffffffe03037812 */ /* 0x000fe200078ec0ff */
[----:B------:R-:W-:Y:S01]  /*0db0*/  IMAD R4, R5, 0x8, R4 ;  /* 0x0000000805047824 */ /* 0x000fe200078e0204 */
[----:B------:R-:W-:Y:S01]  /*0dc0*/  SHF.R.S32.HI R6, RZ, 0x1f, R6 ;  /* 0x0000001fff067819 */ /* 0x000fe20000011406 */
[----:B------:R-:W-:Y:S01]  /*0dd0*/  IMAD.IADD R2, R7, 0x1, -R0 ;  /* 0x0000000107027824 */ /* 0x000fe200078e0a00 */
[----:B------:R-:W-:Y:S01]  /*0de0*/  SHF.R.S32.HI R7, RZ, 0x1f, R225 ;  /* 0x0000001fff077819 */ /* 0x000fe200000114e1 */
[----:B------:R-:W-:Y:S01]  /*0df0*/  VIADD R5, R23, 0x40 ;  /* 0x0000004017057836 */ /* 0x000fe20000000000 */
[----:B------:R-:W-:Y:S01]  /*0e00*/  LEA.HI R6, R6, R23, RZ, 0x3 ;  /* 0x0000001706067211 */ /* 0x000fe200078f18ff */
[----:B------:R-:W-:Y:S01]  /*0e10*/  IMAD.IADD R3, R12, 0x1, -R3 ;  /* 0x000000010c037824 */ /* 0x000fe200078e0a03 */
[----:B------:R0:W-:Y:S01]  /*0e20*/  STL [R1+0xbc], R2 ;  /* 0x0000bc0201007387 */ /* 0x0001e20000100800 */
[----:B------:R-:W-:Y:S01]  /*0e30*/  VIADD R224, R16, 0xa0 ;  /* 0x000000a010e07836 */ /* 0x000fe20000000000 */
[----:B------:R-:W-:Y:S01]  /*0e40*/  LOP3.LUT R6, R6, 0xfffffff8, RZ, 0xc0, !PT ;  /* 0xfffffff806067812 */ /* 0x000fe200078ec0ff */
[----:B------:R-:W-:Y:S01]  /*0e50*/  IMAD R0, R3, 0x8, R8 ;  /* 0x0000000803007824 */ /* 0x000fe200078e0208 */
[----:B------:R-:W-:Y:S01]  /*0e60*/  SHF.R.S32.HI R17, RZ, 0x1f, R16 ;  /* 0x0000001fff117819 */ /* 0x000fe20000011410 */
[----:B------:R-:W-:-:S02]  /*0e70*/  VIADD R227, R16, 0xc0 ;  /* 0x000000c010e37836 */ /* 0x000fc40000000000 */
[----:B------:R-:W-:Y:S01]  /*0e80*/  IMAD.IADD R6, R23, 0x1, -R6 ;  /* 0x0000000117067824 */ /* 0x000fe200078e0a06 */
[----:B------:R1:W-:Y:S01]  /*0e90*/  STL [R1+0xb8], R0 ;  /* 0x0000b80001007387 */ /* 0x0003e20000100800 */
[----:B------:R-:W-:Y:S01]  /*0ea0*/  VIADD R226, R16, 0xe0 ;  /* 0x000000e010e27836 */ /* 0x000fe20000000000 */
[----:B0-----:R-:W-:Y:S01]  /*0eb0*/  SHF.R.S32.HI R2, RZ, 0x1f, R5 ;  /* 0x0000001fff027819 */ /* 0x001fe20000011405 */
[----:B------:R-:W-:Y:S01]  /*0ec0*/  IMAD.SHL.U32 R4, R4, 0x8, RZ ;  /* 0x0000000804047824 */ /* 0x000fe200078e00ff */
[----:B------:R-:W-:Y:S01]  /*0ed0*/  STL [R1+0xc8], RZ ;  /* 0x0000c8ff01007387 */ /* 0x000fe20000100800 */
[----:B------:R-:W-:Y:S01]  /*0ee0*/  IMAD.SHL.U32 R200, R12, 0x4, RZ ;  /* 0x000000040cc87824 */ /* 0x000fe200078e00ff */
[----:B------:R-:W-:Y:S01]  /*0ef0*/  LEA.HI R3, R2, R5, RZ, 0x3 ;  /* 0x0000000502037211 */ /* 0x000fe200078f18ff */
[C---:B------:R-:W-:Y:S01]  /*0f00*/  VIADD R2, R16.reuse, 0x20 ;  /* 0x0000002010027836 */ /* 0x040fe20000000000 */
[----:B------:R0:W-:Y:S01]  /*0f10*/  STL [R1+0xcc], R6 ;  /* 0x0000cc0601007387 */ /* 0x0001e20000100800 */
[----:B------:R-:W-:-:S02]  /*0f20*/  VIADD R205, R16, 0x40 ;  /* 0x0000004010cd7836 */ /* 0x000fc40000000000 */
[----:B-1----:R-:W-:Y:S01]  /*0f30*/  IMAD.SHL.U32 R0, R5, 0x40, RZ ;  /* 0x0000004005007824 */ /* 0x002fe200078e00ff */
[----:B------:R-:W-:Y:S01]  /*0f40*/  SHF.R.S32.HI R203, RZ, 0x1f, R2 ;  /* 0x0000001fffcb7819 */ /* 0x000fe20000011402 */
[----:B------:R-:W-:Y:S02]  /*0f50*/  IMAD.SHL.U32 R3, R3, 0x40, RZ ;  /* 0x0000004003037824 */ /* 0x000fe400078e00ff */
[----:B------:R-:W-:Y:S01]  /*0f60*/  VIADD R204, R16, 0x60 ;  /* 0x0000006010cc7836 */ /* 0x000fe20000000000 */
[----:B------:R-:W-:Y:S01]  /*0f70*/  LOP3.LUT R0, R0, 0x1c0, RZ, 0xc0, !PT ;  /* 0x000001c000007812 */ /* 0x000fe200078ec0ff */
[----:B------:R-:W-:Y:S01]  /*0f80*/  VIADD R207, R200, 0x10 ;  /* 0x00000010c8cf7836 */ /* 0x000fe20000000000 */
[----:B------:R-:W-:Y:S02]  /*0f90*/  LOP3.LUT R3, R3, 0xfffffe00, RZ, 0xc0, !PT ;  /* 0xfffffe0003037812 */ /* 0x000fe400078ec0ff */
[----:B------:R-:W-:Y:S02]  /*0fa0*/  SHF.R.U32.HI R5, RZ, 0x3, R0 ;  /* 0x00000003ff057819 */ /* 0x000fe40000011600 */
[----:B------:R-:W-:Y:S01]  /*0fb0*/  LOP3.LUT R0, R0, 0x38, R16, 0xf8, !PT ;  /* 0x0000003800007812 */ /* 0x000fe200078ef810 */
[----:B------:R1:W-:Y:S01]  /*0fc0*/  STL [R1+0xb4], R3 ;  /* 0x0000b40301007387 */ /* 0x0003e20000100800 */
[----:B0-----:R-:W-:-:S03]  /*0fd0*/  SHF.R.S32.HI R6, RZ, 0x1f, R224 ;  /* 0x0000001fff067819 */ /* 0x001fc600000114e0 */
[----:B------:R-:W-:Y:S04]  /*0fe0*/  STL [R1+0xa8], R7 ;  /* 0x0000a80701007387 */ /* 0x000fe80000100800 */
[----:B------:R-:W-:Y:S01]  /*0ff0*/  STL [R1+0xa4], R6 ;  /* 0x0000a40601007387 */ /* 0x000fe20000100800 */
[----:B-1----:R-:W-:Y:S02]  /*1000*/  LOP3.LUT R3, R3, R0, R5, 0xf6, !PT ;  /* 0x0000000003037212 */ /* 0x002fe400078ef605 */
[----:B------:R-:W-:Y:S02]  /*1010*/  SHF.R.S32.HI R0, RZ, 0x1f, R227 ;  /* 0x0000001fff007819 */ /* 0x000fe400000114e3 */
[----:B------:R-:W-:-:S03]  /*1020*/  SHF.R.S32.HI R5, RZ, 0x1f, R226 ;  /* 0x0000001fff057819 */ /* 0x000fc600000114e2 */
[----:B------:R0:W-:Y:S04]  /*1030*/  STL [R1+0xa0], R0 ;  /* 0x0000a00001007387 */ /* 0x0001e80000100800 */
[----:B------:R1:W-:Y:S01]  /*1040*/  STL [R1+0x9c], R5 ;  /* 0x00009c0501007387 */ /* 0x0003e20000100800 */
[----:B0-----:R-:W-:-:S05]  /*1050*/  IMAD R0, R3, 0x2, R22 ;  /* 0x0000000203007824 */ /* 0x001fca00078e0216 */
[----:B------:R1:W-:Y:S04]  /*1060*/  STL [R1+0xd0], R0 ;  /* 0x0000d00001007387 */ /* 0x0003e80000100800 */
[----:B------:R1:W-:Y:S02]  /*1070*/  STL [R1+0xd4], R4 ;  /* 0x0000d40401007387 */ /* 0x0003e40000100800 */
.L_x_6106:
[----:B01----:R-:W0:Y:S02]  /*1080*/  LDC.64 R4, c[0x0][0xd88] ;  /* 0x00036200ff047b82 */ /* 0x003e240000000a00 */
[----:B0-----:R-:W-:-:S05]  /*1090*/  IMAD.WIDE R4, R103, 0x4, R4 ;  /* 0x0000000467047825 */ /* 0x001fca00078e0204 */
[----:B------:R-:W2:Y:S01]  /*10a0*/  LDG.E R11, desc[UR40][R4.64] ;  /* 0x00000028040b7981 */ /* 0x000ea2000c1e1900 */
[----:B------:R-:W-:Y:S05]  /*10b0*/  YIELD ;  /* 0x0000000000007946 */ /* 0x000fea0003800000 */
[----:B------:R-:W-:Y:S01]  /*10c0*/  ULDC.64 UR4, c[0x0][0xb20] ;  /* 0x0002c80000047ab9 */ /* 0x000fe20000000a00 */
[----:B------:R-:W-:Y:S01]  /*10d0*/  ULDC.64 UR8, c[0x0][0xb10] ;  /* 0x0002c40000087ab9 */ /* 0x000fe20000000a00 */
[----:B------:R-:W-:Y:S01]  /*10e0*/  ISETP.NE.U32.AND P1, PT, RZ, UR4, PT ;  /* 0x00000004ff007c0c */ /* 0x000fe2000bf25070 */
[----:B------:R-:W-:Y:S01]  /*10f0*/  ULDC.64 UR6, c[0x0][0xb00] ;  /* 0x0002c00000067ab9 */ /* 0x000fe20000000a00 */
[----:B------:R-:W-:Y:S01]  /*1100*/  MOV R3, RZ ;  /* 0x000000ff00037202 */ /* 0x000fe20000000f00 */
[----:B------:R-:W-:Y:S01]  /*1110*/  IMAD.MOV.U32 R33, RZ, RZ, RZ ;  /* 0x000000ffff217224 */ /* 0x000fe200078e00ff */
[----:B------:R-:W-:-:S02]  /*1120*/  ISETP.NE.AND.EX P1, PT, RZ, UR5, PT, P1 ;  /* 0x00000005ff007c0c */ /* 0x000fc4000bf25310 */
[----:B------:R-:W-:-:S04]  /*1130*/  ISETP.NE.U32.AND P0, PT, RZ, UR6, PT ;  /* 0x00000006ff007c0c */ /* 0x000fc8000bf05070 */
[----:B------:R-:W-:Y:S02]  /*1140*/  ISETP.NE.AND.EX P0, PT, RZ, UR7, PT, P0 ;  /* 0x00000007ff007c0c */ /* 0x000fe4000bf05300 */
[----:B--2---:R-:W-:Y:S01]  /*1150*/  SHF.R.S32.HI R0, RZ, 0x1f, R11 ;  /* 0x0000001fff007819 */ /* 0x004fe2000001140b */
[----:B------:R-:W-:-:S04]  /*1160*/  IMAD.SHL.U32 R34, R11, 0x4, RZ ;  /* 0x000000040b227824 */ /* 0x000fc800078e00ff */
[C---:B------:R-:W-:Y:S01]  /*1170*/  @P1 LEA R6, P2, R11.reuse, UR4, 0x2 ;  /* 0x000000040b061c11 */ /* 0x040fe2000f8410ff */
[----:B------:R0:W-:Y:S01]  /*1180*/  STL [R1+0xc0], R11 ;  /* 0x0000c00b01007387 */ /* 0x0001e20000100800 */
[C-C-:B------:R-:W-:Y:S02]  /*1190*/  SHF.L.U64.HI R35, R11.reuse, 0x2, R0.reuse ;  /* 0x000000020b237819 */ /* 0x140fe40000010200 */
[----:B------:R-:W-:Y:S02]  /*11a0*/  @P1 LEA.HI.X R7, R11, UR5, R0, 0x2, P2 ;  /* 0x000000050b071c11 */ /* 0x000fe400090f1400 */
[----:B------:R-:W-:Y:S01]  /*11b0*/  ISETP.NE.U32.AND P2, PT, RZ, UR8, PT ;  /* 0x00000008ff007c0c */ /* 0x000fe2000bf45070 */
[----:B------:R-:W-:Y:S01]  /*11c0*/  ULDC UR4, c[0x0][0x288] ;  /* 0x0000a20000047ab9 */ /* 0x000fe20000000800 */
[----:B------:R-:W-:Y:S01]  /*11d0*/  IADD3 R8, P3, R34, UR6, RZ ;  /* 0x0000000622087c10 */ /* 0x000fe2000ff7e0ff */
[----:B------:R0:W5:Y:S01]  /*11e0*/  @P1 LDG.E R3, desc[UR40][R6.64] ;  /* 0x0000002806031981 */ /* 0x000162000c1e1900 */
[----:B------:R-:W-:Y:S01]  /*11f0*/  ISETP.NE.AND.EX P2, PT, RZ, UR9, PT, P2 ;  /* 0x00000009ff007c0c */ /* 0x000fe2000bf45320 */
[----:B------:R-:W-:Y:S01]  /*1200*/  IMAD.U32 R10, RZ, RZ, UR4 ;  /* 0x00000004ff0a7e24 */ /* 0x000fe2000f8e00ff */
[----:B------:R-:W-:Y:S01]  /*1210*/  IADD3.X R9, R35, UR7, RZ, P3, !PT ;  /* 0x0000000723097c10 */ /* 0x000fe20009ffe4ff */
[----:B------:R-:W-:-:S04]  /*1220*/  ULDC.64 UR4, c[0x0][0x418] ;  /* 0x0001060000047ab9 */ /* 0x000fc80000000a00 */
[----:B------:R0:W5:Y:S06]  /*1230*/  @P0 LDG.E R33, desc[UR40][R8.64] ;  /* 0x0000002808210981 */ /* 0x00016c000c1e1900 */
[----:B------:R-:W-:-:S04]  /*1240*/  @P2 IADD3 R4, P1, R34, UR8, RZ ;  /* 0x0000000822042c10 */ /* 0x000fc8000ff3e0ff */
[----:B------:R-:W-:-:S05]  /*1250*/  @P2 IADD3.X R5, R35, UR9, RZ, P1, !PT ;  /* 0x0000000923052c10 */ /* 0x000fca0008ffe4ff */
[----:B------:R-:W2:Y:S01]  /*1260*/  @P2 LDG.E R10, desc[UR40][R4.64] ;  /* 0x00000028040a2981 */ /* 0x000ea2000c1e1900 */
[----:B------:R-:W-:-:S03]  /*1270*/  UISETP.NE.U32.AND UP0, UPT, UR4, URZ, UPT ;  /* 0x0000003f0400728c */ /* 0x000fc6000bf05070 */
[----:B------:R-:W-:Y:S01]  /*1280*/  ULDC UR4, c[0x0][0x424] ;  /* 0x0001090000047ab9 */ /* 0x000fe20000000800 */
[----:B------:R-:W-:-:S03]  /*1290*/  UISETP.NE.AND.EX UP0, UPT, UR5, URZ, UPT, UP0 ;  /* 0x0000003f0500728c */ /* 0x000fc6000bf05300 */
[----:B------:R-:W-:Y:S01]  /*12a0*/  ULDC UR5, c[0x0][0x2f0] ;  /* 0x0000bc0000057ab9 */ /* 0x000fe20000000800 */
[----:B------:R-:W-:-:S04]  /*12b0*/  USEL UR4, UR4, 0x1, UP0 ;  /* 0x0000000104047887 */ /* 0x000fc80008000000 */
[----:B------:R-:W-:-:S03]  /*12c0*/  UIMAD UR4, UR4, UR5, URZ ;  /* 0x00000005040472a4 */ /* 0x000fc6000f8e023f */
[----:B------:R-:W-:Y:S02]  /*12d0*/  ULDC UR5, c[0x0][0x348] ;  /* 0x0000d20000057ab9 */ /* 0x000fe40000000800 */
[----:B----4-:R-:W-:Y:S02]  /*12e0*/  IMAD.U32 R25, RZ, RZ, UR5 ;  /* 0x00000005ff197e24 */ /* 0x010fe4000f8e00ff */
[----:B------:R-:W-:Y:S02]  /*12f0*/  IMAD.U32 R32, RZ, RZ, UR4 ;  /* 0x00000004ff207e24 */ /* 0x000fe4000f8e00ff */
[----:B------:R-:W-:Y:S01]  /*1300*/  IMAD.MOV.U32 R24, RZ, RZ, R11 ;  /* 0x000000ffff187224 */ /* 0x000fe200078e000b */
[----:B--2---:R0:W-:Y:S01]  /*1310*/  STL [R1+0x90], R10 ;  /* 0x0000900a01007387 */ /* 0x0041e20000100800 */
[----:B---3--:R-:W-:Y:S05]  /*1320*/  @P2 BRA `(.L_x_5949) ;  /* 0x0000000000282947 */ /* 0x008fea0003800000 */
[----:B------:R-:W-:Y:S02]  /*1330*/  ULDC.64 UR4, c[0x0][0xaf8] ;  /* 0x0002be0000047ab9 */ /* 0x000fe40000000a00 */
[----:B------:R-:W-:-:S04]  /*1340*/  ISETP.NE.U32.AND P1, PT, RZ, UR4, PT ;  /* 0x00000004ff007c0c */ /* 0x000fc8000bf25070 */
[----:B------:R-:W-:-:S13]  /*1350*/  ISETP.NE.AND.EX P1, PT, RZ, UR5, PT, P1 ;  /* 0x00000005ff007c0c */ /* 0x000fda000bf25310 */
[----:B------:R-:W-:Y:S05]  /*1360*/  @!P1 BRA `(.L_x_5949) ;  /* 0x0000000000189947 */ /* 0x000fea0003800000 */
[----:B------:R-:W1:Y:S02]  /*1370*/  LDC.64 R4, c[0x0][0xaf8] ;  /* 0x0002be00ff047b82 */ /* 0x000e640000000a00 */
[----:B-1----:R-:W-:-:S05]  /*1380*/  IMAD.WIDE R4, R24, 0x4, R4 ;  /* 0x0000000418047825 */ /* 0x002fca00078e0204 */
[----:B------:R-:W2:Y:S04]  /*1390*/  LDG.E R0, desc[UR40][R4.64] ;  /* 0x0000002804007981 */ /* 0x000ea8000c1e1900 */
[----:B0-----:R-:W2:Y:S02]  /*13a0*/  LDG.E R7, desc[UR40][R4.64+0x4] ;  /* 0x0000042804077981 */ /* 0x001ea4000c1e1900 */
[----:B--2---:R-:W-:-:S05]  /*13b0*/  IMAD.IADD R10, R7, 0x1, -R0 ;  /* 0x00000001070a7824 */ /* 0x004fca00078e0a00 */
[----:B------:R1:W-:Y:S02]  /*13c0*/  STL [R1+0x90], R10 ;  /* 0x0000900a01007387 */ /* 0x0003e40000100800 */
.L_x_5949:
[----:B------:R-:W-:Y:S01]  /*13d0*/  ULDC.64 UR4, c[0x0][0xb18] ;  /* 0x0002c60000047ab9 */ /* 0x000fe20000000a00 */
[----:B------:R2:W-:Y:S01]  /*13e0*/  STL [R1+0xc4], R102 ;  /* 0x0000c46601007387 */ /* 0x0005e20000100800 */
[----:B------:R-:W-:-:S04]  /*13f0*/  ISETP.NE.U32.AND P1, PT, RZ, UR4, PT ;  /* 0x00000004ff007c0c */ /* 0x000fc8000bf25070 */
[----:B------:R-:W-:-:S13]  /*1400*/  ISETP.NE.AND.EX P1, PT, RZ, UR5, PT, P1 ;  /* 0x00000005ff007c0c */ /* 0x000fda000bf25310 */
[----:B--2---:R-:W-:Y:S05]  /*1410*/  @!P1 BRA `(.L_x_5950) ;  /* 0x0000000000109947 */ /* 0x004fea0003800000 */
[----:B------:R-:W-:-:S04]  /*1420*/  IADD3 R4, P0, R34, UR4, RZ ;  /* 0x0000000422047c10 */ /* 0x000fc8000ff1e0ff */
[----:B------:R-:W-:-:S05]  /*1430*/  IADD3.X R5, R35, UR5, RZ, P0, !PT ;  /* 0x0000000523057c10 */ /* 0x000fca00087fe4ff */
[----:B------:R2:W5:Y:S01]  /*1440*/  LDG.E R32, desc[UR40][R4.64] ;  /* 0x0000002804207981 */ /* 0x000562000c1e1900 */
[----:B------:R-:W-:Y:S05]  /*1450*/  BRA `(.L_x_5951) ;  /* 0x0000000000107947 */ /* 0x000fea0003800000 */
.L_x_5950:
[----:B------:R-:W-:Y:S05]  /*1460*/  @!P0 BRA `(.L_x_5951) ;  /* 0x00000000000c8947 */ /* 0x000fea0003800000 */
[----:B------:R-:W2:Y:S04]  /*1470*/  LDG.E R5, desc[UR40][R8.64] ;  /* 0x0000002808057981 */ /* 0x000ea8000c1e1900 */
[----:B------:R-:W2:Y:S02]  /*1480*/  LDG.E R32, desc[UR40][R8.64+0x4] ;  /* 0x0000042808207981 */ /* 0x000ea4000c1e1900 */
[----:B--2---:R-:W-:-:S07]  /*1490*/  IMAD.IADD R32, R32, 0x1, -R5 ;  /* 0x0000000120207824 */ /* 0x004fce00078e0a05 */
.L_x_5951:
[----:B------:R-:W-:Y:S01]  /*14a0*/  ULDC.64 UR4, c[0x0][0xb08] ;  /* 0x0002c20000047ab9 */ /* 0x000fe20000000a00 */
[----:B0-----:R-:W0:Y:S01]  /*14b0*/  LDC R8, c[0x0][0x448] ;  /* 0x00011200ff087b82 */ /* 0x001e220000000800 */
[----:B------:R-:W-:-:S04]  /*14c0*/  ISETP.NE.U32.AND P0, PT, RZ, UR4, PT ;  /* 0x00000004ff007c0c */ /* 0x000fc8000bf05070 */
[----:B------:R-:W-:Y:S01]  /*14d0*/  ISETP.NE.AND.EX P0, PT, RZ, UR5, PT, P0 ;  /* 0x00000005ff007c0c */ /* 0x000fe2000bf05300 */
[----:B------:R-:W-:-:S12]  /*14e0*/  ULDC.64 UR4, c[0x0][0xb28] ;  /* 0x0002ca0000047ab9 */ /* 0x000fd80000000a00 */
[----:B--2---:R-:W2:Y:S02]  /*14f0*/  @P0 LDC.64 R4, c[0x0][0xb08] ;  /* 0x0002c200ff040b82 */ /* 0x004ea40000000a00 */
[----:B--2---:R-:W-:-:S05]  /*1500*/  @P0 IMAD.WIDE R4, R24, 0x4, R4 ;  /* 0x0000000418040825 */ /* 0x004fca00078e0204 */
        /* <DEDUP_REMOVED lines=8> */
[----:B0-----:R-:W-:Y:S01]  /*1590*/  ISETP.NE.AND P1, PT, R8, 0x1, PT ;  /* 0x000000010800780c */ /* 0x001fe20003f25270 */
[----:B------:R-:W-:Y:S02]  /*15a0*/  IMAD.SHL.U32 R12, R101, 0x80, RZ ;  /* 0x00000080650c7824 */ /* 0x000fe400078e00ff */
[----:B------:R-:W-:Y:S02]  /*15b0*/  IMAD.IADD R8, R32, 0x1, -R3 ;  /* 0x0000000120087824 */ /* 0x000fe400078e0a03 */
[----:B---3--:R-:W-:Y:S01]  /*15c0*/  VIADD R4, R12, 0x7f ;  /* 0x0000007f0c047836 */ /* 0x008fe20000000000 */
[----:B------:R0:W-:Y:S07]  /*15d0*/  STL [R1+0x98], R12 ;  /* 0x0000980c01007387 */ /* 0x0001ee0000100800 */
[----:B------:R-:W3:Y:S08]  /*15e0*/  @P1 LDC R11, c[0x0][0x44c] ;  /* 0x00011300ff0b1b82 */ /* 0x000ef00000000800 */
[----:B------:R-:W1:Y:S01]  /*15f0*/  @P1 LDC R5, c[0x0][0x450] ;  /* 0x00011400ff051b82 */ /* 0x000e620000000800 */
[----:B--2---:R-:W-:-:S02]  /*1600*/  @P0 IMAD.IADD R25, R9, 0x1, -R0 ;  /* 0x0000000109190824 */ /* 0x004fc400078e0a00 */
[----:B---3--:R-:W-:-:S04]  /*1610*/  @P1 IMAD.HI.U32 R0, R4, R11, RZ ;  /* 0x0000000b04001227 */ /* 0x008fc800078e00ff */
[----:B----4-:R-:W-:Y:S01]  /*1620*/  IMAD.IADD R6, R8, 0x1, R25 ;  /* 0x0000000108067824 */ /* 0x010fe200078e0219 */
[----:B-1----:R-:W-:-:S03]  /*1630*/  @P1 SHF.R.U32.HI R4, RZ, R5, R0 ;  /* 0x00000005ff041219 */ /* 0x002fc60000011600 */
[C---:B------:R-:W-:Y:S01]  /*1640*/  VIADD R0, R6.reuse, 0x5f ;  /* 0x0000005f06007836 */ /* 0x040fe20000000000 */
[----:B------:R-:W-:Y:S01]  /*1650*/  IADD3 R31, R6, 0x60, -R10 ;  /* 0x00000060061f7810 */ /* 0x000fe20007ffe80a */
[----:B------:R0:W-:Y:S02]  /*1660*/  STL [R1+0xac], R6 ;  /* 0x0000ac0601007387 */ /* 0x0001e40000100800 */
[----:B------:R-:W-:-:S04]  /*1670*/  IMAD.HI R0, R0, 0x2aaaaaab, RZ ;  /* 0x2aaaaaab00007827 */ /* 0x000fc800078e02ff */
[----:B------:R-:W-:Y:S01]  /*1680*/  IMAD.IADD R4, R31, 0x1, R4 ;  /* 0x000000011f047824 */ /* 0x000fe200078e0204 */
[----:B------:R-:W-:-:S03]  /*1690*/  SHF.R.U32.HI R177, RZ, 0x1f, R0 ;  /* 0x0000001fffb17819 */ /* 0x000fc60000011600 */
[----:B------:R-:W-:Y:S01]  /*16a0*/  IMAD.HI R4, R4, 0x2aaaaaab, RZ ;  /* 0x2aaaaaab04047827 */ /* 0x000fe200078e02ff */
[----:B------:R-:W-:-:S04]  /*16b0*/  LEA.HI.SX32 R177, R0, R177, 0x1c ;  /* 0x000000b100b17211 */ /* 0x000fc800078fe2ff */
[----:B------:R-:W-:-:S04]  /*16c0*/  SHF.R.U32.HI R3, RZ, 0x1f, R4 ;  /* 0x0000001fff037819 */ /* 0x000fc80000011604 */
[----:B------:R-:W-:Y:S01]  /*16d0*/  LEA.HI.SX32 R4, R4, R3, 0x1c ;  /* 0x0000000304047211 */ /* 0x000fe200078fe2ff */
[----:B------:R-:W-:-:S03]  /*16e0*/  IMAD.MOV R3, RZ, RZ, -R8 ;  /* 0x000000ffff037224 */ /* 0x000fc600078e0a08 */
[----:B------:R-:W-:-:S05]  /*16f0*/  VIMNMX R4, R177, R4, PT ;  /* 0x00000004b1047248 */ /* 0x000fca0003fe0100 */
[----:B------:R-:W-:Y:S01]  /*1700*/  IMAD R0, R4, 0x60, -R8 ;  /* 0x0000006004007824 */ /* 0x000fe200078e0a08 */
[----:B------:R-:W-:-:S04]  /*1710*/  VIMNMX R4, RZ, R3, !PT ;  /* 0x00000003ff047248 */ /* 0x000fc80007fe0100 */
[----:B------:R-:W-:-:S04]  /*1720*/  VIMNMX R3, R0, R25, PT ;  /* 0x0000001900037248 */ /* 0x000fc80003fe0100 */
[----:B------:R-:W-:Y:S01]  /*1730*/  ISETP.GT.AND P0, PT, R3, R4, PT ;  /* 0x000000040300720c */ /* 0x000fe20003f04270 */
[----:B------:R-:W-:-:S05]  /*1740*/  IMAD.WIDE.U32 R4, R4, -0x55555555, RZ ;  /* 0xaaaaaaab04047825 */ /* 0x000fca00078e00ff */
[----:B------:R-:W-:-:S04]  /*1750*/  SHF.R.U32.HI R30, RZ, 0x6, R5 ;  /* 0x00000006ff1e7819 */ /* 0x000fc80000011605 */
[----:B------:R-:W-:-:S03]  /*1760*/  MOV R29, R30 ;  /* 0x0000001e001d7202 */ /* 0x000fc60000000f00 */
        /* <DEDUP_REMOVED lines=27> */
.L_x_5954:
[----:B------:R-:W-:Y:S05]  /*1920*/  BSYNC B6 ;  /* 0x0000000000067941 */ /* 0x000fea0003800000 */
.L_x_5953:
        /* <DEDUP_REMOVED lines=20> */
.L_x_5956:
[----:B------:R-:W-:Y:S05]  /*1a70*/  BSYNC B6 ;  /* 0x0000000000067941 */ /* 0x000fea0003800000 */
.L_x_5955:
[----:B------:R-:W2:Y:S01]  /*1a80*/  LDL R36, [R1+0xcc] ;  /* 0x0000cc0001247983 */ /* 0x000ea20000100800 */
[----:B------:R-:W-:Y:S01]  /*1a90*/  ULDC.64 UR4, c[0x0][0xaf0] ;  /* 0x0002bc0000047ab9 */ /* 0x000fe20000000a00 */
[----:B------:R-:W0:Y:S01]  /*1aa0*/  LDC.64 R54, c[0x0][0x408] ;  /* 0x00010200ff367b82 */ /* 0x000e220000000a00 */
[----:B------:R-:W-:-:S04]  /*1ab0*/  ISETP.NE.U32.AND P0, PT, RZ, UR4, PT ;  /* 0x00000004ff007c0c */ /* 0x000fc8000bf05070 */
[----:B------:R-:W-:-:S03]  /*1ac0*/  ISETP.NE.AND.EX P0, PT, RZ, UR5, PT, P0 ;  /* 0x00000005ff007c0c */ /* 0x000fc6000bf05300 */
[----:B------:R-:W1:Y:S10]  /*1ad0*/  LDC.64 R48, c[0x0][0x3f8] ;  /* 0x0000fe00ff307b82 */ /* 0x000e740000000a00 */
[----:B------:R-:W-:Y:S01]  /*1ae0*/  @P0 IADD3 R4, P1, R34, UR4, RZ ;  /* 0x0000000422040c10 */ /* 0x000fe2000ff3e0ff */
[----:B------:R-:W-:-:S03]  /*1af0*/  ULDC UR4, c[0x0][0x320] ;  /* 0x0000c80000047ab9 */ /* 0x000fc60000000800 */
[----:B------:R-:W-:Y:S02]  /*1b00*/  @P0 IADD3.X R5, R35, UR5, RZ, P1, !PT ;  /* 0x0000000523050c10 */ /* 0x000fe40008ffe4ff */
[----:B------:R-:W-:Y:S02]  /*1b10*/  ISETP.GE.AND P1, PT, R2, UR4, PT ;  /* 0x0000000402007c0c */ /* 0x000fe4000bf26270 */
[----:B------:R-:W-:Y:S01]  /*1b20*/  SHF.R.S32.HI R9, RZ, 0x1f, R23 ;  /* 0x0000001fff097819 */ /* 0x000fe20000011417 */
[----:B------:R3:W4:Y:S01]  /*1b30*/  @P0 LDG.E R24, desc[UR40][R4.64] ;  /* 0x0000002804180981 */ /* 0x000722000c1e1900 */
[----:B------:R-:W-:Y:S01]  /*1b40*/  SEL R3, RZ, 0xffffffff, P1 ;  /* 0xffffffffff037807 */ /* 0x000fe20000800000 */
[----:B------:R-:W0:Y:S01]  /*1b50*/  LDC R35, c[0x0][0x3f4] ;  /* 0x0000fd00ff237b82 */ /* 0x000e220000000800 */
[----:B------:R-:W-:Y:S02]  /*1b60*/  ISETP.GE.AND P0, PT, R16, UR4, PT ;  /* 0x0000000410007c0c */ /* 0x000fe4000bf06270 */
[----:B------:R-:W-:Y:S01]  /*1b70*/  SHF.R.S32.HI R201, RZ, 0x1f, R200 ;  /* 0x0000001fffc97819 */ /* 0x000fe200000114c8 */
[----:B------:R-:W-:Y:S01]  /*1b80*/  IMAD.SHL.U32 R3, R3, 0x2, RZ ;  /* 0x0000000203037824 */ /* 0x000fe200078e00ff */
[----:B------:R-:W-:Y:S01]  /*1b90*/  SEL R0, RZ, 0x1, P0 ;  /* 0x00000001ff007807 */ /* 0x000fe20000000000 */
[----:B------:R-:W0:Y:S01]  /*1ba0*/  S2R R38, SR_TID.X ;  /* 0x0000000000267919 */ /* 0x000e220000002100 */
[----:B------:R-:W-:Y:S01]  /*1bb0*/  ISETP.GE.AND P0, PT, R205, UR4, PT ;  /* 0x00000004cd007c0c */ /* 0x000fe2000bf06270 */
[----:B-1----:R-:W-:Y:S01]  /*1bc0*/  IMAD.WIDE.U32 R10, R23, R48, R16 ;  /* 0x00000030170a7225 */ /* 0x002fe200078e0010 */
[----:B------:R-:W-:-:S02]  /*1bd0*/  ISETP.GE.AND P1, PT, R204, UR4, PT ;  /* 0x00000004cc007c0c */ /* 0x000fc4000bf26270 */
[----:B------:R-:W-:Y:S01]  /*1be0*/  LOP3.LUT R0, R3, 0x2, R0, 0xe2, !PT ;  /* 0x0000000203007812 */ /* 0x000fe200078ee200 */
[----:B------:R-:W1:Y:S01]  /*1bf0*/  S2R R37, SR_TID.X ;  /* 0x0000000000257919 */ /* 0x000e620000002100 */
[----:B------:R-:W-:Y:S01]  /*1c00*/  SEL R3, RZ, 0x4, P0 ;  /* 0x00000004ff037807 */ /* 0x000fe20000000000 */
[----:B------:R-:W-:Y:S01]  /*1c10*/  IMAD.MOV.U32 R63, RZ, RZ, 0x20 ;  /* 0x00000020ff3f7424 */ /* 0x000fe200078e00ff */
[----:B---3--:R-:W-:Y:S01]  /*1c20*/  SEL R4, RZ, 0x8, P1 ;  /* 0x00000008ff047807 */ /* 0x008fe20000800000 */
[----:B------:R-:W-:Y:S01]  /*1c30*/  IMAD R65, R49, 0x60, RZ ;  /* 0x0000006031417824 */ /* 0x000fe200078e02ff */
[----:B------:R-:W-:Y:S01]  /*1c40*/  ISETP.GE.AND P0, PT, R225, UR4, PT ;  /* 0x00000004e1007c0c */ /* 0x000fe2000bf06270 */
[----:B0-----:R-:W-:Y:S01]  /*1c50*/  IMAD.SHL.U32 R57, R54, 0x40, RZ ;  /* 0x0000004036397824 */ /* 0x001fe200078e00ff */
[----:B------:R-:W-:Y:S02]  /*1c60*/  ISETP.GE.AND P1, PT, R224, UR4, PT ;  /* 0x00000004e0007c0c */ /* 0x000fe4000bf26270 */
[----:B------:R-:W-:-:S02]  /*1c70*/  LOP3.LUT R0, R4, R0, R3, 0xfe, !PT ;  /* 0x0000000004007212 */ /* 0x000fc400078efe03 */
[----:B------:R-:W-:Y:S02]  /*1c80*/  SEL R3, RZ, 0x10, P0 ;  /* 0x00000010ff037807 */ /* 0x000fe40000000000 */
[----:B------:R-:W-:Y:S02]  /*1c90*/  SEL R4, RZ, 0x20, P1 ;  /* 0x00000020ff047807 */ /* 0x000fe40000800000 */
[----:B------:R-:W-:Y:S02]  /*1ca0*/  ISETP.GE.AND P0, PT, R227, UR4, PT ;  /* 0x00000004e3007c0c */ /* 0x000fe4000bf06270 */
[----:B------:R-:W-:Y:S02]  /*1cb0*/  ISETP.GE.AND P1, PT, R226, UR4, PT ;  /* 0x00000004e2007c0c */ /* 0x000fe4000bf26270 */
[----:B------:R-:W-:Y:S01]  /*1cc0*/  LOP3.LUT R3, R4, R0, R3, 0xfe, !PT ;  /* 0x0000000004037212 */ /* 0x000fe200078efe03 */
[-C--:B------:R-:W-:Y:S01]  /*1cd0*/  IMAD R0, R9, R48.reuse, RZ ;  /* 0x0000003009007224 */ /* 0x080fe200078e02ff */
[----:B------:R-:W-:Y:S01]  /*1ce0*/  SEL R6, RZ, 0x40, P0 ;  /* 0x00000040ff067807 */ /* 0x000fe20000000000 */
[----:B------:R-:W-:Y:S01]  /*1cf0*/  IMAD.WIDE.U32 R4, R23, R48, R200 ;  /* 0x0000003017047225 */ /* 0x000fe200078e00c8 */
[----:B------:R-:W-:-:S02]  /*1d00*/  SEL R7, RZ, 0x7fff80, P1 ;  /* 0x007fff80ff077807 */ /* 0x000fc40000800000 */
[----:B------:R-:W-:Y:S01]  /*1d10*/  ISETP.GE.AND P0, PT, R16, R35, PT ;  /* 0x000000231000720c */ /* 0x000fe20003f06270 */
[----:B------:R-:W-:Y:S01]  /*1d20*/  VIADD R38, R38, 0xffffff80 ;  /* 0xffffff8026267836 */ /* 0x000fe20000000000 */
[----:B------:R-:W-:Y:S01]  /*1d30*/  LOP3.LUT R3, R7, R3, R6, 0xfe, !PT ;  /* 0x0000000307037212 */ /* 0x000fe200078efe06 */
[-C--:B------:R-:W-:Y:S01]  /*1d40*/  IMAD R6, R9, R54.reuse, RZ ;  /* 0x0000003609067224 */ /* 0x080fe200078e02ff */
[----:B------:R-:W-:Y:S01]  /*1d50*/  SEL R13, R35, RZ, P0 ;  /* 0x000000ff230d7207 */ /* 0x000fe20000000000 */
[----:B------:R-:W-:Y:S01]  /*1d60*/  IMAD.WIDE.U32 R8, R23, R54, R200 ;  /* 0x0000003617087225 */ /* 0x000fe200078e00c8 */
[----:B------:R-:W-:-:S03]  /*1d70*/  SHF.L.U64.HI R56, R54, 0x6, R55 ;  /* 0x0000000636387819 */ /* 0x000fc60000010237 */
[C---:B------:R-:W-:Y:S01]  /*1d80*/  IMAD R53, R23.reuse, R55, R6 ;  /* 0x0000003717357224 */ /* 0x040fe200078e0206 */
[----:B-1----:R-:W-:Y:S01]  /*1d90*/  SHF.R.U32.HI R37, RZ, 0x7, R37 ;  /* 0x00000007ff257819 */ /* 0x002fe20000011625 */
[----:B------:R-:W-:Y:S02]  /*1da0*/  IMAD R15, R23, R49, R0 ;  /* 0x00000031170f7224 */ /* 0x000fe400078e0200 */
[----:B------:R-:W-:Y:S01]  /*1db0*/  IMAD.IADD R9, R9, 0x1, R53 ;  /* 0x0000000109097824 */ /* 0x000fe200078e0235 */
[----:B------:R-:W-:Y:S01]  /*1dc0*/  ISETP.NE.AND P6, PT, R37, 0x1, PT ;  /* 0x000000012500780c */ /* 0x000fe20003fc5270 */
[----:B------:R-:W-:Y:S02]  /*1dd0*/  IMAD.IADD R11, R15, 0x1, R11 ;  /* 0x000000010f0b7824 */ /* 0x000fe400078e020b */
[----:B-----5:R-:W-:Y:S02]  /*1de0*/  IMAD.WIDE.U32 R50, R26, R54, R8 ;  /* 0x000000361a327225 */ /* 0x020fe400078e0008 */
[----:B------:R-:W3:Y:S01]  /*1df0*/  LDL R8, [R1+0xb4] ;  /* 0x0000b40001087983 */ /* 0x000ee20000100800 */
[----:B------:R-:W-:Y:S01]  /*1e00*/  IADD3 R61, R37, 0x8, RZ ;  /* 0x00000008253d7810 */ /* 0x000fe20007ffe0ff */
[----:B------:R-:W-:-:S02]  /*1e10*/  IMAD.IADD R13, R16, 0x1, R13 ;  /* 0x00000001100d7824 */ /* 0x000fc400078e020d */
[----:B------:R-:W-:-:S03]  /*1e20*/  IMAD.WIDE.U32 R20, R26, R48, R10 ;  /* 0x000000301a147225 */ /* 0x000fc600078e000a */
[----:B------:R-:W-:Y:S01]  /*1e30*/  SHF.R.S32.HI R12, RZ, 0x1f, R13 ;  /* 0x0000001fff0c7819 */ /* 0x000fe2000001140d */
[C---:B------:R-:W-:Y:S01]  /*1e40*/  VIADD R37, R23.reuse, 0x40 ;  /* 0x0000004017257836 */ /* 0x040fe20000000000 */
[----:B------:R-:W-:Y:S05]  /*1e50*/  @!P6 WARPSYNC.ALL ;  /* 0x000000000000e948 */ /* 0x000fea0003800000 */
[----:B------:R-:W-:Y:S01]  /*1e60*/  VIADD R10, R23, 0x40 ;  /* 0x00000040170a7836 */ /* 0x000fe20000000000 */
[----:B------:R-:W-:Y:S01]  /*1e70*/  LEA.HI R13, R12, R13, RZ, 0x3 ;  /* 0x0000000d0c0d7211 */ /* 0x000fe200078f18ff */
[----:B------:R-:W-:Y:S01]  /*1e80*/  IMAD.SHL.U32 R37, R37, 0x40, RZ ;  /* 0x0000004025257824 */ /* 0x000fe200078e00ff */
[----:B------:R-:W-:Y:S01]  /*1e90*/  PRMT R85, R3, 0x8880, RZ ;  /* 0x0000888003557816 */ /* 0x000fe200000000ff */
[----:B------:R-:W-:Y:S01]  /*1ea0*/  IMAD.SHL.U32 R10, R10, 0x40, RZ ;  /* 0x000000400a0a7824 */ /* 0x000fe200078e00ff */
[----:B------:R-:W-:Y:S01]  /*1eb0*/  ULDC UR4, c[0x0][0x2f4] ;  /* 0x0000bd0000047ab9 */ /* 0x000fe20000000800 */
[----:B------:R-:W-:Y:S01]  /*1ec0*/  IMAD.IADD R7, R5, 0x1, R15 ;  /* 0x0000000105077824 */ /* 0x000fe200078e020f */
[----:B------:R-:W-:Y:S01]  /*1ed0*/  SHF.R.S32.HI R15, RZ, 0x1f, R26 ;  /* 0x0000001fff0f7819 */ /* 0x000fe2000001141a */
[----:B------:R-:W-:-:S02]  /*1ee0*/  IMAD.MOV.U32 R6, RZ, RZ, R4 ;  /* 0x000000ffff067224 */ /* 0x000fc400078e0004 */
[----:B------:R-:W-:Y:S01]  /*1ef0*/  IMAD.WIDE.U32 R4, R23, R54, R16 ;  /* 0x0000003617047225 */ /* 0x000fe200078e0010 */
[----:B------:R-:W-:Y:S02]  /*1f00*/  LOP3.LUT R37, R37, 0x1c0, RZ, 0xc0, !PT ;  /* 0x000001c025257812 */ /* 0x000fe400078ec0ff */
[----:B------:R-:W-:Y:S01]  /*1f10*/  LOP3.LUT R10, R10, 0x1c0, RZ, 0xc0, !PT ;  /* 0x000001c00a0a7812 */ /* 0x000fe200078ec0ff */
[----:B------:R-:W-:Y:S01]  /*1f20*/  IMAD.IADD R53, R53, 0x1, R5 ;  /* 0x0000000135357824 */ /* 0x000fe200078e0205 */
[----:B------:R-:W-:Y:S01]  /*1f30*/  SHF.R.S32.HI R73, RZ, 0x3, R13 ;  /* 0x00000003ff497819 */ /* 0x000fe2000001140d */
[----:B------:R-:W-:Y:S01]  /*1f40*/  IMAD R5, R15, R48, RZ ;  /* 0x000000300f057224 */ /* 0x000fe200078e02ff */
[----:B------:R-:W-:Y:S01]  /*1f50*/  LOP3.LUT R74, R13, 0xfffffff8, RZ, 0xc0, !PT ;  /* 0xfffffff80d4a7812 */ /* 0x000fe200078ec0ff */
[----:B------:R-:W-:Y:S01]  /*1f60*/  IMAD.MOV.U32 R52, RZ, RZ, R4 ;  /* 0x000000ffff347224 */ /* 0x000fe200078e0004 */
[----:B------:R-:W-:Y:S01]  /*1f70*/  SHF.R.U32.HI R10, RZ, 0x3, R10 ;  /* 0x00000003ff0a7819 */ /* 0x000fe2000001160a */
[----:B------:R-:W-:Y:S01]  /*1f80*/  IMAD R15, R15, R54, RZ ;  /* 0x000000360f0f7224 */ /* 0x000fe200078e02ff */
[----:B------:R-:W-:Y:S01]  /*1f90*/  SHF.L.U64.HI R4, R48, 0x6, R49 ;  /* 0x0000000630047819 */ /* 0x000fe20000010231 */
[----:B------:R-:W-:Y:S01]  /*1fa0*/  IMAD.IADD R0, R33, 0x1, R32 ;  /* 0x0000000121007824 */ /* 0x000fe200078e0220 */
[----:B------:R-:W-:Y:S01]  /*1fb0*/  PRMT R85, R85, 0x7710, RZ ;  /* 0x0000771055557816 */ /* 0x000fe200000000ff */
[----:B------:R-:W-:Y:S01]  /*1fc0*/  IMAD R33, R26, R49, R5 ;  /* 0x000000311a217224 */ /* 0x000fe200078e0205 */
[----:B------:R-:W-:Y:S01]  /*1fd0*/  ISETP.GE.AND P2, PT, R2, UR4, PT ;  /* 0x0000000402007c0c */ /* 0x000fe2000bf46270 */
[----:B------:R-:W-:-:S02]  /*1fe0*/  IMAD.SHL.U32 R5, R48, 0x40, RZ ;  /* 0x0000004030057824 */ /* 0x000fc400078e00ff */
[----:B------:R-:W-:-:S04]  /*1ff0*/  IMAD.WIDE.U32 R6, R26, R48, R6 ;  /* 0x000000301a067225 */ /* 0x000fc800078e0006 */
[----:B------:R-:W-:Y:S02]  /*2000*/  IMAD R11, R55, 0x60, RZ ;  /* 0x00000060370b7824 */ /* 0x000fe400078e02ff */
[C---:B------:R-:W-:Y:S02]  /*2010*/  IMAD R15, R26.reuse, R55, R15 ;  /* 0x000000371a0f7224 */ /* 0x040fe400078e020f */
[----:B------:R-:W-:Y:S01]  /*2020*/  IMAD.WIDE.U32 R52, R26, R54, R52 ;  /* 0x000000361a347225 */ /* 0x000fe200078e0034 */
[----:B------:R-:W-:-:S03]  /*2030*/  LOP3.LUT R79, R85, 0x1, RZ, 0xc0, !PT ;  /* 0x00000001554f7812 */ /* 0x000fc600078ec0ff */
[----:B------:R-:W-:Y:S01]  /*2040*/  IMAD.WIDE.U32 R48, R48, 0x60, RZ ;  /* 0x0000006030307825 */ /* 0x000fe200078e00ff */
[----:B------:R-:W-:-:S03]  /*2050*/  LOP3.LUT R80, R85, 0x2, RZ, 0xc0, !PT ;  /* 0x0000000255507812 */ /* 0x000fc600078ec0ff */
[----:B------:R-:W-:Y:S01]  /*2060*/  IMAD.WIDE.U32 R54, R54, 0x60, RZ ;  /* 0x0000006036367825 */ /* 0x000fe200078e00ff */
[C---:B------:R-:W-:Y:S02]  /*2070*/  LOP3.LUT R81, R85.reuse, 0x4, RZ, 0xc0, !PT ;  /* 0x0000000455517812 */ /* 0x040fe400078ec0ff */
[----:B------:R-:W-:Y:S01]  /*2080*/  LOP3.LUT R82, R85, 0x8, RZ, 0xc0, !PT ;  /* 0x0000000855527812 */ /* 0x000fe200078ec0ff */
[----:B------:R-:W-:Y:S01]  /*2090*/  IMAD.SHL.U32 R64, R35, 0x2, RZ ;  /* 0x0000000223407824 */ /* 0x000fe200078e00ff */
[----:B------:R-:W-:Y:S01]  /*20a0*/  LOP3.LUT R83, R85, 0x10, RZ, 0xc0, !PT ;  /* 0x0000001055537812 */ /* 0x000fe200078ec0ff */
[----:B------:R-:W-:Y:S01]  /*20b0*/  IMAD.IADD R65, R49, 0x1, R65 ;  /* 0x0000000131417824 */ /* 0x000fe200078e0241 */
[----:B------:R-:W-:Y:S01]  /*20c0*/  LOP3.LUT R84, R85, 0x20, RZ, 0xc0, !PT ;  /* 0x0000002055547812 */ /* 0x000fe200078ec0ff */
[----:B------:R-:W-:Y:S01]  /*20d0*/  IMAD.IADD R66, R55, 0x1, R11 ;  /* 0x0000000137427824 */ /* 0x000fe200078e020b */
[----:B------:R-:W-:Y:S01]  /*20e0*/  SHF.R.S32.HI R59, RZ, 0x1f, R102 ;  /* 0x0000001fff3b7819 */ /* 0x000fe20000011466 */
[----:B------:R-:W-:Y:S01]  /*20f0*/  IMAD.IADD R69, R7, 0x1, R33 ;  /* 0x0000000107457824 */ /* 0x000fe200078e0221 */
[----:B------:R-:W-:Y:S01]  /*2100*/  P2R R87, PR, RZ, 0x4 ;  /* 0x00000004ff577803 */ /* 0x000fe20000000000 */
[----:B------:R-:W-:Y:S01]  /*2110*/  IMAD.IADD R70, R33, 0x1, R21 ;  /* 0x0000000121467824 */ /* 0x000fe200078e0215 */
[----:B------:R-:W-:Y:S01]  /*2120*/  SHF.R.S32.HI R76, RZ, 0x1f, R74 ;  /* 0x0000001fff4c7819 */ /* 0x000fe2000001144a */
[----:B------:R-:W-:Y:S01]  /*2130*/  IMAD.IADD R71, R51, 0x1, R15 ;  /* 0x0000000133477824 */ /* 0x000fe200078e020f */
[----:B------:R-:W-:Y:S01]  /*2140*/  LOP3.LUT R85, R85, 0x40, RZ, 0xc0, !PT ;  /* 0x0000004055557812 */ /* 0x000fe200078ec0ff */
[----:B------:R-:W-:-:S02]  /*2150*/  IMAD.IADD R72, R15, 0x1, R53 ;  /* 0x000000010f487824 */ /* 0x000fc400078e0235 */
[C---:B--2---:R-:W-:Y:S01]  /*2160*/  IMAD.SHL.U32 R58, R36.reuse, 0x40, RZ ;  /* 0x00000040243a7824 */ /* 0x044fe200078e00ff */
[----:B------:R-:W-:Y:S01]  /*2170*/  @!P6 BAR.SYNC.DEFER_BLOCKING 0x9, 0x100 ;  /* 0x024400000000eb1d */ /* 0x000fe20000010000 */
[----:B------:R-:W-:Y:S02]  /*2180*/  LOP3.LUT P1, RZ, R36, 0x4, RZ, 0xc0, !PT ;  /* 0x0000000424ff7812 */ /* 0x000fe4000782c0ff */
[----:B------:R-:W-:Y:S02]  /*2190*/  SHF.R.S32.HI R36, RZ, 0x1f, R38 ;  /* 0x0000001fff247819 */ /* 0x000fe40000011426 */
[----:B------:R-:W-:Y:S02]  /*21a0*/  LOP3.LUT R58, R58, 0x1c0, RZ, 0xc0, !PT ;  /* 0x000001c03a3a7812 */ /* 0x000fe400078ec0ff */
[----:B------:R-:W-:-:S04]  /*21b0*/  LEA.HI R36, R36, R38, RZ, 0x2 ;  /* 0x0000002624247211 */ /* 0x000fc800078f10ff */
[----:B------:R-:W-:-:S05]  /*21c0*/  LOP3.LUT R36, R36, 0xfffffffc, RZ, 0xc0, !PT ;  /* 0xfffffffc24247812 */ /* 0x000fca00078ec0ff */
[----:B------:R-:W-:Y:S02]  /*21d0*/  IMAD.IADD R36, R38, 0x1, -R36 ;  /* 0x0000000126247824 */ /* 0x000fe400078e0a24 */
[----:B------:R-:W0:Y:S02]  /*21e0*/  S2R R38, SR_TID.X ;  /* 0x0000000000267919 */ /* 0x000e240000002100 */
[----:B------:R-:W-:Y:S01]  /*21f0*/  IMAD R62, R36, 0x40, R23 ;  /* 0x00000040243e7824 */ /* 0x000fe200078e0217 */
        /* <DEDUP_REMOVED lines=16> */
[----:B----4-:R-:W-:Y:S01]  /*2300*/  SHF.R.S32.HI R75, RZ, 0x1f, R24 ;  /* 0x0000001fff4b7819 */ /* 0x010fe20000011418 */
[----:B---3--:R-:W-:-:S10]  /*2310*/  IMAD.IADD R78, R8, 0x1, R13 ;  /* 0x00000001084e7824 */ /* 0x008fd400078e020d */
.L_x_6010:
[----:B0-----:R-:W0:Y:S01]  /*2320*/  LDC R91, c[0x0][0x430] ;  /* 0x00010c00ff5b7b82 */ /* 0x001e220000000800 */
[----:B------:R-:W-:Y:S01]  /*2330*/  IADD3 R29, R29, -0x1, RZ ;  /* 0xffffffff1d1d7810 */ /* 0x000fe20007ffe0ff */
[----:B------:R-:W-:-:S04]  /*2340*/  IMAD.MOV.U32 R96, RZ, RZ, RZ ;  /* 0x000000ffff607224 */ /* 0x000fc800078e00ff */
[----:B------:R-:W-:Y:S02]  /*2350*/  IMAD R12, R29, 0x60, R62 ;  /* 0x000000601d0c7824 */ /* 0x000fe400078e023e */
[----:B-1----:R-:W1:Y:S02]  /*2360*/  LDC R95, c[0x0][0x3f4] ;  /* 0x0000fd00ff5f7b82 */ /* 0x002e640000000800 */
[----:B------:R-:W-:Y:S01]  /*2370*/  IMAD.IADD R15, R0, 0x1, R12 ;  /* 0x00000001000f7824 */ /* 0x000fe200078e020c */
[----:B------:R-:W-:-:S03]  /*2380*/  ISETP.GE.AND P2, PT, R12, R25, PT ;  /* 0x000000190c00720c */ /* 0x000fc60003f46270 */
[----:B------:R-:W-:Y:S01]  /*2390*/  IMAD.MOV.U32 R13, RZ, RZ, R15 ;  /* 0x000000ffff0d7224 */ /* 0x000fe200078e000f */
[----:B------:R-:W-:Y:S02]  /*23a0*/  ISETP.GT.OR P2, PT, R62, 0x5f, P2 ;  /* 0x0000005f3e00780c */ /* 0x000fe40001744670 */
[----:B0-----:R-:W-:-:S11]  /*23b0*/  ISETP.NE.AND P3, PT, R91, 0x1, PT ;  /* 0x000000015b00780c */ /* 0x001fd60003f65270 */
[----:B------:R-:W0:Y:S08]  /*23c0*/  @!P2 LDC.64 R10, c[0x0][0x428] ;  /* 0x00010a00ff0aab82 */ /* 0x000e300000000a00 */
[----:B------:R-:W2:Y:S08]  /*23d0*/  @!P2 LDC.64 R32, c[0x0][0x418] ;  /* 0x00010600ff20ab82 */ /* 0x000eb00000000a00 */
[----:B------:R-:W3:Y:S08]  /*23e0*/  @P3 LDC R8, c[0x0][0x434] ;  /* 0x00010d00ff083b82 */ /* 0x000ef00000000800 */
[----:B----4-:R-:W4:Y:S01]  /*23f0*/  @P3 LDC R9, c[0x0][0x438] ;  /* 0x00010e00ff093b82 */ /* 0x010f220000000800 */
        /* <DEDUP_REMOVED lines=85> */
.L_x_5961:
[----:B------:R-:W-:Y:S05]  /*2950*/  BSYNC B1 ;  /* 0x0000000000017941 */ /* 0x000fea0003800000 */
.L_x_5960:
[----:B0-----:R-:W-:Y:S01]  /*2960*/  VIADD R12, R23, 0x40 ;  /* 0x00000040170c7836 */ /* 0x001fe20000000000 */
[----:B------:R-:W-:Y:S01]  /*2970*/  BSSY B1, `(.L_x_5962) ;  /* 0x000001c000017945 */ /* 0x000fe20003800000 */
[----:B------:R-:W-:Y:S02]  /*2980*/  CS2R R40, SRZ ;  /* 0x0000000000287805 */ /* 0x000fe4000001ff00 */
[----:B------:R-:W-:Y:S01]  /*2990*/  CS2R R34, SRZ ;  /* 0x0000000000227805 */ /* 0x000fe2000001ff00 */
[----:B-----5:R-:W-:Y:S01]  /*29a0*/  IMAD.MOV.U32 R13, RZ, RZ, R44 ;  /* 0x000000ffff0d7224 */ /* 0x020fe200078e002c */
[----:B------:R-:W-:Y:S02]  /*29b0*/  ISETP.GE.AND P4, PT, R12, R100, PT ;  /* 0x000000640c00720c */ /* 0x000fe40003f86270 */
[----:B------:R-:W-:Y:S02]  /*29c0*/  CS2R R38, SRZ ;  /* 0x0000000000267805 */ /* 0x000fe4000001ff00 */
[----:B------:R-:W-:-:S09]  /*29d0*/  MOV R14, R45 ;  /* 0x0000002d000e7202 */ /* 0x000fd20000000f00 */
        /* <DEDUP_REMOVED lines=21> */
.L_x_5963:
[----:B------:R-:W-:Y:S05]  /*2b30*/  BSYNC B1 ;  /* 0x0000000000017941 */ /* 0x000fea0003800000 */
.L_x_5962:
[----:B0-----:R-:W-:Y:S01]  /*2b40*/  IMAD.MOV.U32 R8, RZ, RZ, R92 ;  /* 0x000000ffff087224 */ /* 0x001fe200078e005c */
        /* <DEDUP_REMOVED lines=33> */
.L_x_5964:
[----:B------:R-:W-:Y:S01]  /*2d60*/  IMAD R86, R19, 0x8, R22 ;  /* 0x0000000813567824 */ /* 0x000fe200078e0216 */
[----:B------:R-:W-:Y:S01]  /*2d70*/  SHF.L.U32 R99, R206, 0x1f, RZ ;  /* 0x0000001fce637819 */ /* 0x000fe200000006ff */
[----:B------:R-:W-:Y:S03]  /*2d80*/  BSSY B1, `(.L_x_5965) ;  /* 0x0000003000017945 */ /* 0x000fe60003800000 */
[----:B------:R-:W0:Y:S02]  /*2d90*/  SYNCS.PHASECHK.TRANS64.TRYWAIT P5, [R86+URZ+0x32490], R99 ;  /* 0x03249063560075a7 */ /* 0x000e2400080a017f */
[----:B0-----:R-:W-:Y:S05]  /*2da0*/  @!P5 BRA `(.L_x_5966) ;  /* 0x000001b800f4d947 */ /* 0x001fea0003800000 */
.L_x_6233:
[----:B------:R-:W-:Y:S05]  /*2db0*/  BSYNC B1 ;  /* 0x0000000000017941 */ /* 0x000fea0003800000 */
.L_x_5965:
[----:B------:R-:W-:-:S03]  /*2dc0*/  UMOV UR4, 0xffffffff ;  /* 0xffffffff00047882 */ /* 0x000fc60000000000 */
[----:B------:R-:W-:Y:S05]  /*2dd0*/  BRA.DIV UR4, `(.L_x_5967) ;  /* 0x000001ba04fc7947 */ /* 0x000fea000b800000 */
[----:B------:R1:W2:Y:S04]  /*2de0*/  SHFL.IDX PT, R33, R90, RZ, 0x1c1f ;  /* 0x001c1fff5a217589 */ /* 0x0002a800000e0000 */
[----:B------:R1:W3:Y:S02]  /*2df0*/  SHFL.IDX PT, R14, R89, RZ, 0x1c1f ;  /* 0x001c1fff590e7589 */ /* 0x0002e400000e0000 */
.L_x_6237:
        /* <DEDUP_REMOVED lines=13> */
[----:B------:R-:W-:Y:S01]  /*2ed0*/  SHF.R.U32.HI R111, RZ, 0x10, R47 ;  /* 0x00000010ff6f7819 */ /* 0x000fe2000001162f */
[----:B------:R-:W-:Y:S01]  /*2ee0*/  IMAD.U32 R47, R11, 0x10000, RZ ;  /* 0x000100000b2f7824 */ /* 0x000fe200078e00ff */
        /* <DEDUP_REMOVED lines=11> */
[----:B------:R-:W-:-:S02]  /*2fa0*/  LOP3.LUT R46, R10, 0xffff0000, RZ, 0xc0, !PT ;  /* 0xffff00000a2e7812 */ /* 0x000fc400078ec0ff */
[----:B------:R-:W-:Y:S01]  /*2fb0*/  LOP3.LUT R106, R93, 0xffff0000, RZ, 0xc0, !PT ;  /* 0xffff00005d6a7812 */ /* 0x000fe200078ec0ff */
[----:B------:R-:W-:Y:S01]  /*2fc0*/  FMUL.FTZ R113, R11, R110 ;  /* 0x0000006e0b717220 */ /* 0x000fe20000410000 */
[----:B------:R-:W-:Y:S01]  /*2fd0*/  SHF.L.U32 R10, R9, 0x10, RZ ;  /* 0x00000010090a7819 */ /* 0x000fe200000006ff */
[C---:B------:R-:W-:Y:S01]  /*2fe0*/  IMAD.U32 R9, R8.reuse, 0x10000, RZ ;  /* 0x0001000008097824 */ /* 0x040fe200078e00ff */
        /* <DEDUP_REMOVED lines=25> */
.L_x_5973:
[----:B------:R-:W-:Y:S05]  /*3180*/  BSYNC B3 ;  /* 0x0000000000037941 */ /* 0x000fea0003800000 */
.L_x_5972:
[----:B0-----:R4:W-:Y:S02]  /*3190*/  ST.E.128 desc[UR40][R12.64], R8 ;  /* 0x000000080c007985 */ /* 0x0019e4000c101d28 */
.L_x_5971:
[----:B------:R-:W-:Y:S05]  /*31a0*/  BSYNC B2 ;  /* 0x0000000000027941 */ /* 0x000fea0003800000 */
.L_x_5970:
        /* <DEDUP_REMOVED lines=26> */
[----:B------:R-:W-:-:S02]  /*3350*/  IMAD.U32 R10, R9, 0x10000, RZ ;  /* 0x00010000090a7824 */ /* 0x000fc400078e00ff */
[C---:B------:R-:W-:Y:S01]  /*3360*/  FMUL.FTZ R107, R11.reuse, R92 ;  /* 0x0000005c0b6b7220 */ /* 0x040fe20000410000 */
[C---:B------:R-:W-:Y:S02]  /*3370*/  IMAD.U32 R9, R8.reuse, 0x10000, RZ ;  /* 0x0001000008097824 */ /* 0x040fe400078e00ff */
[----:B------:R-:W-:Y:S01]  /*3380*/  FMUL.FTZ R11, R11, R44 ;  /* 0x0000002c0b0b7220 */ /* 0x000fe20000410000 */
[----:B------:R-:W-:Y:S01]  /*3390*/  LOP3.LUT R8, R8, 0xffff0000, RZ, 0xc0, !PT ;  /* 0xffff000008087812 */ /* 0x000fe200078ec0ff */
[----:B------:R-:W-:Y:S01]  /*33a0*/  FMUL.FTZ R109, R13, R106 ;  /* 0x0000006a0d6d7220 */ /* 0x000fe20000410000 */
[----:B------:R-:W-:Y:S01]  /*33b0*/  LOP3.LUT R93, R93, 0xffff0000, RZ, 0xc0, !PT ;  /* 0xffff00005d5d7812 */ /* 0x000fe200078ec0ff */
[----:B------:R-:W-:Y:S01]  /*33c0*/  FMUL.FTZ R13, R13, R46 ;  /* 0x0000002e0d0d7220 */ /* 0x000fe20000410000 */
[----:B------:R-:W-:Y:S01]  /*33d0*/  LOP3.LUT R45, R45, 0xffff0000, RZ, 0xc0, !PT ;  /* 0xffff00002d2d7812 */ /* 0x000fe200078ec0ff */
[----:B------:R-:W-:Y:S02]  /*33e0*/  IMAD.U32 R43, R43, 0x10000, RZ ;  /* 0x000100002b2b7824 */ /* 0x000fe400078e00ff */
[C---:B------:R-:W-:Y:S01]  /*33f0*/  FFMA.FTZ R107, R10.reuse, R44, -R107 ;  /* 0x0000002c0a6b7223 */ /* 0x040fe2000001086b */
[----:B------:R-:W-:Y:S01]  /*3400*/  FFMA.FTZ R92, R10, R92, R11 ;  /* 0x0000005c0a5c7223 */ /* 0x000fe2000001000b */
[----:B------:R-:W-:Y:S01]  /*3410*/  FFMA.FTZ R109, R12, R46, -R109 ;  /* 0x0000002e0c6d7223 */ /* 0x000fe2000001086d */
[----:B------:R-:W-:Y:S01]  /*3420*/  FMUL.FTZ R10, R8, R47 ;  /* 0x0000002f080a7220 */ /* 0x000fe20000410000 */
        /* <DEDUP_REMOVED lines=14> */
.L_x_5975:
[----:B------:R-:W-:Y:S05]  /*3510*/  BSYNC B2 ;  /* 0x0000000000027941 */ /* 0x000fea0003800000 */
.L_x_5974:
[----:B0-----:R0:W-:Y:S02]  /*3520*/  ST.E.128 desc[UR40][R14.64], R8 ;  /* 0x000000080e007985 */ /* 0x0011e4000c101d28 */
.L_x_5969:
[----:B------:R-:W-:Y:S05]  /*3530*/  BSYNC B1 ;  /* 0x0000000000017941 */ /* 0x000fea0003800000 */
.L_x_5968:
[----:B------:R-:W-:-:S03]  /*3540*/  UMOV UR4, 0xffffffff ;  /* 0xffffffff00047882 */ /* 0x000fc60000000000 */
[----:B------:R-:W-:Y:S05]  /*3550*/  BRA.DIV UR4, `(.L_x_5976) ;  /* 0x000001b604647947 */ /* 0x000fea000b800000 */
[----:B--2---:R2:W1:Y:S04]  /*3560*/  SHFL.IDX PT, R33, R90, 0x1, 0x1c1f ;  /* 0x003c1f005a217f89 */ /* 0x00446800000e0000 */
[----:B0--3--:R2:W0:Y:S02]  /*3570*/  SHFL.IDX PT, R14, R89, 0x1, 0x1c1f ;  /* 0x003c1f00590e7f89 */ /* 0x00942400000e0000 */
.L_x_6241:
[----:B------:R-:W-:Y:S05]  /*3580*/  @P4 BRA `(.L_x_5977) ;  /* 0x00000020002c4947 */ /* 0x000fea0003800000 */
[----:B------:R-:W-:Y:S04]  /*3590*/  BSSY B1, `(.L_x_5978) ;  /* 0x0000038000017945 */ /* 0x000fe80003800000 */
[----:B------:R-:W-:Y:S05]  /*35a0*/  @P1 BRA `(.L_x_5979) ;  /* 0x0000000000d81947 */ /* 0x000fea0003800000 */
[----:B----4-:R3:W4:Y:S01]  /*35b0*/  LDS.128 R8, [R101+0x2000] ;  /* 0x0020000065087984 */ /* 0x0107220000000c00 */
[C---:B0-----:R-:W-:Y:S01]  /*35c0*/  LEA R12, P2, R16.reuse, R14, 0x1 ;  /* 0x0000000e100c7211 */ /* 0x041fe200078408ff */
[----:B------:R-:W-:Y:S03]  /*35d0*/  BSSY B2, `(.L_x_5980) ;  /* 0x0000032000027945 */ /* 0x000fe60003800000 */
[----:B-1----:R-:W-:Y:S02]  /*35e0*/  LEA.HI.X R13, R16, R33, R17, 0x1, P2 ;  /* 0x00000021100d7211 */ /* 0x002fe400010f0c11 */
[----:B------:R-:W-:-:S13]  /*35f0*/  ISETP.GE.AND P2, PT, R200, R95, PT ;  /* 0x0000005fc800720c */ /* 0x000fda0003f46270 */
[----:B---3--:R-:W-:Y:S05]  /*3600*/  @P2 BRA `(.L_x_5981) ;  /* 0x0000000000b82947 */ /* 0x008fea0003800000 */
[----:B------:R-:W-:Y:S02]  /*3610*/  SHF.R.U64 R45, R38, 0x10, R39 ;  /* 0x00000010262d7819 */ /* 0x000fe40000001227 */
[----:B------:R-:W-:Y:S02]  /*3620*/  SHF.R.U64 R42, R40, 0x10, R41 ;  /* 0x00000010282a7819 */ /* 0x000fe40000001229 */
[----:B------:R-:W-:Y:S01]  /*3630*/  SHF.R.U32.HI R47, RZ, 0x10, R39 ;  /* 0x00000010ff2f7819 */ /* 0x000fe20000011627 */
[----:B----4-:R-:W-:Y:S01]  /*3640*/  IMAD.U32 R39, R11, 0x10000, RZ ;  /* 0x000100000b277824 */ /* 0x010fe200078e00ff */
[----:B------:R-:W-:Y:S02]  /*3650*/  SHF.R.U32.HI R43, RZ, 0x10, R41 ;  /* 0x00000010ff2b7819 */ /* 0x000fe40000011629 */
[----:B------:R-:W-:Y:S02]  /*3660*/  PRMT R45, R119, 0x5410, R45 ;  /* 0x00005410772d7816 */ /* 0x000fe4000000002d */
[----:B------:R-:W-:-:S02]  /*3670*/  PRMT R41, R104, 0x5432, R42 ;  /* 0x0000543268297816 */ /* 0x000fc4000000002a */
[----:B------:R-:W-:Y:S02]  /*3680*/  PRMT R47, R120, 0x5410, R47 ;  /* 0x00005410782f7816 */ /* 0x000fe4000000002f */
[----:B------:R-:W-:Y:S02]  /*3690*/  PRMT R43, R118, 0x5410, R43 ;  /* 0x00005410762b7816 */ /* 0x000fe4000000002b */
[----:B------:R-:W-:Y:S01]  /*36a0*/  LOP3.LUT R40, R11, 0xffff0000, RZ, 0xc0, !PT ;  /* 0xffff00000b287812 */ /* 0x000fe200078ec0ff */
[----:B--2---:R-:W-:Y:S01]  /*36b0*/  IMAD.U32 R89, R47, 0x10000, RZ ;  /* 0x000100002f597824 */ /* 0x004fe200078e00ff */
        /* <DEDUP_REMOVED lines=8> */
[----:B------:R-:W-:Y:S02]  /*3740*/  IMAD.U32 R10, R9, 0x10000, RZ ;  /* 0x00010000090a7824 */ /* 0x000fe400078e00ff */
[-C--:B------:R-:W-:Y:S01]  /*3750*/  FMUL.FTZ R90, R38, R89.reuse ;  /* 0x00000059265a7220 */ /* 0x080fe20000410000 */
[C---:B------:R-:W-:Y:S02]  /*3760*/  IMAD.U32 R9, R8.reuse, 0x10000, RZ ;  /* 0x0001000008097824 */ /* 0x040fe400078e00ff */
[----:B------:R-:W-:Y:S01]  /*3770*/  FMUL.FTZ R11, R11, R42 ;  /* 0x0000002a0b0b7220 */ /* 0x000fe20000410000 */
[----:B------:R-:W-:Y:S01]  /*3780*/  LOP3.LUT R8, R8, 0xffff0000, RZ, 0xc0, !PT ;  /* 0xffff000008087812 */ /* 0x000fe200078ec0ff */
        /* <DEDUP_REMOVED lines=22> */
.L_x_5981:
[----:B------:R-:W-:Y:S05]  /*38f0*/  BSYNC B2 ;  /* 0x0000000000027941 */ /* 0x000fea0003800000 */
.L_x_5980:
[----:B----4-:R3:W-:Y:S02]  /*3900*/  ST.E.128 desc[UR40][R12.64], R8 ;  /* 0x000000080c007985 */ /* 0x0107e4000c101d28 */
.L_x_5979:
[----:B------:R-:W-:Y:S05]  /*3910*/  BSYNC B1 ;  /* 0x0000000000017941 */ /* 0x000fea0003800000 */
.L_x_5978:
[----:B------:R-:W-:-:S13]  /*3920*/  ISETP.NE.AND P2, PT, R87, RZ, PT ;  /* 0x000000ff5700720c */ /* 0x000fda0003f45270 */
[----:B------:R-:W-:Y:S05]  /*3930*/  @P2 BRA `(.L_x_5977) ;  /* 0x0000001c00402947 */ /* 0x000fea0003800000 */
[----:B---34-:R3:W4:Y:S01]  /*3940*/  LDS.128 R8, [R94+0x2000] ;  /* 0x002000005e087984 */ /* 0x0187220000000c00 */
[C---:B0-----:R-:W-:Y:S01]  /*3950*/  LEA R14, P2, R2.reuse, R14, 0x1 ;  /* 0x0000000e020e7211 */ /* 0x041fe200078408ff */
[----:B------:R-:W-:Y:S03]  /*3960*/  BSSY B1, `(.L_x_5982) ;  /* 0x0000032000017945 */ /* 0x000fe60003800000 */
[----:B-1----:R-:W-:Y:S02]  /*3970*/  LEA.HI.X R15, R2, R33, R203, 0x1, P2 ;  /* 0x00000021020f7211 */ /* 0x002fe400010f0ccb */
[----:B------:R-:W-:-:S13]  /*3980*/  ISETP.GE.AND P2, PT, R207, R95, PT ;  /* 0x0000005fcf00720c */ /* 0x000fda0003f46270 */
[----:B---3--:R-:W-:Y:S05]  /*3990*/  @P2 BRA `(.L_x_5983) ;  /* 0x0000000000b82947 */ /* 0x008fea0003800000 */
        /* <DEDUP_REMOVED lines=43> */
[----:B------:R-:W-:Y:S02]  /*3c50*/  F2FP.BF16.F32.PACK_AB R8, R11, R10 ;  /* 0x0000000a0b08723e */ /* 0x000fe400000010ff */
[----:B------:R-:W-:Y:S01]  /*3c60*/  MOV R10, R13 ;  /* 0x0000000d000a7202 */ /* 0x000fe20000000f00 */
[----:B------:R-:W-:-:S07]  /*3c70*/  IMAD.MOV.U32 R11, RZ, RZ, R12 ;  /* 0x000000ffff0b7224 */ /* 0x000fce00078e000c */
.L_x_5983:
[----:B------:R-:W-:Y:S05]  /*3c80*/  BSYNC B1 ;  /* 0x0000000000017941 */ /* 0x000fea0003800000 */
.L_x_5982:
[----:B----4-:R0:W-:Y:S01]  /*3c90*/  ST.E.128 desc[UR40][R14.64], R8 ;  /* 0x000000080e007985 */ /* 0x0101e2000c101d28 */
[----:B------:R-:W-:Y:S05]  /*3ca0*/  BRA `(.L_x_5977) ;  /* 0x0000001800647947 */ /* 0x000fea0003800000 */
.L_x_5959:
[----:B------:R-:W-:Y:S01]  /*3cb0*/  VIADD R12, R23, 0x40 ;  /* 0x00000040170c7836 */ /* 0x000fe20000000000 */
[----:B------:R-:W-:-:S04]  /*3cc0*/  CS2R R34, SRZ ;  /* 0x0000000000227805 */ /* 0x000fc8000001ff00 */
        /* <DEDUP_REMOVED lines=10> */
[----:B------:R-:W-:Y:S01]  /*3d70*/  @!P3 IMAD.X R9, R33, 0x1, R70, P4 ;  /* 0x000000012109b824 */ /* 0x000fe200020e0646 */
[----:B------:R-:W-:Y:S01]  /*3d80*/  CS2R R32, SRZ ;  /* 0x0000000000207805 */ /* 0x000fe2000001ff00 */
[----:B------:R-:W1:Y:S01]  /*3d90*/  @!P3 LDC.64 R12, c[0x0][0x400] ;  /* 0x00010000ff0cbb82 */ /* 0x000e620000000a00 */
[----:B0-----:R-:W-:-:S04]  /*3da0*/  @!P3 LEA R14, P4, R10, R14, 0x1 ;  /* 0x0000000e0a0eb211 */ /* 0x001fc800078808ff */
[----:B------:R-:W-:Y:S02]  /*3db0*/  @!P3 LEA.HI.X R15, R10, R15, R9, 0x1, P4 ;  /* 0x0000000f0a0fb211 */ /* 0x000fe400020f0c09 */
[----:B------:R-:W-:Y:S01]  /*3dc0*/  @!P3 IADD3 R8, P4, R52, R8, RZ ;  /* 0x000000083408b210 */ /* 0x000fe20007f9e0ff */
[----:B------:R-:W0:Y:S01]  /*3dd0*/  @!P2 LDC.64 R10, c[0x0][0x3e8] ;  /* 0x0000fa00ff0aab82 */ /* 0x000e220000000a00 */
[----:B------:R-:W-:Y:S02]  /*3de0*/  CS2R R38, SRZ ;  /* 0x0000000000267805 */ /* 0x000fe4000001ff00 */
[----:B------:R-:W-:Y:S01]  /*3df0*/  CS2R R36, SRZ ;  /* 0x0000000000247805 */ /* 0x000fe2000001ff00 */
[----:B------:R-:W2:Y:S01]  /*3e00*/  @!P3 LDG.E.128 R32, desc[UR40][R14.64] ;  /* 0x000000280e20b981 */ /* 0x000ea2000c1e1d00 */
[----:B------:R-:W-:Y:S01]  /*3e10*/  @!P3 IMAD.X R9, R99, 0x1, R72, P4 ;  /* 0x000000016309b824 */ /* 0x000fe200020e0648 */
[----:B-1----:R-:W-:-:S04]  /*3e20*/  @!P3 LEA R12, P4, R8, R12, 0x1 ;  /* 0x0000000c080cb211 */ /* 0x002fc800078808ff */
[----:B------:R-:W-:Y:S02]  /*3e30*/  @!P3 LEA.HI.X R13, R8, R13, R9, 0x1, P4 ;  /* 0x0000000d080db211 */ /* 0x000fe400020f0c09 */
[----:B------:R-:W1:Y:S03]  /*3e40*/  @!P2 LDC.64 R8, c[0x0][0x400] ;  /* 0x00010000ff08ab82 */ /* 0x000e660000000a00 */
[----:B------:R2:W3:Y:S01]  /*3e50*/  @!P3 LDG.E.128 R36, desc[UR40][R12.64] ;  /* 0x000000280c24b981 */ /* 0x0004e2000c1e1d00 */
[----:B------:R-:W-:Y:S02]  /*3e60*/  CS2R R42, SRZ ;  /* 0x00000000002a7805 */ /* 0x000fe4000001ff00 */
[----:B0-----:R-:W-:-:S04]  /*3e70*/  @!P2 LEA R10, P3, R40, R10, 0x1 ;  /* 0x0000000a280aa211 */ /* 0x001fc800078608ff */
[----:B------:R-:W-:Y:S02]  /*3e80*/  @!P2 LEA.HI.X R11, R40, R11, R41, 0x1, P3 ;  /* 0x0000000b280ba211 */ /* 0x000fe400018f0c29 */
[----:B------:R-:W-:Y:S02]  /*3e90*/  CS2R R40, SRZ ;  /* 0x0000000000287805 */ /* 0x000fe4000001ff00 */
[----:B------:R-:W-:Y:S02]  /*3ea0*/  CS2R R46, SRZ ;  /* 0x00000000002e7805 */ /* 0x000fe4000001ff00 */
[C---:B-1----:R-:W-:Y:S02]  /*3eb0*/  @!P2 LEA R8, P3, R44.reuse, R8, 0x1 ;  /* 0x000000082c08a211 */ /* 0x042fe400078608ff */
[----:B------:R3:W4:Y:S02]  /*3ec0*/  @!P2 LDG.E.128 R40, desc[UR40][R10.64] ;  /* 0x000000280a28a981 */ /* 0x000724000c1e1d00 */
[----:B------:R-:W-:-:S02]  /*3ed0*/  @!P2 LEA.HI.X R9, R44, R9, R45, 0x1, P3 ;  /* 0x000000092c09a211 */ /* 0x000fc400018f0c2d */
[----:B------:R-:W-:-:S06]  /*3ee0*/  CS2R R44, SRZ ;  /* 0x00000000002c7805 */ /* 0x000fcc000001ff00 */
[----:B------:R0:W5:Y:S01]  /*3ef0*/  @!P2 LDG.E.128 R44, desc[UR40][R8.64] ;  /* 0x00000028082ca981 */ /* 0x000162000c1e1d00 */
[----:B------:R-:W-:-:S06]  /*3f00*/  UISETP.NE.AND UP0, UPT, UR47, 0x3, UPT ;  /* 0x000000032f00788c */ /* 0x000fcc000bf05270 */
[----:B------:R-:W-:Y:S02]  /*3f10*/  PLOP3.LUT P3, PT, PT, PT, UP0, 0x80, 0x0 ;  /* 0x000000000000781c */ /* 0x000fe40003f6f008 */
[----:B------:R-:W-:Y:S01]  /*3f20*/  ISETP.GE.AND P2, PT, R16, R95, PT ;  /* 0x0000005f1000720c */ /* 0x000fe20003f46270 */
[----:B--2---:R-:W-:Y:S02]  /*3f30*/  IMAD.MOV.U32 R12, RZ, RZ, R34 ;  /* 0x000000ffff0c7224 */ /* 0x004fe400078e0022 */
[----:B------:R-:W-:Y:S02]  /*3f40*/  IMAD.MOV.U32 R15, RZ, RZ, R33 ;  /* 0x000000ffff0f7224 */ /* 0x000fe400078e0021 */
[----:B---3--:R-:W-:Y:S02]  /*3f50*/  IMAD.MOV.U32 R10, RZ, RZ, R38 ;  /* 0x000000ffff0a7224 */ /* 0x008fe400078e0026 */
[----:B0-----:R-:W-:Y:S02]  /*3f60*/  IMAD.MOV.U32 R8, RZ, RZ, R39 ;  /* 0x000000ffff087224 */ /* 0x001fe400078e0027 */
[----:B------:R-:W-:-:S02]  /*3f70*/  IMAD.MOV.U32 R11, RZ, RZ, R37 ;  /* 0x000000ffff0b7224 */ /* 0x000fc400078e0025 */
[----:B------:R-:W-:Y:S01]  /*3f80*/  IMAD.MOV.U32 R9, RZ, RZ, R36 ;  /* 0x000000ffff097224 */ /* 0x000fe200078e0024 */
[----:B------:R-:W-:Y:S02]  /*3f90*/  PRMT R107, R107, 0x5410, R10 ;  /* 0x000054106b6b7816 */ /* 0x000fe4000000000a */
[----:B------:R-:W-:Y:S02]  /*3fa0*/  PRMT R124, R8, 0x7610, R124 ;  /* 0x00007610087c7816 */ /* 0x000fe4000000007c */
[----:B------:R-:W-:Y:S02]  /*3fb0*/  PRMT R121, R11, 0x7610, R121 ;  /* 0x000076100b797816 */ /* 0x000fe40000000079 */
[----:B------:R-:W-:Y:S02]  /*3fc0*/  PRMT R108, R108, 0x5410, R9 ;  /* 0x000054106c6c7816 */ /* 0x000fe40000000009 */
[----:B------:R-:W-:Y:S01]  /*3fd0*/  PRMT R104, R104, 0x5410, R12 ;  /* 0x0000541068687816 */ /* 0x000fe2000000000c */
[----:B------:R-:W-:-:S02]  /*3fe0*/  IMAD.MOV.U32 R13, RZ, RZ, R35 ;  /* 0x000000ffff0d7224 */ /* 0x000fc400078e0023 */
[----:B----4-:R-:W-:Y:S02]  /*3ff0*/  IMAD.MOV.U32 R8, RZ, RZ, R42 ;  /* 0x000000ffff087224 */ /* 0x010fe400078e002a */
[----:B------:R-:W-:Y:S02]  /*4000*/  IMAD.MOV.U32 R10, RZ, RZ, R40 ;  /* 0x000000ffff0a7224 */ /* 0x000fe400078e0028 */
[----:B------:R-:W-:Y:S02]  /*4010*/  IMAD.MOV.U32 R11, RZ, RZ, R41 ;  /* 0x000000ffff0b7224 */ /* 0x000fe400078e0029 */
        /* <DEDUP_REMOVED lines=9> */
[----:B------:R-:W-:-:S02]  /*40b0*/  PRMT R106, R106, 0x5410, R15 ;  /* 0x000054106a6a7816 */ /* 0x000fc4000000000f */
[----:B------:R-:W-:Y:S02]  /*40c0*/  MOV R9, R47 ;  /* 0x0000002f00097202 */ /* 0x000fe40000000f00 */
[----:B------:R-:W-:Y:S02]  /*40d0*/  PRMT R115, R13, 0x7610, R115 ;  /* 0x000076100d737816 */ /* 0x000fe40000000073 */
[----:B------:R-:W-:Y:S02]  /*40e0*/  PRMT R120, R14, 0x7610, R120 ;  /* 0x000076100e787816 */ /* 0x000fe40000000078 */
[----:B------:R-:W-:Y:S02]  /*40f0*/  PRMT R106, R8, 0x7610, R106 ;  /* 0x00007610086a7816 */ /* 0x000fe4000000006a */
[----:B------:R-:W-:Y:S02]  /*4100*/  PRMT R107, R9, 0x7610, R107 ;  /* 0x00007610096b7816 */ /* 0x000fe4000000006b */
[----:B------:R-:W-:-:S02]  /*4110*/  PRMT R112, R10, 0x7610, R112 ;  /* 0x000076100a707816 */ /* 0x000fc40000000070 */
[----:B------:R-:W-:Y:S01]  /*4120*/  PRMT R108, R11, 0x7610, R108 ;  /* 0x000076100b6c7816 */ /* 0x000fe2000000006c */
[----:B------:R-:W-:Y:S06]  /*4130*/  @!P3 BRA `(.L_x_5984) ;  /* 0x000000000004b947 */ /* 0x000fec0003800000 */
[----:B------:R-:W-:Y:S01]  /*4140*/  BPT.TRAP 0x1 ;  /* 0x000000040000795c */ /* 0x000fe20000300000 */
.L_x_5984:
[----:B------:R-:W-:Y:S01]  /*4150*/  IMAD R86, R19, 0x8, R22 ;  /* 0x0000000813567824 */ /* 0x000fe200078e0216 */
[----:B------:R-:W-:Y:S01]  /*4160*/  SHF.L.U32 R99, R206, 0x1f, RZ ;  /* 0x0000001fce637819 */ /* 0x000fe200000006ff */
[----:B------:R-:W0:Y:S01]  /*4170*/  LDC R101, c[0x0][0x2f4] ;  /* 0x0000bd00ff657b82 */ /* 0x000e220000000800 */
[----:B------:R-:W-:Y:S02]  /*4180*/  BSSY B1, `(.L_x_5985) ;  /* 0x0000003000017945 */ /* 0x000fe40003800000 */
[----:B------:R-:W1:Y:S02]  /*4190*/  SYNCS.PHASECHK.TRANS64.TRYWAIT P4, [R86+URZ+0x32490], R99 ;  /* 0x03249063560075a7 */ /* 0x000e64000808017f */
[----:B-1----:R-:W-:Y:S05]  /*41a0*/  @!P4 BRA `(.L_x_5986) ;  /* 0x000001a80098c947 */ /* 0x002fea0003800000 */
.L_x_6242:
[----:B------:R-:W-:Y:S05]  /*41b0*/  BSYNC B1 ;  /* 0x0000000000017941 */ /* 0x000fea0003800000 */
.L_x_5985:
[----:B------:R-:W-:Y:S01]  /*41c0*/  UMOV UR4, 0xffffffff ;  /* 0xffffffff00047882 */ /* 0x000fe20000000000 */
[----:B0-----:R-:W-:Y:S02]  /*41d0*/  IMAD.IADD R103, R101, 0x1, -R64 ;  /* 0x0000000165677824 */ /* 0x001fe400078e0a40 */
[----:B------:R-:W-:Y:S05]  /*41e0*/  BRA.DIV UR4, `(.L_x_5987) ;  /* 0x000001aa049c7947 */ /* 0x000fea000b800000 */
[----:B------:R0:W2:Y:S04]  /*41f0*/  SHFL.IDX PT, R9, R90, RZ, 0x1c1f ;  /* 0x001c1fff5a097589 */ /* 0x0000a800000e0000 */
[----:B------:R0:W3:Y:S02]  /*4200*/  SHFL.IDX PT, R14, R89, RZ, 0x1c1f ;  /* 0x001c1fff590e7589 */ /* 0x0000e400000e0000 */
.L_x_6246:
[----:B------:R-:W-:Y:S01]  /*4210*/  ISETP.GE.OR P4, PT, R23, R100, P1 ;  /* 0x000000641700720c */ /* 0x000fe20000f86670 */
[----:B------:R-:W-:-:S12]  /*4220*/  BSSY B1, `(.L_x_5988) ;  /* 0x000007a000017945 */ /* 0x000fd80003800000 */
[----:B------:R-:W-:Y:S05]  /*4230*/  @P4 BRA `(.L_x_5989) ;  /* 0x0000000400e04947 */ /* 0x000fea0003800000 */
[----:B------:R-:W4:Y:S01]  /*4240*/  S2R R12, SR_TID.X ;  /* 0x00000000000c7919 */ /* 0x000f220000002100 */
[----:B------:R-:W-:Y:S01]  /*4250*/  SEL R8, R64, R103, !P0 ;  /* 0x0000006740087207 */ /* 0x000fe20004000000 */
[----:B---3--:R-:W-:Y:S01]  /*4260*/  IMAD.MOV.U32 R94, RZ, RZ, R14 ;  /* 0x000000ffff5e7224 */ /* 0x008fe200078e000e */
[C---:B------:R-:W-:Y:S01]  /*4270*/  LEA R92, P4, R74.reuse, R14, 0x1 ;  /* 0x0000000e4a5c7211 */ /* 0x040fe200078808ff */
[----:B--2---:R-:W-:Y:S01]  /*4280*/  IMAD.MOV.U32 R95, RZ, RZ, R9 ;  /* 0x000000ffff5f7224 */ /* 0x004fe200078e0009 */
[----:B------:R-:W-:Y:S01]  /*4290*/  SHF.R.S32.HI R11, RZ, 0x1f, R8 ;  /* 0x0000001fff0b7819 */ /* 0x000fe20000011408 */
[----:B------:R-:W-:Y:S01]  /*42a0*/  BSSY B2, `(.L_x_5990) ;  /* 0x000006d000027945 */ /* 0x000fe20003800000 */
[----:B------:R-:W-:Y:S02]  /*42b0*/  LEA.HI.X R93, R74, R9, R76, 0x1, P4 ;  /* 0x000000094a5d7211 */ /* 0x000fe400020f0c4c */
        /* <DEDUP_REMOVED lines=19> */
[----:B------:R-:W-:Y:S02]  /*43f0*/  SHF.R.U32.HI R117, RZ, 0x10, R35 ;  /* 0x00000010ff757819 */ /* 0x000fe40000011623 */
[----:B------:R-:W-:Y:S02]  /*4400*/  PRMT R114, R106, 0x5432, R114 ;  /* 0x000054326a727816 */ /* 0x000fe40000000072 */
[----:B------:R-:W-:Y:S02]  /*4410*/  PRMT R119, R121, 0x5410, R119 ;  /* 0x0000541079777816 */ /* 0x000fe40000000077 */
[----:B------:R-:W-:Y:S01]  /*4420*/  SHF.R.U64 R113, R32, 0x10, R33 ;  /* 0x0000001020717819 */ /* 0x000fe20000001221 */
[----:B--2---:R-:W-:Y:S01]  /*4430*/  IMAD.U32 R32, R9, 0x10000, RZ ;  /* 0x0001000009207824 */ /* 0x004fe200078e00ff */
[----:B------:R-:W-:Y:S01]  /*4440*/  SHF.R.U64 R118, R36, 0x10, R37 ;  /* 0x0000001024767819 */ /* 0x000fe20000001225 */
[----:B---3--:R-:W-:Y:S01]  /*4450*/  IMAD.U32 R36, R13, 0x10000, RZ ;  /* 0x000100000d247824 */ /* 0x008fe200078e00ff */
[----:B------:R-:W-:Y:S01]  /*4460*/  PRMT R117, R115, 0x5410, R117 ;  /* 0x0000541073757816 */ /* 0x000fe20000000075 */
[----:B------:R-:W-:Y:S01]  /*4470*/  IMAD.U32 R121, R119, 0x10000, RZ ;  /* 0x0001000077797824 */ /* 0x000fe200078e00ff */
[----:B------:R-:W-:Y:S01]  /*4480*/  SHF.R.U32.HI R123, RZ, 0x10, R39 ;  /* 0x00000010ff7b7819 */ /* 0x000fe20000011627 */
[----:B------:R-:W-:Y:S01]  /*4490*/  IMAD.U32 R115, R114, 0x10000, RZ ;  /* 0x0001000072737824 */ /* 0x000fe200078e00ff */
[----:B------:R-:W-:Y:S01]  /*44a0*/  PRMT R113, R120, 0x5410, R113 ;  /* 0x0000541078717816 */ /* 0x000fe20000000071 */
[C---:B------:R-:W-:Y:S01]  /*44b0*/  FMUL.FTZ R125, R36.reuse, R121 ;  /* 0x00000079247d7220 */ /* 0x040fe20000410000 */
[----:B------:R-:W-:Y:S01]  /*44c0*/  LOP3.LUT R37, R13, 0xffff0000, RZ, 0xc0, !PT ;  /* 0xffff00000d257812 */ /* 0x000fe200078ec0ff */
[-C--:B------:R-:W-:Y:S01]  /*44d0*/  FMUL.FTZ R127, R36, R115.reuse ;  /* 0x00000073247f7220 */ /* 0x080fe20000410000 */
[----:B------:R-:W-:Y:S01]  /*44e0*/  PRMT R123, R124, 0x5410, R123 ;  /* 0x000054107c7b7816 */ /* 0x000fe2000000007b */
[C---:B------:R-:W-:Y:S01]  /*44f0*/  FFMA.FTZ R125, R32.reuse, R115, -R125 ;  /* 0x00000073207d7223 */ /* 0x040fe2000001087d */
[----:B------:R-:W-:Y:S01]  /*4500*/  LOP3.LUT R120, R119, 0xffff0000, RZ, 0xc0, !PT ;  /* 0xffff000077787812 */ /* 0x000fe200078ec0ff */
[----:B------:R-:W-:Y:S01]  /*4510*/  FFMA.FTZ R127, R32, R121, R127 ;  /* 0x00000079207f7223 */ /* 0x000fe2000001007f */
[----:B------:R-:W-:Y:S01]  /*4520*/  LOP3.LUT R114, R114, 0xffff0000, RZ, 0xc0, !PT ;  /* 0xffff000072727812 */ /* 0x000fe200078ec0ff */
[----:B------:R-:W-:Y:S01]  /*4530*/  IMAD.U32 R119, R123, 0x10000, RZ ;  /* 0x000100007b777824 */ /* 0x000fe200078e00ff */
[----:B------:R-:W-:Y:S01]  /*4540*/  SHF.R.U64 R122, R38, 0x10, R39 ;  /* 0x00000010267a7819 */ /* 0x000fe20000001227 */
[----:B------:R-:W-:Y:S01]  /*4550*/  FMUL.FTZ R36, R37, R120 ;  /* 0x0000007825247220 */ /* 0x000fe20000410000 */
[----:B------:R-:W-:Y:S01]  /*4560*/  LOP3.LUT R33, R9, 0xffff0000, RZ, 0xc0, !PT ;  /* 0xffff000009217812 */ /* 0x000fe200078ec0ff */
[-C--:B------:R-:W-:Y:S01]  /*4570*/  FMUL.FTZ R32, R37, R114.reuse ;  /* 0x0000007225207220 */ /* 0x080fe20000410000 */
[----:B------:R-:W-:Y:S01]  /*4580*/  SHF.L.U32 R38, R15, 0x10, RZ ;  /* 0x000000100f267819 */ /* 0x000fe200000006ff */
[----:B------:R-:W-:Y:S01]  /*4590*/  IMAD.U32 R115, R117, 0x10000, RZ ;  /* 0x0001000075737824 */ /* 0x000fe200078e00ff */
[----:B------:R-:W-:Y:S01]  /*45a0*/  SHF.R.U64 R116, R34, 0x10, R35 ;  /* 0x0000001022747819 */ /* 0x000fe20000001223 */
[C---:B------:R-:W-:Y:S01]  /*45b0*/  IMAD.U32 R34, R12.reuse, 0x10000, RZ ;  /* 0x000100000c227824 */ /* 0x040fe200078e00ff */
[----:B------:R-:W-:Y:S01]  /*45c0*/  LOP3.LUT R35, R12, 0xffff0000, RZ, 0xc0, !PT ;  /* 0xffff00000c237812 */ /* 0x000fe200078ec0ff */
[C---:B------:R-:W-:Y:S01]  /*45d0*/  FFMA.FTZ R114, R33.reuse, R114, -R36 ;  /* 0x0000007221727223 */ /* 0x040fe20000010824 */
[----:B------:R-:W-:Y:S01]  /*45e0*/  PRMT R118, R108, 0x5432, R118 ;  /* 0x000054326c767816 */ /* 0x000fe20000000076 */
[C---:B------:R-:W-:Y:S01]  /*45f0*/  FMUL.FTZ R37, R38.reuse, R119 ;  /* 0x0000007726257220 */ /* 0x040fe20000410000 */
[----:B------:R-:W-:Y:S01]  /*4600*/  FFMA.FTZ R120, R33, R120, R32 ;  /* 0x0000007821787223 */ /* 0x000fe20000010020 */
[----:B------:R-:W-:Y:S01]  /*4610*/  IMAD.U32 R12, R11, 0x10000, RZ ;  /* 0x000100000b0c7824 */ /* 0x000fe200078e00ff */
[----:B------:R-:W-:Y:S01]  /*4620*/  LOP3.LUT R39, R15, 0xffff0000, RZ, 0xc0, !PT ;  /* 0xffff00000f277812 */ /* 0x000fe200078ec0ff */
[----:B------:R-:W-:Y:S01]  /*4630*/  FMUL.FTZ R38, R38, R115 ;  /* 0x0000007326267220 */ /* 0x000fe20000410000 */
[----:B------:R-:W-:Y:S01]  /*4640*/  LOP3.LUT R36, R123, 0xffff0000, RZ, 0xc0, !PT ;  /* 0xffff00007b247812 */ /* 0x000fe200078ec0ff */
[----:B------:R-:W-:Y:S01]  /*4650*/  IMAD.U32 R33, R118, 0x10000, RZ ;  /* 0x0001000076217824 */ /* 0x000fe200078e00ff */
[----:B------:R-:W-:Y:S01]  /*4660*/  LOP3.LUT R32, R117, 0xffff0000, RZ, 0xc0, !PT ;  /* 0xffff000075207812 */ /* 0x000fe200078ec0ff */
[----:B------:R-:W-:Y:S01]  /*4670*/  FFMA.FTZ R119, R12, R119, R38 ;  /* 0x000000770c777223 */ /* 0x000fe20000010026 */
[----:B------:R-:W-:Y:S01]  /*4680*/  LOP3.LUT R13, R11, 0xffff0000, RZ, 0xc0, !PT ;  /* 0xffff00000b0d7812 */ /* 0x000fe200078ec0ff */
[C---:B------:R-:W-:Y:S01]  /*4690*/  FMUL.FTZ R38, R39.reuse, R36 ;  /* 0x0000002427267220 */ /* 0x040fe20000410000 */
[----:B------:R-:W-:Y:S01]  /*46a0*/  LOP3.LUT R118, R118, 0xffff0000, RZ, 0xc0, !PT ;  /* 0xffff000076767812 */ /* 0x000fe200078ec0ff */
[-C--:B------:R-:W-:Y:S01]  /*46b0*/  FMUL.FTZ R126, R39, R32.reuse ;  /* 0x00000020277e7220 */ /* 0x080fe20000410000 */
[----:B------:R-:W-:Y:S01]  /*46c0*/  FFMA.FTZ R37, R12, R115, -R37 ;  /* 0x000000730c257223 */ /* 0x000fe20000010825 */
[C---:B------:R-:W-:Y:S01]  /*46d0*/  IMAD.U32 R12, R113.reuse, 0x10000, RZ ;  /* 0x00010000710c7824 */ /* 0x040fe200078e00ff */
[----:B------:R-:W-:Y:S01]  /*46e0*/  LOP3.LUT R113, R113, 0xffff0000, RZ, 0xc0, !PT ;  /* 0xffff000071717812 */ /* 0x000fe200078ec0ff */
[C---:B------:R-:W-:Y:S01]  /*46f0*/  IMAD.U32 R9, R8.reuse, 0x10000, RZ ;  /* 0x0001000008097824 */ /* 0x040fe200078e00ff */
[----:B------:R-:W-:Y:S01]  /*4700*/  LOP3.LUT R8, R8, 0xffff0000, RZ, 0xc0, !PT ;  /* 0xffff000008087812 */ /* 0x000fe200078ec0ff */
[C---:B------:R-:W-:Y:S01]  /*4710*/  FFMA.FTZ R124, R13.reuse, R32, -R38 ;  /* 0x000000200d7c7223 */ /* 0x040fe20000010826 */
[----:B------:R-:W-:Y:S01]  /*4720*/  FFMA.FTZ R126, R13, R36, R126 ;  /* 0x000000240d7e7223 */ /* 0x000fe2000001007e */
[----:B------:R-:W-:Y:S01]  /*4730*/  FMUL.FTZ R13, R35, R118 ;  /* 0x00000076230d7220 */ /* 0x000fe20000410000 */
[----:B------:R-:W-:Y:S01]  /*4740*/  PRMT R122, R107, 0x5432, R122 ;  /* 0x000054326b7a7816 */ /* 0x000fe2000000007a */
[C---:B------:R-:W-:Y:S01]  /*4750*/  FMUL.FTZ R32, R34.reuse, R33 ;  /* 0x0000002122207220 */ /* 0x040fe20000410000 */
[----:B------:R-:W-:Y:S01]  /*4760*/  FMUL.FTZ R38, R34, R12 ;  /* 0x0000000c22267220 */ /* 0x000fe20000410000 */
[----:B------:R-:W-:Y:S01]  /*4770*/  PRMT R116, R104, 0x5432, R116 ;  /* 0x0000543268747816 */ /* 0x000fe20000000074 */
[----:B------:R-:W-:Y:S01]  /*4780*/  FMUL.FTZ R35, R35, R113 ;  /* 0x0000007123237220 */ /* 0x000fe20000410000 */
[----:B------:R-:W-:-:S02]  /*4790*/  IMAD.U32 R15, R14, 0x10000, RZ ;  /* 0x000100000e0f7824 */ /* 0x000fc400078e00ff */
[----:B------:R-:W-:Y:S01]  /*47a0*/  FFMA.FTZ R113, R8, R113, -R13 ;  /* 0x0000007108717223 */ /* 0x000fe2000001080d */
[----:B------:R-:W-:Y:S01]  /*47b0*/  LOP3.LUT R14, R14, 0xffff0000, RZ, 0xc0, !PT ;  /* 0xffff00000e0e7812 */ /* 0x000fe200078ec0ff */
[C---:B------:R-:W-:Y:S01]  /*47c0*/  FFMA.FTZ R34, R9.reuse, R12, -R32 ;  /* 0x0000000c09227223 */ /* 0x040fe20000010820 */
[----:B------:R-:W-:Y:S01]  /*47d0*/  FFMA.FTZ R38, R9, R33, R38 ;  /* 0x0000002109267223 */ /* 0x000fe20000010026 */
[C---:B------:R-:W-:Y:S01]  /*47e0*/  LOP3.LUT R13, R122.reuse, 0xffff0000, RZ, 0xc0, !PT ;  /* 0xffff00007a0d7812 */ /* 0x040fe200078ec0ff */
[----:B------:R-:W-:Y:S01]  /*47f0*/  IMAD.U32 R32, R122, 0x10000, RZ ;  /* 0x000100007a207824 */ /* 0x000fe200078e00ff */
[C---:B------:R-:W-:Y:S01]  /*4800*/  LOP3.LUT R9, R116.reuse, 0xffff0000, RZ, 0xc0, !PT ;  /* 0xffff000074097812 */ /* 0x040fe200078ec0ff */
[----:B------:R-:W-:Y:S02]  /*4810*/  IMAD.U32 R12, R116, 0x10000, RZ ;  /* 0x00010000740c7824 */ /* 0x000fe400078e00ff */
[----:B------:R-:W-:Y:S01]  /*4820*/  FFMA.FTZ R35, R8, R118, R35 ;  /* 0x0000007608237223 */ /* 0x000fe20000010023 */
[C---:B------:R-:W-:Y:S01]  /*4830*/  IMAD.U32 R11, R10.reuse, 0x10000, RZ ;  /* 0x000100000a0b7824 */ /* 0x040fe200078e00ff */
        /* <DEDUP_REMOVED lines=18> */
[----:B------:R-:W-:-:S07]  /*4960*/  F2FP.BF16.F32.PACK_AB R12, R35, R38 ;  /* 0x00000026230c723e */ /* 0x000fce00000010ff */
.L_x_5991:
[----:B------:R-:W-:Y:S05]  /*4970*/  BSYNC B2 ;  /* 0x0000000000027941 */ /* 0x000fea0003800000 */
.L_x_5990:
[----:B------:R-:W-:Y:S01]  /*4980*/  ISETP.GE.AND P4, PT, R105, R101, PT ;  /* 0x000000656900720c */ /* 0x000fe20003f86270 */
[----:B--2---:R4:W-:-:S12]  /*4990*/  ST.E.128 desc[UR40][R92.64], R8 ;  /* 0x000000085c007985 */ /* 0x0049d8000c101d28 */
[----:B------:R-:W-:-:S05]  /*49a0*/  @!P4 IMAD.WIDE R94, R105, 0x2, R94 ;  /* 0x00000002695ec825 */ /* 0x000fca00078e025e */
[----:B---3--:R4:W-:Y:S02]  /*49b0*/  @!P4 ST.E.128 desc[UR40][R94.64], R12 ;  /* 0x0000000c5e00c985 */ /* 0x0089e4000c101d28 */
.L_x_5989:
[----:B------:R-:W-:Y:S05]  /*49c0*/  BSYNC B1 ;  /* 0x0000000000017941 */ /* 0x000fea0003800000 */
.L_x_5988:
[----:B------:R-:W-:-:S03]  /*49d0*/  UMOV UR4, 0xffffffff ;  /* 0xffffffff00047882 */ /* 0x000fc60000000000 */
[----:B------:R-:W-:Y:S05]  /*49e0*/  BRA.DIV UR4, `(.L_x_5992) ;  /* 0x000001a204e47947 */ /* 0x000fea000b800000 */
[----:B------:R0:W0:Y:S04]  /*49f0*/  SHFL.IDX PT, R33, R90, 0x1, 0x1c1f ;  /* 0x003c1f005a217f89 */ /* 0x00002800000e0000 */
[----:B------:R0:W0:Y:S02]  /*4a00*/  SHFL.IDX PT, R32, R89, 0x1, 0x1c1f ;  /* 0x003c1f0059207f89 */ /* 0x00002400000e0000 */
.L_x_6250:
[----:B----4-:R-:W-:-:S05]  /*4a10*/  VIADD R8, R23, 0x40 ;  /* 0x0000004017087836 */ /* 0x010fca0000000000 */
[----:B------:R-:W-:-:S13]  /*4a20*/  ISETP.GE.OR P4, PT, R8, R100, P1 ;  /* 0x000000640800720c */ /* 0x000fda0000f86670 */
[----:B------:R-:W-:Y:S05]  /*4a30*/  @P4 BRA `(.L_x_5977) ;  /* 0x0000000c00004947 */ /* 0x000fea0003800000 */
[----:B--2---:R-:W2:Y:S01]  /*4a40*/  LDL R9, [R1+0xb4] ;  /* 0x0000b40001097983 */ /* 0x004ea20000100800 */
[----:B------:R-:W-:Y:S01]  /*4a50*/  SEL R103, R64, R103, !P0 ;  /* 0x0000006740677207 */ /* 0x000fe20004000000 */
[C---:B------:R-:W-:Y:S01]  /*4a60*/  VIADD R10, R23.reuse, 0x40 ;  /* 0x00000040170a7836 */ /* 0x040fe20000000000 */
        /* <DEDUP_REMOVED lines=15> */
[----:B--2---:R-:W-:Y:S01]  /*4b60*/  IADD3 R8, R9, R8, RZ ;  /* 0x0000000809087210 */ /* 0x004fe20007ffe0ff */
[----:B------:R-:W-:-:S04]  /*4b70*/  IMAD R9, R19, 0x1800, R78 ;  /* 0x0000180013097824 */ /* 0x000fc800078e024e */
[----:B------:R-:W-:Y:S02]  /*4b80*/  IMAD R11, R19, 0x1800, R8 ;  /* 0x00001800130b7824 */ /* 0x000fe400078e0208 */
[--C-:B------:R-:W-:Y:S02]  /*4b90*/  IMAD R9, R9, 0x2, R22.reuse ;  /* 0x0000000209097824 */ /* 0x100fe400078e0216 */
[----:B------:R-:W-:-:S04]  /*4ba0*/  IMAD R12, R11, 0x2, R22 ;  /* 0x000000020b0c7824 */ /* 0x000fc800078e0216 */
[----:B------:R-:W0:Y:S04]  /*4bb0*/  LDS.128 R8, [R9+0x1c400] ;  /* 0x01c4000009087984 */ /* 0x000e280000000c00 */
[----:B---3--:R-:W2:Y:S01]  /*4bc0*/  LDS.128 R12, [R12+0x1c400] ;  /* 0x01c400000c0c7984 */ /* 0x008ea20000000c00 */
[----:B------:R-:W-:Y:S05]  /*4bd0*/  @P2 BRA `(.L_x_5994) ;  /* 0x0000000400682947 */ /* 0x000fea0003800000 */
[----:B------:R-:W-:Y:S01]  /*4be0*/  SHF.R.U32.HI R90, RZ, 0x10, R41 ;  /* 0x00000010ff5a7819 */ /* 0x000fe20000011629 */
[----:B0-----:R-:W-:Y:S01]  /*4bf0*/  IMAD.U32 R37, R9, 0x10000, RZ ;  /* 0x0001000009257824 */ /* 0x001fe200078e00ff */
[----:B------:R-:W-:Y:S01]  /*4c00*/  SHF.R.U32.HI R89, RZ, 0x10, R45 ;  /* 0x00000010ff597819 */ /* 0x000fe2000001162d */
[----:B--2---:R-:W-:Y:S01]  /*4c10*/  IMAD.U32 R39, R12, 0x10000, RZ ;  /* 0x000100000c277824 */ /* 0x004fe200078e00ff */
[----:B------:R-:W-:Y:S02]  /*4c20*/  PRMT R111, R111, 0x5410, R90 ;  /* 0x000054106f6f7816 */ /* 0x000fe4000000005a */
[----:B------:R-:W-:Y:S02]  /*4c30*/  PRMT R108, R108, 0x5410, R89 ;  /* 0x000054106c6c7816 */ /* 0x000fe40000000059 */
[----:B------:R-:W-:Y:S02]  /*4c40*/  SHF.R.U64 R93, R44, 0x10, R45 ;  /* 0x000000102c5d7819 */ /* 0x000fe4000000122d */
[----:B------:R-:W-:Y:S01]  /*4c50*/  SHF.R.U64 R92, R40, 0x10, R41 ;  /* 0x00000010285c7819 */ /* 0x000fe20000001229 */
[----:B------:R-:W-:Y:S01]  /*4c60*/  IMAD.U32 R41, R13, 0x10000, RZ ;  /* 0x000100000d297824 */ /* 0x000fe200078e00ff */
[--C-:B------:R-:W-:Y:S01]  /*4c70*/  SHF.R.U64 R45, R46, 0x10, R47.reuse ;  /* 0x000000102e2d7819 */ /* 0x100fe2000000122f */
[----:B------:R-:W-:Y:S01]  /*4c80*/  IMAD.U32 R90, R108, 0x10000, RZ ;  /* 0x000100006c5a7824 */ /* 0x000fe200078e00ff */
[----:B------:R-:W-:Y:S01]  /*4c90*/  SHF.R.U32.HI R94, RZ, 0x10, R47 ;  /* 0x00000010ff5e7819 */ /* 0x000fe2000001162f */
[----:B------:R-:W-:Y:S01]  /*4ca0*/  IMAD.U32 R46, R111, 0x10000, RZ ;  /* 0x000100006f2e7824 */ /* 0x000fe200078e00ff */
[----:B------:R-:W-:-:S02]  /*4cb0*/  SHF.R.U32.HI R95, RZ, 0x10, R43 ;  /* 0x00000010ff5f7819 */ /* 0x000fc4000001162b */
[----:B------:R-:W-:Y:S01]  /*4cc0*/  PRMT R109, R109, 0x5410, R92 ;  /* 0x000054106d6d7816 */ /* 0x000fe2000000005c */
[----:B------:R-:W-:Y:S01]  /*4cd0*/  FMUL.FTZ R92, R41, R90 ;  /* 0x0000005a295c7220 */ /* 0x000fe20000410000 */
[----:B------:R-:W-:Y:S01]  /*4ce0*/  PRMT R107, R107, 0x5410, R94 ;  /* 0x000054106b6b7816 */ /* 0x000fe2000000005e */
[-C--:B------:R-:W-:Y:S01]  /*4cf0*/  FMUL.FTZ R94, R41, R46.reuse ;  /* 0x0000002e295e7220 */ /* 0x080fe20000410000 */
[----:B------:R-:W-:Y:S01]  /*4d00*/  PRMT R104, R104, 0x5410, R95 ;  /* 0x0000541068687816 */ /* 0x000fe2000000005f */
[C---:B------:R-:W-:Y:S01]  /*4d10*/  FFMA.FTZ R92, R37.reuse, R46, -R92 ;  /* 0x0000002e255c7223 */ /* 0x040fe2000001085c */
[----:B------:R-:W-:Y:S01]  /*4d20*/  SHF.R.U64 R103, R42, 0x10, R43 ;  /* 0x000000102a677819 */ /* 0x000fe2000000122b */
[----:B------:R-:W-:Y:S01]  /*4d30*/  FFMA.FTZ R94, R37, R90, R94 ;  /* 0x0000005a255e7223 */ /* 0x000fe2000001005e */
[----:B------:R-:W-:Y:S01]  /*4d40*/  PRMT R106, R106, 0x5410, R45 ;  /* 0x000054106a6a7816 */ /* 0x000fe2000000002d */
[----:B------:R-:W-:Y:S01]  /*4d50*/  IMAD.U32 R43, R15, 0x10000, RZ ;  /* 0x000100000f2b7824 */ /* 0x000fe200078e00ff */
[----:B------:R-:W-:Y:S01]  /*4d60*/  LOP3.LUT R42, R13, 0xffff0000, RZ, 0xc0, !PT ;  /* 0xffff00000d2a7812 */ /* 0x000fe200078ec0ff */
[----:B------:R-:W-:Y:S01]  /*4d70*/  IMAD.U32 R37, R104, 0x10000, RZ ;  /* 0x0001000068257824 */ /* 0x000fe200078e00ff */
[----:B------:R-:W-:Y:S01]  /*4d80*/  LOP3.LUT R45, R108, 0xffff0000, RZ, 0xc0, !PT ;  /* 0xffff00006c2d7812 */ /* 0x000fe200078ec0ff */
[----:B------:R-:W-:Y:S01]  /*4d90*/  IMAD.U32 R41, R107, 0x10000, RZ ;  /* 0x000100006b297824 */ /* 0x000fe200078e00ff */
[----:B------:R-:W-:-:S02]  /*4da0*/  LOP3.LUT R111, R111, 0xffff0000, RZ, 0xc0, !PT ;  /* 0xffff00006f6f7812 */ /* 0x000fc400078ec0ff */
[----:B------:R-:W-:Y:S01]  /*4db0*/  LOP3.LUT R40, R12, 0xffff0000, RZ, 0xc0, !PT ;  /* 0xffff00000c287812 */ /* 0x000fe200078ec0ff */
[C---:B------:R-:W-:Y:S01]  /*4dc0*/  FMUL.FTZ R47, R42.reuse, R45 ;  /* 0x0000002d2a2f7220 */ /* 0x040fe20000410000 */
[----:B------:R-:W-:Y:S02]  /*4dd0*/  IMAD.U32 R12, R11, 0x10000, RZ ;  /* 0x000100000b0c7824 */ /* 0x000fe400078e00ff */
[----:B------:R-:W-:Y:S01]  /*4de0*/  FMUL.FTZ R89, R42, R111 ;  /* 0x0000006f2a597220 */ /* 0x000fe20000410000 */
[----:B------:R-:W-:Y:S01]  /*4df0*/  LOP3.LUT R44, R15, 0xffff0000, RZ, 0xc0, !PT ;  /* 0xffff00000f2c7812 */ /* 0x000fe200078ec0ff */
[C---:B------:R-:W-:Y:S01]  /*4e00*/  FMUL.FTZ R42, R43.reuse, R37 ;  /* 0x000000252b2a7220 */ /* 0x040fe20000410000 */
[----:B------:R-:W-:Y:S01]  /*4e10*/  PRMT R112, R112, 0x5410, R93 ;  /* 0x0000541070707816 */ /* 0x000fe2000000005d */
[-C--:B------:R-:W-:Y:S01]  /*4e20*/  FMUL.FTZ R93, R43, R41.reuse ;  /* 0x000000292b5d7220 */ /* 0x080fe20000410000 */
[----:B------:R-:W-:Y:S01]  /*4e30*/  LOP3.LUT R107, R107, 0xffff0000, RZ, 0xc0, !PT ;  /* 0xffff00006b6b7812 */ /* 0x000fe200078ec0ff */
[C---:B------:R-:W-:Y:S01]  /*4e40*/  FFMA.FTZ R43, R12.reuse, R41, R42 ;  /* 0x000000290c2b7223 */ /* 0x040fe2000001002a */
[----:B------:R-:W-:Y:S01]  /*4e50*/  LOP3.LUT R38, R9, 0xffff0000, RZ, 0xc0, !PT ;  /* 0xffff000009267812 */ /* 0x000fe200078ec0ff */
[----:B------:R-:W-:Y:S01]  /*4e60*/  FFMA.FTZ R93, R12, R37, -R93 ;  /* 0x000000250c5d7223 */ /* 0x000fe2000001085d */
[----:B------:R-:W-:Y:S01]  /*4e70*/  LOP3.LUT R104, R104, 0xffff0000, RZ, 0xc0, !PT ;  /* 0xffff000068687812 */ /* 0x000fe200078ec0ff */
[----:B------:R-:W-:Y:S01]  /*4e80*/  FMUL.FTZ R42, R44, R107 ;  /* 0x0000006b2c2a7220 */ /* 0x000fe20000410000 */
[----:B------:R-:W-:Y:S01]  /*4e90*/  LOP3.LUT R13, R11, 0xffff0000, RZ, 0xc0, !PT ;  /* 0xffff00000b0d7812 */ /* 0x000fe200078ec0ff */
[C---:B------:R-:W-:Y:S01]  /*4ea0*/  FFMA.FTZ R47, R38.reuse, R111, -R47 ;  /* 0x0000006f262f7223 */ /* 0x040fe2000001082f */
[----:B------:R-:W-:Y:S01]  /*4eb0*/  FFMA.FTZ R89, R38, R45, R89 ;  /* 0x0000002d26597223 */ /* 0x000fe20000010059 */
[----:B------:R-:W-:Y:S01]  /*4ec0*/  FMUL.FTZ R44, R44, R104 ;  /* 0x000000682c2c7220 */ /* 0x000fe20000410000 */
[C---:B------:R-:W-:Y:S01]  /*4ed0*/  LOP3.LUT R37, R112.reuse, 0xffff0000, RZ, 0xc0, !PT ;  /* 0xffff000070257812 */ /* 0x040fe200078ec0ff */
[----:B------:R-:W-:-:S02]  /*4ee0*/  IMAD.U32 R38, R112, 0x10000, RZ ;  /* 0x0001000070267824 */ /* 0x000fc400078e00ff */
[----:B------:R-:W-:Y:S01]  /*4ef0*/  FFMA.FTZ R104, R13, R104, -R42 ;  /* 0x000000680d687223 */ /* 0x000fe2000001082a */
[C---:B------:R-:W-:Y:S01]  /*4f00*/  IMAD.U32 R12, R109.reuse, 0x10000, RZ ;  /* 0x000100006d0c7824 */ /* 0x040fe200078e00ff */
[----:B------:R-:W-:Y:S01]  /*4f10*/  LOP3.LUT R109, R109, 0xffff0000, RZ, 0xc0, !PT ;  /* 0xffff00006d6d7812 */ /* 0x000fe200078ec0ff */
[C---:B------:R-:W-:Y:S01]  /*4f20*/  IMAD.U32 R9, R8.reuse, 0x10000, RZ ;  /* 0x0001000008097824 */ /* 0x040fe200078e00ff */
[----:B------:R-:W-:Y:S01]  /*4f30*/  LOP3.LUT R8, R8, 0xffff0000, RZ, 0xc0, !PT ;  /* 0xffff000008087812 */ /* 0x000fe200078ec0ff */
[----:B------:R-:W-:Y:S01]  /*4f40*/  FFMA.FTZ R44, R13, R107, R44 ;  /* 0x0000006b0d2c7223 */ /* 0x000fe2000001002c */
[C---:B------:R-:W-:Y:S01]  /*4f50*/  FMUL.FTZ R42, R39.reuse, R38 ;  /* 0x00000026272a7220 */ /* 0x040fe20000410000 */
[----:B------:R-:W-:Y:S01]  /*4f60*/  FMUL.FTZ R13, R40, R37 ;  /* 0x00000025280d7220 */ /* 0x000fe20000410000 */
        /* <DEDUP_REMOVED lines=10> */
[----:B------:R-:W-:Y:S01]  /*5010*/  SHF.L.U32 R12, R110, 0x10, RZ ;  /* 0x000000106e0c7819 */ /* 0x000fe200000006ff */
[----:B------:R-:W-:Y:S01]  /*5020*/  IMAD.U32 R11, R10, 0x10000, RZ ;  /* 0x000100000a0b7824 */ /* 0x000fe200078e00ff */
[----:B------:R-:W-:Y:S01]  /*5030*/  LOP3.LUT R9, R110, 0xffff0000, RZ, 0xc0, !PT ;  /* 0xffff00006e097812 */ /* 0x000fe200078ec0ff */
        /* <DEDUP_REMOVED lines=20> */
.L_x_5994:
[----:B------:R-:W-:Y:S05]  /*5180*/  BSYNC B1 ;  /* 0x0000000000017941 */ /* 0x000fea0003800000 */
.L_x_5993:
[----:B0-----:R0:W-:Y:S01]  /*5190*/  ST.E.128 desc[UR40][R34.64], R8 ;  /* 0x0000000822007985 */ /* 0x0011e2000c101d28 */
[----:B------:R-:W-:-:S13]  /*51a0*/  ISETP.GE.AND P2, PT, R36, R101, PT ;  /* 0x000000652400720c */ /* 0x000fda0003f46270 */
[----:B------:R-:W-:Y:S05]  /*51b0*/  @P2 BRA `(.L_x_5977) ;  /* 0x0000000400202947 */ /* 0x000fea0003800000 */
[----:B------:R-:W-:-:S05]  /*51c0*/  IMAD.WIDE R36, R36, 0x2, R32 ;  /* 0x0000000224247825 */ /* 0x000fca00078e0220 */
[----:B--2---:R2:W-:Y:S01]  /*51d0*/  ST.E.128 desc[UR40][R36.64], R12 ;  /* 0x0000000c24007985 */ /* 0x0045e2000c101d28 */
[----:B------:R-:W-:Y:S05]  /*51e0*/  BRA `(.L_x_5977) ;  /* 0x0000000400147947 */ /* 0x000fea0003800000 */
.L_x_5958:
[----:B------:R-:W-:-:S06]  /*51f0*/  UISETP.NE.AND UP0, UPT, UR47, 0x3, UPT ;  /* 0x000000032f00788c */ /* 0x000fcc000bf05270 */
[----:B------:R-:W-:-:S13]  /*5200*/  PLOP3.LUT P3, PT, PT, PT, UP0, 0x80, 0x0 ;  /* 0x000000000000781c */ /* 0x000fda0003f6f008 */
[----:B------:R-:W-:Y:S05]  /*5210*/  @!P3 BRA `(.L_x_5995) ;  /* 0x000000000004b947 */ /* 0x000fea0003800000 */
[----:B------:R-:W-:Y:S01]  /*5220*/  BPT.TRAP 0x1 ;  /* 0x000000040000795c */ /* 0x000fe20000300000 */
.L_x_5995:
[----:B------:R-:W-:Y:S01]  /*5230*/  IMAD R86, R19, 0x8, R22 ;  /* 0x0000000813567824 */ /* 0x000fe200078e0216 */
[----:B------:R-:W-:Y:S01]  /*5240*/  SHF.L.U32 R99, R206, 0x1f, RZ ;  /* 0x0000001fce637819 */ /* 0x000fe200000006ff */
[----:B------:R-:W-:Y:S01]  /*5250*/  BSSY B1, `(.L_x_5996) ;  /* 0x0000004000017945 */ /* 0x000fe20003800000 */
[----:B------:R-:W-:Y:S02]  /*5260*/  SHF.R.S32.HI R97, RZ, 0x1f, R91 ;  /* 0x0000001fff617819 */ /* 0x000fe4000001145b */
[----:B------:R-:W0:Y:S02]  /*5270*/  SYNCS.PHASECHK.TRANS64.TRYWAIT P2, [R86+URZ+0x32490], R99 ;  /* 0x03249063560075a7 */ /* 0x000e24000804017f */
[----:B0-----:R-:W-:Y:S05]  /*5280*/  @!P2 BRA `(.L_x_5997) ;  /* 0x0000019c0008a947 */ /* 0x001fea0003800000 */
.L_x_6251:
[----:B------:R-:W-:Y:S05]  /*5290*/  BSYNC B1 ;  /* 0x0000000000017941 */ /* 0x000fea0003800000 */
.L_x_5996:
        /* <DEDUP_REMOVED lines=27> */
.L_x_6255:
        /* <DEDUP_REMOVED lines=13> */
.L_x_6000:
[----:B------:R-:W-:Y:S05]  /*5520*/  BSYNC B1 ;  /* 0x0000000000017941 */ /* 0x000fea0003800000 */
.L_x_5999:
[----:B------:R-:W-:-:S03]  /*5530*/  UMOV UR4, 0xffffffff ;  /* 0xffffffff00047882 */ /* 0x000fc60000000000 */
[----:B------:R-:W-:Y:S05]  /*5540*/  BRA.DIV UR4, `(.L_x_6001) ;  /* 0x0000019a04b47947 */ /* 0x000fea000b800000 */
[----:B--2-4-:R2:W4:Y:S04]  /*5550*/  SHFL.IDX PT, R9, R33, 0x1, 0x1c1f ;  /* 0x003c1f0021097f89 */ /* 0x01452800000e0000 */
[----:B---3--:R2:W3:Y:S02]  /*5560*/  SHFL.IDX PT, R14, R32, 0x1, 0x1c1f ;  /* 0x003c1f00200e7f89 */ /* 0x0084e400000e0000 */
.L_x_6259:
        /* <DEDUP_REMOVED lines=13> */
.L_x_5977:
[----:B------:R-:W-:Y:S05]  /*5640*/  BSYNC B0 ;  /* 0x0000000000007941 */ /* 0x000fea0003800000 */
.L_x_5957:
        /* <DEDUP_REMOVED lines=17> */
.L_x_6003:
[----:B------:R-:W-:Y:S05]  /*5760*/  BSYNC B0 ;  /* 0x0000000000007941 */ /* 0x000fea0003800000 */
.L_x_6002:
[----:B------:R-:W3:Y:S01]  /*5770*/  SYNCS.PHASECHK.TRANS64.TRYWAIT P3, [R86+URZ+0x324b0], R99 ;  /* 0x0324b063560075a7 */ /* 0x000ee2000806017f */
[----:B------:R-:W-:Y:S04]  /*5780*/  BSSY B0, `(.L_x_6004) ;  /* 0x0000002000007945 */ /* 0x000fe80003800000 */
[----:B---3--:R-:W-:Y:S05]  /*5790*/  @!P3 BRA `(.L_x_6005) ;  /* 0x000001980068b947 */ /* 0x008fea0003800000 */
.L_x_6260:
[----:B------:R-:W-:Y:S05]  /*57a0*/  BSYNC B0 ;  /* 0x0000000000007941 */ /* 0x000fea0003800000 */
.L_x_6004:
[----:B-12---:R1:W5:Y:S01]  /*57b0*/  LDL R90, [R1+0xa8] ;  /* 0x0000a800015a7983 */ /* 0x0063620000100800 */
[----:B------:R-:W-:-:S03]  /*57c0*/  ULDC.64 UR4, c[0x0][0x328] ;  /* 0x0000ca0000047ab9 */ /* 0x000fc60000000a00 */
[----:B------:R1:W5:Y:S04]  /*57d0*/  LDL R89, [R1+0xa4] ;  /* 0x0000a40001597983 */ /* 0x0003680000100800 */
[----:B------:R1:W5:Y:S04]  /*57e0*/  LDL R47, [R1+0xa0] ;  /* 0x0000a000012f7983 */ /* 0x0003680000100800 */
[----:B------:R1:W5:Y:S01]  /*57f0*/  LDL R45, [R1+0x9c] ;  /* 0x00009c00012d7983 */ /* 0x0003620000100800 */
[----:B------:R-:W-:Y:S01]  /*5800*/  IMAD R10, R97, UR4, RZ ;  /* 0x00000004610a7c24 */ /* 0x000fe2000f8e02ff */
[----:B------:R-:W-:Y:S01]  /*5810*/  BSSY B0, `(.L_x_6006) ;  /* 0x0000045000007945 */ /* 0x000fe20003800000 */
[----:B0-----:R-:W-:Y:S01]  /*5820*/  IMAD.WIDE.U32 R8, R91, UR4, RZ ;  /* 0x000000045b087c25 */ /* 0x001fe2000f8e00ff */
[----:B------:R-:W-:-:S02]  /*5830*/  SHF.R.S32.HI R44, RZ, 0x1f, R204 ;  /* 0x0000001fff2c7819 */ /* 0x000fc400000114cc */
[----:B------:R-:W-:Y:S01]  /*5840*/  SHF.R.S32.HI R46, RZ, 0x1f, R205 ;  /* 0x0000001fff2e7819 */ /* 0x000fe200000114cd */
[----:B------:R-:W-:Y:S01]  /*5850*/  IMAD R91, R91, UR5, R10 ;  /* 0x000000055b5b7c24 */ /* 0x000fe2000f8e020a */
[----:B------:R-:W-:Y:S01]  /*5860*/  ULDC.64 UR4, c[0x0][0x338] ;  /* 0x0000ce0000047ab9 */ /* 0x000fe20000000a00 */
[----:B------:R-:W-:Y:S02]  /*5870*/  IMAD.IADD R100, R100, 0x1, -R23 ;  /* 0x0000000164647824 */ /* 0x000fe400078e0a17 */
        /* <DEDUP_REMOVED lines=19> */
[----:B------:R1:W2:Y:S08]  /*59b0*/  SHFL.IDX PT, R41, R39, RZ, 0x1c1f ;  /* 0x001c1fff27297589 */ /* 0x0002b000000e0000 */
[----:B-1----:R-:W-:Y:S05]  /*59c0*/  @!P3 BRA `(.L_x_6007) ;  /* 0x0000000000a4b947 */ /* 0x002fea0003800000 */
[----:B------:R-:W-:Y:S02]  /*59d0*/  ISETP.NE.AND P5, PT, R79, RZ, PT ;  /* 0x000000ff4f00720c */ /* 0x000fe40003fa5270 */
[----:B------:R-:W-:-:S11]  /*59e0*/  ISETP.NE.AND P4, PT, R80, RZ, PT ;  /* 0x000000ff5000720c */ /* 0x000fd60003f85270 */
[----:B------:R-:W1:Y:S01]  /*59f0*/  @P5 LDS.128 R8, [R40] ;  /* 0x0000000028085984 */ /* 0x000e620000000c00 */
[----:B0-----:R-:W-:-:S04]  /*5a00*/  @P5 LEA R12, P3, R16, R43, 0x1 ;  /* 0x0000002b100c5211 */ /* 0x001fc800078608ff */
[----:B--2---:R-:W-:Y:S02]  /*5a10*/  @P5 LEA.HI.X R13, R16, R41, R17, 0x1, P3 ;  /* 0x00000029100d5211 */ /* 0x004fe400018f0c11 */
[----:B------:R-:W-:-:S04]  /*5a20*/  @P4 LEA R36, P3, R2, R43, 0x1 ;  /* 0x0000002b02244211 */ /* 0x000fc800078608ff */
[----:B------:R-:W-:Y:S02]  /*5a30*/  @P4 LEA.HI.X R37, R2, R41, R203, 0x1, P3 ;  /* 0x0000002902254211 */ /* 0x000fe400018f0ccb */
[----:B------:R-:W-:-:S13]  /*5a40*/  ISETP.NE.AND P3, PT, R81, RZ, PT ;  /* 0x000000ff5100720c */ /* 0x000fda0003f65270 */
[----:B------:R-:W-:-:S04]  /*5a50*/  @P3 LEA R14, P6, R205, R43, 0x1 ;  /* 0x0000002bcd0e3211 */ /* 0x000fc800078c08ff */
[----:B------:R-:W-:Y:S01]  /*5a60*/  @P3 LEA.HI.X R15, R205, R41, R46, 0x1, P6 ;  /* 0x00000029cd0f3211 */ /* 0x000fe200030f0c2e */
[----:B-1----:R-:W-:Y:S01]  /*5a70*/  @P5 ST.E.128 desc[UR40][R12.64], R8 ;  /* 0x000000080c005985 */ /* 0x002fe2000c101d28 */
        /* <DEDUP_REMOVED lines=8> */
[----:B-----5:R-:W-:Y:S01]  /*5b00*/  @P4 LEA.HI.X R35, R225, R41, R90, 0x1, P6 ;  /* 0x00000029e1234211 */ /* 0x020fe200030f0c5a */
[----:B0-----:R0:W-:Y:S01]  /*5b10*/  @P3 ST.E.128 desc[UR40][R14.64], R8 ;  /* 0x000000080e003985 */ /* 0x0011e2000c101d28 */
[----:B------:R-:W-:-:S03]  /*5b20*/  ISETP.NE.AND P3, PT, R84, RZ, PT ;  /* 0x000000ff5400720c */ /* 0x000fc60003f65270 */
[----:B------:R-:W1:Y:S10]  /*5b30*/  @P5 LDS.128 R8, [R42+0x3000] ;  /* 0x003000002a085984 */ /* 0x000e740000000c00 */
[----:B------:R-:W-:-:S04]  /*5b40*/  @P3 LEA R12, P6, R224, R43, 0x1 ;  /* 0x0000002be00c3211 */ /* 0x000fc800078c08ff */
[----:B------:R-:W-:Y:S02]  /*5b50*/  @P3 LEA.HI.X R13, R224, R41, R89, 0x1, P6 ;  /* 0x00000029e00d3211 */ /* 0x000fe400030f0c59 */
[----:B0-----:R-:W-:Y:S01]  /*5b60*/  PRMT R14, R3, 0x8880, RZ ;  /* 0x00008880030e7816 */ /* 0x001fe200000000ff */
[----:B-1----:R-:W-:Y:S01]  /*5b70*/  @P5 ST.E.128 desc[UR40][R32.64], R8 ;  /* 0x0000000820005985 */ /* 0x002fe2000c101d28 */
        /* <DEDUP_REMOVED lines=14> */
.L_x_6007:
[----:B------:R-:W-:Y:S05]  /*5c60*/  BSYNC B0 ;  /* 0x0000000000007941 */ /* 0x000fea0003800000 */
.L_x_6006:
[----:B------:R-:W-:Y:S01]  /*5c70*/  ISETP.GE.AND P3, PT, R100, 0x41, PT ;  /* 0x000000416400780c */ /* 0x000fe20003f66270 */
[----:B------:R-:W4:Y:S01]  /*5c80*/  SHFL.IDX PT, R39, R39, 0x1, 0x1c1f ;  /* 0x003c1f0027277f89 */ /* 0x000f2200000e0000 */
[----:B------:R-:W-:Y:S03]  /*5c90*/  BSSY B0, `(.L_x_6008) ;  /* 0x000002c000007945 */ /* 0x000fe60003800000 */
[----:B--2---:R2:W0:Y:S08]  /*5ca0*/  SHFL.IDX PT, R41, R38, 0x1, 0x1c1f ;  /* 0x003c1f0026297f89 */ /* 0x00443000000e0000 */
[----:B--2---:R-:W-:Y:S05]  /*5cb0*/  @!P3 BRA `(.L_x_6009) ;  /* 0x0000000000a4b947 */ /* 0x004fea0003800000 */
[----:B------:R-:W-:-:S13]  /*5cc0*/  ISETP.NE.AND P4, PT, R81, RZ, PT ;  /* 0x000000ff5100720c */ /* 0x000fda0003f85270 */
[----:B0-----:R-:W-:-:S04]  /*5cd0*/  @P4 LEA R32, P3, R205, R41, 0x1 ;  /* 0x00000029cd204211 */ /* 0x001fc800078608ff */
[----:B----4-:R-:W-:Y:S02]  /*5ce0*/  @P4 LEA.HI.X R33, R205, R39, R46, 0x1, P3 ;  /* 0x00000027cd214211 */ /* 0x010fe400018f0c2e */
[----:B------:R-:W-:-:S13]  /*5cf0*/  ISETP.NE.AND P3, PT, R82, RZ, PT ;  /* 0x000000ff5200720c */ /* 0x000fda0003f65270 */
[----:B------:R-:W-:-:S04]  /*5d00*/  @P3 LEA R34, P5, R204, R41, 0x1 ;  /* 0x00000029cc223211 */ /* 0x000fc800078a08ff */
[----:B------:R-:W-:Y:S02]  /*5d10*/  @P3 LEA.HI.X R35, R204, R39, R44, 0x1, P5 ;  /* 0x00000027cc233211 */ /* 0x000fe400028f0c2c */
[----:B------:R-:W-:-:S13]  /*5d20*/  ISETP.NE.AND P5, PT, R79, RZ, PT ;  /* 0x000000ff4f00720c */ /* 0x000fda0003fa5270 */
[----:B-1----:R-:W0:Y:S01]  /*5d30*/  @P5 LDS.128 R8, [R40+0x2000] ;  /* 0x0020000028085984 */ /* 0x002e220000000c00 */
[----:B------:R-:W-:-:S04]  /*5d40*/  @P5 LEA R12, P6, R16, R41, 0x1 ;  /* 0x00000029100c5211 */ /* 0x000fc800078c08ff */
[----:B------:R-:W-:-:S05]  /*5d50*/  @P5 LEA.HI.X R13, R16, R39, R17, 0x1, P6 ;  /* 0x00000027100d5211 */ /* 0x000fca00030f0c11 */
[----:B0-----:R-:W-:Y:S01]  /*5d60*/  @P5 ST.E.128 desc[UR40][R12.64], R8 ;  /* 0x000000080c005985 */ /* 0x001fe2000c101d28 */
[----:B------:R-:W-:-:S13]  /*5d70*/  ISETP.NE.AND P5, PT, R80, RZ, PT ;  /* 0x000000ff5000720c */ /* 0x000fda0003fa5270 */
[----:B------:R-:W0:Y:S01]  /*5d80*/  @P5 LDS.128 R8, [R42+0x2000] ;  /* 0x002000002a085984 */ /* 0x000e220000000c00 */
[----:B------:R-:W-:-:S04]  /*5d90*/  @P5 LEA R14, P6, R2, R41, 0x1 ;  /* 0x00000029020e5211 */ /* 0x000fc800078c08ff */
[----:B------:R-:W-:-:S05]  /*5da0*/  @P5 LEA.HI.X R15, R2, R39, R203, 0x1, P6 ;  /* 0x00000027020f5211 */ /* 0x000fca00030f0ccb */
        /* <DEDUP_REMOVED lines=26> */
.L_x_6009:
[----:B------:R-:W-:Y:S05]  /*5f50*/  BSYNC B0 ;  /* 0x0000000000007941 */ /* 0x000fea0003800000 */
.L_x_6008:
        /* <DEDUP_REMOVED lines=13> */
[----:B--2---:R-:W-:Y:S02]  /*6030*/  SEL R9, RZ, 0x1, P2 ;  /* 0x00000001ff097807 */ /* 0x004fe40001000000 */
[----:B------:R-:W-:Y:S02]  /*6040*/  SEL R19, R19, RZ, P2 ;  /* 0x000000ff13137207 */ /* 0x000fe40001000000 */
[----:B------:R-:W-:Y:S01]  /*6050*/  LOP3.LUT R206, R206, R9, RZ, 0x3c, !PT ;  /* 0x00000009cece7212 */ /* 0x000fe200078e3cff */
[----:B------:R-:W-:Y:S06]  /*6060*/  @P3 BRA `(.L_x_6010) ;  /* 0xffffffc000ac3947 */ /* 0x000fec000383ffff */
[----:B------:R-:W2:Y:S01]  /*6070*/  S2R R8, SR_TID.X ;  /* 0x0000000000087919 */ /* 0x000ea20000002100 */
[----:B------:R-:W-:Y:S02]  /*6080*/  PLOP3.LUT P0, PT, PT, PT, PT, 0x8, 0x0 ;  /* 0x000000000000781c */ /* 0x000fe40003f0e170 */
[----:B--2---:R-:W-:-:S04]  /*6090*/  SHF.R.U32.HI R8, RZ, 0x7, R8 ;  /* 0x00000007ff087819 */ /* 0x004fc80000011608 */
[----:B------:R-:W-:-:S13]  /*60a0*/  ISETP.NE.AND P3, PT, R8, 0x1, PT ;  /* 0x000000010800780c */ /* 0x000fda0003f65270 */
[----:B------:R-:W-:Y:S06]  /*60b0*/  @!P3 BAR.ARV 0x9, 0x100 ;  /* 0x024400000000bb1d */ /* 0x000fec0000002000 */
.L_x_5952:
[----:B------:R-:W2:Y:S01]  /*60c0*/  LDL R5, [R1+0x98] ;  /* 0x0000980001057983 */ /* 0x000ea20000100800 */
[----:B------:R-:W3:Y:S01]  /*60d0*/  LDC R0, c[0x0][0x448] ;  /* 0x00011200ff007b82 */ /* 0x000ee20000000800 */
[----:B------:R-:W-:Y:S01]  /*60e0*/  CS2R R20, SRZ ;  /* 0x0000000000147805 */ /* 0x000fe2000001ff00 */
[----:B------:R-:W-:Y:S01]  /*60f0*/  IMAD.MOV.U32 R150, RZ, RZ, RZ ;  /* 0x000000ffff967224 */ /* 0x000fe200078e00ff */
        /* <DEDUP_REMOVED lines=15> */
[----:B-----5:R-:W-:-:S02]  /*61f0*/  CS2R R88, SRZ ;  /* 0x0000000000587805 */ /* 0x020fc4000001ff00 */
[----:B-1----:R-:W-:Y:S02]  /*6200*/  CS2R R86, SRZ ;  /* 0x0000000000567805 */ /* 0x002fe4000001ff00 */
[----:B------:R-:W-:Y:S02]  /*6210*/  CS2R R156, SRZ ;  /* 0x00000000009c7805 */ /* 0x000fe4000001ff00 */
[----:B------:R-:W-:Y:S02]  /*6220*/  CS2R R84, SRZ ;  /* 0x0000000000547805 */ /* 0x000fe4000001ff00 */
[----:B------:R-:W-:Y:S02]  /*6230*/  CS2R R80, SRZ ;  /* 0x0000000000507805 */ /* 0x000fe4000001ff00 */
[----:B------:R-:W-:Y:S02]  /*6240*/  CS2R R178, SRZ ;  /* 0x0000000000b27805 */ /* 0x000fe4000001ff00 */
[----:B---3--:R-:W-:-:S02]  /*6250*/  ISETP.NE.AND P1, PT, R0, 0x1, PT ;  /* 0x000000010000780c */ /* 0x008fc40003f25270 */
        /* <DEDUP_REMOVED lines=12> */
[----:B------:R-:W1:Y:S01]  /*6320*/  @P1 LDC R3, c[0x0][0x44c] ;  /* 0x00011300ff031b82 */ /* 0x000e620000000800 */
[----:B0-----:R-:W-:-:S02]  /*6330*/  CS2R R42, SRZ ;  /* 0x00000000002a7805 */ /* 0x001fc4000001ff00 */
[----:B------:R-:W-:Y:S02]  /*6340*/  CS2R R40, SRZ ;  /* 0x0000000000287805 */ /* 0x000fe4000001ff00 */
[----:B------:R-:W-:Y:S02]  /*6350*/  CS2R R170, SRZ ;  /* 0x0000000000aa7805 */ /* 0x000fe4000001ff00 */
[----:B------:R-:W-:Y:S02]  /*6360*/  CS2R R36, SRZ ;  /* 0x0000000000247805 */ /* 0x000fe4000001ff00 */
[----:B------:R-:W-:Y:S02]  /*6370*/  CS2R R32, SRZ ;  /* 0x0000000000207805 */ /* 0x000fe4000001ff00 */
[----:B------:R-:W-:Y:S02]  /*6380*/  CS2R R90, SRZ ;  /* 0x00000000005a7805 */ /* 0x000fe4000001ff00 */
[----:B------:R-:W-:Y:S01]  /*6390*/  CS2R R168, SRZ ;  /* 0x0000000000a87805 */ /* 0x000fe2000001ff00 */
[----:B------:R-:W0:Y:S01]  /*63a0*/  @P1 LDC R4, c[0x0][0x450] ;  /* 0x00011400ff041b82 */ /* 0x000e220000000800 */
        /* <DEDUP_REMOVED lines=9> */
[----:B------:R-:W-:Y:S02]  /*6440*/  CS2R R58, SRZ ;  /* 0x00000000003a7805 */ /* 0x000fe4000001ff00 */
[----:B------:R-:W-:Y:S02]  /*6450*/  CS2R R160, SRZ ;  /* 0x0000000000a07805 */ /* 0x000fe4000001ff00 */
[----:B------:R-:W-:Y:S02]  /*6460*/  CS2R R54, SRZ ;  /* 0x0000000000367805 */ /* 0x000fe4000001ff00 */
[----:B------:R-:W-:Y:S01]  /*6470*/  CS2R R12, SRZ ;  /* 0x00000000000c7805 */ /* 0x000fe2000001ff00 */
[----:B------:R-:W-:Y:S01]  /*6480*/  IMAD.MOV.U32 R47, RZ, RZ, RZ ;  /* 0x000000ffff2f7224 */ /* 0x000fe200078e00ff */
[----:B------:R-:W-:-:S02]  /*6490*/  CS2R R10, SRZ ;  /* 0x00000000000a7805 */ /* 0x000fc4000001ff00 */
[----:B------:R-:W-:Y:S02]  /*64a0*/  CS2R R44, SRZ ;  /* 0x00000000002c7805 */ /* 0x000fe4000001ff00 */
[----:B------:R-:W-:Y:S01]  /*64b0*/  CS2R R8, SRZ ;  /* 0x0000000000087805 */ /* 0x000fe2000001ff00 */
[----:B------:R-:W-:Y:S01]  /*64c0*/  IMAD.MOV.U32 R24, RZ, RZ, RZ ;  /* 0x000000ffff187224 */ /* 0x000fe200078e00ff */
[----:B----4-:R-:W-:Y:S02]  /*64d0*/  CS2R R38, SRZ ;  /* 0x0000000000267805 */ /* 0x010fe4000001ff00 */
[----:B------:R-:W-:Y:S02]  /*64e0*/  CS2R R34, SRZ ;  /* 0x0000000000227805 */ /* 0x000fe4000001ff00 */
[----:B------:R-:W-:Y:S02]  /*64f0*/  CS2R R6, SRZ ;  /* 0x0000000000067805 */ /* 0x000fe4000001ff00 */
[----:B------:R-:W-:-:S02]  /*6500*/  CS2R R28, SRZ ;  /* 0x00000000001c7805 */ /* 0x000fc4000001ff00 */
[----:B--2---:R-:W-:Y:S01]  /*6510*/  IADD3 R0, R5, 0x7f, RZ ;  /* 0x0000007f05007810 */ /* 0x004fe20007ffe0ff */
[----:B------:R-:W-:-:S04]  /*6520*/  IMAD.MOV.U32 R5, RZ, RZ, RZ ;  /* 0x000000ffff057224 */ /* 0x000fc800078e00ff */
[----:B-1----:R-:W-:-:S05]  /*6530*/  @P1 IMAD.HI.U32 R3, R0, R3, RZ ;  /* 0x0000000300031227 */ /* 0x002fca00078e00ff */
[----:B0-----:R-:W-:Y:S02]  /*6540*/  @P1 SHF.R.U32.HI R0, RZ, R4, R3 ;  /* 0x00000004ff001219 */ /* 0x001fe40000011603 */
[----:B------:R-:W-:-:S03]  /*6550*/  PLOP3.LUT P1, PT, PT, PT, PT, 0x80, 0x0 ;  /* 0x000000000000781c */ /* 0x000fc60003f2f070 */
[----:B------:R-:W-:Y:S02]  /*6560*/  IMAD.IADD R0, R31, 0x1, R0 ;  /* 0x000000011f007824 */ /* 0x000fe400078e0200 */
[----:B------:R-:W-:Y:S02]  /*6570*/  IMAD.MOV.U32 R31, RZ, RZ, RZ ;  /* 0x000000ffff1f7224 */ /* 0x000fe400078e00ff */
[----:B------:R-:W-:-:S05]  /*6580*/  IMAD.HI R0, R0, 0x2aaaaaab, RZ ;  /* 0x2aaaaaab00007827 */ /* 0x000fca00078e02ff */
[----:B------:R-:W-:-:S04]  /*6590*/  SHF.R.U32.HI R3, RZ, 0x1f, R0 ;  /* 0x0000001fff037819 */ /* 0x000fc80000011600 */
[----:B------:R-:W-:Y:S01]  /*65a0*/  LEA.HI.SX32 R0, R0, R3, 0x1c ;  /* 0x0000000300007211 */ /* 0x000fe200078fe2ff */
[----:B------:R-:W-:-:S03]  /*65b0*/  IMAD.MOV.U32 R3, RZ, RZ, RZ ;  /* 0x000000ffff037224 */ /* 0x000fc600078e00ff */
[----:B------:R-:W-:Y:S01]  /*65c0*/  VIMNMX R177, R177, R0, PT ;  /* 0x00000000b1b17248 */ /* 0x000fe20003fe0100 */
[----:B------:R-:W-:-:S03]  /*65d0*/  IMAD.MOV.U32 R0, RZ, RZ, RZ ;  /* 0x000000ffff007224 */ /* 0x000fc600078e00ff */
[----:B------:R-:W-:Y:S01]  /*65e0*/  ISETP.GE.AND P2, PT, R177, 0x1, PT ;  /* 0x00000001b100780c */ /* 0x000fe20003f46270 */
[----:B------:R-:W-:-:S12]  /*65f0*/  @P0 BRA `(.L_x_6011) ;  /* 0x00000000000c0947 */ /* 0x000fd80003800000 */
[----:B------:R-:W0:Y:S01]  /*6600*/  FENCE.VIEW.ASYNC.G ;  /* 0x00000000000073c6 */ /* 0x000e220000000100 */
[----:B------:R-:W-:Y:S05]  /*6610*/  WARPSYNC.ALL ;  /* 0x0000000000007948 */ /* 0x000fea0003800000 */
[----:B0-----:R-:W-:Y:S06]  /*6620*/  BAR.ARV 0xc, 0x180 ;  /* 0x0306000000007b1d */ /* 0x001fec0000002000 */
.L_x_6011:
[----:B------:R-:W-:Y:S02]  /*6630*/  IMAD.MOV.U32 R25, RZ, RZ, RZ ;  /* 0x000000ffff197224 */ /* 0x000fe400078e00ff */
[----:B------:R-:W-:Y:S01]  /*6640*/  IMAD.MOV.U32 R4, RZ, RZ, RZ ;  /* 0x000000ffff047224 */ /* 0x000fe200078e00ff */
[----:B------:R-:W-:Y:S06]  /*6650*/  @!P2 BRA `(.L_x_6012) ;  /* 0x000000d80074a947 */ /* 0x000fec0003800000 */
        /* <DEDUP_REMOVED lines=8> */
.L_x_6263:
[----:B-1----:R-:W-:Y:S01]  /*66e0*/  LEA.HI R0, R14, R14, RZ, 0x1 ;  /* 0x0000000e0e007211 */ /* 0x002fe200078f08ff */
[----:B------:R-:W-:Y:S01]  /*66f0*/  VIADD R24, R22, 0x18400 ;  /* 0x0001840016187836 */ /* 0x000fe20000000000 */
[----:B------:R-:W-:Y:S01]  /*6700*/  BSSY B6, `(.L_x_6014) ;  /* 0x000001d000067945 */ /* 0x000fe20003800000 */
[----:B------:R-:W-:Y:S01]  /*6710*/  IMAD.MOV.U32 R213, RZ, RZ, 0x40000040 ;  /* 0x40000040ffd57424 */ /* 0x000fe200078e00ff */
[----:B------:R-:W-:Y:S02]  /*6720*/  LOP3.LUT R3, R0, 0x7fffe, RZ, 0xc0, !PT ;  /* 0x0007fffe00037812 */ /* 0x000fe400078ec0ff */
[----:B------:R-:W-:-:S03]  /*6730*/  LOP3.LUT P0, RZ, R24, 0x1bf, RZ, 0xc0, !PT ;  /* 0x000001bf18ff7812 */ /* 0x000fc6000780c0ff */
[----:B------:R-:W-:-:S04]  /*6740*/  IMAD.IADD R3, R14, 0x1, -R3 ;  /* 0x000000010e037824 */ /* 0x000fc800078e0a03 */
[----:B------:R-:W-:-:S05]  /*6750*/  IMAD R3, R3, 0x2000, R24 ;  /* 0x0000200003037824 */ /* 0x000fca00078e0218 */
[----:B------:R-:W-:Y:S01]  /*6760*/  SHF.R.U32.HI R0, RZ, 0x4, R3 ;  /* 0x00000004ff007819 */ /* 0x000fe20000011603 */
[----:B------:R-:W-:-:S03]  /*6770*/  VIADD R3, R3, 0xa000 ;  /* 0x0000a00003037836 */ /* 0x000fc60000000000 */
[----:B------:R-:W-:Y:S02]  /*6780*/  LOP3.LUT R0, R0, 0x3fff, RZ, 0xc0, !PT ;  /* 0x00003fff00007812 */ /* 0x000fe400078ec0ff */
[----:B------:R-:W-:Y:S02]  /*6790*/  SHF.R.U32.HI R3, RZ, 0x4, R3 ;  /* 0x00000004ff037819 */ /* 0x000fe40000011603 */
[----:B------:R-:W-:Y:S02]  /*67a0*/  LOP3.LUT R212, R0, 0x10000, RZ, 0xfc, !PT ;  /* 0x0001000000d47812 */ /* 0x000fe400078efcff */
[----:B------:R-:W-:Y:S01]  /*67b0*/  LOP3.LUT R72, R3, 0x3fff, RZ, 0xc0, !PT ;  /* 0x00003fff03487812 */ /* 0x000fe200078ec0ff */
[----:B------:R-:W-:Y:S06]  /*67c0*/  @!P0 BRA `(.L_x_6015) ;  /* 0x0000000000408947 */ /* 0x000fec0003800000 */
[----:B------:R-:W-:Y:S01]  /*67d0*/  MOV R0, 0x0 ;  /* 0x0000000000007802 */ /* 0x000fe20000000f00 */
[----:B------:R-:W-:Y:S01]  /*67e0*/  ULDC.64 UR4, c[0x4][0x98] ;  /* 0x0100260000047ab9 */ /* 0x000fe20000000a00 */
[----:B------:R-:W-:Y:S01]  /*67f0*/  ULDC.64 UR6, c[0x4][0xa0] ;  /* 0x0100280000067ab9 */ /* 0x000fe20000000a00 */
[----:B------:R-:W-:Y:S01]  /*6800*/  MOV R4, UR4 ;  /* 0x0000000400047c02 */ /* 0x000fe20008000f00 */
        /* <DEDUP_REMOVED lines=12> */
.L_x_6015:
[----:B------:R-:W-:Y:S05]  /*68d0*/  BSYNC B6 ;  /* 0x0000000000067941 */ /* 0x000fea0003800000 */
.L_x_6014:
        /* <DEDUP_REMOVED lines=13> */
.L_x_6019:
[----:B--2---:R2:W3:Y:S02]  /*69b0*/  SYNCS.PHASECHK.TRANS64.TRYWAIT P0, [R22+URZ+0x32400], R3 ;  /* 0x03240003160075a7 */ /* 0x0044e4000800017f */
[----:B---3--:R-:W-:Y:S05]  /*69c0*/  @!P0 NANOSLEEP.SYNCS 0x989680 ;  /* 0x009896800000895d */ /* 0x008fea0003900000 */
[----:B------:R-:W3:Y:S02]  /*69d0*/  @!P0 SYNCS.PHASECHK.TRANS64 P0, [R22+URZ+0x32400], R3 ;  /* 0x03240003160085a7 */ /* 0x000ee4000800007f */
[----:B---3--:R-:W-:Y:S05]  /*69e0*/  @!P0 BRA `(.L_x_6019) ;  /* 0xfffffffc00f08947 */ /* 0x008fea000383ffff */
.L_x_6018:
[----:B------:R-:W-:Y:S05]  /*69f0*/  BSYNC B0 ;  /* 0x0000000000007941 */ /* 0x000fea0003800000 */
.L_x_6017:
[----:B------:R-:W-:Y:S05]  /*6a00*/  BRA `(.L_x_6020) ;  /* 0x0000003000107947 */ /* 0x000fea0003800000 */
.L_x_6016:
        /* <DEDUP_REMOVED lines=27> */
[----:B01----:R-:W-:-:S07]  /*6bc0*/  IMAD.MOV.U32 R13, RZ, RZ, RZ ;  /* 0x000000ffff0d7224 */ /* 0x003fce00078e00ff */
[----:B------:R-:W-:-:S07]  /*6bd0*/  LEPC R20, `(.L_x_6022) ;  /* 0x000000001014794e */ /* 0x000fce0000000000 */
[----:B--2---:R-:W-:Y:S05]  /*6be0*/  CALL.ABS.NOINC R14 ;  /* 0x000000000e007343 */ /* 0x004fea0003c00000 */
.L_x_6022:
[----:B------:R-:W-:Y:S05]  /*6bf0*/  BSYNC B6 ;  /* 0x0000000000067941 */ /* 0x000fea0003800000 */
.L_x_6021:
[----:B------:R-:W2:Y:S01]  /*6c00*/  LDL R42, [R1+0x98] ;  /* 0x00009800012a7983 */ /* 0x000ea20000100800 */
[----:B------:R-:W-:Y:S01]  /*6c10*/  ULDC.U8 UR4, c[0x0][0x410] ;  /* 0x0001040000047ab9 */ /* 0x000fe20000000000 */
[----:B------:R-:W-:Y:S01]  /*6c20*/  BSSY B0, `(.L_x_6023) ;  /* 0x00002da000007945 */ /* 0x000fe20003800000 */
[----:B------:R-:W-:Y:S01]  /*6c30*/  ISETP.NE.AND P0, PT, RZ, UR4, PT ;  /* 0x00000004ff007c0c */ /* 0x000fe2000bf05270 */
[----:B--2---:R-:W-:-:S12]  /*6c40*/  IMAD.IADD R35, R23, 0x1, R42 ;  /* 0x0000000117237824 */ /* 0x004fd800078e022a */
        /* <DEDUP_REMOVED lines=42> */
.L_x_6269:
[----:B------:R-:W5:Y:S01]  /*6ef0*/  LDL R9, [R1+0x90] ;  /* 0x0000900001097983 */ /* 0x000f620000100800 */
[----:B------:R-:W-:Y:S01]  /*6f00*/  BSSY B1, `(.L_x_6026) ;  /* 0x000001e000017945 */ /* 0x000fe20003800000 */
[----:B------:R-:W-:Y:S02]  /*6f10*/  CS2R R20, SRZ ;  /* 0x0000000000147805 */ /* 0x000fe4000001ff00 */
[----:B------:R-:W-:Y:S02]  /*6f20*/  CS2R R30, SRZ ;  /* 0x00000000001e7805 */ /* 0x000fe4000001ff00 */
[----:B------:R-:W-:Y:S02]  /*6f30*/  CS2R R24, SRZ ;  /* 0x0000000000187805 */ /* 0x000fe4000001ff00 */
[----:B------:R-:W-:Y:S01]  /*6f40*/  CS2R R32, SRZ ;  /* 0x0000000000207805 */ /* 0x000fe2000001ff00 */
[----:B-----5:R-:W-:-:S05]  /*6f50*/  IMAD R36, R9, R36, RZ ;  /* 0x0000002409247224 */ /* 0x020fca00078e02ff */
[----:B------:R-:W-:-:S13]  /*6f60*/  ISETP.GE.AND P0, PT, R35, R36, PT ;  /* 0x000000242300720c */ /* 0x000fda0003f06270 */
        /* <DEDUP_REMOVED lines=16> */
[----:B------:R0:W5:Y:S02]  /*7070*/  @!P2 LD.E.64 R30, desc[UR40][R10.64] ;  /* 0x000000280a1ea980 */ /* 0x000164000c101b00 */
[----:B------:R-:W-:Y:S01]  /*7080*/  @!P3 IADD3.X R29, R5, R24, RZ, P1, !PT ;  /* 0x00000018051db210 */ /* 0x000fe20000ffe4ff */
[----:B------:R-:W-:Y:S01]  /*7090*/  @!P3 IMAD.X R27, R3, 0x1, R24, P0 ;  /* 0x00000001031bb824 */ /* 0x000fe200000e0618 */
[----:B------:R-:W-:Y:S01]  /*70a0*/  CS2R R24, SRZ ;  /* 0x0000000000187805 */ /* 0x000fe2000001ff00 */
[----:B------:R0:W5:Y:S04]  /*70b0*/  @!P2 LD.E.64 R32, desc[UR40][R12.64] ;  /* 0x000000280c20a980 */ /* 0x000168000c101b00 */
[----:B------:R0:W5:Y:S04]  /*70c0*/  @!P3 LD.E.64 R20, desc[UR40][R26.64] ;  /* 0x000000281a14b980 */ /* 0x000168000c101b00 */
[----:B------:R0:W5:Y:S02]  /*70d0*/  @!P3 LD.E.64 R24, desc[UR40][R28.64] ;  /* 0x000000281c18b980 */ /* 0x000164000c101b00 */
.L_x_6027:
[----:B------:R-:W-:Y:S05]  /*70e0*/  BSYNC B1 ;  /* 0x0000000000017941 */ /* 0x000fea0003800000 */
.L_x_6026:
        /* <DEDUP_REMOVED lines=23> */
.L_x_6275:
        /* <DEDUP_REMOVED lines=27> */
[----:B------:R-:W-:Y:S02]  /*7410*/  @!P3 IADD3 R4, P1, R14, R9, RZ ;  /* 0x000000090e04b210 */ /* 0x000fe40007f3e0ff */
[----:B------:R-:W-:Y:S01]  /*7420*/  CS2R R8, SRZ ;  /* 0x0000000000087805 */ /* 0x000fe2000001ff00 */
[----:B------:R-:W-:Y:S01]  /*7430*/  @!P2 IMAD.WIDE R14, R200, 0x2, R14 ;  /* 0x00000002c80ea825 */ /* 0x000fe200078e020e */
[----:B------:R0:W5:Y:S03]  /*7440*/  @!P2 LD.E.64 R12, desc[UR40][R6.64] ;  /* 0x00000028060ca980 */ /* 0x000166000c101b00 */
[--C-:B------:R-:W-:Y:S01]  /*7450*/  @!P3 IMAD.X R35, R3, 0x1, R10.reuse, P0 ;  /* 0x000000010323b824 */ /* 0x100fe200000e060a */
[----:B------:R0:W5:Y:S01]  /*7460*/  @!P2 LD.E.64 R28, desc[UR40][R14.64] ;  /* 0x000000280e1ca980 */ /* 0x000162000c101b00 */
[----:B------:R-:W-:-:S03]  /*7470*/  @!P3 IMAD.X R5, R5, 0x1, R10, P1 ;  /* 0x000000010505b824 */ /* 0x000fc600008e060a */
[----:B------:R0:W5:Y:S04]  /*7480*/  @!P3 LD.E.64 R8, desc[UR40][R34.64] ;  /* 0x000000282208b980 */ /* 0x000168000c101b00 */
[----:B------:R0:W5:Y:S02]  /*7490*/  @!P3 LD.E.64 R26, desc[UR40][R4.64] ;  /* 0x00000028041ab980 */ /* 0x000164000c101b00 */
.L_x_6030:
[----:B------:R-:W-:Y:S05]  /*74a0*/  BSYNC B1 ;  /* 0x0000000000017941 */ /* 0x000fea0003800000 */
.L_x_6029:
[----:B------:R-:W1:Y:S01]  /*74b0*/  S2R R10, SR_TID.X ;  /* 0x00000000000a7919 */ /* 0x000e620000002100 */
[----:B------:R-:W2:Y:S01]  /*74c0*/  SYNCS.PHASECHK.TRANS64.TRYWAIT P0, [R22+URZ+0x32400], R37 ;  /* 0x03240025160075a7 */ /* 0x000ea2000800017f */
[----:B------:R-:W-:Y:S01]  /*74d0*/  LOP3.LUT R3, R38, 0x1c0, RZ, 0xc0, !PT ;  /* 0x000001c026037812 */ /* 0x000fe200078ec0ff */
[----:B0---45:R-:W-:Y:S01]  /*74e0*/  IMAD.MOV.U32 R5, RZ, RZ, R29 ;  /* 0x000000ffff057224 */ /* 0x031fe200078e001d */
[----:B------:R-:W-:Y:S01]  /*74f0*/  MOV R4, R26 ;  /* 0x0000001a00047202 */ /* 0x000fe20000000f00 */
[----:B------:R-:W-:Y:S01]  /*7500*/  IMAD.MOV.U32 R6, RZ, RZ, R12 ;  /* 0x000000ffff067224 */ /* 0x000fe200078e000c */
[----:B---3--:R-:W-:Y:S01]  /*7510*/  LOP3.LUT R0, R3, 0x18, R16, 0xf8, !PT ;  /* 0x0000001803007812 */ /* 0x008fe200078ef810 */
[----:B------:R-:W-:Y:S01]  /*7520*/  BSSY B1, `(.L_x_6031) ;  /* 0x000001b000017945 */ /* 0x000fe20003800000 */
[----:B------:R-:W-:Y:S02]  /*7530*/  SHF.R.U32.HI R3, RZ, 0x3, R3 ;  /* 0x00000003ff037819 */ /* 0x000fe40000011603 */
[----:B------:R-:W-:Y:S01]  /*7540*/  PRMT R43, R4, 0x7610, R43 ;  /* 0x00007610042b7816 */ /* 0x000fe2000000002b */
[----:B------:R-:W-:Y:S01]  /*7550*/  IMAD.MOV.U32 R4, RZ, RZ, R28 ;  /* 0x000000ffff047224 */ /* 0x000fe200078e001c */
[----:B------:R-:W-:Y:S01]  /*7560*/  LOP3.LUT R0, R0, R3, RZ, 0x3c, !PT ;  /* 0x0000000300007212 */ /* 0x000fe200078e3cff */
[----:B------:R-:W-:Y:S01]  /*7570*/  IMAD.MOV.U32 R3, RZ, RZ, R27 ;  /* 0x000000ffff037224 */ /* 0x000fe200078e001b */
[----:B------:R-:W-:-:S02]  /*7580*/  VIADDMNMX R42, R36, -R42, 0x80, PT ;  /* 0x00000080242a7446 */ /* 0x000fc4000380092a */
[----:B------:R-:W-:Y:S01]  /*7590*/  PRMT R47, R47, 0x5410, R4 ;  /* 0x000054102f2f7816 */ /* 0x000fe20000000004 */
[----:B------:R-:W-:Y:S01]  /*75a0*/  IMAD.MOV.U32 R4, RZ, RZ, R8 ;  /* 0x000000ffff047224 */ /* 0x000fe200078e0008 */
[----:B------:R-:W-:Y:S02]  /*75b0*/  PRMT R46, R46, 0x5410, R3 ;  /* 0x000054102e2e7816 */ /* 0x000fe40000000003 */
[----:B------:R-:W-:Y:S01]  /*75c0*/  PRMT R44, R5, 0x7610, R44 ;  /* 0x00007610052c7816 */ /* 0x000fe2000000002c */
[----:B------:R-:W-:Y:S01]  /*75d0*/  IMAD.MOV.U32 R5, RZ, RZ, R9 ;  /* 0x000000ffff057224 */ /* 0x000fe200078e0009 */
[----:B------:R-:W-:Y:S02]  /*75e0*/  PRMT R49, R49, 0x5410, R4 ;  /* 0x0000541031317816 */ /* 0x000fe40000000004 */
[----:B------:R-:W-:Y:S02]  /*75f0*/  PRMT R45, R6, 0x7610, R45 ;  /* 0x00007610062d7816 */ /* 0x000fe4000000002d */
[----:B------:R-:W-:-:S02]  /*7600*/  LOP3.LUT P2, RZ, R50, 0x4, RZ, 0xc0, !PT ;  /* 0x0000000432ff7812 */ /* 0x000fc4000784c0ff */
[----:B------:R-:W-:Y:S01]  /*7610*/  ISETP.GE.AND P1, PT, R23, R42, PT ;  /* 0x0000002a1700720c */ /* 0x000fe20003f26270 */
[----:B-1----:R-:W-:-:S05]  /*7620*/  VIADD R10, R10, 0xffffff80 ;  /* 0xffffff800a0a7836 */ /* 0x002fca0000000000 */
[----:B------:R-:W-:-:S04]  /*7630*/  SHF.R.S32.HI R7, RZ, 0x1f, R10 ;  /* 0x0000001fff077819 */ /* 0x000fc8000001140a */
[----:B------:R-:W-:-:S04]  /*7640*/  LEA.HI R7, R7, R10, RZ, 0x5 ;  /* 0x0000000a07077211 */ /* 0x000fc800078f28ff */
[----:B------:R-:W-:-:S05]  /*7650*/  SHF.R.S32.HI R7, RZ, 0x5, R7 ;  /* 0x00000005ff077819 */ /* 0x000fca0000011407 */
[----:B------:R-:W-:Y:S02]  /*7660*/  IMAD R3, R7, 0x200, R0 ;  /* 0x0000020007037824 */ /* 0x000fe400078e0200 */
[----:B------:R-:W-:Y:S02]  /*7670*/  IMAD.MOV.U32 R0, RZ, RZ, R13 ;  /* 0x000000ffff007224 */ /* 0x000fe400078e000d */
[----:B------:R-:W-:-:S03]  /*7680*/  IMAD R3, R3, 0x2, R22 ;  /* 0x0000000203037824 */ /* 0x000fc600078e0216 */
[----:B------:R-:W-:Y:S01]  /*7690*/  PRMT R48, R48, 0x5410, R0 ;  /* 0x0000541030307816 */ /* 0x000fe20000000000 */
[C---:B------:R-:W-:Y:S02]  /*76a0*/  VIADD R4, R3.reuse, 0x18400 ;  /* 0x0001840003047836 */ /* 0x040fe40000000000 */
[----:B------:R-:W-:Y:S01]  /*76b0*/  VIADD R0, R3, 0x18440 ;  /* 0x0001844003007836 */ /* 0x000fe20000000000 */
[----:B--2---:R-:W-:Y:S06]  /*76c0*/  @!P0 BRA `(.L_x_6032) ;  /* 0x0000017c00b48947 */ /* 0x004fec0003800000 */
.L_x_6276:
[----:B------:R-:W-:Y:S05]  /*76d0*/  BSYNC B1 ;  /* 0x0000000000017941 */ /* 0x000fea0003800000 */
.L_x_6031:
        /* <DEDUP_REMOVED lines=17> */
[C---:B0-----:R-:W-:Y:S01]  /*77f0*/  IMAD.U32 R37, R35.reuse, 0x10000, RZ ;  /* 0x0001000023257824 */ /* 0x041fe200078e00ff */
[C---:B------:R-:W-:Y:S02]  /*7800*/  SHF.L.U32 R33, R32.reuse, 0x10, RZ ;  /* 0x0000001020217819 */ /* 0x040fe400000006ff */
[----:B------:R-:W-:Y:S02]  /*7810*/  LOP3.LUT R36, R35, 0xffff0000, RZ, 0xc0, !PT ;  /* 0xffff000023247812 */ /* 0x000fe400078ec0ff */
[----:B------:R-:W-:Y:S02]  /*7820*/  PRMT R34, R45, 0x5432, R34 ;  /* 0x000054322d227816 */ /* 0x000fe40000000022 */
[----:B------:R-:W-:Y:S02]  /*7830*/  LOP3.LUT R32, R32, 0xffff0000, RZ, 0xc0, !PT ;  /* 0xffff000020207812 */ /* 0x000fe400078ec0ff */
[C---:B-1----:R-:W-:Y:S01]  /*7840*/  LOP3.LUT R14, R6.reuse, 0xffff0000, RZ, 0xc0, !PT ;  /* 0xffff0000060e7812 */ /* 0x042fe200078ec0ff */
[----:B------:R-:W-:Y:S01]  /*7850*/  IMAD.U32 R10, R6, 0x10000, RZ ;  /* 0x00010000060a7824 */ /* 0x000fe200078e00ff */
[C---:B------:R-:W-:Y:S01]  /*7860*/  LOP3.LUT R30, R7.reuse, 0xffff0000, RZ, 0xc0, !PT ;  /* 0xffff0000071e7812 */ /* 0x040fe200078ec0ff */
[----:B------:R-:W-:-:S02]  /*7870*/  IMAD.U32 R15, R7, 0x10000, RZ ;  /* 0x00010000070f7824 */ /* 0x000fc400078e00ff */
[C---:B------:R-:W-:Y:S01]  /*7880*/  FMUL.FTZ R35, R14.reuse, R37 ;  /* 0x000000250e237220 */ /* 0x040fe20000410000 */
[-C--:B------:R-:W-:Y:S01]  /*7890*/  FMUL.FTZ R14, R14, R33.reuse ;  /* 0x000000210e0e7220 */ /* 0x080fe20000410000 */
        /* <DEDUP_REMOVED lines=27> */
.L_x_6036:
[----:B------:R-:W-:Y:S05]  /*7a50*/  BSYNC B2 ;  /* 0x0000000000027941 */ /* 0x000fea0003800000 */
.L_x_6035:
        /* <DEDUP_REMOVED lines=11> */
[----:B------:R-:W-:Y:S01]  /*7b10*/  IMAD.U32 R25, R24, 0x10000, RZ ;  /* 0x0001000018197824 */ /* 0x000fe200078e00ff */
        /* <DEDUP_REMOVED lines=35> */
.L_x_6034:
[----:B------:R-:W-:Y:S05]  /*7d50*/  BSYNC B1 ;  /* 0x0000000000017941 */ /* 0x000fea0003800000 */
.L_x_6033:
        /* <DEDUP_REMOVED lines=13> */
[----:B------:R-:W-:Y:S02]  /*7e30*/  SHF.R.U64 R15, R12, 0x10, R13 ;  /* 0x000000100c0f7819 */ /* 0x000fe4000000120d */
[----:B------:R-:W-:Y:S01]  /*7e40*/  SHF.R.U64 R24, R28, 0x10, R29 ;  /* 0x000000101c187819 */ /* 0x000fe2000000121d */
[C---:B------:R-:W-:Y:S01]  /*7e50*/  IMAD.U32 R29, R25.reuse, 0x10000, RZ ;  /* 0x00010000191d7824 */ /* 0x040fe200078e00ff */
[----:B------:R-:W-:Y:S01]  /*7e60*/  LOP3.LUT R28, R25, 0xffff0000, RZ, 0xc0, !PT ;  /* 0xffff0000191c7812 */ /* 0x000fe200078ec0ff */
[----:B------:R-:W-:Y:S01]  /*7e70*/  IMAD.U32 R21, R20, 0x10000, RZ ;  /* 0x0001000014157824 */ /* 0x000fe200078e00ff */
[----:B------:R-:W-:-:S02]  /*7e80*/  PRMT R24, R47, 0x5432, R24 ;  /* 0x000054322f187816 */ /* 0x000fc40000000018 */
        /* <DEDUP_REMOVED lines=9> */
[----:B------:R-:W-:-:S02]  /*7f20*/  IMAD.U32 R6, R4, 0x10000, RZ ;  /* 0x0001000004067824 */ /* 0x000fc400078e00ff */
[----:B------:R-:W-:Y:S01]  /*7f30*/  FMUL.FTZ R32, R14, R28 ;  /* 0x0000001c0e207220 */ /* 0x000fe20000410000 */
[C---:B------:R-:W-:Y:S01]  /*7f40*/  FFMA.FTZ R30, R10.reuse, R21, -R25 ;  /* 0x000000150a1e7223 */ /* 0x040fe20000010819 */
        /* <DEDUP_REMOVED lines=23> */
.L_x_6039:
[----:B------:R-:W-:Y:S05]  /*80c0*/  BSYNC B1 ;  /* 0x0000000000017941 */ /* 0x000fea0003800000 */
.L_x_6038:
[----:B------:R-:W-:Y:S05]  /*80d0*/  @P1 BRA `(.L_x_6037) ;  /* 0x0000001800381947 */ /* 0x000fea0003800000 */
[----:B-1----:R-:W1:Y:S01]  /*80e0*/  LDS.128 R4, [R0+0x2000] ;  /* 0x0020000000047984 */ /* 0x002e620000000c00 */
[----:B------:R-:W-:Y:S02]  /*80f0*/  SHF.R.U32.HI R13, RZ, 0x10, R9 ;  /* 0x00000010ff0d7819 */ /* 0x000fe40000011609 */
[----:B------:R-:W-:Y:S02]  /*8100*/  SHF.R.U32.HI R20, RZ, 0x10, R27 ;  /* 0x00000010ff147819 */ /* 0x000fe4000001161b */
[C---:B------:R-:W-:Y:S02]  /*8110*/  PRMT R13, R46.reuse, 0x5410, R13 ;  /* 0x000054102e0d7816 */ /* 0x040fe4000000000d */
[----:B------:R-:W-:Y:S02]  /*8120*/  PRMT R20, R46, 0x5432, R20 ;  /* 0x000054322e147816 */ /* 0x000fe40000000014 */
[----:B------:R-:W-:Y:S01]  /*8130*/  SHF.R.U64 R12, R8, 0x10, R9 ;  /* 0x00000010080c7819 */ /* 0x000fe20000001209 */
[----:B------:R-:W-:Y:S01]  /*8140*/  IMAD.U32 R14, R13, 0x10000, RZ ;  /* 0x000100000d0e7824 */ /* 0x000fe200078e00ff */
[----:B------:R-:W-:Y:S01]  /*8150*/  SHF.R.U64 R15, R26, 0x10, R27 ;  /* 0x000000101a0f7819 */ /* 0x000fe2000000121b */
[C---:B------:R-:W-:Y:S01]  /*8160*/  IMAD.U32 R21, R20.reuse, 0x10000, RZ ;  /* 0x0001000014157824 */ /* 0x040fe200078e00ff */
[----:B------:R-:W-:-:S02]  /*8170*/  LOP3.LUT R20, R20, 0xffff0000, RZ, 0xc0, !PT ;  /* 0xffff000014147812 */ /* 0x000fc400078ec0ff */
[----:B------:R-:W-:Y:S02]  /*8180*/  LOP3.LUT R13, R13, 0xffff0000, RZ, 0xc0, !PT ;  /* 0xffff00000d0d7812 */ /* 0x000fe400078ec0ff */
[----:B------:R-:W-:Y:S02]  /*8190*/  PRMT R12, R49, 0x5432, R12 ;  /* 0x00005432310c7816 */ /* 0x000fe4000000000c */
        /* <DEDUP_REMOVED lines=9> */
[C---:B------:R-:W-:Y:S01]  /*8230*/  FFMA.FTZ R24, R8.reuse, R21, R24 ;  /* 0x0000001508187223 */ /* 0x040fe20000010018 */
[----:B------:R-:W-:Y:S01]  /*8240*/  FFMA.FTZ R25, R8, R14, -R25 ;  /* 0x0000000e08197223 */ /* 0x000fe20000010819 */
[-C--:B------:R-:W-:Y:S01]  /*8250*/  FMUL.FTZ R21, R7, R13.reuse ;  /* 0x0000000d07157220 */ /* 0x080fe20000410000 */
[----:B------:R-:W-:Y:S01]  /*8260*/  LOP3.LUT R4, R4, 0xffff0000, RZ, 0xc0, !PT ;  /* 0xffff000004047812 */ /* 0x000fe200078ec0ff */
[C---:B------:R-:W-:Y:S01]  /*8270*/  IMAD.U32 R6, R5.reuse, 0x10000, RZ ;  /* 0x0001000005067824 */ /* 0x040fe200078e00ff */
        /* <DEDUP_REMOVED lines=21> */
.L_x_6024:
        /* <DEDUP_REMOVED lines=30> */
[----:B------:R-:W-:-:S02]  /*85b0*/  IADD3 R3, R21, R7, RZ ;  /* 0x0000000715037210 */ /* 0x000fc40007ffe0ff */
[----:B------:R-:W-:Y:S01]  /*85c0*/  IMAD.IADD R29, R5, 0x1, R29 ;  /* 0x00000001051d7824 */ /* 0x000fe200078e021d */
[----:B------:R-:W-:Y:S02]  /*85d0*/  LEA R28, P1, R4, UR6, 0x1 ;  /* 0x00000006041c7c11 */ /* 0x000fe4000f8208ff */
[----:B------:R-:W-:Y:S02]  /*85e0*/  LEA.HI.X R20, R20, UR5, R3, 0x1, P0 ;  /* 0x0000000514147c11 */ /* 0x000fe400080f0c03 */
[----:B------:R-:W-:Y:S01]  /*85f0*/  LEA.HI.X R29, R4, UR7, R29, 0x1, P1 ;  /* 0x00000007041d7c11 */ /* 0x000fe200088f0c1d */
[----:B------:R-:W-:Y:S08]  /*8600*/  BRA.DIV UR4, `(.L_x_6040) ;  /* 0x0000016e04f87947 */ /* 0x000ff0000b800000 */
[----:B------:R-:W2:Y:S01]  /*8610*/  LDL R11, [R1+0x90] ;  /* 0x00009000010b7983 */ /* 0x000ea20000100800 */
[----:B------:R-:W1:Y:S03]  /*8620*/  LDC R37, c[0x0][0x3f4] ;  /* 0x0000fd00ff257b82 */ /* 0x000e660000000800 */
[----:B------:R-:W3:Y:S04]  /*8630*/  SHFL.IDX PT, R3, R10, RZ, 0x1c1f ;  /* 0x001c1fff0a037589 */ /* 0x000ee800000e0000 */
[----:B------:R-:W4:Y:S04]  /*8640*/  SHFL.IDX PT, R0, R20, RZ, 0x1c1f ;  /* 0x001c1fff14007589 */ /* 0x000f2800000e0000 */
[----:B------:R-:W5:Y:S04]  /*8650*/  SHFL.IDX PT, R14, R28, RZ, 0x1c1f ;  /* 0x001c1fff1c0e7589 */ /* 0x000f6800000e0000 */
[----:B------:R-:W0:Y:S01]  /*8660*/  SHFL.IDX PT, R8, R29, RZ, 0x1c1f ;  /* 0x001c1fff1d087589 */ /* 0x000e2200000e0000 */
[----:B-1----:R-:W-:Y:S01]  /*8670*/  ISETP.GE.AND P0, PT, R16, R37, PT ;  /* 0x000000251000720c */ /* 0x002fe20003f06270 */
[----:B--2---:R-:W-:-:S05]  /*8680*/  IMAD R30, R11, R30, RZ ;  /* 0x0000001e0b1e7224 */ /* 0x004fca00078e02ff */
[----:B------:R-:W-:-:S13]  /*8690*/  ISETP.GE.OR P1, PT, R35, R30, P0 ;  /* 0x0000001e2300720c */ /* 0x000fda0000726670 */
[C---:B------:R-:W-:Y:S01]  /*86a0*/  @!P1 IMAD.SHL.U32 R9, R16.reuse, 0x2, RZ ;  /* 0x0000000210099824 */ /* 0x040fe200078e00ff */
[----:B------:R-:W-:-:S04]  /*86b0*/  @!P1 SHF.L.U64.HI R21, R16, 0x1, R17 ;  /* 0x0000000110159819 */ /* 0x000fc80000010211 */
[----:B---3--:R-:W-:-:S05]  /*86c0*/  @!P1 IADD3 R4, P2, R3, R9, RZ ;  /* 0x0000000903049210 */ /* 0x008fca0007f5e0ff */
[----:B----4-:R-:W-:Y:S01]  /*86d0*/  @!P1 IMAD.X R5, R0, 0x1, R21, P2 ;  /* 0x0000000100059824 */ /* 0x010fe200010e0615 */
[----:B-----5:R-:W-:-:S05]  /*86e0*/  @!P1 IADD3 R14, P2, R14, R9, RZ ;  /* 0x000000090e0e9210 */ /* 0x020fca0007f5e0ff */
[----:B0-----:R-:W-:Y:S01]  /*86f0*/  @!P1 IMAD.X R3, R8, 0x1, R21, P2 ;  /* 0x0000000108039824 */ /* 0x001fe200010e0615 */
[----:B------:R-:W2:Y:S03]  /*8700*/  @!P1 LD.E.128 R4, desc[UR40][R4.64] ;  /* 0x0000002804049980 */ /* 0x000ea6000c101d00 */
[----:B------:R-:W-:-:S05]  /*8710*/  @!P1 IMAD.MOV.U32 R15, RZ, RZ, R3 ;  /* 0x000000ffff0f9224 */ /* 0x000fca00078e0003 */
[----:B------:R0:W3:Y:S01]  /*8720*/  @!P1 LD.E.128 R24, desc[UR40][R14.64] ;  /* 0x000000280e189980 */ /* 0x0000e2000c101d00 */
[----:B------:R-:W-:Y:S02]  /*8730*/  CS2R R40, SRZ ;  /* 0x0000000000287805 */ /* 0x000fe4000001ff00 */
[----:B------:R-:W-:Y:S01]  /*8740*/  CS2R R38, SRZ ;  /* 0x0000000000267805 */ /* 0x000fe2000001ff00 */
[----:B------:R-:W1:Y:S04]  /*8750*/  SHFL.IDX PT, R8, R29, 0x1, 0x1c1f ;  /* 0x003c1f001d087f89 */ /* 0x000e6800000e0000 */
[----:B0-----:R-:W0:Y:S01]  /*8760*/  SHFL.IDX PT, R14, R28, 0x1, 0x1c1f ;  /* 0x003c1f001c0e7f89 */ /* 0x001e2200000e0000 */
[----:B--2---:R-:W-:Y:S02]  /*8770*/  @!P1 IMAD.MOV.U32 R40, RZ, RZ, R4 ;  /* 0x000000ffff289224 */ /* 0x004fe400078e0004 */
[----:B------:R-:W-:Y:S01]  /*8780*/  @!P1 IMAD.MOV.U32 R41, RZ, RZ, R5 ;  /* 0x000000ffff299224 */ /* 0x000fe200078e0005 */
[----:B------:R-:W-:Y:S01]  /*8790*/  CS2R R4, SRZ ;  /* 0x0000000000047805 */ /* 0x000fe2000001ff00 */
[----:B------:R-:W-:-:S02]  /*87a0*/  @!P1 IMAD.MOV.U32 R39, RZ, RZ, R7 ;  /* 0x000000ffff279224 */ /* 0x000fc400078e0007 */
[----:B------:R-:W-:Y:S02]  /*87b0*/  IMAD.MOV.U32 R0, RZ, RZ, R40 ;  /* 0x000000ffff007224 */ /* 0x000fe400078e0028 */
[----:B------:R-:W-:Y:S02]  /*87c0*/  IMAD.MOV.U32 R3, RZ, RZ, R41 ;  /* 0x000000ffff037224 */ /* 0x000fe400078e0029 */
[----:B------:R-:W-:Y:S01]  /*87d0*/  @!P1 IMAD.MOV.U32 R38, RZ, RZ, R6 ;  /* 0x000000ffff269224 */ /* 0x000fe200078e0006 */
[----:B------:R-:W-:Y:S01]  /*87e0*/  CS2R R6, SRZ ;  /* 0x0000000000067805 */ /* 0x000fe2000001ff00 */
[----:B------:R-:W-:Y:S01]  /*87f0*/  IMAD.MOV.U32 R11, RZ, RZ, R39 ;  /* 0x000000ffff0b7224 */ /* 0x000fe200078e0027 */
[----:B------:R-:W-:Y:S01]  /*8800*/  PRMT R45, R0, 0x5410, R3 ;  /* 0x00005410002d7816 */ /* 0x000fe20000000003 */
[----:B---3--:R-:W-:Y:S01]  /*8810*/  @!P1 IMAD.MOV.U32 R6, RZ, RZ, R24 ;  /* 0x000000ffff069224 */ /* 0x008fe200078e0018 */
[----:B------:R2:W3:Y:S01]  /*8820*/  SHFL.IDX PT, R3, R10, 0x1, 0x1c1f ;  /* 0x003c1f000a037f89 */ /* 0x0004e200000e0000 */
[----:B------:R-:W-:Y:S01]  /*8830*/  @!P1 IMAD.MOV.U32 R7, RZ, RZ, R25 ;  /* 0x000000ffff079224 */ /* 0x000fe200078e0019 */
[----:B------:R-:W-:Y:S01]  /*8840*/  CS2R R24, SRZ ;  /* 0x0000000000187805 */ /* 0x000fe2000001ff00 */
[----:B------:R-:W-:Y:S01]  /*8850*/  @!P1 IMAD.MOV.U32 R4, RZ, RZ, R26 ;  /* 0x000000ffff049224 */ /* 0x000fe200078e001a */
[----:B------:R4:W0:Y:S01]  /*8860*/  SHFL.IDX PT, R0, R20, 0x1, 0x1c1f ;  /* 0x003c1f0014007f89 */ /* 0x00082200000e0000 */
[----:B------:R-:W-:-:S02]  /*8870*/  @!P1 IMAD.MOV.U32 R5, RZ, RZ, R27 ;  /* 0x000000ffff059224 */ /* 0x000fc400078e001b */
[----:B------:R-:W-:Y:S01]  /*8880*/  IMAD.MOV.U32 R9, RZ, RZ, R38 ;  /* 0x000000ffff097224 */ /* 0x000fe200078e0026 */
[----:B--2---:R-:W-:Y:S01]  /*8890*/  PRMT R10, R11, 0x7610, R10 ;  /* 0x000076100b0a7816 */ /* 0x004fe2000000000a */
[----:B------:R-:W-:Y:S01]  /*88a0*/  IMAD.MOV.U32 R12, RZ, RZ, R7 ;  /* 0x000000ffff0c7224 */ /* 0x000fe200078e0007 */
[----:B------:R-:W-:Y:S01]  /*88b0*/  MOV R11, R6 ;  /* 0x00000006000b7202 */ /* 0x000fe20000000f00 */
[----:B------:R-:W-:Y:S02]  /*88c0*/  IMAD.MOV.U32 R13, RZ, RZ, R4 ;  /* 0x000000ffff0d7224 */ /* 0x000fe400078e0004 */
[----:B------:R-:W-:Y:S01]  /*88d0*/  IMAD.MOV.U32 R15, RZ, RZ, R5 ;  /* 0x000000ffff0f7224 */ /* 0x000fe200078e0005 */
[----:B------:R-:W-:Y:S02]  /*88e0*/  PRMT R9, R9, 0x5410, R11 ;  /* 0x0000541009097816 */ /* 0x000fe4000000000b */
[----:B------:R-:W-:Y:S02]  /*88f0*/  PRMT R10, R10, 0x5410, R12 ;  /* 0x000054100a0a7816 */ /* 0x000fe4000000000c */
[----:B-1--4-:R-:W-:-:S07]  /*8900*/  PRMT R20, R13, 0x5410, R15 ;  /* 0x000054100d147816 */ /* 0x012fce000000000f */
.L_x_6286:
[----:B------:R-:W2:Y:S01]  /*8910*/  LDL R12, [R1+0xc8] ;  /* 0x0000c800010c7983 */ /* 0x000ea20000100800 */
[----:B------:R-:W-:Y:S01]  /*8920*/  VIADD R35, R35, 0x40 ;  /* 0x0000004023237836 */ /* 0x000fe20000000000 */
[----:B------:R-:W-:Y:S01]  /*8930*/  BSSY B1, `(.L_x_6041) ;  /* 0x0000016000017945 */ /* 0x000fe20003800000 */
[----:B------:R-:W-:Y:S02]  /*8940*/  CS2R R26, SRZ ;  /* 0x00000000001a7805 */ /* 0x000fe4000001ff00 */
[----:B------:R-:W-:Y:S02]  /*8950*/  CS2R R32, SRZ ;  /* 0x0000000000207805 */ /* 0x000fe4000001ff00 */
[----:B------:R-:W-:Y:S02]  /*8960*/  ISETP.GE.AND P1, PT, R35, R30, PT ;  /* 0x0000001e2300720c */ /* 0x000fe40003f26270 */
[----:B------:R-:W-:Y:S02]  /*8970*/  CS2R R34, SRZ ;  /* 0x0000000000227805 */ /* 0x000fe4000001ff00 */
        /* <DEDUP_REMOVED lines=12> */
[----:B0-----:R-:W-:-:S03]  /*8a40*/  IADD3 R14, P2, R14, R12, RZ ;  /* 0x0000000c0e0e7210 */ /* 0x001fc60007f5e0ff */
[--C-:B------:R-:W-:Y:S02]  /*8a50*/  IMAD.X R33, R0, 0x1, R15.reuse, P1 ;  /* 0x0000000100217824 */ /* 0x100fe400008e060f */
[----:B------:R-:W-:-:S04]  /*8a60*/  IMAD.X R15, R8, 0x1, R15, P2 ;  /* 0x00000001080f7824 */ /* 0x000fc800010e060f */
[----:B------:R-:W5:Y:S04]  /*8a70*/  LD.E.128 R32, desc[UR40][R32.64] ;  /* 0x0000002820207980 */ /* 0x000f68000c101d00 */
[----:B------:R1:W5:Y:S02]  /*8a80*/  LD.E.128 R24, desc[UR40][R14.64] ;  /* 0x000000280e187980 */ /* 0x000364000c101d00 */
.L_x_6042:
[----:B------:R-:W-:Y:S05]  /*8a90*/  BSYNC B1 ;  /* 0x0000000000017941 */ /* 0x000fea0003800000 */
.L_x_6041:
[----:B0-----:R-:W2:Y:S01]  /*8aa0*/  LDL R0, [R1+0x98] ;  /* 0x0000980001007983 */ /* 0x001ea20000100800 */
[----:B------:R-:W0:Y:S01]  /*8ab0*/  SYNCS.PHASECHK.TRANS64.TRYWAIT P1, [R22+URZ+0x32400], R13 ;  /* 0x0324000d160075a7 */ /* 0x000e22000802017f */
[----:B------:R-:W-:Y:S01]  /*8ac0*/  VIADD R8, R23, 0x40 ;  /* 0x0000004017087836 */ /* 0x000fe20000000000 */
[----:B------:R-:W-:Y:S01]  /*8ad0*/  BSSY B1, `(.L_x_6043) ;  /* 0x0000011000017945 */ /* 0x000fe20003800000 */
[----:B---3-5:R-:W-:Y:S02]  /*8ae0*/  IMAD.MOV.U32 R3, RZ, RZ, R25 ;  /* 0x000000ffff037224 */ /* 0x028fe400078e0019 */
[----:B------:R-:W-:Y:S02]  /*8af0*/  IMAD.MOV.U32 R12, RZ, RZ, R33 ;  /* 0x000000ffff0c7224 */ /* 0x000fe400078e0021 */
[----:B------:R-:W-:Y:S02]  /*8b00*/  IMAD.MOV.U32 R53, RZ, RZ, R34 ;  /* 0x000000ffff357224 */ /* 0x000fe400078e0022 */
[----:B------:R-:W-:Y:S01]  /*8b10*/  IMAD.MOV.U32 R54, RZ, RZ, R35 ;  /* 0x000000ffff367224 */ /* 0x000fe200078e0023 */
[----:B------:R-:W-:-:S02]  /*8b20*/  PRMT R52, R52, 0x5410, R12 ;  /* 0x0000541034347816 */ /* 0x000fc4000000000c */
[----:B--2---:R-:W-:Y:S01]  /*8b30*/  VIADDMNMX R30, R30, -R0, 0x80, PT ;  /* 0x000000801e1e7446 */ /* 0x004fe20003800900 */
[----:B------:R-:W-:-:S03]  /*8b40*/  IMAD.MOV.U32 R0, RZ, RZ, R24 ;  /* 0x000000ffff007224 */ /* 0x000fc600078e0018 */
[-C--:B------:R-:W-:Y:S02]  /*8b50*/  ISETP.GE.OR P2, PT, R23, R30.reuse, P0 ;  /* 0x0000001e1700720c */ /* 0x080fe40000746670 */
[----:B------:R-:W-:Y:S01]  /*8b60*/  ISETP.GE.OR P0, PT, R8, R30, P0 ;  /* 0x0000001e0800720c */ /* 0x000fe20000706670 */
[----:B------:R-:W-:Y:S01]  /*8b70*/  IMAD.MOV.U32 R8, RZ, RZ, R32 ;  /* 0x000000ffff087224 */ /* 0x000fe200078e0020 */
[----:B------:R-:W-:Y:S01]  /*8b80*/  PRMT R49, R0, 0x5410, R3 ;  /* 0x0000541000317816 */ /* 0x000fe20000000003 */
[----:B------:R-:W-:Y:S02]  /*8b90*/  IMAD.MOV.U32 R0, RZ, RZ, R26 ;  /* 0x000000ffff007224 */ /* 0x000fe400078e001a */
[----:B------:R-:W-:Y:S01]  /*8ba0*/  IMAD.MOV.U32 R3, RZ, RZ, R27 ;  /* 0x000000ffff037224 */ /* 0x000fe200078e001b */
[----:B------:R-:W-:-:S04]  /*8bb0*/  PRMT R51, R51, 0x5410, R8 ;  /* 0x0000541033337816 */ /* 0x000fc80000000008 */
[----:B------:R-:W-:Y:S01]  /*8bc0*/  PRMT R50, R0, 0x5410, R3 ;  /* 0x0000541000327816 */ /* 0x000fe20000000003 */
[----:B0-----:R-:W-:Y:S06]  /*8bd0*/  @!P1 BRA `(.L_x_6044) ;  /* 0x0000016c00ec9947 */ /* 0x001fec0003800000 */
.L_x_6287:
[----:B------:R-:W-:Y:S05]  /*8be0*/  BSYNC B1 ;  /* 0x0000000000017941 */ /* 0x000fea0003800000 */
.L_x_6043:
[----:B------:R-:W-:Y:S04]  /*8bf0*/  BSSY B1, `(.L_x_6045) ;  /* 0x0000070000017945 */ /* 0x000fe80003800000 */
[----:B------:R-:W-:Y:S05]  /*8c00*/  @P2 BRA `(.L_x_6046) ;  /* 0x0000000400b82947 */ /* 0x000fea0003800000 */
[----:B------:R-:W2:Y:S01]  /*8c10*/  LDL R0, [R1+0xcc] ;  /* 0x0000cc0001007983 */ /* 0x000ea20000100800 */
[----:B------:R-:W-:Y:S02]  /*8c20*/  SHF.R.U64 R21, R40, 0x10, R41 ;  /* 0x0000001028157819 */ /* 0x000fe40000001229 */
[----:B------:R-:W-:Y:S01]  /*8c30*/  SHF.R.U64 R40, R6, 0x10, R7 ;  /* 0x0000001006287819 */ /* 0x000fe20000001207 */
[----:B------:R-:W3:Y:S01]  /*8c40*/  S2R R3, SR_TID.X ;  /* 0x0000000000037919 */ /* 0x000ee20000002100 */
[--C-:B------:R-:W-:Y:S02]  /*8c50*/  SHF.R.U64 R38, R38, 0x10, R39.reuse ;  /* 0x0000001026267819 */ /* 0x100fe40000001227 */
[----:B------:R-:W-:Y:S02]  /*8c60*/  SHF.R.U32.HI R39, RZ, 0x10, R39 ;  /* 0x00000010ff277819 */ /* 0x000fe40000011627 */
[----:B------:R-:W-:Y:S02]  /*8c70*/  SHF.R.U32.HI R42, RZ, 0x10, R7 ;  /* 0x00000010ff2a7819 */ /* 0x000fe40000011607 */
[----:B------:R-:W-:-:S02]  /*8c80*/  PRMT R21, R45, 0x5410, R21 ;  /* 0x000054102d157816 */ /* 0x000fc40000000015 */
[C---:B------:R-:W-:Y:S02]  /*8c90*/  PRMT R40, R9.reuse, 0x5432, R40 ;  /* 0x0000543209287816 */ /* 0x040fe40000000028 */
[----:B------:R-:W-:Y:S02]  /*8ca0*/  PRMT R38, R9, 0x5410, R38 ;  /* 0x0000541009267816 */ /* 0x000fe40000000026 */
[--C-:B------:R-:W-:Y:S02]  /*8cb0*/  SHF.R.U64 R43, R4, 0x10, R5.reuse ;  /* 0x00000010042b7819 */ /* 0x100fe40000001205 */
[----:B------:R-:W-:Y:S02]  /*8cc0*/  SHF.R.U32.HI R44, RZ, 0x10, R5 ;  /* 0x00000010ff2c7819 */ /* 0x000fe40000011605 */
[C---:B------:R-:W-:Y:S02]  /*8cd0*/  PRMT R39, R10.reuse, 0x5410, R39 ;  /* 0x000054100a277816 */ /* 0x040fe40000000027 */
[----:B------:R-:W-:-:S02]  /*8ce0*/  PRMT R42, R10, 0x5432, R42 ;  /* 0x000054320a2a7816 */ /* 0x000fc4000000002a */
[----:B------:R-:W-:Y:S01]  /*8cf0*/  SHF.R.U32.HI R36, RZ, 0x10, R41 ;  /* 0x00000010ff247819 */ /* 0x000fe20000011629 */
[----:B------:R-:W-:Y:S01]  /*8d00*/  IMAD.U32 R41, R40, 0x10000, RZ ;  /* 0x0001000028297824 */ /* 0x000fe200078e00ff */
[C---:B------:R-:W-:Y:S02]  /*8d10*/  PRMT R43, R20.reuse, 0x5410, R43 ;  /* 0x00005410142b7816 */ /* 0x040fe4000000002b */
[----:B------:R-:W-:Y:S02]  /*8d20*/  PRMT R44, R20, 0x5432, R44 ;  /* 0x00005432142c7816 */ /* 0x000fe4000000002c */
[----:B------:R-:W-:Y:S02]  /*8d30*/  PRMT R36, R45, 0x5432, R36 ;  /* 0x000054322d247816 */ /* 0x000fe40000000024 */
[----:B------:R-:W-:Y:S01]  /*8d40*/  LOP3.LUT R40, R40, 0xffff0000, RZ, 0xc0, !PT ;  /* 0xffff000028287812 */ /* 0x000fe200078ec0ff */
[----:B---3--:R-:W-:-:S05]  /*8d50*/  VIADD R3, R3, 0xffffff80 ;  /* 0xffffff8003037836 */ /* 0x008fca0000000000 */
[----:B------:R-:W-:-:S04]  /*8d60*/  SHF.R.S32.HI R12, RZ, 0x1f, R3 ;  /* 0x0000001fff0c7819 */ /* 0x000fc80000011403 */
[----:B------:R-:W-:Y:S01]  /*8d70*/  LEA.HI R12, R12, R3, RZ, 0x5 ;  /* 0x000000030c0c7211 */ /* 0x000fe200078f28ff */
[----:B------:R-:W-:-:S03]  /*8d80*/  IMAD.IADD R3, R16, 0x1, R37 ;  /* 0x0000000110037824 */ /* 0x000fc600078e0225 */
[----:B------:R-:W-:Y:S02]  /*8d90*/  SHF.R.S32.HI R12, RZ, 0x5, R12 ;  /* 0x00000005ff0c7819 */ /* 0x000fe4000001140c */
[----:B--2---:R-:W-:-:S04]  /*8da0*/  SHF.L.U32 R0, R0, 0x6, RZ ;  /* 0x0000000600007819 */ /* 0x004fc800000006ff */
[----:B------:R-:W-:-:S04]  /*8db0*/  LOP3.LUT R8, R0, 0x1c0, RZ, 0xc0, !PT ;  /* 0x000001c000087812 */ /* 0x000fc800078ec0ff */
[C---:B------:R-:W-:Y:S02]  /*8dc0*/  LOP3.LUT R0, R8.reuse, 0x38, R16, 0xf8, !PT ;  /* 0x0000003808007812 */ /* 0x040fe400078ef810 */
[----:B0-----:R-:W-:Y:S02]  /*8dd0*/  SHF.R.U32.HI R13, RZ, 0x3, R8 ;  /* 0x00000003ff0d7819 */ /* 0x001fe40000011608 */
[----:B------:R-:W-:Y:S02]  /*8de0*/  LOP3.LUT R8, R8, 0x38, R3, 0xf8, !PT ;  /* 0x0000003808087812 */ /* 0x000fe400078ef803 */
[-C--:B------:R-:W-:Y:S02]  /*8df0*/  LOP3.LUT R0, R0, R13.reuse, RZ, 0x3c, !PT ;  /* 0x0000000d00007212 */ /* 0x080fe400078e3cff */
[----:B------:R-:W-:-:S03]  /*8e00*/  LOP3.LUT R8, R8, R13, RZ, 0x3c, !PT ;  /* 0x0000000d08087212 */ /* 0x000fc600078e3cff */
[----:B------:R-:W-:-:S04]  /*8e10*/  IMAD R3, R12, 0x200, R0 ;  /* 0x000002000c037824 */ /* 0x000fc800078e0200 */
[----:B------:R-:W-:Y:S02]  /*8e20*/  IMAD R47, R3, 0x2, R22 ;  /* 0x00000002032f7824 */ /* 0x000fe400078e0216 */
[----:B------:R-:W-:-:S03]  /*8e30*/  IMAD R3, R12, 0x200, R8 ;  /* 0x000002000c037824 */ /* 0x000fc600078e0208 */
[----:B-1----:R-:W0:Y:S01]  /*8e40*/  LDS.128 R12, [R47+0x18400] ;  /* 0x018400002f0c7984 */ /* 0x002e220000000c00 */
[----:B------:R-:W-:-:S05]  /*8e50*/  IMAD R48, R3, 0x2, R22 ;  /* 0x0000000203307824 */ /* 0x000fca00078e0216 */
[----:B------:R-:W1:Y:S01]  /*8e60*/  LDS.128 R28, [R48+0x18400] ;  /* 0x01840000301c7984 */ /* 0x000e620000000c00 */
        /* <DEDUP_REMOVED lines=10> */
[----:B------:R-:W-:Y:S01]  /*8f10*/  IMAD.U32 R29, R21, 0x10000, RZ ;  /* 0x00010000151d7824 */ /* 0x000fe200078e00ff */
[C---:B------:R-:W-:Y:S01]  /*8f20*/  LOP3.LUT R14, R15.reuse, 0xffff0000, RZ, 0xc0, !PT ;  /* 0xffff00000f0e7812 */ /* 0x040fe200078ec0ff */
[----:B------:R-:W-:Y:S01]  /*8f30*/  IMAD.U32 R7, R15, 0x10000, RZ ;  /* 0x000100000f077824 */ /* 0x000fe200078e00ff */
[C---:B------:R-:W-:Y:S01]  /*8f40*/  LOP3.LUT R15, R30.reuse, 0xffff0000, RZ, 0xc0, !PT ;  /* 0xffff00001e0f7812 */ /* 0x040fe200078ec0ff */
[----:B------:R-:W-:Y:S01]  /*8f50*/  IMAD.U32 R13, R30, 0x10000, RZ ;  /* 0x000100001e0d7824 */ /* 0x000fe200078e00ff */
[C---:B------:R-:W-:Y:S01]  /*8f60*/  LOP3.LUT R30, R31.reuse, 0xffff0000, RZ, 0xc0, !PT ;  /* 0xffff00001f1e7812 */ /* 0x040fe200078ec0ff */
[----:B------:R-:W-:-:S02]  /*8f70*/  IMAD.U32 R20, R31, 0x10000, RZ ;  /* 0x000100001f147824 */ /* 0x000fc400078e00ff */
[C---:B------:R-:W-:Y:S01]  /*8f80*/  FMUL.FTZ R45, R8.reuse, R41 ;  /* 0x00000029082d7220 */ /* 0x040fe20000410000 */
[-C--:B------:R-:W-:Y:S01]  /*8f90*/  FMUL.FTZ R31, R8, R29.reuse ;  /* 0x0000001d081f7220 */ /* 0x080fe20000410000 */
[----:B------:R-:W-:Y:S01]  /*8fa0*/  LOP3.LUT R8, R21, 0xffff0000, RZ, 0xc0, !PT ;  /* 0xffff000015087812 */ /* 0x000fe200078ec0ff */
[C---:B------:R-:W-:Y:S01]  /*8fb0*/  FMUL.FTZ R46, R9.reuse, R40 ;  /* 0x00000028092e7220 */ /* 0x040fe20000410000 */
[----:B------:R-:W-:Y:S01]  /*8fc0*/  FFMA.FTZ R45, R0, R29, -R45 ;  /* 0x0000001d002d7223 */ /* 0x000fe2000001082d */
[----:B------:R-:W-:Y:S02]  /*8fd0*/  IMAD.U32 R29, R42, 0x10000, RZ ;  /* 0x000100002a1d7824 */ /* 0x000fe400078e00ff */
[----:B------:R-:W-:Y:S01]  /*8fe0*/  FFMA.FTZ R31, R0, R41, R31 ;  /* 0x00000029001f7223 */ /* 0x000fe2000001001f */
[----:B------:R-:W-:Y:S01]  /*8ff0*/  SHF.L.U32 R21, R36, 0x10, RZ ;  /* 0x0000001024157819 */ /* 0x000fe200000006ff */
[-C--:B------:R-:W-:Y:S01]  /*9000*/  FMUL.FTZ R0, R9, R8.reuse ;  /* 0x0000000809007220 */ /* 0x080fe20000410000 */
[----:B------:R-:W-:Y:S01]  /*9010*/  FMUL.FTZ R41, R10, R29 ;  /* 0x0000001d0a297220 */ /* 0x000fe20000410000 */
[----:B------:R-:W-:Y:S01]  /*9020*/  LOP3.LUT R9, R42, 0xffff0000, RZ, 0xc0, !PT ;  /* 0xffff00002a097812 */ /* 0x000fe200078ec0ff */
[C---:B------:R-:W-:Y:S01]  /*9030*/  FFMA.FTZ R46, R3.reuse, R8, -R46 ;  /* 0x00000008032e7223 */ /* 0x040fe2000001082e */
        /* <DEDUP_REMOVED lines=12> */
[----:B------:R-:W-:Y:S01]  /*9100*/  FMUL.FTZ R36, R13, R4 ;  /* 0x000000040d247220 */ /* 0x000fe20000410000 */
[----:B------:R-:W-:Y:S01]  /*9110*/  FFMA.FTZ R13, R12, R9, R29 ;  /* 0x000000090c0d7223 */ /* 0x000fe2000001001d */
[----:B------:R-:W-:Y:S02]  /*9120*/  IMAD.U32 R3, R39, 0x10000, RZ ;  /* 0x0001000027037824 */ /* 0x000fe400078e00ff */
[C---:B------:R-:W-:Y:S01]  /*9130*/  FMUL.FTZ R12, R20.reuse, R8 ;  /* 0x00000008140c7220 */ /* 0x040fe20000410000 */
[----:B------:R-:W-:Y:S01]  /*9140*/  LOP3.LUT R43, R43, 0xffff0000, RZ, 0xc0, !PT ;  /* 0xffff00002b2b7812 */ /* 0x000fe200078ec0ff */
[----:B------:R-:W-:Y:S01]  /*9150*/  FFMA.FTZ R36, R5, R0, -R36 ;  /* 0x0000000005247223 */ /* 0x000fe20000010824 */
[-C--:B------:R-:W-:Y:S01]  /*9160*/  FMUL.FTZ R20, R20, R3.reuse ;  /* 0x0000000314147220 */ /* 0x080fe20000410000 */
[----:B------:R-:W-:Y:S01]  /*9170*/  FFMA.FTZ R9, R7, R3, -R12 ;  /* 0x0000000307097223 */ /* 0x000fe2000001080c */
[----:B------:R-:W-:Y:S01]  /*9180*/  LOP3.LUT R38, R38, 0xffff0000, RZ, 0xc0, !PT ;  /* 0xffff000026267812 */ /* 0x000fe200078ec0ff */
[----:B------:R-:W-:Y:S01]  /*9190*/  FFMA.FTZ R21, R5, R4, R21 ;  /* 0x0000000405157223 */ /* 0x000fe20000010015 */
[----:B------:R-:W-:Y:S01]  /*91a0*/  LOP3.LUT R3, R44, 0xffff0000, RZ, 0xc0, !PT ;  /* 0xffff00002c037812 */ /* 0x000fe200078ec0ff */
[----:B------:R-:W-:Y:S01]  /*91b0*/  FMUL.FTZ R5, R15, R43 ;  /* 0x0000002b0f057220 */ /* 0x000fe20000410000 */
[----:B------:R-:W-:Y:S01]  /*91c0*/  LOP3.LUT R39, R39, 0xffff0000, RZ, 0xc0, !PT ;  /* 0xffff000027277812 */ /* 0x000fe200078ec0ff */
[----:B------:R-:W-:Y:S01]  /*91d0*/  FMUL.FTZ R0, R15, R38 ;  /* 0x000000260f007220 */ /* 0x000fe20000410000 */
[----:B------:R-:W-:Y:S01]  /*91e0*/  FFMA.FTZ R20, R7, R8, R20 ;  /* 0x0000000807147223 */ /* 0x000fe20000010014 */
[----:B------:R-:W-:Y:S01]  /*91f0*/  FMUL.FTZ R15, R30, R3 ;  /* 0x000000031e0f7220 */ /* 0x000fe20000410000 */
[----:B------:R-:W-:Y:S01]  /*9200*/  FFMA.FTZ R7, R6, R38, -R5 ;  /* 0x0000002606077223 */ /* 0x000fe20000010805 */
[----:B------:R-:W-:Y:S01]  /*9210*/  FMUL.FTZ R30, R30, R39 ;  /* 0x000000271e1e7220 */ /* 0x000fe20000410000 */
[----:B------:R-:W-:Y:S01]  /*9220*/  FFMA.FTZ R0, R6, R43, R0 ;  /* 0x0000002b06007223 */ /* 0x000fe20000010000 */
[----:B------:R-:W-:Y:S01]  /*9230*/  FFMA.FTZ R8, R14, R39, -R15 ;  /* 0x000000270e087223 */ /* 0x000fe2000001080f */
[----:B------:R-:W-:Y:S01]  /*9240*/  F2FP.BF16.F32.PACK_AB R4, R46, R45 ;  /* 0x0000002d2e04723e */ /* 0x000fe200000010ff */
        /* <DEDUP_REMOVED lines=10> */
.L_x_6046:
[----:B------:R-:W-:Y:S05]  /*92f0*/  BSYNC B1 ;  /* 0x0000000000017941 */ /* 0x000fea0003800000 */
.L_x_6045:
        /* <DEDUP_REMOVED lines=16> */
[----:B------:R-:W-:Y:S02]  /*9400*/  SHF.R.U32.HI R30, RZ, 0x10, R35 ;  /* 0x00000010ff1e7819 */ /* 0x000fe40000011623 */
[----:B------:R-:W-:Y:S02]  /*9410*/  SHF.R.U64 R35, R26, 0x10, R27 ;  /* 0x000000101a237819 */ /* 0x000fe4000000121b */
[----:B------:R-:W-:-:S02]  /*9420*/  PRMT R31, R49, 0x5410, R31 ;  /* 0x00005410311f7816 */ /* 0x000fc4000000001f */
[----:B------:R-:W-:Y:S02]  /*9430*/  SHF.R.U32.HI R28, RZ, 0x10, R33 ;  /* 0x00000010ff1c7819 */ /* 0x000fe40000011621 */
[----:B------:R-:W-:Y:S02]  /*9440*/  SHF.R.U32.HI R36, RZ, 0x10, R27 ;  /* 0x00000010ff247819 */ /* 0x000fe4000001161b */
[----:B------:R-:W-:Y:S02]  /*9450*/  PRMT R28, R52, 0x5432, R28 ;  /* 0x00005432341c7816 */ /* 0x000fe4000000001c */
[C---:B------:R-:W-:Y:S02]  /*9460*/  PRMT R30, R8.reuse, 0x5432, R30 ;  /* 0x00005432081e7816 */ /* 0x040fe4000000001e */
[----:B------:R-:W-:Y:S02]  /*9470*/  PRMT R29, R8, 0x5410, R29 ;  /* 0x00005410081d7816 */ /* 0x000fe4000000001d */
[----:B------:R-:W-:-:S02]  /*9480*/  PRMT R36, R50, 0x5432, R36 ;  /* 0x0000543232247816 */ /* 0x000fc40000000024 */
[----:B------:R-:W-:Y:S01]  /*9490*/  PRMT R35, R50, 0x5410, R35 ;  /* 0x0000541032237816 */ /* 0x000fe20000000023 */
[----:B---3--:R-:W-:-:S04]  /*94a0*/  IMAD.IADD R3, R3, 0x1, R0 ;  /* 0x0000000103037824 */ /* 0x008fc800078e0200 */
[----:B------:R-:W-:Y:S01]  /*94b0*/  IMAD R3, R3, 0x2, R22 ;  /* 0x0000000203037824 */ /* 0x000fe200078e0216 */
[----:B--2---:R-:W-:Y:S04]  /*94c0*/  LDS.128 R4, [R38+0x18400] ;  /* 0x0184000026047984 */ /* 0x004fe80000000c00 */
[----:B01----:R-:W0:Y:S01]  /*94d0*/  LDS.128 R12, [R3+0x18400] ;  /* 0x01840000030c7984 */ /* 0x003e220000000c00 */
[----:B------:R-:W-:Y:S02]  /*94e0*/  SHF.R.U64 R0, R32, 0x10, R33 ;  /* 0x0000001020007819 */ /* 0x000fe40000001221 */
[----:B------:R-:W-:Y:S02]  /*94f0*/  SHF.R.U32.HI R32, RZ, 0x10, R25 ;  /* 0x00000010ff207819 */ /* 0x000fe40000011619 */
[----:B------:R-:W-:-:S02]  /*9500*/  PRMT R26, R51, 0x5432, R0 ;  /* 0x00005432331a7816 */ /* 0x000fc40000000000 */
[----:B------:R-:W-:Y:S02]  /*9510*/  PRMT R32, R49, 0x5432, R32 ;  /* 0x0000543231207816 */ /* 0x000fe40000000020 */
[C---:B------:R-:W-:Y:S01]  /*9520*/  SHF.L.U32 R33, R31.reuse, 0x10, RZ ;  /* 0x000000101f217819 */ /* 0x040fe200000006ff */
[----:B------:R-:W-:Y:S02]  /*9530*/  IMAD.U32 R27, R26, 0x10000, RZ ;  /* 0x000100001a1b7824 */ /* 0x000fe400078e00ff */
[C---:B------:R-:W-:Y:S01]  /*9540*/  IMAD.U32 R34, R32.reuse, 0x10000, RZ ;  /* 0x0001000020227824 */ /* 0x040fe200078e00ff */
[----:B------:R-:W-:Y:S02]  /*9550*/  LOP3.LUT R31, R31, 0xffff0000, RZ, 0xc0, !PT ;  /* 0xffff00001f1f7812 */ /* 0x000fe400078ec0ff */
[----:B------:R-:W-:Y:S01]  /*9560*/  LOP3.LUT R32, R32, 0xffff0000, RZ, 0xc0, !PT ;  /* 0xffff000020207812 */ /* 0x000fe200078ec0ff */
[----:B0-----:R-:W-:Y:S02]  /*9570*/  IMAD.U32 R20, R12, 0x10000, RZ ;  /* 0x000100000c147824 */ /* 0x001fe400078e00ff */
[----:B------:R-:W-:-:S02]  /*9580*/  IMAD.U32 R21, R13, 0x10000, RZ ;  /* 0x000100000d157824 */ /* 0x000fc400078e00ff */
[C---:B------:R-:W-:Y:S01]  /*9590*/  FMUL.FTZ R37, R20.reuse, R33 ;  /* 0x0000002114257220 */ /* 0x040fe20000410000 */
[-C--:B------:R-:W-:Y:S01]  /*95a0*/  FMUL.FTZ R39, R20, R27.reuse ;  /* 0x0000001b14277220 */ /* 0x080fe20000410000 */
[----:B------:R-:W-:Y:S02]  /*95b0*/  IMAD.U32 R0, R4, 0x10000, RZ ;  /* 0x0001000004007824 */ /* 0x000fe400078e00ff */
[----:B------:R-:W-:Y:S02]  /*95c0*/  IMAD.U32 R20, R28, 0x10000, RZ ;  /* 0x000100001c147824 */ /* 0x000fe400078e00ff */
[----:B------:R-:W-:Y:S01]  /*95d0*/  FMUL.FTZ R41, R21, R34 ;  /* 0x0000002215297220 */ /* 0x000fe20000410000 */
[----:B------:R-:W-:Y:S02]  /*95e0*/  IMAD.U32 R8, R5, 0x10000, RZ ;  /* 0x0001000005087824 */ /* 0x000fe400078e00ff */
[C---:B------:R-:W-:Y:S01]  /*95f0*/  FFMA.FTZ R37, R0.reuse, R27, -R37 ;  /* 0x0000001b00257223 */ /* 0x040fe20000010825 */
[----:B------:R-:W-:Y:S01]  /*9600*/  FFMA.FTZ R39, R0, R33, R39 ;  /* 0x0000002100277223 */ /* 0x000fe20000010027 */
[----:B------:R-:W-:Y:S01]  /*9610*/  FMUL.FTZ R21, R21, R20 ;  /* 0x0000001415157220 */ /* 0x000fe20000410000 */
[----:B------:R-:W-:-:S02]  /*9620*/  IMAD.U32 R25, R15, 0x10000, RZ ;  /* 0x000100000f197824 */ /* 0x000fc400078e00ff */
[----:B------:R-:W-:Y:S02]  /*9630*/  IMAD.U32 R0, R30, 0x10000, RZ ;  /* 0x000100001e007824 */ /* 0x000fe400078e00ff */
[C---:B------:R-:W-:Y:S01]  /*9640*/  FFMA.FTZ R41, R8.reuse, R20, -R41 ;  /* 0x0000001408297223 */ /* 0x040fe20000010829 */
[----:B------:R-:W-:Y:S01]  /*9650*/  FFMA.FTZ R34, R8, R34, R21 ;  /* 0x0000002208227223 */ /* 0x000fe20000010015 */
[----:B------:R-:W-:Y:S01]  /*9660*/  IMAD.U32 R10, R7, 0x10000, RZ ;  /* 0x00010000070a7824 */ /* 0x000fe200078e00ff */
[----:B------:R-:W-:Y:S01]  /*9670*/  LOP3.LUT R12, R12, 0xffff0000, RZ, 0xc0, !PT ;  /* 0xffff00000c0c7812 */ /* 0x000fe200078ec0ff */
[----:B------:R-:W-:Y:S02]  /*9680*/  IMAD.U32 R27, R36, 0x10000, RZ ;  /* 0x00010000241b7824 */ /* 0x000fe400078e00ff */
[C---:B------:R-:W-:Y:S01]  /*9690*/  FMUL.FTZ R20, R25.reuse, R0 ;  /* 0x0000000019147220 */ /* 0x040fe20000410000 */
[----:B------:R-:W-:Y:S02]  /*96a0*/  LOP3.LUT R21, R26, 0xffff0000, RZ, 0xc0, !PT ;  /* 0xffff00001a157812 */ /* 0x000fe400078ec0ff */
[----:B------:R-:W-:Y:S01]  /*96b0*/  LOP3.LUT R4, R4, 0xffff0000, RZ, 0xc0, !PT ;  /* 0xffff000004047812 */ /* 0x000fe200078ec0ff */
[-C--:B------:R-:W-:Y:S01]  /*96c0*/  FMUL.FTZ R33, R25, R27.reuse ;  /* 0x0000001b19217220 */ /* 0x080fe20000410000 */
[----:B------:R-:W-:Y:S01]  /*96d0*/  LOP3.LUT R13, R13, 0xffff0000, RZ, 0xc0, !PT ;  /* 0xffff00000d0d7812 */ /* 0x000fe200078ec0ff */
[----:B------:R-:W-:Y:S01]  /*96e0*/  FFMA.FTZ R26, R10, R27, R20 ;  /* 0x0000001b0a1a7223 */ /* 0x000fe20000010014 */
[----:B------:R-:W-:Y:S01]  /*96f0*/  FMUL.FTZ R25, R12, R31 ;  /* 0x0000001f0c197220 */ /* 0x000fe20000410000 */
[----:B------:R-:W-:Y:S01]  /*9700*/  LOP3.LUT R28, R28, 0xffff0000, RZ, 0xc0, !PT ;  /* 0xffff00001c1c7812 */ /* 0x000fe200078ec0ff */
[----:B------:R-:W-:Y:S01]  /*9710*/  FMUL.FTZ R27, R12, R21 ;  /* 0x000000150c1b7220 */ /* 0x000fe20000410000 */
[----:B------:R-:W-:-:S02]  /*9720*/  IMAD.U32 R24, R14, 0x10000, RZ ;  /* 0x000100000e187824 */ /* 0x000fc400078e00ff */
[----:B------:R-:W-:Y:S02]  /*9730*/  IMAD.U32 R8, R35, 0x10000, RZ ;  /* 0x0001000023087824 */ /* 0x000fe400078e00ff */
[----:B------:R-:W-:Y:S01]  /*9740*/  FFMA.FTZ R33, R10, R0, -R33 ;  /* 0x000000000a217223 */ /* 0x000fe20000010821 */
[----:B------:R-:W-:Y:S01]  /*9750*/  LOP3.LUT R5, R5, 0xffff0000, RZ, 0xc0, !PT ;  /* 0xffff000005057812 */ /* 0x000fe200078ec0ff */
[C---:B------:R-:W-:Y:S01]  /*9760*/  FFMA.FTZ R10, R4.reuse, R21, -R25 ;  /* 0x00000015040a7223 */ /* 0x040fe20000010819 */
[----:B------:R-:W-:Y:S02]  /*9770*/  IMAD.U32 R0, R29, 0x10000, RZ ;  /* 0x000100001d007824 */ /* 0x000fe400078e00ff */
[C---:B------:R-:W-:Y:S01]  /*9780*/  FMUL.FTZ R20, R13.reuse, R32 ;  /* 0x000000200d147220 */ /* 0x040fe20000410000 */
[----:B------:R-:W-:Y:S01]  /*9790*/  FFMA.FTZ R12, R4, R31, R27 ;  /* 0x0000001f040c7223 */ /* 0x000fe2000001001b */
[----:B------:R-:W-:Y:S01]  /*97a0*/  IMAD.U32 R9, R6, 0x10000, RZ ;  /* 0x0001000006097824 */ /* 0x000fe200078e00ff */
[----:B------:R-:W-:Y:S01]  /*97b0*/  LOP3.LUT R14, R14, 0xffff0000, RZ, 0xc0, !PT ;  /* 0xffff00000e0e7812 */ /* 0x000fe200078ec0ff */
[----:B------:R-:W-:Y:S01]  /*97c0*/  FMUL.FTZ R13, R13, R28 ;  /* 0x0000001c0d0d7220 */ /* 0x000fe20000410000 */
[----:B------:R-:W-:Y:S01]  /*97d0*/  LOP3.LUT R15, R15, 0xffff0000, RZ, 0xc0, !PT ;  /* 0xffff00000f0f7812 */ /* 0x000fe200078ec0ff */
[----:B------:R-:W-:Y:S01]  /*97e0*/  FMUL.FTZ R4, R24, R8 ;  /* 0x0000000818047220 */ /* 0x000fe20000410000 */
[----:B------:R-:W-:-:S02]  /*97f0*/  LOP3.LUT R35, R35, 0xffff0000, RZ, 0xc0, !PT ;  /* 0xffff000023237812 */ /* 0x000fc400078ec0ff */
[----:B------:R-:W-:Y:S02]  /*9800*/  LOP3.LUT R36, R36, 0xffff0000, RZ, 0xc0, !PT ;  /* 0xffff000024247812 */ /* 0x000fe400078ec0ff */
[----:B------:R-:W-:Y:S02]  /*9810*/  LOP3.LUT R29, R29, 0xffff0000, RZ, 0xc0, !PT ;  /* 0xffff00001d1d7812 */ /* 0x000fe400078ec0ff */
[----:B------:R-:W-:Y:S01]  /*9820*/  LOP3.LUT R30, R30, 0xffff0000, RZ, 0xc0, !PT ;  /* 0xffff00001e1e7812 */ /* 0x000fe200078ec0ff */
[----:B------:R-:W-:Y:S01]  /*9830*/  FMUL.FTZ R24, R24, R0 ;  /* 0x0000000018187220 */ /* 0x000fe20000410000 */
[----:B------:R-:W-:Y:S01]  /*9840*/  LOP3.LUT R6, R6, 0xffff0000, RZ, 0xc0, !PT ;  /* 0xffff000006067812 */ /* 0x000fe200078ec0ff */
[----:B------:R-:W-:Y:S01]  /*9850*/  FFMA.FTZ R20, R5, R28, -R20 ;  /* 0x0000001c05147223 */ /* 0x000fe20000010814 */
[----:B------:R-:W-:Y:S01]  /*9860*/  LOP3.LUT R7, R7, 0xffff0000, RZ, 0xc0, !PT ;  /* 0xffff000007077812 */ /* 0x000fe200078ec0ff */
[----:B------:R-:W-:Y:S01]  /*9870*/  FFMA.FTZ R13, R5, R32, R13 ;  /* 0x00000020050d7223 */ /* 0x000fe2000001000d */
        /* <DEDUP_REMOVED lines=20> */
.L_x_6037:
[----:B------:R-:W-:Y:S05]  /*99c0*/  BSYNC B0 ;  /* 0x0000000000007941 */ /* 0x000fea0003800000 */
.L_x_6023:
        /* <DEDUP_REMOVED lines=8> */
.L_x_6020:
[----:B--2---:R-:W2:Y:S01]  /*9a50*/  S2R R0, SR_TID.X ;  /* 0x0000000000007919 */ /* 0x004ea20000002100 */
[----:B-1-3--:R-:W-:Y:S01]  /*9a60*/  IMAD.U32 R3, RZ, RZ, UR47 ;  /* 0x0000002fff037e24 */ /* 0x00afe2000f8e00ff */
[----:B------:R-:W-:Y:S05]  /*9a70*/  WARPSYNC.ALL ;  /* 0x0000000000007948 */ /* 0x000fea0003800000 */
[----:B------:R-:W-:Y:S02]  /*9a80*/  ISETP.NE.AND P0, PT, R3, 0x3, PT ;  /* 0x000000030300780c */ /* 0x000fe40003f05270 */
[----:B--2---:R-:W-:-:S05]  /*9a90*/  SHF.R.U32.HI R0, RZ, 0x7, R0 ;  /* 0x00000007ff007819 */ /* 0x004fca0000011600 */
[----:B------:R-:W-:-:S05]  /*9aa0*/  VIADD R0, R0, 0x8 ;  /* 0x0000000800007836 */ /* 0x000fca0000000000 */
[----:B------:R1:W-:Y:S06]  /*9ab0*/  BAR.SYNC.DEFER_BLOCKING R0, 0x100 ;  /* 0x000400000000751d */ /* 0x0003ec0000010000 */
[----:B------:R-:W-:Y:S05]  /*9ac0*/  @!P0 BRA `(.L_x_6047) ;  /* 0x0000000000048947 */ /* 0x000fea0003800000 */
[----:B------:R-:W-:Y:S01]  /*9ad0*/  BPT.TRAP 0x1 ;  /* 0x000000040000795c */ /* 0x000fe20000300000 */
.L_x_6047:
[----:B0-----:R-:W-:Y:S01]  /*9ae0*/  IMAD R13, R18, 0x8, R22 ;  /* 0x00000008120d7824 */ /* 0x001fe200078e0216 */
[----:B------:R-:W-:-:S04]  /*9af0*/  SHF.L.U32 R6, R202, 0x1f, RZ ;  /* 0x0000001fca067819 */ /* 0x000fc800000006ff */
[----:B------:R0:W2:Y:S01]  /*9b00*/  SYNCS.PHASECHK.TRANS64.TRYWAIT P1, [R13+URZ+0x32430], R6 ;  /* 0x032430060d0075a7 */ /* 0x0000a2000802017f */
[----:B------:R-:W-:Y:S05]  /*9b10*/  @!P0 BRA `(.L_x_6048) ;  /* 0x0000000000048947 */ /* 0x000fea0003800000 */
[----:B------:R-:W-:Y:S01]  /*9b20*/  BPT.TRAP 0x1 ;  /* 0x000000040000795c */ /* 0x000fe20000300000 */
.L_x_6048:
[----:B------:R-:W-:-:S05]  /*9b30*/  VIADD R3, R22, 0x1c400 ;  /* 0x0001c40016037836 */ /* 0x000fca0000000000 */
[----:B------:R-:W-:-:S04]  /*9b40*/  SHF.R.U32.HI R3, RZ, 0x4, R3 ;  /* 0x00000004ff037819 */ /* 0x000fc80000011603 */
[----:B------:R-:W-:-:S04]  /*9b50*/  LOP3.LUT R3, R3, 0x3fff, RZ, 0xc0, !PT ;  /* 0x00003fff03037812 */ /* 0x000fc800078ec0ff */
[----:B------:R-:W-:-:S05]  /*9b60*/  LOP3.LUT R3, R3, 0x10000, RZ, 0xfc, !PT ;  /* 0x0001000003037812 */ /* 0x000fca00078efcff */
[----:B------:R3:W-:Y:S01]  /*9b70*/  STL [R1+0x94], R3 ;  /* 0x0000940301007387 */ /* 0x0007e20000100800 */
[----:B--2---:R-:W-:Y:S05]  /*9b80*/  @P1 BRA `(.L_x_6049) ;  /* 0x0000000000081947 */ /* 0x004fea0003800000 */
[----:B------:R-:W2:Y:S02]  /*9b90*/  SYNCS.PHASECHK.TRANS64.TRYWAIT P1, [R13+URZ+0x32430], R6 ;  /* 0x032430060d0075a7 */ /* 0x000ea4000802017f */
[----:B--2---:R-:W-:Y:S05]  /*9ba0*/  @!P1 BRA `(.L_x_6050) ;  /* 0x00000160000c9947 */ /* 0x004fea0003800000 */
.L_x_6049:
[----:B---3--:R-:W3:Y:S01]  /*9bb0*/  LDL R3, [R1+0x94] ;  /* 0x0000940001037983 */ /* 0x008ee20000100800 */
[----:B------:R-:W-:Y:S01]  /*9bc0*/  IMAD.MOV.U32 R5, RZ, RZ, 0x40000040 ;  /* 0x40000040ff057424 */ /* 0x000fe200078e00ff */
[----:B------:R-:W-:Y:S05]  /*9bd0*/  WARPSYNC.ALL ;  /* 0x0000000000007948 */ /* 0x000fea0003800000 */
[C---:B------:R-:W-:Y:S01]  /*9be0*/  R2UR UR4, R212.reuse ;  /* 0x00000000d40472ca */ /* 0x040fe200000e0000 */
[----:B------:R-:W-:Y:S01]  /*9bf0*/  WARPGROUP.ARRIVE ;  /* 0x00000000000079c5 */ /* 0x000fe20000000000 */
[----:B------:R-:W-:Y:S01]  /*9c00*/  R2UR UR5, R213 ;  /* 0x00000000d50572ca */ /* 0x000fe200000e0000 */
[C---:B------:R-:W-:Y:S01]  /*9c10*/  VIADD R74, R212.reuse, 0x2 ;  /* 0x00000002d44a7836 */ /* 0x040fe20000000000 */
[----:B------:R-:W-:Y:S01]  /*9c20*/  R2UR UR7, R5 ;  /* 0x00000000050772ca */ /* 0x000fe200000e0000 */
[----:B------:R-:W-:Y:S01]  /*9c30*/  IMAD.MOV.U32 R75, RZ, RZ, 0x40000040 ;  /* 0x40000040ff4b7424 */ /* 0x000fe200078e00ff */
[----:B------:R-:W-:Y:S01]  /*9c40*/  MOV R9, 0x40000040 ;  /* 0x4000004000097802 */ /* 0x000fe20000000f00 */
[C---:B------:R-:W-:Y:S01]  /*9c50*/  VIADD R20, R212.reuse, 0x4 ;  /* 0x00000004d4147836 */ /* 0x040fe20000000000 */
[----:B------:R-:W-:Y:S01]  /*9c60*/  SHF.L.U32 R11, R11, 0x1f, RZ ;  /* 0x0000001f0b0b7819 */ /* 0x000fe200000006ff */
[----:B------:R-:W-:Y:S01]  /*9c70*/  IMAD.MOV.U32 R21, RZ, RZ, 0x40000040 ;  /* 0x40000040ff157424 */ /* 0x000fe200078e00ff */
[----:B------:R4:W-:Y:S01]  /*9c80*/  STL.64 [R1+0x88], R74 ;  /* 0x0000884a01007387 */ /* 0x0009e20000100a00 */
[----:B------:R-:W-:Y:S01]  /*9c90*/  VIADD R14, R212, 0x6 ;  /* 0x00000006d40e7836 */ /* 0x000fe20000000000 */
[----:B------:R-:W-:Y:S01]  /*9ca0*/  BSSY B0, `(.L_x_6051) ;  /* 0x0000024000007945 */ /* 0x000fe20003800000 */
[----:B------:R-:W-:Y:S01]  /*9cb0*/  IMAD.MOV.U32 R15, RZ, RZ, 0x40000040 ;  /* 0x40000040ff0f7424 */ /* 0x000fe200078e00ff */
[----:B------:R4:W-:Y:S01]  /*9cc0*/  STL.64 [R1+0x80], R20 ;  /* 0x0000801401007387 */ /* 0x0009e20000100a00 */
[----:B------:R-:W-:-:S03]  /*9cd0*/  IMAD.MOV.U32 R5, RZ, RZ, 0x40000040 ;  /* 0x40000040ff057424 */ /* 0x000fc600078e00ff */
[----:B------:R4:W-:Y:S01]  /*9ce0*/  STL.64 [R1+0x78], R14 ;  /* 0x0000780e01007387 */ /* 0x0009e20000100a00 */
[----:B---3--:R-:W-:-:S04]  /*9cf0*/  IMAD R4, R18, 0x300, R3 ;  /* 0x0000030012047824 */ /* 0x008fc800078e0203 */
        /* <DEDUP_REMOVED lines=28> */
[----:B------:R-:W3:Y:S02]  /*9ec0*/  SYNCS.PHASECHK.TRANS64.TRYWAIT P1, [R22+URZ+0x32410], R11 ;  /* 0x0324100b160075a7 */ /* 0x000ee4000802017f */
[----:B---34-:R-:W-:Y:S05]  /*9ed0*/  @!P1 BRA `(.L_x_6052) ;  /* 0x0000015c00549947 */ /* 0x018fea0003800000 */
.L_x_6288:
[----:B------:R-:W-:Y:S05]  /*9ee0*/  BSYNC B0 ;  /* 0x0000000000007941 */ /* 0x000fea0003800000 */
.L_x_6051:
[----:B------:R-:W-:Y:S05]  /*9ef0*/  @!P0 BRA `(.L_x_6053) ;  /* 0x0000000000048947 */ /* 0x000fea0003800000 */
[----:B------:R-:W-:Y:S01]  /*9f00*/  BPT.TRAP 0x1 ;  /* 0x000000040000795c */ /* 0x000fe20000300000 */
.L_x_6053:
[----:B------:R4:W0:Y:S01]  /*9f10*/  SYNCS.PHASECHK.TRANS64.TRYWAIT P1, [R13+URZ+0x32450], R6 ;  /* 0x032450060d0075a7 */ /* 0x000822000802017f */
[----:B------:R-:W-:Y:S05]  /*9f20*/  @!P0 BRA `(.L_x_6054) ;  /* 0x0000000000048947 */ /* 0x000fea0003800000 */
[----:B------:R-:W-:Y:S01]  /*9f30*/  BPT.TRAP 0x1 ;  /* 0x000000040000795c */ /* 0x000fe20000300000 */
.L_x_6054:
[----:B0-----:R-:W-:Y:S05]  /*9f40*/  @P1 BRA `(.L_x_6055) ;  /* 0x0000000000081947 */ /* 0x001fea0003800000 */
[----:B------:R-:W0:Y:S02]  /*9f50*/  SYNCS.PHASECHK.TRANS64.TRYWAIT P1, [R13+URZ+0x32450], R6 ;  /* 0x032450060d0075a7 */ /* 0x000e24000802017f */
[----:B0-----:R-:W-:Y:S05]  /*9f60*/  @!P1 BRA `(.L_x_6056) ;  /* 0x0000015c00449947 */ /* 0x001fea0003800000 */
.L_x_6055:
[----:B------:R-:W-:Y:S05]  /*9f70*/  WARPSYNC.ALL ;  /* 0x0000000000007948 */ /* 0x000fea0003800000 */
[----:B------:R-:W-:Y:S01]  /*9f80*/  R2UR UR39, R22 ;  /* 0x00000000162772ca */ /* 0x000fe200000e0000 */
[----:B------:R-:W-:Y:S01]  /*9f90*/  IMAD.MOV.U32 R15, RZ, RZ, 0xc00 ;  /* 0x00000c00ff0f7424 */ /* 0x000fe200078e00ff */
[----:B------:R-:W-:Y:S01]  /*9fa0*/  LOP3.LUT R4, R72, 0x10000, RZ, 0xfc, !PT ;  /* 0x0001000048047812 */ /* 0x000fe200078efcff */
[----:B------:R-:W-:Y:S01]  /*9fb0*/  IMAD.MOV.U32 R5, RZ, RZ, 0x40000040 ;  /* 0x40000040ff057424 */ /* 0x000fe200078e00ff */
[----:B------:R-:W-:Y:S01]  /*9fc0*/  WARPGROUP.ARRIVE ;  /* 0x00000000000079c5 */ /* 0x000fe20000000000 */
[----:B------:R-:W-:Y:S01]  /*9fd0*/  IMAD.MOV.U32 R83, RZ, RZ, 0x40000040 ;  /* 0x40000040ff537424 */ /* 0x000fe200078e00ff */
[C---:B------:R-:W-:Y:S01]  /*9fe0*/  R2UR UR4, R4.reuse ;  /* 0x00000000040472ca */ /* 0x040fe200000e0000 */
[C---:B------:R-:W-:Y:S01]  /*9ff0*/  VIADD R82, R4.reuse, 0x2 ;  /* 0x0000000204527836 */ /* 0x040fe20000000000 */
[----:B------:R-:W-:Y:S01]  /*a000*/  R2UR UR5, R5 ;  /* 0x00000000050572ca */ /* 0x000fe200000e0000 */
[----:B------:R-:W-:Y:S01]  /*a010*/  IMAD.MOV.U32 R7, RZ, RZ, 0x40000040 ;  /* 0x40000040ff077424 */ /* 0x000fe200078e00ff */
[----:B------:R-:W-:Y:S01]  /*a020*/  MOV R81, 0x40000040 ;  /* 0x4000004000517802 */ /* 0x000fe20000000f00 */
[C---:B------:R-:W-:Y:S01]  /*a030*/  VIADD R80, R4.reuse, 0x4 ;  /* 0x0000000404507836 */ /* 0x040fe20000000000 */
[C---:B------:R-:W-:Y:S01]  /*a040*/  IADD3 R20, R4.reuse, 0x406, RZ ;  /* 0x0000040604147810 */ /* 0x040fe20007ffe0ff */
[----:B------:R-:W-:Y:S01]  /*a050*/  UIADD3 UR39, UR39, 0x400, URZ ;  /* 0x0000040027277890 */ /* 0x000fe2000fffe03f */
[C---:B------:R-:W-:Y:S01]  /*a060*/  VIADD R78, R4.reuse, 0x6 ;  /* 0x00000006044e7836 */ /* 0x040fe20000000000 */
[----:B------:R-:W-:Y:S01]  /*a070*/  MOV R217, 0x40000040 ;  /* 0x4000004000d97802 */ /* 0x000fe20000000f00 */
[----:B------:R-:W-:Y:S01]  /*a080*/  IMAD.MOV.U32 R79, RZ, RZ, 0x40000040 ;  /* 0x40000040ff4f7424 */ /* 0x000fe200078e00ff */
[----:B------:R-:W-:Y:S01]  /*a090*/  USHF.R.U32.HI UR39, URZ, 0x4, UR39 ;  /* 0x000000043f277899 */ /* 0x000fe20008011627 */
[C---:B------:R-:W-:Y:S01]  /*a0a0*/  VIADD R76, R4.reuse, 0x400 ;  /* 0x00000400044c7836 */ /* 0x040fe20000000000 */
[----:B------:R-:W0:Y:S01]  /*a0b0*/  S2R R3, SR_TID.X ;  /* 0x0000000000037919 */ /* 0x000e220000002100 */
[----:B------:R-:W-:Y:S01]  /*a0c0*/  IMAD.MOV.U32 R77, RZ, RZ, 0x40000040 ;  /* 0x40000040ff4d7424 */ /* 0x000fe200078e00ff */
[----:B------:R-:W-:Y:S01]  /*a0d0*/  ULOP3.LUT UR39, UR39, 0x3fff, URZ, 0xc0, !UPT ;  /* 0x00003fff27277892 */ /* 0x000fe2000f8ec03f */
[C---:B------:R-:W-:Y:S01]  /*a0e0*/  VIADD R74, R4.reuse, 0x402 ;  /* 0x00000402044a7836 */ /* 0x040fe20000000000 */
[----:B------:R0:W-:Y:S01]  /*a0f0*/  STL.64 [R1+0x70], R82 ;  /* 0x0000705201007387 */ /* 0x0001e20000100a00 */
[----:B------:R-:W-:Y:S01]  /*a100*/  IMAD.MOV.U32 R75, RZ, RZ, 0x40000040 ;  /* 0x40000040ff4b7424 */ /* 0x000fe200078e00ff */
[----:B------:R-:W-:Y:S01]  /*a110*/  ULOP3.LUT UR38, UR39, 0x10000, URZ, 0xfc, !UPT ;  /* 0x0001000027267892 */ /* 0x000fe2000f8efc3f */
[----:B------:R-:W-:Y:S01]  /*a120*/  VIADD R72, R4, 0x404 ;  /* 0x0000040404487836 */ /* 0x000fe20000000000 */
[----:B------:R0:W-:Y:S01]  /*a130*/  STL.64 [R1+0x68], R80 ;  /* 0x0000685001007387 */ /* 0x0001e20000100a00 */
[----:B------:R-:W-:-:S02]  /*a140*/  IMAD.MOV.U32 R73, RZ, RZ, 0x40000040 ;  /* 0x40000040ff497424 */ /* 0x000fc400078e00ff */
[----:B------:R-:W-:Y:S01]  /*a150*/  IMAD.MOV.U32 R21, RZ, RZ, 0x40000040 ;  /* 0x40000040ff157424 */ /* 0x000fe200078e00ff */
[----:B------:R0:W-:Y:S01]  /*a160*/  STL.64 [R1+0x60], R78 ;  /* 0x0000604e01007387 */ /* 0x0001e20000100a00 */
[----:B------:R-:W-:Y:S02]  /*a170*/  IMAD R14, R18, R15, UR38 ;  /* 0x00000026120e7e24 */ /* 0x000fe4000f8e020f */
[----:B------:R-:W-:Y:S01]  /*a180*/  IMAD.MOV.U32 R15, RZ, RZ, 0x40000040 ;  /* 0x40000040ff0f7424 */ /* 0x000fe200078e00ff */
[----:B------:R0:W-:Y:S01]  /*a190*/  STL.64 [R1+0x58], R76 ;  /* 0x0000584c01007387 */ /* 0x0001e20000100a00 */
[C---:B--2-4-:R-:W-:Y:S01]  /*a1a0*/  VIADD R6, R14.reuse, 0x2 ;  /* 0x000000020e067836 */ /* 0x054fe20000000000 */
[----:B------:R-:W-:Y:S01]  /*a1b0*/  R2UR UR6, R14 ;  /* 0x000000000e0672ca */ /* 0x000fe200000e0000 */
[C---:B------:R-:W-:Y:S01]  /*a1c0*/  VIADD R222, R4.reuse, 0x800 ;  /* 0x0000080004de7836 */ /* 0x040fe20000000000 */
[----:B------:R-:W-:Y:S01]  /*a1d0*/  R2UR UR7, R15 ;  /* 0x000000000f0772ca */ /* 0x000fe200000e0000 */
[----:B------:R-:W-:Y:S01]  /*a1e0*/  IMAD.MOV.U32 R223, RZ, RZ, 0x40000040 ;  /* 0x40000040ffdf7424 */ /* 0x000fe200078e00ff */
[----:B------:R-:W-:Y:S01]  /*a1f0*/  MOV R15, 0x40000040 ;  /* 0x40000040000f7802 */ /* 0x000fe20000000f00 */
[----:B------:R-:W-:Y:S01]  /*a200*/  VIADD R220, R4, 0x802 ;  /* 0x0000080204dc7836 */ /* 0x000fe20000000000 */
[----:B------:R2:W-:Y:S01]  /*a210*/  STL.64 [R1+0x50], R74 ;  /* 0x0000504a01007387 */ /* 0x0005e20000100a00 */
[----:B------:R-:W-:-:S02]  /*a220*/  IMAD.MOV.U32 R221, RZ, RZ, 0x40000040 ;  /* 0x40000040ffdd7424 */ /* 0x000fc400078e00ff */
[C---:B------:R-:W-:Y:S01]  /*a230*/  VIADD R218, R4.reuse, 0x804 ;  /* 0x0000080404da7836 */ /* 0x040fe20000000000 */
[----:B------:R2:W-:Y:S01]  /*a240*/  STL.64 [R1+0x10], R72 ;  /* 0x0000104801007387 */ /* 0x0005e20000100a00 */
[----:B------:R-:W-:Y:S02]  /*a250*/  IMAD.MOV.U32 R219, RZ, RZ, 0x40000040 ;  /* 0x40000040ffdb7424 */ /* 0x000fe400078e00ff */
[----:B------:R-:W-:Y:S01]  /*a260*/  VIADD R216, R4, 0x806 ;  /* 0x0000080604d87836 */ /* 0x000fe20000000000 */
[----:B------:R2:W-:Y:S01]  /*a270*/  STL.64 [R1+0x8], R20 ;  /* 0x0000081401007387 */ /* 0x0005e20000100a00 */
[----:B------:R-:W-:Y:S01]  /*a280*/  HGMMA.64x96x16.F32.BF16 R24, gdesc[UR4], R24, gsb0 ;  /* 0x01600000041879f0 */ /* 0x000fe20008001818 */
[----:B------:R-:W-:Y:S01]  /*a290*/  R2UR UR4, R82 ;  /* 0x00000000520472ca */ /* 0x000fe200000e0000 */
[----:B------:R-:W-:Y:S01]  /*a2a0*/  VIADD R214, R4, 0xc00 ;  /* 0x00000c0004d67836 */ /* 0x000fe20000000000 */
[----:B------:R-:W-:Y:S01]  /*a2b0*/  R2UR UR5, R83 ;  /* 0x00000000530572ca */ /* 0x000fe200000e0000 */
[----:B------:R-:W-:Y:S01]  /*a2c0*/  IMAD.MOV.U32 R215, RZ, RZ, 0x40000040 ;  /* 0x40000040ffd77424 */ /* 0x000fe200078e00ff */
[----:B------:R-:W-:Y:S01]  /*a2d0*/  R2UR UR6, R6 ;  /* 0x00000000060672ca */ /* 0x000fe200000e0000 */
[----:B------:R-:W-:Y:S01]  /*a2e0*/  VIADD R6, R14, 0x4 ;  /* 0x000000040e067836 */ /* 0x000fe20000000000 */
[----:B------:R-:W-:Y:S01]  /*a2f0*/  R2UR UR7, R7 ;  /* 0x00000000070772ca */ /* 0x000fe200000e0000 */
[----:B------:R-:W-:Y:S01]  /*a300*/  IMAD.MOV.U32 R7, RZ, RZ, 0x40000040 ;  /* 0x40000040ff077424 */ /* 0x000fe200078e00ff */
[----:B0-----:R-:W-:Y:S01]  /*a310*/  SHF.R.U32.HI R3, RZ, 0x7, R3 ;  /* 0x00000007ff037819 */ /* 0x001fe20000011603 */
[----:B------:R-:W-:-:S02]  /*a320*/  VIADD R10, R4, 0xc02 ;  /* 0x00000c02040a7836 */ /* 0x000fc40000000000 */
[----:B---3--:R-:W-:Y:S01]  /*a330*/  IMAD.MOV.U32 R11, RZ, RZ, 0x40000040 ;  /* 0x40000040ff0b7424 */ /* 0x008fe200078e00ff */
[----:B------:R-:W-:Y:S01]  /*a340*/  IADD3 R12, -R3, 0xb, RZ ;  /* 0x0000000b030c7810 */ /* 0x000fe20007ffe1ff */
[----:B------:R-:W-:Y:S02]  /*a350*/  VIADD R8, R4, 0xc04 ;  /* 0x00000c0404087836 */ /* 0x000fe40000000000 */
[----:B------:R-:W-:Y:S01]  /*a360*/  IMAD.MOV.U32 R9, RZ, RZ, 0x40000040 ;  /* 0x40000040ff097424 */ /* 0x000fe200078e00ff */
[----:B------:R-:W-:Y:S02]  /*a370*/  WARPGROUP.DEPBAR.LE gsb0, 0x0 ;  /* 0x00008000000079c5 */ /* 0x000fe40000010000 */
        /* <DEDUP_REMOVED lines=131> */
.L_x_6057:
[----:B------:R-:W3:Y:S01]  /*abb0*/  LDL.LU R76, [R1] ;  /* 0x00000000014c7983 */ /* 0x000ee20000300800 */
[----:B--2---:R-:W0:Y:S01]  /*abc0*/  LDC R75, c[0x0][0x448] ;  /* 0x00011200ff4b7b82 */ /* 0x004e220000000800 */
[----:B------:R-:W-:Y:S01]  /*abd0*/  ULDC UR4, c[0x0][0xad0] ;  /* 0x0002b40000047ab9 */ /* 0x000fe20000000800 */
[----:B------:R-:W-:Y:S01]  /*abe0*/  ULDC UR46, c[0x0][0xa80] ;  /* 0x0002a000002e7ab9 */ /* 0x000fe20000000800 */
[----:B------:R-:W2:Y:S04]  /*abf0*/  LDL R15, [R1+0xb8] ;  /* 0x0000b800010f7983 */ /* 0x000ea80000100800 */
[----:B------:R-:W2:Y:S04]  /*ac00*/  LDL R180, [R1+0x98] ;  /* 0x0000980001b47983 */ /* 0x000ea80000100800 */
[----:B------:R-:W4:Y:S01]  /*ac10*/  LDL R178, [R1+0xac] ;  /* 0x0000ac0001b27983 */ /* 0x000f220000100800 */
[----:B------:R-:W-:Y:S01]  /*ac20*/  FMUL.FTZ R32, R32, UR4 ;  /* 0x0000000420207c20 */ /* 0x000fe20008410000 */
[----:B------:R-:W-:Y:S01]  /*ac30*/  FMUL.FTZ R24, R24, UR4 ;  /* 0x0000000418187c20 */ /* 0x000fe20008410000 */
[----:B------:R-:W-:Y:S01]  /*ac40*/  FMUL.FTZ R29, R29, UR4 ;  /* 0x000000041d1d7c20 */ /* 0x000fe20008410000 */
[----:B------:R-:W5:Y:S01]  /*ac50*/  LDL R179, [R1+0x90] ;  /* 0x0000900001b37983 */ /* 0x000f620000100800 */
[----:B------:R-:W-:Y:S01]  /*ac60*/  MUFU.TANH R78, R32 ;  /* 0x00000020004e7308 */ /* 0x000fe20000002400 */
[----:B------:R-:W-:Y:S01]  /*ac70*/  FMUL.FTZ R25, R25, UR4 ;  /* 0x0000000419197c20 */ /* 0x000fe20008410000 */
[----:B------:R-:W-:Y:S01]  /*ac80*/  FMUL.FTZ R28, R28, UR4 ;  /* 0x000000041c1c7c20 */ /* 0x000fe20008410000 */
[----:B------:R-:W-:Y:S01]  /*ac90*/  FMUL.FTZ R33, R33, UR4 ;  /* 0x0000000421217c20 */ /* 0x000fe20008410000 */
[----:B------:R-:W-:Y:S01]  /*aca0*/  FMUL.FTZ R36, R36, UR4 ;  /* 0x0000000424247c20 */ /* 0x000fe20008410000 */
[----:B------:R-:W-:Y:S01]  /*acb0*/  FMUL.FTZ R37, R37, UR4 ;  /* 0x0000000425257c20 */ /* 0x000fe20008410000 */
[----:B0-----:R-:W-:-:S02]  /*acc0*/  ISETP.NE.AND P5, PT, R75, 0x1, PT ;  /* 0x000000014b00780c */ /* 0x001fc40003fa5270 */
[----:B------:R0:W1:Y:S01]  /*acd0*/  MUFU.TANH R74, R24 ;  /* 0x00000018004a7308 */ /* 0x0000620000002400 */
[----:B------:R-:W5:Y:S01]  /*ace0*/  LDL R75, [R1+0xbc] ;  /* 0x0000bc00014b7983 */ /* 0x000f620000100800 */
[----:B------:R-:W-:Y:S01]  /*acf0*/  FMUL.FTZ R40, R40, UR4 ;  /* 0x0000000428287c20 */ /* 0x000fe20008410000 */
[----:B------:R-:W-:Y:S01]  /*ad00*/  FMUL.FTZ R52, R52, UR4 ;  /* 0x0000000434347c20 */ /* 0x000fe20008410000 */
[----:B------:R-:W-:Y:S01]  /*ad10*/  FMUL.FTZ R20, R31, UR4 ;  /* 0x000000041f147c20 */ /* 0x000fe20008410000 */
[----:B------:R-:W-:Y:S01]  /*ad20*/  FMUL.FTZ R41, R41, UR4 ;  /* 0x0000000429297c20 */ /* 0x000fe20008410000 */
[----:B------:R-:W-:Y:S01]  /*ad30*/  FMUL.FTZ R49, R49, UR4 ;  /* 0x0000000431317c20 */ /* 0x000fe20008410000 */
[----:B------:R-:W-:Y:S01]  /*ad40*/  FMUL.FTZ R21, R30, UR4 ;  /* 0x000000041e157c20 */ /* 0x000fe20008410000 */
[----:B------:R-:W-:Y:S01]  /*ad50*/  MUFU.TANH R77, R29 ;  /* 0x0000001d004d7308 */ /* 0x000fe20000002400 */
[----:B0-----:R-:W-:Y:S01]  /*ad60*/  FMUL.FTZ R24, R34, UR4 ;  /* 0x0000000422187c20 */ /* 0x001fe20008410000 */
[----:B------:R-:W-:Y:S01]  /*ad70*/  FMUL.FTZ R48, R48, UR4 ;  /* 0x0000000430307c20 */ /* 0x000fe20008410000 */
[----:B------:R-:W-:Y:S01]  /*ad80*/  FMUL.FTZ R3, R26, UR4 ;  /* 0x000000041a037c20 */ /* 0x000fe20008410000 */
[----:B------:R-:W0:Y:S01]  /*ad90*/  @P5 LDC R32, c[0x0][0x44c] ;  /* 0x00011300ff205b82 */ /* 0x000e220000000800 */
[----:B------:R-:W-:Y:S01]  /*ada0*/  FMUL.FTZ R45, R45, UR4 ;  /* 0x000000042d2d7c20 */ /* 0x000fe20008410000 */
[----:B------:R-:W-:-:S02]  /*adb0*/  FMUL.FTZ R14, R27, UR4 ;  /* 0x000000041b0e7c20 */ /* 0x000fc40008410000 */
[----:B------:R1:W5:Y:S04]  /*adc0*/  MUFU.TANH R73, R25 ;  /* 0x0000001900497308 */ /* 0x0003680000002400 */
[----:B------:R-:W0:Y:S04]  /*add0*/  @P5 LDC R34, c[0x0][0x450] ;  /* 0x00011400ff225b82 */ /* 0x000e280000000800 */
[----:B------:R1:W5:Y:S02]  /*ade0*/  MUFU.TANH R72, R28 ;  /* 0x0000001c00487308 */ /* 0x0003640000002400 */
[----:B-1----:R-:W-:-:S06]  /*adf0*/  FMUL.FTZ R25, R35, UR4 ;  /* 0x0000000423197c20 */ /* 0x002fcc0008410000 */
[----:B------:R-:W1:Y:S01]  /*ae00*/  MUFU.TANH R33, R33 ;  /* 0x0000002100217308 */ /* 0x000e620000002400 */
[----:B------:R-:W-:Y:S01]  /*ae10*/  FMUL.FTZ R28, R44, UR4 ;  /* 0x000000042c1c7c20 */ /* 0x000fe20008410000 */
[----:B------:R-:W-:-:S06]  /*ae20*/  FMUL.FTZ R44, R46, UR4 ;  /* 0x000000042e2c7c20 */ /* 0x000fcc0008410000 */
[----:B------:R-:W1:Y:S01]  /*ae30*/  MUFU.TANH R36, R36 ;  /* 0x0000002400247308 */ /* 0x000e620000002400 */
[----:B------:R-:W-:-:S07]  /*ae40*/  FMUL.FTZ R31, R43, UR4 ;  /* 0x000000042b1f7c20 */ /* 0x000fce0008410000 */
[----:B------:R1:W-:Y:S01]  /*ae50*/  MUFU.TANH R35, R28 ;  /* 0x0000001c00237308 */ /* 0x0003e20000002400 */
[----:B------:R-:W-:-:S07]  /*ae60*/  FMUL.FTZ R30, R42, UR4 ;  /* 0x000000042a1e7c20 */ /* 0x000fce0008410000 */
[----:B------:R-:W5:Y:S01]  /*ae70*/  MUFU.TANH R37, R37 ;  /* 0x0000002500257308 */ /* 0x000f620000002400 */
[----:B-1----:R-:W-:-:S07]  /*ae80*/  FMUL.FTZ R28, R53, UR4 ;  /* 0x00000004351c7c20 */ /* 0x002fce0008410000 */
[----:B------:R-:W1:Y:S01]  /*ae90*/  MUFU.TANH R40, R40 ;  /* 0x0000002800287308 */ /* 0x000e620000002400 */
[----:B------:R-:W-:-:S07]  /*aea0*/  FMUL.FTZ R26, R39, UR4 ;  /* 0x00000004271a7c20 */ /* 0x000fce0008410000 */
[----:B------:R1:W-:Y:S08]  /*aeb0*/  MUFU.TANH R43, R52 ;  /* 0x00000034002b7308 */ /* 0x0003f00000002400 */
[----:B------:R-:W1:Y:S08]  /*aec0*/  MUFU.TANH R41, R41 ;  /* 0x0000002900297308 */ /* 0x000e700000002400 */
[----:B------:R1:W-:Y:S08]  /*aed0*/  MUFU.TANH R42, R49 ;  /* 0x00000031002a7308 */ /* 0x0003f00000002400 */
[----:B------:R1:W-:Y:S01]  /*aee0*/  MUFU.TANH R79, R28 ;  /* 0x0000001c004f7308 */ /* 0x0003e20000002400 */
[----:B------:R-:W-:-:S07]  /*aef0*/  FMUL.FTZ R27, R38, UR4 ;  /* 0x00000004261b7c20 */ /* 0x000fce0008410000 */
[----:B------:R1:W-:Y:S08]  /*af00*/  MUFU.TANH R39, R48 ;  /* 0x0000003000277308 */ /* 0x0003f00000002400 */
[----:B------:R-:W1:Y:S01]  /*af10*/  MUFU.TANH R45, R45 ;  /* 0x0000002d002d7308 */ /* 0x000e620000002400 */
[----:B------:R-:W-:Y:S01]  /*af20*/  FMUL.FTZ R56, R56, UR4 ;  /* 0x0000000438387c20 */ /* 0x000fe20008410000 */
[----:B------:R-:W-:Y:S01]  /*af30*/  FMUL.FTZ R57, R57, UR4 ;  /* 0x0000000439397c20 */ /* 0x000fe20008410000 */
[----:B------:R-:W-:-:S05]  /*af40*/  FMUL.FTZ R60, R60, UR4 ;  /* 0x000000043c3c7c20 */ /* 0x000fca0008410000 */
[----:B------:R-:W1:Y:S01]  /*af50*/  MUFU.TANH R56, R56 ;  /* 0x0000003800387308 */ /* 0x000e620000002400 */
[----:B------:R-:W-:Y:S01]  /*af60*/  FMUL.FTZ R61, R61, UR4 ;  /* 0x000000043d3d7c20 */ /* 0x000fe20008410000 */
[----:B------:R-:W-:-:S06]  /*af70*/  FMUL.FTZ R64, R64, UR4 ;  /* 0x0000000440407c20 */ /* 0x000fcc0008410000 */
[----:B------:R-:W1:Y:S01]  /*af80*/  MUFU.TANH R57, R57 ;  /* 0x0000003900397308 */ /* 0x000e620000002400 */
[----:B------:R-:W-:-:S07]  /*af90*/  FMUL.FTZ R65, R65, UR4 ;  /* 0x0000000441417c20 */ /* 0x000fce0008410000 */
[----:B------:R-:W1:Y:S01]  /*afa0*/  MUFU.TANH R60, R60 ;  /* 0x0000003c003c7308 */ /* 0x000e620000002400 */
[----:B------:R-:W-:-:S07]  /*afb0*/  FMUL.FTZ R68, R68, UR4 ;  /* 0x0000000444447c20 */ /* 0x000fce0008410000 */
[----:B------:R-:W1:Y:S01]  /*afc0*/  MUFU.TANH R61, R61 ;  /* 0x0000003d003d7308 */ /* 0x000e620000002400 */
[----:B------:R-:W-:-:S07]  /*afd0*/  FMUL.FTZ R69, R69, UR4 ;  /* 0x0000000445457c20 */ /* 0x000fce0008410000 */
[----:B------:R-:W1:Y:S08]  /*afe0*/  MUFU.TANH R64, R64 ;  /* 0x0000004000407308 */ /* 0x000e700000002400 */
[----:B------:R-:W1:Y:S08]  /*aff0*/  MUFU.TANH R65, R65 ;  /* 0x0000004100417308 */ /* 0x000e700000002400 */
[----:B------:R-:W1:Y:S01]  /*b000*/  MUFU.TANH R68, R68 ;  /* 0x0000004400447308 */ /* 0x000e620000002400 */
[----:B--2---:R-:W-:Y:S01]  /*b010*/  IMAD.IADD R15, R15, 0x1, R180 ;  /* 0x000000010f0f7824 */ /* 0x004fe200078e02b4 */
[----:B---3--:R-:W-:Y:S01]  /*b020*/  LOP3.LUT R76, R76, 0xfffffffe, RZ, 0xc0, !PT ;  /* 0xfffffffe4c4c7812 */ /* 0x008fe200078ec0ff */
[----:B------:R-:W-:-:S05]  /*b030*/  FMUL.FTZ R50, R50, UR4 ;  /* 0x0000000432327c20 */ /* 0x000fca0008410000 */
[----:B------:R-:W-:Y:S01]  /*b040*/  MUFU.TANH R3, R3 ;  /* 0x0000000300037308 */ /* 0x000fe20000002400 */
[----:B0-----:R-:W-:-:S05]  /*b050*/  @P5 IMAD.HI.U32 R29, R15, R32, RZ ;  /* 0x000000200f1d5227 */ /* 0x001fca00078e00ff */
[----:B------:R-:W-:Y:S02]  /*b060*/  @P5 SHF.R.U32.HI R15, RZ, R34, R29 ;  /* 0x00000022ff0f5219 */ /* 0x000fe4000001161d */
[----:B------:R-:W-:Y:S03]  /*b070*/  MUFU.TANH R14, R14 ;  /* 0x0000000e000e7308 */ /* 0x000fe60000002400 */
[----:B------:R-:W0:Y:S01]  /*b080*/  SHFL.IDX PT, R32, R15, RZ, 0x1c1f ;  /* 0x001c1fff0f207589 */ /* 0x000e2200000e0000 */
[----:B----4-:R-:W-:Y:S01]  /*b090*/  IMAD R29, R177, -0x60, R178 ;  /* 0xffffffa0b11d7824 */ /* 0x010fe200078e02b2 */
[----:B------:R-:W-:-:S03]  /*b0a0*/  @P5 LOP3.LUT R76, R76, 0x1, RZ, 0xfc, !PT ;  /* 0x000000014c4c5812 */ /* 0x000fc600078efcff */
[----:B------:R-:W-:Y:S01]  /*b0b0*/  VIADD R29, R29, 0x60 ;  /* 0x000000601d1d7836 */ /* 0x000fe20000000000 */
[----:B------:R-:W-:Y:S03]  /*b0c0*/  MUFU.TANH R21, R21 ;  /* 0x0000001500157308 */ /* 0x000fe60000002400 */
[----:B-----5:R-:W-:Y:S01]  /*b0d0*/  IMAD R75, R75, -0x2, R29 ;  /* 0xfffffffe4b4b7824 */ /* 0x020fe200078e021d */
[----:B------:R2:W-:Y:S04]  /*b0e0*/  STL [R1], R76 ;  /* 0x0000004c01007387 */ /* 0x0005e80000100800 */
[----:B------:R-:W-:Y:S01]  /*b0f0*/  MUFU.TANH R20, R20 ;  /* 0x0000001400147308 */ /* 0x000fe20000002400 */
[----:B--2---:R-:W-:Y:S01]  /*b100*/  IADD3 R76, -R179, 0x1, R75 ;  /* 0x00000001b34c7810 */ /* 0x004fe20007ffe14b */
[----:B------:R-:W-:-:S06]  /*b110*/  FMUL.FTZ R55, R55, UR4 ;  /* 0x0000000437377c20 */ /* 0x000fcc0008410000 */
[----:B------:R-:W-:Y:S01]  /*b120*/  MUFU.TANH R24, R24 ;  /* 0x0000001800187308 */ /* 0x000fe20000002400 */
[----:B0-----:R-:W-:-:S04]  /*b130*/  VIADDMNMX R46, R32, R76, R75, PT ;  /* 0x0000004c202e7246 */ /* 0x001fc8000380014b */
[C---:B------:R-:W-:Y:S02]  /*b140*/  ISETP.GT.AND P1, PT, R46.reuse, RZ, PT ;  /* 0x000000ff2e00720c */ /* 0x040fe40003f24270 */
[C---:B------:R-:W-:Y:S01]  /*b150*/  ISETP.GT.AND P2, PT, R46.reuse, 0x1, PT ;  /* 0x000000012e00780c */ /* 0x040fe20003f44270 */
[----:B------:R-:W-:Y:S01]  /*b160*/  MUFU.TANH R25, R25 ;  /* 0x0000001900197308 */ /* 0x000fe20000002400 */
[----:B------:R-:W-:Y:S02]  /*b170*/  ISETP.GT.AND P3, PT, R46, 0x8, PT ;  /* 0x000000082e00780c */ /* 0x000fe40003f64270 */
[----:B------:R-:W-:Y:S02]  /*b180*/  FSEL R74, R74, -INF , P1 ;  /* 0xff8000004a4a7808 */ /* 0x000fe40000800000 */
[----:B------:R-:W-:Y:S02]  /*b190*/  FSEL R73, R73, -INF , P2 ;  /* 0xff80000049497808 */ /* 0x000fe40001000000 */
[----:B------:R-:W-:-:S02]  /*b1a0*/  ISETP.GT.AND P1, PT, R46, 0x9, PT ;  /* 0x000000092e00780c */ /* 0x000fc40003f24270 */
[----:B------:R-:W-:Y:S02]  /*b1b0*/  FSEL R72, R72, -INF , P3 ;  /* 0xff80000048487808 */ /* 0x000fe40001800000 */
[----:B------:R-:W-:Y:S02]  /*b1c0*/  FMNMX.FTZ R29, R74, R73, !PT ;  /* 0x000000494a1d7209 */ /* 0x000fe40007810000 */
[----:B------:R-:W-:Y:S02]  /*b1d0*/  ISETP.GT.AND P2, PT, R46, 0x10, PT ;  /* 0x000000102e00780c */ /* 0x000fe40003f44270 */
[----:B------:R-:W-:Y:S02]  /*b1e0*/  FSEL R53, R77, -INF , P1 ;  /* 0xff8000004d357808 */ /* 0x000fe40000800000 */
[----:B------:R-:W-:Y:S02]  /*b1f0*/  FMNMX.FTZ R32, R72, R29, !PT ;  /* 0x0000001d48207209 */ /* 0x000fe40007810000 */
[----:B------:R-:W-:-:S02]  /*b200*/  ISETP.GT.AND P1, PT, R46, 0x11, PT ;  /* 0x000000112e00780c */ /* 0x000fc40003f24270 */
[----:B-1----:R-:W-:Y:S02]  /*b210*/  FSEL R52, R78, -INF , P2 ;  /* 0xff8000004e347808 */ /* 0x002fe40001000000 */
[----:B------:R-:W-:Y:S02]  /*b220*/  FMNMX.FTZ R29, R53, R32, !PT ;  /* 0x00000020351d7209 */ /* 0x000fe40007810000 */
[----:B------:R-:W-:Y:S02]  /*b230*/  ISETP.GT.AND P2, PT, R46, 0x18, PT ;  /* 0x000000182e00780c */ /* 0x000fe40003f44270 */
[----:B------:R-:W-:Y:S02]  /*b240*/  FSEL R49, R33, -INF , P1 ;  /* 0xff80000021317808 */ /* 0x000fe40000800000 */
[----:B------:R-:W-:Y:S02]  /*b250*/  FMNMX.FTZ R28, R52, R29, !PT ;  /* 0x0000001d341c7209 */ /* 0x000fe40007810000 */
[----:B------:R-:W-:-:S02]  /*b260*/  ISETP.GT.AND P1, PT, R46, 0x19, PT ;  /* 0x000000192e00780c */ /* 0x000fc40003f24270 */
[----:B------:R-:W-:Y:S02]  /*b270*/  FSEL R48, R36, -INF , P2 ;  /* 0xff80000024307808 */ /* 0x000fe40001000000 */
        /* <DEDUP_REMOVED lines=10> */
[----:B------:R-:W-:-:S02]  /*b320*/  FSEL R28, R35, -INF , P2 ;  /* 0xff800000231c7808 */ /* 0x000fc40001000000 */
[C---:B------:R-:W-:Y:S02]  /*b330*/  ISETP.GT.AND P1, PT, R46.reuse, 0x29, PT ;  /* 0x000000292e00780c */ /* 0x040fe40003f24270 */
        /* <DEDUP_REMOVED lines=24> */
[----:B------:R-:W-:Y:S01]  /*b4c0*/  FMNMX.FTZ R56, R40, R43, !PT ;  /* 0x0000002b28387209 */ /* 0x000fe20007810000 */
[----:B------:R-:W0:Y:S01]  /*b4d0*/  MUFU.TANH R69, R69 ;  /* 0x0000004500457308 */ /* 0x000e220000002400 */
        /* <DEDUP_REMOVED lines=12> */
[----:B------:R-:W-:Y:S01]  /*b5a0*/  FMUL.FTZ R56, R47, UR4 ;  /* 0x000000042f387c20 */ /* 0x000fe20008410000 */
[----:B0-----:R-:W-:Y:S02]  /*b5b0*/  FSEL R47, R69, -INF , P1 ;  /* 0xff800000452f7808 */ /* 0x001fe40000800000 */
[----:B------:R-:W-:-:S04]  /*b5c0*/  FMNMX.FTZ R60, R46, R57, !PT ;  /* 0x000000392e3c7209 */ /* 0x000fc80007810000 */
[----:B------:R-:W-:-:S05]  /*b5d0*/  FMNMX.FTZ R60, R47, R60, !PT ;  /* 0x0000003c2f3c7209 */ /* 0x000fca0007810000 */
[----:B------:R-:W0:Y:S04]  /*b5e0*/  SHFL.BFLY PT, R57, R60, 0x2, 0x1f ;  /* 0x0c401f003c397f89 */ /* 0x000e2800000e0000 */
[----:B------:R-:W1:Y:S01]  /*b5f0*/  SHFL.IDX PT, R15, R15, 0x1, 0x1c1f ;  /* 0x003c1f000f0f7f89 */ /* 0x000e6200000e0000 */
[----:B------:R2:W-:Y:S01]  /*b600*/  MUFU.TANH R64, R50 ;  /* 0x0000003200407308 */ /* 0x0005e20000002400 */
[----:B0-----:R-:W-:-:S05]  /*b610*/  FMNMX.FTZ R57, R60, R57, !PT ;  /* 0x000000393c397209 */ /* 0x001fca0007810000 */
[----:B--2---:R-:W0:Y:S01]  /*b620*/  SHFL.BFLY PT, R50, R57, 0x1, 0x1f ;  /* 0x0c201f0039327f89 */ /* 0x004e2200000e0000 */
[----:B-1----:R-:W-:Y:S01]  /*b630*/  VIADDMNMX R75, R15, R76, R75, PT ;  /* 0x0000004c0f4b7246 */ /* 0x002fe2000380014b */
[----:B------:R1:W-:Y:S03]  /*b640*/  MUFU.TANH R69, R55 ;  /* 0x0000003700457308 */ /* 0x0003e60000002400 */
[C---:B------:R-:W-:Y:S02]  /*b650*/  ISETP.GT.AND P3, PT, R75.reuse, RZ, PT ;  /* 0x000000ff4b00720c */ /* 0x040fe40003f64270 */
[C---:B------:R-:W-:Y:S02]  /*b660*/  ISETP.GT.AND P4, PT, R75.reuse, 0x1, PT ;  /* 0x000000014b00780c */ /* 0x040fe40003f84270 */
[----:B------:R-:W-:Y:S02]  /*b670*/  ISETP.GT.AND P2, PT, R75, 0x8, PT ;  /* 0x000000084b00780c */ /* 0x000fe40003f44270 */
[----:B-1----:R-:W-:-:S02]  /*b680*/  FSEL R55, R3, -INF , P3 ;  /* 0xff80000003377808 */ /* 0x002fc40001800000 */
[----:B------:R-:W-:Y:S01]  /*b690*/  FSEL R14, R14, -INF , P4 ;  /* 0xff8000000e0e7808 */ /* 0x000fe20002000000 */
[----:B------:R-:W1:Y:S01]  /*b6a0*/  MUFU.TANH R27, R27 ;  /* 0x0000001b001b7308 */ /* 0x000e620000002400 */
[----:B------:R-:W-:Y:S02]  /*b6b0*/  ISETP.GT.AND P1, PT, R75, 0x9, PT ;  /* 0x000000094b00780c */ /* 0x000fe40003f24270 */
[----:B------:R-:W-:Y:S02]  /*b6c0*/  FSEL R21, R21, -INF , P2 ;  /* 0xff80000015157808 */ /* 0x000fe40001000000 */
[----:B------:R-:W-:Y:S02]  /*b6d0*/  ISETP.GT.AND P2, PT, R75, 0x10, PT ;  /* 0x000000104b00780c */ /* 0x000fe40003f44270 */
[----:B0-----:R-:W-:Y:S02]  /*b6e0*/  FMNMX.FTZ R15, R57, R50, !PT ;  /* 0x00000032390f7209 */ /* 0x001fe40007810000 */
[----:B------:R-:W-:Y:S01]  /*b6f0*/  FMNMX.FTZ R50, R55, R14, !PT ;  /* 0x0000000e37327209 */ /* 0x000fe20007810000 */
[----:B------:R-:W0:Y:S01]  /*b700*/  MUFU.TANH R26, R26 ;  /* 0x0000001a001a7308 */ /* 0x000e220000002400 */
[----:B------:R-:W-:-:S02]  /*b710*/  FSEL R20, R20, -INF , P1 ;  /* 0xff80000014147808 */ /* 0x000fc40000800000 */
[----:B------:R-:W-:Y:S01]  /*b720*/  FMNMX.FTZ R3, R21, R50, !PT ;  /* 0x0000003215037209 */ /* 0x000fe20007810000 */
[----:B------:R-:W-:Y:S01]  /*b730*/  FMUL.FTZ R54, R54, UR4 ;  /* 0x0000000436367c20 */ /* 0x000fe20008410000 */
[C---:B------:R-:W-:Y:S02]  /*b740*/  ISETP.GT.AND P1, PT, R75.reuse, 0x11, PT ;  /* 0x000000114b00780c */ /* 0x040fe40003f24270 */
[----:B------:R-:W-:Y:S01]  /*b750*/  FSEL R24, R24, -INF , P2 ;  /* 0xff80000018187808 */ /* 0x000fe20001000000 */
[----:B------:R-:W2:Y:S01]  /*b760*/  MUFU.TANH R30, R30 ;  /* 0x0000001e001e7308 */ /* 0x000ea20000002400 */
[----:B------:R-:W-:Y:S02]  /*b770*/  FMNMX.FTZ R3, R20, R3, !PT ;  /* 0x0000000314037209 */ /* 0x000fe40007810000 */
[----:B------:R-:W-:Y:S02]  /*b780*/  ISETP.GT.AND P2, PT, R75, 0x18, PT ;  /* 0x000000184b00780c */ /* 0x000fe40003f44270 */
[----:B------:R-:W-:-:S03]  /*b790*/  FSEL R25, R25, -INF , P1 ;  /* 0xff80000019197808 */ /* 0x000fc60000800000 */
[----:B------:R-:W3:Y:S01]  /*b7a0*/  MUFU.TANH R31, R31 ;  /* 0x0000001f001f7308 */ /* 0x000ee20000002400 */
[----:B-1----:R-:W-:Y:S02]  /*b7b0*/  FSEL R50, R27, -INF , P2 ;  /* 0xff8000001b327808 */ /* 0x002fe40001000000 */
[----:B------:R-:W-:-:S05]  /*b7c0*/  ISETP.GT.AND P1, PT, R75, 0x19, PT ;  /* 0x000000194b00780c */ /* 0x000fca0003f24270 */
[----:B------:R1:W-:Y:S01]  /*b7d0*/  MUFU.TANH R68, R54 ;  /* 0x0000003600447308 */ /* 0x0003e20000002400 */
[----:B------:R-:W-:Y:S01]  /*b7e0*/  FMUL.FTZ R59, R59, UR4 ;  /* 0x000000043b3b7c20 */ /* 0x000fe20008410000 */
[----:B-1----:R-:W-:-:S06]  /*b7f0*/  FMNMX.FTZ R54, R24, R3, !PT ;  /* 0x0000000318367209 */ /* 0x002fcc0007810000 */
[----:B------:R-:W1:Y:S01]  /*b800*/  MUFU.TANH R44, R44 ;  /* 0x0000002c002c7308 */ /* 0x000e620000002400 */
[----:B------:R-:W-:Y:S02]  /*b810*/  FMNMX.FTZ R27, R25, R54, !PT ;  /* 0x00000036191b7209 */ /* 0x000fe40007810000 */
[----:B------:R-:W-:Y:S02]  /*b820*/  ISETP.GT.AND P2, PT, R75, 0x20, PT ;  /* 0x000000204b00780c */ /* 0x000fe40003f44270 */
[----:B0-----:R-:W-:-:S03]  /*b830*/  FSEL R54, R26, -INF , P1 ;  /* 0xff8000001a367808 */ /* 0x001fc60000800000 */
[----:B------:R3:W0:Y:S01]  /*b840*/  MUFU.TANH R61, R56 ;  /* 0x00000038003d7308 */ /* 0x0006220000002400 */
[----:B------:R-:W-:Y:S01]  /*b850*/  FMNMX.FTZ R27, R50, R27, !PT ;  /* 0x0000001b321b7209 */ /* 0x000fe20007810000 */
[----:B------:R-:W-:Y:S01]  /*b860*/  FMUL.FTZ R51, R51, UR4 ;  /* 0x0000000433337c20 */ /* 0x000fe20008410000 */
[----:B------:R-:W-:Y:S02]  /*b870*/  ISETP.GT.AND P1, PT, R75, 0x21, PT ;  /* 0x000000214b00780c */ /* 0x000fe40003f24270 */
[----:B--2---:R-:W-:Y:S02]  /*b880*/  FSEL R30, R30, -INF , P2 ;  /* 0xff8000001e1e7808 */ /* 0x004fe40001000000 */
[----:B------:R-:W-:Y:S01]  /*b890*/  FMNMX.FTZ R27, R54, R27, !PT ;  /* 0x0000001b361b7209 */ /* 0x000fe20007810000 */
[----:B------:R2:W-:Y:S01]  /*b8a0*/  MUFU.TANH R78, R59 ;  /* 0x0000003b004e7308 */ /* 0x0005e20000002400 */
[----:B------:R-:W-:Y:S02]  /*b8b0*/  FSETP.NEU.FTZ.AND P3, PT, R15, -INF , PT ;  /* 0xff8000000f00780b */ /* 0x000fe40003f7d000 */
[----:B------:R-:W-:-:S02]  /*b8c0*/  ISETP.GT.AND P2, PT, R75, 0x28, PT ;  /* 0x000000284b00780c */ /* 0x000fc40003f44270 */
[----:B---3--:R-:W-:Y:S01]  /*b8d0*/  FSEL R56, R31, -INF , P1 ;  /* 0xff8000001f387808 */ /* 0x008fe20000800000 */
[----:B--2---:R-:W-:Y:S02]  /*b8e0*/  FMUL.FTZ R59, R15, UR46 ;  /* 0x0000002e0f3b7c20 */ /* 0x004fe40008410000 */
[----:B------:R2:W3:Y:S01]  /*b8f0*/  MUFU.TANH R65, R51 ;  /* 0x0000003300417308 */ /* 0x0004e20000002400 */
[----:B------:R-:W-:Y:S02]  /*b900*/  FMNMX.FTZ R27, R30, R27, !PT ;  /* 0x0000001b1e1b7209 */ /* 0x000fe40007810000 */
[----:B------:R-:W-:Y:S02]  /*b910*/  FSEL R59, R59, RZ, P3 ;  /* 0x000000ff3b3b7208 */ /* 0x000fe40001800000 */
[----:B------:R-:W-:Y:S02]  /*b920*/  ISETP.GT.AND P1, PT, R75, 0x29, PT ;  /* 0x000000294b00780c */ /* 0x000fe40003f24270 */
[----:B-1----:R-:W-:-:S02]  /*b930*/  FSEL R57, R44, -INF , P2 ;  /* 0xff8000002c397808 */ /* 0x002fc40001000000 */
[----:B------:R-:W-:Y:S01]  /*b940*/  FMNMX.FTZ R26, R56, R27, !PT ;  /* 0x0000001b381a7209 */ /* 0x000fe20007810000 */
[----:B------:R-:W-:Y:S01]  /*b950*/  FMUL.FTZ R58, R58, UR4 ;  /* 0x000000043a3a7c20 */ /* 0x000fe20008410000 */
[----:B--2---:R-:W-:Y:S01]  /*b960*/  FFMA.FTZ R51, R53, UR46, -R59 ;  /* 0x0000002e35337c23 */ /* 0x004fe2000801083b */
[----:B------:R-:W-:Y:S02]  /*b970*/  ISETP.GT.AND P2, PT, R75, 0x30, PT ;  /* 0x000000304b00780c */ /* 0x000fe40003f44270 */
[----:B0-----:R-:W-:Y:S02]  /*b980*/  FSEL R53, R61, -INF , P1 ;  /* 0xff8000003d357808 */ /* 0x001fe40000800000 */
[----:B------:R-:W-:Y:S01]  /*b990*/  FMNMX.FTZ R26, R57, R26, !PT ;  /* 0x0000001a391a7209 */ /* 0x000fe20007810000 */
[----:B------:R0:W1:Y:S01]  /*b9a0*/  MUFU.TANH R77, R58 ;  /* 0x0000003a004d7308 */ /* 0x0000620000002400 */
[----:B------:R-:W-:Y:S01]  /*b9b0*/  FMUL.FTZ R62, R62, UR4 ;  /* 0x000000043e3e7c20 */ /* 0x000fe20008410000 */
[----:B------:R-:W-:-:S02]  /*b9c0*/  ISETP.GT.AND P1, PT, R75, 0x31, PT ;  /* 0x000000314b00780c */ /* 0x000fc40003f24270 */
[----:B------:R-:W-:Y:S02]  /*b9d0*/  FSEL R44, R64, -INF , P2 ;  /* 0xff800000402c7808 */ /* 0x000fe40001000000 */
[----:B------:R-:W-:Y:S02]  /*b9e0*/  FMNMX.FTZ R31, R53, R26, !PT ;  /* 0x0000001a351f7209 */ /* 0x000fe40007810000 */
[----:B------:R-:W-:Y:S02]  /*b9f0*/  ISETP.GT.AND P2, PT, R75, 0x38, PT ;  /* 0x000000384b00780c */ /* 0x000fe40003f44270 */
[----:B---3--:R-:W-:Y:S02]  /*ba00*/  FSEL R26, R65, -INF , P1 ;  /* 0xff800000411a7808 */ /* 0x008fe40000800000 */
[----:B------:R-:W-:Y:S01]  /*ba10*/  FMNMX.FTZ R31, R44, R31, !PT ;  /* 0x0000001f2c1f7209 */ /* 0x000fe20007810000 */
[----:B------:R-:W2:Y:S01]  /*ba20*/  MUFU.TANH R62, R62 ;  /* 0x0000003e003e7308 */ /* 0x000ea20000002400 */
[----:B------:R-:W-:Y:S01]  /*ba30*/  FMUL.FTZ R63, R63, UR4 ;  /* 0x000000043f3f7c20 */ /* 0x000fe20008410000 */
[----:B------:R-:W-:Y:S01]  /*ba40*/  FFMA.FTZ R156, R52, UR46, -R59 ;  /* 0x0000002e349c7c23 */ /* 0x000fe2000801083b */
[----:B------:R-:W-:Y:S01]  /*ba50*/  ISETP.GT.AND P1, PT, R75, 0x39, PT ;  /* 0x000000394b00780c */ /* 0x000fe20003f24270 */
[----:B------:R-:W-:Y:S01]  /*ba60*/  FMUL.FTZ R66, R66, UR4 ;  /* 0x0000000442427c20 */ /* 0x000fe20008410000 */
[----:B------:R-:W-:-:S03]  /*ba70*/  FSEL R52, R68, -INF , P2 ;  /* 0xff80000044347808 */ /* 0x000fc60001000000 */
[----:B------:R3:W-:Y:S01]  /*ba80*/  MUFU.EX2 R27, R51 ;  /* 0x00000033001b7308 */ /* 0x0007e20000000800 */
[----:B------:R-:W-:Y:S01]  /*ba90*/  ISETP.GT.AND P2, PT, R75, 0x40, PT ;  /* 0x000000404b00780c */ /* 0x000fe20003f44270 */
[----:B------:R-:W-:Y:S01]  /*baa0*/  FMUL.FTZ R67, R67, UR4 ;  /* 0x0000000443437c20 */ /* 0x000fe20008410000 */
[----:B0-----:R-:W-:Y:S01]  /*bab0*/  FSEL R58, R69, -INF , P1 ;  /* 0xff800000453a7808 */ /* 0x001fe20000800000 */
[----:B---3--:R-:W-:Y:S01]  /*bac0*/  FFMA.FTZ R51, R49, UR46, -R59 ;  /* 0x0000002e31337c23 */ /* 0x008fe2000801083b */
[----:B------:R-:W-:-:S03]  /*bad0*/  FMNMX.FTZ R49, R26, R31, !PT ;  /* 0x0000001f1a317209 */ /* 0x000fc60007810000 */
[----:B------:R0:W3:Y:S01]  /*bae0*/  MUFU.TANH R79, R63 ;  /* 0x0000003f004f7308 */ /* 0x0000e20000002400 */
[----:B------:R-:W-:Y:S01]  /*baf0*/  FMNMX.FTZ R49, R52, R49, !PT ;  /* 0x0000003134317209 */ /* 0x000fe20007810000 */
[----:B------:R-:W-:Y:S01]  /*bb00*/  FMUL.FTZ R70, R70, UR4 ;  /* 0x0000000446467c20 */ /* 0x000fe20008410000 */
[----:B------:R-:W-:Y:S02]  /*bb10*/  ISETP.GT.AND P1, PT, R75, 0x41, PT ;  /* 0x000000414b00780c */ /* 0x000fe40003f24270 */
[----:B-1----:R-:W-:-:S03]  /*bb20*/  FSEL R60, R77, -INF , P2 ;  /* 0xff8000004d3c7808 */ /* 0x002fc60001000000 */
[----:B------:R-:W1:Y:S01]  /*bb30*/  MUFU.TANH R66, R66 ;  /* 0x0000004200427308 */ /* 0x000e620000002400 */
[----:B------:R-:W-:Y:S01]  /*bb40*/  FMNMX.FTZ R49, R58, R49, !PT ;  /* 0x000000313a317209 */ /* 0x000fe20007810000 */
[----:B------:R-:W-:Y:S01]  /*bb50*/  FFMA.FTZ R158, R48, UR46, -R59 ;  /* 0x0000002e309e7c23 */ /* 0x000fe2000801083b */
[----:B------:R-:W-:Y:S01]  /*bb60*/  ISETP.GT.AND P2, PT, R75, 0x48, PT ;  /* 0x000000484b00780c */ /* 0x000fe20003f44270 */
[----:B------:R-:W-:Y:S01]  /*bb70*/  FMUL.FTZ R71, R71, UR4 ;  /* 0x0000000447477c20 */ /* 0x000fe20008410000 */
[----:B------:R-:W-:Y:S02]  /*bb80*/  FSEL R48, R78, -INF , P1 ;  /* 0xff8000004e307808 */ /* 0x000fe40000800000 */
[----:B------:R-:W-:Y:S01]  /*bb90*/  FMNMX.FTZ R49, R60, R49, !PT ;  /* 0x000000313c317209 */ /* 0x000fe20007810000 */
[----:B------:R-:W4:Y:S01]  /*bba0*/  MUFU.TANH R67, R67 ;  /* 0x0000004300437308 */ /* 0x000f220000002400 */
[----:B--2---:R-:W-:Y:S02]  /*bbb0*/  FSEL R61, R62, -INF , P2 ;  /* 0xff8000003e3d7808 */ /* 0x004fe40001000000 */
[----:B------:R-:W-:-:S02]  /*bbc0*/  ISETP.GT.AND P1, PT, R75, 0x49, PT ;  /* 0x000000494b00780c */ /* 0x000fc40003f24270 */
[----:B------:R-:W-:-:S03]  /*bbd0*/  FMNMX.FTZ R62, R48, R49, !PT ;  /* 0x00000031303e7209 */ /* 0x000fc60007810000 */
[----:B------:R-:W-:Y:S01]  /*bbe0*/  MUFU.TANH R70, R70 ;  /* 0x0000004600467308 */ /* 0x000fe20000002400 */
[----:B0-----:R-:W-:Y:S01]  /*bbf0*/  FFMA.FTZ R63, R38, UR46, -R59 ;  /* 0x0000002e263f7c23 */ /* 0x001fe2000801083b */
[----:B------:R-:W-:Y:S02]  /*bc00*/  ISETP.GT.AND P2, PT, R75, 0x50, PT ;  /* 0x000000504b00780c */ /* 0x000fe40003f44270 */
[----:B---3--:R-:W-:-:S04]  /*bc10*/  FSEL R38, R79, -INF , P1 ;  /* 0xff8000004f267808 */ /* 0x008fc80000800000 */
[----:B------:R-:W0:Y:S01]  /*bc20*/  MUFU.TANH R71, R71 ;  /* 0x0000004700477308 */ /* 0x000e220000002400 */
[----:B------:R-:W-:-:S07]  /*bc30*/  ISETP.GT.AND P1, PT, R75, 0x51, PT ;  /* 0x000000514b00780c */ /* 0x000fce0003f24270 */
[----:B------:R2:W-:Y:S01]  /*bc40*/  MUFU.EX2 R31, R51 ;  /* 0x00000033001f7308 */ /* 0x0005e20000000800 */
[----:B------:R-:W-:Y:S01]  /*bc50*/  FFMA.FTZ R160, R32, UR46, -R59 ;  /* 0x0000002e20a07c23 */ /* 0x000fe2000801083b */
[----:B--2---:R-:W-:Y:S02]  /*bc60*/  FMNMX.FTZ R51, R61, R62, !PT ;  /* 0x0000003e3d337209 */ /* 0x004fe40007810000 */
[----:B-1----:R-:W-:Y:S02]  /*bc70*/  FSEL R62, R66, -INF , P2 ;  /* 0xff800000423e7808 */ /* 0x002fe40001000000 */
[----:B------:R-:W-:Y:S02]  /*bc80*/  FMNMX.FTZ R51, R38, R51, !PT ;  /* 0x0000003326337209 */ /* 0x000fe40007810000 */
[----:B------:R-:W-:Y:S02]  /*bc90*/  ISETP.GT.AND P2, PT, R75, 0x58, PT ;  /* 0x000000584b00780c */ /* 0x000fe40003f44270 */
[----:B----4-:R-:W-:-:S02]  /*bca0*/  FSEL R32, R67, -INF , P1 ;  /* 0xff80000043207808 */ /* 0x010fc40000800000 */
[----:B------:R-:W-:Y:S01]  /*bcb0*/  FMNMX.FTZ R51, R62, R51, !PT ;  /* 0x000000333e337209 */ /* 0x000fe20007810000 */
[----:B------:R1:W-:Y:S01]  /*bcc0*/  MUFU.EX2 R49, R63 ;  /* 0x0000003f00317308 */ /* 0x0003e20000000800 */
[----:B------:R-:W-:Y:S02]  /*bcd0*/  ISETP.GT.AND P1, PT, R75, 0x59, PT ;  /* 0x000000594b00780c */ /* 0x000fe40003f24270 */
[----:B------:R-:W-:Y:S02]  /*bce0*/  FMNMX.FTZ R66, R32, R51, !PT ;  /* 0x0000003320427209 */ /* 0x000fe40007810000 */
[----:B0-----:R-:W-:Y:S02]  /*bcf0*/  FSEL R64, R71, -INF , P1 ;  /* 0xff80000047407808 */ /* 0x001fe40000800000 */
[----:B-1----:R-:W-:Y:S01]  /*bd00*/  FSEL R63, R70, -INF , P2 ;  /* 0xff800000463f7808 */ /* 0x002fe20001000000 */
[----:B------:R-:W-:-:S03]  /*bd10*/  FFMA.FTZ R162, R28, UR46, -R59 ;  /* 0x0000002e1ca27c23 */ /* 0x000fc6000801083b */
[----:B------:R-:W-:-:S04]  /*bd20*/  FMNMX.FTZ R51, R63, R66, !PT ;  /* 0x000000423f337209 */ /* 0x000fc80007810000 */
[----:B------:R-:W-:Y:S01]  /*bd30*/  FMNMX.FTZ R28, R64, R51, !PT ;  /* 0x00000033401c7209 */ /* 0x000fe20007810000 */
[----:B------:R-:W-:-:S04]  /*bd40*/  FFMA.FTZ R51, R33, UR46, -R59 ;  /* 0x0000002e21337c23 */ /* 0x000fc8000801083b */
[----:B------:R-:W0:Y:S02]  /*bd50*/  SHFL.BFLY PT, R33, R28, 0x2, 0x1f ;  /* 0x0c401f001c217f89 */ /* 0x000e2400000e0000 */
[----:B0-----:R-:W-:-:S05]  /*bd60*/  FMNMX.FTZ R33, R28, R33, !PT ;  /* 0x000000211c217209 */ /* 0x001fca0007810000 */
[----:B------:R-:W0:Y:S01]  /*bd70*/  SHFL.BFLY PT, R176, R33, 0x1, 0x1f ;  /* 0x0c201f0021b07f89 */ /* 0x000e2200000e0000 */
[--C-:B------:R-:W-:Y:S01]  /*bd80*/  FFMA.FTZ R152, R74, UR46, -R59.reuse ;  /* 0x0000002e4a987c23 */ /* 0x100fe2000801083b */
[--C-:B------:R-:W-:Y:S01]  /*bd90*/  FFMA.FTZ R3, R73, UR46, -R59.reuse ;  /* 0x0000002e49037c23 */ /* 0x100fe2000801083b */
[----:B------:R-:W-:Y:S01]  /*bda0*/  FFMA.FTZ R154, R72, UR46, -R59 ;  /* 0x0000002e489a7c23 */ /* 0x000fe2000801083b */
[----:B0-----:R-:W-:-:S04]  /*bdb0*/  FMNMX.FTZ R176, R33, R176, !PT ;  /* 0x000000b021b07209 */ /* 0x001fc80007810000 */
[C---:B------:R-:W-:Y:S01]  /*bdc0*/  FSETP.NEU.FTZ.AND P1, PT, R176.reuse, -INF , PT ;  /* 0xff800000b000780b */ /* 0x040fe20003f3d000 */
[----:B------:R-:W-:-:S05]  /*bdd0*/  FMUL.FTZ R28, R176, UR46 ;  /* 0x0000002eb01c7c20 */ /* 0x000fca0008410000 */
[----:B------:R-:W-:Y:S01]  /*bde0*/  FSEL R33, R28, RZ, P1 ;  /* 0x000000ff1c217208 */ /* 0x000fe20000800000 */
[----:B------:R-:W-:Y:S04]  /*bdf0*/  MUFU.EX2 R152, R152 ;  /* 0x0000009800987308 */ /* 0x000fe80000000800 */
[--C-:B------:R-:W-:Y:S01]  /*be00*/  FFMA.FTZ R55, R55, UR46, -R33.reuse ;  /* 0x0000002e37377c23 */ /* 0x100fe20008010821 */
[--C-:B------:R-:W-:Y:S01]  /*be10*/  FFMA.FTZ R14, R14, UR46, -R33.reuse ;  /* 0x0000002e0e0e7c23 */ /* 0x100fe20008010821 */
[--C-:B------:R-:W-:Y:S02]  /*be20*/  FFMA.FTZ R21, R21, UR46, -R33.reuse ;  /* 0x0000002e15157c23 */ /* 0x100fe40008010821 */
[----:B------:R-:W0:Y:S01]  /*be30*/  MUFU.EX2 R3, R3 ;  /* 0x0000000300037308 */ /* 0x000e220000000800 */
[--C-:B------:R-:W-:Y:S01]  /*be40*/  FFMA.FTZ R20, R20, UR46, -R33.reuse ;  /* 0x0000002e14147c23 */ /* 0x100fe20008010821 */
[----:B------:R-:W-:-:S06]  /*be50*/  FFMA.FTZ R25, R25, UR46, -R33 ;  /* 0x0000002e19197c23 */ /* 0x000fcc0008010821 */
[----:B------:R-:W-:Y:S01]  /*be60*/  MUFU.EX2 R55, R55 ;  /* 0x0000003700377308 */ /* 0x000fe20000000800 */
[----:B------:R-:W-:-:S07]  /*be70*/  FFMA.FTZ R164, R34, UR46, -R59 ;  /* 0x0000002e22a47c23 */ /* 0x000fce000801083b */
[----:B------:R1:W2:Y:S01]  /*be80*/  MUFU.EX2 R28, R14 ;  /* 0x0000000e001c7308 */ /* 0x0002a20000000800 */
[----:B------:R-:W-:-:S07]  /*be90*/  FFMA.FTZ R24, R24, UR46, -R33 ;  /* 0x0000002e18187c23 */ /* 0x000fce0008010821 */
[----:B------:R-:W3:Y:S01]  /*bea0*/  MUFU.EX2 R154, R154 ;  /* 0x0000009a009a7308 */ /* 0x000ee20000000800 */
[----:B-1----:R-:W-:-:S07]  /*beb0*/  VIADD R14, R13, 0x32440 ;  /* 0x000324400d0e7836 */ /* 0x002fce0000000000 */
[----:B------:R1:W4:Y:S01]  /*bec0*/  MUFU.EX2 R155, R21 ;  /* 0x00000015009b7308 */ /* 0x0003220000000800 */
[----:B------:R-:W-:Y:S01]  /*bed0*/  FFMA.FTZ R166, R36, UR46, -R59 ;  /* 0x0000002e24a67c23 */ /* 0x000fe2000801083b */
[----:B------:R-:W-:Y:S01]  /*bee0*/  ULOP3.LUT UR39, UR39, 0x3000000, URZ, 0xfc, !UPT ;  /* 0x0300000027277892 */ /* 0x000fe2000f8efc3f */
[----:B-1----:R-:W-:-:S05]  /*bef0*/  IMAD.U32 R21, RZ, RZ, UR37 ;  /* 0x00000025ff157e24 */ /* 0x002fca000f8e00ff */
[----:B------:R-:W1:Y:S01]  /*bf00*/  MUFU.EX2 R34, R20 ;  /* 0x0000001400227308 */ /* 0x000e620000000800 */
[----:B------:R-:W-:Y:S01]  /*bf10*/  PRMT R14, R21, 0x654, R14 ;  /* 0x00000654150e7816 */ /* 0x000fe2000000000e */
[----:B------:R-:W-:-:S06]  /*bf20*/  IMAD.MOV.U32 R21, RZ, RZ, 0x40000040 ;  /* 0x40000040ff157424 */ /* 0x000fcc00078e00ff */
[----:B------:R-:W5:Y:S01]  /*bf30*/  MUFU.EX2 R156, R156 ;  /* 0x0000009c009c7308 */ /* 0x000f620000000800 */
[--C-:B------:R-:W-:Y:S01]  /*bf40*/  FFMA.FTZ R26, R26, UR46, -R33.reuse ;  /* 0x0000002e1a1a7c23 */ /* 0x100fe20008010821 */
[----:B------:R-:W-:Y:S01]  /*bf50*/  R2UR UR7, R21 ;  /* 0x00000000150772ca */ /* 0x000fe200000e0000 */
[----:B------:R-:W-:Y:S01]  /*bf60*/  FFMA.FTZ R50, R50, UR46, -R33 ;  /* 0x0000002e32327c23 */ /* 0x000fe20008010821 */
[----:B0-----:R-:W-:Y:S01]  /*bf70*/  FADD.FTZ R21, R152, R3 ;  /* 0x0000000398157221 */ /* 0x001fe20000010000 */
[----:B------:R2:W-:Y:S03]  /*bf80*/  SYNCS.ARRIVE.TRANS64.RED.A1T0 RZ, [R14+URZ], RZ ;  /* 0x000000ff0eff79a7 */ /* 0x0005e6000810043f */
[----:B------:R-:W-:Y:S01]  /*bf90*/  MUFU.EX2 R158, R158 ;  /* 0x0000009e009e7308 */ /* 0x000fe20000000800 */
[----:B------:R-:W-:Y:S01]  /*bfa0*/  FFMA.FTZ R54, R54, UR46, -R33 ;  /* 0x0000002e36367c23 */ /* 0x000fe20008010821 */
[----:B------:R0:W-:Y:S06]  /*bfb0*/  BAR.SYNC.DEFER_BLOCKING R0, 0x100 ;  /* 0x000400000000751d */ /* 0x0001ec0000010000 */
[----:B------:R3:W-:Y:S01]  /*bfc0*/  MUFU.EX2 R36, R25 ;  /* 0x0000001900247308 */ /* 0x0007e20000000800 */
[----:B--2---:R-:W-:-:S07]  /*bfd0*/  FADD.FTZ R14, R55, R28 ;  /* 0x0000001c370e7221 */ /* 0x004fce0000010000 */
[----:B------:R-:W2:Y:S01]  /*bfe0*/  MUFU.EX2 R157, R24 ;  /* 0x00000018009d7308 */ /* 0x000ea20000000800 */
[----:B---3--:R-:W-:-:S04]  /*bff0*/  IMAD.MOV.U32 R25, RZ, RZ, 0xc00 ;  /* 0x00000c00ff197424 */ /* 0x008fc800078e00ff */
[----:B------:R-:W-:Y:S02]  /*c000*/  IMAD R20, R18, R25, UR39 ;  /* 0x0000002712147e24 */ /* 0x000fe4000f8e0219 */
[----:B------:R-:W-:Y:S01]  /*c010*/  IMAD.MOV.U32 R25, RZ, RZ, 0x40000040 ;  /* 0x40000040ff197424 */ /* 0x000fe200078e00ff */
[----:B------:R3:W-:Y:S01]  /*c020*/  MUFU.EX2 R165, R26 ;  /* 0x0000001a00a57308 */ /* 0x0007e20000000800 */
[--C-:B------:R-:W-:Y:S01]  /*c030*/  FFMA.FTZ R30, R30, UR46, -R33.reuse ;  /* 0x0000002e1e1e7c23 */ /* 0x100fe20008010821 */
[----:B------:R-:W-:Y:S02]  /*c040*/  FFMA.FTZ R56, R56, UR46, -R33 ;  /* 0x0000002e38387c23 */ /* 0x000fe40008010821 */
[----:B------:R-:W-:Y:S01]  /*c050*/  R2UR UR11, R25 ;  /* 0x00000000190b72ca */ /* 0x000fe200000e0000 */
[----:B---3--:R-:W-:-:S03]  /*c060*/  FADD.FTZ R26, R154, R21 ;  /* 0x000000159a1a7221 */ /* 0x008fc60000010000 */
[----:B------:R-:W3:Y:S01]  /*c070*/  MUFU.EX2 R50, R50 ;  /* 0x0000003200327308 */ /* 0x000ee20000000800 */
[----:B----4-:R-:W-:Y:S01]  /*c080*/  FADD.FTZ R21, R155, R14 ;  /* 0x0000000e9b157221 */ /* 0x010fe20000010000 */
[--C-:B------:R-:W-:Y:S01]  /*c090*/  FFMA.FTZ R57, R57, UR46, -R33.reuse ;  /* 0x0000002e39397c23 */ /* 0x100fe20008010821 */
[----:B------:R-:W-:Y:S01]  /*c0a0*/  FADD.FTZ R25, R27, R26 ;  /* 0x0000001a1b197221 */ /* 0x000fe20000010000 */
        /* <DEDUP_REMOVED lines=9> */
[--C-:B0-----:R-:W-:Y:S01]  /*c140*/  FFMA.FTZ R0, R32, UR46, -R33.reuse ;  /* 0x0000002e20007c23 */ /* 0x101fe20008010821 */
[--C-:B------:R-:W-:Y:S01]  /*c150*/  FFMA.FTZ R63, R63, UR46, -R33.reuse ;  /* 0x0000002e3f3f7c23 */ /* 0x100fe20008010821 */
[----:B------:R-:W-:Y:S01]  /*c160*/  FFMA.FTZ R64, R64, UR46, -R33 ;  /* 0x0000002e40407c23 */ /* 0x000fe20008010821 */
[----:B------:R-:W-:Y:S01]  /*c170*/  IMAD.MOV.U32 R33, RZ, RZ, 0x40000040 ;  /* 0x40000040ff217424 */ /* 0x000fe200078e00ff */
[----:B------:R-:W-:Y:S01]  /*c180*/  MUFU.EX2 R160, R160 ;  /* 0x000000a000a07308 */ /* 0x000fe20000000800 */
[----:B------:R-:W-:-:S02]  /*c190*/  VIADD R24, R20, 0x80 ;  /* 0x0000008014187836 */ /* 0x000fc40000000000 */
[----:B-1----:R-:W-:Y:S01]  /*c1a0*/  FADD.FTZ R14, R34, R21 ;  /* 0x00000015220e7221 */ /* 0x002fe20000010000 */
[----:B------:R-:W-:Y:S01]  /*c1b0*/  FFMA.FTZ R29, R29, UR46, -R59 ;  /* 0x0000002e1d1d7c23 */ /* 0x000fe2000801083b */
[----:B-----5:R-:W-:-:S03]  /*c1c0*/  FADD.FTZ R26, R156, R25 ;  /* 0x000000199c1a7221 */ /* 0x020fc60000010000 */
[----:B------:R-:W0:Y:S01]  /*c1d0*/  MUFU.EX2 R159, R54 ;  /* 0x00000036009f7308 */ /* 0x000e220000000800 */
[----:B------:R-:W-:Y:S01]  /*c1e0*/  R2UR UR15, R33 ;  /* 0x00000000210f72ca */ /* 0x000fe200000e0000 */
[----:B--2---:R-:W-:Y:S01]  /*c1f0*/  FADD.FTZ R21, R157, R14 ;  /* 0x0000000e9d157221 */ /* 0x004fe20000010000 */
[----:B------:R-:W-:Y:S01]  /*c200*/  R2UR UR10, R24 ;  /* 0x00000000180a72ca */ /* 0x000fe200000e0000 */
[----:B------:R-:W-:Y:S01]  /*c210*/  FADD.FTZ R33, R31, R26 ;  /* 0x0000001a1f217221 */ /* 0x000fe20000010000 */
[----:B------:R-:W-:-:S03]  /*c220*/  VIADD R24, R20, 0x180 ;  /* 0x0000018014187836 */ /* 0x000fc60000000000 */
[----:B------:R-:W1:Y:S01]  /*c230*/  MUFU.EX2 R30, R30 ;  /* 0x0000001e001e7308 */ /* 0x000e620000000800 */
[----:B------:R-:W-:Y:S01]  /*c240*/  FADD.FTZ R21, R36, R21 ;  /* 0x0000001524157221 */ /* 0x000fe20000010000 */
[----:B------:R-:W-:Y:S01]  /*c250*/  FADD.FTZ R14, R158, R33 ;  /* 0x000000219e0e7221 */ /* 0x000fe20000010000 */
[----:B------:R-:W-:Y:S01]  /*c260*/  IMAD.MOV.U32 R25, RZ, RZ, 0x40000040 ;  /* 0x40000040ff197424 */ /* 0x000fe200078e00ff */
[----:B------:R-:W-:-:S04]  /*c270*/  R2UR UR18, R24 ;  /* 0x00000000181272ca */ /* 0x000fc800000e0000 */
[----:B------:R-:W2:Y:S01]  /*c280*/  MUFU.EX2 R29, R29 ;  /* 0x0000001d001d7308 */ /* 0x000ea20000000800 */
[----:B---3--:R-:W-:Y:S01]  /*c290*/  FADD.FTZ R24, R50, R21 ;  /* 0x0000001532187221 */ /* 0x008fe20000010000 */
[----:B------:R-:W-:-:S06]  /*c2a0*/  FADD.FTZ R21, R49, R14 ;  /* 0x0000000e31157221 */ /* 0x000fcc0000010000 */
[----:B------:R-:W3:Y:S01]  /*c2b0*/  MUFU.EX2 R161, R56 ;  /* 0x0000003800a17308 */ /* 0x000ee20000000800 */
[--C-:B------:R-:W-:Y:S01]  /*c2c0*/  FFMA.FTZ R168, R39, UR46, -R59.reuse ;  /* 0x0000002e27a87c23 */ /* 0x100fe2000801083b */
[----:B------:R-:W-:Y:S01]  /*c2d0*/  FFMA.FTZ R39, R40, UR46, -R59 ;  /* 0x0000002e28277c23 */ /* 0x000fe2000801083b */
[----:B------:R-:W-:-:S05]  /*c2e0*/  R2UR UR19, R25 ;  /* 0x00000000191372ca */ /* 0x000fca00000e0000 */
[----:B------:R-:W4:Y:S01]  /*c2f0*/  MUFU.EX2 R162, R162 ;  /* 0x000000a200a27308 */ /* 0x000f220000000800 */
[----:B------:R-:W-:Y:S01]  /*c300*/  FFMA.FTZ R35, R35, UR46, -R59 ;  /* 0x0000002e23237c23 */ /* 0x000fe2000801083b */
[----:B0-----:R-:W-:Y:S01]  /*c310*/  FADD.FTZ R25, R159, R24 ;  /* 0x000000189f197221 */ /* 0x001fe20000010000 */
[----:B------:R-:W-:-:S05]  /*c320*/  FADD.FTZ R14, R160, R21 ;  /* 0x00000015a00e7221 */ /* 0x000fca0000010000 */
[----:B------:R-:W0:Y:S01]  /*c330*/  MUFU.EX2 R57, R57 ;  /* 0x0000003900397308 */ /* 0x000e220000000800 */
[----:B------:R-:W-:Y:S02]  /*c340*/  IMAD.MOV.U32 R21, RZ, RZ, 0x40000040 ;  /* 0x40000040ff157424 */ /* 0x000fe400078e00ff */
[----:B-1----:R-:W-:-:S05]  /*c350*/  FADD.FTZ R24, R30, R25 ;  /* 0x000000191e187221 */ /* 0x002fca0000010000 */
[----:B------:R-:W1:Y:S01]  /*c360*/  MUFU.EX2 R51, R51 ;  /* 0x0000003300337308 */ /* 0x000e620000000800 */
[----:B------:R-:W-:-:S07]  /*c370*/  R2UR UR27, R21 ;  /* 0x00000000151b72ca */ /* 0x000fce00000e0000 */
[----:B------:R-:W5:Y:S01]  /*c380*/  MUFU.EX2 R40, R53 ;  /* 0x0000003500287308 */ /* 0x000f620000000800 */
[----:B------:R-:W-:Y:S02]  /*c390*/  VIADD R32, R20, 0x100 ;  /* 0x0000010014207836 */ /* 0x000fe40000000000 */
[----:B--2---:R-:W-:-:S05]  /*c3a0*/  FADD.FTZ R21, R29, R14 ;  /* 0x0000000e1d157221 */ /* 0x004fca0000010000 */
[----:B------:R-:W2:Y:S01]  /*c3b0*/  MUFU.EX2 R164, R164 ;  /* 0x000000a400a47308 */ /* 0x000ea20000000800 */
[----:B------:R-:W-:Y:S01]  /*c3c0*/  FFMA.FTZ R37, R37, UR46, -R59 ;  /* 0x0000002e25257c23 */ /* 0x000fe2000801083b */
[----:B---3--:R-:W-:-:S06]  /*c3d0*/  FADD.FTZ R24, R161, R24 ;  /* 0x00000018a1187221 */ /* 0x008fcc0000010000 */
[----:B------:R-:W3:Y:S01]  /*c3e0*/  MUFU.EX2 R44, R44 ;  /* 0x0000002c002c7308 */ /* 0x000ee20000000800 */
[----:B------:R-:W-:Y:S01]  /*c3f0*/  F2FP.BF16.F32.PACK_AB R152, R3, R152 ;  /* 0x000000980398723e */ /* 0x000fe200000010ff */
[----:B----4-:R-:W-:-:S06]  /*c400*/  FADD.FTZ R14, R162, R21 ;  /* 0x00000015a20e7221 */ /* 0x010fcc0000010000 */
[----:B------:R-:W4:Y:S01]  /*c410*/  MUFU.EX2 R35, R35 ;  /* 0x0000002300237308 */ /* 0x000f220000000800 */
[----:B------:R-:W-:Y:S01]  /*c420*/  R2UR UR14, R32 ;  /* 0x00000000200e72ca */ /* 0x000fe200000e0000 */
[----:B0-----:R-:W-:Y:S01]  /*c430*/  FADD.FTZ R3, R57, R24 ;  /* 0x0000001839037221 */ /* 0x001fe20000010000 */
[C---:B------:R-:W-:Y:S01]  /*c440*/  R2UR UR6, R20.reuse ;  /* 0x00000000140672ca */ /* 0x040fe200000e0000 */
[----:B------:R-:W-:-:S04]  /*c450*/  VIADD R32, R20, 0x200 ;  /* 0x0000020014207836 */ /* 0x000fc80000000000 */
[----:B------:R-:W0:Y:S01]  /*c460*/  MUFU.EX2 R166, R166 ;  /* 0x000000a600a67308 */ /* 0x000e220000000800 */
[----:B------:R-:W-:Y:S02]  /*c470*/  VIADD R20, R20, 0x280 ;  /* 0x0000028014147836 */ /* 0x000fe40000000000 */
[----:B-1----:R-:W-:Y:S01]  /*c480*/  FADD.FTZ R21, R51, R14 ;  /* 0x0000000e33157221 */ /* 0x002fe20000010000 */
[----:B-----5:R-:W-:-:S04]  /*c490*/  FADD.FTZ R3, R40, R3 ;  /* 0x0000000328037221 */ /* 0x020fc80000010000 */
[----:B------:R-:W1:Y:S01]  /*c4a0*/  MUFU.EX2 R52, R52 ;  /* 0x0000003400347308 */ /* 0x000e620000000800 */
[----:B------:R-:W-:Y:S01]  /*c4b0*/  R2UR UR26, R20 ;  /* 0x00000000141a72ca */ /* 0x000fe200000e0000 */
[----:B--2---:R-:W-:-:S06]  /*c4c0*/  FADD.FTZ R14, R164, R21 ;  /* 0x00000015a40e7221 */ /* 0x004fcc0000010000 */
[----:B------:R-:W2:Y:S01]  /*c4d0*/  MUFU.EX2 R37, R37 ;  /* 0x0000002500257308 */ /* 0x000ea20000000800 */
[----:B------:R-:W-:Y:S01]  /*c4e0*/  FFMA.FTZ R170, R41, UR46, -R59 ;  /* 0x0000002e29aa7c23 */ /* 0x000fe2000801083b */
[----:B---3--:R-:W-:-:S06]  /*c4f0*/  FADD.FTZ R20, R44, R3 ;  /* 0x000000032c147221 */ /* 0x008fcc0000010000 */
[----:B------:R-:W3:Y:S01]  /*c500*/  MUFU.EX2 R167, R58 ;  /* 0x0000003a00a77308 */ /* 0x000ee20000000800 */
[----:B----4-:R-:W-:Y:S01]  /*c510*/  FADD.FTZ R3, R35, R14 ;  /* 0x0000000e23037221 */ /* 0x010fe20000010000 */
[----:B------:R-:W-:-:S06]  /*c520*/  FFMA.FTZ R41, R42, UR46, -R59 ;  /* 0x0000002e2a297c23 */ /* 0x000fcc000801083b */
[----:B------:R-:W4:Y:S01]  /*c530*/  MUFU.EX2 R168, R168 ;  /* 0x000000a800a87308 */ /* 0x000f220000000800 */
[----:B------:R-:W-:-:S07]  /*c540*/  FADD.FTZ R21, R165, R20 ;  /* 0x00000014a5157221 */ /* 0x000fce0000010000 */
[----:B------:R-:W5:Y:S01]  /*c550*/  MUFU.EX2 R60, R60 ;  /* 0x0000003c003c7308 */ /* 0x000f620000000800 */
[----:B0-----:R-:W-:Y:S01]  /*c560*/  FADD.FTZ R14, R166, R3 ;  /* 0x00000003a60e7221 */ /* 0x001fe20000010000 */
[----:B------:R-:W-:-:S06]  /*c570*/  FFMA.FTZ R172, R43, UR46, -R59 ;  /* 0x0000002e2bac7c23 */ /* 0x000fcc000801083b */
[----:B------:R-:W0:Y:S01]  /*c580*/  MUFU.EX2 R39, R39 ;  /* 0x0000002700277308 */ /* 0x000e220000000800 */
[----:B-1----:R-:W-:-:S07]  /*c590*/  FADD.FTZ R20, R52, R21 ;  /* 0x0000001534147221 */ /* 0x002fce0000010000 */
[----:B------:R-:W1:Y:S01]  /*c5a0*/  MUFU.EX2 R169, R48 ;  /* 0x0000003000a97308 */ /* 0x000e620000000800 */
[----:B--2---:R-:W-:Y:S01]  /*c5b0*/  FADD.FTZ R3, R37, R14 ;  /* 0x0000000e25037221 */ /* 0x004fe20000010000 */
[----:B------:R-:W-:-:S06]  /*c5c0*/  FFMA.FTZ R43, R45, UR46, -R59 ;  /* 0x0000002e2d2b7c23 */ /* 0x000fcc000801083b */
[----:B------:R-:W2:Y:S01]  /*c5d0*/  MUFU.EX2 R170, R170 ;  /* 0x000000aa00aa7308 */ /* 0x000ea20000000800 */
[----:B---3--:R-:W-:-:S07]  /*c5e0*/  FADD.FTZ R21, R167, R20 ;  /* 0x00000014a7157221 */ /* 0x008fce0000010000 */
[----:B------:R-:W3:Y:S01]  /*c5f0*/  MUFU.EX2 R61, R61 ;  /* 0x0000003d003d7308 */ /* 0x000ee20000000800 */
[----:B----4-:R-:W-:Y:S01]  /*c600*/  FADD.FTZ R14, R168, R3 ;  /* 0x00000003a80e7221 */ /* 0x010fe20000010000 */
[----:B------:R-:W-:-:S06]  /*c610*/  FFMA.FTZ R174, R46, UR46, -R59 ;  /* 0x0000002e2eae7c23 */ /* 0x000fcc000801083b */
[----:B------:R-:W4:Y:S01]  /*c620*/  MUFU.EX2 R41, R41 ;  /* 0x0000002900297308 */ /* 0x000f220000000800 */
[----:B-----5:R-:W-:-:S07]  /*c630*/  FADD.FTZ R20, R60, R21 ;  /* 0x000000153c147221 */ /* 0x020fce0000010000 */
[----:B------:R-:W5:Y:S01]  /*c640*/  MUFU.EX2 R38, R38 ;  /* 0x0000002600267308 */ /* 0x000f620000000800 */
[----:B0-----:R-:W-:Y:S01]  /*c650*/  FADD.FTZ R3, R39, R14 ;  /* 0x0000000e27037221 */ /* 0x001fe20000010000 */
[----:B------:R-:W-:-:S06]  /*c660*/  FFMA.FTZ R45, R47, UR46, -R59 ;  /* 0x0000002e2f2d7c23 */ /* 0x000fcc000801083b */
[----:B------:R-:W0:Y:S01]  /*c670*/  MUFU.EX2 R172, R172 ;  /* 0x000000ac00ac7308 */ /* 0x000e220000000800 */
[----:B-1----:R-:W-:-:S07]  /*c680*/  FADD.FTZ R20, R169, R20 ;  /* 0x00000014a9147221 */ /* 0x002fce0000010000 */
[----:B------:R-:W1:Y:S08]  /*c690*/  MUFU.EX2 R62, R62 ;  /* 0x0000003e003e7308 */ /* 0x000e700000000800 */
[----:B------:R-:W1:Y:S08]  /*c6a0*/  MUFU.EX2 R43, R43 ;  /* 0x0000002b002b7308 */ /* 0x000e700000000800 */
[----:B------:R2:W1:Y:S08]  /*c6b0*/  MUFU.EX2 R173, R0 ;  /* 0x0000000000ad7308 */ /* 0x0004700000000800 */
[----:B------:R-:W1:Y:S01]  /*c6c0*/  MUFU.EX2 R174, R174 ;  /* 0x000000ae00ae7308 */ /* 0x000e620000000800 */
[----:B--2---:R-:W-:Y:S01]  /*c6d0*/  FADD.FTZ R0, R170, R3 ;  /* 0x00000003aa007221 */ /* 0x004fe20000010000 */
[----:B---3--:R-:W-:-:S06]  /*c6e0*/  FADD.FTZ R3, R61, R20 ;  /* 0x000000143d037221 */ /* 0x008fcc0000010000 */
[----:B------:R-:W2:Y:S01]  /*c6f0*/  MUFU.EX2 R63, R63 ;  /* 0x0000003f003f7308 */ /* 0x000ea20000000800 */
[----:B----4-:R-:W-:Y:S01]  /*c700*/  FADD.FTZ R21, R41, R0 ;  /* 0x0000000029157221 */ /* 0x010fe20000010000 */
[----:B-----5:R-:W-:-:S06]  /*c710*/  FADD.FTZ R3, R38, R3 ;  /* 0x0000000326037221 */ /* 0x020fcc0000010000 */
[----:B------:R-:W3:Y:S01]  /*c720*/  MUFU.EX2 R45, R45 ;  /* 0x0000002d002d7308 */ /* 0x000ee20000000800 */
[----:B0-----:R-:W-:Y:S01]  /*c730*/  FADD.FTZ R0, R172, R21 ;  /* 0x00000015ac007221 */ /* 0x001fe20000010000 */
[----:B-1----:R-:W-:-:S06]  /*c740*/  FADD.FTZ R14, R62, R3 ;  /* 0x000000033e0e7221 */ /* 0x002fcc0000010000 */
[----:B------:R-:W0:Y:S01]  /*c750*/  MUFU.EX2 R64, R64 ;  /* 0x0000004000407308 */ /* 0x000e220000000800 */
[----:B------:R-:W-:Y:S01]  /*c760*/  FADD.FTZ R3, R43, R0 ;  /* 0x000000002b037221 */ /* 0x000fe20000010000 */
[----:B------:R-:W-:Y:S01]  /*c770*/  FADD.FTZ R14, R173, R14 ;  /* 0x0000000ead0e7221 */ /* 0x000fe20000010000 */
[----:B------:R-:W-:Y:S02]  /*c780*/  IMAD.MOV.U32 R33, RZ, RZ, 0x40000040 ;  /* 0x40000040ff217424 */ /* 0x000fe400078e00ff */
[----:B------:R-:W-:Y:S01]  /*c790*/  FADD.FTZ R0, R174, R3 ;  /* 0x00000003ae007221 */ /* 0x000fe20000010000 */
[----:B--2---:R-:W-:Y:S01]  /*c7a0*/  FADD.FTZ R21, R63, R14 ;  /* 0x0000000e3f157221 */ /* 0x004fe20000010000 */
[----:B------:R-:W-:Y:S02]  /*c7b0*/  F2FP.BF16.F32.PACK_AB R154, R27, R154 ;  /* 0x0000009a1b9a723e */ /* 0x000fe400000010ff */
[----:B------:R-:W-:Y:S02]  /*c7c0*/  F2FP.BF16.F32.PACK_AB R153, R28, R55 ;  /* 0x000000371c99723e */ /* 0x000fe400000010ff */
[----:B------:R-:W-:Y:S01]  /*c7d0*/  F2FP.BF16.F32.PACK_AB R155, R34, R155 ;  /* 0x0000009b229b723e */ /* 0x000fe200000010ff */
[----:B---3--:R-:W-:Y:S01]  /*c7e0*/  FADD.FTZ R3, R45, R0 ;  /* 0x000000002d037221 */ /* 0x008fe20000010000 */
[----:B------:R-:W-:-:S02]  /*c7f0*/  R2UR UR22, R32 ;  /* 0x00000000201672ca */ /* 0x000fc400000e0000 */
[----:B------:R-:W-:Y:S02]  /*c800*/  R2UR UR23, R33 ;  /* 0x00000000211772ca */ /* 0x000fe400000e0000 */
[----:B------:R-:W-:Y:S01]  /*c810*/  F2FP.BF16.F32.PACK_AB R156, R31, R156 ;  /* 0x0000009c1f9c723e */ /* 0x000fe200000010ff */
[----:B0-----:R-:W-:Y:S01]  /*c820*/  FADD.FTZ R0, R64, R21 ;  /* 0x0000001540007221 */ /* 0x001fe20000010000 */
        /* <DEDUP_REMOVED lines=19> */
[----:B------:R-:W-:-:S06]  /*c960*/  WARPGROUP.ARRIVE ;  /* 0x00000000000079c5 */ /* 0x000fcc0000000000 */
        /* <DEDUP_REMOVED lines=22> */
[----:B------:R-:W-:Y:S05]  /*cad0*/  @!P0 BRA `(.L_x_6058) ;  /* 0x0000000000048947 */ /* 0x000fea0003800000 */
[----:B------:R-:W-:Y:S01]  /*cae0*/  BPT.TRAP 0x1 ;  /* 0x000000040000795c */ /* 0x000fe20000300000 */
.L_x_6058:
[----:B------:R-:W0:Y:S01]  /*caf0*/  @P5 LDC R20, c[0x0][0x44c] ;  /* 0x00011300ff145b82 */ /* 0x000e220000000800 */
[----:B------:R-:W-:Y:S01]  /*cb00*/  MOV R14, R180 ;  /* 0x000000b4000e7202 */ /* 0x000fe20000000f00 */
[----:B------:R-:W-:Y:S01]  /*cb10*/  VIADD R13, R13, 0x32460 ;  /* 0x000324600d0d7836 */ /* 0x000fe20000000000 */
[----:B------:R-:W-:Y:S01]  /*cb20*/  ULDC UR42, c[0x0][0xad0] ;  /* 0x0002b400002a7ab9 */ /* 0x000fe20000000800 */
[----:B------:R-:W-:Y:S01]  /*cb30*/  ULDC UR43, c[0x0][0xad0] ;  /* 0x0002b400002b7ab9 */ /* 0x000fe20000000800 */
[----:B------:R-:W-:Y:S01]  /*cb40*/  ULDC UR44, c[0x0][0xa80] ;  /* 0x0002a000002c7ab9 */ /* 0x000fe20000000800 */
[----:B------:R-:W-:Y:S02]  /*cb50*/  ULDC UR45, c[0x0][0xa80] ;  /* 0x0002a000002d7ab9 */ /* 0x000fe40000000800 */
[----:B------:R-:W1:Y:S01]  /*cb60*/  @P5 LDC R21, c[0x0][0x450] ;  /* 0x00011400ff155b82 */ /* 0x000e620000000800 */
[----:B0-----:R-:W-:-:S05]  /*cb70*/  @P5 IMAD.HI.U32 R20, R180, R20, RZ ;  /* 0x00000014b4145227 */ /* 0x001fca00078e00ff */
[----:B-1----:R-:W-:Y:S01]  /*cb80*/  @P5 SHF.R.U32.HI R14, RZ, R21, R20 ;  /* 0x00000015ff0e5219 */ /* 0x002fe20000011614 */
[----:B------:R-:W-:-:S03]  /*cb90*/  IMAD.U32 R20, RZ, RZ, UR37 ;  /* 0x00000025ff147e24 */ /* 0x000fc6000f8e00ff */
[----:B------:R-:W-:Y:S02]  /*cba0*/  IADD3 R14, R14, R178, -R179 ;  /* 0x000000b20e0e7210 */ /* 0x000fe40007ffe8b3 */
[----:B------:R-:W-:-:S03]  /*cbb0*/  PRMT R13, R20, 0x654, R13 ;  /* 0x00000654140d7816 */ /* 0x000fc6000000000d */
[----:B------:R-:W-:Y:S01]  /*cbc0*/  IMAD.HI R14, R14, 0x2aaaaaab, RZ ;  /* 0x2aaaaaab0e0e7827 */ /* 0x000fe200078e02ff */
[----:B------:R0:W-:Y:S04]  /*cbd0*/  SYNCS.ARRIVE.TRANS64.RED.A1T0 RZ, [R13+URZ], RZ ;  /* 0x000000ff0dff79a7 */ /* 0x0001e8000810043f */
[----:B0-----:R-:W-:-:S04]  /*cbe0*/  SHF.R.U32.HI R13, RZ, 0x1f, R14 ;  /* 0x0000001fff0d7819 */ /* 0x001fc8000001160e */
[----:B------:R-:W-:Y:S01]  /*cbf0*/  LEA.HI.SX32 R14, R14, R13, 0x1c ;  /* 0x0000000d0e0e7211 */ /* 0x000fe200078fe2ff */
[----:B------:R-:W-:-:S03]  /*cc00*/  VIADD R13, R177, 0xfffffffe ;  /* 0xfffffffeb10d7836 */ /* 0x000fc60000000000 */
[----:B------:R-:W-:-:S04]  /*cc10*/  VIMNMX R21, RZ, R14, !PT ;  /* 0x0000000eff157248 */ /* 0x000fc80007fe0100 */
[----:B------:R-:W-:Y:S01]  /*cc20*/  ISETP.GE.AND P1, PT, R13, R21, PT ;  /* 0x000000150d00720c */ /* 0x000fe20003f26270 */
[----:B------:R0:W-:-:S12]  /*cc30*/  STL [R1+0xb0], R21 ;  /* 0x0000b01501007387 */ /* 0x0001d80000100800 */
[----:B0-----:R-:W-:Y:S05]  /*cc40*/  @!P1 BRA `(.L_x_6059) ;  /* 0x0000003800289947 */ /* 0x001fea0003800000 */
[----:B------:R-:W-:Y:S02]  /*cc50*/  IMAD.MOV.U32 R20, RZ, RZ, R176 ;  /* 0x000000ffff147224 */ /* 0x000fe400078e00b0 */
[----:B------:R-:W-:-:S07]  /*cc60*/  IMAD.MOV.U32 R21, RZ, RZ, R15 ;  /* 0x000000ffff157224 */ /* 0x000fce00078e000f */
.L_x_6070:
[----:B------:R-:W-:Y:S01]  /*cc70*/  VIADD R18, R18, 0x1 ;  /* 0x0000000112127836 */ /* 0x000fe20000000000 */
[----:B------:R-:W-:Y:S05]  /*cc80*/  YIELD ;  /* 0x0000000000007946 */ /* 0x000fea0003800000 */
[----:B------:R-:W-:-:S04]  /*cc90*/  ISETP.NE.AND P1, PT, R18, 0x2, PT ;  /* 0x000000021200780c */ /* 0x000fc80003f25270 */
[----:B------:R-:W-:Y:S02]  /*cca0*/  SEL R15, RZ, 0x1, P1 ;  /* 0x00000001ff0f7807 */ /* 0x000fe40000800000 */
[----:B------:R-:W-:Y:S02]  /*ccb0*/  SEL R18, R18, RZ, P1 ;  /* 0x000000ff12127207 */ /* 0x000fe40000800000 */
[----:B------:R-:W-:Y:S01]  /*ccc0*/  LOP3.LUT R202, R202, R15, RZ, 0x3c, !PT ;  /* 0x0000000fcaca7212 */ /* 0x000fe200078e3cff */
[----:B-----5:R-:W-:Y:S06]  /*ccd0*/  @!P0 BRA `(.L_x_6060) ;  /* 0x0000000000048947 */ /* 0x020fec0003800000 */
[----:B------:R-:W-:Y:S01]  /*cce0*/  BPT.TRAP 0x1 ;  /* 0x000000040000795c */ /* 0x000fe20000300000 */
.L_x_6060:
[----:B------:R-:W-:Y:S01]  /*ccf0*/  IMAD R14, R18, 0x8, R22 ;  /* 0x00000008120e7824 */ /* 0x000fe200078e0216 */
[----:B------:R-:W-:-:S04]  /*cd00*/  SHF.L.U32 R12, R202, 0x1f, RZ ;  /* 0x0000001fca0c7819 */ /* 0x000fc800000006ff */
[----:B------:R0:W1:Y:S01]  /*cd10*/  SYNCS.PHASECHK.TRANS64.TRYWAIT P1, [R14+URZ+0x32430], R12 ;  /* 0x0324300c0e0075a7 */ /* 0x000062000802017f */
[----:B------:R-:W-:Y:S05]  /*cd20*/  @!P0 BRA `(.L_x_6061) ;  /* 0x0000000000048947 */ /* 0x000fea0003800000 */
[----:B------:R-:W-:Y:S01]  /*cd30*/  BPT.TRAP 0x1 ;  /* 0x000000040000795c */ /* 0x000fe20000300000 */
.L_x_6061:
[----:B------:R-:W2:Y:S01]  /*cd40*/  LDL R15, [R1+0x94] ;  /* 0x00009400010f7983 */ /* 0x000ea20000100800 */
[----:B------:R-:W-:Y:S02]  /*cd50*/  IMAD.MOV.U32 R157, RZ, RZ, 0x40000040 ;  /* 0x40000040ff9d7424 */ /* 0x000fe400078e00ff */
[----:B--2---:R-:W-:Y:S01]  /*cd60*/  IMAD R156, R18, 0x300, R15 ;  /* 0x00000300129c7824 */ /* 0x004fe200078e020f */
[----:B-1----:R-:W-:Y:S06]  /*cd70*/  @P1 BRA `(.L_x_6062) ;  /* 0x0000000000081947 */ /* 0x002fec0003800000 */
[----:B------:R-:W1:Y:S02]  /*cd80*/  SYNCS.PHASECHK.TRANS64.TRYWAIT P1, [R14+URZ+0x32430], R12 ;  /* 0x0324300c0e0075a7 */ /* 0x000e64000802017f */
[----:B-1----:R-:W-:Y:S05]  /*cd90*/  @!P1 BRA `(.L_x_6063) ;  /* 0x0000012c00cc9947 */ /* 0x002fea0003800000 */
.L_x_6062:
[----:B------:R2:W-:Y:S04]  /*cda0*/  STL.64 [R1+0xe0], R2 ;  /* 0x0000e00201007387 */ /* 0x0005e80000100a00 */
[----:B------:R-:W3:Y:S01]  /*cdb0*/  LDL.64 R210, [R1+0x80] ;  /* 0x0000800001d27983 */ /* 0x000ee20000100a00 */
[----:B------:R-:W-:Y:S05]  /*cdc0*/  WARPSYNC.ALL ;  /* 0x0000000000007948 */ /* 0x000fea0003800000 */
[----:B------:R-:W4:Y:S04]  /*cdd0*/  LDL.64 R208, [R1+0x78] ;  /* 0x0000780001d07983 */ /* 0x000f280000100a00 */
[----:B--2---:R-:W2:Y:S01]  /*cde0*/  LDL.64 R2, [R1+0x88] ;  /* 0x0000880001027983 */ /* 0x004ea20000100a00 */
[C---:B------:R-:W-:Y:S01]  /*cdf0*/  R2UR UR6, R156.reuse ;  /* 0x000000009c0672ca */ /* 0x040fe200000e0000 */
[C---:B------:R-:W-:Y:S01]  /*ce00*/  VIADD R154, R156.reuse, 0x2 ;  /* 0x000000029c9a7836 */ /* 0x040fe20000000000 */
[----:B------:R-:W-:Y:S01]  /*ce10*/  R2UR UR7, R157 ;  /* 0x000000009d0772ca */ /* 0x000fe200000e0000 */
[----:B------:R-:W-:Y:S01]  /*ce20*/  VIADD R152, R156, 0x4 ;  /* 0x000000049c987836 */ /* 0x000fe20000000000 */
[----:B------:R-:W-:Y:S01]  /*ce30*/  R2UR UR4, R212 ;  /* 0x00000000d40472ca */ /* 0x000fe200000e0000 */
[----:B------:R-:W-:Y:S01]  /*ce40*/  VIADD R156, R156, 0x6 ;  /* 0x000000069c9c7836 */ /* 0x000fe20000000000 */
[----:B------:R-:W-:Y:S01]  /*ce50*/  R2UR UR5, R213 ;  /* 0x00000000d50572ca */ /* 0x000fe200000e0000 */
[----:B------:R-:W-:-:S02]  /*ce60*/  IMAD.MOV.U32 R155, RZ, RZ, 0x40000040 ;  /* 0x40000040ff9b7424 */ /* 0x000fc400078e00ff */
[----:B------:R-:W-:Y:S02]  /*ce70*/  IMAD.MOV.U32 R153, RZ, RZ, 0x40000040 ;  /* 0x40000040ff997424 */ /* 0x000fe400078e00ff */
[----:B------:R-:W-:Y:S01]  /*ce80*/  IMAD.MOV.U32 R157, RZ, RZ, 0x40000040 ;  /* 0x40000040ff9d7424 */ /* 0x000fe200078e00ff */
[----:B------:R-:W-:Y:S02]  /*ce90*/  R2UR UR10, R154 ;  /* 0x000000009a0a72ca */ /* 0x000fe400000e0000 */
[----:B------:R-:W-:Y:S02]  /*cea0*/  R2UR UR11, R155 ;  /* 0x000000009b0b72ca */ /* 0x000fe400000e0000 */
[----:B------:R-:W-:Y:S02]  /*ceb0*/  R2UR UR14, R152 ;  /* 0x00000000980e72ca */ /* 0x000fe400000e0000 */
[----:B------:R-:W-:Y:S02]  /*cec0*/  R2UR UR15, R153 ;  /* 0x00000000990f72ca */ /* 0x000fe400000e0000 */
[----:B------:R-:W-:-:S02]  /*ced0*/  R2UR UR18, R156 ;  /* 0x000000009c1272ca */ /* 0x000fc400000e0000 */
[----:B------:R-:W-:Y:S02]  /*cee0*/  R2UR UR19, R157 ;  /* 0x000000009d1372ca */ /* 0x000fe400000e0000 */
[----:B------:R-:W-:-:S06]  /*cef0*/  WARPGROUP.ARRIVE ;  /* 0x00000000000079c5 */ /* 0x000fcc0000000000 */
[----:B------:R-:W-:Y:S03]  /*cf00*/  HGMMA.64x96x16.F32.BF16 R152, gdesc[UR4], RZ, !UPT, gsb0 ;  /* 0x01600000049879f0 */ /* 0x000fe6000c0018ff */
[----:B------:R-:W-:Y:S02]  /*cf10*/  WARPGROUP.DEPBAR.LE gsb0, 0x0 ;  /* 0x00008000000079c5 */ /* 0x000fe40000010000 */
[----:B------:R-:W-:Y:S01]  /*cf20*/  WARPGROUP.ARRIVE ;  /* 0x00000000000079c5 */ /* 0x000fe20000000000 */
[----:B--2---:R-:W-:Y:S02]  /*cf30*/  R2UR UR8, R2 ;  /* 0x00000000020872ca */ /* 0x004fe400000e0000 */
[----:B------:R-:W-:Y:S02]  /*cf40*/  R2UR UR9, R3 ;  /* 0x00000000030972ca */ /* 0x000fe400000e0000 */
[----:B------:R2:W5:Y:S11]  /*cf50*/  LDL.LU.64 R2, [R1+0xe0] ;  /* 0x0000e00001027983 */ /* 0x0005760000300a00 */
[----:B------:R-:W-:Y:S01]  /*cf60*/  HGMMA.64x96x16.F32.BF16 R152, gdesc[UR8], R152, gsb0 ;  /* 0x01600000089879f0 */ /* 0x000fe20008001898 */
[----:B---3--:R-:W-:-:S02]  /*cf70*/  R2UR UR12, R210 ;  /* 0x00000000d20c72ca */ /* 0x008fc400000e0000 */
[----:B------:R-:W-:Y:S02]  /*cf80*/  R2UR UR13, R211 ;  /* 0x00000000d30d72ca */ /* 0x000fe400000e0000 */
[----:B----4-:R-:W-:Y:S02]  /*cf90*/  R2UR UR16, R208 ;  /* 0x00000000d01072ca */ /* 0x010fe400000e0000 */
        /* <DEDUP_REMOVED lines=8> */
[----:B--2---:R-:W-:Y:S05]  /*d020*/  @!P0 BRA `(.L_x_6064) ;  /* 0x0000000000048947 */ /* 0x004fea0003800000 */
[----:B------:R-:W-:Y:S01]  /*d030*/  BPT.TRAP 0x1 ;  /* 0x000000040000795c */ /* 0x000fe20000300000 */
.L_x_6064:
[----:B------:R2:W3:Y:S01]  /*d040*/  SYNCS.PHASECHK.TRANS64.TRYWAIT P1, [R14+URZ+0x32450], R12 ;  /* 0x0324500c0e0075a7 */ /* 0x0004e2000802017f */
[----:B------:R-:W-:Y:S05]  /*d050*/  @!P0 BRA `(.L_x_6065) ;  /* 0x0000000000048947 */ /* 0x000fea0003800000 */
[----:B------:R-:W-:Y:S01]  /*d060*/  BPT.TRAP 0x1 ;  /* 0x000000040000795c */ /* 0x000fe20000300000 */
.L_x_6065:
[----:B---3--:R-:W-:Y:S05]  /*d070*/  @P1 BRA `(.L_x_6066) ;  /* 0x0000000000081947 */ /* 0x008fea0003800000 */
[----:B------:R-:W3:Y:S02]  /*d080*/  SYNCS.PHASECHK.TRANS64.TRYWAIT P1, [R14+URZ+0x32450], R12 ;  /* 0x0324500c0e0075a7 */ /* 0x000ee4000802017f */
[----:B---3--:R-:W-:Y:S05]  /*d090*/  @!P1 BRA `(.L_x_6067) ;  /* 0x0000012c00209947 */ /* 0x008fea0003800000 */
.L_x_6066:
[----:B------:R4:W-:Y:S04]  /*d0a0*/  STL.64 [R1+0xf8], R20 ;  /* 0x0000f81401007387 */ /* 0x0009e80000100a00 */
[----:B----4-:R-:W4:Y:S04]  /*d0b0*/  LDL.64 R20, [R1+0x70] ;  /* 0x0000700001147983 */ /* 0x010f280000100a00 */
[----:B------:R0:W-:Y:S04]  /*d0c0*/  STL.64 [R1+0xf0], R16 ;  /* 0x0000f01001007387 */ /* 0x0001e80000100a00 */
[----:B0-----:R-:W4:Y:S01]  /*d0d0*/  LDL.64 R16, [R1+0x68] ;  /* 0x0000680001107983 */ /* 0x001f220000100a00 */
[----:B------:R-:W-:-:S02]  /*d0e0*/  IMAD.MOV.U32 R208, RZ, RZ, 0xc00 ;  /* 0x00000c00ffd07424 */ /* 0x000fc400078e00ff */
[----:B------:R-:W-:Y:S01]  /*d0f0*/  IMAD.MOV.U32 R209, RZ, RZ, 0x40000040 ;  /* 0x40000040ffd17424 */ /* 0x000fe200078e00ff */
[----:B------:R1:W-:Y:S01]  /*d100*/  STL [R1+0xe8], R14 ;  /* 0x0000e80e01007387 */ /* 0x0003e20000100800 */
[----:B------:R-:W-:-:S03]  /*d110*/  IMAD R208, R18, R208, UR38 ;  /* 0x0000002612d07e24 */ /* 0x000fc6000f8e02d0 */
[----:B-----5:R0:W-:Y:S01]  /*d120*/  STL.64 [R1+0xe0], R2 ;  /* 0x0000e00201007387 */ /* 0x0201e20000100a00 */
[----:B------:R-:W-:Y:S05]  /*d130*/  WARPSYNC.ALL ;  /* 0x0000000000007948 */ /* 0x000fea0003800000 */
[----:B------:R-:W-:Y:S01]  /*d140*/  R2UR UR6, R208 ;  /* 0x00000000d00672ca */ /* 0x000fe200000e0000 */
[----:B------:R-:W-:Y:S01]  /*d150*/  IMAD.MOV.U32 R211, RZ, RZ, 0x40000040 ;  /* 0x40000040ffd37424 */ /* 0x000fe200078e00ff */
[----:B------:R-:W-:Y:S01]  /*d160*/  R2UR UR7, R209 ;  /* 0x00000000d10772ca */ /* 0x000fe200000e0000 */
[----:B-123--:R-:W2:Y:S01]  /*d170*/  LDL.64 R14, [R1+0x10] ;  /* 0x00001000010e7983 */ /* 0x00eea20000100a00 */
[----:B------:R-:W-:-:S03]  /*d180*/  R2UR UR4, R4 ;  /* 0x00000000040472ca */ /* 0x000fc600000e0000 */
[----:B0-----:R-:W3:Y:S01]  /*d190*/  LDL.64 R2, [R1+0x60] ;  /* 0x0000600001027983 */ /* 0x001ee20000100a00 */
[----:B------:R-:W-:Y:S01]  /*d1a0*/  R2UR UR5, R5 ;  /* 0x00000000050572ca */ /* 0x000fe200000e0000 */
[----:B------:R-:W-:Y:S01]  /*d1b0*/  WARPGROUP.ARRIVE ;  /* 0x00000000000079c5 */ /* 0x000fe20000000000 */
[----:B------:R-:W-:-:S11]  /*d1c0*/  IADD3 R210, R208, 0x2, RZ ;  /* 0x00000002d0d27810 */ /* 0x000fd60007ffe0ff */
[----:B------:R-:W-:Y:S01]  /*d1d0*/  HGMMA.64x96x16.F32.BF16 R152, gdesc[UR4], R152, gsb0 ;  /* 0x01600000049879f0 */ /* 0x000fe20008001898 */
[----:B------:R-:W-:Y:S02]  /*d1e0*/  R2UR UR6, R210 ;  /* 0x00000000d20672ca */ /* 0x000fe400000e0000 */
[----:B------:R-:W-:Y:S01]  /*d1f0*/  R2UR UR7, R211 ;  /* 0x00000000d30772ca */ /* 0x000fe200000e0000 */
[----:B------:R-:W-:Y:S02]  /*d200*/  VIADD R210, R208, 0x4 ;  /* 0x00000004d0d27836 */ /* 0x000fe40000000000 */
[----:B------:R-:W-:Y:S01]  /*d210*/  IMAD.MOV.U32 R211, RZ, RZ, 0x40000040 ;  /* 0x40000040ffd37424 */ /* 0x000fe200078e00ff */
[----:B------:R-:W-:Y:S02]  /*d220*/  WARPGROUP.DEPBAR.LE gsb0, 0x0 ;  /* 0x00008000000079c5 */ /* 0x000fe40000010000 */
[----:B------:R-:W-:Y:S01]  /*d230*/  WARPGROUP.ARRIVE ;  /* 0x00000000000079c5 */ /* 0x000fe20000000000 */
[----:B----4-:R-:W-:-:S02]  /*d240*/  R2UR UR4, R20 ;  /* 0x00000000140472ca */ /* 0x010fc400000e0000 */
[----:B------:R-:W-:Y:S02]  /*d250*/  R2UR UR5, R21 ;  /* 0x00000000150572ca */ /* 0x000fe400000e0000 */
[----:B------:R-:W4:Y:S11]  /*d260*/  LDL.64 R20, [R1+0x58] ;  /* 0x0000580001147983 */ /* 0x000f360000100a00 */
[----:B------:R-:W-:Y:S01]  /*d270*/  HGMMA.64x96x16.F32.BF16 R152, gdesc[UR4], R152, gsb0 ;  /* 0x01600000049879f0 */ /* 0x000fe20008001898 */
[----:B------:R-:W-:-:S02]  /*d280*/  R2UR UR4, R16 ;  /* 0x00000000100472ca */ /* 0x000fc400000e0000 */
[----:B------:R-:W-:Y:S02]  /*d290*/  R2UR UR5, R17 ;  /* 0x00000000110572ca */ /* 0x000fe400000e0000 */
[----:B------:R-:W2:Y:S01]  /*d2a0*/  LDL.64 R16, [R1+0x50] ;  /* 0x0000500001107983 */ /* 0x000ea20000100a00 */
[----:B------:R-:W-:Y:S02]  /*d2b0*/  R2UR UR6, R210 ;  /* 0x00000000d20672ca */ /* 0x000fe400000e0000 */
[----:B------:R-:W-:Y:S01]  /*d2c0*/  R2UR UR7, R211 ;  /* 0x00000000d30772ca */ /* 0x000fe200000e0000 */
[----:B------:R-:W-:Y:S02]  /*d2d0*/  VIADD R210, R208, 0x6 ;  /* 0x00000006d0d27836 */ /* 0x000fe40000000000 */
[----:B------:R-:W-:Y:S01]  /*d2e0*/  IMAD.MOV.U32 R211, RZ, RZ, 0x40000040 ;  /* 0x40000040ffd37424 */ /* 0x000fe200078e00ff */
[----:B------:R-:W-:Y:S02]  /*d2f0*/  WARPGROUP.DEPBAR.LE gsb0, 0x0 ;  /* 0x00008000000079c5 */ /* 0x000fe40000010000 */
[----:B------:R-:W-:-:S07]  /*d300*/  WARPGROUP.ARRIVE ;  /* 0x00000000000079c5 */ /* 0x000fce0000000000 */
[----:B------:R-:W-:Y:S01]  /*d310*/  HGMMA.64x96x16.F32.BF16 R152, gdesc[UR4], R152, gsb0 ;  /* 0x01600000049879f0 */ /* 0x000fe20008001898 */
[----:B------:R-:W-:Y:S02]  /*d320*/  R2UR UR6, R210 ;  /* 0x00000000d20672ca */ /* 0x000fe400000e0000 */
[----:B------:R-:W-:Y:S02]  /*d330*/  R2UR UR7, R211 ;  /* 0x00000000d30772ca */ /* 0x000fe400000e0000 */
[----:B---3--:R-:W-:Y:S02]  /*d340*/  R2UR UR4, R2 ;  /* 0x00000000020472ca */ /* 0x008fe400000e0000 */
[----:B------:R-:W-:Y:S01]  /*d350*/  R2UR UR5, R3 ;  /* 0x00000000030572ca */ /* 0x000fe200000e0000 */
[----:B------:R-:W-:Y:S01]  /*d360*/  VIADD R210, R208, 0x300 ;  /* 0x00000300d0d27836 */ /* 0x000fe20000000000 */
[----:B------:R-:W3:Y:S01]  /*d370*/  LDL.64 R2, [R1+0x8] ;  /* 0x0000080001027983 */ /* 0x000ee20000100a00 */
[----:B------:R-:W-:Y:S01]  /*d380*/  IMAD.MOV.U32 R211, RZ, RZ, 0x40000040 ;  /* 0x40000040ffd37424 */ /* 0x000fe200078e00ff */
[----:B------:R-:W-:-:S02]  /*d390*/  WARPGROUP.DEPBAR.LE gsb0, 0x0 ;  /* 0x00008000000079c5 */ /* 0x000fc40000010000 */
[----:B------:R-:W-:-:S07]  /*d3a0*/  WARPGROUP.ARRIVE ;  /* 0x00000000000079c5 */ /* 0x000fce0000000000 */
[----:B------:R-:W-:Y:S01]  /*d3b0*/  HGMMA.64x96x16.F32.BF16 R152, gdesc[UR4], R152, gsb0 ;  /* 0x01600000049879f0 */ /* 0x000fe20008001898 */
[----:B------:R-:W-:Y:S02]  /*d3c0*/  R2UR UR6, R210 ;  /* 0x00000000d20672ca */ /* 0x000fe400000e0000 */
[----:B------:R-:W-:Y:S02]  /*d3d0*/  R2UR UR7, R211 ;  /* 0x00000000d30772ca */ /* 0x000fe400000e0000 */
[----:B----4-:R-:W-:Y:S02]  /*d3e0*/  R2UR UR4, R20 ;  /* 0x00000000140472ca */ /* 0x010fe400000e0000 */
[----:B------:R-:W-:Y:S01]  /*d3f0*/  R2UR UR5, R21 ;  /* 0x00000000150572ca */ /* 0x000fe200000e0000 */
[----:B------:R-:W-:Y:S02]  /*d400*/  WARPGROUP.DEPBAR.LE gsb0, 0x0 ;  /* 0x00008000000079c5 */ /* 0x000fe40000010000 */
[----:B------:R-:W-:Y:S01]  /*d410*/  WARPGROUP.ARRIVE ;  /* 0x00000000000079c5 */ /* 0x000fe20000000000 */
[----:B------:R-:W-:Y:S01]  /*d420*/  VIADD R210, R208, 0x302 ;  /* 0x00000302d0d27836 */ /* 0x000fe20000000000 */
[----:B------:R0:W5:Y:S08]  /*d430*/  LDL.LU.64 R20, [R1+0xf8] ;  /* 0x0000f80001147983 */ /* 0x0001700000300a00 */
[----:B------:R-:W-:Y:S01]  /*d440*/  HGMMA.64x96x16.F32.BF16 R152, gdesc[UR4], R152, gsb0 ;  /* 0x01600000049879f0 */ /* 0x000fe20008001898 */
[----:B------:R-:W-:Y:S01]  /*d450*/  IMAD.MOV.U32 R211, RZ, RZ, 0x40000040 ;  /* 0x40000040ffd37424 */ /* 0x000fe200078e00ff */
[----:B------:R-:W-:-:S02]  /*d460*/  R2UR UR6, R210 ;  /* 0x00000000d20672ca */ /* 0x000fc400000e0000 */
[----:B--2---:R-:W-:Y:S02]  /*d470*/  R2UR UR4, R16 ;  /* 0x00000000100472ca */ /* 0x004fe400000e0000 */
[----:B------:R-:W-:Y:S02]  /*d480*/  R2UR UR7, R211 ;  /* 0x00000000d30772ca */ /* 0x000fe400000e0000 */
[----:B------:R-:W-:Y:S01]  /*d490*/  R2UR UR5, R17 ;  /* 0x00000000110572ca */ /* 0x000fe200000e0000 */
[----:B------:R-:W-:Y:S01]  /*d4a0*/  VIADD R210, R208, 0x304 ;  /* 0x00000304d0d27836 */ /* 0x000fe20000000000 */
[----:B------:R0:W5:Y:S01]  /*d4b0*/  LDL.LU.64 R16, [R1+0xf0] ;  /* 0x0000f00001107983 */ /* 0x0001620000300a00 */
        /* <DEDUP_REMOVED lines=8> */
[----:B------:R-:W-:Y:S01]  /*d540*/  VIADD R210, R208, 0x306 ;  /* 0x00000306d0d27836 */ /* 0x000fe20000000000 */
[----:B------:R0:W5:Y:S01]  /*d550*/  LDL.LU R14, [R1+0xe8] ;  /* 0x0000e800010e7983 */ /* 0x0001620000300800 */
        /* <DEDUP_REMOVED lines=18> */
[----:B------:R-:W-:Y:S01]  /*d680*/  VIADD R210, R208, 0x602 ;  /* 0x00000602d0d27836 */ /* 0x000fe20000000000 */
[----:B------:R-:W-:Y:S01]  /*d690*/  MOV R211, 0x40000040 ;  /* 0x4000004000d37802 */ /* 0x000fe20000000f00 */
[----:B------:R-:W-:-:S02]  /*d6a0*/  WARPGROUP.DEPBAR.LE gsb0, 0x0 ;  /* 0x00008000000079c5 */ /* 0x000fc40000010000 */
[----:B------:R-:W-:-:S08]  /*d6b0*/  WARPGROUP.ARRIVE ;  /* 0x00000000000079c5 */ /* 0x000fd00000000000 */
        /* <DEDUP_REMOVED lines=60> */
[----:B------:R-:W-:Y:S02]  /*da80*/  WARPGROUP.DEPBAR.LE gsb0, 0x0 ;  /* 0x00008000000079c5 */ /* 0x000fe40000010000 */
[----:B------:R-:W-:-:S09]  /*da90*/  WARPGROUP.ARRIVE ;  /* 0x00000000000079c5 */ /* 0x000fd20000000000 */
[----:B------:R-:W-:Y:S01]  /*daa0*/  HGMMA.64x96x16.F32.BF16 R152, gdesc[UR4], R152, gsb0 ;  /* 0x01600000049879f0 */ /* 0x000fe20008001898 */
[----:B-1----:R-:W-:-:S04]  /*dab0*/  SHF.R.U32.HI R12, RZ, 0x7, R12 ;  /* 0x00000007ff0c7819 */ /* 0x002fc8000001160c */
[----:B------:R-:W-:Y:S01]  /*dac0*/  IADD3 R12, -R12, 0xb, RZ ;  /* 0x0000000b0c0c7810 */ /* 0x000fe20007ffe1ff */
[----:B------:R-:W-:-:S04]  /*dad0*/  WARPGROUP.DEPBAR.LE gsb0, 0x0 ;  /* 0x00008000000079c5 */ /* 0x000fc80000010000 */
[----:B------:R0:W-:Y:S06]  /*dae0*/  BAR.ARV R12, 0x100 ;  /* 0x0004000c0000751d */ /* 0x0001ec0000002000 */
[----:B------:R-:W-:Y:S05]  /*daf0*/  @!P0 BRA `(.L_x_6068) ;  /* 0x0000000000048947 */ /* 0x000fea0003800000 */
[----:B------:R-:W-:Y:S01]  /*db00*/  BPT.TRAP 0x1 ;  /* 0x000000040000795c */ /* 0x000fe20000300000 */
.L_x_6068:
[----:B------:R-:W2:Y:S01]  /*db10*/  LDL R210, [R1+0x98] ;  /* 0x0000980001d27983 */ /* 0x000ea20000100800 */
[----:B------:R-:W1:Y:S03]  /*db20*/  LDC R15, c[0x0][0x448] ;  /* 0x00011200ff0f7b82 */ /* 0x000e660000000800 */
[----:B------:R-:W2:Y:S01]  /*db30*/  LDL R209, [R1+0xb8] ;  /* 0x0000b80001d17983 */ /* 0x000ea20000100800 */
[----:B------:R-:W-:Y:S01]  /*db40*/  FMUL.FTZ R155, R155, UR43 ;  /* 0x0000002b9b9b7c20 */ /* 0x000fe20008410000 */
[----:B------:R-:W-:Y:S01]  /*db50*/  FMUL.FTZ R154, R154, UR43 ;  /* 0x0000002b9a9a7c20 */ /* 0x000fe20008410000 */
[----:B------:R-:W-:Y:S01]  /*db60*/  FMUL.FTZ R159, R159, UR43 ;  /* 0x0000002b9f9f7c20 */ /* 0x000fe20008410000 */
[----:B------:R3:W-:Y:S01]  /*db70*/  STL [R1+0xe0], R4 ;  /* 0x0000e00401007387 */ /* 0x0007e20000100800 */
[----:B------:R-:W-:Y:S01]  /*db80*/  FMUL.FTZ R162, R162, UR43 ;  /* 0x0000002ba2a27c20 */ /* 0x000fe20008410000 */
[----:B------:R-:W-:Y:S01]  /*db90*/  FMUL.FTZ R175, R175, UR43 ;  /* 0x0000002bafaf7c20 */ /* 0x000fe20008410000 */
[----:B------:R-:W-:Y:S01]  /*dba0*/  FMUL.FTZ R167, R167, UR43 ;  /* 0x0000002ba7a77c20 */ /* 0x000fe20008410000 */
[----:B-----5:R4:W-:Y:S01]  /*dbb0*/  STL [R1+0xd8], R2 ;  /* 0x0000d80201007387 */ /* 0x0209e20000100800 */
[----:B------:R-:W-:Y:S01]  /*dbc0*/  FMUL.FTZ R229, R152, UR43 ;  /* 0x0000002b98e57c20 */ /* 0x000fe20008410000 */
[----:B------:R-:W-:Y:S01]  /*dbd0*/  FMUL.FTZ R174, R174, UR43 ;  /* 0x0000002baeae7c20 */ /* 0x000fe20008410000 */
[----:B------:R-:W-:Y:S01]  /*dbe0*/  FMUL.FTZ R152, R160, UR43 ;  /* 0x0000002ba0987c20 */ /* 0x000fe20008410000 */
[----:B------:R-:W-:Y:S01]  /*dbf0*/  FMUL.FTZ R158, R158, UR43 ;  /* 0x0000002b9e9e7c20 */ /* 0x000fe20008410000 */
[----:B------:R-:W-:Y:S01]  /*dc00*/  FMUL.FTZ R166, R166, UR43 ;  /* 0x0000002ba6a67c20 */ /* 0x000fe20008410000 */
[----:B---3--:R3:W-:Y:S01]  /*dc10*/  MUFU.TANH R4, R162 ;  /* 0x000000a200047308 */ /* 0x0087e20000002400 */
[----:B------:R-:W-:Y:S01]  /*dc20*/  FMUL.FTZ R178, R178, UR43 ;  /* 0x0000002bb2b27c20 */ /* 0x000fe20008410000 */
[----:B------:R-:W-:Y:S01]  /*dc30*/  FMUL.FTZ R163, R163, UR43 ;  /* 0x0000002ba3a37c20 */ /* 0x000fe20008410000 */
[----:B------:R-:W-:Y:S01]  /*dc40*/  FMUL.FTZ R171, R171, UR43 ;  /* 0x0000002babab7c20 */ /* 0x000fe20008410000 */
[----:B------:R-:W-:Y:S01]  /*dc50*/  FMUL.FTZ R182, R182, UR43 ;  /* 0x0000002bb6b67c20 */ /* 0x000fe20008410000 */
[----:B------:R-:W-:Y:S01]  /*dc60*/  FMUL.FTZ R170, R170, UR43 ;  /* 0x0000002baaaa7c20 */ /* 0x000fe20008410000 */
[----:B------:R-:W-:Y:S01]  /*dc70*/  FMUL.FTZ R165, R165, UR43 ;  /* 0x0000002ba5a57c20 */ /* 0x000fe20008410000 */
[----:B-1----:R-:W-:Y:S01]  /*dc80*/  ISETP.NE.AND P1, PT, R15, 0x1, PT ;  /* 0x000000010f00780c */ /* 0x002fe20003f25270 */
[----:B----4-:R1:W4:Y:S01]  /*dc90*/  MUFU.TANH R2, R154 ;  /* 0x0000009a00027308 */ /* 0x0103220000002400 */
[----:B---3--:R-:W-:Y:S01]  /*dca0*/  FMUL.FTZ R162, R164, UR43 ;  /* 0x0000002ba4a27c20 */ /* 0x008fe20008410000 */
[----:B------:R-:W-:-:S06]  /*dcb0*/  FMUL.FTZ R179, R179, UR43 ;  /* 0x0000002bb3b37c20 */ /* 0x000fcc0008410000 */
[----:B------:R-:W-:Y:S01]  /*dcc0*/  MUFU.TANH R160, R175 ;  /* 0x000000af00a07308 */ /* 0x000fe20000002400 */
[----:B-1----:R-:W-:-:S03]  /*dcd0*/  FMUL.FTZ R154, R157, UR43 ;  /* 0x0000002b9d9a7c20 */ /* 0x002fc60008410000 */
[----:B------:R-:W1:Y:S04]  /*dce0*/  @P1 LDC R208, c[0x0][0x44c] ;  /* 0x00011300ffd01b82 */ /* 0x000e680000000800 */
[----:B------:R-:W-:Y:S01]  /*dcf0*/  MUFU.TANH R211, R163 ;  /* 0x000000a300d37308 */ /* 0x000fe20000002400 */
[----:B----4-:R-:W-:-:S03]  /*dd00*/  IMAD.MOV.U32 R157, RZ, RZ, R2 ;  /* 0x000000ffff9d7224 */ /* 0x010fc600078e0002 */
[----:B------:R-:W3:Y:S04]  /*dd10*/  @P1 LDC R15, c[0x0][0x450] ;  /* 0x00011400ff0f1b82 */ /* 0x000ee80000000800 */
[----:B------:R4:W-:Y:S08]  /*dd20*/  MUFU.TANH R2, R166 ;  /* 0x000000a600027308 */ /* 0x0009f00000002400 */
[----:B------:R0:W-:Y:S01]  /*dd30*/  MUFU.TANH R163, R171 ;  /* 0x000000ab00a37308 */ /* 0x0001e20000002400 */
[----:B----4-:R-:W-:-:S02]  /*dd40*/  IMAD.MOV.U32 R166, RZ, RZ, R157 ;  /* 0x000000ffffa67224 */ /* 0x010fc400078e009d */
[----:B------:R-:W-:Y:S01]  /*dd50*/  FMUL.FTZ R157, R169, UR43 ;  /* 0x0000002ba99d7c20 */ /* 0x000fe20008410000 */
[----:B--2---:R-:W-:Y:S02]  /*dd60*/  IMAD.IADD R209, R209, 0x1, R210 ;  /* 0x00000001d1d17824 */ /* 0x004fe400078e02d2 */
[----:B0-----:R-:W-:Y:S02]  /*dd70*/  FMUL.FTZ R171, R177, UR43 ;  /* 0x0000002bb1ab7c20 */ /* 0x001fe40008410000 */
[----:B------:R0:W2:Y:S01]  /*dd80*/  MUFU.TANH R210, R155 ;  /* 0x0000009b00d27308 */ /* 0x0000a20000002400 */
[----:B-1----:R-:W-:-:S05]  /*dd90*/  @P1 IMAD.HI.U32 R208, R209, R208, RZ ;  /* 0x000000d0d1d01227 */ /* 0x002fca00078e00ff */
[----:B---3--:R-:W-:Y:S01]  /*dda0*/  @P1 SHF.R.U32.HI R209, RZ, R15, R208 ;  /* 0x0000000fffd11219 */ /* 0x008fe200000116d0 */
[----:B------:R-:W-:Y:S01]  /*ddb0*/  FMUL.FTZ R208, R153, UR43 ;  /* 0x0000002b99d07c20 */ /* 0x000fe20008410000 */
[----:B------:R-:W-:Y:S01]  /*ddc0*/  FMUL.FTZ R153, R156, UR43 ;  /* 0x0000002b9c997c20 */ /* 0x000fe20008410000 */
[----:B0-----:R-:W-:Y:S01]  /*ddd0*/  FMUL.FTZ R155, R161, UR43 ;  /* 0x0000002ba19b7c20 */ /* 0x001fe20008410000 */
[----:B------:R0:W1:Y:S01]  /*dde0*/  MUFU.TANH R156, R159 ;  /* 0x0000009f009c7308 */ /* 0x0000620000002400 */
[----:B--2---:R-:W-:-:S07]  /*ddf0*/  IMAD.MOV.U32 R164, RZ, RZ, R210 ;  /* 0x000000ffffa47224 */ /* 0x004fce00078e00d2 */
[----:B------:R1:W-:Y:S01]  /*de00*/  MUFU.TANH R210, R167 ;  /* 0x000000a700d27308 */ /* 0x0003e20000002400 */
[----:B0-----:R-:W-:Y:S01]  /*de10*/  FMUL.FTZ R159, R172, UR43 ;  /* 0x0000002bac9f7c20 */ /* 0x001fe20008410000 */
[----:B------:R-:W-:Y:S01]  /*de20*/  FMUL.FTZ R172, R180, UR43 ;  /* 0x0000002bb4ac7c20 */ /* 0x000fe20008410000 */
[----:B------:R-:W-:-:S05]  /*de30*/  IMAD.MOV.U32 R180, RZ, RZ, R2 ;  /* 0x000000ffffb47224 */ /* 0x000fca00078e0002 */
[----:B------:R-:W0:Y:S01]  /*de40*/  MUFU.TANH R161, R174 ;  /* 0x000000ae00a17308 */ /* 0x000e220000002400 */
[----:B-1----:R-:W-:Y:S01]  /*de50*/  MOV R167, R156 ;  /* 0x0000009c00a77202 */ /* 0x002fe20000000f00 */
[----:B------:R-:W-:-:S04]  /*de60*/  FMUL.FTZ R156, R168, UR43 ;  /* 0x0000002ba89c7c20 */ /* 0x000fc80008410000 */
[----:B------:R-:W-:Y:S02]  /*de70*/  IMAD.MOV.U32 R169, RZ, RZ, R167 ;  /* 0x000000ffffa97224 */ /* 0x000fe400078e00a7 */
[----:B------:R1:W2:Y:S08]  /*de80*/  MUFU.TANH R15, R158 ;  /* 0x0000009e000f7308 */ /* 0x0002b00000002400 */
[----:B------:R3:W4:Y:S01]  /*de90*/  MUFU.TANH R167, R178 ;  /* 0x000000b200a77308 */ /* 0x0007220000002400 */
[----:B-1----:R-:W-:Y:S01]  /*dea0*/  FMUL.FTZ R158, R173, UR43 ;  /* 0x0000002bad9e7c20 */ /* 0x002fe20008410000 */
[----:B------:R-:W-:Y:S01]  /*deb0*/  FMUL.FTZ R173, R181, UR43 ;  /* 0x0000002bb5ad7c20 */ /* 0x000fe20008410000 */
[----:B------:R-:W-:Y:S01]  /*dec0*/  FMUL.FTZ R181, R183, UR43 ;  /* 0x0000002bb7b57c20 */ /* 0x000fe20008410000 */
[----:B------:R-:W-:-:S02]  /*ded0*/  IMAD.MOV.U32 R183, RZ, RZ, R160 ;  /* 0x000000ffffb77224 */ /* 0x000fc400078e00a0 */
[----:B------:R-:W-:Y:S01]  /*dee0*/  FMUL.FTZ R160, R184, UR43 ;  /* 0x0000002bb8a07c20 */ /* 0x000fe20008410000 */
[----:B0-----:R-:W-:Y:S02]  /*def0*/  IMAD.MOV.U32 R184, RZ, RZ, R161 ;  /* 0x000000ffffb87224 */ /* 0x001fe400078e00a1 */
[----:B------:R-:W-:Y:S01]  /*df00*/  FMUL.FTZ R161, R185, UR43 ;  /* 0x0000002bb9a17c20 */ /* 0x000fe20008410000 */
[----:B------:R-:W-:Y:S01]  /*df10*/  IMAD.MOV.U32 R185, RZ, RZ, R210 ;  /* 0x000000ffffb97224 */ /* 0x000fe200078e00d2 */
[----:B------:R4:W-:Y:S01]  /*df20*/  MUFU.TANH R2, R182 ;  /* 0x000000b600027308 */ /* 0x0009e20000002400 */
[----:B--2---:R-:W-:Y:S01]  /*df30*/  IMAD.MOV.U32 R168, RZ, RZ, R15 ;  /* 0x000000ffffa87224 */ /* 0x004fe200078e000f */
[----:B------:R-:W2:Y:S01]  /*df40*/  LDL R210, [R1+0xbc] ;  /* 0x0000bc0001d27983 */ /* 0x000ea20000100800 */
[----:B------:R-:W-:Y:S01]  /*df50*/  FMUL.FTZ R175, R187, UR43 ;  /* 0x0000002bbbaf7c20 */ /* 0x000fe20008410000 */
[----:B---3--:R-:W-:Y:S02]  /*df60*/  IMAD.MOV.U32 R178, RZ, RZ, R4 ;  /* 0x000000ffffb27224 */ /* 0x008fe400078e0004 */
[----:B------:R-:W-:-:S02]  /*df70*/  IMAD.MOV.U32 R177, RZ, RZ, R168 ;  /* 0x000000ffffb17224 */ /* 0x000fc400078e00a8 */
[----:B------:R-:W-:Y:S01]  /*df80*/  FMUL.FTZ R168, R188, UR43 ;  /* 0x0000002bbca87c20 */ /* 0x000fe20008410000 */
[----:B------:R0:W1:Y:S01]  /*df90*/  MUFU.TANH R15, R170 ;  /* 0x000000aa000f7308 */ /* 0x0000620000002400 */
[----:B----4-:R-:W-:Y:S02]  /*dfa0*/  IMAD.MOV.U32 R182, RZ, RZ, R167 ;  /* 0x000000ffffb67224 */ /* 0x010fe400078e00a7 */
[----:B------:R-:W-:Y:S01]  /*dfb0*/  FMUL.FTZ R167, R189, UR43 ;  /* 0x0000002bbda77c20 */ /* 0x000fe20008410000 */
[----:B------:R-:W3:Y:S04]  /*dfc0*/  LDL R188, [R1+0x90] ;  /* 0x0000900001bc7983 */ /* 0x000ee80000100800 */
[----:B------:R-:W3:Y:S01]  /*dfd0*/  LDL R189, [R1+0xac] ;  /* 0x0000ac0001bd7983 */ /* 0x000ee20000100800 */
[----:B------:R-:W4:Y:S01]  /*dfe0*/  MUFU.TANH R229, R229 ;  /* 0x000000e500e57308 */ /* 0x000f220000002400 */
[----:B0-----:R-:W-:Y:S01]  /*dff0*/  FMUL.FTZ R170, R176, UR43 ;  /* 0x0000002bb0aa7c20 */ /* 0x001fe20008410000 */
[----:B------:R-:W-:Y:S01]  /*e000*/  FMUL.FTZ R176, R186, UR43 ;  /* 0x0000002bbab07c20 */ /* 0x000fe20008410000 */
[----:B------:R-:W0:Y:S01]  /*e010*/  SHFL.IDX PT, R174, R209, RZ, 0x1c1f ;  /* 0x001c1fffd1ae7589 */ /* 0x000e2200000e0000 */
[----:B------:R-:W-:-:S02]  /*e020*/  IMAD.MOV.U32 R186, RZ, RZ, R163 ;  /* 0x000000ffffba7224 */ /* 0x000fc400078e00a3 */
[----:B------:R-:W-:Y:S02]  /*e030*/  IMAD.MOV.U32 R163, RZ, RZ, -0x60 ;  /* 0xffffffa0ffa37424 */ /* 0x000fe400078e00ff */
[----:B------:R-:W4:Y:S01]  /*e040*/  MUFU.TANH R208, R208 ;  /* 0x000000d000d07308 */ /* 0x000f220000002400 */
[----:B-1----:R-:W-:Y:S02]  /*e050*/  IMAD.MOV.U32 R187, RZ, RZ, R15 ;  /* 0x000000ffffbb7224 */ /* 0x002fe400078e000f */
[----:B------:R1:W4:Y:S01]  /*e060*/  SHFL.IDX PT, R15, R209, 0x1, 0x1c1f ;  /* 0x003c1f00d10f7f89 */ /* 0x00032200000e0000 */
[----:B------:R-:W-:-:S04]  /*e070*/  IMAD R163, R13, R163, 0x1 ;  /* 0x000000010da37424 */ /* 0x000fc800078e02a3 */
[----:B------:R-:W4:Y:S08]  /*e080*/  MUFU.TANH R153, R153 ;  /* 0x0000009900997308 */ /* 0x000f300000002400 */
[----:B------:R-:W4:Y:S08]  /*e090*/  MUFU.TANH R154, R154 ;  /* 0x0000009a009a7308 */ /* 0x000f300000002400 */
[----:B------:R-:W4:Y:S08]  /*e0a0*/  MUFU.TANH R152, R152 ;  /* 0x0000009800987308 */ /* 0x000f300000002400 */
[----:B------:R-:W4:Y:S08]  /*e0b0*/  MUFU.TANH R155, R155 ;  /* 0x0000009b009b7308 */ /* 0x000f300000002400 */
[----:B------:R-:W4:Y:S08]  /*e0c0*/  MUFU.TANH R162, R162 ;  /* 0x000000a200a27308 */ /* 0x000f300000002400 */
[----:B------:R-:W4:Y:S08]  /*e0d0*/  MUFU.TANH R165, R165 ;  /* 0x000000a500a57308 */ /* 0x000f300000002400 */
[----:B------:R-:W4:Y:S08]  /*e0e0*/  MUFU.TANH R156, R156 ;  /* 0x0000009c009c7308 */ /* 0x000f300000002400 */
[----:B------:R-:W4:Y:S08]  /*e0f0*/  MUFU.TANH R157, R157 ;  /* 0x0000009d009d7308 */ /* 0x000f300000002400 */
[----:B------:R-:W4:Y:S01]  /*e100*/  MUFU.TANH R159, R159 ;  /* 0x0000009f009f7308 */ /* 0x000f220000002400 */
[----:B------:R-:W-:-:S07]  /*e110*/  FMUL.FTZ R228, R192, UR43 ;  /* 0x0000002bc0e47c20 */ /* 0x000fce0008410000 */
[----:B------:R-:W4:Y:S08]  /*e120*/  MUFU.TANH R158, R158 ;  /* 0x0000009e009e7308 */ /* 0x000f300000002400 */
[----:B------:R-:W4:Y:S08]  /*e130*/  MUFU.TANH R170, R170 ;  /* 0x000000aa00aa7308 */ /* 0x000f300000002400 */
[----:B------:R-:W4:Y:S08]  /*e140*/  MUFU.TANH R171, R171 ;  /* 0x000000ab00ab7308 */ /* 0x000f300000002400 */
[----:B------:R-:W4:Y:S08]  /*e150*/  MUFU.TANH R172, R172 ;  /* 0x000000ac00ac7308 */ /* 0x000f300000002400 */
[----:B------:R0:W-:Y:S01]  /*e160*/  MUFU.TANH R4, R179 ;  /* 0x000000b300047308 */ /* 0x0001e20000002400 */
[----:B-1----:R-:W-:-:S07]  /*e170*/  MOV R209, R178 ;  /* 0x000000b200d17202 */ /* 0x002fce0000000f00 */
[----:B------:R-:W1:Y:S01]  /*e180*/  MUFU.TANH R173, R173 ;  /* 0x000000ad00ad7308 */ /* 0x000e620000002400 */
[----:B0-----:R-:W-:Y:S02]  /*e190*/  IMAD.MOV.U32 R179, RZ, RZ, R211 ;  /* 0x000000ffffb37224 */ /* 0x001fe400078e00d3 */
[----:B------:R-:W-:-:S05]  /*e1a0*/  FMUL.FTZ R211, R193, UR43 ;  /* 0x0000002bc1d37c20 */ /* 0x000fca0008410000 */
[----:B------:R-:W0:Y:S01]  /*e1b0*/  MUFU.TANH R160, R160 ;  /* 0x000000a000a07308 */ /* 0x000e220000002400 */
[----:B------:R-:W-:-:S07]  /*e1c0*/  IMAD.MOV.U32 R193, RZ, RZ, R179 ;  /* 0x000000ffffc17224 */ /* 0x000fce00078e00b3 */
[----:B------:R-:W0:Y:S08]  /*e1d0*/  MUFU.TANH R161, R161 ;  /* 0x000000a100a17308 */ /* 0x000e300000002400 */
[----:B------:R-:W0:Y:S08]  /*e1e0*/  MUFU.TANH R168, R168 ;  /* 0x000000a800a87308 */ /* 0x000e300000002400 */
[----:B------:R-:W0:Y:S08]  /*e1f0*/  MUFU.TANH R167, R167 ;  /* 0x000000a700a77308 */ /* 0x000e300000002400 */
[----:B------:R-:W0:Y:S08]  /*e200*/  MUFU.TANH R228, R228 ;  /* 0x000000e400e47308 */ /* 0x000e300000002400 */
[----:B------:R-:W0:Y:S08]  /*e210*/  MUFU.TANH R211, R211 ;  /* 0x000000d300d37308 */ /* 0x000e300000002400 */
[----:B------:R-:W-:Y:S08]  /*e220*/  MUFU.TANH R181, R181 ;  /* 0x000000b500b57308 */ /* 0x000ff00000002400 */
[----:B------:R-:W-:Y:S08]  /*e230*/  MUFU.TANH R176, R176 ;  /* 0x000000b000b07308 */ /* 0x000ff00000002400 */
[----:B------:R-:W-:Y:S01]  /*e240*/  MUFU.TANH R175, R175 ;  /* 0x000000af00af7308 */ /* 0x000fe20000002400 */
[----:B--2---:R-:W-:-:S02]  /*e250*/  IMAD R163, R210, -0x2, R163 ;  /* 0xfffffffed2a37824 */ /* 0x004fc400078e02a3 */
[----:B------:R-:W-:Y:S01]  /*e260*/  FMUL.FTZ R210, R196, UR43 ;  /* 0x0000002bc4d27c20 */ /* 0x000fe20008410000 */
[----:B------:R-:W-:Y:S02]  /*e270*/  IMAD.MOV.U32 R196, RZ, RZ, R169 ;  /* 0x000000ffffc47224 */ /* 0x000fe400078e00a9 */
[----:B------:R-:W-:Y:S01]  /*e280*/  FMUL.FTZ R169, R197, UR43 ;  /* 0x0000002bc5a97c20 */ /* 0x000fe20008410000 */
[----:B---3--:R-:W-:-:S05]  /*e290*/  IADD3 R163, -R188, R163, R189 ;  /* 0x000000a3bca37210 */ /* 0x008fca0007ffe1bd */
[----:B------:R-:W-:Y:S02]  /*e2a0*/  IMAD.IADD R174, R163, 0x1, R174 ;  /* 0x00000001a3ae7824 */ /* 0x000fe400078e02ae */
[----:B------:R-:W-:Y:S02]  /*e2b0*/  IMAD.MOV.U32 R197, RZ, RZ, R177 ;  /* 0x000000ffffc57224 */ /* 0x000fe400078e00b1 */
[----:B------:R-:W-:Y:S01]  /*e2c0*/  FMUL.FTZ R177, R190, UR43 ;  /* 0x0000002bbeb17c20 */ /* 0x000fe20008410000 */
[C---:B------:R-:W-:Y:S02]  /*e2d0*/  ISETP.GT.AND P2, PT, R174.reuse, RZ, PT ;  /* 0x000000ffae00720c */ /* 0x040fe40003f44270 */
[C---:B------:R-:W-:Y:S02]  /*e2e0*/  ISETP.GT.AND P3, PT, R174.reuse, 0x1, PT ;  /* 0x00000001ae00780c */ /* 0x040fe40003f64270 */
[C---:B------:R-:W-:Y:S01]  /*e2f0*/  ISETP.GT.AND P4, PT, R174.reuse, 0x8, PT ;  /* 0x00000008ae00780c */ /* 0x040fe20003f84270 */
[----:B------:R-:W-:Y:S01]  /*e300*/  IMAD.MOV.U32 R190, RZ, RZ, R164 ;  /* 0x000000ffffbe7224 */ /* 0x000fe200078e00a4 */
[----:B----4-:R-:W-:Y:S01]  /*e310*/  FSEL R164, R229, -INF , P2 ;  /* 0xff800000e5a47808 */ /* 0x010fe20001000000 */
[----:B------:R-:W-:Y:S01]  /*e320*/  IMAD.IADD R15, R163, 0x1, R15 ;  /* 0x00000001a30f7824 */ /* 0x000fe200078e020f */
[----:B------:R-:W-:-:S02]  /*e330*/  ISETP.GT.AND P1, PT, R174, 0x9, PT ;  /* 0x00000009ae00780c */ /* 0x000fc40003f24270 */
[----:B------:R-:W-:Y:S02]  /*e340*/  ISETP.GT.AND P2, PT, R174, 0x10, PT ;  /* 0x00000010ae00780c */ /* 0x000fe40003f44270 */
[----:B------:R-:W-:Y:S02]  /*e350*/  FSEL R163, R208, -INF , P3 ;  /* 0xff800000d0a37808 */ /* 0x000fe40001800000 */
[----:B------:R-:W-:Y:S02]  /*e360*/  FSEL R153, R153, -INF , P4 ;  /* 0xff80000099997808 */ /* 0x000fe40002000000 */
[C---:B------:R-:W-:Y:S02]  /*e370*/  ISETP.GT.AND P3, PT, R174.reuse, 0x11, PT ;  /* 0x00000011ae00780c */ /* 0x040fe40003f64270 */
[----:B------:R-:W-:Y:S01]  /*e380*/  ISETP.GT.AND P4, PT, R174, 0x18, PT ;  /* 0x00000018ae00780c */ /* 0x000fe20003f84270 */
[----:B------:R-:W-:Y:S01]  /*e390*/  IMAD.MOV.U32 R208, RZ, RZ, R166 ;  /* 0x000000ffffd07224 */ /* 0x000fe200078e00a6 */
[----:B------:R-:W-:-:S02]  /*e3a0*/  FSEL R154, R154, -INF , P1 ;  /* 0xff8000009a9a7808 */ /* 0x000fc40000800000 */
[----:B------:R-:W-:Y:S02]  /*e3b0*/  FSEL R192, R152, -INF , P2 ;  /* 0xff80000098c07808 */ /* 0x000fe40001000000 */
[C---:B------:R-:W-:Y:S02]  /*e3c0*/  ISETP.GT.AND P1, PT, R174.reuse, 0x19, PT ;  /* 0x00000019ae00780c */ /* 0x040fe40003f24270 */
[----:B------:R-:W-:Y:S02]  /*e3d0*/  ISETP.GT.AND P2, PT, R174, 0x20, PT ;  /* 0x00000020ae00780c */ /* 0x000fe40003f44270 */
[----:B------:R-:W-:Y:S02]  /*e3e0*/  FSEL R166, R155, -INF , P3 ;  /* 0xff8000009ba67808 */ /* 0x000fe40001800000 */
[----:B------:R-:W-:Y:S02]  /*e3f0*/  FSEL R162, R162, -INF , P4 ;  /* 0xff800000a2a27808 */ /* 0x000fe40002000000 */
[----:B------:R-:W-:-:S02]  /*e400*/  ISETP.GT.AND P3, PT, R174, 0x21, PT ;  /* 0x00000021ae00780c */ /* 0x000fc40003f64270 */
[----:B------:R-:W-:Y:S01]  /*e410*/  ISETP.GT.AND P4, PT, R174, 0x28, PT ;  /* 0x00000028ae00780c */ /* 0x000fe20003f84270 */
[----:B------:R-:W2:Y:S01]  /*e420*/  MUFU.TANH R210, R210 ;  /* 0x000000d200d27308 */ /* 0x000ea20000002400 */
[----:B------:R-:W-:Y:S01]  /*e430*/  IMAD.MOV.U32 R189, RZ, RZ, R180 ;  /* 0x000000ffffbd7224 */ /* 0x000fe200078e00b4 */
[----:B------:R-:W-:Y:S02]  /*e440*/  FSEL R165, R165, -INF , P1 ;  /* 0xff800000a5a57808 */ /* 0x000fe40000800000 */
[----:B------:R-:W-:Y:S02]  /*e450*/  FSEL R178, R156, -INF , P2 ;  /* 0xff8000009cb27808 */ /* 0x000fe40001000000 */
[C---:B------:R-:W-:Y:S02]  /*e460*/  ISETP.GT.AND P1, PT, R174.reuse, 0x29, PT ;  /* 0x00000029ae00780c */ /* 0x040fe40003f24270 */
[----:B------:R-:W-:Y:S02]  /*e470*/  ISETP.GT.AND P2, PT, R174, 0x30, PT ;  /* 0x00000030ae00780c */ /* 0x000fe40003f44270 */
[----:B------:R-:W-:-:S02]  /*e480*/  FSEL R179, R157, -INF , P3 ;  /* 0xff8000009db37808 */ /* 0x000fc40001800000 */
[----:B------:R-:W-:Y:S01]  /*e490*/  FSEL R180, R159, -INF , P4 ;  /* 0xff8000009fb47808 */ /* 0x000fe20002000000 */
[----:B------:R-:W3:Y:S01]  /*e4a0*/  MUFU.TANH R169, R169 ;  /* 0x000000a900a97308 */ /* 0x000ee20000002400 */
[C---:B------:R-:W-:Y:S02]  /*e4b0*/  ISETP.GT.AND P3, PT, R174.reuse, 0x31, PT ;  /* 0x00000031ae00780c */ /* 0x040fe40003f64270 */
[----:B------:R-:W-:Y:S01]  /*e4c0*/  ISETP.GT.AND P4, PT, R174, 0x38, PT ;  /* 0x00000038ae00780c */ /* 0x000fe20003f84270 */
[----:B------:R-:W-:Y:S01]  /*e4d0*/  IMAD.MOV.U32 R188, RZ, RZ, R185 ;  /* 0x000000ffffbc7224 */ /* 0x000fe200078e00b9 */
[----:B------:R-:W-:Y:S02]  /*e4e0*/  FSEL R185, R158, -INF , P1 ;  /* 0xff8000009eb97808 */ /* 0x000fe40000800000 */
[----:B------:R-:W-:Y:S02]  /*e4f0*/  FSEL R170, R170, -INF , P2 ;  /* 0xff800000aaaa7808 */ /* 0x000fe40001000000 */
[----:B------:R-:W-:-:S02]  /*e500*/  ISETP.GT.AND P1, PT, R174, 0x39, PT ;  /* 0x00000039ae00780c */ /* 0x000fc40003f24270 */
[----:B------:R-:W-:Y:S02]  /*e510*/  ISETP.GT.AND P2, PT, R174, 0x40, PT ;  /* 0x00000040ae00780c */ /* 0x000fe40003f44270 */
[----:B------:R-:W-:Y:S02]  /*e520*/  FSEL R171, R171, -INF , P3 ;  /* 0xff800000abab7808 */ /* 0x000fe40001800000 */
[----:B------:R-:W-:Y:S02]  /*e530*/  FSEL R172, R172, -INF , P4 ;  /* 0xff800000acac7808 */ /* 0x000fe40002000000 */
[C---:B------:R-:W-:Y:S02]  /*e540*/  ISETP.GT.AND P3, PT, R174.reuse, 0x41, PT ;  /* 0x00000041ae00780c */ /* 0x040fe40003f64270 */
[----:B------:R-:W-:Y:S02]  /*e550*/  ISETP.GT.AND P4, PT, R174, 0x48, PT ;  /* 0x00000048ae00780c */ /* 0x000fe40003f84270 */
[----:B-1----:R-:W-:-:S02]  /*e560*/  FSEL R173, R173, -INF , P1 ;  /* 0xff800000adad7808 */ /* 0x002fc40000800000 */
[----:B0-----:R-:W-:Y:S02]  /*e570*/  FSEL R159, R160, -INF , P2 ;  /* 0xff800000a09f7808 */ /* 0x001fe40001000000 */
[C---:B------:R-:W-:Y:S02]  /*e580*/  ISETP.GT.AND P1, PT, R174.reuse, 0x49, PT ;  /* 0x00000049ae00780c */ /* 0x040fe40003f24270 */
[----:B------:R-:W-:Y:S02]  /*e590*/  ISETP.GT.AND P2, PT, R174, 0x50, PT ;  /* 0x00000050ae00780c */ /* 0x000fe40003f44270 */
[----:B------:R-:W-:Y:S02]  /*e5a0*/  FSEL R157, R161, -INF , P3 ;  /* 0xff800000a19d7808 */ /* 0x000fe40001800000 */
[----:B------:R-:W-:Y:S02]  /*e5b0*/  FSEL R156, R168, -INF , P4 ;  /* 0xff800000a89c7808 */ /* 0x000fe40002000000 */
[----:B------:R-:W-:-:S02]  /*e5c0*/  ISETP.GT.AND P3, PT, R174, 0x51, PT ;  /* 0x00000051ae00780c */ /* 0x000fc40003f64270 */
[----:B------:R-:W-:Y:S02]  /*e5d0*/  ISETP.GT.AND P4, PT, R174, 0x58, PT ;  /* 0x00000058ae00780c */ /* 0x000fe40003f84270 */
[----:B------:R-:W-:Y:S02]  /*e5e0*/  FSEL R158, R167, -INF , P1 ;  /* 0xff800000a79e7808 */ /* 0x000fe40000800000 */
[----:B------:R-:W-:Y:S02]  /*e5f0*/  FSEL R228, R228, -INF , P2 ;  /* 0xff800000e4e47808 */ /* 0x000fe40001000000 */
[----:B------:R-:W-:Y:S02]  /*e600*/  ISETP.GT.AND P1, PT, R174, 0x59, PT ;  /* 0x00000059ae00780c */ /* 0x000fe40003f24270 */
[----:B------:R-:W-:Y:S02]  /*e610*/  ISETP.GT.AND P2, PT, R15, RZ, PT ;  /* 0x000000ff0f00720c */ /* 0x000fe40003f44270 */
[----:B------:R-:W-:-:S02]  /*e620*/  FSEL R211, R211, -INF , P3 ;  /* 0xff800000d3d37808 */ /* 0x000fc40001800000 */
[----:B--2---:R-:W-:Y:S02]  /*e630*/  FSEL R210, R210, -INF , P4 ;  /* 0xff800000d2d27808 */ /* 0x004fe40002000000 */
[C---:B------:R-:W-:Y:S02]  /*e640*/  ISETP.GT.AND P3, PT, R15.reuse, 0x1, PT ;  /* 0x000000010f00780c */ /* 0x040fe40003f64270 */
[----:B------:R-:W-:Y:S02]  /*e650*/  ISETP.GT.AND P4, PT, R15, 0x8, PT ;  /* 0x000000080f00780c */ /* 0x000fe40003f84270 */
[----:B---3--:R-:W-:Y:S02]  /*e660*/  FSEL R155, R169, -INF , P1 ;  /* 0xff800000a99b7808 */ /* 0x008fe40000800000 */
[----:B------:R-:W-:Y:S02]  /*e670*/  FSEL R160, R208, -INF , P2 ;  /* 0xff800000d0a07808 */ /* 0x000fe40001000000 */
[----:B------:R-:W-:-:S02]  /*e680*/  ISETP.GT.AND P1, PT, R15, 0x9, PT ;  /* 0x000000090f00780c */ /* 0x000fc40003f24270 */
[----:B------:R-:W-:Y:S02]  /*e690*/  ISETP.GT.AND P2, PT, R15, 0x10, PT ;  /* 0x000000100f00780c */ /* 0x000fe40003f44270 */
[----:B------:R-:W-:Y:S02]  /*e6a0*/  FSEL R161, R190, -INF , P3 ;  /* 0xff800000bea17808 */ /* 0x000fe40001800000 */
[----:B------:R-:W-:Y:S02]  /*e6b0*/  FSEL R168, R197, -INF , P4 ;  /* 0xff800000c5a87808 */ /* 0x000fe40002000000 */
[C---:B------:R-:W-:Y:S02]  /*e6c0*/  ISETP.GT.AND P3, PT, R15.reuse, 0x11, PT ;  /* 0x000000110f00780c */ /* 0x040fe40003f64270 */
[----:B------:R-:W-:Y:S01]  /*e6d0*/  ISETP.GT.AND P4, PT, R15, 0x18, PT ;  /* 0x000000180f00780c */ /* 0x000fe20003f84270 */
[----:B------:R-:W0:Y:S01]  /*e6e0*/  MUFU.TANH R177, R177 ;  /* 0x000000b100b17308 */ /* 0x000e220000002400 */
[----:B------:R-:W-:-:S02]  /*e6f0*/  FSEL R196, R196, -INF , P1 ;  /* 0xff800000c4c47808 */ /* 0x000fc40000800000 */
[----:B------:R-:W-:Y:S02]  /*e700*/  FSEL R209, R209, -INF , P2 ;  /* 0xff800000d1d17808 */ /* 0x000fe40001000000 */
        /* <DEDUP_REMOVED lines=9> */
[----:B------:R-:W-:Y:S02]  /*e7a0*/  FSEL R189, R186, -INF , P3 ;  /* 0xff800000babd7808 */ /* 0x000fe40001800000 */
[----:B------:R-:W-:-:S02]  /*e7b0*/  FSEL R187, R184, -INF , P4 ;  /* 0xff800000b8bb7808 */ /* 0x000fc40002000000 */
[C---:B------:R-:W-:Y:S02]  /*e7c0*/  ISETP.GT.AND P2, PT, R15.reuse, 0x30, PT ;  /* 0x000000300f00780c */ /* 0x040fe40003f44270 */
[C---:B------:R-:W-:Y:S02]  /*e7d0*/  ISETP.GT.AND P3, PT, R15.reuse, 0x31, PT ;  /* 0x000000310f00780c */ /* 0x040fe40003f64270 */
[----:B------:R-:W-:Y:S02]  /*e7e0*/  ISETP.GT.AND P4, PT, R15, 0x38, PT ;  /* 0x000000380f00780c */ /* 0x000fe40003f84270 */
[----:B------:R-:W-:Y:S02]  /*e7f0*/  FSEL R186, R183, -INF , P1 ;  /* 0xff800000b7ba7808 */ /* 0x000fe40000800000 */
[----:B------:R-:W-:Y:S02]  /*e800*/  FSEL R182, R182, -INF , P2 ;  /* 0xff800000b6b67808 */ /* 0x000fe40001000000 */
[----:B------:R-:W-:-:S02]  /*e810*/  FSEL R183, R4, -INF , P3 ;  /* 0xff80000004b77808 */ /* 0x000fc40001800000 */
[----:B------:R-:W-:Y:S01]  /*e820*/  FSEL R184, R2, -INF , P4 ;  /* 0xff80000002b87808 */ /* 0x000fe20002000000 */
[----:B------:R-:W-:Y:S01]  /*e830*/  UMOV UR46, UR45 ;  /* 0x0000002d002e7c82 */ /* 0x000fe20008000000 */
[----:B------:R-:W-:Y:S01]  /*e840*/  ISETP.GT.AND P1, PT, R15, 0x39, PT ;  /* 0x000000390f00780c */ /* 0x000fe20003f24270 */
[----:B------:R-:W-:Y:S01]  /*e850*/  FMUL.FTZ R191, R191, UR43 ;  /* 0x0000002bbfbf7c20 */ /* 0x000fe20008410000 */
[C---:B------:R-:W-:Y:S01]  /*e860*/  ISETP.GT.AND P2, PT, R15.reuse, 0x40, PT ;  /* 0x000000400f00780c */ /* 0x040fe20003f44270 */
[----:B------:R-:W-:Y:S01]  /*e870*/  FMUL.FTZ R194, R194, UR43 ;  /* 0x0000002bc2c27c20 */ /* 0x000fe20008410000 */
[C---:B------:R-:W-:Y:S01]  /*e880*/  ISETP.GT.AND P3, PT, R15.reuse, 0x41, PT ;  /* 0x000000410f00780c */ /* 0x040fe20003f64270 */
[----:B------:R1:W5:Y:S01]  /*e890*/  LDL.LU R4, [R1+0xe0] ;  /* 0x0000e00001047983 */ /* 0x0003620000300800 */
[----:B------:R-:W-:Y:S02]  /*e8a0*/  ISETP.GT.AND P4, PT, R15, 0x48, PT ;  /* 0x000000480f00780c */ /* 0x000fe40003f84270 */
[----:B------:R-:W-:-:S02]  /*e8b0*/  FSEL R181, R181, -INF , P1 ;  /* 0xff800000b5b57808 */ /* 0x000fc40000800000 */
[----:B------:R-:W-:Y:S01]  /*e8c0*/  ISETP.GT.AND P5, PT, R15, 0x59, PT ;  /* 0x000000590f00780c */ /* 0x000fe20003fa4270 */
[----:B------:R2:W-:Y:S01]  /*e8d0*/  MUFU.TANH R169, R191 ;  /* 0x000000bf00a97308 */ /* 0x0005e20000002400 */
[----:B------:R-:W-:Y:S01]  /*e8e0*/  FSEL R174, R176, -INF , P2 ;  /* 0xff800000b0ae7808 */ /* 0x000fe20001000000 */
[----:B------:R1:W5:Y:S01]  /*e8f0*/  LDL.LU R2, [R1+0xd8] ;  /* 0x0000d80001027983 */ /* 0x0003620000300800 */
[----:B------:R-:W-:Y:S02]  /*e900*/  FSEL R175, R175, -INF , P3 ;  /* 0xff800000afaf7808 */ /* 0x000fe40001800000 */
[----:B0-----:R-:W-:Y:S02]  /*e910*/  FSEL R177, R177, -INF , P4 ;  /* 0xff800000b1b17808 */ /* 0x001fe40002000000 */
[C---:B------:R-:W-:Y:S02]  /*e920*/  ISETP.GT.AND P1, PT, R15.reuse, 0x49, PT ;  /* 0x000000490f00780c */ /* 0x040fe40003f24270 */
[----:B------:R-:W-:-:S02]  /*e930*/  ISETP.GT.AND P2, PT, R15, 0x50, PT ;  /* 0x000000500f00780c */ /* 0x000fc40003f44270 */
[C---:B------:R-:W-:Y:S02]  /*e940*/  ISETP.GT.AND P3, PT, R15.reuse, 0x51, PT ;  /* 0x000000510f00780c */ /* 0x040fe40003f64270 */
[----:B------:R-:W-:Y:S02]  /*e950*/  ISETP.GT.AND P4, PT, R15, 0x58, PT ;  /* 0x000000580f00780c */ /* 0x000fe40003f84270 */
        /* <DEDUP_REMOVED lines=24> */
[----:B------:R-:W0:Y:S02]  /*eae0*/  SHFL.BFLY PT, R152, R15, 0x2, 0x1f ;  /* 0x0c401f000f987f89 */ /* 0x000e2400000e0000 */
[----:B0-----:R-:W-:-:S05]  /*eaf0*/  FMNMX.FTZ R15, R15, R152, !PT ;  /* 0x000000980f0f7209 */ /* 0x001fca0007810000 */
[----:B------:R-:W0:Y:S02]  /*eb00*/  SHFL.BFLY PT, R152, R15, 0x1, 0x1f ;  /* 0x0c201f000f987f89 */ /* 0x000e2400000e0000 */
[----:B0-----:R-:W-:-:S04]  /*eb10*/  FMNMX.FTZ R15, R15, R152, !PT ;  /* 0x000000980f0f7209 */ /* 0x001fc80007810000 */
[----:B------:R-:W-:-:S04]  /*eb20*/  FSETP.NEU.FTZ.AND P6, PT, R15, -INF , PT ;  /* 0xff8000000f00780b */ /* 0x000fc80003fdd000 */
[----:B------:R-:W-:-:S05]  /*eb30*/  FSEL R152, R15, RZ, P6 ;  /* 0x000000ff0f987208 */ /* 0x000fca0003000000 */
[----:B------:R-:W-:Y:S01]  /*eb40*/  FADD.FTZ R152, -R152, R21 ;  /* 0x0000001598987221 */ /* 0x000fe20000010100 */
[----:B------:R-:W-:-:S05]  /*eb50*/  FMUL.FTZ R21, R15, UR46 ;  /* 0x0000002e0f157c20 */ /* 0x000fca0008410000 */
[----:B------:R-:W-:Y:S01]  /*eb60*/  FSEL R21, R21, RZ, P6 ;  /* 0x000000ff15157208 */ /* 0x000fe20003000000 */
[----:B------:R-:W-:-:S04]  /*eb70*/  FMUL.FTZ R152, R152, UR46 ;  /* 0x0000002e98987c20 */ /* 0x000fc80008410000 */
[--C-:B------:R-:W-:Y:S01]  /*eb80*/  FFMA.FTZ R164, R164, UR46, -R21.reuse ;  /* 0x0000002ea4a47c23 */ /* 0x100fe20008010815 */
[--C-:B------:R-:W-:Y:S01]  /*eb90*/  FFMA.FTZ R163, R163, UR46, -R21.reuse ;  /* 0x0000002ea3a37c23 */ /* 0x100fe20008010815 */
[--C-:B------:R-:W-:Y:S01]  /*eba0*/  FFMA.FTZ R153, R153, UR46, -R21.reuse ;  /* 0x0000002e99997c23 */ /* 0x100fe20008010815 */
[--C-:B------:R-:W-:Y:S01]  /*ebb0*/  FFMA.FTZ R154, R154, UR46, -R21.reuse ;  /* 0x0000002e9a9a7c23 */ /* 0x100fe20008010815 */
[--C-:B------:R-:W-:Y:S01]  /*ebc0*/  FFMA.FTZ R192, R192, UR46, -R21.reuse ;  /* 0x0000002ec0c07c23 */ /* 0x100fe20008010815 */
[--C-:B------:R-:W-:Y:S01]  /*ebd0*/  FFMA.FTZ R166, R166, UR46, -R21.reuse ;  /* 0x0000002ea6a67c23 */ /* 0x100fe20008010815 */
[--C-:B------:R-:W-:Y:S01]  /*ebe0*/  FFMA.FTZ R162, R162, UR46, -R21.reuse ;  /* 0x0000002ea2a27c23 */ /* 0x100fe20008010815 */
[--C-:B--2---:R-:W-:Y:S01]  /*ebf0*/  FFMA.FTZ R191, R165, UR46, -R21.reuse ;  /* 0x0000002ea5bf7c23 */ /* 0x104fe20008010815 */
        /* <DEDUP_REMOVED lines=16> */
[----:B------:R-:W-:Y:S08]  /*ed00*/  MUFU.EX2 R164, R164 ;  /* 0x000000a400a47308 */ /* 0x000ff00000000800 */
[----:B------:R-:W0:Y:S08]  /*ed10*/  MUFU.EX2 R155, R152 ;  /* 0x00000098009b7308 */ /* 0x000e300000000800 */
[----:B------:R-:W2:Y:S08]  /*ed20*/  MUFU.EX2 R152, R163 ;  /* 0x000000a300987308 */ /* 0x000eb00000000800 */
[----:B------:R-:W3:Y:S01]  /*ed30*/  MUFU.EX2 R153, R153 ;  /* 0x0000009900997308 */ /* 0x000ee20000000800 */
[----:B0-----:R-:W-:-:S07]  /*ed40*/  FFMA.FTZ R3, R155, R3, R164 ;  /* 0x000000039b037223 */ /* 0x001fce00000100a4 */
[----:B------:R-:W0:Y:S01]  /*ed50*/  MUFU.EX2 R154, R154 ;  /* 0x0000009a009a7308 */ /* 0x000e220000000800 */
[----:B--2---:R-:W-:-:S04]  /*ed60*/  FADD.FTZ R3, R152, R3 ;  /* 0x0000000398037221 */ /* 0x004fc80000010000 */
[----:B---3--:R-:W-:-:S04]  /*ed70*/  FADD.FTZ R3, R153, R3 ;  /* 0x0000000399037221 */ /* 0x008fc80000010000 */
[----:B0-----:R-:W-:Y:S01]  /*ed80*/  FADD.FTZ R188, R154, R3 ;  /* 0x000000039abc7221 */ /* 0x001fe20000010000 */
        /* <DEDUP_REMOVED lines=11> */
[----:B------:R-:W-:Y:S02]  /*ee40*/  F2FP.BF16.F32.PACK_AB R154, R154, R153 ;  /* 0x000000999a9a723e */ /* 0x000fe400000010ff */
[----:B------:R-:W-:-:S04]  /*ee50*/  FMNMX.FTZ R153, R186, R3, !PT ;  /* 0x00000003ba997209 */ /* 0x000fc80007810000 */
[----:B------:R-:W-:-:S04]  /*ee60*/  FMNMX.FTZ R153, R182, R153, !PT ;  /* 0x00000099b6997209 */ /* 0x000fc80007810000 */
[----:B------:R-:W-:Y:S01]  /*ee70*/  FMNMX.FTZ R153, R183, R153, !PT ;  /* 0x00000099b7997209 */ /* 0x000fe20007810000 */
[----:B------:R-:W-:-:S03]  /*ee80*/  FMUL.FTZ R163, R195, UR43 ;  /* 0x0000002bc3a37c20 */ /* 0x000fc60008410000 */
[----:B------:R-:W-:Y:S01]  /*ee90*/  FMNMX.FTZ R153, R184, R153, !PT ;  /* 0x00000099b8997209 */ /* 0x000fe20007810000 */
[----:B------:R-:W0:Y:S01]  /*eea0*/  MUFU.TANH R3, R194 ;  /* 0x000000c200037308 */ /* 0x000e220000002400 */
[----:B------:R-:W-:Y:S01]  /*eeb0*/  F2FP.BF16.F32.PACK_AB R152, R152, R164 ;  /* 0x000000a49898723e */ /* 0x000fe200000010ff */
[----:B------:R-:W-:Y:S01]  /*eec0*/  FMUL.FTZ R164, R198, UR43 ;  /* 0x0000002bc6a47c20 */ /* 0x000fe20008410000 */
[----:B------:R-:W-:Y:S01]  /*eed0*/  FMNMX.FTZ R153, R181, R153, !PT ;  /* 0x00000099b5997209 */ /* 0x000fe20007810000 */
[----:B------:R-:W-:-:S03]  /*eee0*/  FMUL.FTZ R165, R199, UR43 ;  /* 0x0000002bc7a57c20 */ /* 0x000fc60008410000 */
[----:B------:R-:W-:Y:S01]  /*eef0*/  FMNMX.FTZ R153, R174, R153, !PT ;  /* 0x00000099ae997209 */ /* 0x000fe20007810000 */
[----:B------:R-:W2:Y:S03]  /*ef00*/  MUFU.TANH R163, R163 ;  /* 0x000000a300a37308 */ /* 0x000ea60000002400 */
[----:B------:R-:W-:-:S05]  /*ef10*/  FMNMX.FTZ R153, R175, R153, !PT ;  /* 0x00000099af997209 */ /* 0x000fca0007810000 */
[----:B------:R-:W3:Y:S01]  /*ef20*/  MUFU.TANH R164, R164 ;  /* 0x000000a400a47308 */ /* 0x000ee20000002400 */
[----:B------:R-:W-:Y:S02]  /*ef30*/  FSEL R169, R169, -INF , P1 ;  /* 0xff800000a9a97808 */ /* 0x000fe40000800000 */
[----:B------:R-:W-:-:S05]  /*ef40*/  FMNMX.FTZ R153, R177, R153, !PT ;  /* 0x00000099b1997209 */ /* 0x000fca0007810000 */
[----:B------:R-:W4:Y:S01]  /*ef50*/  MUFU.TANH R165, R165 ;  /* 0x000000a500a57308 */ /* 0x000f220000002400 */
[----:B0-----:R-:W-:Y:S02]  /*ef60*/  FSEL R3, R3, -INF , P2 ;  /* 0xff80000003037808 */ /* 0x001fe40001000000 */
[----:B------:R-:W-:Y:S02]  /*ef70*/  FMNMX.FTZ R153, R169, R153, !PT ;  /* 0x00000099a9997209 */ /* 0x000fe40007810000 */
[----:B--2---:R-:W-:Y:S02]  /*ef80*/  FSEL R163, R163, -INF , P3 ;  /* 0xff800000a3a37808 */ /* 0x004fe40001800000 */
[----:B------:R-:W-:Y:S02]  /*ef90*/  FMNMX.FTZ R153, R3, R153, !PT ;  /* 0x0000009903997209 */ /* 0x000fe40007810000 */
[----:B---3--:R-:W-:Y:S02]  /*efa0*/  FSEL R164, R164, -INF , P4 ;  /* 0xff800000a4a47808 */ /* 0x008fe40002000000 */
[----:B------:R-:W-:-:S04]  /*efb0*/  FMNMX.FTZ R153, R163, R153, !PT ;  /* 0x00000099a3997209 */ /* 0x000fc80007810000 */
[----:B------:R-:W-:Y:S02]  /*efc0*/  FMNMX.FTZ R153, R164, R153, !PT ;  /* 0x00000099a4997209 */ /* 0x000fe40007810000 */
[----:B----4-:R-:W-:-:S04]  /*efd0*/  FSEL R165, R165, -INF , P5 ;  /* 0xff800000a5a57808 */ /* 0x010fc80002800000 */
[----:B------:R-:W-:-:S05]  /*efe0*/  FMNMX.FTZ R153, R165, R153, !PT ;  /* 0x00000099a5997209 */ /* 0x000fca0007810000 */
[----:B------:R-:W0:Y:S02]  /*eff0*/  SHFL.BFLY PT, R167, R153, 0x2, 0x1f ;  /* 0x0c401f0099a77f89 */ /* 0x000e2400000e0000 */
[----:B0-----:R-:W-:-:S05]  /*f000*/  FMNMX.FTZ R167, R153, R167, !PT ;  /* 0x000000a799a77209 */ /* 0x001fca0007810000 */
[----:B------:R-:W0:Y:S01]  /*f010*/  SHFL.BFLY PT, R176, R167, 0x1, 0x1f ;  /* 0x0c201f00a7b07f89 */ /* 0x000e2200000e0000 */
[----:B------:R-:W2:Y:S01]  /*f020*/  S2R R198, SR_TID.X ;  /* 0x0000000000c67919 */ /* 0x000ea20000002100 */
[----:B0-----:R-:W-:-:S04]  /*f030*/  FMNMX.FTZ R176, R167, R176, !PT ;  /* 0x000000b0a7b07209 */ /* 0x001fc80007810000 */
[C---:B------:R-:W-:Y:S01]  /*f040*/  FSETP.NEU.FTZ.AND P1, PT, R176.reuse, -INF , PT ;  /* 0xff800000b000780b */ /* 0x040fe20003f3d000 */
[----:B------:R-:W-:-:S03]  /*f050*/  FMUL.FTZ R167, R176, UR46 ;  /* 0x0000002eb0a77c20 */ /* 0x000fc60008410000 */
[----:B------:R-:W-:Y:S02]  /*f060*/  FSEL R153, R176, RZ, P1 ;  /* 0x000000ffb0997208 */ /* 0x000fe40000800000 */
[----:B------:R-:W-:-:S03]  /*f070*/  FSEL R167, R167, RZ, P1 ;  /* 0x000000ffa7a77208 */ /* 0x000fc60000800000 */
[----:B------:R-:W-:Y:S02]  /*f080*/  FADD.FTZ R153, -R153, R20 ;  /* 0x0000001499997221 */ /* 0x000fe40000010100 */
[--C-:B------:R-:W-:Y:S02]  /*f090*/  FFMA.FTZ R160, R160, UR46, -R167.reuse ;  /* 0x0000002ea0a07c23 */ /* 0x100fe400080108a7 */
[----:B------:R-:W-:Y:S01]  /*f0a0*/  FMUL.FTZ R153, R153, UR46 ;  /* 0x0000002e99997c20 */ /* 0x000fe20008410000 */
[--C-:B------:R-:W-:Y:S01]  /*f0b0*/  FFMA.FTZ R194, R197, UR46, -R167.reuse ;  /* 0x0000002ec5c27c23 */ /* 0x100fe200080108a7 */
[--C-:B------:R-:W-:Y:S02]  /*f0c0*/  FFMA.FTZ R161, R161, UR46, -R167.reuse ;  /* 0x0000002ea1a17c23 */ /* 0x100fe400080108a7 */
[----:B------:R-:W-:Y:S01]  /*f0d0*/  MUFU.EX2 R160, R160 ;  /* 0x000000a000a07308 */ /* 0x000fe20000000800 */
[--C-:B------:R-:W-:Y:S01]  /*f0e0*/  FFMA.FTZ R168, R168, UR46, -R167.reuse ;  /* 0x0000002ea8a87c23 */ /* 0x100fe200080108a7 */
[--C-:B------:R-:W-:Y:S01]  /*f0f0*/  FFMA.FTZ R196, R196, UR46, -R167.reuse ;  /* 0x0000002ec4c47c23 */ /* 0x100fe200080108a7 */
[--C-:B------:R-:W-:Y:S01]  /*f100*/  FFMA.FTZ R20, R209, UR46, -R167.reuse ;  /* 0x0000002ed1147c23 */ /* 0x100fe200080108a7 */
[----:B------:R-:W-:-:S04]  /*f110*/  FFMA.FTZ R195, R208, UR46, -R167 ;  /* 0x0000002ed0c37c23 */ /* 0x000fc800080108a7 */
        /* <DEDUP_REMOVED lines=18> */
[----:B------:R3:W4:Y:S01]  /*f240*/  MUFU.EX2 R153, R161 ;  /* 0x000000a100997308 */ /* 0x0007220000000800 */
[----:B------:R-:W-:Y:S01]  /*f250*/  IMAD.U32 R167, RZ, RZ, UR37 ;  /* 0x00000025ffa77e24 */ /* 0x000fe2000f8e00ff */
[----:B--2---:R-:W-:Y:S01]  /*f260*/  SHF.R.U32.HI R198, RZ, 0x7, R198 ;  /* 0x00000007ffc67819 */ /* 0x004fe200000116c6 */
[-C--:B------:R-:W-:Y:S01]  /*f270*/  FMUL.FTZ R24, R24, R155.reuse ;  /* 0x0000009b18187220 */ /* 0x080fe20000410000 */
[-C--:B------:R-:W-:Y:S01]  /*f280*/  FMUL.FTZ R25, R25, R155.reuse ;  /* 0x0000009b19197220 */ /* 0x080fe20000410000 */
[----:B------:R-:W-:Y:S01]  /*f290*/  FMUL.FTZ R28, R28, R155 ;  /* 0x0000009b1c1c7220 */ /* 0x000fe20000410000 */
[----:B---3--:R-:W-:-:S02]  /*f2a0*/  VIADD R161, R14, 0x32440 ;  /* 0x000324400ea17836 */ /* 0x008fc40000000000 */
        /* <DEDUP_REMOVED lines=61> */
[----:B------:R-:W-:Y:S01]  /*f680*/  PRMT R161, R167, 0x654, R161 ;  /* 0x00000654a7a17816 */ /* 0x000fe200000000a1 */
[----:B------:R-:W-:-:S03]  /*f690*/  VIADD R155, R198, 0x8 ;  /* 0x00000008c69b7836 */ /* 0x000fc60000000000 */
[----:B------:R2:W-:Y:S01]  /*f6a0*/  SYNCS.ARRIVE.TRANS64.RED.A1T0 RZ, [R161+URZ], RZ ;  /* 0x000000ffa1ff79a7 */ /* 0x0005e2000810043f */
[----:B0-----:R-:W-:Y:S01]  /*f6b0*/  FFMA.FTZ R167, R197, R0, R160 ;  /* 0x00000000c5a77223 */ /* 0x001fe200000100a0 */
[----:B------:R-:W-:Y:S03]  /*f6c0*/  MUFU.EX2 R168, R168 ;  /* 0x000000a800a87308 */ /* 0x000fe60000000800 */
[C---:B----4-:R-:W-:Y:S01]  /*f6d0*/  FADD.FTZ R167, R153.reuse, R167 ;  /* 0x000000a799a77221 */ /* 0x050fe20000010000 */
[----:B------:R-:W-:-:S04]  /*f6e0*/  F2FP.BF16.F32.PACK_AB R153, R153, R160 ;  /* 0x000000a09999723e */ /* 0x000fc800000010ff */
[----:B------:R-:W0:Y:S01]  /*f6f0*/  MUFU.EX2 R0, R196 ;  /* 0x000000c400007308 */ /* 0x000e220000000800 */
[----:B------:R0:W-:Y:S01]  /*f700*/  BAR.SYNC.DEFER_BLOCKING R155, 0x100 ;  /* 0x0004009b0000751d */ /* 0x0001e20000010000 */
[----:B------:R-:W-:Y:S02]  /*f710*/  IMAD.MOV.U32 R160, RZ, RZ, 0xc00 ;  /* 0x00000c00ffa07424 */ /* 0x000fe400078e00ff */
[----:B--2---:R-:W-:Y:S02]  /*f720*/  IMAD.MOV.U32 R161, RZ, RZ, 0x40000040 ;  /* 0x40000040ffa17424 */ /* 0x004fe400078e00ff */
[----:B------:R-:W-:Y:S02]  /*f730*/  IMAD R160, R18, R160, UR39 ;  /* 0x0000002712a07e24 */ /* 0x000fe4000f8e02a0 */
[-C--:B------:R-:W-:Y:S01]  /*f740*/  FMUL.FTZ R26, R26, R197.reuse ;  /* 0x000000c51a1a7220 */ /* 0x080fe20000410000 */
[-C--:B------:R-:W-:Y:S01]  /*f750*/  FMUL.FTZ R27, R27, R197.reuse ;  /* 0x000000c51b1b7220 */ /* 0x080fe20000410000 */
[----:B------:R-:W-:Y:S01]  /*f760*/  R2UR UR7, R161 ;  /* 0x00000000a10772ca */ /* 0x000fe200000e0000 */
[-C--:B------:R-:W-:Y:S01]  /*f770*/  FMUL.FTZ R30, R30, R197.reuse ;  /* 0x000000c51e1e7220 */ /* 0x080fe20000410000 */
[----:B------:R-:W-:Y:S01]  /*f780*/  R2UR UR6, R160 ;  /* 0x00000000a00672ca */ /* 0x000fe200000e0000 */
        /* <DEDUP_REMOVED lines=61> */
[----:B0-----:R-:W-:-:S05]  /*fb60*/  F2FP.BF16.F32.PACK_AB R155, R0, R168 ;  /* 0x000000a8009b723e */ /* 0x001fca00000010ff */
[----:B------:R-:W-:-:S06]  /*fb70*/  WARPGROUP.ARRIVE ;  /* 0x00000000000079c5 */ /* 0x000fcc0000000000 */
[----:B------:R-:W-:Y:S01]  /*fb80*/  HGMMA.64x256x16.F32.BF16 R24, R152, gdesc[UR4].tnspB, R24, gsb0 ;  /* 0x43e0000498187df0 */ /* 0x000fe20008001818 */
[----:B------:R-:W0:Y:S08]  /*fb90*/  MUFU.EX2 R192, R192 ;  /* 0x000000c000c07308 */ /* 0x000e300000000800 */
[----:B------:R-:W-:Y:S08]  /*fba0*/  MUFU.EX2 R191, R191 ;  /* 0x000000bf00bf7308 */ /* 0x000ff00000000800 */
[----:B------:R-:W-:Y:S08]  /*fbb0*/  MUFU.EX2 R20, R20 ;  /* 0x0000001400147308 */ /* 0x000ff00000000800 */
[----:B------:R-:W-:Y:S01]  /*fbc0*/  MUFU.EX2 R161, R195 ;  /* 0x000000c300a17308 */ /* 0x000fe20000000800 */
[----:B0-----:R-:W-:-:S07]  /*fbd0*/  FADD.FTZ R188, R192, R188 ;  /* 0x000000bcc0bc7221 */ /* 0x001fce0000010000 */
[----:B------:R-:W-:Y:S08]  /*fbe0*/  MUFU.EX2 R185, R185 ;  /* 0x000000b900b97308 */ /* 0x000ff00000000800 */
[----:B------:R-:W-:Y:S01]  /*fbf0*/  MUFU.EX2 R186, R186 ;  /* 0x000000ba00ba7308 */ /* 0x000fe20000000800 */
[----:B------:R-:W-:-:S07]  /*fc00*/  WARPGROUP.DEPBAR.LE gsb0, 0x0 ;  /* 0x00008000000079c5 */ /* 0x000fce0000010000 */
[----:B------:R-:W0:Y:S08]  /*fc10*/  MUFU.EX2 R155, R166 ;  /* 0x000000a6009b7308 */ /* 0x000e300000000800 */
[----:B------:R-:W2:Y:S08]  /*fc20*/  MUFU.EX2 R154, R162 ;  /* 0x000000a2009a7308 */ /* 0x000eb00000000800 */
[----:B------:R-:W-:Y:S08]  /*fc30*/  MUFU.EX2 R162, R194 ;  /* 0x000000c200a27308 */ /* 0x000ff00000000800 */
[----:B------:R-:W3:Y:S01]  /*fc40*/  MUFU.EX2 R166, R193 ;  /* 0x000000c100a67308 */ /* 0x000ee20000000800 */
[----:B------:R-:W-:-:S02]  /*fc50*/  VIADD R152, R160, 0x80 ;  /* 0x00000080a0987836 */ /* 0x000fc40000000000 */
[----:B------:R-:W-:Y:S02]  /*fc60*/  IMAD.MOV.U32 R153, RZ, RZ, 0x40000040 ;  /* 0x40000040ff997424 */ /* 0x000fe400078e00ff */
[----:B0-----:R-:W-:Y:S01]  /*fc70*/  FADD.FTZ R188, R155, R188 ;  /* 0x000000bc9bbc7221 */ /* 0x001fe20000010000 */
[----:B------:R-:W-:Y:S02]  /*fc80*/  R2UR UR6, R152 ;  /* 0x00000000980672ca */ /* 0x000fe400000e0000 */
[----:B------:R-:W-:Y:S01]  /*fc90*/  R2UR UR7, R153 ;  /* 0x00000000990772ca */ /* 0x000fe200000e0000 */
[----:B--2---:R-:W-:Y:S01]  /*fca0*/  FADD.FTZ R188, R154, R188 ;  /* 0x000000bc9abc7221 */ /* 0x004fe20000010000 */
[----:B------:R-:W-:Y:S02]  /*fcb0*/  F2FP.BF16.F32.PACK_AB R152, R155, R192 ;  /* 0x000000c09b98723e */ /* 0x000fe400000010ff */
[----:B------:R-:W-:Y:S02]  /*fcc0*/  F2FP.BF16.F32.PACK_AB R154, R191, R154 ;  /* 0x0000009abf9a723e */ /* 0x000fe400000010ff */
[----:B------:R-:W-:-:S02]  /*fcd0*/  F2FP.BF16.F32.PACK_AB R153, R161, R20 ;  /* 0x00000014a199723e */ /* 0x000fc400000010ff */
[----:B---3--:R-:W-:-:S04]  /*fce0*/  F2FP.BF16.F32.PACK_AB R155, R166, R162 ;  /* 0x000000a2a69b723e */ /* 0x008fc800000010ff */
[----:B------:R-:W-:-:S06]  /*fcf0*/  WARPGROUP.ARRIVE ;  /* 0x00000000000079c5 */ /* 0x000fcc0000000000 */
[----:B------:R-:W-:Y:S01]  /*fd00*/  HGMMA.64x256x16.F32.BF16 R24, R152, gdesc[UR4].tnspB, R24, gsb0 ;  /* 0x43e0000498187df0 */ /* 0x000fe20008001818 */
[----:B------:R-:W-:Y:S02]  /*fd10*/  FADD.FTZ R188, R191, R188 ;  /* 0x000000bcbfbc7221 */ /* 0x000fe40000010000 */
        /* <DEDUP_REMOVED lines=9> */
[----:B------:R-:W0:Y:S08]  /*fdb0*/  MUFU.EX2 R154, R178 ;  /* 0x000000b2009a7308 */ /* 0x000e300000000800 */
[----:B------:R-:W2:Y:S08]  /*fdc0*/  MUFU.EX2 R155, R180 ;  /* 0x000000b4009b7308 */ /* 0x000eb00000000800 */
[----:B------:R-:W3:Y:S08]  /*fdd0*/  MUFU.EX2 R178, R190 ;  /* 0x000000be00b27308 */ /* 0x000ef00000000800 */
[----:B------:R4:W1:Y:S01]  /*fde0*/  MUFU.EX2 R180, R187 ;  /* 0x000000bb00b47308 */ /* 0x0008620000000800 */
[----:B0-----:R-:W-:Y:S01]  /*fdf0*/  FADD.FTZ R188, R154, R188 ;  /* 0x000000bc9abc7221 */ /* 0x001fe20000010000 */
[----:B------:R-:W-:-:S02]  /*fe00*/  VIADD R152, R160, 0x100 ;  /* 0x00000100a0987836 */ /* 0x000fc40000000000 */
[----:B------:R-:W-:-:S03]  /*fe10*/  IMAD.MOV.U32 R153, RZ, RZ, 0x40000040 ;  /* 0x40000040ff997424 */ /* 0x000fc600078e00ff */
[----:B------:R-:W-:Y:S01]  /*fe20*/  R2UR UR6, R152 ;  /* 0x00000000980672ca */ /* 0x000fe200000e0000 */
[----:B----4-:R-:W-:Y:S01]  /*fe30*/  FADD.FTZ R187, R191, R188 ;  /* 0x000000bcbfbb7221 */ /* 0x010fe20000010000 */
[----:B------:R-:W-:Y:S02]  /*fe40*/  R2UR UR7, R153 ;  /* 0x00000000990772ca */ /* 0x000fe400000e0000 */
[----:B------:R-:W-:Y:S01]  /*fe50*/  F2FP.BF16.F32.PACK_AB R152, R191, R154 ;  /* 0x0000009abf98723e */ /* 0x000fe200000010ff */
[----:B--2---:R-:W-:Y:S01]  /*fe60*/  FADD.FTZ R187, R155, R187 ;  /* 0x000000bb9bbb7221 */ /* 0x004fe20000010000 */
[----:B------:R-:W-:Y:S02]  /*fe70*/  F2FP.BF16.F32.PACK_AB R154, R185, R155 ;  /* 0x0000009bb99a723e */ /* 0x000fe400000010ff */
[----:B---3--:R-:W-:Y:S02]  /*fe80*/  F2FP.BF16.F32.PACK_AB R153, R179, R178 ;  /* 0x000000b2b399723e */ /* 0x008fe400000010ff */
[----:B-1----:R-:W-:-:S04]  /*fe90*/  F2FP.BF16.F32.PACK_AB R155, R186, R180 ;  /* 0x000000b4ba9b723e */ /* 0x002fc800000010ff */
[----:B------:R-:W-:-:S06]  /*fea0*/  WARPGROUP.ARRIVE ;  /* 0x00000000000079c5 */ /* 0x000fcc0000000000 */
[----:B------:R-:W-:Y:S01]  /*feb0*/  HGMMA.64x256x16.F32.BF16 R24, R152, gdesc[UR4].tnspB, R24, gsb0 ;  /* 0x43e0000498187df0 */ /* 0x000fe20008001818 */
[----:B------:R-:W-:Y:S01]  /*fec0*/  FADD.FTZ R187, R185, R187 ;  /* 0x000000bbb9bb7221 */ /* 0x000fe20000010000 */
[----:B------:R-:W0:Y:S03]  /*fed0*/  MUFU.EX2 R181, R181 ;  /* 0x000000b500b57308 */ /* 0x000e260000000800 */
[----:B------:R-:W-:-:S05]  /*fee0*/  FADD.FTZ R187, R170, R187 ;  /* 0x000000bbaabb7221 */ /* 0x000fca0000010000 */
        /* <DEDUP_REMOVED lines=8> */
[----:B------:R-:W1:Y:S01]  /*ff70*/  MUFU.EX2 R154, R172 ;  /* 0x000000ac009a7308 */ /* 0x000e620000000800 */
[----:B------:R-:W-:Y:S01]  /*ff80*/  MOV R153, 0x40000040 ;  /* 0x4000004000997802 */ /* 0x000fe20000000f00 */
[----:B------:R-:W-:-:S03]  /*ff90*/  VIADD R152, R160, 0x180 ;  /* 0x00000180a0987836 */ /* 0x000fc60000000000 */
[----:B------:R-:W-:Y:S01]  /*ffa0*/  R2UR UR7, R153 ;  /* 0x00000000990772ca */ /* 0x000fe200000e0000 */
[C---:B------:R-:W-:Y:S01]  /*ffb0*/  FADD.FTZ R153, R171.reuse, R187 ;  /* 0x000000bbab997221 */ /* 0x040fe20000010000 */
[----:B------:R-:W-:Y:S02]  /*ffc0*/  R2UR UR6, R152 ;  /* 0x00000000980672ca */ /* 0x000fe400000e0000 */
[----:B------:R-:W-:Y:S02]  /*ffd0*/  F2FP.BF16.F32.PACK_AB R152, R171, R170 ;  /* 0x000000aaab98723e */ /* 0x000fe400000010ff */
[----:B0-----:R-:W-:Y:S01]  /*ffe0*/  F2FP.BF16.F32.PACK_AB R155, R181, R184 ;  /* 0x000000b8b59b723e */ /* 0x001fe200000010ff */
[----:B-1----:R-:W-:Y:S01]  /*fff0*/  FADD.FTZ R153, R154, R153 ;  /* 0x000000999a997221 */ /* 0x002fe20000010000 */
[----:B------:R-:W-:-:S03]  /*10000*/  F2FP.BF16.F32.PACK_AB R154, R173, R154 ;  /* 0x0000009aad9a723e */ /* 0x000fc600000010ff */
[----:B------:R-:W-:Y:S01]  /*10010*/  FADD.FTZ R170, R173, R153 ;  /* 0x00000099adaa7221 */ /* 0x000fe20000010000 */
[----:B------:R-:W-:-:S04]  /*10020*/  F2FP.BF16.F32.PACK_AB R153, R183, R182 ;  /* 0x000000b6b799723e */ /* 0x000fc800000010ff */
[----:B------:R-:W-:-:S06]  /*10030*/  WARPGROUP.ARRIVE ;  /* 0x00000000000079c5 */ /* 0x000fcc0000000000 */
[----:B------:R-:W-:Y:S01]  /*10040*/  HGMMA.64x256x16.F32.BF16 R24, R152, gdesc[UR4].tnspB, R24, gsb0 ;  /* 0x43e0000498187df0 */ /* 0x000fe20008001818 */
[----:B------:R-:W-:Y:S01]  /*10050*/  FADD.FTZ R170, R159, R170 ;  /* 0x000000aa9faa7221 */ /* 0x000fe20000010000 */
[----:B------:R-:W-:Y:S08]  /*10060*/  MUFU.EX2 R228, R228 ;  /* 0x000000e400e47308 */ /* 0x000ff00000000800 */
[----:B------:R-:W-:Y:S08]  /*10070*/  MUFU.EX2 R211, R211 ;  /* 0x000000d300d37308 */ /* 0x000ff00000000800 */
[----:B------:R-:W-:Y:S08]  /*10080*/  MUFU.EX2 R163, R163 ;  /* 0x000000a300a37308 */ /* 0x000ff00000000800 */
[----:B------:R-:W-:Y:S08]  /*10090*/  MUFU.EX2 R164, R164 ;  /* 0x000000a400a47308 */ /* 0x000ff00000000800 */
[----:B------:R-:W-:Y:S01]  /*100a0*/  MUFU.EX2 R165, R165 ;  /* 0x000000a500a57308 */ /* 0x000fe20000000800 */
[----:B------:R-:W-:-:S07]  /*100b0*/  WARPGROUP.DEPBAR.LE gsb0, 0x0 ;  /* 0x00008000000079c5 */ /* 0x000fce0000010000 */
[----:B------:R0:W1:Y:S01]  /*100c0*/  MUFU.EX2 R154, R156 ;  /* 0x0000009c009a7308 */ /* 0x0000620000000800 */
[----:B------:R-:W-:Y:S02]  /*100d0*/  VIADD R152, R160, 0x200 ;  /* 0x00000200a0987836 */ /* 0x000fe40000000000 */
[----:B------:R-:W-:-:S03]  /*100e0*/  IMAD.MOV.U32 R153, RZ, RZ, 0x40000040 ;  /* 0x40000040ff997424 */ /* 0x000fc600078e00ff */
[----:B------:R-:W-:Y:S01]  /*100f0*/  R2UR UR6, R152 ;  /* 0x00000000980672ca */ /* 0x000fe200000e0000 */
[----:B0-----:R-:W-:Y:S01]  /*10100*/  FADD.FTZ R156, R157, R170 ;  /* 0x000000aa9d9c7221 */ /* 0x001fe20000010000 */
[----:B------:R-:W-:Y:S02]  /*10110*/  R2UR UR7, R153 ;  /* 0x00000000990772ca */ /* 0x000fe400000e0000 */
[----:B------:R-:W-:Y:S02]  /*10120*/  F2FP.BF16.F32.PACK_AB R152, R157, R159 ;  /* 0x0000009f9d98723e */ /* 0x000fe400000010ff */
[----:B------:R-:W-:Y:S02]  /*10130*/  F2FP.BF16.F32.PACK_AB R153, R175, R174 ;  /* 0x000000aeaf99723e */ /* 0x000fe400000010ff */
[----:B------:R-:W-:Y:S01]  /*10140*/  F2FP.BF16.F32.PACK_AB R155, R169, R177 ;  /* 0x000000b1a99b723e */ /* 0x000fe200000010ff */
[----:B-1----:R-:W-:Y:S01]  /*10150*/  FADD.FTZ R156, R154, R156 ;  /* 0x0000009c9a9c7221 */ /* 0x002fe20000010000 */
[----:B------:R-:W-:-:S04]  /*10160*/  F2FP.BF16.F32.PACK_AB R154, R158, R154 ;  /* 0x0000009a9e9a723e */ /* 0x000fc800000010ff */
[----:B------:R-:W-:-:S06]  /*10170*/  WARPGROUP.ARRIVE ;  /* 0x00000000000079c5 */ /* 0x000fcc0000000000 */
[----:B------:R-:W-:Y:S01]  /*10180*/  HGMMA.64x256x16.F32.BF16 R24, R152, gdesc[UR4].tnspB, R24, gsb0 ;  /* 0x43e0000498187df0 */ /* 0x000fe20008001818 */
[----:B------:R-:W-:-:S04]  /*10190*/  FADD.FTZ R156, R158, R156 ;  /* 0x0000009c9e9c7221 */ /* 0x000fc80000010000 */
[----:B------:R-:W-:Y:S01]  /*101a0*/  FADD.FTZ R156, R228, R156 ;  /* 0x0000009ce49c7221 */ /* 0x000fe20000010000 */
[----:B------:R-:W-:-:S04]  /*101b0*/  FADD.FTZ R167, R168, R167 ;  /* 0x000000a7a8a77221 */ /* 0x000fc80000010000 */
        /* <DEDUP_REMOVED lines=16> */
[----:B------:R-:W-:Y:S01]  /*102c0*/  FADD.FTZ R174, R169, R174 ;  /* 0x000000aea9ae7221 */ /* 0x000fe20000010000 */
[----:B------:R-:W-:Y:S02]  /*102d0*/  WARPGROUP.DEPBAR.LE gsb0, 0x0 ;  /* 0x00008000000079c5 */ /* 0x000fe40000010000 */
[----:B------:R-:W0:Y:S08]  /*102e0*/  MUFU.EX2 R154, R210 ;  /* 0x000000d2009a7308 */ /* 0x000e300000000800 */
[----:B------:R-:W1:Y:S08]  /*102f0*/  MUFU.EX2 R155, R21 ;  /* 0x00000015009b7308 */ /* 0x000e700000000800 */
[----:B------:R2:W3:Y:S01]  /*10300*/  MUFU.EX2 R21, R3 ;  /* 0x0000000300157308 */ /* 0x0004e20000000800 */
[----:B------:R-:W-:-:S02]  /*10310*/  VIADD R152, R160, 0x280 ;  /* 0x00000280a0987836 */ /* 0x000fc40000000000 */
[----:B------:R-:W-:Y:S02]  /*10320*/  IMAD.MOV.U32 R153, RZ, RZ, 0x40000040 ;  /* 0x40000040ff997424 */ /* 0x000fe400078e00ff */
[----:B--2---:R-:W-:Y:S01]  /*10330*/  FADD.FTZ R3, R211, R156 ;  /* 0x0000009cd3037221 */ /* 0x004fe20000010000 */
[----:B------:R-:W-:-:S03]  /*10340*/  R2UR UR6, R152 ;  /* 0x00000000980672ca */ /* 0x000fc600000e0000 */
[----:B0-----:R-:W-:Y:S01]  /*10350*/  FADD.FTZ R3, R154, R3 ;  /* 0x000000039a037221 */ /* 0x001fe20000010000 */
[----:B------:R-:W-:Y:S02]  /*10360*/  R2UR UR7, R153 ;  /* 0x00000000990772ca */ /* 0x000fe400000e0000 */
[C---:B-1----:R-:W-:Y:S01]  /*10370*/  F2FP.BF16.F32.PACK_AB R154, R155.reuse, R154 ;  /* 0x0000009a9b9a723e */ /* 0x042fe200000010ff */
[----:B------:R-:W-:Y:S01]  /*10380*/  FADD.FTZ R3, R155, R3 ;  /* 0x000000039b037221 */ /* 0x000fe20000010000 */
[----:B------:R-:W-:Y:S02]  /*10390*/  F2FP.BF16.F32.PACK_AB R152, R211, R228 ;  /* 0x000000e4d398723e */ /* 0x000fe400000010ff */
[----:B---3--:R-:W-:Y:S02]  /*103a0*/  F2FP.BF16.F32.PACK_AB R153, R163, R21 ;  /* 0x00000015a399723e */ /* 0x008fe400000010ff */
[----:B------:R-:W-:-:S04]  /*103b0*/  F2FP.BF16.F32.PACK_AB R155, R165, R164 ;  /* 0x000000a4a59b723e */ /* 0x000fc800000010ff */
[----:B------:R-:W-:-:S06]  /*103c0*/  WARPGROUP.ARRIVE ;  /* 0x00000000000079c5 */ /* 0x000fcc0000000000 */
[----:B------:R-:W-:Y:S01]  /*103d0*/  HGMMA.64x256x16.F32.BF16 R24, R152, gdesc[UR4].tnspB, R24, gsb0 ;  /* 0x43e0000498187df0 */ /* 0x000fe20008001818 */
[----:B------:R-:W-:-:S04]  /*103e0*/  FADD.FTZ R174, R21, R174 ;  /* 0x000000ae15ae7221 */ /* 0x000fc80000010000 */
[----:B------:R-:W-:-:S04]  /*103f0*/  FADD.FTZ R163, R163, R174 ;  /* 0x000000aea3a37221 */ /* 0x000fc80000010000 */
[----:B------:R-:W-:-:S04]  /*10400*/  FADD.FTZ R0, R164, R163 ;  /* 0x000000a3a4007221 */ /* 0x000fc80000010000 */
[----:B------:R-:W-:Y:S01]  /*10410*/  FADD.FTZ R0, R165, R0 ;  /* 0x00000000a5007221 */ /* 0x000fe20000010000 */
[----:B------:R-:W-:Y:S02]  /*10420*/  WARPGROUP.DEPBAR.LE gsb0, 0x0 ;  /* 0x00008000000079c5 */ /* 0x000fe40000010000 */
[----:B------:R-:W-:Y:S05]  /*10430*/  @!P0 BRA `(.L_x_6069) ;  /* 0x0000000000048947 */ /* 0x000fea0003800000 */
[----:B------:R-:W-:Y:S01]  /*10440*/  BPT.TRAP 0x1 ;  /* 0x000000040000795c */ /* 0x000fe20000300000 */
.L_x_6069:
[----:B------:R-:W2:Y:S01]  /*10450*/  LDL R20, [R1+0xb0] ;  /* 0x0000b00001147983 */ /* 0x000ea20000100800 */
[----:B------:R-:W-:Y:S02]  /*10460*/  VIADD R14, R14, 0x32460 ;  /* 0x000324600e0e7836 */ /* 0x000fe40000000000 */
[----:B------:R-:W-:-:S05]  /*10470*/  IMAD.U32 R21, RZ, RZ, UR37 ;  /* 0x00000025ff157e24 */ /* 0x000fca000f8e00ff */
[----:B------:R-:W-:Y:S01]  /*10480*/  PRMT R14, R21, 0x654, R14 ;  /* 0x00000654150e7816 */ /* 0x000fe2000000000e */
[----:B------:R-:W-:-:S03]  /*10490*/  IMAD.MOV.U32 R21, RZ, RZ, R15 ;  /* 0x000000ffff157224 */ /* 0x000fc600078e000f */
[----:B------:R0:W-:Y:S01]  /*104a0*/  SYNCS.ARRIVE.TRANS64.RED.A1T0 RZ, [R14+URZ], RZ ;  /* 0x000000ff0eff79a7 */ /* 0x0001e2000810043f */
[C---:B--2---:R-:W-:Y:S01]  /*104b0*/  ISETP.GT.AND P1, PT, R13.reuse, R20, PT ;  /* 0x000000140d00720c */ /* 0x044fe20003f24270 */
[----:B------:R-:W-:Y:S02]  /*104c0*/  VIADD R13, R13, 0xffffffff ;  /* 0xffffffff0d0d7836 */ /* 0x000fe40000000000 */
[----:B------:R-:W-:-:S10]  /*104d0*/  IMAD.MOV.U32 R20, RZ, RZ, R176 ;  /* 0x000000ffff147224 */ /* 0x000fd400078e00b0 */
[----:B0-----:R-:W-:Y:S05]  /*104e0*/  @P1 BRA `(.L_x_6070) ;  /* 0xffffffc400e01947 */ /* 0x001fea000383ffff */
.L_x_6059:
[----:B------:R-:W-:-:S13]  /*104f0*/  ISETP.GE.AND P1, PT, R13, RZ, PT ;  /* 0x000000ff0d00720c */ /* 0x000fda0003f26270 */
[----:B------:R-:W-:Y:S05]  /*10500*/  @!P1 BRA `(.L_x_6071) ;  /* 0x0000003000309947 */ /* 0x000fea0003800000 */
[----:B------:R-:W-:Y:S02]  /*10510*/  IMAD.MOV.U32 R20, RZ, RZ, R176 ;  /* 0x000000ffff147224 */ /* 0x000fe400078e00b0 */
[----:B------:R-:W-:-:S07]  /*10520*/  IMAD.MOV.U32 R21, RZ, RZ, R15 ;  /* 0x000000ffff157224 */ /* 0x000fce00078e000f */
.L_x_6082:
        /* <DEDUP_REMOVED lines=8> */
.L_x_6072:
[----:B------:R-:W-:Y:S01]  /*105b0*/  IMAD R14, R18, 0x8, R22 ;  /* 0x00000008120e7824 */ /* 0x000fe200078e0216 */
[----:B------:R-:W-:-:S04]  /*105c0*/  SHF.L.U32 R12, R202, 0x1f, RZ ;  /* 0x0000001fca0c7819 */ /* 0x000fc800000006ff */
[----:B------:R0:W1:Y:S01]  /*105d0*/  SYNCS.PHASECHK.TRANS64.TRYWAIT P1, [R14+URZ+0x32430], R12 ;  /* 0x0324300c0e0075a7 */ /* 0x000062000802017f */
[----:B------:R-:W-:Y:S05]  /*105e0*/  @!P0 BRA `(.L_x_6073) ;  /* 0x0000000000048947 */ /* 0x000fea0003800000 */
[----:B------:R-:W-:Y:S01]  /*105f0*/  BPT.TRAP 0x1 ;  /* 0x000000040000795c */ /* 0x000fe20000300000 */
.L_x_6073:
[----:B------:R-:W2:Y:S01]  /*10600*/  LDL R15, [R1+0x94] ;  /* 0x00009400010f7983 */ /* 0x000ea20000100800 */
[----:B------:R-:W-:Y:S02]  /*10610*/  IMAD.MOV.U32 R157, RZ, RZ, 0x40000040 ;  /* 0x40000040ff9d7424 */ /* 0x000fe400078e00ff */
[----:B--2---:R-:W-:Y:S01]  /*10620*/  IMAD R156, R18, 0x300, R15 ;  /* 0x00000300129c7824 */ /* 0x004fe200078e020f */
[----:B-1----:R-:W-:Y:S06]  /*10630*/  @P1 BRA `(.L_x_6074) ;  /* 0x0000000000081947 */ /* 0x002fec0003800000 */
[----:B------:R-:W1:Y:S02]  /*10640*/  SYNCS.PHASECHK.TRANS64.TRYWAIT P1, [R14+URZ+0x32430], R12 ;  /* 0x0324300c0e0075a7 */ /* 0x000e64000802017f */
[----:B-1----:R-:W-:Y:S05]  /*10650*/  @!P1 BRA `(.L_x_6075) ;  /* 0x000000f400c49947 */ /* 0x002fea0003800000 */
.L_x_6074:
[----:B-----5:R2:W-:Y:S04]  /*10660*/  STL.64 [R1+0xe0], R2 ;  /* 0x0000e00201007387 */ /* 0x0205e80000100a00 */
        /* <DEDUP_REMOVED lines=14> */
[----:B------:R-:W-:-:S02]  /*10750*/  R2UR UR10, R154 ;  /* 0x000000009a0a72ca */ /* 0x000fc400000e0000 */
[----:B------:R-:W-:Y:S02]  /*10760*/  R2UR UR11, R155 ;  /* 0x000000009b0b72ca */ /* 0x000fe400000e0000 */
[----:B------:R-:W-:Y:S02]  /*10770*/  R2UR UR14, R152 ;  /* 0x00000000980e72ca */ /* 0x000fe400000e0000 */
[----:B------:R-:W-:Y:S02]  /*10780*/  R2UR UR15, R153 ;  /* 0x00000000990f72ca */ /* 0x000fe400000e0000 */
[----:B------:R-:W-:Y:S02]  /*10790*/  R2UR UR18, R156 ;  /* 0x000000009c1272ca */ /* 0x000fe400000e0000 */
        /* <DEDUP_REMOVED lines=22> */
.L_x_6076:
[----:B------:R2:W3:Y:S01]  /*10900*/  SYNCS.PHASECHK.TRANS64.TRYWAIT P1, [R14+URZ+0x32450], R12 ;  /* 0x0324500c0e0075a7 */ /* 0x0004e2000802017f */
[----:B------:R-:W-:Y:S05]  /*10910*/  @!P0 BRA `(.L_x_6077) ;  /* 0x0000000000048947 */ /* 0x000fea0003800000 */
[----:B------:R-:W-:Y:S01]  /*10920*/  BPT.TRAP 0x1 ;  /* 0x000000040000795c */ /* 0x000fe20000300000 */
.L_x_6077:
[----:B---3--:R-:W-:Y:S05]  /*10930*/  @P1 BRA `(.L_x_6078) ;  /* 0x0000000000081947 */ /* 0x008fea0003800000 */
[----:B------:R-:W3:Y:S02]  /*10940*/  SYNCS.PHASECHK.TRANS64.TRYWAIT P1, [R14+URZ+0x32450], R12 ;  /* 0x0324500c0e0075a7 */ /* 0x000ee4000802017f */
[----:B---3--:R-:W-:Y:S05]  /*10950*/  @!P1 BRA `(.L_x_6079) ;  /* 0x000000f400189947 */ /* 0x008fea0003800000 */
.L_x_6078:
        /* <DEDUP_REMOVED lines=10> */
[C---:B------:R-:W-:Y:S01]  /*10a00*/  R2UR UR6, R208.reuse ;  /* 0x00000000d00672ca */ /* 0x040fe200000e0000 */
[----:B------:R-:W-:Y:S01]  /*10a10*/  VIADD R210, R208, 0x2 ;  /* 0x00000002d0d27836 */ /* 0x000fe20000000000 */
[----:B------:R-:W-:Y:S01]  /*10a20*/  R2UR UR7, R209 ;  /* 0x00000000d10772ca */ /* 0x000fe200000e0000 */
[----:B------:R-:W-:Y:S01]  /*10a30*/  IMAD.MOV.U32 R211, RZ, RZ, 0x40000040 ;  /* 0x40000040ffd37424 */ /* 0x000fe200078e00ff */
[----:B-123--:R-:W2:Y:S01]  /*10a40*/  LDL.64 R14, [R1+0x10] ;  /* 0x00001000010e7983 */ /* 0x00eea20000100a00 */
[----:B------:R-:W-:-:S03]  /*10a50*/  R2UR UR4, R4 ;  /* 0x00000000040472ca */ /* 0x000fc600000e0000 */
[----:B0-----:R-:W3:Y:S01]  /*10a60*/  LDL.64 R2, [R1+0x60] ;  /* 0x0000600001027983 */ /* 0x001ee20000100a00 */
[----:B------:R-:W-:Y:S01]  /*10a70*/  R2UR UR5, R5 ;  /* 0x00000000050572ca */ /* 0x000fe200000e0000 */
[----:B------:R-:W-:-:S12]  /*10a80*/  WARPGROUP.ARRIVE ;  /* 0x00000000000079c5 */ /* 0x000fd80000000000 */
        /* <DEDUP_REMOVED lines=46> */
[----:B------:R-:W-:Y:S01]  /*10d70*/  MOV R211, 0x40000040 ;  /* 0x4000004000d37802 */ /* 0x000fe20000000f00 */
[----:B------:R0:W5:Y:S01]  /*10d80*/  LDL.LU.64 R16, [R1+0xf0] ;  /* 0x0000f00001107983 */ /* 0x0001620000300a00 */
        /* <DEDUP_REMOVED lines=81> */
[----:B------:R-:W-:Y:S01]  /*112a0*/  IMAD.MOV.U32 R209, RZ, RZ, 0x40000040 ;  /* 0x40000040ffd17424 */ /* 0x000fe200078e00ff */
[----:B------:R-:W-:Y:S01]  /*112b0*/  IADD3 R208, R208, 0x906, RZ ;  /* 0x00000906d0d07810 */ /* 0x000fe20007ffe0ff */
[----:B------:R-:W-:-:S02]  /*112c0*/  WARPGROUP.DEPBAR.LE gsb0, 0x0 ;  /* 0x00008000000079c5 */ /* 0x000fc40000010000 */
[----:B------:R-:W-:-:S08]  /*112d0*/  WARPGROUP.ARRIVE ;  /* 0x00000000000079c5 */ /* 0x000fd00000000000 */
        /* <DEDUP_REMOVED lines=15> */
.L_x_6080:
        /* <DEDUP_REMOVED lines=23> */
[----:B-1---5:R-:W-:Y:S01]  /*11540*/  FMNMX.FTZ R15, R229, R21, !PT ;  /* 0x00000015e50f7209 */ /* 0x022fe20007810000 */
        /* <DEDUP_REMOVED lines=11> */
[----:B------:R-:W-:Y:S01]  /*11600*/  UMOV UR46, UR44 ;  /* 0x0000002c002e7c82 */ /* 0x000fe20008000000 */
[----:B------:R-:W-:Y:S01]  /*11610*/  FMUL.FTZ R166, R166, UR42 ;  /* 0x0000002aa6a67c20 */ /* 0x000fe20008410000 */
[----:B------:R-:W-:Y:S01]  /*11620*/  FMUL.FTZ R178, R178, UR42 ;  /* 0x0000002ab2b27c20 */ /* 0x000fe20008410000 */
[----:B------:R-:W2:Y:S01]  /*11630*/  MUFU.TANH R209, R209 ;  /* 0x000000d100d17308 */ /* 0x000ea20000002400 */
[----:B---3--:R-:W-:Y:S01]  /*11640*/  FMNMX.FTZ R15, R211, R15, !PT ;  /* 0x0000000fd30f7209 */ /* 0x008fe20007810000 */
[----:B------:R-:W-:Y:S01]  /*11650*/  FMUL.FTZ R179, R179, UR42 ;  /* 0x0000002ab3b37c20 */ /* 0x000fe20008410000 */
[----:B------:R-:W-:-:S05]  /*11660*/  FMUL.FTZ R199, R199, UR42 ;  /* 0x0000002ac7c77c20 */ /* 0x000fca0008410000 */
        /* <DEDUP_REMOVED lines=24> */
[----:B------:R3:W4:Y:S01]  /*117f0*/  MUFU.TANH R184, R185 ;  /* 0x000000b900b87308 */ /* 0x0007220000002400 */
[----:B-1----:R-:W-:-:S07]  /*11800*/  FMNMX.FTZ R15, R169, R15, !PT ;  /* 0x0000000fa90f7209 */ /* 0x002fce0007810000 */
[----:B------:R1:W0:Y:S01]  /*11810*/  MUFU.TANH R176, R188 ;  /* 0x000000bc00b07308 */ /* 0x0002220000002400 */
[----:B--2---:R-:W-:Y:S01]  /*11820*/  FMNMX.FTZ R15, R180, R15, !PT ;  /* 0x0000000fb40f7209 */ /* 0x004fe20007810000 */
[----:B---3--:R-:W-:-:S06]  /*11830*/  FMUL.FTZ R185, R197, UR42 ;  /* 0x0000002ac5b97c20 */ /* 0x008fcc0008410000 */
[----:B------:R-:W2:Y:S01]  /*11840*/  MUFU.TANH R189, R189 ;  /* 0x000000bd00bd7308 */ /* 0x000ea20000002400 */
[----:B-1----:R-:W-:Y:S01]  /*11850*/  FMUL.FTZ R188, R196, UR42 ;  /* 0x0000002ac4bc7c20 */ /* 0x002fe20008410000 */
[----:B----4-:R-:W-:Y:S01]  /*11860*/  FMNMX.FTZ R15, R184, R15, !PT ;  /* 0x0000000fb80f7209 */ /* 0x010fe20007810000 */
[----:B------:R-:W-:-:S05]  /*11870*/  FMUL.FTZ R196, R167, UR42 ;  /* 0x0000002aa7c47c20 */ /* 0x000fca0008410000 */
        /* <DEDUP_REMOVED lines=8> */
[----:B------:R-:W-:Y:S01]  /*11900*/  MUFU.TANH R197, R154 ;  /* 0x0000009a00c57308 */ /* 0x000fe20000002400 */
[----:B--2---:R-:W-:-:S07]  /*11910*/  FMNMX.FTZ R15, R188, R15, !PT ;  /* 0x0000000fbc0f7209 */ /* 0x004fce0007810000 */
[----:B------:R-:W-:Y:S01]  /*11920*/  MUFU.TANH R181, R155 ;  /* 0x0000009b00b57308 */ /* 0x000fe20000002400 */
[----:B-1----:R-:W-:-:S05]  /*11930*/  FMNMX.FTZ R15, R185, R15, !PT ;  /* 0x0000000fb90f7209 */ /* 0x002fca0007810000 */
[----:B------:R-:W0:Y:S02]  /*11940*/  SHFL.BFLY PT, R173, R15, 0x2, 0x1f ;  /* 0x0c401f000fad7f89 */ /* 0x000e2400000e0000 */
[----:B------:R1:W2:Y:S08]  /*11950*/  MUFU.TANH R155, R162 ;  /* 0x000000a2009b7308 */ /* 0x0002b00000002400 */
[----:B------:R3:W4:Y:S01]  /*11960*/  MUFU.TANH R192, R158 ;  /* 0x0000009e00c07308 */ /* 0x0007220000002400 */
[----:B-1----:R-:W-:-:S07]  /*11970*/  IMAD.MOV.U32 R162, RZ, RZ, R184 ;  /* 0x000000ffffa27224 */ /* 0x002fce00078e00b8 */
[----:B------:R-:W-:Y:S01]  /*11980*/  MUFU.TANH R196, R196 ;  /* 0x000000c400c47308 */ /* 0x000fe20000002400 */
[----:B---3--:R-:W-:Y:S02]  /*11990*/  IMAD.MOV.U32 R158, RZ, RZ, R176 ;  /* 0x000000ffff9e7224 */ /* 0x008fe400078e00b0 */
[----:B--2---:R-:W-:Y:S01]  /*119a0*/  IMAD.MOV.U32 R170, RZ, RZ, R155 ;  /* 0x000000ffffaa7224 */ /* 0x004fe200078e009b */
[----:B0-----:R-:W-:-:S04]  /*119b0*/  FMNMX.FTZ R15, R15, R173, !PT ;  /* 0x000000ad0f0f7209 */ /* 0x001fc80007810000 */
[----:B------:R-:W0:Y:S01]  /*119c0*/  MUFU.TANH R173, R163 ;  /* 0x000000a300ad7308 */ /* 0x000e220000002400 */
[----:B------:R-:W1:Y:S07]  /*119d0*/  SHFL.BFLY PT, R154, R15, 0x1, 0x1f ;  /* 0x0c201f000f9a7f89 */ /* 0x000e6e00000e0000 */
[----:B------:R4:W2:Y:S08]  /*119e0*/  MUFU.TANH R176, R159 ;  /* 0x0000009f00b07308 */ /* 0x0008b00000002400 */
[----:B------:R-:W-:Y:S01]  /*119f0*/  MUFU.TANH R193, R193 ;  /* 0x000000c100c17308 */ /* 0x000fe20000002400 */
[----:B----4-:R-:W-:-:S07]  /*11a00*/  IMAD.MOV.U32 R159, RZ, RZ, R192 ;  /* 0x000000ffff9f7224 */ /* 0x010fce00078e00c0 */
[----:B------:R3:W4:Y:S01]  /*11a10*/  MUFU.TANH R192, R166 ;  /* 0x000000a600c07308 */ /* 0x0007220000002400 */
[----:B-1----:R-:W-:-:S05]  /*11a20*/  FMNMX.FTZ R15, R15, R154, !PT ;  /* 0x0000009a0f0f7209 */ /* 0x002fca0007810000 */
[C---:B------:R-:W-:Y:S01]  /*11a30*/  FADD.FTZ R155, -R15.reuse, R21 ;  /* 0x000000150f9b7221 */ /* 0x040fe20000010100 */
[----:B0-----:R-:W-:Y:S02]  /*11a40*/  IMAD.MOV.U32 R21, RZ, RZ, R173 ;  /* 0x000000ffff157224 */ /* 0x001fe400078e00ad */
[----:B------:R-:W-:Y:S01]  /*11a50*/  FMUL.FTZ R173, R15, UR46 ;  /* 0x0000002e0fad7c20 */ /* 0x000fe20008410000 */
[----:B---3--:R-:W-:Y:S02]  /*11a60*/  IMAD.MOV.U32 R166, RZ, RZ, R181 ;  /* 0x000000ffffa67224 */ /* 0x008fe400078e00b5 */
[----:B------:R-:W-:Y:S01]  /*11a70*/  FMUL.FTZ R155, R155, UR46 ;  /* 0x0000002e9b9b7c20 */ /* 0x000fe20008410000 */
[----:B------:R-:W-:Y:S01]  /*11a80*/  MUFU.TANH R178, R178 ;  /* 0x000000b200b27308 */ /* 0x000fe20000002400 */
[--C-:B------:R-:W-:Y:S01]  /*11a90*/  FFMA.FTZ R154, R211, UR46, -R173.reuse ;  /* 0x0000002ed39a7c23 */ /* 0x100fe200080108ad */
[----:B--2---:R-:W-:Y:S02]  /*11aa0*/  IMAD.MOV.U32 R211, RZ, RZ, R176 ;  /* 0x000000ffffd37224 */ /* 0x004fe400078e00b0 */
[----:B------:R-:W-:Y:S01]  /*11ab0*/  FFMA.FTZ R176, R210, UR46, -R173 ;  /* 0x0000002ed2b07c23 */ /* 0x000fe200080108ad */
[----:B------:R-:W-:-:S02]  /*11ac0*/  IMAD.MOV.U32 R210, RZ, RZ, R159 ;  /* 0x000000ffffd27224 */ /* 0x000fc400078e009f */
[--C-:B------:R-:W-:Y:S01]  /*11ad0*/  FFMA.FTZ R159, R209, UR46, -R173.reuse ;  /* 0x0000002ed19f7c23 */ /* 0x100fe200080108ad */
[----:B------:R-:W-:Y:S02]  /*11ae0*/  IMAD.MOV.U32 R209, RZ, RZ, R158 ;  /* 0x000000ffffd17224 */ /* 0x000fe400078e009e */
[--C-:B------:R-:W-:Y:S01]  /*11af0*/  FFMA.FTZ R158, R208, UR46, -R173.reuse ;  /* 0x0000002ed09e7c23 */ /* 0x100fe200080108ad */
[----:B------:R-:W-:Y:S02]  /*11b00*/  IMAD.MOV.U32 R208, RZ, RZ, R162 ;  /* 0x000000ffffd07224 */ /* 0x000fe400078e00a2 */
[--C-:B------:R-:W-:Y:S01]  /*11b10*/  FFMA.FTZ R163, R153, UR46, -R173.reuse ;  /* 0x0000002e99a37c23 */ /* 0x100fe200080108ad */
[----:B------:R-:W-:Y:S02]  /*11b20*/  IMAD.MOV.U32 R153, RZ, RZ, R166 ;  /* 0x000000ffff997224 */ /* 0x000fe400078e00a6 */
[--C-:B------:R-:W-:Y:S01]  /*11b30*/  FFMA.FTZ R166, R169, UR46, -R173.reuse ;  /* 0x0000002ea9a67c23 */ /* 0x100fe200080108ad */
[--C-:B------:R-:W-:Y:S01]  /*11b40*/  FFMA.FTZ R169, R208, UR46, -R173.reuse ;  /* 0x0000002ed0a97c23 */ /* 0x100fe200080108ad */
[----:B------:R-:W-:Y:S01]  /*11b50*/  FFMA.FTZ R167, R164, UR46, -R173 ;  /* 0x0000002ea4a77c23 */ /* 0x000fe200080108ad */
[----:B------:R-:W-:-:S02]  /*11b60*/  IMAD.MOV.U32 R208, RZ, RZ, R170 ;  /* 0x000000ffffd07224 */ /* 0x000fc400078e00aa */
[--C-:B------:R-:W-:Y:S01]  /*11b70*/  FFMA.FTZ R164, R168, UR46, -R173.reuse ;  /* 0x0000002ea8a47c23 */ /* 0x100fe200080108ad */
[--C-:B------:R-:W-:Y:S01]  /*11b80*/  FFMA.FTZ R170, R189, UR46, -R173.reuse ;  /* 0x0000002ebdaa7c23 */ /* 0x100fe200080108ad */
[----:B------:R-:W-:Y:S01]  /*11b90*/  FFMA.FTZ R168, R209, UR46, -R173 ;  /* 0x0000002ed1a87c23 */ /* 0x000fe200080108ad */
[----:B------:R-:W-:Y:S02]  /*11ba0*/  IMAD.MOV.U32 R189, RZ, RZ, R21 ;  /* 0x000000ffffbd7224 */ /* 0x000fe400078e0015 */
[--C-:B------:R-:W-:Y:S01]  /*11bb0*/  FFMA.FTZ R181, R229, UR46, -R173.reuse ;  /* 0x0000002ee5b57c23 */ /* 0x100fe200080108ad */
[----:B------:R-:W-:Y:S02]  /*11bc0*/  IMAD.MOV.U32 R209, RZ, RZ, R210 ;  /* 0x000000ffffd17224 */ /* 0x000fe400078e00d2 */
[----:B------:R-:W-:Y:S01]  /*11bd0*/  FFMA.FTZ R184, R228, UR46, -R173 ;  /* 0x0000002ee4b87c23 */ /* 0x000fe200080108ad */
[----:B------:R-:W-:Y:S02]  /*11be0*/  IMAD.MOV.U32 R210, RZ, RZ, R211 ;  /* 0x000000ffffd27224 */ /* 0x000fe400078e00d3 */
[----:B------:R-:W-:Y:S01]  /*11bf0*/  FMUL.FTZ R211, R174, UR42 ;  /* 0x0000002aaed37c20 */ /* 0x000fe20008410000 */
[----:B------:R-:W-:-:S02]  /*11c00*/  IMAD.MOV.U32 R174, RZ, RZ, R189 ;  /* 0x000000ffffae7224 */ /* 0x000fc400078e00bd */
[----:B------:R-:W-:Y:S01]  /*11c10*/  FMUL.FTZ R189, R175, UR42 ;  /* 0x0000002aafbd7c20 */ /* 0x000fe20008410000 */
[----:B------:R-:W-:Y:S01]  /*11c20*/  IMAD.MOV.U32 R175, RZ, RZ, R153 ;  /* 0x000000ffffaf7224 */ /* 0x000fe200078e0099 */
[----:B------:R-:W-:Y:S01]  /*11c30*/  FMNMX.FTZ R153, R197, R20, !PT ;  /* 0x00000014c5997209 */ /* 0x000fe20007810000 */
[--C-:B------:R-:W-:Y:S01]  /*11c40*/  FFMA.FTZ R162, R152, UR46, -R173.reuse ;  /* 0x0000002e98a27c23 */ /* 0x100fe200080108ad */
[----:B------:R-:W-:Y:S01]  /*11c50*/  MUFU.EX2 R155, R155 ;  /* 0x0000009b009b7308 */ /* 0x000fe20000000800 */
[--C-:B------:R-:W-:Y:S01]  /*11c60*/  FFMA.FTZ R157, R157, UR46, -R173.reuse ;  /* 0x0000002e9d9d7c23 */ /* 0x100fe200080108ad */
[----:B------:R-:W-:Y:S01]  /*11c70*/  FMNMX.FTZ R153, R175, R153, !PT ;  /* 0x00000099af997209 */ /* 0x000fe20007810000 */
[--C-:B------:R-:W-:Y:S01]  /*11c80*/  FFMA.FTZ R156, R156, UR46, -R173.reuse ;  /* 0x0000002e9c9c7c23 */ /* 0x100fe200080108ad */
[--C-:B------:R-:W-:Y:S01]  /*11c90*/  FFMA.FTZ R160, R160, UR46, -R173.reuse ;  /* 0x0000002ea0a07c23 */ /* 0x100fe200080108ad */
[--C-:B------:R-:W-:Y:S01]  /*11ca0*/  FFMA.FTZ R161, R161, UR46, -R173.reuse ;  /* 0x0000002ea1a17c23 */ /* 0x100fe200080108ad */
[----:B------:R-:W-:Y:S01]  /*11cb0*/  FMNMX.FTZ R153, R209, R153, !PT ;  /* 0x00000099d1997209 */ /* 0x000fe20007810000 */
[--C-:B------:R-:W-:Y:S01]  /*11cc0*/  FFMA.FTZ R165, R165, UR46, -R173.reuse ;  /* 0x0000002ea5a57c23 */ /* 0x100fe200080108ad */
[----:B------:R4:W0:Y:S01]  /*11cd0*/  MUFU.EX2 R152, R181 ;  /* 0x000000b500987308 */ /* 0x0008220000000800 */
[--C-:B------:R-:W-:Y:S01]  /*11ce0*/  FFMA.FTZ R180, R180, UR46, -R173.reuse ;  /* 0x0000002eb4b47c23 */ /* 0x100fe200080108ad */
[----:B------:R-:W-:Y:S01]  /*11cf0*/  FMNMX.FTZ R153, R210, R153, !PT ;  /* 0x00000099d2997209 */ /* 0x000fe20007810000 */
[--C-:B------:R-:W-:Y:S01]  /*11d00*/  FFMA.FTZ R177, R177, UR46, -R173.reuse ;  /* 0x0000002eb1b17c23 */ /* 0x100fe200080108ad */
[--C-:B------:R-:W-:Y:S01]  /*11d10*/  FFMA.FTZ R172, R172, UR46, -R173.reuse ;  /* 0x0000002eacac7c23 */ /* 0x100fe200080108ad */
[--C-:B------:R-:W-:Y:S01]  /*11d20*/  FFMA.FTZ R21, R188, UR46, -R173.reuse ;  /* 0x0000002ebc157c23 */ /* 0x100fe200080108ad */
[----:B------:R-:W-:Y:S01]  /*11d30*/  FMNMX.FTZ R153, R208, R153, !PT ;  /* 0x00000099d0997209 */ /* 0x000fe20007810000 */
[----:B------:R-:W-:Y:S01]  /*11d40*/  FFMA.FTZ R173, R185, UR46, -R173 ;  /* 0x0000002eb9ad7c23 */ /* 0x000fe200080108ad */
[----:B------:R-:W1:Y:S01]  /*11d50*/  MUFU.EX2 R184, R184 ;  /* 0x000000b800b87308 */ /* 0x000e620000000800 */
[----:B----4-:R-:W-:Y:S01]  /*11d60*/  MOV R181, R192 ;  /* 0x000000c000b57202 */ /* 0x010fe20000000f00 */
[----:B------:R-:W-:Y:S01]  /*11d70*/  FMUL.FTZ R192, R171, UR42 ;  /* 0x0000002aabc07c20 */ /* 0x000fe20008410000 */
[----:B------:R-:W-:Y:S01]  /*11d80*/  FMUL.FTZ R171, R186, UR42 ;  /* 0x0000002abaab7c20 */ /* 0x000fe20008410000 */
[----:B------:R-:W-:Y:S01]  /*11d90*/  FMNMX.FTZ R153, R174, R153, !PT ;  /* 0x00000099ae997209 */ /* 0x000fe20007810000 */
[----:B------:R-:W-:Y:S01]  /*11da0*/  FMUL.FTZ R188, R182, UR42 ;  /* 0x0000002ab6bc7c20 */ /* 0x000fe20008410000 */
[----:B------:R-:W-:-:S02]  /*11db0*/  IMAD.MOV.U32 R186, RZ, RZ, R181 ;  /* 0x000000ffffba7224 */ /* 0x000fc400078e00b5 */
[----:B------:R-:W-:Y:S01]  /*11dc0*/  FMUL.FTZ R181, R187, UR42 ;  /* 0x0000002abbb57c20 */ /* 0x000fe20008410000 */
[----:B------:R-:W2:Y:S01]  /*11dd0*/  MUFU.EX2 R154, R154 ;  /* 0x0000009a009a7308 */ /* 0x000ea20000000800 */
[----:B0-----:R-:W-:Y:S01]  /*11de0*/  FFMA.FTZ R3, R155, R3, R152 ;  /* 0x000000039b037223 */ /* 0x001fe20000010098 */
[----:B------:R-:W-:Y:S01]  /*11df0*/  FMUL.FTZ R182, R190, UR42 ;  /* 0x0000002abeb67c20 */ /* 0x000fe20008410000 */
[----:B------:R-:W-:Y:S01]  /*11e00*/  FMNMX.FTZ R153, R186, R153, !PT ;  /* 0x00000099ba997209 */ /* 0x000fe20007810000 */
[----:B------:R-:W-:Y:S02]  /*11e10*/  IMAD.MOV.U32 R190, RZ, RZ, R208 ;  /* 0x000000ffffbe7224 */ /* 0x000fe400078e00d0 */
[----:B------:R-:W-:Y:S01]  /*11e20*/  FMUL.FTZ R208, R198, UR42 ;  /* 0x0000002ac6d07c20 */ /* 0x000fe20008410000 */
[----:B------:R-:W-:Y:S01]  /*11e30*/  IMAD.MOV.U32 R187, RZ, RZ, R174 ;  /* 0x000000ffffbb7224 */ /* 0x000fe200078e00ae */
[----:B------:R-:W-:Y:S01]  /*11e40*/  FMNMX.FTZ R153, R196, R153, !PT ;  /* 0x00000099c4997209 */ /* 0x000fe20007810000 */
[----:B------:R-:W0:Y:S01]  /*11e50*/  MUFU.TANH R192, R192 ;  /* 0x000000c000c07308 */ /* 0x000e220000002400 */
[C---:B-1----:R-:W-:Y:S01]  /*11e60*/  FADD.FTZ R3, R184.reuse, R3 ;  /* 0x00000003b8037221 */ /* 0x042fe20000010000 */
[----:B------:R-:W-:Y:S01]  /*11e70*/  F2FP.BF16.F32.PACK_AB R152, R184, R152 ;  /* 0x00000098b898723e */ /* 0x000fe200000010ff */
[----:B------:R-:W-:Y:S01]  /*11e80*/  FMUL.FTZ R184, R183, UR42 ;  /* 0x0000002ab7b87c20 */ /* 0x000fe20008410000 */
[----:B------:R-:W-:Y:S01]  /*11e90*/  FMNMX.FTZ R153, R193, R153, !PT ;  /* 0x00000099c1997209 */ /* 0x000fe20007810000 */
[----:B------:R-:W-:Y:S01]  /*11ea0*/  FMUL.FTZ R183, R191, UR42 ;  /* 0x0000002abfb77c20 */ /* 0x000fe20008410000 */
[----:B------:R-:W-:-:S02]  /*11eb0*/  IMAD.MOV.U32 R191, RZ, RZ, R210 ;  /* 0x000000ffffbf7224 */ /* 0x000fc400078e00d2 */
[----:B------:R-:W-:Y:S01]  /*11ec0*/  FMUL.FTZ R210, R194, UR42 ;  /* 0x0000002ac2d27c20 */ /* 0x000fe20008410000 */
[----:B------:R-:W1:Y:S01]  /*11ed0*/  MUFU.TANH R211, R211 ;  /* 0x000000d300d37308 */ /* 0x000e620000002400 */
[----:B--2---:R-:W-:Y:S01]  /*11ee0*/  FADD.FTZ R185, R154, R3 ;  /* 0x000000039ab97221 */ /* 0x004fe20000010000 */
[----:B------:R-:W-:Y:S02]  /*11ef0*/  IMAD.MOV.U32 R194, RZ, RZ, R209 ;  /* 0x000000ffffc27224 */ /* 0x000fe400078e00d1 */
[----:B------:R-:W-:Y:S01]  /*11f00*/  FMUL.FTZ R209, R195, UR42 ;  /* 0x0000002ac3d17c20 */ /* 0x000fe20008410000 */
[----:B------:R-:W-:Y:S02]  /*11f10*/  IMAD.MOV.U32 R195, RZ, RZ, R197 ;  /* 0x000000ffffc37224 */ /* 0x000fe400078e00c5 */
        /* <DEDUP_REMOVED lines=23> */
[----:B------:R-:W-:Y:S01]  /*12090*/  FMUL.FTZ R57, R57, R155 ;  /* 0x0000009b39397220 */ /* 0x000fe20000410000 */
[----:B------:R-:W-:Y:S01]  /*120a0*/  FMNMX.FTZ R153, R178, R153, !PT ;  /* 0x00000099b2997209 */ /* 0x000fe20007810000 */
        /* <DEDUP_REMOVED lines=61> */
[----:B------:R-:W-:-:S05]  /*12480*/  FMUL.FTZ R149, R149, R155 ;  /* 0x0000009b95957220 */ /* 0x000fca0000410000 */
        /* <DEDUP_REMOVED lines=8> */
[C---:B--2---:R-:W-:Y:S01]  /*12510*/  FADD.FTZ R185, R176.reuse, R185 ;  /* 0x000000b9b0b97221 */ /* 0x044fe20000010000 */
[----:B------:R-:W-:-:S06]  /*12520*/  F2FP.BF16.F32.PACK_AB R154, R176, R154 ;  /* 0x0000009ab09a723e */ /* 0x000fcc00000010ff */
[----:B------:R-:W-:Y:S01]  /*12530*/  MUFU.EX2 R158, R158 ;  /* 0x0000009e009e7308 */ /* 0x000fe20000000800 */
[----:B0-----:R-:W-:-:S07]  /*12540*/  FADD.FTZ R185, R159, R185 ;  /* 0x000000b99fb97221 */ /* 0x001fce0000010000 */
[----:B------:R-:W-:Y:S01]  /*12550*/  MUFU.EX2 R160, R160 ;  /* 0x000000a000a07308 */ /* 0x000fe20000000800 */
[----:B---3--:R-:W-:Y:S01]  /*12560*/  FADD.FTZ R185, R157, R185 ;  /* 0x000000b99db97221 */ /* 0x008fe20000010000 */
[----:B-1----:R-:W-:-:S06]  /*12570*/  FMNMX.FTZ R174, R153, R174, !PT ;  /* 0x000000ae99ae7209 */ /* 0x002fcc0007810000 */
[----:B------:R-:W-:Y:S01]  /*12580*/  MUFU.EX2 R161, R161 ;  /* 0x000000a100a17308 */ /* 0x000fe20000000800 */
[----:B------:R-:W0:Y:S07]  /*12590*/  SHFL.BFLY PT, R176, R174, 0x1, 0x1f ;  /* 0x0c201f00aeb07f89 */ /* 0x000e2e00000e0000 */
[----:B------:R-:W-:Y:S08]  /*125a0*/  MUFU.EX2 R162, R162 ;  /* 0x000000a200a27308 */ /* 0x000ff00000000800 */
[----:B------:R-:W-:Y:S08]  /*125b0*/  MUFU.EX2 R163, R163 ;  /* 0x000000a300a37308 */ /* 0x000ff00000000800 */
[----:B------:R-:W-:Y:S01]  /*125c0*/  MUFU.EX2 R167, R167 ;  /* 0x000000a700a77308 */ /* 0x000fe20000000800 */
[----:B0-----:R-:W-:-:S05]  /*125d0*/  FMNMX.FTZ R176, R174, R176, !PT ;  /* 0x000000b0aeb07209 */ /* 0x001fca0007810000 */
[C---:B------:R-:W-:Y:S01]  /*125e0*/  FADD.FTZ R197, -R176.reuse, R20 ;  /* 0x00000014b0c57221 */ /* 0x040fe20000010100 */
[----:B------:R-:W-:Y:S01]  /*125f0*/  FMUL.FTZ R179, R176, UR46 ;  /* 0x0000002eb0b37c20 */ /* 0x000fe20008410000 */
[----:B------:R-:W-:Y:S02]  /*12600*/  MUFU.EX2 R165, R165 ;  /* 0x000000a500a57308 */ /* 0x000fe40000000800 */
[----:B------:R-:W-:Y:S01]  /*12610*/  FMUL.FTZ R197, R197, UR46 ;  /* 0x0000002ec5c57c20 */ /* 0x000fe20008410000 */
[--C-:B------:R-:W-:Y:S01]  /*12620*/  FFMA.FTZ R153, R195, UR46, -R179.reuse ;  /* 0x0000002ec3997c23 */ /* 0x100fe200080108b3 */
[--C-:B------:R-:W-:Y:S01]  /*12630*/  FFMA.FTZ R198, R191, UR46, -R179.reuse ;  /* 0x0000002ebfc67c23 */ /* 0x100fe200080108b3 */
[--C-:B------:R-:W-:Y:S01]  /*12640*/  FFMA.FTZ R191, R211, UR46, -R179.reuse ;  /* 0x0000002ed3bf7c23 */ /* 0x100fe200080108b3 */
[--C-:B------:R-:W-:Y:S01]  /*12650*/  FFMA.FTZ R175, R175, UR46, -R179.reuse ;  /* 0x0000002eafaf7c23 */ /* 0x100fe200080108b3 */
[----:B------:R-:W0:Y:S01]  /*12660*/  S2R R211, SR_TID.X ;  /* 0x0000000000d37919 */ /* 0x000e220000002100 */
        /* <DEDUP_REMOVED lines=22> */
[----:B------:R-:W-:Y:S01]  /*127d0*/  FFMA.FTZ R179, R199, UR46, -R179 ;  /* 0x0000002ec7b37c23 */ /* 0x000fe200080108b3 */
[----:B------:R-:W-:-:S02]  /*127e0*/  IMAD.U32 R199, RZ, RZ, UR37 ;  /* 0x00000025ffc77e24 */ /* 0x000fc4000f8e00ff */
[-C--:B-1----:R-:W-:Y:S01]  /*127f0*/  FMUL.FTZ R26, R26, R197.reuse ;  /* 0x000000c51a1a7220 */ /* 0x082fe20000410000 */
[----:B--2---:R-:W-:Y:S01]  /*12800*/  FFMA.FTZ R0, R197, R0, R153 ;  /* 0x00000000c5007223 */ /* 0x004fe20000010099 */
[-C--:B------:R-:W-:Y:S01]  /*12810*/  FMUL.FTZ R27, R27, R197.reuse ;  /* 0x000000c51b1b7220 */ /* 0x080fe20000410000 */
[-C--:B------:R-:W-:Y:S01]  /*12820*/  FMUL.FTZ R30, R30, R197.reuse ;  /* 0x000000c51e1e7220 */ /* 0x080fe20000410000 */
[-C--:B------:R-:W-:Y:S01]  /*12830*/  FMUL.FTZ R31, R31, R197.reuse ;  /* 0x000000c51f1f7220 */ /* 0x080fe20000410000 */
[-C--:B------:R-:W-:Y:S01]  /*12840*/  FMUL.FTZ R34, R34, R197.reuse ;  /* 0x000000c522227220 */ /* 0x080fe20000410000 */
[-C--:B------:R-:W-:Y:S01]  /*12850*/  FMUL.FTZ R35, R35, R197.reuse ;  /* 0x000000c523237220 */ /* 0x080fe20000410000 */
[----:B0-----:R-:W-:Y:S01]  /*12860*/  SHF.R.U32.HI R211, RZ, 0x7, R211 ;  /* 0x00000007ffd37819 */ /* 0x001fe200000116d3 */
[----:B------:R-:W-:Y:S01]  /*12870*/  FMUL.FTZ R38, R38, R197 ;  /* 0x000000c526267220 */ /* 0x000fe20000410000 */
[C---:B---3--:R-:W-:Y:S01]  /*12880*/  FADD.FTZ R0, R175.reuse, R0 ;  /* 0x00000000af007221 */ /* 0x048fe20000010000 */
[----:B------:R-:W-:Y:S01]  /*12890*/  F2FP.BF16.F32.PACK_AB R153, R175, R153 ;  /* 0x00000099af99723e */ /* 0x000fe200000010ff */
[----:B------:R-:W-:-:S02]  /*128a0*/  VIADD R175, R14, 0x32440 ;  /* 0x000324400eaf7836 */ /* 0x000fc40000000000 */
[-C--:B------:R-:W-:Y:S01]  /*128b0*/  FMUL.FTZ R39, R39, R197.reuse ;  /* 0x000000c527277220 */ /* 0x080fe20000410000 */
[-C--:B------:R-:W-:Y:S01]  /*128c0*/  FMUL.FTZ R42, R42, R197.reuse ;  /* 0x000000c52a2a7220 */ /* 0x080fe20000410000 */
[-C--:B------:R-:W-:Y:S01]  /*128d0*/  FMUL.FTZ R43, R43, R197.reuse ;  /* 0x000000c52b2b7220 */ /* 0x080fe20000410000 */
[-C--:B------:R-:W-:Y:S01]  /*128e0*/  FMUL.FTZ R46, R46, R197.reuse ;  /* 0x000000c52e2e7220 */ /* 0x080fe20000410000 */
[----:B------:R-:W-:Y:S01]  /*128f0*/  PRMT R175, R199, 0x654, R175 ;  /* 0x00000654c7af7816 */ /* 0x000fe200000000af */
[-C--:B------:R-:W-:Y:S01]  /*12900*/  FMUL.FTZ R47, R47, R197.reuse ;  /* 0x000000c52f2f7220 */ /* 0x080fe20000410000 */
[-C--:B------:R-:W-:Y:S01]  /*12910*/  FMUL.FTZ R50, R50, R197.reuse ;  /* 0x000000c532327220 */ /* 0x080fe20000410000 */
[-C--:B------:R-:W-:Y:S01]  /*12920*/  FMUL.FTZ R51, R51, R197.reuse ;  /* 0x000000c533337220 */ /* 0x080fe20000410000 */
[----:B------:R0:W-:Y:S01]  /*12930*/  SYNCS.ARRIVE.TRANS64.RED.A1T0 RZ, [R175+URZ], RZ ;  /* 0x000000ffafff79a7 */ /* 0x0001e2000810043f */
[-C--:B------:R-:W-:Y:S01]  /*12940*/  FMUL.FTZ R54, R54, R197.reuse ;  /* 0x000000c536367220 */ /* 0x080fe20000410000 */
[-C--:B------:R-:W-:Y:S01]  /*12950*/  FMUL.FTZ R55, R55, R197.reuse ;  /* 0x000000c537377220 */ /* 0x080fe20000410000 */
[-C--:B------:R-:W-:Y:S01]  /*12960*/  FMUL.FTZ R58, R58, R197.reuse ;  /* 0x000000c53a3a7220 */ /* 0x080fe20000410000 */
[-C--:B------:R-:W-:Y:S01]  /*12970*/  FMUL.FTZ R59, R59, R197.reuse ;  /* 0x000000c53b3b7220 */ /* 0x080fe20000410000 */
[-C--:B------:R-:W-:Y:S01]  /*12980*/  FMUL.FTZ R62, R62, R197.reuse ;  /* 0x000000c53e3e7220 */ /* 0x080fe20000410000 */
[-C--:B------:R-:W-:Y:S01]  /*12990*/  FMUL.FTZ R63, R63, R197.reuse ;  /* 0x000000c53f3f7220 */ /* 0x080fe20000410000 */
[----:B------:R-:W-:Y:S01]  /*129a0*/  FMUL.FTZ R66, R66, R197 ;  /* 0x000000c542427220 */ /* 0x000fe20000410000 */
[----:B0-----:R-:W-:-:S02]  /*129b0*/  IMAD.MOV.U32 R175, RZ, RZ, 0xc00 ;  /* 0x00000c00ffaf7424 */ /* 0x001fc400078e00ff */
        /* <DEDUP_REMOVED lines=43> */
[----:B------:R0:W1:Y:S01]  /*12c70*/  MUFU.EX2 R155, R174 ;  /* 0x000000ae009b7308 */ /* 0x0000620000000800 */
[----:B------:R-:W-:-:S07]  /*12c80*/  VIADD R197, R211, 0x8 ;  /* 0x00000008d3c57836 */ /* 0x000fce0000000000 */
[----:B------:R-:W-:Y:S01]  /*12c90*/  MUFU.EX2 R195, R195 ;  /* 0x000000c300c37308 */ /* 0x000fe20000000800 */
[----:B0-----:R-:W-:Y:S02]  /*12ca0*/  IMAD R174, R18, R175, UR39 ;  /* 0x0000002712ae7e24 */ /* 0x001fe4000f8e02af */
[----:B------:R-:W-:-:S03]  /*12cb0*/  IMAD.MOV.U32 R175, RZ, RZ, 0x40000040 ;  /* 0x40000040ffaf7424 */ /* 0x000fc600078e00ff */
[----:B------:R-:W-:Y:S02]  /*12cc0*/  R2UR UR6, R174 ;  /* 0x00000000ae0672ca */ /* 0x000fe400000e0000 */
[----:B------:R-:W-:Y:S01]  /*12cd0*/  R2UR UR7, R175 ;  /* 0x00000000af0772ca */ /* 0x000fe200000e0000 */
[----:B-1----:R-:W-:Y:S01]  /*12ce0*/  FADD.FTZ R0, R155, R0 ;  /* 0x000000009b007221 */ /* 0x002fe20000010000 */
[----:B------:R-:W0:Y:S08]  /*12cf0*/  MUFU.EX2 R175, R198 ;  /* 0x000000c600af7308 */ /* 0x000e300000000800 */
[----:B------:R-:W1:Y:S08]  /*12d00*/  MUFU.EX2 R194, R194 ;  /* 0x000000c200c27308 */ /* 0x000e700000000800 */
[----:B------:R-:W2:Y:S01]  /*12d10*/  MUFU.EX2 R190, R190 ;  /* 0x000000be00be7308 */ /* 0x000ea20000000800 */
[C---:B0-----:R-:W-:Y:S01]  /*12d20*/  F2FP.BF16.F32.PACK_AB R155, R175.reuse, R155 ;  /* 0x0000009baf9b723e */ /* 0x041fe200000010ff */
[----:B------:R0:W-:Y:S01]  /*12d30*/  BAR.SYNC.DEFER_BLOCKING R197, 0x100 ;  /* 0x000400c50000751d */ /* 0x0001e20000010000 */
[----:B------:R-:W-:-:S04]  /*12d40*/  FADD.FTZ R0, R175, R0 ;  /* 0x00000000af007221 */ /* 0x000fc80000010000 */
[----:B------:R-:W-:Y:S01]  /*12d50*/  FADD.FTZ R0, R195, R0 ;  /* 0x00000000c3007221 */ /* 0x000fe20000010000 */
[----:B------:R-:W-:Y:S03]  /*12d60*/  MUFU.EX2 R189, R189 ;  /* 0x000000bd00bd7308 */ /* 0x000fe60000000800 */
[----:B-1----:R-:W-:-:S05]  /*12d70*/  FADD.FTZ R0, R194, R0 ;  /* 0x00000000c2007221 */ /* 0x002fca0000010000 */
[----:B------:R-:W-:Y:S01]  /*12d80*/  MUFU.EX2 R166, R166 ;  /* 0x000000a600a67308 */ /* 0x000fe20000000800 */
[----:B--2---:R-:W-:-:S07]  /*12d90*/  FADD.FTZ R0, R190, R0 ;  /* 0x00000000be007221 */ /* 0x004fce0000010000 */
[----:B------:R-:W-:Y:S01]  /*12da0*/  MUFU.EX2 R186, R186 ;  /* 0x000000ba00ba7308 */ /* 0x000fe20000000800 */
[----:B------:R-:W-:-:S06]  /*12db0*/  WARPGROUP.ARRIVE ;  /* 0x00000000000079c5 */ /* 0x000fcc0000000000 */
        /* <DEDUP_REMOVED lines=14> */
[----:B------:R-:W1:Y:S02]  /*12ea0*/  MUFU.EX2 R179, R179 ;  /* 0x000000b300b37308 */ /* 0x000e640000000800 */
[----:B-1----:R-:W-:Y:S01]  /*12eb0*/  F2FP.BF16.F32.PACK_AB R175, R179, R178 ;  /* 0x000000b2b3af723e */ /* 0x002fe200000010ff */
[----:B------:R-:W-:-:S05]  /*12ec0*/  WARPGROUP.DEPBAR.LE gsb0, 0x0 ;  /* 0x00008000000079c5 */ /* 0x000fca0000010000 */
[----:B------:R1:W2:Y:S01]  /*12ed0*/  MUFU.EX2 R155, R156 ;  /* 0x0000009c009b7308 */ /* 0x0002a20000000800 */
[----:B------:R-:W-:Y:S02]  /*12ee0*/  VIADD R152, R174, 0x80 ;  /* 0x00000080ae987836 */ /* 0x000fe40000000000 */
[----:B------:R-:W-:-:S03]  /*12ef0*/  IMAD.MOV.U32 R153, RZ, RZ, 0x40000040 ;  /* 0x40000040ff997424 */ /* 0x000fc600078e00ff */
[----:B------:R-:W-:Y:S01]  /*12f00*/  R2UR UR6, R152 ;  /* 0x00000000980672ca */ /* 0x000fe200000e0000 */
[----:B------:R-:W-:Y:S01]  /*12f10*/  VIADD R152, R174, 0x100 ;  /* 0x00000100ae987836 */ /* 0x000fe20000000000 */
[----:B------:R-:W3:Y:S01]  /*12f20*/  MUFU.EX2 R154, R196 ;  /* 0x000000c4009a7308 */ /* 0x000ee20000000800 */
[----:B------:R-:W-:Y:S02]  /*12f30*/  R2UR UR7, R153 ;  /* 0x00000000990772ca */ /* 0x000fe400000e0000 */
[----:B-1----:R-:W-:Y:S02]  /*12f40*/  F2FP.BF16.F32.PACK_AB R156, R157, R159 ;  /* 0x0000009f9d9c723e */ /* 0x002fe400000010ff */
[----:B------:R-:W-:Y:S02]  /*12f50*/  F2FP.BF16.F32.PACK_AB R157, R194, R195 ;  /* 0x000000c3c29d723e */ /* 0x000fe400000010ff */
[----:B------:R-:W-:Y:S01]  /*12f60*/  MOV R153, 0x40000040 ;  /* 0x4000004000997802 */ /* 0x000fe20000000f00 */
[----:B--2---:R-:W-:-:S04]  /*12f70*/  FADD.FTZ R185, R155, R185 ;  /* 0x000000b99bb97221 */ /* 0x004fc80000010000 */
[C---:B------:R-:W-:Y:S01]  /*12f80*/  FADD.FTZ R185, R158.reuse, R185 ;  /* 0x000000b99eb97221 */ /* 0x040fe20000010000 */
[----:B------:R-:W-:Y:S02]  /*12f90*/  F2FP.BF16.F32.PACK_AB R158, R158, R155 ;  /* 0x0000009b9e9e723e */ /* 0x000fe400000010ff */
[----:B------:R-:W1:Y:S01]  /*12fa0*/  MUFU.EX2 R155, R193 ;  /* 0x000000c1009b7308 */ /* 0x000e620000000800 */
[----:B---3--:R-:W-:Y:S01]  /*12fb0*/  F2FP.BF16.F32.PACK_AB R159, R154, R190 ;  /* 0x000000be9a9f723e */ /* 0x008fe200000010ff */
[----:B------:R-:W-:Y:S01]  /*12fc0*/  FADD.FTZ R185, R160, R185 ;  /* 0x000000b9a0b97221 */ /* 0x000fe20000010000 */
[----:B------:R-:W-:Y:S01]  /*12fd0*/  F2FP.BF16.F32.PACK_AB R160, R161, R160 ;  /* 0x000000a0a1a0723e */ /* 0x000fe200000010ff */
[----:B------:R-:W-:Y:S01]  /*12fe0*/  FADD.FTZ R0, R154, R0 ;  /* 0x000000009a007221 */ /* 0x000fe20000010000 */
[----:B------:R-:W-:-:S06]  /*12ff0*/  WARPGROUP.ARRIVE ;  /* 0x00000000000079c5 */ /* 0x000fcc0000000000 */
[----:B------:R-:W-:Y:S01]  /*13000*/  HGMMA.64x256x16.F32.BF16 R24, R156, gdesc[UR4].tnspB, R24, gsb0 ;  /* 0x43e000049c187df0 */ /* 0x000fe20008001818 */
[----:B------:R-:W-:Y:S01]  /*13010*/  R2UR UR6, R152 ;  /* 0x00000000980672ca */ /* 0x000fe200000e0000 */
[----:B------:R-:W-:Y:S01]  /*13020*/  VIADD R152, R174, 0x180 ;  /* 0x00000180ae987836 */ /* 0x000fe20000000000 */
[----:B------:R-:W-:Y:S01]  /*13030*/  R2UR UR7, R153 ;  /* 0x00000000990772ca */ /* 0x000fe200000e0000 */
[----:B------:R-:W-:Y:S02]  /*13040*/  IMAD.MOV.U32 R153, RZ, RZ, 0x40000040 ;  /* 0x40000040ff997424 */ /* 0x000fe400078e00ff */
[----:B-1----:R-:W-:Y:S01]  /*13050*/  FADD.FTZ R0, R155, R0 ;  /* 0x000000009b007221 */ /* 0x002fe20000010000 */
[----:B------:R-:W-:Y:S02]  /*13060*/  WARPGROUP.DEPBAR.LE gsb0, 0x0 ;  /* 0x00008000000079c5 */ /* 0x000fe40000010000 */
[----:B------:R-:W1:Y:S01]  /*13070*/  MUFU.EX2 R156, R192 ;  /* 0x000000c0009c7308 */ /* 0x000e620000000800 */
[----:B------:R-:W-:-:S04]  /*13080*/  FADD.FTZ R158, R161, R185 ;  /* 0x000000b9a19e7221 */ /* 0x000fc80000010000 */
[----:B------:R-:W-:Y:S01]  /*13090*/  FADD.FTZ R158, R162, R158 ;  /* 0x0000009ea29e7221 */ /* 0x000fe20000010000 */
[C---:B------:R-:W-:Y:S02]  /*130a0*/  F2FP.BF16.F32.PACK_AB R162, R163.reuse, R162 ;  /* 0x000000a2a3a2723e */ /* 0x040fe400000010ff */
[----:B------:R-:W2:Y:S01]  /*130b0*/  MUFU.EX2 R157, R191 ;  /* 0x000000bf009d7308 */ /* 0x000ea20000000800 */
[----:B------:R-:W-:-:S04]  /*130c0*/  FADD.FTZ R158, R163, R158 ;  /* 0x0000009ea39e7221 */ /* 0x000fc80000010000 */
[----:B------:R-:W-:-:S03]  /*130d0*/  FADD.FTZ R158, R167, R158 ;  /* 0x0000009ea79e7221 */ /* 0x000fc60000010000 */
[----:B------:R3:W4:Y:S01]  /*130e0*/  MUFU.EX2 R159, R164 ;  /* 0x000000a4009f7308 */ /* 0x0007220000000800 */
[C---:B-1----:R-:W-:Y:S01]  /*130f0*/  F2FP.BF16.F32.PACK_AB R161, R156.reuse, R155 ;  /* 0x0000009b9ca1723e */ /* 0x042fe200000010ff */
[----:B------:R-:W-:Y:S01]  /*13100*/  FADD.FTZ R158, R165, R158 ;  /* 0x0000009ea59e7221 */ /* 0x000fe20000010000 */
[----:B------:R-:W-:Y:S01]  /*13110*/  FADD.FTZ R0, R156, R0 ;  /* 0x000000009c007221 */ /* 0x000fe20000010000 */
[----:B--2---:R-:W-:-:S03]  /*13120*/  F2FP.BF16.F32.PACK_AB R163, R189, R157 ;  /* 0x0000009dbda3723e */ /* 0x004fc600000010ff */
[----:B------:R-:W-:Y:S01]  /*13130*/  FADD.FTZ R0, R157, R0 ;  /* 0x000000009d007221 */ /* 0x000fe20000010000 */
[----:B---3--:R-:W-:Y:S01]  /*13140*/  F2FP.BF16.F32.PACK_AB R164, R165, R167 ;  /* 0x000000a7a5a4723e */ /* 0x008fe200000010ff */
[----:B------:R-:W-:Y:S01]  /*13150*/  WARPGROUP.ARRIVE ;  /* 0x00000000000079c5 */ /* 0x000fe20000000000 */
[----:B------:R-:W-:Y:S01]  /*13160*/  F2FP.BF16.F32.PACK_AB R165, R187, R186 ;  /* 0x000000babba5723e */ /* 0x000fe200000010ff */
[----:B------:R-:W-:Y:S01]  /*13170*/  FADD.FTZ R0, R189, R0 ;  /* 0x00000000bd007221 */ /* 0x000fe20000010000 */
[----:B------:R-:W-:-:S03]  /*13180*/  F2FP.BF16.F32.PACK_AB R167, R184, R188 ;  /* 0x000000bcb8a7723e */ /* 0x000fc600000010ff */
[----:B------:R-:W-:Y:S01]  /*13190*/  HGMMA.64x256x16.F32.BF16 R24, R160, gdesc[UR4].tnspB, R24, gsb0 ;  /* 0x43e00004a0187df0 */ /* 0x000fe20008001818 */
[----:B------:R-:W-:Y:S01]  /*131a0*/  R2UR UR6, R152 ;  /* 0x00000000980672ca */ /* 0x000fe200000e0000 */
[----:B------:R-:W-:Y:S01]  /*131b0*/  VIADD R152, R174, 0x200 ;  /* 0x00000200ae987836 */ /* 0x000fe20000000000 */
[----:B------:R-:W-:Y:S01]  /*131c0*/  R2UR UR7, R153 ;  /* 0x00000000990772ca */ /* 0x000fe200000e0000 */
[----:B------:R-:W-:Y:S02]  /*131d0*/  IMAD.MOV.U32 R153, RZ, RZ, 0x40000040 ;  /* 0x40000040ff997424 */ /* 0x000fe400078e00ff */
[----:B------:R-:W-:-:S04]  /*131e0*/  FADD.FTZ R0, R186, R0 ;  /* 0x00000000ba007221 */ /* 0x000fc80000010000 */
[----:B------:R-:W-:-:S04]  /*131f0*/  FADD.FTZ R187, R187, R0 ;  /* 0x00000000bbbb7221 */ /* 0x000fc80000010000 */
[----:B------:R-:W-:-:S04]  /*13200*/  FADD.FTZ R187, R188, R187 ;  /* 0x000000bbbcbb7221 */ /* 0x000fc80000010000 */
[----:B------:R-:W-:Y:S01]  /*13210*/  FADD.FTZ R187, R184, R187 ;  /* 0x000000bbb8bb7221 */ /* 0x000fe20000010000 */
[----:B------:R-:W-:Y:S02]  /*13220*/  WARPGROUP.DEPBAR.LE gsb0, 0x0 ;  /* 0x00008000000079c5 */ /* 0x000fe40000010000 */
[----:B----4-:R-:W-:Y:S02]  /*13230*/  FADD.FTZ R160, R159, R158 ;  /* 0x0000009e9fa07221 */ /* 0x010fe40000010000 */
[----:B------:R1:W2:Y:S02]  /*13240*/  MUFU.EX2 R158, R171 ;  /* 0x000000ab009e7308 */ /* 0x0002a40000000800 */
[C---:B------:R-:W-:Y:S01]  /*13250*/  FADD.FTZ R160, R166.reuse, R160 ;  /* 0x000000a0a6a07221 */ /* 0x040fe20000010000 */
[----:B------:R-:W-:-:S03]  /*13260*/  F2FP.BF16.F32.PACK_AB R166, R166, R159 ;  /* 0x0000009fa6a6723e */ /* 0x000fc600000010ff */
[----:B------:R-:W-:Y:S01]  /*13270*/  FADD.FTZ R160, R180, R160 ;  /* 0x000000a0b4a07221 */ /* 0x000fe20000010000 */
[----:B------:R-:W-:Y:S01]  /*13280*/  WARPGROUP.ARRIVE ;  /* 0x00000000000079c5 */ /* 0x000fe20000000000 */
[----:B------:R3:W4:Y:S01]  /*13290*/  MUFU.EX2 R159, R168 ;  /* 0x000000a8009f7308 */ /* 0x0007220000000800 */
[----:B-1----:R-:W-:-:S04]  /*132a0*/  F2FP.BF16.F32.PACK_AB R171, R183, R182 ;  /* 0x000000b6b7ab723e */ /* 0x002fc800000010ff */
[----:B------:R-:W-:Y:S01]  /*132b0*/  HGMMA.64x256x16.F32.BF16 R24, R164, gdesc[UR4].tnspB, R24, gsb0 ;  /* 0x43e00004a4187df0 */ /* 0x000fe20008001818 */
[----:B------:R-:W-:Y:S01]  /*132c0*/  R2UR UR6, R152 ;  /* 0x00000000980672ca */ /* 0x000fe200000e0000 */
[----:B------:R-:W-:Y:S01]  /*132d0*/  FADD.FTZ R152, R169, R160 ;  /* 0x000000a0a9987221 */ /* 0x000fe20000010000 */
[----:B------:R-:W-:Y:S01]  /*132e0*/  R2UR UR7, R153 ;  /* 0x00000000990772ca */ /* 0x000fe200000e0000 */
[----:B------:R1:W0:Y:S01]  /*132f0*/  MUFU.EX2 R160, R21 ;  /* 0x0000001500a07308 */ /* 0x0002220000000800 */
[----:B---3--:R-:W-:Y:S02]  /*13300*/  F2FP.BF16.F32.PACK_AB R168, R169, R180 ;  /* 0x000000b4a9a8723e */ /* 0x008fe400000010ff */
[----:B--2---:R-:W-:Y:S01]  /*13310*/  F2FP.BF16.F32.PACK_AB R169, R181, R158 ;  /* 0x0000009eb5a9723e */ /* 0x004fe200000010ff */
[----:B------:R-:W-:Y:S01]  /*13320*/  FADD.FTZ R158, R158, R187 ;  /* 0x000000bb9e9e7221 */ /* 0x000fe20000010000 */
[----:B----4-:R-:W-:-:S03]  /*13330*/  FADD.FTZ R152, R159, R152 ;  /* 0x000000989f987221 */ /* 0x010fc60000010000 */
[----:B------:R2:W3:Y:S01]  /*13340*/  MUFU.EX2 R153, R3 ;  /* 0x0000000300997308 */ /* 0x0004e20000000800 */
[----:B-1----:R-:W-:Y:S02]  /*13350*/  IMAD.MOV.U32 R21, RZ, RZ, 0x40000040 ;  /* 0x40000040ff157424 */ /* 0x002fe400078e00ff */
[----:B------:R-:W-:Y:S01]  /*13360*/  FADD.FTZ R181, R181, R158 ;  /* 0x0000009eb5b57221 */ /* 0x000fe20000010000 */
[C---:B------:R-:W-:Y:S01]  /*13370*/  FADD.FTZ R152, R170.reuse, R152 ;  /* 0x00000098aa987221 */ /* 0x040fe20000010000 */
[----:B------:R-:W-:Y:S02]  /*13380*/  F2FP.BF16.F32.PACK_AB R170, R170, R159 ;  /* 0x0000009faaaa723e */ /* 0x000fe400000010ff */
[----:B------:R-:W-:Y:S01]  /*13390*/  FADD.FTZ R182, R182, R181 ;  /* 0x000000b5b6b67221 */ /* 0x000fe20000010000 */
[----:B------:R-:W-:Y:S01]  /*133a0*/  FADD.FTZ R152, R177, R152 ;  /* 0x00000098b1987221 */ /* 0x000fe20000010000 */
[----:B------:R1:W4:Y:S02]  /*133b0*/  MUFU.EX2 R159, R20 ;  /* 0x00000014009f7308 */ /* 0x0003240000000800 */
[----:B------:R-:W-:Y:S01]  /*133c0*/  FADD.FTZ R182, R183, R182 ;  /* 0x000000b6b7b67221 */ /* 0x000fe20000010000 */
[C---:B--2---:R-:W-:Y:S01]  /*133d0*/  FADD.FTZ R3, R172.reuse, R152 ;  /* 0x00000098ac037221 */ /* 0x044fe20000010000 */
[----:B------:R-:W-:-:S03]  /*133e0*/  F2FP.BF16.F32.PACK_AB R172, R172, R177 ;  /* 0x000000b1acac723e */ /* 0x000fc600000010ff */
[----:B0-----:R-:W-:Y:S01]  /*133f0*/  FADD.FTZ R3, R160, R3 ;  /* 0x00000003a0037221 */ /* 0x001fe20000010000 */
[----:B-1----:R-:W-:Y:S01]  /*13400*/  VIADD R20, R174, 0x280 ;  /* 0x00000280ae147836 */ /* 0x002fe20000000000 */
[C---:B------:R-:W-:Y:S02]  /*13410*/  F2FP.BF16.F32.PACK_AB R174, R173.reuse, R160 ;  /* 0x000000a0adae723e */ /* 0x040fe400000010ff */
[----:B------:R-:W-:Y:S01]  /*13420*/  FADD.FTZ R3, R173, R3 ;  /* 0x00000003ad037221 */ /* 0x000fe20000010000 */
[----:B---3--:R-:W-:Y:S01]  /*13430*/  FADD.FTZ R182, R153, R182 ;  /* 0x000000b699b67221 */ /* 0x008fe20000010000 */
[----:B----4-:R-:W-:-:S03]  /*13440*/  F2FP.BF16.F32.PACK_AB R173, R159, R153 ;  /* 0x000000999fad723e */ /* 0x010fc600000010ff */
[----:B------:R-:W-:-:S04]  /*13450*/  FADD.FTZ R159, R159, R182 ;  /* 0x000000b69f9f7221 */ /* 0x000fc80000010000 */
[----:B------:R-:W-:-:S04]  /*13460*/  FADD.FTZ R0, R178, R159 ;  /* 0x0000009fb2007221 */ /* 0x000fc80000010000 */
[----:B------:R-:W-:Y:S01]  /*13470*/  FADD.FTZ R0, R179, R0 ;  /* 0x00000000b3007221 */ /* 0x000fe20000010000 */
[----:B------:R-:W-:Y:S02]  /*13480*/  WARPGROUP.DEPBAR.LE gsb0, 0x0 ;  /* 0x00008000000079c5 */ /* 0x000fe40000010000 */
[----:B------:R-:W-:-:S06]  /*13490*/  WARPGROUP.ARRIVE ;  /* 0x00000000000079c5 */ /* 0x000fcc0000000000 */
        /* <DEDUP_REMOVED lines=8> */
[----:B------:R-:W-:Y:S05]  /*13520*/  @!P0 BRA `(.L_x_6081) ;  /* 0x0000000000048947 */ /* 0x000fea0003800000 */
[----:B------:R-:W-:Y:S01]  /*13530*/  BPT.TRAP 0x1 ;  /* 0x000000040000795c */ /* 0x000fe20000300000 */
.L_x_6081:
[C---:B------:R-:W-:Y:S01]  /*13540*/  ISETP.GT.AND P1, PT, R13.reuse, RZ, PT ;  /* 0x000000ff0d00720c */ /* 0x040fe20003f24270 */
        /* <DEDUP_REMOVED lines=8> */
.L_x_6071:
[----:B------:R-:W2:Y:S01]  /*135d0*/  LDL.LU R177, [R1+0xc8] ;  /* 0x0000c80001b17983 */ /* 0x000ea20000300800 */
[----:B------:R-:W-:Y:S05]  /*135e0*/  WARPSYNC.ALL ;  /* 0x0000000000007948 */ /* 0x000fea0003800000 */
[----:B-----5:R-:W1:Y:S01]  /*135f0*/  SHFL.BFLY PT, R4, R3, 0x2, 0x1f ;  /* 0x0c401f0003047f89 */ /* 0x020e6200000e0000 */
[----:B------:R-:W-:Y:S01]  /*13600*/  VIADD R18, R18, 0x1 ;  /* 0x0000000112127836 */ /* 0x000fe20000000000 */
[----:B------:R-:W-:Y:S01]  /*13610*/  MOV R22, UR46 ;  /* 0x0000002e00167c02 */ /* 0x000fe20008000f00 */
[----:B0-----:R-:W-:Y:S01]  /*13620*/  IMAD.U32 R14, RZ, RZ, UR46 ;  /* 0x0000002eff0e7e24 */ /* 0x001fe2000f8e00ff */
[----:B------:R-:W0:Y:S01]  /*13630*/  SHFL.BFLY PT, R7, R0, 0x2, 0x1f ;  /* 0x0c401f0000077f89 */ /* 0x000e2200000e0000 */
[----:B------:R-:W-:Y:S01]  /*13640*/  IMAD.MOV.U32 R21, RZ, RZ, -0x800000 ;  /* 0xff800000ff157424 */ /* 0x000fe200078e00ff */
[----:B------:R3:W-:Y:S08]  /*13650*/  BAR.ARV R12, 0x100 ;  /* 0x0004000c0000751d */ /* 0x0007f00000002000 */
[----:B------:R-:W-:Y:S06]  /*13660*/  BAR.ARV 0x8, 0x180 ;  /* 0x0206000000007b1d */ /* 0x000fec0000002000 */
[----:B------:R-:W-:Y:S01]  /*13670*/  ISETP.NE.AND P0, PT, R18, 0x2, PT ;  /* 0x000000021200780c */ /* 0x000fe20003f05270 */
[----:B------:R-:W-:-:S02]  /*13680*/  IMAD.MOV.U32 R20, RZ, RZ, -0x800000 ;  /* 0xff800000ff147424 */ /* 0x000fc400078e00ff */
[----:B-1----:R-:W-:Y:S01]  /*13690*/  FADD.FTZ R4, R4, R3 ;  /* 0x0000000304047221 */ /* 0x002fe20000010000 */
[----:B------:R-:W-:Y:S02]  /*136a0*/  PLOP3.LUT P1, PT, PT, PT, PT, 0x8, 0x0 ;  /* 0x000000000000781c */ /* 0x000fe40003f2e170 */
[----:B------:R-:W-:Y:S01]  /*136b0*/  SEL R3, RZ, 0x1, P0 ;  /* 0x00000001ff037807 */ /* 0x000fe20000000000 */
[----:B0-----:R-:W-:Y:S01]  /*136c0*/  FADD.FTZ R8, R7, R0 ;  /* 0x0000000007087221 */ /* 0x001fe20000010000 */
[----:B------:R-:W0:Y:S01]  /*136d0*/  SHFL.BFLY PT, R5, R4, 0x1, 0x1f ;  /* 0x0c201f0004057f89 */ /* 0x000e2200000e0000 */
[----:B------:R-:W-:Y:S01]  /*136e0*/  IMAD.MOV.U32 R7, RZ, RZ, RZ ;  /* 0x000000ffff077224 */ /* 0x000fe200078e00ff */
[----:B------:R-:W-:Y:S01]  /*136f0*/  LOP3.LUT R202, R202, R3, RZ, 0x3c, !PT ;  /* 0x00000003caca7212 */ /* 0x000fe200078e3cff */
[----:B------:R-:W-:Y:S01]  /*13700*/  IMAD.MOV.U32 R0, RZ, RZ, RZ ;  /* 0x000000ffff007224 */ /* 0x000fe200078e00ff */
[----:B------:R-:W1:Y:S01]  /*13710*/  SHFL.BFLY PT, R9, R8, 0x1, 0x1f ;  /* 0x0c201f0008097f89 */ /* 0x000e6200000e0000 */
[----:B------:R-:W-:Y:S01]  /*13720*/  SEL R18, R18, RZ, P0 ;  /* 0x000000ff12127207 */ /* 0x000fe20000000000 */
[----:B0-----:R-:W-:Y:S01]  /*13730*/  FADD.FTZ R5, R4, R5 ;  /* 0x0000000504057221 */ /* 0x001fe20000010000 */
[----:B-1----:R-:W-:-:S04]  /*13740*/  FADD.FTZ R6, R8, R9 ;  /* 0x0000000908067221 */ /* 0x002fc80000010000 */
[----:B------:R-:W-:Y:S02]  /*13750*/  FSETP.NE.FTZ.AND P2, PT, R5, RZ, PT ;  /* 0x000000ff0500720b */ /* 0x000fe40003f55000 */
[----:B------:R-:W-:-:S11]  /*13760*/  FSETP.NE.FTZ.AND P3, PT, R6, RZ, PT ;  /* 0x000000ff0600720b */ /* 0x000fd60003f75000 */
[----:B------:R-:W0:Y:S01]  /*13770*/  @P2 MUFU.RCP R7, R5 ;  /* 0x0000000500072308 */ /* 0x000e220000001000 */
[----:B------:R-:W-:Y:S01]  /*13780*/  @P2 FMUL.FTZ R14, R14, 0.69314718246459960938 ;  /* 0x3f3172180e0e2820 */ /* 0x000fe20000410000 */
[----:B------:R-:W-:-:S06]  /*13790*/  @P3 FMUL.FTZ R22, R22, 0.69314718246459960938 ;  /* 0x3f31721816163820 */ /* 0x000fcc0000410000 */
[----:B------:R-:W1:Y:S01]  /*137a0*/  @P3 MUFU.RCP R0, R6 ;  /* 0x0000000600003308 */ /* 0x000e620000001000 */
[-C--:B0-----:R-:W-:Y:S01]  /*137b0*/  FMUL.FTZ R172, R100, R7.reuse ;  /* 0x0000000764ac7220 */ /* 0x081fe20000410000 */
[----:B------:R-:W-:-:S06]  /*137c0*/  FMUL.FTZ R3, R101, R7 ;  /* 0x0000000765037220 */ /* 0x000fcc0000410000 */
[----:B------:R-:W0:Y:S01]  /*137d0*/  @P2 MUFU.LG2 R100, R5 ;  /* 0x0000000500642308 */ /* 0x000e220000000c00 */
[-C--:B---3--:R-:W-:Y:S01]  /*137e0*/  FMUL.FTZ R12, R36, R7.reuse ;  /* 0x00000007240c7220 */ /* 0x088fe20000410000 */
[-C--:B------:R-:W-:Y:S01]  /*137f0*/  FMUL.FTZ R4, R24, R7.reuse ;  /* 0x0000000718047220 */ /* 0x080fe20000410000 */
[-C--:B------:R-:W-:Y:S01]  /*13800*/  FMUL.FTZ R25, R25, R7.reuse ;  /* 0x0000000719197220 */ /* 0x080fe20000410000 */
[-C--:B------:R-:W-:Y:S01]  /*13810*/  FMUL.FTZ R28, R28, R7.reuse ;  /* 0x000000071c1c7220 */ /* 0x080fe20000410000 */
[-C--:B------:R-:W-:Y:S01]  /*13820*/  FMUL.FTZ R29, R29, R7.reuse ;  /* 0x000000071d1d7220 */ /* 0x080fe20000410000 */
[-C--:B-1----:R-:W-:Y:S01]  /*13830*/  FMUL.FTZ R36, R95, R0.reuse ;  /* 0x000000005f247220 */ /* 0x082fe20000410000 */
[-C--:B------:R-:W-:Y:S01]  /*13840*/  FMUL.FTZ R8, R31, R0.reuse ;  /* 0x000000001f087220 */ /* 0x080fe20000410000 */
[----:B------:R1:W3:Y:S01]  /*13850*/  @P3 MUFU.LG2 R101, R6 ;  /* 0x0000000600653308 */ /* 0x0002e20000000c00 */
        /* <DEDUP_REMOVED lines=9> */
[-C--:B-1----:R-:W-:Y:S01]  /*138f0*/  FMUL.FTZ R6, R27, R0.reuse ;  /* 0x000000001b067220 */ /* 0x082fe20000410000 */
[-C--:B------:R-:W-:Y:S01]  /*13900*/  FMUL.FTZ R49, R49, R7.reuse ;  /* 0x0000000731317220 */ /* 0x080fe20000410000 */
[-C--:B------:R-:W-:Y:S01]  /*13910*/  FMUL.FTZ R160, R52, R7.reuse ;  /* 0x0000000734a07220 */ /* 0x080fe20000410000 */
[-C--:B------:R-:W-:Y:S01]  /*13920*/  FMUL.FTZ R53, R53, R7.reuse ;  /* 0x0000000735357220 */ /* 0x080fe20000410000 */
[-C--:B------:R-:W-:Y:S01]  /*13930*/  FMUL.FTZ R161, R56, R7.reuse ;  /* 0x0000000738a17220 */ /* 0x080fe20000410000 */
[-C--:B------:R-:W-:Y:S01]  /*13940*/  FMUL.FTZ R57, R57, R7.reuse ;  /* 0x0000000739397220 */ /* 0x080fe20000410000 */
[-C--:B------:R-:W-:Y:S01]  /*13950*/  FMUL.FTZ R162, R60, R7.reuse ;  /* 0x000000073ca27220 */ /* 0x080fe20000410000 */
[----:B---3--:R-:W-:Y:S01]  /*13960*/  @P3 FMUL.FTZ R101, R101, 0.69314718246459960938 ;  /* 0x3f31721865653820 */ /* 0x008fe20000410000 */
        /* <DEDUP_REMOVED lines=108> */
.L_x_6012:
        /* <DEDUP_REMOVED lines=12> */
[----:B------:R-:W0:Y:S01]  /*140f0*/  S2R R15, SR_SWINHI ;  /* 0x00000000000f7919 */ /* 0x000e220000002f00 */
[----:B------:R-:W-:Y:S05]  /*14100*/  WARPSYNC.ALL ;  /* 0x0000000000007948 */ /* 0x000fea0003800000 */
[----:B------:R-:W-:Y:S01]  /*14110*/  F2FP.BF16.F32.PACK_AB R5, R6, R5 ;  /* 0x000000050605723e */ /* 0x000fe200000010ff */
[----:B------:R-:W-:Y:S01]  /*14120*/  ULDC.64 UR4, c[0x0][0xd00] ;  /* 0x0003400000047ab9 */ /* 0x000fe20000000a00 */
[----:B------:R-:W4:Y:S01]  /*14130*/  LDL R176, [R1+0xc4] ;  /* 0x0000c40001b07983 */ /* 0x000f220000100800 */
[----:B------:R-:W-:-:S02]  /*14140*/  MOV R94, R22 ;  /* 0x00000016005e7202 */ /* 0x000fc40000000f00 */
[----:B0-----:R-:W-:Y:S02]  /*14150*/  MOV R95, R15 ;  /* 0x0000000f005f7202 */ /* 0x001fe40000000f00 */
        /* <DEDUP_REMOVED lines=20> */
[----:B------:R-:W-:Y:S01]  /*142a0*/  F2FP.BF16.F32.PACK_AB R147, R0, R150 ;  /* 0x000000960093723e */ /* 0x000fe200000010ff */
[----:B------:R-:W-:Y:S01]  /*142b0*/  BAR.SYNC.DEFER_BLOCKING 0x1, 0x100 ;  /* 0x0044000000007b1d */ /* 0x000fe20000010000 */
[----:B---3--:R-:W-:-:S03]  /*142c0*/  IMAD.WIDE R142, R14, 0x2, R94 ;  /* 0x000000020e8e7825 */ /* 0x008fc600078e025e */
[C---:B------:R-:W-:Y:S02]  /*142d0*/  IADD3 R30, P3, R142.reuse, 0x60, RZ ;  /* 0x000000608e1e7810 */ /* 0x040fe40007f7e0ff */
[----:B------:R-:W-:Y:S02]  /*142e0*/  IADD3 R26, P2, R142, 0x40, RZ ;  /* 0x000000408e1a7810 */ /* 0x000fe40007f5e0ff */
[----:B------:R-:W-:Y:S02]  /*142f0*/  LOP3.LUT R110, R30, 0x380, RZ, 0xc0, !PT ;  /* 0x000003801e6e7812 */ /* 0x000fe400078ec0ff */
[----:B------:R-:W-:Y:S02]  /*14300*/  IADD3 R46, P1, R142, 0x20, RZ ;  /* 0x000000208e2e7810 */ /* 0x000fe40007f3e0ff */
[----:B------:R-:W-:Y:S02]  /*14310*/  SHF.R.U64 R185, R110, 0x3, RZ ;  /* 0x000000036eb97819 */ /* 0x000fe400000012ff */
[----:B------:R-:W-:Y:S01]  /*14320*/  IADD3 R14, P0, R142, 0x4040, RZ ;  /* 0x000040408e0e7810 */ /* 0x000fe20007f1e0ff */
[--C-:B------:R-:W-:Y:S01]  /*14330*/  IMAD.X R111, RZ, RZ, R143.reuse, P2 ;  /* 0x000000ffff6f7224 */ /* 0x100fe200010e068f */
[----:B------:R-:W-:Y:S01]  /*14340*/  LOP3.LUT R177, R46, 0x380, RZ, 0xc0, !PT ;  /* 0x000003802eb17812 */ /* 0x000fe200078ec0ff */
[--C-:B------:R-:W-:Y:S01]  /*14350*/  IMAD.X R107, RZ, RZ, R143.reuse, P1 ;  /* 0x000000ffff6b7224 */ /* 0x100fe200008e068f */
[----:B------:R-:W-:Y:S01]  /*14360*/  IADD3 R124, P2, R142, 0x8000, RZ ;  /* 0x000080008e7c7810 */ /* 0x000fe20007f5e0ff */
[----:B------:R-:W-:Y:S01]  /*14370*/  IMAD.X R115, RZ, RZ, R143, P3 ;  /* 0x000000ffff737224 */ /* 0x000fe200018e068f */
[----:B------:R-:W-:-:S02]  /*14380*/  LOP3.LUT R106, R26, 0x380, RZ, 0xc0, !PT ;  /* 0x000003801a6a7812 */ /* 0x000fc400078ec0ff */
[----:B------:R-:W-:Y:S02]  /*14390*/  LOP3.LUT R114, R185, R30, RZ, 0x3c, !PT ;  /* 0x0000001eb9727212 */ /* 0x000fe400078e3cff */
[----:B------:R-:W-:Y:S02]  /*143a0*/  LOP3.LUT R99, R142, 0x380, RZ, 0xc0, !PT ;  /* 0x000003808e637812 */ /* 0x000fe400078ec0ff */
[----:B------:R-:W-:Y:S02]  /*143b0*/  LOP3.LUT R185, R14, 0x380, RZ, 0xc0, !PT ;  /* 0x000003800eb97812 */ /* 0x000fe400078ec0ff */
[C---:B------:R-:W-:Y:S02]  /*143c0*/  IADD3 R116, P4, R142.reuse, 0x4000, RZ ;  /* 0x000040008e747810 */ /* 0x040fe40007f9e0ff */
[C---:B------:R-:W-:Y:S02]  /*143d0*/  IADD3 R118, P5, R142.reuse, 0x4020, RZ ;  /* 0x000040208e767810 */ /* 0x040fe40007fbe0ff */
[----:B------:R-:W-:-:S02]  /*143e0*/  IADD3 R122, P1, R142, 0x4060, RZ ;  /* 0x000040608e7a7810 */ /* 0x000fc40007f3e0ff */
[----:B------:R-:W-:Y:S02]  /*143f0*/  IADD3 R126, P3, R142, 0x8020, RZ ;  /* 0x000080208e7e7810 */ /* 0x000fe40007f7e0ff */
[----:B------:R-:W-:Y:S01]  /*14400*/  SHF.R.U64 R177, R177, 0x3, RZ ;  /* 0x00000003b1b17819 */ /* 0x000fe200000012ff */
[--C-:B------:R-:W-:Y:S01]  /*14410*/  IMAD.X R125, RZ, RZ, R143.reuse, P2 ;  /* 0x000000ffff7d7224 */ /* 0x100fe200010e068f */
[----:B------:R-:W-:Y:S02]  /*14420*/  SHF.R.U64 R183, R106, 0x3, RZ ;  /* 0x000000036ab77819 */ /* 0x000fe400000012ff */
[----:B------:R-:W-:Y:S02]  /*14430*/  SHF.R.U64 R99, R99, 0x3, RZ ;  /* 0x0000000363637819 */ /* 0x000fe400000012ff */
[----:B------:R-:W-:Y:S01]  /*14440*/  SHF.R.U64 R185, R185, 0x3, RZ ;  /* 0x00000003b9b97819 */ /* 0x000fe200000012ff */
[--C-:B------:R-:W-:Y:S01]  /*14450*/  IMAD.X R117, RZ, RZ, R143.reuse, P4 ;  /* 0x000000ffff757224 */ /* 0x100fe200020e068f */
[C---:B------:R-:W-:Y:S01]  /*14460*/  IADD3 R151, P2, R142.reuse, 0xc040, RZ ;  /* 0x0000c0408e977810 */ /* 0x040fe20007f5e0ff */
[--C-:B------:R-:W-:Y:S01]  /*14470*/  IMAD.X R119, RZ, RZ, R143.reuse, P5 ;  /* 0x000000ffff777224 */ /* 0x100fe200028e068f */
[----:B------:R-:W-:Y:S01]  /*14480*/  LOP3.LUT R106, R177, R46, RZ, 0x3c, !PT ;  /* 0x0000002eb16a7212 */ /* 0x000fe200078e3cff */
[--C-:B------:R-:W-:Y:S01]  /*14490*/  IMAD.X R121, RZ, RZ, R143.reuse, P0 ;  /* 0x000000ffff797224 */ /* 0x100fe200000e068f */
[C---:B------:R-:W-:Y:S01]  /*144a0*/  IADD3 R128, P4, R142.reuse, 0x8040, RZ ;  /* 0x000080408e807810 */ /* 0x040fe20007f9e0ff */
[--C-:B------:R-:W-:Y:S01]  /*144b0*/  IMAD.X R123, RZ, RZ, R143.reuse, P1 ;  /* 0x000000ffff7b7224 */ /* 0x100fe200008e068f */
[C---:B------:R-:W-:Y:S01]  /*144c0*/  IADD3 R130, P5, R142.reuse, 0x8060, RZ ;  /* 0x000080608e827810 */ /* 0x040fe20007fbe0ff */
[----:B------:R-:W-:Y:S01]  /*144d0*/  IMAD.X R127, RZ, RZ, R143, P3 ;  /* 0x000000ffff7f7224 */ /* 0x000fe200018e068f */
[----:B------:R-:W-:-:S02]  /*144e0*/  IADD3 R98, P0, R142, 0xc000, RZ ;  /* 0x0000c0008e627810 */ /* 0x000fc40007f1e0ff */
[C---:B------:R-:W-:Y:S02]  /*144f0*/  IADD3 R138, P1, R142.reuse, 0xc020, RZ ;  /* 0x0000c0208e8a7810 */ /* 0x040fe40007f3e0ff */
[----:B--2---:R-:W-:Y:S02]  /*14500*/  IADD3 R100, P3, R142, 0xc060, RZ ;  /* 0x0000c0608e647810 */ /* 0x004fe40007f7e0ff */
[----:B------:R-:W-:Y:S02]  /*14510*/  LOP3.LUT R110, R183, R26, RZ, 0x3c, !PT ;  /* 0x0000001ab76e7212 */ /* 0x000fe400078e3cff */
[----:B------:R-:W-:Y:S02]  /*14520*/  LOP3.LUT R177, R116, 0x380, RZ, 0xc0, !PT ;  /* 0x0000038074b17812 */ /* 0x000fe400078ec0ff */
[----:B------:R-:W-:Y:S02]  /*14530*/  LOP3.LUT R142, R99, R142, RZ, 0x3c, !PT ;  /* 0x0000008e638e7212 */ /* 0x000fe400078e3cff */
[----:B------:R-:W-:-:S02]  /*14540*/  LOP3.LUT R183, R118, 0x380, RZ, 0xc0, !PT ;  /* 0x0000038076b77812 */ /* 0x000fc400078ec0ff */
[----:B------:R-:W-:Y:S02]  /*14550*/  LOP3.LUT R120, R185, R14, RZ, 0x3c, !PT ;  /* 0x0000000eb9787212 */ /* 0x000fe400078e3cff */
[----:B------:R-:W-:Y:S02]  /*14560*/  LOP3.LUT R14, R151, 0x380, RZ, 0xc0, !PT ;  /* 0x00000380970e7812 */ /* 0x000fe400078ec0ff */
[----:B------:R-:W-:Y:S02]  /*14570*/  SHF.R.U64 R177, R177, 0x3, RZ ;  /* 0x00000003b1b17819 */ /* 0x000fe400000012ff */
[----:B------:R-:W-:Y:S02]  /*14580*/  SHF.R.U64 R183, R183, 0x3, RZ ;  /* 0x00000003b7b77819 */ /* 0x000fe400000012ff */
[----:B------:R-:W-:Y:S02]  /*14590*/  MOV R142, R142 ;  /* 0x0000008e008e7202 */ /* 0x000fe40000000f00 */
[----:B------:R-:W-:-:S02]  /*145a0*/  SHF.R.U64 R14, R14, 0x3, RZ ;  /* 0x000000030e0e7819 */ /* 0x000fc400000012ff */
[----:B------:R-:W-:Y:S02]  /*145b0*/  LOP3.LUT R187, R122, 0x380, RZ, 0xc0, !PT ;  /* 0x000003807abb7812 */ /* 0x000fe400078ec0ff */
[----:B------:R-:W-:Y:S01]  /*145c0*/  LOP3.LUT R116, R177, R116, RZ, 0x3c, !PT ;  /* 0x00000074b1747212 */ /* 0x000fe200078e3cff */
[----:B------:R0:W-:Y:S01]  /*145d0*/  STSM.16.M88.4 [R142], R4 ;  /* 0x000000048e007844 */ /* 0x0001e20000000200 */
[----:B------:R-:W-:Y:S02]  /*145e0*/  LOP3.LUT R118, R183, R118, RZ, 0x3c, !PT ;  /* 0x00000076b7767212 */ /* 0x000fe400078e3cff */
[----:B------:R-:W-:Y:S02]  /*145f0*/  LOP3.LUT R177, R124, 0x380, RZ, 0xc0, !PT ;  /* 0x000003807cb17812 */ /* 0x000fe400078ec0ff */
[----:B------:R-:W-:Y:S02]  /*14600*/  IADD3.X R15, RZ, R143, RZ, P2, !PT ;  /* 0x0000008fff0f7210 */ /* 0x000fe400017fe4ff */
[----:B------:R-:W-:-:S02]  /*14610*/  LOP3.LUT R183, R126, 0x380, RZ, 0xc0, !PT ;  /* 0x000003807eb77812 */ /* 0x000fc400078ec0ff */
[----:B------:R-:W-:Y:S02]  /*14620*/  LOP3.LUT R14, R14, R151, RZ, 0x3c, !PT ;  /* 0x000000970e0e7212 */ /* 0x000fe400078e3cff */
[----:B------:R-:W-:Y:S02]  /*14630*/  LOP3.LUT R185, R128, 0x380, RZ, 0xc0, !PT ;  /* 0x0000038080b97812 */ /* 0x000fe400078ec0ff */
[----:B------:R-:W-:Y:S02]  /*14640*/  MOV R106, R106 ;  /* 0x0000006a006a7202 */ /* 0x000fe40000000f00 */
[----:B------:R-:W-:Y:S02]  /*14650*/  SHF.R.U64 R187, R187, 0x3, RZ ;  /* 0x00000003bbbb7819 */ /* 0x000fe400000012ff */
[----:B0-----:R-:W-:Y:S02]  /*14660*/  F2FP.BF16.F32.PACK_AB R4, R33, R10 ;  /* 0x0000000a2104723e */ /* 0x001fe400000010ff */
[----:B------:R-:W-:-:S02]  /*14670*/  F2FP.BF16.F32.PACK_AB R5, R35, R34 ;  /* 0x000000222305723e */ /* 0x000fc400000010ff */
[----:B------:R-:W-:Y:S02]  /*14680*/  F2FP.BF16.F32.PACK_AB R6, R37, R12 ;  /* 0x0000000c2506723e */ /* 0x000fe400000010ff */
[----:B------:R-:W-:Y:S02]  /*14690*/  F2FP.BF16.F32.PACK_AB R7, R39, R38 ;  /* 0x000000262707723e */ /* 0x000fe400000010ff */
[----:B------:R-:W-:Y:S02]  /*146a0*/  SHF.R.U64 R177, R177, 0x3, RZ ;  /* 0x00000003b1b17819 */ /* 0x000fe400000012ff */
[----:B------:R-:W-:Y:S02]  /*146b0*/  MOV R110, R110 ;  /* 0x0000006e006e7202 */ /* 0x000fe40000000f00 */
[----:B------:R-:W-:Y:S02]  /*146c0*/  F2FP.BF16.F32.PACK_AB R10, R45, R44 ;  /* 0x0000002c2d0a723e */ /* 0x000fe400000010ff */
[----:B------:R-:W-:-:S02]  /*146d0*/  SHF.R.U64 R183, R183, 0x3, RZ ;  /* 0x00000003b7b77819 */ /* 0x000fc400000012ff */
[----:B------:R-:W-:Y:S01]  /*146e0*/  MOV R37, R14 ;  /* 0x0000000e00257202 */ /* 0x000fe20000000f00 */
[----:B------:R0:W-:Y:S01]  /*146f0*/  STSM.16.M88.4 [R106], R4 ;  /* 0x000000046a007844 */ /* 0x0001e20000000200 */
[----:B------:R-:W-:Y:S02]  /*14700*/  SHF.R.U64 R185, R185, 0x3, RZ ;  /* 0x00000003b9b97819 */ /* 0x000fe400000012ff */
[----:B------:R-:W-:Y:S02]  /*14710*/  MOV R114, R114 ;  /* 0x0000007200727202 */ /* 0x000fe40000000f00 */
[----:B------:R-:W-:Y:S02]  /*14720*/  F2FP.BF16.F32.PACK_AB R12, R49, R159 ;  /* 0x0000009f310c723e */ /* 0x000fe400000010ff */
[----:B------:R-:W-:Y:S02]  /*14730*/  F2FP.BF16.F32.PACK_AB R14, R53, R160 ;  /* 0x000000a0350e723e */ /* 0x000fe400000010ff */
[----:B------:R-:W-:-:S02]  /*14740*/  F2FP.BF16.F32.PACK_AB R15, R55, R54 ;  /* 0x00000036370f723e */ /* 0x000fc400000010ff */
[----:B------:R-:W-:Y:S02]  /*14750*/  LOP3.LUT R122, R187, R122, RZ, 0x3c, !PT ;  /* 0x0000007abb7a7212 */ /* 0x000fe400078e3cff */
[----:B------:R-:W-:Y:S02]  /*14760*/  MOV R116, R116 ;  /* 0x0000007400747202 */ /* 0x000fe40000000f00 */
[----:B------:R-:W-:Y:S01]  /*14770*/  F2FP.BF16.F32.PACK_AB R26, R61, R162 ;  /* 0x000000a23d1a723e */ /* 0x000fe200000010ff */
[----:B------:R-:W-:Y:S01]  /*14780*/  IMAD.X R129, RZ, RZ, R143, P4 ;  /* 0x000000ffff817224 */ /* 0x000fe200020e068f */
[----:B------:R-:W-:Y:S01]  /*14790*/  LOP3.LUT R124, R177, R124, RZ, 0x3c, !PT ;  /* 0x0000007cb17c7212 */ /* 0x000fe200078e3cff */
[----:B------:R2:W-:Y:S01]  /*147a0*/  STSM.16.M88.4 [R110], R8 ;  /* 0x000000086e007844 */ /* 0x0005e20000000200 */
[----:B------:R-:W-:Y:S02]  /*147b0*/  MOV R118, R118 ;  /* 0x0000007600767202 */ /* 0x000fe40000000f00 */
[----:B0-----:R-:W-:-:S02]  /*147c0*/  F2FP.BF16.F32.PACK_AB R4, R65, R163 ;  /* 0x000000a34104723e */ /* 0x001fc400000010ff */
[----:B------:R-:W-:Y:S02]  /*147d0*/  F2FP.BF16.F32.PACK_AB R5, R67, R66 ;  /* 0x000000424305723e */ /* 0x000fe400000010ff */
[----:B------:R-:W-:Y:S02]  /*147e0*/  F2FP.BF16.F32.PACK_AB R6, R69, R164 ;  /* 0x000000a44506723e */ /* 0x000fe400000010ff */
[----:B------:R-:W-:Y:S02]  /*147f0*/  F2FP.BF16.F32.PACK_AB R7, R71, R70 ;  /* 0x000000464707723e */ /* 0x000fe400000010ff */
[----:B------:R-:W-:Y:S01]  /*14800*/  LOP3.LUT R126, R183, R126, RZ, 0x3c, !PT ;  /* 0x0000007eb77e7212 */ /* 0x000fe200078e3cff */
[----:B------:R-:W-:Y:S01]  /*14810*/  STSM.16.M88.4 [R114], R12 ;  /* 0x0000000c72007844 */ /* 0x000fe20000000200 */
[----:B------:R-:W-:Y:S02]  /*14820*/  LOP3.LUT R128, R185, R128, RZ, 0x3c, !PT ;  /* 0x00000080b9807212 */ /* 0x000fe400078e3cff */
[----:B------:R-:W-:-:S02]  /*14830*/  MOV R120, R120 ;  /* 0x0000007800787202 */ /* 0x000fc40000000f00 */
[----:B--2---:R-:W-:Y:S02]  /*14840*/  F2FP.BF16.F32.PACK_AB R8, R73, R165 ;  /* 0x000000a54908723e */ /* 0x004fe400000010ff */
[----:B------:R-:W-:Y:S02]  /*14850*/  F2FP.BF16.F32.PACK_AB R9, R75, R74 ;  /* 0x0000004a4b09723e */ /* 0x000fe400000010ff */
[----:B------:R-:W-:Y:S02]  /*14860*/  F2FP.BF16.F32.PACK_AB R10, R77, R166 ;  /* 0x000000a64d0a723e */ /* 0x000fe400000010ff */
[----:B------:R-:W-:Y:S01]  /*14870*/  F2FP.BF16.F32.PACK_AB R11, R79, R78 ;  /* 0x0000004e4f0b723e */ /* 0x000fe200000010ff */
[----:B------:R-:W-:Y:S01]  /*14880*/  STSM.16.M88.4 [R116], R24 ;  /* 0x0000001874007844 */ /* 0x000fe20000000200 */
[----:B------:R-:W-:Y:S02]  /*14890*/  MOV R122, R122 ;  /* 0x0000007a007a7202 */ /* 0x000fe40000000f00 */
[----:B------:R-:W-:Y:S01]  /*148a0*/  F2FP.BF16.F32.PACK_AB R30, R85, R168 ;  /* 0x000000a8551e723e */ /* 0x000fe200000010ff */
[----:B------:R0:W-:Y:S01]  /*148b0*/  STSM.16.M88.4 [R118], R4 ;  /* 0x0000000476007844 */ /* 0x0001e20000000200 */
[----:B------:R-:W-:-:S02]  /*148c0*/  LOP3.LUT R187, R130, 0x380, RZ, 0xc0, !PT ;  /* 0x0000038082bb7812 */ /* 0x000fc400078ec0ff */
[----:B------:R-:W-:Y:S02]  /*148d0*/  MOV R124, R124 ;  /* 0x0000007c007c7202 */ /* 0x000fe40000000f00 */
[----:B------:R-:W-:Y:S02]  /*148e0*/  F2FP.BF16.F32.PACK_AB R44, R89, R169 ;  /* 0x000000a9592c723e */ /* 0x000fe400000010ff */
[----:B------:R-:W-:Y:S02]  /*148f0*/  F2FP.BF16.F32.PACK_AB R45, R91, R90 ;  /* 0x0000005a5b2d723e */ /* 0x000fe400000010ff */
[----:B------:R-:W-:Y:S02]  /*14900*/  F2FP.BF16.F32.PACK_AB R46, R93, R170 ;  /* 0x000000aa5d2e723e */ /* 0x000fe400000010ff */
[----:B------:R-:W-:Y:S02]  /*14910*/  LOP3.LUT R177, R98, 0x380, RZ, 0xc0, !PT ;  /* 0x0000038062b17812 */ /* 0x000fe400078ec0ff */
[----:B------:R-:W-:-:S02]  /*14920*/  MOV R126, R126 ;  /* 0x0000007e007e7202 */ /* 0x000fc40000000f00 */
[----:B------:R-:W-:Y:S02]  /*14930*/  F2FP.BF16.F32.PACK_AB R33, R42, R40 ;  /* 0x000000282a21723e */ /* 0x000fe400000010ff */
[----:B------:R-:W-:Y:S02]  /*14940*/  F2FP.BF16.F32.PACK_AB R34, R3, R172 ;  /* 0x000000ac0322723e */ /* 0x000fe400000010ff */
[----:B------:R-:W-:Y:S01]  /*14950*/  F2FP.BF16.F32.PACK_AB R35, R50, R48 ;  /* 0x000000303223723e */ /* 0x000fe200000010ff */
[----:B------:R-:W-:Y:S01]  /*14960*/  STSM.16.M88.4 [R120], R8 ;  /* 0x0000000878007844 */ /* 0x000fe20000000200 */
[----:B------:R-:W-:Y:S01]  /*14970*/  LOP3.LUT R183, R138, 0x380, RZ, 0xc0, !PT ;  /* 0x000003808ab77812 */ /* 0x000fe200078ec0ff */
[----:B------:R-:W-:Y:S01]  /*14980*/  IMAD.X R131, RZ, RZ, R143, P5 ;  /* 0x000000ffff837224 */ /* 0x000fe200028e068f */
[----:B------:R-:W-:Y:S02]  /*14990*/  MOV R128, R128 ;  /* 0x0000008000807202 */ /* 0x000fe40000000f00 */
[----:B0-----:R-:W-:-:S02]  /*149a0*/  F2FP.BF16.F32.PACK_AB R4, R105, R173 ;  /* 0x000000ad6904723e */ /* 0x001fc400000010ff */
[----:B------:R-:W-:Y:S02]  /*149b0*/  F2FP.BF16.F32.PACK_AB R5, R56, R52 ;  /* 0x000000343805723e */ /* 0x000fe400000010ff */
[----:B------:R-:W-:Y:S02]  /*149c0*/  F2FP.BF16.F32.PACK_AB R6, R109, R174 ;  /* 0x000000ae6d06723e */ /* 0x000fe400000010ff */
[----:B------:R-:W-:Y:S01]  /*149d0*/  F2FP.BF16.F32.PACK_AB R7, R62, R60 ;  /* 0x0000003c3e07723e */ /* 0x000fe200000010ff */
[----:B------:R-:W-:Y:S01]  /*149e0*/  STSM.16.M88.4 [R122], R28 ;  /* 0x0000001c7a007844 */ /* 0x000fe20000000200 */
[----:B------:R-:W-:Y:S01]  /*149f0*/  SHF.R.U64 R187, R187, 0x3, RZ ;  /* 0x00000003bbbb7819 */ /* 0x000fe200000012ff */
[--C-:B------:R-:W-:Y:S01]  /*14a00*/  IMAD.X R135, RZ, RZ, R143.reuse, P0 ;  /* 0x000000ffff877224 */ /* 0x100fe200000e068f */
[----:B------:R-:W-:Y:S01]  /*14a10*/  LOP3.LUT R185, R100, 0x380, RZ, 0xc0, !PT ;  /* 0x0000038064b97812 */ /* 0x000fe200078ec0ff */
[----:B------:R-:W-:Y:S01]  /*14a20*/  STSM.16.M88.4 [R124], R44 ;  /* 0x0000002c7c007844 */ /* 0x000fe20000000200 */
[----:B------:R-:W-:Y:S01]  /*14a30*/  SHF.R.U64 R177, R177, 0x3, RZ ;  /* 0x00000003b1b17819 */ /* 0x000fe200000012ff */
[--C-:B------:R-:W-:Y:S01]  /*14a40*/  IMAD.X R139, RZ, RZ, R143.reuse, P1 ;  /* 0x000000ffff8b7224 */ /* 0x100fe200008e068f */
[----:B------:R-:W-:Y:S01]  /*14a50*/  SHF.R.U64 R183, R183, 0x3, RZ ;  /* 0x00000003b7b77819 */ /* 0x000fe200000012ff */
[----:B------:R-:W-:Y:S01]  /*14a60*/  STSM.16.M88.4 [R126], R32 ;  /* 0x000000207e007844 */ /* 0x000fe20000000200 */
[----:B------:R-:W-:Y:S01]  /*14a70*/  LOP3.LUT R130, R187, R130, RZ, 0x3c, !PT ;  /* 0x00000082bb827212 */ /* 0x000fe200078e3cff */
[----:B------:R-:W-:Y:S01]  /*14a80*/  IMAD.X R99, RZ, RZ, R143, P3 ;  /* 0x000000ffff637224 */ /* 0x000fe200018e068f */
[----:B------:R-:W-:Y:S01]  /*14a90*/  SHF.R.U64 R185, R185, 0x3, RZ ;  /* 0x00000003b9b97819 */ /* 0x000fe200000012ff */
[----:B------:R0:W-:Y:S01]  /*14aa0*/  STSM.16.M88.4 [R128], R4 ;  /* 0x0000000480007844 */ /* 0x0001e20000000200 */
[----:B------:R-:W-:Y:S01]  /*14ab0*/  F2FP.BF16.F32.PACK_AB R13, R84, R80 ;  /* 0x00000050540d723e */ /* 0x000fe200000010ff */
[----:B------:R-:W2:Y:S01]  /*14ac0*/  LDC R3, c[0x0][0xce8] ;  /* 0x00033a00ff037b82 */ /* 0x000ea20000000800 */
[----:B------:R-:W-:-:S02]  /*14ad0*/  LOP3.LUT R134, R177, R98, RZ, 0x3c, !PT ;  /* 0x00000062b1867212 */ /* 0x000fc400078e3cff */
[----:B----4-:R-:W-:Y:S02]  /*14ae0*/  SHF.R.S32.HI R80, RZ, 0x1f, R182 ;  /* 0x0000001fff507819 */ /* 0x010fe400000114b6 */
[----:B------:R-:W-:Y:S02]  /*14af0*/  LOP3.LUT R138, R183, R138, RZ, 0x3c, !PT ;  /* 0x0000008ab78a7212 */ /* 0x000fe400078e3cff */
[----:B------:R-:W-:Y:S02]  /*14b00*/  LOP3.LUT R98, R185, R100, RZ, 0x3c, !PT ;  /* 0x00000064b9627212 */ /* 0x000fe400078e3cff */
[----:B------:R-:W-:Y:S01]  /*14b10*/  MOV R130, R130 ;  /* 0x0000008200827202 */ /* 0x000fe20000000f00 */
[----:B0-----:R-:W-:Y:S01]  /*14b20*/  IMAD.SHL.U32 R4, R182, 0x4, RZ ;  /* 0x00000004b6047824 */ /* 0x001fe200078e00ff */
[----:B------:R-:W-:Y:S02]  /*14b30*/  F2FP.BF16.F32.PACK_AB R8, R113, R175 ;  /* 0x000000af7108723e */ /* 0x000fe400000010ff */
[----:B------:R-:W-:-:S02]  /*14b40*/  F2FP.BF16.F32.PACK_AB R9, R68, R64 ;  /* 0x000000404409723e */ /* 0x000fc400000010ff */
[----:B------:R-:W-:Y:S02]  /*14b50*/  F2FP.BF16.F32.PACK_AB R10, R155, R178 ;  /* 0x000000b29b0a723e */ /* 0x000fe400000010ff */
[----:B------:R-:W-:Y:S02]  /*14b60*/  F2FP.BF16.F32.PACK_AB R11, R76, R72 ;  /* 0x000000484c0b723e */ /* 0x000fe400000010ff */
[----:B------:R-:W-:Y:S02]  /*14b70*/  MOV R134, R134 ;  /* 0x0000008600867202 */ /* 0x000fe40000000f00 */
[----:B------:R-:W-:Y:S02]  /*14b80*/  F2FP.BF16.F32.PACK_AB R12, R156, R179 ;  /* 0x000000b39c0c723e */ /* 0x000fe400000010ff */
[----:B------:R-:W-:Y:S02]  /*14b90*/  F2FP.BF16.F32.PACK_AB R14, R157, R180 ;  /* 0x000000b49d0e723e */ /* 0x000fe400000010ff */
[----:B------:R-:W-:-:S02]  /*14ba0*/  F2FP.BF16.F32.PACK_AB R15, R88, R87 ;  /* 0x00000057580f723e */ /* 0x000fc400000010ff */
[----:B------:R-:W-:Y:S02]  /*14bb0*/  ISETP.NE.U32.AND P0, PT, RZ, UR4, PT ;  /* 0x00000004ff007c0c */ /* 0x000fe4000bf05070 */
[----:B------:R-:W-:Y:S02]  /*14bc0*/  SHF.L.U64.HI R5, R182, 0x2, R80 ;  /* 0x00000002b6057819 */ /* 0x000fe40000010250 */
[----:B------:R-:W-:Y:S02]  /*14bd0*/  IADD3 R6, P1, R4, UR4, RZ ;  /* 0x0000000404067c10 */ /* 0x000fe4000ff3e0ff */
[----:B------:R-:W-:Y:S02]  /*14be0*/  MOV R100, R138 ;  /* 0x0000008a00647202 */ /* 0x000fe40000000f00 */
[----:B------:R-:W-:Y:S02]  /*14bf0*/  F2FP.BF16.F32.PACK_AB R24, R158, R181 ;  /* 0x000000b59e18723e */ /* 0x000fe400000010ff */
[----:B------:R-:W-:-:S02]  /*14c00*/  F2FP.BF16.F32.PACK_AB R25, R96, R92 ;  /* 0x0000005c6019723e */ /* 0x000fc400000010ff */
        /* <DEDUP_REMOVED lines=19> */
[----:B0-----:R-:W-:Y:S01]  /*14d40*/  IMAD.U32 R8, RZ, RZ, UR4 ;  /* 0x00000004ff087e24 */ /* 0x001fe2000f8e00ff */
[----:B------:R-:W-:Y:S01]  /*14d50*/  @P2 IADD3.X R5, R5, UR5, RZ, P3, !PT ;  /* 0x0000000505052c10 */ /* 0x000fe20009ffe4ff */
[----:B------:R3:W5:Y:S04]  /*14d60*/  @P0 LDG.E R76, desc[UR40][R6.64] ;  /* 0x00000028064c0981 */ /* 0x000768000c1e1900 */
[----:B------:R3:W5:Y:S01]  /*14d70*/  @P2 LDG.E R8, desc[UR40][R4.64] ;  /* 0x0000002804082981 */ /* 0x000762000c1e1900 */
[----:B--2---:R-:W-:-:S13]  /*14d80*/  ISETP.NE.AND P1, PT, R3, 0x1, PT ;  /* 0x000000010300780c */ /* 0x004fda0003f25270 */
[----:B------:R-:W0:Y:S08]  /*14d90*/  @P1 LDC R10, c[0x0][0xcec] ;  /* 0x00033b00ff0a1b82 */ /* 0x000e300000000800 */
[----:B------:R-:W2:Y:S01]  /*14da0*/  @P1 LDC R11, c[0x0][0xcf0] ;  /* 0x00033c00ff0b1b82 */ /* 0x000ea20000000800 */
[----:B------:R-:W-:Y:S01]  /*14db0*/  SHF.R.S32.HI R78, RZ, 0x1f, R176 ;  /* 0x0000001fff4e7819 */ /* 0x000fe200000114b0 */
[----:B---3--:R-:W-:Y:S06]  /*14dc0*/  @P2 BRA `(.L_x_6085) ;  /* 0x0000000000102947 */ /* 0x008fec0003800000 */
[----:B------:R-:W-:Y:S05]  /*14dd0*/  @!P0 BRA `(.L_x_6085) ;  /* 0x00000000000c8947 */ /* 0x000fea0003800000 */
[----:B------:R-:W3:Y:S04]  /*14de0*/  LDG.E R5, desc[UR40][R6.64] ;  /* 0x0000002806057981 */ /* 0x000ee8000c1e1900 */
[----:B-----5:R-:W3:Y:S02]  /*14df0*/  LDG.E R8, desc[UR40][R6.64+0x4] ;  /* 0x0000042806087981 */ /* 0x020ee4000c1e1900 */
[----:B---3--:R-:W-:-:S07]  /*14e00*/  IMAD.IADD R8, R8, 0x1, -R5 ;  /* 0x0000000108087824 */ /* 0x008fce00078e0a05 */
.L_x_6085:
[----:B------:R-:W3:Y:S01]  /*14e10*/  LDL R4, [R1+0xb8] ;  /* 0x0000b80001047983 */ /* 0x000ee20000100800 */
[----:B------:R-:W-:Y:S01]  /*14e20*/  ULDC.64 UR4, c[0x0][0xc90] ;  /* 0x0003240000047ab9 */ /* 0x000fe20000000a00 */
[----:B------:R-:W4:Y:S01]  /*14e30*/  S2R R14, SR_TID.X ;  /* 0x00000000000e7919 */ /* 0x000f220000002100 */
[----:B-----5:R-:W-:Y:S02]  /*14e40*/  SHF.R.S32.HI R77, RZ, 0x1f, R76 ;  /* 0x0000001fff4d7819 */ /* 0x020fe4000001144c */
[----:B------:R-:W-:Y:S01]  /*14e50*/  SEL R80, R80, RZ, !P0 ;  /* 0x000000ff50507207 */ /* 0x000fe20004000000 */
[----:B------:R-:W3:Y:S01]  /*14e60*/  LDL.LU R84, [R1+0x98] ;  /* 0x0000980001547983 */ /* 0x000ee20000300800 */
[----:B------:R-:W-:Y:S01]  /*14e70*/  IMAD R0, R78, UR4, RZ ;  /* 0x000000044e007c24 */ /* 0x000fe2000f8e02ff */
[----:B------:R-:W-:Y:S01]  /*14e80*/  SEL R81, R182, RZ, !P0 ;  /* 0x000000ffb6517207 */ /* 0x000fe20004000000 */
[----:B------:R-:W-:Y:S01]  /*14e90*/  IMAD R83, R8, R3, RZ ;  /* 0x0000000308537224 */ /* 0x000fe200078e02ff */
[----:B------:R-:W1:Y:S01]  /*14ea0*/  @P1 LDC R85, c[0x0][0xcec] ;  /* 0x00033b00ff551b82 */ /* 0x000e620000000800 */
[----:B------:R-:W-:-:S07]  /*14eb0*/  IMAD R9, R176, UR5, R0 ;  /* 0x00000005b0097c24 */ /* 0x000fce000f8e0200 */
[----:B------:R-:W1:Y:S01]  /*14ec0*/  @P1 LDC R87, c[0x0][0xcf0] ;  /* 0x00033c00ff571b82 */ /* 0x000e620000000800 */
[----:B----4-:R-:W-:-:S05]  /*14ed0*/  VIADD R14, R14, 0xffffff80 ;  /* 0xffffff800e0e7836 */ /* 0x010fca0000000000 */
[----:B------:R-:W-:-:S04]  /*14ee0*/  SHF.R.S32.HI R6, RZ, 0x1f, R14 ;  /* 0x0000001fff067819 */ /* 0x000fc8000001140e */
[----:B------:R-:W-:-:S04]  /*14ef0*/  LEA.HI R79, R6, R14, RZ, 0x3 ;  /* 0x0000000e064f7211 */ /* 0x000fc800078f18ff */
[----:B------:R-:W-:Y:S02]  /*14f00*/  LOP3.LUT R82, R79, 0xfffffff8, RZ, 0xc0, !PT ;  /* 0xfffffff84f527812 */ /* 0x000fe400078ec0ff */
[----:B------:R-:W-:-:S03]  /*14f10*/  SHF.R.S32.HI R79, RZ, 0x3, R79 ;  /* 0x00000003ff4f7819 */ /* 0x000fc6000001144f */
[----:B------:R-:W-:Y:S01]  /*14f20*/  IMAD.IADD R82, R14, 0x1, -R82 ;  /* 0x000000010e527824 */ /* 0x000fe200078e0a52 */
[----:B------:R-:W-:Y:S01]  /*14f30*/  BSSY B1, `(.L_x_6086) ;  /* 0x00000e6000017945 */ /* 0x000fe20003800000 */
[----:B---3--:R-:W-:Y:S02]  /*14f40*/  IMAD.IADD R13, R4, 0x1, R84 ;  /* 0x00000001040d7824 */ /* 0x008fe400078e0254 */
[----:B------:R-:W-:Y:S01]  /*14f50*/  IMAD.WIDE.U32 R4, R176, UR4, R76 ;  /* 0x00000004b0047c25 */ /* 0x000fe2000f8e004c */
[----:B------:R-:W-:-:S03]  /*14f60*/  ULDC.64 UR4, c[0x0][0xc98] ;  /* 0x0003260000047ab9 */ /* 0x000fc60000000a00 */
[----:B0-----:R-:W-:Y:S01]  /*14f70*/  @P1 IMAD.HI.U32 R0, R13, R10, RZ ;  /* 0x0000000a0d001227 */ /* 0x001fe200078e00ff */
[----:B------:R-:W-:-:S03]  /*14f80*/  LEA.HI R10, R6, R14, RZ, 0x7 ;  /* 0x0000000e060a7211 */ /* 0x000fc600078f38ff */
[----:B------:R-:W-:Y:S01]  /*14f90*/  IMAD.MOV.U32 R7, RZ, RZ, R13 ;  /* 0x000000ffff077224 */ /* 0x000fe200078e000d */
[----:B------:R-:W-:Y:S01]  /*14fa0*/  LOP3.LUT R6, R10, 0xffffff80, RZ, 0xc0, !PT ;  /* 0xffffff800a067812 */ /* 0x000fe200078ec0ff */
[----:B------:R-:W-:Y:S01]  /*14fb0*/  IMAD.IADD R5, R5, 0x1, R9 ;  /* 0x0000000105057824 */ /* 0x000fe200078e0209 */
[----:B--2---:R-:W-:-:S03]  /*14fc0*/  @P1 SHF.R.U32.HI R7, RZ, R11, R0 ;  /* 0x0000000bff071219 */ /* 0x004fc60000011600 */
[----:B------:R-:W-:Y:S02]  /*14fd0*/  IMAD.IADD R12, R14, 0x1, -R6 ;  /* 0x000000010e0c7824 */ /* 0x000fe400078e0a06 */
[----:B------:R-:W-:Y:S02]  /*14fe0*/  IMAD.MOV R0, RZ, RZ, -R7 ;  /* 0x000000ffff007224 */ /* 0x000fe400078e0a07 */
[----:B------:R-:W-:Y:S01]  /*14ff0*/  IMAD R6, R80, UR4, RZ ;  /* 0x0000000450067c24 */ /* 0x000fe2000f8e02ff */
[----:B------:R-:W-:Y:S01]  /*15000*/  SHF.R.S32.HI R15, RZ, 0x1f, R12 ;  /* 0x0000001fff0f7819 */ /* 0x000fe2000001140c */
[----:B------:R-:W-:Y:S01]  /*15010*/  IMAD.WIDE.U32 R4, R81, UR4, R4 ;  /* 0x0000000451047c25 */ /* 0x000fe2000f8e0004 */
[----:B------:R-:W-:Y:S02]  /*15020*/  LOP3.LUT P0, RZ, R12, 0x3, RZ, 0xc0, !PT ;  /* 0x000000030cff7812 */ /* 0x000fe4000780c0ff */
[----:B------:R-:W-:Y:S01]  /*15030*/  LEA.HI R14, R15, R12, RZ, 0x2 ;  /* 0x0000000c0f0e7211 */ /* 0x000fe200078f10ff */
[----:B------:R-:W-:Y:S01]  /*15040*/  IMAD R9, R3, R0, R13 ;  /* 0x0000000003097224 */ /* 0x000fe200078e020d */
[----:B------:R-:W-:Y:S01]  /*15050*/  SHF.R.S32.HI R13, RZ, 0x1f, R7 ;  /* 0x0000001fff0d7819 */ /* 0x000fe20000011407 */
[----:B------:R-:W-:Y:S01]  /*15060*/  IMAD R6, R81, UR5, R6 ;  /* 0x0000000551067c24 */ /* 0x000fe2000f8e0206 */
[----:B------:R-:W-:Y:S01]  /*15070*/  IADD3 R4, P2, R7, R4, RZ ;  /* 0x0000000407047210 */ /* 0x000fe20007f5e0ff */
[----:B------:R-:W-:Y:S01]  /*15080*/  ULDC.64 UR4, c[0x0][0xc88] ;  /* 0x0003220000047ab9 */ /* 0x000fe20000000a00 */
[----:B------:R-:W-:Y:S01]  /*15090*/  IMAD.SHL.U32 R0, R82, 0x8, RZ ;  /* 0x0000000852007824 */ /* 0x000fe200078e00ff */
[----:B------:R-:W-:-:S02]  /*150a0*/  SHF.R.S32.HI R24, RZ, 0x2, R14 ;  /* 0x00000002ff187819 */ /* 0x000fc4000001140e */
[----:B------:R-:W-:Y:S01]  /*150b0*/  IADD3.X R5, R13, R5, R6, P2, !PT ;  /* 0x000000050d057210 */ /* 0x000fe200017fe406 */
[----:B------:R-:W-:Y:S01]  /*150c0*/  IMAD R11, R79, 0x40, R0 ;  /* 0x000000404f0b7824 */ /* 0x000fe200078e0200 */
[----:B------:R-:W-:Y:S02]  /*150d0*/  SHF.R.S32.HI R6, RZ, 0x1f, R9 ;  /* 0x0000001fff067819 */ /* 0x000fe40000011409 */
[----:B------:R-:W-:Y:S01]  /*150e0*/  SHF.R.S32.HI R25, RZ, 0x1f, R14 ;  /* 0x0000001fff197819 */ /* 0x000fe2000001140e */
[----:B------:R-:W-:Y:S01]  /*150f0*/  IMAD.WIDE.U32 R4, R9, UR4, R4 ;  /* 0x0000000409047c25 */ /* 0x000fe2000f8e0004 */
[----:B------:R-:W-:Y:S02]  /*15100*/  LEA.HI R12, R15, R12, RZ, 0x5 ;  /* 0x0000000c0f0c7211 */ /* 0x000fe400078f28ff */
[----:B------:R-:W-:Y:S01]  /*15110*/  LEA.HI R25, R25, R24, RZ, 0x3 ;  /* 0x0000001819197211 */ /* 0x000fe200078f18ff */
[----:B------:R-:W-:Y:S01]  /*15120*/  IMAD R6, R6, UR4, RZ ;  /* 0x0000000406067c24 */ /* 0x000fe2000f8e02ff */
[----:B------:R-:W-:Y:S01]  /*15130*/  SHF.R.S32.HI R12, RZ, 0x5, R12 ;  /* 0x00000005ff0c7819 */ /* 0x000fe2000001140c */
[----:B------:R-:W-:Y:S01]  /*15140*/  IMAD.WIDE R94, R11, 0x2, R94 ;  /* 0x000000020b5e7825 */ /* 0x000fe200078e025e */
[----:B------:R-:W-:-:S02]  /*15150*/  SHF.R.S32.HI R11, RZ, 0x7, R10 ;  /* 0x00000007ff0b7819 */ /* 0x000fc4000001140a */
[----:B------:R-:W-:Y:S01]  /*15160*/  LOP3.LUT R25, R25, 0xfffffff8, RZ, 0xc0, !PT ;  /* 0xfffffff819197812 */ /* 0x000fe200078ec0ff */
[----:B------:R-:W-:Y:S01]  /*15170*/  IMAD R7, R9, UR5, R6 ;  /* 0x0000000509077c24 */ /* 0x000fe2000f8e0206 */
[----:B------:R-:W-:Y:S01]  /*15180*/  ULDC.64 UR4, c[0x0][0xc50] ;  /* 0x0003140000047ab9 */ /* 0x000fe20000000a00 */
[----:B------:R-:W-:Y:S02]  /*15190*/  LEA.HI R10, R10, R11, RZ, 0x1 ;  /* 0x0000000b0a0a7211 */ /* 0x000fe400078f08ff */
[----:B------:R-:W-:Y:S01]  /*151a0*/  IMAD.IADD R5, R5, 0x1, R7 ;  /* 0x0000000105057824 */ /* 0x000fe200078e0207 */
[----:B------:R-:W-:Y:S01]  /*151b0*/  LEA R14, P2, R4, UR4, 0x2 ;  /* 0x00000004040e7c11 */ /* 0x000fe2000f8410ff */
[----:B------:R-:W-:Y:S01]  /*151c0*/  IMAD.IADD R25, R24, 0x1, -R25 ;  /* 0x0000000118197824 */ /* 0x000fe200078e0a19 */
[----:B------:R-:W-:Y:S02]  /*151d0*/  LOP3.LUT R10, R10, 0x3fffffe, RZ, 0xc0, !PT ;  /* 0x03fffffe0a0a7812 */ /* 0x000fe400078ec0ff */
[----:B------:R-:W-:Y:S01]  /*151e0*/  LEA.HI.X R26, R4, UR5, R5, 0x2, P2 ;  /* 0x00000005041a7c11 */ /* 0x000fe200090f1405 */
[----:B------:R-:W-:Y:S01]  /*151f0*/  IMAD R7, R12, 0x10, R25 ;  /* 0x000000100c077824 */ /* 0x000fe200078e0219 */
[C---:B------:R-:W-:Y:S01]  /*15200*/  IADD3 R61, P2, R94.reuse, 0x3000, RZ ;  /* 0x000030005e3d7810 */ /* 0x040fe20007f5e0ff */
[----:B------:R-:W-:Y:S01]  /*15210*/  SHFL.IDX PT, R6, R14, RZ, 0x1c1f ;  /* 0x001c1fff0e067589 */ /* 0x000fe200000e0000 */
[----:B------:R-:W-:Y:S01]  /*15220*/  IADD3 R10, R11, -R10, RZ ;  /* 0x8000000a0b0a7210 */ /* 0x000fe20007ffe0ff */
[----:B------:R-:W-:Y:S01]  /*15230*/  ULDC.64 UR4, c[0x0][0xba0] ;  /* 0x0002e80000047ab9 */ /* 0x000fe20000000a00 */
[----:B------:R-:W-:Y:S01]  /*15240*/  LOP3.LUT R60, R61, 0x380, RZ, 0xc0, !PT ;  /* 0x000003803d3c7812 */ /* 0x000fe200078ec0ff */
[----:B------:R-:W-:Y:S01]  /*15250*/  SHFL.IDX PT, R11, R26, 0x1, 0x1c1f ;  /* 0x003c1f001a0b7f89 */ /* 0x000fe200000e0000 */
[----:B------:R-:W-:Y:S01]  /*15260*/  IADD3 R69, P5, R94, 0x1000, RZ ;  /* 0x000010005e457810 */ /* 0x000fe20007fbe0ff */
[----:B------:R-:W-:Y:S01]  /*15270*/  IMAD R4, R10, 0x40, R7 ;  /* 0x000000400a047824 */ /* 0x000fe200078e0207 */
[----:B------:R-:W-:Y:S01]  /*15280*/  SHF.R.U64 R60, R60, 0x3, RZ ;  /* 0x000000033c3c7819 */ /* 0x000fe200000012ff */
[----:B------:R-:W0:Y:S01]  /*15290*/  SHFL.IDX PT, R7, R26, RZ, 0x1c1f ;  /* 0x001c1fff1a077589 */ /* 0x000e2200000e0000 */
[----:B------:R-:W-:Y:S01]  /*152a0*/  IADD3 R65, P4, R94, 0x2000, RZ ;  /* 0x000020005e417810 */ /* 0x000fe20007f9e0ff */
[----:B------:R-:W-:Y:S01]  /*152b0*/  IMAD.IADD R4, R4, 0x1, R84 ;  /* 0x0000000104047824 */ /* 0x000fe200078e0254 */
[----:B------:R-:W-:Y:S01]  /*152c0*/  LOP3.LUT R60, R60, R61, RZ, 0x3c, !PT ;  /* 0x0000003d3c3c7212 */ /* 0x000fe200078e3cff */
[----:B------:R-:W-:Y:S01]  /*152d0*/  IMAD.X R61, RZ, RZ, R95, P2 ;  /* 0x000000ffff3d7224 */ /* 0x000fe200010e065f */
[C---:B------:R-:W-:Y:S01]  /*152e0*/  IADD3 R45, P2, R94.reuse, 0x7000, RZ ;  /* 0x000070005e2d7810 */ /* 0x040fe20007f5e0ff */
[----:B------:R-:W2:Y:S01]  /*152f0*/  SHFL.IDX PT, R10, R14, 0x1, 0x1c1f ;  /* 0x003c1f000e0a7f89 */ /* 0x000ea200000e0000 */
[----:B------:R-:W-:-:S02]  /*15300*/  IADD3 R57, P3, R94, 0x4000, RZ ;  /* 0x000040005e397810 */ /* 0x000fc40007f7e0ff */
[----:B------:R-:W-:Y:S02]  /*15310*/  LOP3.LUT R44, R45, 0x380, RZ, 0xc0, !PT ;  /* 0x000003802d2c7812 */ /* 0x000fe400078ec0ff */
[----:B------:R-:W-:Y:S02]  /*15320*/  LOP3.LUT R68, R69, 0x380, RZ, 0xc0, !PT ;  /* 0x0000038045447812 */ /* 0x000fe400078ec0ff */
[----:B------:R-:W-:Y:S02]  /*15330*/  SHF.R.U64 R44, R44, 0x3, RZ ;  /* 0x000000032c2c7819 */ /* 0x000fe400000012ff */
[----:B------:R-:W-:Y:S02]  /*15340*/  LOP3.LUT R64, R65, 0x380, RZ, 0xc0, !PT ;  /* 0x0000038041407812 */ /* 0x000fe400078ec0ff */
[----:B------:R-:W-:Y:S01]  /*15350*/  LOP3.LUT R44, R44, R45, RZ, 0x3c, !PT ;  /* 0x0000002d2c2c7212 */ /* 0x000fe200078e3cff */
[----:B------:R-:W-:Y:S01]  /*15360*/  IMAD.X R45, RZ, RZ, R95, P2 ;  /* 0x000000ffff2d7224 */ /* 0x000fe200010e065f */
[----:B------:R-:W-:-:S02]  /*15370*/  IADD3 R29, P2, R94, 0xb000, RZ ;  /* 0x0000b0005e1d7810 */ /* 0x000fc40007f5e0ff */
[----:B------:R-:W-:Y:S02]  /*15380*/  LOP3.LUT R56, R57, 0x380, RZ, 0xc0, !PT ;  /* 0x0000038039387812 */ /* 0x000fe400078ec0ff */
[----:B------:R-:W-:Y:S02]  /*15390*/  LOP3.LUT R28, R29, 0x380, RZ, 0xc0, !PT ;  /* 0x000003801d1c7812 */ /* 0x000fe400078ec0ff */
[----:B------:R-:W-:Y:S02]  /*153a0*/  SHF.R.U64 R68, R68, 0x3, RZ ;  /* 0x0000000344447819 */ /* 0x000fe400000012ff */
[----:B------:R-:W-:Y:S02]  /*153b0*/  SHF.R.U64 R28, R28, 0x3, RZ ;  /* 0x000000031c1c7819 */ /* 0x000fe400000012ff */
[----:B------:R-:W-:Y:S02]  /*153c0*/  SHF.R.U64 R64, R64, 0x3, RZ ;  /* 0x0000000340407819 */ /* 0x000fe400000012ff */
[----:B------:R-:W-:Y:S01]  /*153d0*/  LOP3.LUT R28, R28, R29, RZ, 0x3c, !PT ;  /* 0x0000001d1c1c7212 */ /* 0x000fe200078e3cff */
[----:B------:R-:W-:Y:S01]  /*153e0*/  IMAD.X R29, RZ, RZ, R95, P2 ;  /* 0x000000ffff1d7224 */ /* 0x000fe200010e065f */
[C---:B------:R-:W-:Y:S01]  /*153f0*/  ISETP.GE.OR P2, PT, R4.reuse, R83, P0 ;  /* 0x000000530400720c */ /* 0x040fe20000746670 */
[----:B------:R-:W-:Y:S01]  /*15400*/  VIADD R4, R4, 0x8 ;  /* 0x0000000804047836 */ /* 0x000fe20000000000 */
[----:B------:R-:W-:-:S02]  /*15410*/  SHF.R.U64 R56, R56, 0x3, RZ ;  /* 0x0000000338387819 */ /* 0x000fc400000012ff */
[----:B------:R-:W-:Y:S01]  /*15420*/  LOP3.LUT R68, R68, R69, RZ, 0x3c, !PT ;  /* 0x0000004544447212 */ /* 0x000fe200078e3cff */
[--C-:B------:R-:W-:Y:S01]  /*15430*/  IMAD.X R69, RZ, RZ, R95.reuse, P5 ;  /* 0x000000ffff457224 */ /* 0x100fe200028e065f */
[----:B------:R-:W-:Y:S01]  /*15440*/  LOP3.LUT R64, R64, R65, RZ, 0x3c, !PT ;  /* 0x0000004140407212 */ /* 0x000fe200078e3cff */
[--C-:B------:R-:W-:Y:S01]  /*15450*/  IMAD.X R65, RZ, RZ, R95.reuse, P4 ;  /* 0x000000ffff417224 */ /* 0x100fe200020e065f */
[----:B------:R-:W-:Y:S01]  /*15460*/  LOP3.LUT R56, R56, R57, RZ, 0x3c, !PT ;  /* 0x0000003938387212 */ /* 0x000fe200078e3cff */
[----:B------:R-:W-:Y:S01]  /*15470*/  IMAD.X R57, RZ, RZ, R95, P3 ;  /* 0x000000ffff397224 */ /* 0x000fe200018e065f */
[C---:B------:R-:W-:Y:S02]  /*15480*/  IADD3 R53, P5, R94.reuse, 0x5000, RZ ;  /* 0x000050005e357810 */ /* 0x040fe40007fbe0ff */
[----:B------:R-:W-:Y:S01]  /*15490*/  IADD3 R49, P4, R94, 0x6000, RZ ;  /* 0x000060005e317810 */ /* 0x000fe20007f9e0ff */
[----:B0-----:R0:W-:Y:S01]  /*154a0*/  @!P2 ST.E desc[UR40][R6.64], R21 ;  /* 0x000000150600a985 */ /* 0x0011e2000c101928 */
[----:B------:R-:W-:-:S02]  /*154b0*/  ISETP.GE.OR P0, PT, R4, R83, P0 ;  /* 0x000000530400720c */ /* 0x000fc40000706670 */
[----:B------:R-:W-:Y:S02]  /*154c0*/  IADD3 R41, P3, R94, 0x8000, RZ ;  /* 0x000080005e297810 */ /* 0x000fe40007f7e0ff */
[----:B------:R-:W-:Y:S02]  /*154d0*/  LOP3.LUT R52, R53, 0x380, RZ, 0xc0, !PT ;  /* 0x0000038035347812 */ /* 0x000fe400078ec0ff */
[----:B------:R-:W-:Y:S02]  /*154e0*/  LOP3.LUT R48, R49, 0x380, RZ, 0xc0, !PT ;  /* 0x0000038031307812 */ /* 0x000fe400078ec0ff */
[----:B------:R-:W-:Y:S02]  /*154f0*/  LOP3.LUT R40, R41, 0x380, RZ, 0xc0, !PT ;  /* 0x0000038029287812 */ /* 0x000fe400078ec0ff */
[----:B------:R-:W-:Y:S01]  /*15500*/  SHF.R.U64 R52, R52, 0x3, RZ ;  /* 0x0000000334347819 */ /* 0x000fe200000012ff */
[----:B0-----:R-:W-:Y:S01]  /*15510*/  IMAD R21, R77, UR4, RZ ;  /* 0x000000044d157c24 */ /* 0x001fe2000f8e02ff */
[----:B------:R-:W-:Y:S01]  /*15520*/  SHF.R.U64 R48, R48, 0x3, RZ ;  /* 0x0000000330307819 */ /* 0x000fe200000012ff */
[----:B--2---:R0:W-:Y:S01]  /*15530*/  @!P0 ST.E desc[UR40][R10.64], R20 ;  /* 0x000000140a008985 */ /* 0x0041e2000c101928 */
[----:B------:R-:W-:Y:S01]  /*15540*/  SHF.R.U64 R40, R40, 0x3, RZ ;  /* 0x0000000328287819 */ /* 0x000fe200000012ff */
[----:B------:R-:W-:Y:S01]  /*15550*/  IMAD R77, R76, UR5, R21 ;  /* 0x000000054c4d7c24 */ /* 0x000fe2000f8e0215 */
[----:B------:R-:W-:Y:S01]  /*15560*/  LOP3.LUT R52, R52, R53, RZ, 0x3c, !PT ;  /* 0x0000003534347212 */ /* 0x000fe200078e3cff */
[--C-:B------:R-:W-:Y:S01]  /*15570*/  IMAD.X R53, RZ, RZ, R95.reuse, P5 ;  /* 0x000000ffff357224 */ /* 0x100fe200028e065f */
[----:B------:R-:W-:Y:S01]  /*15580*/  LOP3.LUT R48, R48, R49, RZ, 0x3c, !PT ;  /* 0x0000003130307212 */ /* 0x000fe200078e3cff */
[--C-:B------:R-:W-:Y:S01]  /*15590*/  IMAD.X R49, RZ, RZ, R95.reuse, P4 ;  /* 0x000000ffff317224 */ /* 0x100fe200020e065f */
[----:B------:R-:W-:Y:S01]  /*155a0*/  LOP3.LUT R40, R40, R41, RZ, 0x3c, !PT ;  /* 0x0000002928287212 */ /* 0x000fe200078e3cff */
[----:B------:R-:W-:Y:S01]  /*155b0*/  IMAD.X R41, RZ, RZ, R95, P3 ;  /* 0x000000ffff297224 */ /* 0x000fe200018e065f */
[----:B------:R-:W-:Y:S01]  /*155c0*/  IADD3 R37, P5, R94, 0x9000, RZ ;  /* 0x000090005e257810 */ /* 0x000fe20007fbe0ff */
[----:B------:R-:W-:Y:S01]  /*155d0*/  IMAD R82, R82, 0x20, R79 ;  /* 0x0000002052527824 */ /* 0x000fe200078e024f */
[----:B------:R-:W-:Y:S01]  /*155e0*/  IADD3 R33, P4, R94, 0xa000, RZ ;  /* 0x0000a0005e217810 */ /* 0x000fe20007f9e0ff */
[----:B0-----:R-:W-:Y:S01]  /*155f0*/  IMAD.WIDE.U32 R20, R76, UR4, RZ ;  /* 0x000000044c147c25 */ /* 0x001fe2000f8e00ff */
[----:B------:R-:W-:Y:S01]  /*15600*/  IADD3 R25, P3, R94, 0xc000, RZ ;  /* 0x0000c0005e197810 */ /* 0x000fe20007f7e0ff */
[----:B------:R-:W-:Y:S01]  /*15610*/  ULDC.64 UR4, c[0x0][0xbe8] ;  /* 0x0002fa0000047ab9 */ /* 0x000fe20000000a00 */
[----:B------:R-:W-:Y:S01]  /*15620*/  LOP3.LUT R36, R37, 0x380, RZ, 0xc0, !PT ;  /* 0x0000038025247812 */ /* 0x000fe200078ec0ff */
[----:B------:R-:W-:Y:S01]  /*15630*/  IMAD.IADD R21, R21, 0x1, R77 ;  /* 0x0000000115157824 */ /* 0x000fe200078e024d */
[----:B------:R-:W-:Y:S01]  /*15640*/  LOP3.LUT R32, R33, 0x380, RZ, 0xc0, !PT ;  /* 0x0000038021207812 */ /* 0x000fe200078ec0ff */
[----:B------:R-:W-:Y:S01]  /*15650*/  IMAD R78, R78, UR4, RZ ;  /* 0x000000044e4e7c24 */ /* 0x000fe2000f8e02ff */
[----:B------:R-:W-:Y:S01]  /*15660*/  LOP3.LUT R24, R25, 0x380, RZ, 0xc0, !PT ;  /* 0x0000038019187812 */ /* 0x000fe200078ec0ff */
[----:B------:R-:W-:Y:S01]  /*15670*/  IMAD.IADD R82, R84, 0x1, R82 ;  /* 0x0000000154527824 */ /* 0x000fe200078e0252 */
[----:B------:R-:W-:Y:S01]  /*15680*/  SHF.R.U64 R36, R36, 0x3, RZ ;  /* 0x0000000324247819 */ /* 0x000fe200000012ff */
[----:B------:R-:W-:Y:S01]  /*15690*/  IMAD R77, R176, UR5, R78 ;  /* 0x00000005b04d7c24 */ /* 0x000fe2000f8e024e */
[----:B------:R-:W-:Y:S01]  /*156a0*/  SHF.R.U64 R32, R32, 0x3, RZ ;  /* 0x0000000320207819 */ /* 0x000fe200000012ff */
[----:B------:R-:W-:Y:S01]  /*156b0*/  IMAD.WIDE.U32 R20, R176, UR4, R20 ;  /* 0x00000004b0147c25 */ /* 0x000fe2000f8e0014 */
[----:B------:R-:W-:Y:S01]  /*156c0*/  SHF.R.U64 R24, R24, 0x3, RZ ;  /* 0x0000000318187819 */ /* 0x000fe200000012ff */
[----:B------:R-:W-:Y:S01]  /*156d0*/  ULDC.64 UR4, c[0x0][0xbf0] ;  /* 0x0002fc0000047ab9 */ /* 0x000fe20000000a00 */
[----:B------:R-:W-:Y:S01]  /*156e0*/  LOP3.LUT R36, R36, R37, RZ, 0x3c, !PT ;  /* 0x0000002524247212 */ /* 0x000fe200078e3cff */
[----:B-1----:R-:W-:Y:S01]  /*156f0*/  @P1 IMAD.HI.U32 R76, R82, R85, RZ ;  /* 0x00000055524c1227 */ /* 0x002fe200078e00ff */
[----:B------:R-:W-:Y:S01]  /*15700*/  LOP3.LUT R32, R32, R33, RZ, 0x3c, !PT ;  /* 0x0000002120207212 */ /* 0x000fe200078e3cff */
[----:B------:R-:W5:Y:S01]  /*15710*/  LD.E.128 R68, desc[UR40][R68.64] ;  /* 0x0000002844447980 */ /* 0x000f62000c101d00 */
[----:B------:R-:W-:Y:S01]  /*15720*/  LOP3.LUT R24, R24, R25, RZ, 0x3c, !PT ;  /* 0x0000001918187212 */ /* 0x000fe200078e3cff */
[----:B------:R-:W-:Y:S01]  /*15730*/  IMAD.IADD R21, R21, 0x1, R77 ;  /* 0x0000000115157824 */ /* 0x000fe200078e024d */
[C---:B------:R-:W-:Y:S01]  /*15740*/  LOP3.LUT R5, R94.reuse, 0x380, RZ, 0xc0, !PT ;  /* 0x000003805e057812 */ /* 0x040fe200078ec0ff */
[--C-:B------:R-:W-:Y:S01]  /*15750*/  IMAD.X R37, RZ, RZ, R95.reuse, P5 ;  /* 0x000000ffff257224 */ /* 0x100fe200028e065f */
[C---:B------:R-:W-:Y:S01]  /*15760*/  IADD3 R13, P5, R94.reuse, 0xd000, RZ ;  /* 0x0000d0005e0d7810 */ /* 0x040fe20007fbe0ff */
[--C-:B------:R-:W-:Y:S01]  /*15770*/  IMAD.X R33, RZ, RZ, R95.reuse, P4 ;  /* 0x000000ffff217224 */ /* 0x100fe200020e065f */
[C---:B------:R-:W-:Y:S01]  /*15780*/  IADD3 R9, P4, R94.reuse, 0xe000, RZ ;  /* 0x0000e0005e097810 */ /* 0x040fe20007f9e0ff */
[----:B------:R-:W-:Y:S01]  /*15790*/  IMAD.MOV.U32 R77, RZ, RZ, R82 ;  /* 0x000000ffff4d7224 */ /* 0x000fe200078e0052 */
[----:B------:R-:W-:Y:S01]  /*157a0*/  @P1 SHF.R.U32.HI R77, RZ, R87, R76 ;  /* 0x00000057ff4d1219 */ /* 0x000fe2000001164c */
[----:B------:R-:W-:Y:S01]  /*157b0*/  IMAD.X R25, RZ, RZ, R95, P3 ;  /* 0x000000ffff197224 */ /* 0x000fe200018e065f */
[----:B------:R-:W-:Y:S01]  /*157c0*/  IADD3 R15, P3, R94, 0xf000, RZ ;  /* 0x0000f0005e0f7810 */ /* 0x000fe20007f7e0ff */
[----:B------:R-:W-:Y:S01]  /*157d0*/  IMAD R80, R80, UR4, RZ ;  /* 0x0000000450507c24 */ /* 0x000fe2000f8e02ff */
[----:B------:R-:W-:Y:S01]  /*157e0*/  LOP3.LUT R12, R13, 0x380, RZ, 0xc0, !PT ;  /* 0x000003800d0c7812 */ /* 0x000fe200078ec0ff */
[----:B------:R-:W-:Y:S01]  /*157f0*/  IMAD.MOV R78, RZ, RZ, -R77 ;  /* 0x000000ffff4e7224 */ /* 0x000fe200078e0a4d */
[----:B------:R-:W-:Y:S01]  /*15800*/  LOP3.LUT R8, R9, 0x380, RZ, 0xc0, !PT ;  /* 0x0000038009087812 */ /* 0x000fe200078ec0ff */
[----:B------:R-:W-:Y:S01]  /*15810*/  IMAD.WIDE.U32 R20, R81, UR4, R20 ;  /* 0x0000000451147c25 */ /* 0x000fe2000f8e0014 */
[----:B------:R-:W-:Y:S01]  /*15820*/  SHF.R.S32.HI R76, RZ, 0x1f, R77 ;  /* 0x0000001fff4c7819 */ /* 0x000fe2000001144d */
[----:B------:R-:W5:Y:S01]  /*15830*/  LD.E.128 R64, desc[UR40][R64.64] ;  /* 0x0000002840407980 */ /* 0x000f62000c101d00 */
[----:B------:R-:W-:Y:S01]  /*15840*/  LOP3.LUT R4, R15, 0x380, RZ, 0xc0, !PT ;  /* 0x000003800f047812 */ /* 0x000fe200078ec0ff */
[----:B------:R-:W-:Y:S01]  /*15850*/  IMAD R85, R81, UR5, R80 ;  /* 0x0000000551557c24 */ /* 0x000fe2000f8e0250 */
[----:B------:R-:W-:Y:S01]  /*15860*/  ULDC.64 UR4, c[0x0][0xbe0] ;  /* 0x0002f80000047ab9 */ /* 0x000fe20000000a00 */
[----:B------:R-:W-:Y:S01]  /*15870*/  SHF.R.U64 R12, R12, 0x3, RZ ;  /* 0x000000030c0c7819 */ /* 0x000fe200000012ff */
[----:B------:R-:W-:Y:S01]  /*15880*/  IMAD R76, R76, UR4, RZ ;  /* 0x000000044c4c7c24 */ /* 0x000fe2000f8e02ff */
[----:B------:R-:W-:Y:S01]  /*15890*/  SHF.R.U64 R8, R8, 0x3, RZ ;  /* 0x0000000308087819 */ /* 0x000fe200000012ff */
[----:B------:R-:W-:Y:S01]  /*158a0*/  IMAD R3, R3, R78, R82 ;  /* 0x0000004e03037224 */ /* 0x000fe200078e0252 */
[----:B------:R-:W-:Y:S01]  /*158b0*/  SHF.R.U64 R5, R5, 0x3, RZ ;  /* 0x0000000305057819 */ /* 0x000fe200000012ff */
[----:B------:R-:W5:Y:S01]  /*158c0*/  LD.E.128 R60, desc[UR40][R60.64] ;  /* 0x000000283c3c7980 */ /* 0x000f62000c101d00 */
[----:B------:R-:W-:Y:S01]  /*158d0*/  SHF.R.U64 R4, R4, 0x3, RZ ;  /* 0x0000000304047819 */ /* 0x000fe200000012ff */
[----:B------:R-:W-:Y:S01]  /*158e0*/  IMAD.IADD R21, R21, 0x1, R85 ;  /* 0x0000000115157824 */ /* 0x000fe200078e0255 */
[----:B------:R-:W-:Y:S01]  /*158f0*/  LOP3.LUT R12, R12, R13, RZ, 0x3c, !PT ;  /* 0x0000000d0c0c7212 */ /* 0x000fe200078e3cff */
[----:B------:R-:W-:Y:S01]  /*15900*/  IMAD R81, R77, UR5, R76 ;  /* 0x000000054d517c24 */ /* 0x000fe2000f8e024c */
[----:B------:R-:W-:Y:S01]  /*15910*/  LOP3.LUT R8, R8, R9, RZ, 0x3c, !PT ;  /* 0x0000000908087212 */ /* 0x000fe200078e3cff */
[--C-:B------:R-:W-:Y:S01]  /*15920*/  IMAD.X R9, RZ, RZ, R95.reuse, P4 ;  /* 0x000000ffff097224 */ /* 0x100fe200020e065f */
[----:B------:R-:W-:Y:S01]  /*15930*/  LOP3.LUT R94, R5, R94, RZ, 0x3c, !PT ;  /* 0x0000005e055e7212 */ /* 0x000fe200078e3cff */
[----:B------:R-:W-:Y:S01]  /*15940*/  IMAD.X R5, RZ, RZ, R95, P3 ;  /* 0x000000ffff057224 */ /* 0x000fe200018e065f */
[----:B------:R-:W-:Y:S01]  /*15950*/  IADD3.X R13, RZ, R95, RZ, P5, !PT ;  /* 0x0000005fff0d7210 */ /* 0x000fe20002ffe4ff */
[----:B------:R-:W5:Y:S01]  /*15960*/  LD.E.128 R56, desc[UR40][R56.64] ;  /* 0x0000002838387980 */ /* 0x000f62000c101d00 */
[----:B------:R-:W-:Y:S01]  /*15970*/  LOP3.LUT R4, R4, R15, RZ, 0x3c, !PT ;  /* 0x0000000f04047212 */ /* 0x000fe200078e3cff */
[----:B------:R-:W-:Y:S01]  /*15980*/  IMAD.WIDE.U32 R20, R77, UR4, R20 ;  /* 0x000000044d147c25 */ /* 0x000fe2000f8e0014 */
[----:B------:R-:W-:Y:S01]  /*15990*/  SHF.R.S32.HI R76, RZ, 0x1f, R3 ;  /* 0x0000001fff4c7819 */ /* 0x000fe20000011403 */
[----:B------:R-:W-:Y:S01]  /*159a0*/  ULDC.64 UR4, c[0x0][0xbd8] ;  /* 0x0002f60000047ab9 */ /* 0x000fe20000000a00 */
[----:B------:R0:W5:Y:S01]  /*159b0*/  LD.E.128 R72, desc[UR40][R94.64] ;  /* 0x000000285e487980 */ /* 0x000162000c101d00 */
[----:B------:R-:W-:-:S02]  /*159c0*/  IMAD.IADD R21, R21, 0x1, R81 ;  /* 0x0000000115157824 */ /* 0x000fc400078e0251 */
[----:B------:R-:W-:Y:S01]  /*159d0*/  IMAD R76, R76, UR4, RZ ;  /* 0x000000044c4c7c24 */ /* 0x000fe2000f8e02ff */
        /* <DEDUP_REMOVED lines=17> */
[----:B-1----:R-:W1:Y:S01]  /*15af0*/  FENCE.VIEW.ASYNC.S ;  /* 0x00000000000073c6 */ /* 0x002e620000000000 */
[----:B------:R-:W-:Y:S01]  /*15b00*/  IMAD.WIDE.U32 R20, R3, UR4, R20 ;  /* 0x0000000403147c25 */ /* 0x000fe2000f8e0014 */
[----:B------:R-:W-:-:S03]  /*15b10*/  ULDC.64 UR4, c[0x0][0xb80] ;  /* 0x0002e00000047ab9 */ /* 0x000fc60000000a00 */
[----:B------:R-:W-:Y:S01]  /*15b20*/  IMAD.IADD R21, R21, 0x1, R77 ;  /* 0x0000000115157824 */ /* 0x000fe200078e024d */
[----:B------:R-:W-:Y:S01]  /*15b30*/  LEA R82, P2, R20, UR4, 0x1 ;  /* 0x0000000414527c11 */ /* 0x000fe2000f8408ff */
[----:B------:R-:W-:-:S03]  /*15b40*/  IMAD.IADD R86, R79, 0x1, R84 ;  /* 0x000000014f567824 */ /* 0x000fc600078e0254 */
[----:B------:R-:W-:Y:S01]  /*15b50*/  LEA.HI.X R84, R20, UR5, R21, 0x1, P2 ;  /* 0x0000000514547c11 */ /* 0x000fe200090f0c15 */
[----:B------:R-:W-:Y:S01]  /*15b60*/  VIADD R3, R22, 0x32420 ;  /* 0x0003242016037836 */ /* 0x000fe20000000000 */
[----:B------:R-:W-:-:S04]  /*15b70*/  ISETP.GE.AND P2, PT, R86, R83, PT ;  /* 0x000000535600720c */ /* 0x000fc80003f46270 */
[----:B------:R-:W-:Y:S01]  /*15b80*/  PRMT R3, RZ, 0x654, R3 ;  /* 0x00000654ff037816 */ /* 0x000fe20000000003 */
[----:B------:R-:W-:Y:S01]  /*15b90*/  VIADD R76, R86, 0x20 ;  /* 0x00000020564c7836 */ /* 0x000fe20000000000 */
[----:B------:R-:W-:Y:S01]  /*15ba0*/  IADD3 R88, R0, 0x80, RZ ;  /* 0x0000008000587810 */ /* 0x000fe20007ffe0ff */
[----:B------:R-:W-:Y:S02]  /*15bb0*/  VIADD R78, R86, 0x40 ;  /* 0x00000040564e7836 */ /* 0x000fe40000000000 */
[C---:B------:R-:W-:Y:S02]  /*15bc0*/  VIADD R90, R0.reuse, 0xc0 ;  /* 0x000000c0005a7836 */ /* 0x040fe40000000000 */
[----:B------:R-:W-:Y:S01]  /*15bd0*/  VIADD R92, R0, 0x40 ;  /* 0x00000040005c7836 */ /* 0x000fe20000000000 */
[----:B-1----:R1:W-:Y:S01]  /*15be0*/  SYNCS.ARRIVE.TRANS64.RED.A1T0 RZ, [R3+URZ], RZ ;  /* 0x000000ff03ff79a7 */ /* 0x0023e2000810043f */
[----:B------:R0:W2:Y:S01]  /*15bf0*/  SHFL.IDX PT, R81, R82, RZ, 0x181f ;  /* 0x00181fff52517589 */ /* 0x0000a200000e0000 */
[----:B------:R-:W-:-:S02]  /*15c00*/  ISETP.GE.AND P1, PT, R76, R83, PT ;  /* 0x000000534c00720c */ /* 0x000fc40003f26270 */
[----:B------:R-:W-:Y:S01]  /*15c10*/  ISETP.GE.AND P0, PT, R78, R83, PT ;  /* 0x000000534e00720c */ /* 0x000fe20003f06270 */
[----:B-1----:R0:W1:Y:S01]  /*15c20*/  SHFL.IDX PT, R3, R84, RZ, 0x181f ;  /* 0x00181fff54037589 */ /* 0x00206200000e0000 */
[----:B------:R-:W-:Y:S02]  /*15c30*/  SHF.R.S32.HI R89, RZ, 0x1f, R0 ;  /* 0x0000001fff597819 */ /* 0x000fe40000011400 */
[----:B------:R-:W-:Y:S02]  /*15c40*/  SHF.R.S32.HI R85, RZ, 0x1f, R90 ;  /* 0x0000001fff557819 */ /* 0x000fe4000001145a */
[----:B------:R-:W-:Y:S02]  /*15c50*/  SHF.R.S32.HI R87, RZ, 0x1f, R88 ;  /* 0x0000001fff577819 */ /* 0x000fe40000011458 */
[----:B------:R-:W-:Y:S01]  /*15c60*/  SHF.R.S32.HI R91, RZ, 0x1f, R92 ;  /* 0x0000001fff5b7819 */ /* 0x000fe2000001145c */
[----:B0-----:R-:W-:Y:S06]  /*15c70*/  @P2 BRA `(.L_x_6087) ;  /* 0x0000000000442947 */ /* 0x001fec0003800000 */
[----:B------:R-:W-:Y:S02]  /*15c80*/  ULDC UR4, c[0x0][0xbc8] ;  /* 0x0002f20000047ab9 */ /* 0x000fe40000000800 */
[----:B------:R-:W-:Y:S02]  /*15c90*/  ISETP.GE.AND P2, PT, R0, UR4, PT ;  /* 0x0000000400007c0c */ /* 0x000fe4000bf46270 */
[----:B------:R-:W-:Y:S02]  /*15ca0*/  ISETP.GE.AND P3, PT, R92, UR4, PT ;  /* 0x000000045c007c0c */ /* 0x000fe4000bf66270 */
[----:B------:R-:W-:-:S09]  /*15cb0*/  ISETP.GE.AND P4, PT, R88, UR4, PT ;  /* 0x0000000458007c0c */ /* 0x000fd2000bf86270 */
[----:B--2---:R-:W-:-:S04]  /*15cc0*/  @!P2 LEA R20, P5, R0, R81, 0x1 ;  /* 0x000000510014a211 */ /* 0x004fc800078a08ff */
[----:B-1----:R-:W-:Y:S02]  /*15cd0*/  @!P2 LEA.HI.X R21, R0, R3, R89, 0x1, P5 ;  /* 0x000000030015a211 */ /* 0x002fe400028f0c59 */
        /* <DEDUP_REMOVED lines=11> */
.L_x_6087:
[----:B------:R-:W-:Y:S05]  /*15d90*/  BSYNC B1 ;  /* 0x0000000000017941 */ /* 0x000fea0003800000 */
.L_x_6086:
[----:B-1----:R1:W3:Y:S01]  /*15da0*/  SHFL.IDX PT, R3, R84, 0x1, 0x181f ;  /* 0x00381f0054037f89 */ /* 0x0022e200000e0000 */
        /* <DEDUP_REMOVED lines=8> */
[----:B0-----:R-:W-:-:S04]  /*15e30*/  @!P4 LEA R20, P5, R0, R41, 0x1 ;  /* 0x000000290014c211 */ /* 0x001fc800078a08ff */
        /* <DEDUP_REMOVED lines=11> */
.L_x_6089:
[----:B------:R-:W-:Y:S05]  /*15ef0*/  BSYNC B1 ;  /* 0x0000000000017941 */ /* 0x000fea0003800000 */
.L_x_6088:
        /* <DEDUP_REMOVED lines=21> */
.L_x_6091:
[----:B------:R-:W-:Y:S05]  /*16050*/  BSYNC B1 ;  /* 0x0000000000017941 */ /* 0x000fea0003800000 */
.L_x_6090:
        /* <DEDUP_REMOVED lines=24> */
.L_x_6084:
[----:B------:R-:W3:Y:S01]  /*161e0*/  LDL R9, [R1+0xc0] ;  /* 0x0000c00001097983 */ /* 0x000ee20000100800 */
[----:B------:R-:W-:Y:S01]  /*161f0*/  ULDC.64 UR4, c[0x0][0xd00] ;  /* 0x0003400000047ab9 */ /* 0x000fe20000000a00 */
[----:B------:R-:W-:Y:S01]  /*16200*/  IMAD.MOV.U32 R0, RZ, RZ, RZ ;  /* 0x000000ffff007224 */ /* 0x000fe200078e00ff */
[----:B------:R-:W-:Y:S01]  /*16210*/  ISETP.NE.U32.AND P0, PT, RZ, UR4, PT ;  /* 0x00000004ff007c0c */ /* 0x000fe2000bf05070 */
[----:B------:R-:W4:Y:S03]  /*16220*/  LDC R25, c[0x0][0xce8] ;  /* 0x00033a00ff197b82 */ /* 0x000f260000000800 */
[----:B------:R-:W-:Y:S01]  /*16230*/  ISETP.NE.AND.EX P0, PT, RZ, UR5, PT, P0 ;  /* 0x00000005ff007c0c */ /* 0x000fe2000bf05300 */
[----:B---3--:R-:W-:Y:S01]  /*16240*/  IMAD.SHL.U32 R6, R9, 0x4, RZ ;  /* 0x0000000409067824 */ /* 0x008fe200078e00ff */
[----:B------:R-:W-:-:S04]  /*16250*/  SHF.R.S32.HI R14, RZ, 0x1f, R9 ;  /* 0x0000001fff0e7819 */ /* 0x000fc80000011409 */
[----:B------:R-:W-:Y:S02]  /*16260*/  IADD3 R4, P1, R6, UR4, RZ ;  /* 0x0000000406047c10 */ /* 0x000fe4000ff3e0ff */
[----:B------:R-:W-:-:S04]  /*16270*/  SHF.L.U64.HI R3, R9, 0x2, R14 ;  /* 0x0000000209037819 */ /* 0x000fc8000001020e */
[----:B------:R-:W-:Y:S01]  /*16280*/  IADD3.X R5, R3, UR5, RZ, P1, !PT ;  /* 0x0000000503057c10 */ /* 0x000fe20008ffe4ff */
[----:B------:R-:W-:Y:S02]  /*16290*/  ULDC.64 UR4, c[0x0][0xd08] ;  /* 0x0003420000047ab9 */ /* 0x000fe40000000a00 */
[----:B------:R-:W-:Y:S02]  /*162a0*/  ISETP.NE.U32.AND P1, PT, RZ, UR4, PT ;  /* 0x00000004ff007c0c */ /* 0x000fe4000bf25070 */
[----:B------:R3:W5:Y:S02]  /*162b0*/  @P0 LDG.E R0, desc[UR40][R4.64] ;  /* 0x0000002804000981 */ /* 0x000764000c1e1900 */
[----:B------:R-:W-:-:S13]  /*162c0*/  ISETP.NE.AND.EX P1, PT, RZ, UR5, PT, P1 ;  /* 0x00000005ff007c0c */ /* 0x000fda000bf25310 */
[----:B------:R-:W-:Y:S01]  /*162d0*/  @P1 IADD3 R6, P2, R6, UR4, RZ ;  /* 0x0000000406061c10 */ /* 0x000fe2000ff5e0ff */
[----:B------:R-:W-:Y:S02]  /*162e0*/  ULDC UR4, c[0x0][0xb88] ;  /* 0x0002e20000047ab9 */ /* 0x000fe40000000800 */
[----:B------:R-:W-:Y:S01]  /*162f0*/  IMAD.U32 R8, RZ, RZ, UR4 ;  /* 0x00000004ff087e24 */ /* 0x000fe2000f8e00ff */
[----:B------:R-:W-:-:S05]  /*16300*/  @P1 IADD3.X R7, R3, UR5, RZ, P2, !PT ;  /* 0x0000000503071c10 */ /* 0x000fca00097fe4ff */
[----:B------:R3:W5:Y:S01]  /*16310*/  @P1 LDG.E R8, desc[UR40][R6.64] ;  /* 0x0000002806081981 */ /* 0x000762000c1e1900 */
[----:B----4-:R-:W-:Y:S01]  /*16320*/  ISETP.NE.AND P2, PT, R25, 0x1, PT ;  /* 0x000000011900780c */ /* 0x010fe20003f45270 */
[----:B------:R-:W4:-:S12]  /*16330*/  S2R R29, SR_TID.X ;  /* 0x00000000001d7919 */ /* 0x000f180000002100 */
[----:B------:R-:W0:Y:S01]  /*16340*/  @P2 LDC R27, c[0x0][0xcec] ;  /* 0x00033b00ff1b2b82 */ /* 0x000e220000000800 */
[----:B----4-:R-:W-:-:S05]  /*16350*/  VIADD R29, R29, 0xffffff80 ;  /* 0xffffff801d1d7836 */ /* 0x010fca0000000000 */
[----:B------:R-:W-:Y:S02]  /*16360*/  SHF.R.S32.HI R3, RZ, 0x1f, R29 ;  /* 0x0000001fff037819 */ /* 0x000fe4000001141d */
[----:B------:R-:W-:Y:S02]  /*16370*/  ISETP.GE.AND P3, PT, R29, 0x80, PT ;  /* 0x000000801d00780c */ /* 0x000fe40003f66270 */
[----:B------:R-:W-:Y:S01]  /*16380*/  LEA.HI R20, R3, R29, RZ, 0x3 ;  /* 0x0000001d03147211 */ /* 0x000fe200078f18ff */
[----:B---3--:R-:W-:Y:S10]  /*16390*/  @P1 BRA `(.L_x_6093) ;  /* 0x0000000000101947 */ /* 0x008ff40003800000 */
[----:B------:R-:W-:Y:S05]  /*163a0*/  @!P0 BRA `(.L_x_6093) ;  /* 0x00000000000c8947 */ /* 0x000fea0003800000 */
[----:B------:R-:W3:Y:S04]  /*163b0*/  LDG.E R3, desc[UR40][R4.64] ;  /* 0x0000002804037981 */ /* 0x000ee8000c1e1900 */
[----:B-----5:R-:W3:Y:S02]  /*163c0*/  LDG.E R8, desc[UR40][R4.64+0x4] ;  /* 0x0000042804087981 */ /* 0x020ee4000c1e1900 */
[----:B---3--:R-:W-:-:S07]  /*163d0*/  IMAD.IADD R8, R8, 0x1, -R3 ;  /* 0x0000000108087824 */ /* 0x008fce00078e0a03 */
.L_x_6093:
[----:B------:R-:W3:Y:S04]  /*163e0*/  LDL R26, [R1+0xc4] ;  /* 0x0000c400011a7983 */ /* 0x000ee80000100800 */
[----:B------:R4:W5:Y:S01]  /*163f0*/  LDL R28, [R1+0x98] ;  /* 0x00009800011c7983 */ /* 0x0009620000100800 */
[----:B------:R-:W-:Y:S01]  /*16400*/  BSSY B1, `(.L_x_6094) ;  /* 0x000002e000017945 */ /* 0x000fe20003800000 */
[----:B------:R-:W-:Y:S02]  /*16410*/  LOP3.LUT R24, R20, 0xfffffff8, RZ, 0xc0, !PT ;  /* 0xfffffff814187812 */ /* 0x000fe400078ec0ff */
[----:B------:R-:W-:Y:S02]  /*16420*/  SEL R13, R9, RZ, !P0 ;  /* 0x000000ff090d7207 */ /* 0x000fe40004000000 */
[----:B------:R-:W-:-:S02]  /*16430*/  SEL R14, R14, RZ, !P0 ;  /* 0x000000ff0e0e7207 */ /* 0x000fc40004000000 */
[----:B-----5:R-:W-:Y:S02]  /*16440*/  SHF.R.S32.HI R11, RZ, 0x1f, R0 ;  /* 0x0000001fff0b7819 */ /* 0x020fe40000011400 */
[----:B---3--:R-:W-:Y:S01]  /*16450*/  SHF.R.S32.HI R12, RZ, 0x1f, R26 ;  /* 0x0000001fff0c7819 */ /* 0x008fe2000001141a */
[----:B----4-:R-:W-:Y:S06]  /*16460*/  @P3 BRA `(.L_x_6095) ;  /* 0x00000000009c3947 */ /* 0x010fec0003800000 */
[----:B------:R-:W3:Y:S01]  /*16470*/  S2R R10, SR_TID.X ;  /* 0x00000000000a7919 */ /* 0x000ee20000002100 */
[----:B------:R-:W4:Y:S02]  /*16480*/  LDC R9, c[0x0][0xce8] ;  /* 0x00033a00ff097b82 */ /* 0x000f240000000800 */
[----:B----4-:R-:W-:Y:S01]  /*16490*/  IMAD R3, R8, R9, RZ ;  /* 0x0000000908037224 */ /* 0x010fe200078e02ff */
[----:B---3--:R-:W-:-:S04]  /*164a0*/  IADD3 R10, R28, -0x80, R10 ;  /* 0xffffff801c0a7810 */ /* 0x008fc80007ffe00a */
        /* <DEDUP_REMOVED lines=9> */
[----:B------:R-:W3:Y:S01]  /*16540*/  @P0 LDC R15, c[0x0][0xcec] ;  /* 0x00033b00ff0f0b82 */ /* 0x000ee20000000800 */
[----:B------:R-:W-:Y:S01]  /*16550*/  IMAD R7, R26, UR5, R7 ;  /* 0x000000051a077c24 */ /* 0x000fe2000f8e0207 */
[----:B------:R-:W-:-:S03]  /*16560*/  ULDC.64 UR4, c[0x0][0xc98] ;  /* 0x0003260000047ab9 */ /* 0x000fc60000000a00 */
[----:B------:R-:W-:-:S03]  /*16570*/  IMAD.IADD R5, R5, 0x1, R7 ;  /* 0x0000000105057824 */ /* 0x000fc600078e0207 */
[----:B------:R-:W4:Y:S01]  /*16580*/  @P0 LDC R21, c[0x0][0xcf0] ;  /* 0x00033c00ff150b82 */ /* 0x000f220000000800 */
[----:B------:R-:W-:-:S04]  /*16590*/  IMAD.WIDE.U32 R4, R13, UR4, R4 ;  /* 0x000000040d047c25 */ /* 0x000fc8000f8e0004 */
[----:B---3--:R-:W-:-:S05]  /*165a0*/  @P0 IMAD.HI.U32 R6, R10, R15, RZ ;  /* 0x0000000f0a060227 */ /* 0x008fca00078e00ff */
[----:B----4-:R-:W-:Y:S01]  /*165b0*/  @P0 SHF.R.U32.HI R3, RZ, R21, R6 ;  /* 0x00000015ff030219 */ /* 0x010fe20000011606 */
        /* <DEDUP_REMOVED lines=18> */
.L_x_6095:
[----:B------:R-:W-:Y:S05]  /*166e0*/  BSYNC B1 ;  /* 0x0000000000017941 */ /* 0x000fea0003800000 */
.L_x_6094:
[----:B------:R-:W4:Y:S01]  /*166f0*/  @P2 LDC R9, c[0x0][0xcf0] ;  /* 0x00033c00ff092b82 */ /* 0x000f220000000800 */
[----:B------:R-:W-:Y:S01]  /*16700*/  ULDC.64 UR4, c[0x0][0xba0] ;  /* 0x0002e80000047ab9 */ /* 0x000fe20000000a00 */
[----:B------:R-:W-:Y:S01]  /*16710*/  SHF.R.S32.HI R20, RZ, 0x3, R20 ;  /* 0x00000003ff147819 */ /* 0x000fe20000011414 */
[----:B---3--:R-:W-:Y:S02]  /*16720*/  IMAD R3, R11, UR4, RZ ;  /* 0x000000040b037c24 */ /* 0x008fe4000f8e02ff */
[----:B------:R-:W-:Y:S02]  /*16730*/  IMAD.IADD R11, R29, 0x1, -R24 ;  /* 0x000000011d0b7824 */ /* 0x000fe400078e0a18 */
[C---:B------:R-:W-:Y:S02]  /*16740*/  IMAD R3, R0.reuse, UR5, R3 ;  /* 0x0000000500037c24 */ /* 0x040fe4000f8e0203 */
[----:B------:R-:W-:Y:S01]  /*16750*/  IMAD.WIDE.U32 R4, R0, UR4, RZ ;  /* 0x0000000400047c25 */ /* 0x000fe2000f8e00ff */
[----:B------:R-:W-:-:S03]  /*16760*/  ULDC.64 UR4, c[0x0][0xbe8] ;  /* 0x0002fa0000047ab9 */ /* 0x000fc60000000a00 */
[----:B------:R-:W-:Y:S01]  /*16770*/  IMAD R6, R11, 0x20, R20 ;  /* 0x000000200b067824 */ /* 0x000fe200078e0214 */
[----:B------:R-:W-:Y:S01]  /*16780*/  IADD3 R5, R5, R3, RZ ;  /* 0x0000000305057210 */ /* 0x000fe20007ffe0ff */
[----:B------:R-:W-:Y:S02]  /*16790*/  IMAD R0, R12, UR4, RZ ;  /* 0x000000040c007c24 */ /* 0x000fe4000f8e02ff */
[----:B------:R-:W-:Y:S02]  /*167a0*/  IMAD.IADD R10, R28, 0x1, R6 ;  /* 0x000000011c0a7824 */ /* 0x000fe400078e0206 */
[----:B------:R-:W-:Y:S02]  /*167b0*/  IMAD R7, R26, UR5, R0 ;  /* 0x000000051a077c24 */ /* 0x000fe4000f8e0200 */
[----:B0-----:R-:W-:-:S04]  /*167c0*/  @P2 IMAD.HI.U32 R0, R10, R27, RZ ;  /* 0x0000001b0a002227 */ /* 0x001fc800078e00ff */
[----:B------:R-:W-:Y:S01]  /*167d0*/  IMAD.WIDE.U32 R4, R26, UR4, R4 ;  /* 0x000000041a047c25 */ /* 0x000fe2000f8e0004 */
[----:B------:R-:W-:-:S03]  /*167e0*/  ULDC.64 UR4, c[0x0][0xbf0] ;  /* 0x0002fc0000047ab9 */ /* 0x000fc60000000a00 */
[----:B------:R-:W-:Y:S01]  /*167f0*/  IMAD.MOV.U32 R3, RZ, RZ, R10 ;  /* 0x000000ffff037224 */ /* 0x000fe200078e000a */
[----:B----4-:R-:W-:Y:S01]  /*16800*/  @P2 SHF.R.U32.HI R3, RZ, R9, R0 ;  /* 0x00000009ff032219 */ /* 0x010fe20000011600 */
        /* <DEDUP_REMOVED lines=32> */
[----:B------:R0:W3:Y:S04]  /*16a10*/  SHFL.IDX PT, R0, R4, RZ, 0x181f ;  /* 0x00181fff04007589 */ /* 0x0000e800000e0000 */
[----:B------:R0:W4:Y:S02]  /*16a20*/  SHFL.IDX PT, R14, R3, RZ, 0x181f ;  /* 0x00181fff030e7589 */ /* 0x00012400000e0000 */
.L_x_6291:
        /* <DEDUP_REMOVED lines=22> */
.L_x_6098:
[----:B------:R-:W-:Y:S05]  /*16b90*/  BSYNC B1 ;  /* 0x0000000000017941 */ /* 0x000fea0003800000 */
.L_x_6097:
[----:B------:R-:W-:-:S03]  /*16ba0*/  UMOV UR4, 0xffffffff ;  /* 0xffffffff00047882 */ /* 0x000fc60000000000 */
[----:B------:R-:W-:Y:S05]  /*16bb0*/  BRA.DIV UR4, `(.L_x_6099) ;  /* 0x0000009204c87947 */ /* 0x000fea000b800000 */
[----:B---3--:R3:W0:Y:S04]  /*16bc0*/  SHFL.IDX PT, R0, R4, 0x1, 0x181f ;  /* 0x00381f0004007f89 */ /* 0x00862800000e0000 */
[----:B----4-:R3:W4:Y:S02]  /*16bd0*/  SHFL.IDX PT, R14, R3, 0x1, 0x181f ;  /* 0x00381f00030e7f89 */ /* 0x01072400000e0000 */
.L_x_6295:
        /* <DEDUP_REMOVED lines=21> */
.L_x_6101:
[----:B------:R-:W-:Y:S05]  /*16d30*/  BSYNC B1 ;  /* 0x0000000000017941 */ /* 0x000fea0003800000 */
.L_x_6100:
[----:B------:R-:W-:-:S03]  /*16d40*/  UMOV UR4, 0xffffffff ;  /* 0xffffffff00047882 */ /* 0x000fc60000000000 */
[----:B------:R-:W-:Y:S05]  /*16d50*/  BRA.DIV UR4, `(.L_x_6102) ;  /* 0x0000009204a87947 */ /* 0x000fea000b800000 */
[----:B0-----:R0:W0:Y:S04]  /*16d60*/  SHFL.IDX PT, R0, R4, 0x2, 0x181f ;  /* 0x00581f0004007f89 */ /* 0x00102800000e0000 */
[----:B----4-:R4:W0:Y:S02]  /*16d70*/  SHFL.IDX PT, R14, R3, 0x2, 0x181f ;  /* 0x00581f00030e7f89 */ /* 0x01082400000e0000 */
.L_x_6299:
        /* <DEDUP_REMOVED lines=21> */
.L_x_6104:
[----:B------:R-:W-:Y:S05]  /*16ed0*/  BSYNC B1 ;  /* 0x0000000000017941 */ /* 0x000fea0003800000 */
.L_x_6103:
[----:B------:R-:W-:-:S03]  /*16ee0*/  UMOV UR4, 0xffffffff ;  /* 0xffffffff00047882 */ /* 0x000fc60000000000 */
[----:B------:R-:W-:Y:S05]  /*16ef0*/  BRA.DIV UR4, `(.L_x_6105) ;  /* 0x0000009204887947 */ /* 0x000fea000b800000 */
[----:B0-----:R0:W0:Y:S04]  /*16f00*/  SHFL.IDX PT, R0, R4, 0x3, 0x181f ;  /* 0x00781f0004007f89 */ /* 0x00102800000e0000 */
[----:B------:R0:W0:Y:S02]  /*16f10*/  SHFL.IDX PT, R14, R3, 0x3, 0x181f ;  /* 0x00781f00030e7f89 */ /* 0x00002400000e0000 */
.L_x_6303:
[----:B0--34-:R-:W-:-:S05]  /*16f20*/  VIADD R3, R7, 0x60 ;  /* 0x0000006007037836 */ /* 0x019fca0000000000 */
        /* <DEDUP_REMOVED lines=19> */
.L_x_6092:
[----:B------:R-:W-:Y:S05]  /*17060*/  BSYNC B0 ;  /* 0x0000000000007941 */ /* 0x000fea0003800000 */
.L_x_6083:
[----:B------:R-:W-:Y:S02]  /*17070*/  ULDC UR4, c[0x0][0xd3c] ;  /* 0x00034f0000047ab9 */ /* 0x000fe40000000800 */
[----:B--2---:R-:W-:-:S13]  /*17080*/  ISETP.GE.AND P0, PT, R103, UR4, PT ;  /* 0x0000000467007c0c */ /* 0x004fda000bf06270 */
[----:B------:R-:W-:Y:S05]  /*17090*/  @!P0 BRA `(.L_x_6106) ;  /* 0xfffffe9c00f88947 */ /* 0x000fea000383ffff */
[----:B------:R-:W-:Y:S05]  /*170a0*/  BRA `(.L_x_5948) ;  /* 0x00000078002c7947 */ /* 0x000fea0003800000 */
.L_x_5946:
        /* <DEDUP_REMOVED lines=18> */
.L_x_6107:
        /* <DEDUP_REMOVED lines=41> */
.L_x_6113:
        /* <DEDUP_REMOVED lines=12> */
.L_x_6112:
[----:B------:R-:W-:Y:S05]  /*17520*/  BSYNC B0 ;  /* 0x0000000000007941 */ /* 0x000fea0003800000 */
.L_x_6111:
        /* <DEDUP_REMOVED lines=20> */
.L_x_6109:
[----:B------:R-:W-:-:S05]  /*17670*/  IADD3 R13, -R3, R6, RZ ;  /* 0x00000006030d7210 */ /* 0x000fca0007ffe1ff */
        /* <DEDUP_REMOVED lines=19> */
.L_x_6114:
        /* <DEDUP_REMOVED lines=36> */
[----:B0-----:R-:W-:-:S05]  /*179f0*/  IMAD.MOV R10, RZ, RZ, -R3 ;  /* 0x000000ffff0a7224 */ /* 0x001fca00078e0a03 */
[----:B------:R-:W-:Y:S02]  /*17a00*/  MOV R9, R10 ;  /* 0x0000000a00097202 */ /* 0x000fe40000000f00 */
        /* <DEDUP_REMOVED lines=21> */
.L_x_6110:
[----:B------:R-:W-:Y:S02]  /*17b60*/  IMAD.MOV.U32 R17, RZ, RZ, RZ ;  /* 0x000000ffff117224 */ /* 0x000fe400078e00ff */
[----:B------:R-:W-:Y:S02]  /*17b70*/  IMAD.U32 R16, RZ, RZ, UR6 ;  /* 0x00000006ff107e24 */ /* 0x000fe4000f8e00ff */
[----:B------:R-:W-:-:S07]  /*17b80*/  IMAD.MOV.U32 R18, RZ, RZ, RZ ;  /* 0x000000ffff127224 */ /* 0x000fce00078e00ff */
.L_x_6115:
[----:B------:R-:W-:-:S13]  /*17b90*/  ISETP.NE.AND P0, PT, R5, RZ, PT ;  /* 0x000000ff0500720c */ /* 0x000fda0003f05270 */
[----:B------:R-:W0:Y:S01]  /*17ba0*/  @!P0 S2R R3, SR_CgaCtaId ;  /* 0x0000000000038919 */ /* 0x000e220000008800 */
[----:B------:R-:W-:-:S04]  /*17bb0*/  @!P0 MOV R2, 0x400 ;  /* 0x0000040000028802 */ /* 0x000fc80000000f00 */
[----:B0-----:R-:W-:-:S05]  /*17bc0*/  @!P0 LEA R2, R3, R2, 0x18 ;  /* 0x0000000203028211 */ /* 0x001fca00078ec0ff */
[----:B------:R2:W-:Y:S01]  /*17bd0*/  @!P0 STS.128 [R2+0x324d0], R16 ;  /* 0x0324d01002008388 */ /* 0x0005e20000000c00 */
[----:B------:R-:W-:Y:S06]  /*17be0*/  BAR.ARV 0x5, 0x180 ;  /* 0x0146000000007b1d */ /* 0x000fec0000002000 */
.L_x_6108:
[----:B------:R3:W-:Y:S01]  /*17bf0*/  STL [R1+0x3c], RZ ;  /* 0x00003cff01007387 */ /* 0x0007e20000100800 */
[----:B------:R-:W-:Y:S01]  /*17c00*/  ULDC UR4, c[0x0][0xd3c] ;  /* 0x00034f0000047ab9 */ /* 0x000fe20000000800 */
[----:B------:R-:W-:Y:S01]  /*17c10*/  IMAD.MOV.U32 R26, RZ, RZ, 0x1 ;  /* 0x00000001ff1a7424 */ /* 0x000fe200078e00ff */
[----:B-1----:R-:W-:Y:S01]  /*17c20*/  ISETP.GE.AND P0, PT, R19, UR4, PT ;  /* 0x0000000413007c0c */ /* 0x002fe2000bf06270 */
[----:B------:R-:W-:-:S12]  /*17c30*/  IMAD.MOV.U32 R24, RZ, RZ, RZ ;  /* 0x000000ffff187224 */ /* 0x000fd800078e00ff */
[----:B---3--:R-:W-:Y:S05]  /*17c40*/  @P0 BRA `(.L_x_6116) ;  /* 0x0000006800680947 */ /* 0x008fea0003800000 */
[----:B------:R-:W1:Y:S01]  /*17c50*/  S2UR UR5, SR_CgaCtaId ;  /* 0x00000000000579c3 */ /* 0x000e620000008800 */
[----:B------:R3:W-:Y:S01]  /*17c60*/  STL [R1+0x3c], RZ ;  /* 0x00003cff01007387 */ /* 0x0007e20000100800 */
[C---:B--2---:R-:W-:Y:S01]  /*17c70*/  IMAD.SHL.U32 R2, R0.reuse, 0x8, RZ ;  /* 0x0000000800027824 */ /* 0x044fe200078e00ff */
[----:B------:R-:W-:Y:S01]  /*17c80*/  LOP3.LUT R4, R0, 0x7f, RZ, 0xc0, !PT ;  /* 0x0000007f00047812 */ /* 0x000fe200078ec0ff */
[----:B------:R-:W-:Y:S01]  /*17c90*/  UMOV UR4, 0x400 ;  /* 0x0000040000047882 */ /* 0x000fe20000000000 */
[----:B------:R-:W-:Y:S01]  /*17ca0*/  BSSY B8, `(.L_x_6116) ;  /* 0x0000694000087945 */ /* 0x000fe20003800000 */
[----:B------:R-:W-:Y:S01]  /*17cb0*/  IMAD.MOV.U32 R27, RZ, RZ, 0x1 ;  /* 0x00000001ff1b7424 */ /* 0x000fe200078e00ff */
[----:B0-----:R-:W-:Y:S01]  /*17cc0*/  LOP3.LUT R3, R2, 0x1f8, RZ, 0xc0, !PT ;  /* 0x000001f802037812 */ /* 0x001fe200078ec0ff */
[----:B------:R-:W-:Y:S01]  /*17cd0*/  IMAD.SHL.U32 R32, R4, 0x8, RZ ;  /* 0x0000000804207824 */ /* 0x000fe200078e00ff */
[----:B------:R-:W-:Y:S01]  /*17ce0*/  LOP3.LUT R2, R2, 0x38, RZ, 0xc0, !PT ;  /* 0x0000003802027812 */ /* 0x000fe200078ec0ff */
[----:B------:R-:W-:Y:S01]  /*17cf0*/  IMAD.MOV.U32 R23, RZ, RZ, RZ ;  /* 0x000000ffff177224 */ /* 0x000fe200078e00ff */
[----:B------:R-:W-:Y:S01]  /*17d00*/  LOP3.LUT R3, R3, 0x38, R0, 0x78, !PT ;  /* 0x0000003803037812 */ /* 0x000fe200078e7800 */
[----:B------:R-:W-:Y:S01]  /*17d10*/  IMAD.MOV.U32 R24, RZ, RZ, RZ ;  /* 0x000000ffff187224 */ /* 0x000fe200078e00ff */
[----:B------:R-:W-:Y:S01]  /*17d20*/  SHF.L.U32 R0, R0, 0x4, RZ ;  /* 0x0000000400007819 */ /* 0x000fe200000006ff */
[----:B------:R-:W-:Y:S01]  /*17d30*/  IMAD.MOV.U32 R26, RZ, RZ, 0x1 ;  /* 0x00000001ff1a7424 */ /* 0x000fe200078e00ff */
[----:B------:R-:W-:Y:S01]  /*17d40*/  LOP3.LUT R32, R3, 0x200, R32, 0xf8, !PT ;  /* 0x0000020003207812 */ /* 0x000fe200078ef820 */
[----:B------:R-:W-:Y:S01]  /*17d50*/  ULDC.64 UR42, c[0x0][0x198] ;  /* 0x00006600002a7ab9 */ /* 0x000fe20000000a00 */
[----:B------:R-:W-:Y:S01]  /*17d60*/  SHF.R.U32.HI R3, RZ, 0x3, R4 ;  /* 0x00000003ff037819 */ /* 0x000fe20000011604 */
[----:B------:R-:W-:Y:S01]  /*17d70*/  ULOP3.LUT UR38, UR36, 0x2, URZ, 0xfc, !UPT ;  /* 0x0000000224267892 */ /* 0x000fe2000f8efc3f */
[----:B------:R-:W-:Y:S01]  /*17d80*/  LOP3.LUT R4, R2, 0x40, RZ, 0xfc, !PT ;  /* 0x0000004002047812 */ /* 0x000fe200078efcff */
[----:B------:R-:W-:Y:S01]  /*17d90*/  ULDC UR37, c[0x0][0xc] ;  /* 0x0000030000257ab9 */ /* 0x000fe20000000800 */
[----:B------:R-:W-:-:S02]  /*17da0*/  LOP3.LUT R0, R3, 0x70, R0, 0xf8, !PT ;  /* 0x0000007003007812 */ /* 0x000fc400078ef800 */
[C---:B------:R-:W-:Y:S01]  /*17db0*/  LOP3.LUT R3, R2.reuse, 0x80, RZ, 0xfc, !PT ;  /* 0x0000008002037812 */ /* 0x040fe200078efcff */
[----:B-1----:R-:W-:Y:S01]  /*17dc0*/  ULEA UR4, UR5, UR4, 0x18 ;  /* 0x0000000405047291 */ /* 0x002fe2000f8ec03f */
[----:B------:R-:W-:-:S05]  /*17dd0*/  LOP3.LUT R0, R2, 0xc0, RZ, 0xfc, !PT ;  /* 0x000000c002007812 */ /* 0x000fca00078efcff */
[----:B------:R-:W-:-:S04]  /*17de0*/  IMAD.U32 R22, RZ, RZ, UR4 ;  /* 0x00000004ff167e24 */ /* 0x000fc8000f8e00ff */
[----:B---3--:R-:W-:-:S07]  /*17df0*/  IMAD R25, R32, 0x2, R22 ;  /* 0x0000000220197824 */ /* 0x008fce00078e0216 */
.L_x_6221:
[----:B------:R-:W0:Y:S02]  /*17e00*/  LDC.64 R2, c[0x0][0xd88] ;  /* 0x00036200ff027b82 */ /* 0x000e240000000a00 */
[----:B0-----:R-:W-:-:S05]  /*17e10*/  IMAD.WIDE R2, R19, 0x4, R2 ;  /* 0x0000000413027825 */ /* 0x001fca00078e0202 */
[----:B--2---:R-:W2:Y:S01]  /*17e20*/  LDG.E R35, desc[UR40][R2.64] ;  /* 0x0000002802237981 */ /* 0x004ea2000c1e1900 */
        /* <DEDUP_REMOVED lines=9> */
[----:B------:R-:W-:Y:S01]  /*17ec0*/  IMAD.MOV.U32 R36, RZ, RZ, RZ ;  /* 0x000000ffff247224 */ /* 0x000fe200078e00ff */
[----:B--2---:R-:W-:-:S05]  /*17ed0*/  SHF.R.S32.HI R0, RZ, 0x1f, R35 ;  /* 0x0000001fff007819 */ /* 0x004fca0000011423 */
        /* <DEDUP_REMOVED lines=8> */
[----:B------:R-:W-:Y:S01]  /*17f60*/  ISETP.NE.U32.AND P1, PT, RZ, UR6, PT ;  /* 0x00000006ff007c0c */ /* 0x000fe2000bf25070 */
[----:B0-----:R-:W-:Y:S01]  /*17f70*/  IMAD.MOV.U32 R0, RZ, RZ, RZ ;  /* 0x000000ffff007224 */ /* 0x001fe200078e00ff */
[----:B------:R-:W-:Y:S02]  /*17f80*/  ISETP.NE.AND.EX P0, PT, RZ, UR5, PT, P0 ;  /* 0x00000005ff007c0c */ /* 0x000fe4000bf05300 */
[----:B------:R-:W-:Y:S02]  /*17f90*/  ISETP.NE.AND.EX P1, PT, RZ, UR7, PT, P1 ;  /* 0x00000007ff007c0c */ /* 0x000fe4000bf25310 */
[C---:B------:R-:W-:Y:S02]  /*17fa0*/  IADD3 R4, P4, R28.reuse, UR6, RZ ;  /* 0x000000061c047c10 */ /* 0x040fe4000ff9e0ff */
[----:B-1----:R-:W-:Y:S01]  /*17fb0*/  IADD3 R2, P3, R28, UR4, RZ ;  /* 0x000000041c027c10 */ /* 0x002fe2000ff7e0ff */
[----:B------:R-:W-:Y:S01]  /*17fc0*/  ULDC UR4, c[0x0][0x288] ;  /* 0x0000a20000047ab9 */ /* 0x000fe20000000800 */
[----:B------:R-:W-:-:S02]  /*17fd0*/  IADD3.X R5, R29, UR7, RZ, P4, !PT ;  /* 0x000000071d057c10 */ /* 0x000fc4000a7fe4ff */
[C---:B------:R-:W-:Y:S02]  /*17fe0*/  IADD3.X R3, R29.reuse, UR5, RZ, P3, !PT ;  /* 0x000000051d037c10 */ /* 0x040fe40009ffe4ff */
[----:B---3--:R-:W-:Y:S01]  /*17ff0*/  @P2 IADD3 R6, P3, R28, UR8, RZ ;  /* 0x000000081c062c10 */ /* 0x008fe2000ff7e0ff */
        /* <DEDUP_REMOVED lines=19> */
[----:B------:R-:W2:Y:S04]  /*18130*/  LDG.E R9, desc[UR40][R2.64] ;  /* 0x0000002802097981 */ /* 0x000ea8000c1e1900 */
[----:B0-----:R-:W2:Y:S02]  /*18140*/  LDG.E R8, desc[UR40][R2.64+0x4] ;  /* 0x0000042802087981 */ /* 0x001ea4000c1e1900 */
[----:B--2---:R-:W-:-:S05]  /*18150*/  IMAD.IADD R10, R8, 0x1, -R9 ;  /* 0x00000001080a7824 */ /* 0x004fca00078e0a09 */
[----:B------:R1:W-:Y:S02]  /*18160*/  STL [R1+0x4], R10 ;  /* 0x0000040a01007387 */ /* 0x0003e40000100800 */
.L_x_6117:
        /* <DEDUP_REMOVED lines=9> */
.L_x_6118:
[----:B------:R-:W-:Y:S02]  /*18200*/  ULDC.64 UR4, c[0x0][0xb00] ;  /* 0x0002c00000047ab9 */ /* 0x000fe40000000a00 */
[----:B------:R-:W-:-:S04]  /*18210*/  ISETP.NE.U32.AND P0, PT, RZ, UR4, PT ;  /* 0x00000004ff007c0c */ /* 0x000fc8000bf05070 */
[----:B------:R-:W-:-:S13]  /*18220*/  ISETP.NE.AND.EX P0, PT, RZ, UR5, PT, P0 ;  /* 0x00000005ff007c0c */ /* 0x000fda000bf05300 */
[----:B------:R-:W-:Y:S05]  /*18230*/  @!P0 BRA `(.L_x_6119) ;  /* 0x0000000000148947 */ /* 0x000fea0003800000 */
[----:B------:R-:W2:Y:S02]  /*18240*/  LDC.64 R2, c[0x0][0xb00] ;  /* 0x0002c000ff027b82 */ /* 0x000ea40000000a00 */
[----:B--2---:R-:W-:-:S05]  /*18250*/  IMAD.WIDE R2, R31, 0x4, R2 ;  /* 0x000000041f027825 */ /* 0x004fca00078e0202 */
[----:B------:R-:W2:Y:S04]  /*18260*/  LDG.E R7, desc[UR40][R2.64] ;  /* 0x0000002802077981 */ /* 0x000ea8000c1e1900 */
[----:B0-----:R-:W2:Y:S02]  /*18270*/  LDG.E R8, desc[UR40][R2.64+0x4] ;  /* 0x0000042802087981 */ /* 0x001ea4000c1e1900 */
[----:B--2---:R-:W-:-:S07]  /*18280*/  IADD3 R7, -R7, R8, RZ ;  /* 0x0000000807077210 */ /* 0x004fce0007ffe1ff */
.L_x_6119:
[----:B--2---:R-:W2:Y:S01]  /*18290*/  @P1 LDG.E R2, desc[UR40][R4.64] ;  /* 0x0000002804021981 */ /* 0x004ea2000c1e1900 */
[----:B------:R-:W3:Y:S03]  /*182a0*/  LDC R3, c[0x0][0x448] ;  /* 0x00011200ff037b82 */ /* 0x000ee60000000800 */
[----:B------:R-:W2:Y:S01]  /*182b0*/  @P1 LDG.E R9, desc[UR40][R4.64+0x4] ;  /* 0x0000042804091981 */ /* 0x000ea2000c1e1900 */
[----:B-----5:R-:W-:Y:S01]  /*182c0*/  IMAD.IADD R7, R7, 0x1, -R33 ;  /* 0x0000000107077824 */ /* 0x020fe200078e0a21 */
[----:B------:R-:W-:Y:S01]  /*182d0*/  BSSY B0, `(.L_x_6120) ;  /* 0x0000143000007945 */ /* 0x000fe20003800000 */
[----:B---3--:R-:W-:-:S13]  /*182e0*/  ISETP.NE.AND P0, PT, R3, 0x1, PT ;  /* 0x000000010300780c */ /* 0x008fda0003f05270 */
[----:B0-----:R-:W0:Y:S08]  /*182f0*/  @P0 LDC R8, c[0x0][0x44c] ;  /* 0x00011300ff080b82 */ /* 0x001e300000000800 */
[----:B------:R-:W3:Y:S01]  /*18300*/  @P0 LDC R3, c[0x0][0x450] ;  /* 0x00011400ff030b82 */ /* 0x000ee20000000800 */
[----:B--2---:R-:W-:Y:S02]  /*18310*/  @P1 IMAD.IADD R6, R9, 0x1, -R2 ;  /* 0x0000000109061824 */ /* 0x004fe400078e0a02 */
[----:B------:R-:W-:-:S02]  /*18320*/  IMAD.SHL.U32 R2, R17, 0x80, RZ ;  /* 0x0000008011027824 */ /* 0x000fc400078e00ff */
[----:B------:R-:W-:Y:S02]  /*18330*/  IMAD.IADD R30, R7, 0x1, R6 ;  /* 0x00000001071e7824 */ /* 0x000fe400078e0206 */
[----:B------:R-:W-:-:S04]  /*18340*/  VIADD R2, R2, 0x7f ;  /* 0x0000007f02027836 */ /* 0x000fc80000000000 */
[----:B0-----:R-:W-:-:S05]  /*18350*/  @P0 IMAD.HI.U32 R8, R2, R8, RZ ;  /* 0x0000000802080227 */ /* 0x001fca00078e00ff */
[----:B---3--:R-:W-:Y:S01]  /*18360*/  @P0 SHF.R.U32.HI R2, RZ, R3, R8 ;  /* 0x00000003ff020219 */ /* 0x008fe20000011608 */
[----:B------:R-:W-:-:S04]  /*18370*/  VIADD R3, R30, 0x5f ;  /* 0x0000005f1e037836 */ /* 0x000fc80000000000 */
[----:B------:R-:W-:-:S05]  /*18380*/  IMAD.HI R3, R3, 0x2aaaaaab, RZ ;  /* 0x2aaaaaab03037827 */ /* 0x000fca00078e02ff */
[----:B------:R-:W-:-:S04]  /*18390*/  SHF.R.U32.HI R4, RZ, 0x1f, R3 ;  /* 0x0000001fff047819 */ /* 0x000fc80000011603 */
[----:B------:R-:W-:Y:S02]  /*183a0*/  LEA.HI.SX32 R5, R3, R4, 0x1c ;  /* 0x0000000403057211 */ /* 0x000fe400078fe2ff */
[----:B------:R-:W-:-:S05]  /*183b0*/  IADD3 R4, R30, 0x60, -R10 ;  /* 0x000000601e047810 */ /* 0x000fca0007ffe80a */
[----:B------:R-:W-:-:S04]  /*183c0*/  IMAD.IADD R2, R4, 0x1, R2 ;  /* 0x0000000104027824 */ /* 0x000fc800078e0202 */
        /* <DEDUP_REMOVED lines=26> */
.L_x_6306:
[----:B--2---:R-:W-:Y:S02]  /*18570*/  ISETP.NE.AND P0, PT, R14, RZ, PT ;  /* 0x000000ff0e00720c */ /* 0x004fe40003f05270 */
[----:B------:R-:W-:-:S11]  /*18580*/  PLOP3.LUT P6, PT, PT, PT, PT, 0x8, 0x0 ;  /* 0x000000000000781c */ /* 0x000fd60003fce170 */
[----:B------:R-:W-:Y:S05]  /*18590*/  @P0 BRA `(.L_x_6123) ;  /* 0x00000000000c0947 */ /* 0x000fea0003800000 */
[----:B------:R-:W-:-:S03]  /*185a0*/  UMOV UR4, 0xffffffff ;  /* 0xffffffff00047882 */ /* 0x000fc60000000000 */
[----:B------:R-:W-:Y:S05]  /*185b0*/  BRA.DIV UR4, `(.L_x_6124) ;  /* 0x0000007e04547947 */ /* 0x000fea000b800000 */
[----:B------:R-:W-:-:S13]  /*185c0*/  ELECT P6, URZ, PT ;  /* 0x00000000003f782f */ /* 0x000fda00038c0000 */
.L_x_6123:
        /* <DEDUP_REMOVED lines=9> */
.L_x_6309:
[----:B------:R-:W-:Y:S05]  /*18660*/  BSYNC B1 ;  /* 0x0000000000017941 */ /* 0x000fea0003800000 */
.L_x_6125:
        /* <DEDUP_REMOVED lines=10> */
.L_x_6310:
[----:B------:R-:W-:Y:S05]  /*18710*/  BSYNC B2 ;  /* 0x0000000000027941 */ /* 0x000fea0003800000 */
.L_x_6129:
        /* <DEDUP_REMOVED lines=9> */
.L_x_6132:
[----:B------:R-:W-:Y:S05]  /*187b0*/  BSYNC B2 ;  /* 0x0000000000027941 */ /* 0x000fea0003800000 */
.L_x_6131:
[----:B------:R-:W-:Y:S01]  /*187c0*/  IMAD.MOV.U32 R14, RZ, RZ, RZ ;  /* 0x000000ffff0e7224 */ /* 0x000fe200078e00ff */
[----:B------:R-:W-:Y:S01]  /*187d0*/  UIADD3 UR4, UP0, UR42, 0x570, URZ ;  /* 0x000005702a047890 */ /* 0x000fe2000ff1e03f */
[----:B-1----:R-:W-:Y:S01]  /*187e0*/  IMAD R10, R23, 0x3000, R22 ;  /* 0x00003000170a7824 */ /* 0x002fe200078e0216 */
[----:B------:R-:W-:Y:S01]  /*187f0*/  PLOP3.LUT P0, PT, PT, PT, PT, 0x80, 0x0 ;  /* 0x000000000000781c */ /* 0x000fe20003f0f070 */
[----:B------:R-:W-:Y:S01]  /*18800*/  IMAD R9, R2, 0x60, R0 ;  /* 0x0000006002097824 */ /* 0x000fe200078e0200 */
[----:B------:R-:W-:Y:S01]  /*18810*/  R2UR UR10, R14 ;  /* 0x000000000e0a72ca */ /* 0x000fe200000e0000 */
[----:B------:R-:W-:Y:S01]  /*18820*/  VIADD R11, R3, 0x32490 ;  /* 0x00032490030b7836 */ /* 0x000fe20000000000 */
[----:B------:R-:W-:Y:S01]  /*18830*/  IADD3 R10, R10, 0x1c400, RZ ;  /* 0x0001c4000a0a7810 */ /* 0x000fe20007ffe0ff */
[----:B------:R-:W-:Y:S01]  /*18840*/  VIADD R9, R9, 0xffffffa0 ;  /* 0xffffffa009097836 */ /* 0x000fe20000000000 */
[----:B------:R-:W-:Y:S01]  /*18850*/  UIADD3.X UR5, URZ, UR43, URZ, UP0, !UPT ;  /* 0x0000002b3f057290 */ /* 0x000fe200087fe43f */
[----:B------:R-:W-:Y:S01]  /*18860*/  UMOV UR6, 0x0 ;  /* 0x0000000000067882 */ /* 0x000fe20000000000 */
[----:B------:R-:W-:-:S10]  /*18870*/  UMOV UR7, 0x12f00000 ;  /* 0x12f0000000077882 */ /* 0x000fd40000000000 */
.L_x_6133:
        /* <DEDUP_REMOVED lines=13> */
.L_x_6311:
[----:B------:R-:W-:Y:S05]  /*18950*/  BSYNC B2 ;  /* 0x0000000000027941 */ /* 0x000fea0003800000 */
.L_x_6134:
        /* <DEDUP_REMOVED lines=11> */
.L_x_6137:
[----:B------:R-:W-:Y:S05]  /*18a10*/  BSYNC B2 ;  /* 0x0000000000027941 */ /* 0x000fea0003800000 */
.L_x_6136:
        /* <DEDUP_REMOVED lines=9> */
.L_x_6138:
        /* <DEDUP_REMOVED lines=15> */
.L_x_6139:
        /* <DEDUP_REMOVED lines=15> */
.L_x_6140:
        /* <DEDUP_REMOVED lines=15> */
.L_x_6141:
        /* <DEDUP_REMOVED lines=10> */
.L_x_6128:
[----:B------:R-:W-:Y:S05]  /*18e20*/  BSYNC B1 ;  /* 0x0000000000017941 */ /* 0x000fea0003800000 */
.L_x_6127:
        /* <DEDUP_REMOVED lines=9> */
.L_x_6157:
        /* <DEDUP_REMOVED lines=11> */
.L_x_6312:
[----:B------:R-:W-:Y:S05]  /*18f70*/  BSYNC B2 ;  /* 0x0000000000027941 */ /* 0x000fea0003800000 */
.L_x_6144:
        /* <DEDUP_REMOVED lines=9> */
.L_x_6147:
[----:B------:R-:W-:Y:S05]  /*19010*/  BSYNC B2 ;  /* 0x0000000000027941 */ /* 0x000fea0003800000 */
.L_x_6146:
        /* <DEDUP_REMOVED lines=11> */
.L_x_6148:
        /* <DEDUP_REMOVED lines=13> */
.L_x_6313:
[----:B------:R-:W-:Y:S05]  /*191a0*/  BSYNC B2 ;  /* 0x0000000000027941 */ /* 0x000fea0003800000 */
.L_x_6149:
[----:B------:R-:W-:Y:S01]  /*191b0*/  BSSY B2, `(.L_x_6151) ;  /* 0x000000b000027945 */ /* 0x000fe20003800000 */
[----:B01----:R-:W-:Y:S01]  /*191c0*/  MOV R2, 0x0 ;  /* 0x0000000000027802 */ /* 0x003fe20000000f00 */
[----:B------:R-:W-:Y:S02]  /*191d0*/  IMAD.MOV.U32 R3, RZ, RZ, 0x12f00000 ;  /* 0x12f00000ff037424 */ /* 0x000fe400078e00ff */
[----:B------:R-:W-:Y:S05]  /*191e0*/  @P2 BRA `(.L_x_6152) ;  /* 0x00000000001c2947 */ /* 0x000fea0003800000 */
[----:B------:R-:W0:Y:S01]  /*191f0*/  S2R R13, SR_TID.X ;  /* 0x00000000000d7919 */ /* 0x000e220000002100 */
[----:B------:R-:W-:-:S04]  /*19200*/  IMAD.MOV.U32 R9, RZ, RZ, 0xc000 ;  /* 0x0000c000ff097424 */ /* 0x000fc800078e00ff */
[----:B------:R1:W-:Y:S01]  /*19210*/  SYNCS.ARRIVE.TRANS64 RZ, [R8+URZ+0x324b0], R9 ;  /* 0x0324b00908ff79a7 */ /* 0x0003e2000800003f */
[----:B0-----:R-:W-:-:S04]  /*19220*/  LOP3.LUT R13, R13, 0x1f, RZ, 0xc0, !PT ;  /* 0x0000001f0d0d7812 */ /* 0x001fc800078ec0ff */
[----:B------:R-:W-:-:S13]  /*19230*/  ISETP.NE.AND P1, PT, R13, RZ, PT ;  /* 0x000000ff0d00720c */ /* 0x000fda0003f25270 */
[----:B-1----:R-:W-:Y:S05]  /*19240*/  @!P1 BRA `(.L_x_6152) ;  /* 0x0000000000049947 */ /* 0x002fea0003800000 */
[----:B------:R-:W-:Y:S01]  /*19250*/  BPT.TRAP 0x1 ;  /* 0x000000040000795c */ /* 0x000fe20000300000 */
.L_x_6152:
[----:B------:R-:W-:Y:S05]  /*19260*/  BSYNC B2 ;  /* 0x0000000000027941 */ /* 0x000fea0003800000 */
.L_x_6151:
        /* <DEDUP_REMOVED lines=9> */
.L_x_6153:
        /* <DEDUP_REMOVED lines=15> */
.L_x_6154:
        /* <DEDUP_REMOVED lines=15> */
.L_x_6155:
        /* <DEDUP_REMOVED lines=15> */
.L_x_6156:
        /* <DEDUP_REMOVED lines=10> */
.L_x_6143:
[----:B------:R-:W-:Y:S05]  /*19670*/  BSYNC B1 ;  /* 0x0000000000017941 */ /* 0x000fea0003800000 */
.L_x_6142:
        /* <DEDUP_REMOVED lines=8> */
.L_x_6121:
[----:B------:R-:W-:Y:S05]  /*19700*/  BSYNC B0 ;  /* 0x0000000000007941 */ /* 0x000fea0003800000 */
.L_x_6120:
[----:B------:R-:W2:Y:S01]  /*19710*/  LDC R0, c[0x0][0x448] ;  /* 0x00011200ff007b82 */ /* 0x000ea20000000800 */
[----:B0-----:R-:W-:Y:S01]  /*19720*/  LEA R3, R17, 0x7f, 0x7 ;  /* 0x0000007f11037811 */ /* 0x001fe200078e38ff */
[----:B------:R-:W-:Y:S05]  /*19730*/  @!P0 WARPSYNC.ALL ;  /* 0x0000000000008948 */ /* 0x000fea0003800000 */
[----:B------:R-:W-:Y:S01]  /*19740*/  BSSY B7, `(.L_x_6158) ;  /* 0x0000427000077945 */ /* 0x000fe20003800000 */
[----:B------:R-:W-:Y:S01]  /*19750*/  @!P0 BAR.SYNC.DEFER_BLOCKING 0xc, 0x180 ;  /* 0x0306000000008b1d */ /* 0x000fe20000010000 */
[----:B--2---:R-:W-:-:S13]  /*19760*/  ISETP.NE.AND P1, PT, R0, 0x1, PT ;  /* 0x000000010000780c */ /* 0x004fda0003f25270 */
[----:B------:R-:W0:Y:S08]  /*19770*/  @P1 LDC R2, c[0x0][0x44c] ;  /* 0x00011300ff021b82 */ /* 0x000e300000000800 */
        /* <DEDUP_REMOVED lines=28> */
.L_x_6159:
        /* <DEDUP_REMOVED lines=14> */
[----:B-1----:R-:W-:Y:S02]  /*19a20*/  IMAD.U32 R10, RZ, RZ, UR4 ;  /* 0x00000004ff0a7e24 */ /* 0x002fe4000f8e00ff */
[----:B------:R-:W-:Y:S02]  /*19a30*/  IMAD.MOV.U32 R8, RZ, RZ, 0x70 ;  /* 0x00000070ff087424 */ /* 0x000fe400078e00ff */
[----:B------:R-:W-:Y:S02]  /*19a40*/  IMAD.MOV.U32 R12, RZ, RZ, 0x1 ;  /* 0x00000001ff0c7424 */ /* 0x000fe400078e00ff */
[----:B------:R-:W-:-:S07]  /*19a50*/  IMAD.MOV.U32 R13, RZ, RZ, RZ ;  /* 0x000000ffff0d7224 */ /* 0x000fce00078e00ff */
[----:B------:R-:W-:-:S07]  /*19a60*/  LEPC R20, `(.L_x_6162) ;  /* 0x000000001014794e */ /* 0x000fce0000000000 */
[----:B0-----:R-:W-:Y:S05]  /*19a70*/  CALL.ABS.NOINC R2 ;  /* 0x0000000002007343 */ /* 0x001fea0003c00000 */
.L_x_6162:
[----:B------:R-:W-:Y:S05]  /*19a80*/  BSYNC B6 ;  /* 0x0000000000067941 */ /* 0x000fea0003800000 */
.L_x_6161:
        /* <DEDUP_REMOVED lines=20> */
.L_x_6165:
        /* <DEDUP_REMOVED lines=15> */
.L_x_6164:
[----:B------:R-:W-:Y:S05]  /*19cc0*/  BSYNC B6 ;  /* 0x0000000000067941 */ /* 0x000fea0003800000 */
.L_x_6163:
[----:B------:R-:W2:Y:S01]  /*19cd0*/  LDL R2, [R1+0x1c] ;  /* 0x00001c0001027983 */ /* 0x000ea20000100800 */
[----:B------:R-:W-:Y:S01]  /*19ce0*/  ULDC.64 UR4, c[0x0][0xaf0] ;  /* 0x0002bc0000047ab9 */ /* 0x000fe20000000a00 */
[----:B-1----:R-:W0:Y:S01]  /*19cf0*/  LDC R10, c[0x0][0x430] ;  /* 0x00010c00ff0a7b82 */ /* 0x002e220000000800 */
[----:B------:R-:W-:Y:S01]  /*19d00*/  ISETP.NE.U32.AND P0, PT, RZ, UR4, PT ;  /* 0x00000004ff007c0c */ /* 0x000fe2000bf05070 */
[----:B------:R-:W3:Y:S03]  /*19d10*/  LDL.LU R20, [R1] ;  /* 0x0000000001147983 */ /* 0x000ee60000300800 */
[----:B------:R-:W-:Y:S01]  /*19d20*/  ISETP.NE.AND.EX P0, PT, RZ, UR5, PT, P0 ;  /* 0x00000005ff007c0c */ /* 0x000fe2000bf05300 */
[----:B------:R-:W1:-:S12]  /*19d30*/  S2R R21, SR_TID.X ;  /* 0x0000000000157919 */ /* 0x000e580000002100 */
[----:B------:R-:W-:Y:S01]  /*19d40*/  @P0 IADD3 R28, P1, R28, UR4, RZ ;  /* 0x000000041c1c0c10 */ /* 0x000fe2000ff3e0ff */
[----:B------:R-:W-:Y:S01]  /*19d50*/  IMAD.MOV.U32 R37, RZ, RZ, RZ ;  /* 0x000000ffff257224 */ /* 0x000fe200078e00ff */
[----:B------:R-:W-:Y:S02]  /*19d60*/  ULDC UR4, c[0x0][0x320] ;  /* 0x0000c80000047ab9 */ /* 0x000fe40000000800 */
[----:B------:R-:W-:-:S05]  /*19d70*/  @P0 IADD3.X R29, R29, UR5, RZ, P1, !PT ;  /* 0x000000051d1d0c10 */ /* 0x000fca0008ffe4ff */
[----:B------:R-:W4:Y:S01]  /*19d80*/  @P0 LDG.E R31, desc[UR40][R28.64] ;  /* 0x000000281c1f0981 */ /* 0x000f22000c1e1900 */
[----:B-1----:R-:W-:-:S04]  /*19d90*/  LOP3.LUT R21, R21, 0x7f, RZ, 0xc0, !PT ;  /* 0x0000007f15157812 */ /* 0x002fc800078ec0ff */
[----:B------:R-:W-:Y:S02]  /*19da0*/  SHF.R.U32.HI R34, RZ, 0x3, R21 ;  /* 0x00000003ff227819 */ /* 0x000fe40000011615 */
[----:B------:R-:W1:Y:S01]  /*19db0*/  S2R R21, SR_TID.X ;  /* 0x0000000000157919 */ /* 0x000e620000002100 */
[----:B0-----:R-:W-:-:S13]  /*19dc0*/  ISETP.NE.AND P1, PT, R10, 0x1, PT ;  /* 0x000000010a00780c */ /* 0x001fda0003f25270 */
[----:B------:R-:W0:Y:S01]  /*19dd0*/  @P1 LDC R3, c[0x0][0x434] ;  /* 0x00010d00ff031b82 */ /* 0x000e220000000800 */
[----:B-1----:R-:W-:-:S05]  /*19de0*/  IMAD.SHL.U32 R21, R21, 0x10, RZ ;  /* 0x0000001015157824 */ /* 0x002fca00078e00ff */
[----:B------:R-:W-:Y:S01]  /*19df0*/  LOP3.LUT R21, R34, 0x70, R21, 0xf8, !PT ;  /* 0x0000007022157812 */ /* 0x000fe200078ef815 */
[----:B------:R-:W-:Y:S01]  /*19e00*/  UMOV UR5, 0xffffffff ;  /* 0xffffffff00057882 */ /* 0x000fe20000000000 */
[----:B--2---:R-:W-:Y:S02]  /*19e10*/  VIADD R0, R2, 0xffffffff ;  /* 0xffffffff02007836 */ /* 0x004fe40000000000 */
[----:B------:R-:W1:Y:S02]  /*19e20*/  @P1 LDC R2, c[0x0][0x438] ;  /* 0x00010e00ff021b82 */ /* 0x000e640000000800 */
[----:B------:R-:W-:-:S05]  /*19e30*/  IMAD R8, R0, 0x60, R21 ;  /* 0x0000006000087824 */ /* 0x000fca00078e0215 */
[C---:B------:R-:W-:Y:S01]  /*19e40*/  ISETP.GE.AND P0, PT, R8.reuse, R30, PT ;  /* 0x0000001e0800720c */ /* 0x040fe20003f06270 */
[----:B------:R-:W-:-:S03]  /*19e50*/  IMAD.IADD R8, R8, 0x1, R33 ;  /* 0x0000000108087824 */ /* 0x000fc600078e0221 */
[----:B------:R-:W-:Y:S01]  /*19e60*/  ISETP.GT.U32.OR P0, PT, R21, 0x5f, P0 ;  /* 0x0000005f1500780c */ /* 0x000fe20000704470 */
[----:B0-----:R-:W-:-:S04]  /*19e70*/  @P1 IMAD.HI.U32 R3, R8, R3, RZ ;  /* 0x0000000308031227 */ /* 0x001fc800078e00ff */
[----:B------:R-:W-:Y:S01]  /*19e80*/  IMAD.MOV.U32 R9, RZ, RZ, R8 ;  /* 0x000000ffff097224 */ /* 0x000fe200078e0008 */
[----:B-1----:R-:W-:-:S07]  /*19e90*/  @P1 SHF.R.U32.HI R9, RZ, R2, R3 ;  /* 0x00000002ff091219 */ /* 0x002fce0000011603 */
[----:B------:R-:W0:Y:S08]  /*19ea0*/  @!P0 LDC.64 R4, c[0x0][0x418] ;  /* 0x00010600ff048b82 */ /* 0x000e300000000a00 */
[----:B------:R-:W1:Y:S01]  /*19eb0*/  @!P0 LDC.64 R2, c[0x0][0x428] ;  /* 0x00010a00ff028b82 */ /* 0x000e620000000a00 */
[--C-:B------:R-:W-:Y:S01]  /*19ec0*/  @!P0 SHF.R.S32.HI R7, RZ, 0x1f, R9.reuse ;  /* 0x0000001fff078819 */ /* 0x100fe20000011409 */
[----:B------:R-:W-:Y:S01]  /*19ed0*/  @!P0 IMAD.MOV.U32 R6, RZ, RZ, R9 ;  /* 0x000000ffff068224 */ /* 0x000fe200078e0009 */
[----:B----4-:R-:W-:-:S03]  /*19ee0*/  SHF.R.S32.HI R34, RZ, 0x1f, R31 ;  /* 0x0000001fff227819 */ /* 0x010fc6000001141f */
[----:B-1----:R-:W-:-:S04]  /*19ef0*/  @!P0 IMAD.WIDE.U32 R6, R31, R2, R6 ;  /* 0x000000021f068225 */ /* 0x002fc800078e0006 */
[----:B------:R-:W-:-:S04]  /*19f00*/  @!P0 IMAD R2, R34, R2, RZ ;  /* 0x0000000222028224 */ /* 0x000fc800078e02ff */
[----:B------:R-:W-:Y:S01]  /*19f10*/  @!P0 IMAD R3, R31, R3, R2 ;  /* 0x000000031f038224 */ /* 0x000fe200078e0202 */
[----:B0-----:R-:W-:-:S03]  /*19f20*/  @!P0 LEA R4, P1, R6, R4, 0x2 ;  /* 0x0000000406048211 */ /* 0x001fc600078210ff */
[----:B------:R-:W-:-:S05]  /*19f30*/  @!P0 IMAD.IADD R3, R7, 0x1, R3 ;  /* 0x0000000107038824 */ /* 0x000fca00078e0203 */
[----:B------:R-:W-:-:S05]  /*19f40*/  @!P0 LEA.HI.X R5, R6, R5, R3, 0x2, P1 ;  /* 0x0000000506058211 */ /* 0x000fca00008f1403 */
[----:B------:R0:W5:Y:S01]  /*19f50*/  @!P0 LDG.E R37, desc[UR40][R4.64] ;  /* 0x0000002804258981 */ /* 0x000162000c1e1900 */
[----:B------:R-:W-:Y:S02]  /*19f60*/  ISETP.GT.U32.AND P0, PT, R21, 0x5f, PT ;  /* 0x0000005f1500780c */ /* 0x000fe40003f04070 */
[----:B------:R-:W1:Y:S01]  /*19f70*/  S2R R21, SR_TID.X ;  /* 0x0000000000157919 */ /* 0x000e620000002100 */
[----:B------:R-:W-:Y:S01]  /*19f80*/  IMAD.U32 R2, RZ, RZ, UR38 ;  /* 0x00000026ff027e24 */ /* 0x000fe2000f8e00ff */
[----:B---3--:R-:W-:-:S04]  /*19f90*/  LOP3.LUT R20, R20, 0xffffffdf, RZ, 0xc0, !PT ;  /* 0xffffffdf14147812 */ /* 0x008fc800078ec0ff */
[----:B------:R-:W-:-:S05]  /*19fa0*/  ISETP.NE.AND P2, PT, R2, 0x3, PT ;  /* 0x000000030200780c */ /* 0x000fca0003f45270 */
[----:B------:R-:W-:-:S04]  /*19fb0*/  @P0 LOP3.LUT R20, R20, 0x20, RZ, 0xfc, !PT ;  /* 0x0000002014140812 */ /* 0x000fc800078efcff */
[----:B------:R-:W-:Y:S01]  /*19fc0*/  LOP3.LUT R20, R20, 0xfffff7ff, RZ, 0xc0, !PT ;  /* 0xfffff7ff14147812 */ /* 0x000fe200078ec0ff */
[----:B-1----:R-:W-:-:S05]  /*19fd0*/  IMAD.SHL.U32 R21, R21, 0x8, RZ ;  /* 0x0000000815157824 */ /* 0x002fca00078e00ff */
[----:B------:R-:W-:-:S04]  /*19fe0*/  LOP3.LUT R21, R21, 0x38, RZ, 0xc0, !PT ;  /* 0x0000003815157812 */ /* 0x000fc800078ec0ff */
[----:B------:R-:W-:-:S04]  /*19ff0*/  LOP3.LUT R13, R21, 0x40, RZ, 0xfc, !PT ;  /* 0x00000040150d7812 */ /* 0x000fc800078efcff */
[----:B------:R-:W-:Y:S02]  /*1a000*/  ISETP.GE.AND P4, PT, R13, UR4, PT ;  /* 0x000000040d007c0c */ /* 0x000fe4000bf86270 */
[----:B------:R-:W-:Y:S02]  /*1a010*/  @P2 LOP3.LUT R20, R20, 0x800, RZ, 0xfc, !PT ;  /* 0x0000080014142812 */ /* 0x000fe400078efcff */
[C---:B------:R-:W-:Y:S02]  /*1a020*/  LOP3.LUT R12, R21.reuse, 0x80, RZ, 0xfc, !PT ;  /* 0x00000080150c7812 */ /* 0x040fe400078efcff */
[----:B------:R-:W-:Y:S02]  /*1a030*/  LOP3.LUT R20, R20, 0xffffffef, RZ, 0xc0, !PT ;  /* 0xffffffef14147812 */ /* 0x000fe400078ec0ff */
[----:B------:R-:W-:Y:S02]  /*1a040*/  ISETP.GE.AND P3, PT, R12, UR4, PT ;  /* 0x000000040c007c0c */ /* 0x000fe4000bf66270 */
[----:B------:R-:W-:-:S03]  /*1a050*/  ISETP.GE.AND P0, PT, R21, UR4, PT ;  /* 0x0000000415007c0c */ /* 0x000fc6000bf06270 */
[----:B------:R-:W-:-:S04]  /*1a060*/  @P4 LOP3.LUT R20, R20, 0x10, RZ, 0xfc, !PT ;  /* 0x0000001014144812 */ /* 0x000fc800078efcff */
[----:B------:R-:W-:Y:S02]  /*1a070*/  LOP3.LUT R20, R20, 0xfffffffe, RZ, 0xc0, !PT ;  /* 0xfffffffe14147812 */ /* 0x000fe400078ec0ff */
[----:B------:R-:W-:Y:S02]  /*1a080*/  LOP3.LUT R11, R21, 0xc0, RZ, 0xfc, !PT ;  /* 0x000000c0150b7812 */ /* 0x000fe400078efcff */
[----:B------:R-:W-:Y:S02]  /*1a090*/  LOP3.LUT R20, R20, 0xfffffff7, RZ, 0xc0, !PT ;  /* 0xfffffff714147812 */ /* 0x000fe400078ec0ff */
[----:B------:R-:W-:Y:S02]  /*1a0a0*/  ISETP.GE.AND P1, PT, R11, UR4, PT ;  /* 0x000000040b007c0c */ /* 0x000fe4000bf26270 */
[----:B------:R-:W-:Y:S01]  /*1a0b0*/  @P3 LOP3.LUT R20, R20, 0x8, RZ, 0xfc, !PT ;  /* 0x0000000814143812 */ /* 0x000fe200078efcff */
[----:B------:R-:W-:-:S03]  /*1a0c0*/  IMAD.MOV R3, RZ, RZ, -R9 ;  /* 0x000000ffff037224 */ /* 0x000fc600078e0a09 */
[----:B------:R-:W-:Y:S01]  /*1a0d0*/  @P0 LOP3.LUT R20, R20, 0x1, RZ, 0xfc, !PT ;  /* 0x0000000114140812 */ /* 0x000fe200078efcff */
[----:B------:R-:W-:-:S03]  /*1a0e0*/  IMAD R3, R10, R3, R8 ;  /* 0x000000030a037224 */ /* 0x000fc600078e0208 */
[----:B------:R-:W-:-:S04]  /*1a0f0*/  LOP3.LUT R20, R20, 0xfffffffb, RZ, 0xc0, !PT ;  /* 0xfffffffb14147812 */ /* 0x000fc800078ec0ff */
[----:B------:R-:W-:Y:S01]  /*1a100*/  @P1 LOP3.LUT R20, R20, 0x4, RZ, 0xfc, !PT ;  /* 0x0000000414141812 */ /* 0x000fe200078efcff */
[----:B------:R0:W-:Y:S04]  /*1a110*/  STL [R1+0x8], R3 ;  /* 0x0000080301007387 */ /* 0x0001e80000100800 */
[----:B------:R0:W-:Y:S01]  /*1a120*/  STL [R1], R20 ;  /* 0x0000001401007387 */ /* 0x0001e20000100800 */
[----:B------:R-:W-:Y:S05]  /*1a130*/  BRA.DIV UR5, `(.L_x_6166) ;  /* 0x0000006205f87947 */ /* 0x000fea000b800000 */
.L_x_6316:
[----:B------:R-:W-:Y:S02]  /*1a140*/  SEL R2, RZ, 0x1, P0 ;  /* 0x00000001ff027807 */ /* 0x000fe40000000000 */
[----:B------:R-:W-:-:S03]  /*1a150*/  SHF.R.S32.HI R28, RZ, 0x1f, R18 ;  /* 0x0000001fff1c7819 */ /* 0x000fc60000011412 */
[----:B------:R1:W-:Y:S01]  /*1a160*/  STL [R1+0x60], R2 ;  /* 0x0000600201007387 */ /* 0x0003e20000100800 */
[----:B------:R-:W-:Y:S05]  /*1a170*/  @!P2 BRA `(.L_x_6167) ;  /* 0x000000000004a947 */ /* 0x000fea0003800000 */
[----:B------:R-:W-:Y:S01]  /*1a180*/  BPT.TRAP 0x1 ;  /* 0x000000040000795c */ /* 0x000fe20000300000 */
.L_x_6167:
[----:B------:R-:W-:Y:S01]  /*1a190*/  IMAD R30, R0, -0x60, R30 ;  /* 0xffffffa0001e7824 */ /* 0x000fe200078e021e */
[----:B------:R-:W-:Y:S01]  /*1a1a0*/  SHF.L.U32 R0, R26, 0x1f, RZ ;  /* 0x0000001f1a007819 */ /* 0x000fe200000006ff */
[----:B------:R-:W-:Y:S01]  /*1a1b0*/  IMAD R29, R24, 0x8, R22 ;  /* 0x00000008181d7824 */ /* 0x000fe200078e0216 */
[----:B------:R-:W-:Y:S03]  /*1a1c0*/  BSSY B0, `(.L_x_6168) ;  /* 0x0000003000007945 */ /* 0x000fe60003800000 */
[----:B------:R-:W2:Y:S02]  /*1a1d0*/  SYNCS.PHASECHK.TRANS64.TRYWAIT P0, [R29+URZ+0x32440], R0 ;  /* 0x032440001d0075a7 */ /* 0x000ea4000800017f */
[----:B--2---:R-:W-:Y:S05]  /*1a1e0*/  @!P0 BRA `(.L_x_6169) ;  /* 0x0000006400008947 */ /* 0x004fea0003800000 */
.L_x_6317:
[----:B------:R-:W-:Y:S05]  /*1a1f0*/  BSYNC B0 ;  /* 0x0000000000007941 */ /* 0x000fea0003800000 */
.L_x_6168:
[----:B-1----:R-:W2:Y:S01]  /*1a200*/  LDL R2, [R1+0x8] ;  /* 0x0000080001027983 */ /* 0x002ea20000100800 */
[----:B------:R-:W-:-:S03]  /*1a210*/  ULDC.64 UR4, c[0x0][0x300] ;  /* 0x0000c00000047ab9 */ /* 0x000fc60000000a00 */
[----:B------:R-:W3:Y:S01]  /*1a220*/  LDL.LU R6, [R1] ;  /* 0x0000000001067983 */ /* 0x000ee20000300800 */
[----:B0----5:R-:W-:Y:S01]  /*1a230*/  SHF.R.S32.HI R4, RZ, 0x1f, R37 ;  /* 0x0000001fff047819 */ /* 0x021fe20000011425 */
[----:B------:R-:W0:Y:S02]  /*1a240*/  S2R R7, SR_TID.X ;  /* 0x0000000000077919 */ /* 0x000e240000002100 */
[----:B0-----:R-:W-:-:S05]  /*1a250*/  IMAD.SHL.U32 R7, R7, 0x8, RZ ;  /* 0x0000000807077824 */ /* 0x001fca00078e00ff */
[----:B------:R-:W-:Y:S02]  /*1a260*/  LOP3.LUT R7, R7, 0x38, RZ, 0xc0, !PT ;  /* 0x0000003807077812 */ /* 0x000fe400078ec0ff */
[----:B--2---:R-:W-:Y:S02]  /*1a270*/  SHF.R.S32.HI R0, RZ, 0x1f, R2 ;  /* 0x0000001fff007819 */ /* 0x004fe40000011402 */
[----:B---3--:R-:W-:-:S03]  /*1a280*/  LOP3.LUT R6, R6, 0xfffffffd, RZ, 0xc0, !PT ;  /* 0xfffffffd06067812 */ /* 0x008fc600078ec0ff */
[----:B------:R0:W-:Y:S04]  /*1a290*/  STL [R1+0x44], R0 ;  /* 0x0000440001007387 */ /* 0x0001e80000100800 */
[----:B------:R1:W-:Y:S01]  /*1a2a0*/  STL [R1+0x48], R4 ;  /* 0x0000480401007387 */ /* 0x0003e20000100800 */
[----:B0-----:R-:W-:-:S04]  /*1a2b0*/  IMAD R0, R0, UR4, RZ ;  /* 0x0000000400007c24 */ /* 0x001fc8000f8e02ff */
[C---:B------:R-:W-:Y:S02]  /*1a2c0*/  IMAD R0, R2.reuse, UR5, R0 ;  /* 0x0000000502007c24 */ /* 0x040fe4000f8e0200 */
[----:B------:R-:W-:Y:S01]  /*1a2d0*/  IMAD.WIDE.U32 R2, R2, UR4, RZ ;  /* 0x0000000402027c25 */ /* 0x000fe2000f8e00ff */
        /* <DEDUP_REMOVED lines=78> */
.L_x_6331:
        /* <DEDUP_REMOVED lines=10> */
.L_x_6171:
        /* <DEDUP_REMOVED lines=11> */
.L_x_6172:
        /* <DEDUP_REMOVED lines=33> */
.L_x_6174:
[----:B------:R-:W-:Y:S05]  /*1ab20*/  BSYNC B6 ;  /* 0x0000000000067941 */ /* 0x000fea0003800000 */
.L_x_6173:
[----:B------:R-:W2:Y:S01]  /*1ab30*/  LDL R20, [R1+0x2c] ;  /* 0x00002c0001147983 */ /* 0x000ea20000100800 */
[----:B------:R-:W-:Y:S01]  /*1ab40*/  IMAD.MOV.U32 R21, RZ, RZ, R35 ;  /* 0x000000ffff157224 */ /* 0x000fe200078e0023 */
[----:B------:R-:W3:Y:S01]  /*1ab50*/  LDC R6, c[0x0][0x448] ;  /* 0x00011200ff067b82 */ /* 0x000ee20000000800 */
[----:B------:R-:W-:Y:S01]  /*1ab60*/  ULDC.64 UR4, c[0x0][0x298] ;  /* 0x0000a60000047ab9 */ /* 0x000fe20000000a00 */
[----:B------:R4:W5:Y:S01]  /*1ab70*/  LDL R9, [R1+0x4] ;  /* 0x0000040001097983 */ /* 0x0009620000100800 */
[----:B0-----:R-:W0:Y:S01]  /*1ab80*/  S2R R2, SR_TID.X ;  /* 0x0000000000027919 */ /* 0x001e220000002100 */
[----:B------:R-:W1:Y:S01]  /*1ab90*/  S2R R35, SR_TID.X ;  /* 0x0000000000237919 */ /* 0x000e620000002100 */
[----:B---3--:R-:W-:-:S13]  /*1aba0*/  ISETP.NE.AND P0, PT, R6, 0x1, PT ;  /* 0x000000010600780c */ /* 0x008fda0003f05270 */
[----:B------:R-:W3:Y:S01]  /*1abb0*/  @P0 LDC R3, c[0x0][0x450] ;  /* 0x00011400ff030b82 */ /* 0x000ee20000000800 */
[----:B0-----:R-:W-:-:S04]  /*1abc0*/  LOP3.LUT R2, R2, 0x7f, RZ, 0xc0, !PT ;  /* 0x0000007f02027812 */ /* 0x001fc800078ec0ff */
[----:B------:R-:W-:Y:S01]  /*1abd0*/  SHF.R.U32.HI R2, RZ, 0x3, R2 ;  /* 0x00000003ff027819 */ /* 0x000fe20000011602 */
[----:B-1----:R-:W-:Y:S02]  /*1abe0*/  IMAD.SHL.U32 R35, R35, 0x10, RZ ;  /* 0x0000001023237824 */ /* 0x002fe400078e00ff */
[----:B--2---:R-:W-:Y:S02]  /*1abf0*/  IMAD.MOV.U32 R4, RZ, RZ, R20 ;  /* 0x000000ffff047224 */ /* 0x004fe400078e0014 */
[----:B------:R-:W2:Y:S01]  /*1ac00*/  LDL R20, [R1+0x10] ;  /* 0x0000100001147983 */ /* 0x000ea20000100800 */
[----:B------:R-:W-:Y:S01]  /*1ac10*/  LOP3.LUT R35, R2, 0x70, R35, 0xf8, !PT ;  /* 0x0000007002237812 */ /* 0x000fe200078ef823 */
[----:B------:R-:W-:Y:S01]  /*1ac20*/  IMAD R4, R4, UR4, RZ ;  /* 0x0000000404047c24 */ /* 0x000fe2000f8e02ff */
[----:B------:R-:W0:Y:S03]  /*1ac30*/  @P0 LDC R2, c[0x0][0x44c] ;  /* 0x00011300ff020b82 */ /* 0x000e260000000800 */
[----:B------:R-:W-:-:S02]  /*1ac40*/  IMAD R35, R17, 0x80, R35 ;  /* 0x0000008011237824 */ /* 0x000fc400078e0223 */
[----:B------:R-:W-:Y:S02]  /*1ac50*/  IMAD R4, R36, UR5, R4 ;  /* 0x0000000524047c24 */ /* 0x000fe4000f8e0204 */
[----:B------:R-:W-:Y:S02]  /*1ac60*/  IMAD.MOV.U32 R0, RZ, RZ, R35 ;  /* 0x000000ffff007224 */ /* 0x000fe400078e0023 */
        /* <DEDUP_REMOVED lines=8> */
[----:B------:R-:W-:-:S04]  /*1acf0*/  ULDC.64 UR4, c[0x0][0x2e0] ;  /* 0x0000b80000047ab9 */ /* 0x000fc80000000a00 */
[----:B------:R-:W-:Y:S01]  /*1ad00*/  IADD3 R3, R3, R4, RZ ;  /* 0x0000000403037210 */ /* 0x000fe20007ffe0ff */
        /* <DEDUP_REMOVED lines=8> */
[----:B------:R-:W-:Y:S01]  /*1ad90*/  SHF.R.S32.HI R4, RZ, 0x1f, R0 ;  /* 0x0000001fff047819 */ /* 0x000fe20000011400 */
[----:B------:R-:W0:Y:S04]  /*1ada0*/  S2R R20, SR_TID.X ;  /* 0x0000000000147919 */ /* 0x000e280000002100 */
        /* <DEDUP_REMOVED lines=15> */
[----:B0-----:R-:W-:-:S03]  /*1aea0*/  LOP3.LUT R20, R20, 0x7f, RZ, 0xc0, !PT ;  /* 0x0000007f14147812 */ /* 0x001fc600078ec0ff */
[----:B------:R-:W-:Y:S01]  /*1aeb0*/  LEA.HI.X R3, R2, UR5, R3, 0x1, P0 ;  /* 0x0000000502037c11 */ /* 0x000fe200080f0c03 */
[----:B------:R-:W-:Y:S01]  /*1aec0*/  UMOV UR5, 0xffffffff ;  /* 0xffffffff00057882 */ /* 0x000fe20000000000 */
[----:B------:R-:W-:Y:S02]  /*1aed0*/  ISETP.GE.AND P1, PT, R7, UR4, PT ;  /* 0x0000000407007c0c */ /* 0x000fe4000bf26270 */
[----:B------:R-:W-:Y:S01]  /*1aee0*/  SHF.R.U32.HI R8, RZ, 0x3, R20 ;  /* 0x00000003ff087819 */ /* 0x000fe20000011614 */
[----:B----4-:R-:W-:Y:S10]  /*1aef0*/  BRA.DIV UR5, `(.L_x_6175) ;  /* 0x0000005e05d07947 */ /* 0x010ff4000b800000 */
[----:B------:R-:W0:Y:S01]  /*1af00*/  SHFL.IDX PT, R5, R0, RZ, 0x181f ;  /* 0x00181fff00057589 */ /* 0x000e2200000e0000 */
[----:B-----5:R-:W-:Y:S02]  /*1af10*/  IMAD R2, R9, R6, RZ ;  /* 0x0000000609027224 */ /* 0x020fe400078e02ff */
[----:B------:R-:W-:Y:S01]  /*1af20*/  IMAD R17, R17, 0x80, R8 ;  /* 0x0000008011117824 */ /* 0x000fe200078e0208 */
        /* <DEDUP_REMOVED lines=60> */
[----:B0-----:R-:W-:-:S04]  /*1b2f0*/  @!P0 LEA R5, P2, R7, R4, 0x1 ;  /* 0x0000000407058211 */ /* 0x001fc800078408ff */
[----:B------:R-:W-:Y:S02]  /*1b300*/  @!P0 IADD3.X R4, RZ, R6, RZ, P2, !PT ;  /* 0x00000006ff048210 */ /* 0x000fe400017fe4ff */
[----:B------:R-:W-:Y:S02]  /*1b310*/  SHFL.IDX PT, R6, R3, 0x6, 0x181f ;  /* 0x00d81f0003067f89 */ /* 0x000fe400000e0000 */
[-C--:B------:R-:W-:Y:S02]  /*1b320*/  @!P0 LOP3.LUT R5, R5, R4.reuse, RZ, 0x3c, !PT ;  /* 0x0000000405058212 */ /* 0x080fe400078e3cff */
[----:B------:R-:W-:Y:S02]  /*1b330*/  SHFL.IDX PT, R3, R3, 0x7, 0x181f ;  /* 0x00f81f0003037f89 */ /* 0x000fe400000e0000 */
        /* <DEDUP_REMOVED lines=12> */
.L_x_6348:
[----:B01----:R-:W-:-:S05]  /*1b400*/  VIADD R4, R17, 0x70 ;  /* 0x0000007011047836 */ /* 0x003fca0000000000 */
        /* <DEDUP_REMOVED lines=10> */
.L_x_6176:
        /* <DEDUP_REMOVED lines=28> */
.L_x_6178:
[----:B------:R-:W-:Y:S05]  /*1b670*/  BSYNC B6 ;  /* 0x0000000000067941 */ /* 0x000fea0003800000 */
.L_x_6177:
        /* <DEDUP_REMOVED lines=25> */
[----:B------:R-:W1:Y:S03]  /*1b810*/  S2R R20, SR_TID.X ;  /* 0x0000000000147919 */ /* 0x000e660000002100 */
[----:B------:R-:W-:Y:S02]  /*1b820*/  IADD3 R3, R3, R0, RZ ;  /* 0x0000000003037210 */ /* 0x000fe40007ffe0ff */
[----:B------:R-:W2:Y:S02]  /*1b830*/  @P0 LDC R0, c[0x0][0x44c] ;  /* 0x00011300ff000b82 */ /* 0x000ea40000000800 */
[----:B--2---:R-:W-:-:S04]  /*1b840*/  @P0 IMAD.HI.U32 R0, R35, R0, RZ ;  /* 0x0000000023000227 */ /* 0x004fc800078e00ff */
[----:B-1----:R-:W-:Y:S01]  /*1b850*/  IMAD.SHL.U32 R20, R20, 0x8, RZ ;  /* 0x0000000814147824 */ /* 0x002fe200078e00ff */
[----:B0-----:R-:W-:-:S04]  /*1b860*/  @P0 SHF.R.U32.HI R4, RZ, R5, R0 ;  /* 0x00000005ff040219 */ /* 0x001fc80000011600 */
[--C-:B------:R-:W-:Y:S01]  /*1b870*/  SHF.R.S32.HI R5, RZ, 0x1f, R4.reuse ;  /* 0x0000001fff057819 */ /* 0x100fe20000011404 */
[----:B------:R-:W-:Y:S01]  /*1b880*/  IMAD.MOV R0, RZ, RZ, -R4 ;  /* 0x000000ffff007224 */ /* 0x000fe200078e0a04 */
[----:B------:R-:W-:Y:S01]  /*1b890*/  LOP3.LUT R20, R20, 0x38, RZ, 0xc0, !PT ;  /* 0x0000003814147812 */ /* 0x000fe200078ec0ff */
[----:B------:R-:W-:-:S03]  /*1b8a0*/  IMAD.WIDE.U32 R2, R4, UR4, R2 ;  /* 0x0000000404027c25 */ /* 0x000fc6000f8e0002 */
[----:B------:R-:W-:Y:S01]  /*1b8b0*/  LOP3.LUT R10, R20, 0x40, RZ, 0xfc, !PT ;  /* 0x00000040140a7812 */ /* 0x000fe200078efcff */
[----:B------:R-:W-:Y:S01]  /*1b8c0*/  IMAD R0, R6, R0, R35 ;  /* 0x0000000006007224 */ /* 0x000fe200078e0223 */
[C---:B------:R-:W-:Y:S01]  /*1b8d0*/  LOP3.LUT R9, R20.reuse, 0x80, RZ, 0xfc, !PT ;  /* 0x0000008014097812 */ /* 0x040fe200078efcff */
[----:B------:R-:W-:Y:S01]  /*1b8e0*/  IMAD R5, R5, UR4, RZ ;  /* 0x0000000405057c24 */ /* 0x000fe2000f8e02ff */
[----:B------:R-:W-:-:S03]  /*1b8f0*/  LOP3.LUT R8, R20, 0xc0, RZ, 0xfc, !PT ;  /* 0x000000c014087812 */ /* 0x000fc600078efcff */
        /* <DEDUP_REMOVED lines=96> */
.L_x_6366:
        /* <DEDUP_REMOVED lines=13> */
.L_x_6181:
[----:B------:R-:W-:Y:S05]  /*1bfd0*/  BSYNC B0 ;  /* 0x0000000000007941 */ /* 0x000fea0003800000 */
.L_x_6180:
[----:B------:R-:W-:Y:S01]  /*1bfe0*/  NOP ;  /* 0x0000000000007918 */ /* 0x000fe20000000000 */
[----:B------:R-:W-:-:S13]  /*1bff0*/  PLOP3.LUT P0, PT, PT, PT, PT, 0x80, 0x0 ;  /* 0x000000000000781c */ /* 0x000fda0003f0f070 */
.L_x_6182:
        /* <DEDUP_REMOVED lines=18> */
.L_x_6367:
[----:B------:R-:W-:Y:S05]  /*1c120*/  BSYNC B0 ;  /* 0x0000000000007941 */ /* 0x000fea0003800000 */
.L_x_6183:
[----:B------:R-:W-:-:S05]  /*1c130*/  IMAD.U32 R0, RZ, RZ, UR38 ;  /* 0x00000026ff007e24 */ /* 0x000fca000f8e00ff */
[----:B------:R-:W-:-:S13]  /*1c140*/  ISETP.NE.AND P0, PT, R0, 0x3, PT ;  /* 0x000000030000780c */ /* 0x000fda0003f05270 */
[----:B------:R-:W-:Y:S05]  /*1c150*/  @!P0 BRA `(.L_x_6185) ;  /* 0x0000000000048947 */ /* 0x000fea0003800000 */
[----:B------:R-:W-:Y:S01]  /*1c160*/  BPT.TRAP 0x1 ;  /* 0x000000040000795c */ /* 0x000fe20000300000 */
.L_x_6185:
[----:B------:R-:W-:Y:S01]  /*1c170*/  SHF.L.U32 R0, R26, 0x1f, RZ ;  /* 0x0000001f1a007819 */ /* 0x000fe200000006ff */
[----:B------:R-:W-:Y:S03]  /*1c180*/  BSSY B0, `(.L_x_6186) ;  /* 0x0000003000007945 */ /* 0x000fe60003800000 */
[----:B------:R-:W1:Y:S02]  /*1c190*/  SYNCS.PHASECHK.TRANS64.TRYWAIT P0, [R29+URZ+0x32460], R0 ;  /* 0x032460001d0075a7 */ /* 0x000e64000800017f */
[----:B-1----:R-:W-:Y:S05]  /*1c1a0*/  @!P0 BRA `(.L_x_6187) ;  /* 0x0000006400548947 */ /* 0x002fea0003800000 */
.L_x_6368:
[----:B------:R-:W-:Y:S05]  /*1c1b0*/  BSYNC B0 ;  /* 0x0000000000007941 */ /* 0x000fea0003800000 */
.L_x_6186:
[----:B0-----:R-:W1:Y:S01]  /*1c1c0*/  LDL.LU R3, [R1+0x44] ;  /* 0x0000440001037983 */ /* 0x001e620000300800 */
[----:B------:R-:W-:-:S03]  /*1c1d0*/  ULDC.64 UR4, c[0x0][0x328] ;  /* 0x0000ca0000047ab9 */ /* 0x000fc60000000a00 */
[----:B------:R-:W3:Y:S04]  /*1c1e0*/  LDL.LU R2, [R1+0x8] ;  /* 0x0000080001027983 */ /* 0x000ee80000300800 */
[----:B--2---:R-:W2:Y:S04]  /*1c1f0*/  LDL.LU R6, [R1+0x48] ;  /* 0x0000480001067983 */ /* 0x004ea80000300800 */
[----:B------:R-:W4:Y:S04]  /*1c200*/  LDL R7, [R1] ;  /* 0x0000000001077983 */ /* 0x000f280000100800 */
[----:B------:R-:W5:Y:S01]  /*1c210*/  LDL.LU R4, [R1+0x60] ;  /* 0x0000600001047983 */ /* 0x000f620000300800 */
[----:B-1----:R-:W-:-:S04]  /*1c220*/  IMAD R0, R3, UR4, RZ ;  /* 0x0000000403007c24 */ /* 0x002fc8000f8e02ff */
[C---:B---3--:R-:W-:Y:S02]  /*1c230*/  IMAD R5, R2.reuse, UR5, R0 ;  /* 0x0000000502057c24 */ /* 0x048fe4000f8e0200 */
[----:B------:R-:W-:Y:S01]  /*1c240*/  IMAD.WIDE.U32 R2, R2, UR4, RZ ;  /* 0x0000000402027c25 */ /* 0x000fe2000f8e00ff */
[----:B------:R-:W-:-:S03]  /*1c250*/  ULDC.64 UR4, c[0x0][0x338] ;  /* 0x0000ce0000047ab9 */ /* 0x000fc60000000a00 */
[----:B------:R-:W-:Y:S02]  /*1c260*/  IMAD.IADD R3, R3, 0x1, R5 ;  /* 0x0000000103037824 */ /* 0x000fe400078e0205 */
[----:B--2---:R-:W-:Y:S01]  /*1c270*/  IMAD R0, R6, UR4, RZ ;  /* 0x0000000406007c24 */ /* 0x004fe2000f8e02ff */
[----:B----4-:R-:W-:Y:S01]  /*1c280*/  LOP3.LUT P3, RZ, R7, 0x10, RZ, 0xc0, !PT ;  /* 0x0000001007ff7812 */ /* 0x010fe2000786c0ff */
[----:B------:R-:W-:Y:S01]  /*1c290*/  IMAD.WIDE.U32 R2, R37, UR4, R2 ;  /* 0x0000000425027c25 */ /* 0x000fe2000f8e0002 */
[C---:B------:R-:W-:Y:S02]  /*1c2a0*/  LOP3.LUT P2, RZ, R7.reuse, 0x8, RZ, 0xc0, !PT ;  /* 0x0000000807ff7812 */ /* 0x040fe4000784c0ff */
[----:B------:R-:W-:Y:S01]  /*1c2b0*/  LOP3.LUT P1, RZ, R7, 0x4, RZ, 0xc0, !PT ;  /* 0x0000000407ff7812 */ /* 0x000fe2000782c0ff */
[----:B------:R-:W-:Y:S01]  /*1c2c0*/  IMAD R5, R37, UR5, R0 ;  /* 0x0000000525057c24 */ /* 0x000fe2000f8e0200 */
[----:B------:R-:W-:Y:S01]  /*1c2d0*/  ULDC.64 UR4, c[0x0][0x330] ;  /* 0x0000cc0000047ab9 */ /* 0x000fe20000000a00 */
[----:B------:R-:W-:-:S02]  /*1c2e0*/  SEL R0, RZ, 0x2, P3 ;  /* 0x00000002ff007807 */ /* 0x000fc40001800000 */
[----:B------:R-:W-:Y:S01]  /*1c2f0*/  IMAD.IADD R3, R3, 0x1, R5 ;  /* 0x0000000103037824 */ /* 0x000fe200078e0205 */
[----:B------:R-:W-:Y:S01]  /*1c300*/  LOP3.LUT P4, RZ, R7, 0x1, RZ, 0xc0, !PT ;  /* 0x0000000107ff7812 */ /* 0x000fe2000788c0ff */
[----:B------:R-:W-:Y:S01]  /*1c310*/  IMAD R5, R28, UR4, RZ ;  /* 0x000000041c057c24 */ /* 0x000fe2000f8e02ff */
[----:B------:R-:W-:Y:S01]  /*1c320*/  SEL R7, RZ, 0x8, P1 ;  /* 0x00000008ff077807 */ /* 0x000fe20000800000 */
        /* <DEDUP_REMOVED lines=82> */
.L_x_6382:
        /* <DEDUP_REMOVED lines=15> */
.L_x_6189:
        /* <DEDUP_REMOVED lines=11> */
.L_x_6190:
[----:B------:R-:W2:Y:S01]  /*1c9f0*/  LDL R2, [R1+0x1c] ;  /* 0x00001c0001027983 */ /* 0x000ea20000100800 */
[----:B------:R0:W-:Y:S01]  /*1ca00*/  SYNCS.ARRIVE.TRANS64.A1T0 RZ, [R29+URZ+0x32450], RZ ;  /* 0x032450ff1dff79a7 */ /* 0x0001e2000810003f */
[----:B------:R-:W-:Y:S01]  /*1ca10*/  BSSY B0, `(.L_x_6191) ;  /* 0x00000e2000007945 */ /* 0x000fe20003800000 */
[----:B--2---:R-:W-:-:S13]  /*1ca20*/  ISETP.GE.AND P0, PT, R2, 0x2, PT ;  /* 0x000000020200780c */ /* 0x004fda0003f06270 */
[----:B0-----:R-:W-:Y:S05]  /*1ca30*/  @!P0 BRA `(.L_x_6192) ;  /* 0x0000000c007c8947 */ /* 0x001fea0003800000 */
[----:B------:R-:W-:-:S07]  /*1ca40*/  IADD3 R10, R2, -0x2, RZ ;  /* 0xfffffffe020a7810 */ /* 0x000fce0007ffe0ff */
.L_x_6205:
[----:B0-----:R-:W0:Y:S01]  /*1ca50*/  S2R R2, SR_TID.X ;  /* 0x0000000000027919 */ /* 0x001e220000002100 */
[----:B------:R-:W1:Y:S01]  /*1ca60*/  LDC R8, c[0x0][0x430] ;  /* 0x00010c00ff087b82 */ /* 0x000e620000000800 */
[----:B------:R-:W-:Y:S01]  /*1ca70*/  IMAD R9, R10, 0x60, R33 ;  /* 0x000000600a097824 */ /* 0x000fe200078e0221 */
[----:B--2---:R-:W2:Y:S01]  /*1ca80*/  S2R R4, SR_TID.X ;  /* 0x0000000000047919 */ /* 0x004ea20000002100 */
        /* <DEDUP_REMOVED lines=12> */
[----:B---3--:R-:W3:Y:S01]  /*1cb50*/  @!P1 LDC.64 R6, c[0x0][0x418] ;  /* 0x00010600ff069b82 */ /* 0x008ee20000000a00 */
[----:B-1----:R-:W-:-:S05]  /*1cb60*/  @P0 IMAD.HI.U32 R2, R9, R2, RZ ;  /* 0x0000000209020227 */ /* 0x002fca00078e00ff */
[----:B0-----:R-:W-:-:S04]  /*1cb70*/  @P0 SHF.R.U32.HI R11, RZ, R3, R2 ;  /* 0x00000003ff0b0219 */ /* 0x001fc80000011602 */
[----:B------:R-:W-:Y:S01]  /*1cb80*/  @!P1 SHF.R.S32.HI R3, RZ, 0x1f, R11 ;  /* 0x0000001fff039819 */ /* 0x000fe2000001140b */
[----:B--2---:R-:W-:-:S04]  /*1cb90*/  @!P1 IMAD R2, R34, R4, RZ ;  /* 0x0000000422029224 */ /* 0x004fc800078e02ff */
[----:B------:R-:W-:Y:S02]  /*1cba0*/  @!P1 IMAD R5, R31, R5, R2 ;  /* 0x000000051f059224 */ /* 0x000fe400078e0202 */
[----:B------:R-:W-:-:S04]  /*1cbb0*/  @!P1 IMAD.MOV.U32 R2, RZ, RZ, R11 ;  /* 0x000000ffff029224 */ /* 0x000fc800078e000b */
[----:B------:R-:W-:-:S04]  /*1cbc0*/  @!P1 IMAD.WIDE.U32 R2, R31, R4, R2 ;  /* 0x000000041f029225 */ /* 0x000fc800078e0002 */
[----:B------:R-:W-:Y:S01]  /*1cbd0*/  @!P1 IMAD.IADD R5, R5, 0x1, R3 ;  /* 0x0000000105059824 */ /* 0x000fe200078e0203 */
[C---:B---3--:R-:W-:Y:S01]  /*1cbe0*/  @!P1 LEA R6, P0, R2.reuse, R6, 0x2 ;  /* 0x0000000602069211 */ /* 0x048fe200078010ff */
[----:B------:R-:W-:Y:S02]  /*1cbf0*/  IMAD.MOV.U32 R4, RZ, RZ, RZ ;  /* 0x000000ffff047224 */ /* 0x000fe400078e00ff */
[----:B------:R-:W-:Y:S01]  /*1cc00*/  IMAD.U32 R12, RZ, RZ, UR38 ;  /* 0x00000026ff0c7e24 */ /* 0x000fe2000f8e00ff */
[----:B------:R-:W-:Y:S02]  /*1cc10*/  @!P1 LEA.HI.X R7, R2, R7, R5, 0x2, P0 ;  /* 0x0000000702079211 */ /* 0x000fe400000f1405 */
[----:B------:R-:W-:-:S03]  /*1cc20*/  ISETP.NE.AND P0, PT, R24, 0x2, PT ;  /* 0x000000021800780c */ /* 0x000fc60003f05270 */
[----:B------:R0:W5:Y:S01]  /*1cc30*/  @!P1 LDG.E R4, desc[UR40][R6.64] ;  /* 0x0000002806049981 */ /* 0x000162000c1e1900 */
[----:B------:R-:W-:Y:S01]  /*1cc40*/  ISETP.NE.AND P1, PT, R12, 0x3, PT ;  /* 0x000000030c00780c */ /* 0x000fe20003f25270 */
[----:B------:R-:W-:Y:S01]  /*1cc50*/  IMAD.MOV.U32 R2, RZ, RZ, R10 ;  /* 0x000000ffff027224 */ /* 0x000fe200078e000a */
[----:B------:R-:W-:Y:S01]  /*1cc60*/  SEL R3, RZ, 0x1, P0 ;  /* 0x00000001ff037807 */ /* 0x000fe20000000000 */
[----:B------:R-:W-:Y:S01]  /*1cc70*/  IMAD.MOV R5, RZ, RZ, -R11 ;  /* 0x000000ffff057224 */ /* 0x000fe200078e0a0b */
[----:B------:R-:W-:Y:S05]  /*1cc80*/  YIELD ;  /* 0x0000000000007946 */ /* 0x000fea0003800000 */
[----:B------:R-:W-:Y:S01]  /*1cc90*/  SEL R24, R24, RZ, P0 ;  /* 0x000000ff18187207 */ /* 0x000fe20000000000 */
[----:B------:R-:W-:Y:S01]  /*1cca0*/  IMAD R5, R8, R5, R9 ;  /* 0x0000000508057224 */ /* 0x000fe200078e0209 */
[----:B------:R-:W-:Y:S01]  /*1ccb0*/  LOP3.LUT R26, R26, R3, RZ, 0x3c, !PT ;  /* 0x000000031a1a7212 */ /* 0x000fe200078e3cff */
[----:B------:R-:W-:Y:S01]  /*1ccc0*/  VIADD R10, R10, 0xffffffff ;  /* 0xffffffff0a0a7836 */ /* 0x000fe20000000000 */
[----:B------:R-:W-:Y:S01]  /*1ccd0*/  ISETP.GT.AND P2, PT, R2, RZ, PT ;  /* 0x000000ff0200720c */ /* 0x000fe20003f44270 */
[----:B0-----:R-:W-:-:S12]  /*1cce0*/  @!P1 BRA `(.L_x_6193) ;  /* 0x0000000000049947 */ /* 0x001fd80003800000 */
[----:B------:R-:W-:Y:S01]  /*1ccf0*/  BPT.TRAP 0x1 ;  /* 0x000000040000795c */ /* 0x000fe20000300000 */
.L_x_6193:
[----:B------:R-:W-:Y:S01]  /*1cd00*/  IMAD R6, R24, 0x8, R22 ;  /* 0x0000000818067824 */ /* 0x000fe200078e0216 */
[----:B------:R-:W-:Y:S01]  /*1cd10*/  SHF.L.U32 R21, R26, 0x1f, RZ ;  /* 0x0000001f1a157819 */ /* 0x000fe200000006ff */
[----:B------:R-:W-:Y:S01]  /*1cd20*/  BSSY B1, `(.L_x_6194) ;  /* 0x0000004000017945 */ /* 0x000fe20003800000 */
[----:B------:R-:W-:Y:S02]  /*1cd30*/  SHF.R.S32.HI R17, RZ, 0x1f, R5 ;  /* 0x0000001fff117819 */ /* 0x000fe40000011405 */
[----:B------:R-:W0:Y:S02]  /*1cd40*/  SYNCS.PHASECHK.TRANS64.TRYWAIT P0, [R6+URZ+0x32440], R21 ;  /* 0x03244015060075a7 */ /* 0x000e24000800017f */
[----:B0-----:R-:W-:Y:S05]  /*1cd50*/  @!P0 BRA `(.L_x_6195) ;  /* 0x0000006000bc8947 */ /* 0x001fea0003800000 */
.L_x_6383:
[----:B------:R-:W-:Y:S05]  /*1cd60*/  BSYNC B1 ;  /* 0x0000000000017941 */ /* 0x000fea0003800000 */
.L_x_6194:
[----:B------:R-:W2:Y:S01]  /*1cd70*/  LDL R2, [R1] ;  /* 0x0000000001027983 */ /* 0x000ea20000100800 */
[----:B------:R-:W-:Y:S01]  /*1cd80*/  ULDC.64 UR4, c[0x0][0x300] ;  /* 0x0000c00000047ab9 */ /* 0x000fe20000000a00 */
[----:B-----5:R-:W-:Y:S01]  /*1cd90*/  SHF.R.S32.HI R20, RZ, 0x1f, R4 ;  /* 0x0000001fff147819 */ /* 0x020fe20000011404 */
[----:B------:R-:W-:Y:S01]  /*1cda0*/  IMAD R8, R24, 0x1800, R32 ;  /* 0x0000180018087824 */ /* 0x000fe200078e0220 */
[----:B--2---:R-:W-:Y:S01]  /*1cdb0*/  LOP3.LUT P1, RZ, R2, 0x2, RZ, 0xc0, !PT ;  /* 0x0000000202ff7812 */ /* 0x004fe2000782c0ff */
        /* <DEDUP_REMOVED lines=20> */
[----:B------:R-:W-:-:S03]  /*1cf00*/  LEA R8, R8, R22, 0x1 ;  /* 0x0000001608087211 */ /* 0x000fc600078e08ff */
        /* <DEDUP_REMOVED lines=27> */
.L_x_6397:
        /* <DEDUP_REMOVED lines=8> */
.L_x_6197:
        /* <DEDUP_REMOVED lines=11> */
.L_x_6198:
[----:B------:R2:W-:Y:S01]  /*1d1f0*/  SYNCS.ARRIVE.TRANS64.A1T0 RZ, [R6+URZ+0x32430], RZ ;  /* 0x032430ff06ff79a7 */ /* 0x0005e2000810003f */
[----:B------:R-:W-:Y:S05]  /*1d200*/  @!P3 BRA `(.L_x_6199) ;  /* 0x000000000004b947 */ /* 0x000fea0003800000 */
[----:B------:R-:W-:Y:S01]  /*1d210*/  BPT.TRAP 0x1 ;  /* 0x000000040000795c */ /* 0x000fe20000300000 */
.L_x_6199:
[----:B------:R-:W3:Y:S01]  /*1d220*/  SYNCS.PHASECHK.TRANS64.TRYWAIT P0, [R6+URZ+0x32460], R21 ;  /* 0x03246015060075a7 */ /* 0x000ee2000800017f */
[----:B------:R-:W-:Y:S04]  /*1d230*/  BSSY B1, `(.L_x_6200) ;  /* 0x0000002000017945 */ /* 0x000fe80003800000 */
[----:B---3--:R-:W-:Y:S05]  /*1d240*/  @!P0 BRA `(.L_x_6201) ;  /* 0x0000006400388947 */ /* 0x008fea0003800000 */
.L_x_6398:
[----:B------:R-:W-:Y:S05]  /*1d250*/  BSYNC B1 ;  /* 0x0000000000017941 */ /* 0x000fea0003800000 */
.L_x_6200:
[----:B------:R-:W4:Y:S01]  /*1d260*/  LDL R2, [R1] ;  /* 0x0000000001027983 */ /* 0x000f220000100800 */
[----:B------:R-:W-:Y:S01]  /*1d270*/  ULDC.64 UR4, c[0x0][0x328] ;  /* 0x0000ca0000047ab9 */ /* 0x000fe20000000a00 */
[----:B------:R-:W-:Y:S01]  /*1d280*/  IMAD R8, R24, 0x6000, R32 ;  /* 0x0000600018087824 */ /* 0x000fe200078e0220 */
[C---:B----4-:R-:W-:Y:S02]  /*1d290*/  LOP3.LUT P5, RZ, R2.reuse, 0x1, RZ, 0xc0, !PT ;  /* 0x0000000102ff7812 */ /* 0x050fe400078ac0ff */
[C---:B------:R-:W-:Y:S02]  /*1d2a0*/  LOP3.LUT P4, RZ, R2.reuse, 0x10, RZ, 0xc0, !PT ;  /* 0x0000001002ff7812 */ /* 0x040fe4000788c0ff */
[C---:B------:R-:W-:Y:S02]  /*1d2b0*/  LOP3.LUT P3, RZ, R2.reuse, 0x8, RZ, 0xc0, !PT ;  /* 0x0000000802ff7812 */ /* 0x040fe4000786c0ff */
[----:B------:R-:W-:Y:S01]  /*1d2c0*/  LOP3.LUT P1, RZ, R2, 0x4, RZ, 0xc0, !PT ;  /* 0x0000000402ff7812 */ /* 0x000fe2000782c0ff */
[----:B------:R-:W-:-:S04]  /*1d2d0*/  IMAD R2, R17, UR4, RZ ;  /* 0x0000000411027c24 */ /* 0x000fc8000f8e02ff */
[C---:B-1----:R-:W-:Y:S02]  /*1d2e0*/  IMAD R7, R5.reuse, UR5, R2 ;  /* 0x0000000505077c24 */ /* 0x042fe4000f8e0202 */
        /* <DEDUP_REMOVED lines=60> */
.L_x_6412:
        /* <DEDUP_REMOVED lines=11> */
.L_x_6203:
[----:B------:R-:W-:Y:S02]  /*1d760*/  PLOP3.LUT P1, PT, P1, P0, PT, 0xa2, 0x0 ;  /* 0x000000000000781c */ /* 0x000fe40000f21472 */
[----:B------:R-:W-:-:S08]  /*1d770*/  @P0 R2UR P1, UR4, R6 ;  /* 0x00000000060402ca */ /* 0x000fd00000020000 */
[----:B------:R-:W-:-:S05]  /*1d780*/  @P0 PLOP3.LUT P0, PT, P1, PT, PT, 0x80, 0x0 ;  /* 0x000000000000081c */ /* 0x000fca0000f0f070 */
[----:B------:R-:W-:Y:S01]  /*1d790*/  @!P1 SYNCS.ARRIVE.TRANS64.RED.A0T1 RZ, [UR4+0x32450], RZ ;  /* 0x032450ffffff99a7 */ /* 0x000fe20008200404 */
[----:B------:R-:W-:Y:S07]  /*1d7a0*/  @!P1 ARRIVES.LDGSTSBAR.64.TRANSCNT [UR4+0x32450] ;  /* 0x03245000ff0099b0 */ /* 0x000fee0008000a84 */
[----:B------:R-:W-:Y:S05]  /*1d7b0*/  @P0 BRA.U.ANY `(.L_x_6203) ;  /* 0xfffffffd00e80947 */ /* 0x000fea000393ffff */
[----:B------:R-:W-:Y:S01]  /*1d7c0*/  NOP ;  /* 0x0000000000007918 */ /* 0x000fe20000000000 */
[----:B0-----:R-:W-:-:S04]  /*1d7d0*/  MOV R2, UR38 ;  /* 0x0000002600027c02 */ /* 0x001fc80008000f00 */
[----:B------:R-:W-:-:S13]  /*1d7e0*/  ISETP.NE.AND P3, PT, R2, 0x3, PT ;  /* 0x000000030200780c */ /* 0x000fda0003f65270 */
[----:B------:R-:W-:Y:S05]  /*1d7f0*/  @!P3 BRA `(.L_x_6204) ;  /* 0x000000000004b947 */ /* 0x000fea0003800000 */
[----:B------:R-:W-:Y:S01]  /*1d800*/  BPT.TRAP 0x1 ;  /* 0x000000040000795c */ /* 0x000fe20000300000 */
.L_x_6204:
[----:B------:R0:W-:Y:S01]  /*1d810*/  SYNCS.ARRIVE.TRANS64.A1T0 RZ, [R6+URZ+0x32450], RZ ;  /* 0x032450ff06ff79a7 */ /* 0x0001e2000810003f */
[----:B------:R-:W-:Y:S05]  /*1d820*/  @P2 BRA `(.L_x_6205) ;  /* 0xfffffff000882947 */ /* 0x000fea000383ffff */
.L_x_6192:
[----:B------:R-:W-:Y:S05]  /*1d830*/  BSYNC B0 ;  /* 0x0000000000007941 */ /* 0x000fea0003800000 */
.L_x_6191:
        /* <DEDUP_REMOVED lines=15> */
[----:B------:R-:W1:Y:S02]  /*1d930*/  S2R R4, SR_LTMASK ;  /* 0x0000000000047919 */ /* 0x000e640000003900 */
[----:B-1----:R-:W-:-:S04]  /*1d940*/  LOP3.LUT R4, R4, UR4, RZ, 0xc0, !PT ;  /* 0x0000000404047c12 */ /* 0x002fc8000f8ec0ff */
[----:B------:R-:W1:Y:S01]  /*1d950*/  POPC R9, R4 ;  /* 0x0000000400097309 */ /* 0x000e620000000000 */
[----:B----4-:R-:W1:Y:S02]  /*1d960*/  SHFL.IDX PT, R0, R3, R0, 0x1f ;  /* 0x00001f0003007589 */ /* 0x010e6400000e0000 */
[----:B-1----:R-:W-:-:S07]  /*1d970*/  IADD3 R16, R0, UR37, R9 ;  /* 0x0000002500107c10 */ /* 0x002fce000fffe009 */
.L_x_6207:
[----:B------:R-:W-:Y:S05]  /*1d980*/  BSYNC B0 ;  /* 0x0000000000007941 */ /* 0x000fea0003800000 */
.L_x_6206:
[----:B------:R-:W-:Y:S02]  /*1d990*/  LOP3.LUT R26, R26, R5, RZ, 0x3c, !PT ;  /* 0x000000051a1a7212 */ /* 0x000fe400078e3cff */
[----:B------:R-:W-:-:S07]  /*1d9a0*/  SEL R24, R24, RZ, P0 ;  /* 0x000000ff18187207 */ /* 0x000fce0000000000 */
.L_x_6160:
[----:B------:R-:W-:Y:S05]  /*1d9b0*/  BSYNC B7 ;  /* 0x0000000000077941 */ /* 0x000fea0003800000 */
.L_x_6158:
[----:B------:R-:W4:Y:S02]  /*1d9c0*/  LDL R0, [R1] ;  /* 0x0000000001007983 */ /* 0x000f240000100800 */
[----:B----4-:R-:W-:-:S13]  /*1d9d0*/  LOP3.LUT P0, RZ, R0, 0x1000, RZ, 0xc0, !PT ;  /* 0x0000100000ff7812 */ /* 0x010fda000780c0ff */
        /* <DEDUP_REMOVED lines=10> */
.L_x_6208:
        /* <DEDUP_REMOVED lines=36> */
.L_x_6422:
[----:B------:R-:W-:Y:S02]  /*1dcc0*/  ULDC UR4, c[0x0][0xd38] ;  /* 0x00034e0000047ab9 */ /* 0x000fe40000000800 */
[----:B------:R-:W-:-:S04]  /*1dcd0*/  IMAD.U32 R7, RZ, RZ, UR4 ;  /* 0x00000004ff077e24 */ /* 0x000fc8000f8e00ff */
[----:B--2---:R-:W-:-:S04]  /*1dce0*/  IMAD R14, R14, R7, RZ ;  /* 0x000000070e0e7224 */ /* 0x004fc800078e02ff */
[----:B------:R-:W-:-:S05]  /*1dcf0*/  IMAD.IADD R9, R4, 0x1, R14 ;  /* 0x0000000104097824 */ /* 0x000fca00078e020e */
[----:B------:R-:W-:-:S13]  /*1dd00*/  ISETP.GT.AND P6, PT, R9, R0, PT ;  /* 0x000000000900720c */ /* 0x000fda0003fc4270 */
[----:B------:R-:W-:Y:S05]  /*1dd10*/  @P6 BRA `(.L_x_6211) ;  /* 0x00000000009c6947 */ /* 0x000fea0003800000 */
.L_x_6216:
        /* <DEDUP_REMOVED lines=14> */
.L_x_6214:
[----:B------:R-:W-:Y:S05]  /*1de00*/  BSYNC B0 ;  /* 0x0000000000007941 */ /* 0x000fea0003800000 */
.L_x_6213:
[----:B------:R-:W-:-:S03]  /*1de10*/  UMOV UR4, 0xffffffff ;  /* 0xffffffff00047882 */ /* 0x000fc60000000000 */
[----:B------:R-:W-:Y:S05]  /*1de20*/  BRA.DIV UR4, `(.L_x_6215) ;  /* 0x0000006604407947 */ /* 0x000fea000b800000 */
[----:B-----5:R-:W2:Y:S02]  /*1de30*/  SHFL.UP PT, R14, R5, 0x1, RZ ;  /* 0x04200000050e7989 */ /* 0x020ea400000e00ff */
[----:B--2---:R-:W-:-:S05]  /*1de40*/  SEL R14, R14, RZ, P1 ;  /* 0x000000ff0e0e7207 */ /* 0x004fca0000800000 */
        /* <DEDUP_REMOVED lines=14> */
.L_x_6430:
[----:B------:R-:W-:Y:S02]  /*1df30*/  ULDC UR4, c[0x0][0xd38] ;  /* 0x00034e0000047ab9 */ /* 0x000fe40000000800 */
[----:B------:R-:W-:-:S04]  /*1df40*/  IMAD.U32 R7, RZ, RZ, UR4 ;  /* 0x00000004ff077e24 */ /* 0x000fc8000f8e00ff */
[----:B--2---:R-:W-:-:S04]  /*1df50*/  IMAD R14, R14, R7, RZ ;  /* 0x000000070e0e7224 */ /* 0x004fc800078e02ff */
[----:B------:R-:W-:-:S05]  /*1df60*/  IMAD.IADD R9, R14, 0x1, R9 ;  /* 0x000000010e097824 */ /* 0x000fca00078e0209 */
[----:B------:R-:W-:-:S13]  /*1df70*/  ISETP.GT.AND P6, PT, R9, R0, PT ;  /* 0x000000000900720c */ /* 0x000fda0003fc4270 */
[----:B------:R-:W-:Y:S05]  /*1df80*/  @!P6 BRA `(.L_x_6216) ;  /* 0xfffffffc0064e947 */ /* 0x000fea000383ffff */
.L_x_6211:
        /* <DEDUP_REMOVED lines=8> */
.L_x_6434:
[----:B------:R-:W-:Y:S01]  /*1e010*/  ISETP.NE.AND P0, PT, R3, RZ, PT ;  /* 0x000000ff0300720c */ /* 0x000fe20003f05270 */
[----:B------:R-:W-:-:S12]  /*1e020*/  IMAD.MOV.U32 R14, RZ, RZ, RZ ;  /* 0x000000ffff0e7224 */ /* 0x000fd800078e00ff */
[----:B------:R-:W-:Y:S05]  /*1e030*/  @!P0 BRA `(.L_x_6218) ;  /* 0x0000000000108947 */ /* 0x000fea0003800000 */
[----:B------:R-:W-:Y:S01]  /*1e040*/  UMOV UR4, 0xffffffff ;  /* 0xffffffff00047882 */ /* 0x000fe20000000000 */
[----:B------:R-:W-:Y:S02]  /*1e050*/  VIADD R12, R4, 0xffffffff ;  /* 0xffffffff040c7836 */ /* 0x000fe40000000000 */
[----:B------:R-:W-:Y:S05]  /*1e060*/  BRA.DIV UR4, `(.L_x_6219) ;  /* 0x0000006604b47947 */ /* 0x000fea000b800000 */
[----:B------:R4:W0:Y:S02]  /*1e070*/  SHFL.IDX PT, R14, R2, R12, 0x1f ;  /* 0x00001f0c020e7589 */ /* 0x00082400000e0000 */
.L_x_6218:
        /* <DEDUP_REMOVED lines=28> */
[----:B------:R-:W-:-:S05]  /*1e240*/  @P0 IADD3 R2, R2, 0x1, RZ ;  /* 0x0000000102020810 */ /* 0x000fca0007ffe0ff */
        /* <DEDUP_REMOVED lines=37> */
.L_x_6212:
[----:B------:R-:W-:Y:S01]  /*1e4a0*/  UMOV UR4, URZ ;  /* 0x0000003f00047c82 */ /* 0x000fe20008000000 */
[----:B------:R-:W-:Y:S01]  /*1e4b0*/  UMOV UR5, URZ ;  /* 0x0000003f00057c82 */ /* 0x000fe20008000000 */
[----:B------:R-:W-:Y:S01]  /*1e4c0*/  ULDC UR6, c[0x0][0xd3c] ;  /* 0x00034f0000067ab9 */ /* 0x000fe20000000800 */
[----:B------:R-:W-:Y:S01]  /*1e4d0*/  IMAD.MOV.U32 R16, RZ, RZ, R0 ;  /* 0x000000ffff107224 */ /* 0x000fe200078e0000 */
[----:B------:R-:W-:Y:S01]  /*1e4e0*/  MOV R18, UR5 ;  /* 0x0000000500127c02 */ /* 0x000fe20008000f00 */
[----:B------:R-:W-:Y:S02]  /*1e4f0*/  IMAD.U32 R17, RZ, RZ, UR4 ;  /* 0x00000004ff117e24 */ /* 0x000fe4000f8e00ff */
[----:B------:R-:W-:-:S07]  /*1e500*/  IMAD.U32 R19, RZ, RZ, UR6 ;  /* 0x00000006ff137e24 */ /* 0x000fce000f8e00ff */
.L_x_6220:
        /* <DEDUP_REMOVED lines=10> */
.L_x_6209:
[----:B------:R-:W-:Y:S02]  /*1e5b0*/  ULDC UR4, c[0x0][0xd3c] ;  /* 0x00034f0000047ab9 */ /* 0x000fe40000000800 */
[----:B0-----:R-:W-:-:S13]  /*1e5c0*/  ISETP.GE.AND P0, PT, R19, UR4, PT ;  /* 0x0000000413007c0c */ /* 0x001fda000bf06270 */
[----:B------:R-:W-:Y:S05]  /*1e5d0*/  @!P0 BRA `(.L_x_6221) ;  /* 0xffffff9800088947 */ /* 0x000fea000383ffff */
[----:B------:R-:W-:Y:S05]  /*1e5e0*/  BSYNC B8 ;  /* 0x0000000000087941 */ /* 0x000fea0003800000 */
.L_x_6116:
[----:B------:R-:W5:Y:S01]  /*1e5f0*/  LDL.LU R0, [R1+0x3c] ;  /* 0x00003c0001007983 */ /* 0x000f620000300800 */
[----:B------:R-:W-:Y:S01]  /*1e600*/  BSSY B0, `(.L_x_6222) ;  /* 0x000000b000007945 */ /* 0x000fe20003800000 */
[----:B------:R-:W1:Y:S01]  /*1e610*/  S2R R5, SR_CgaCtaId ;  /* 0x0000000000057919 */ /* 0x000e620000008800 */
[----:B-----5:R-:W-:-:S05]  /*1e620*/  VIADD R0, R0, 0x1 ;  /* 0x0000000100007836 */ /* 0x020fca0000000000 */
[----:B--2---:R-:W-:-:S04]  /*1e630*/  LEA.HI R2, R0, R0, RZ, 0x1 ;  /* 0x0000000000027211 */ /* 0x004fc800078f08ff */
[----:B0-----:R-:W-:Y:S02]  /*1e640*/  LOP3.LUT R3, R2, 0xfffffffe, RZ, 0xc0, !PT ;  /* 0xfffffffe02037812 */ /* 0x001fe400078ec0ff */
[----:B------:R-:W-:-:S03]  /*1e650*/  MOV R2, 0x400 ;  /* 0x0000040000027802 */ /* 0x000fc60000000f00 */
[----:B------:R-:W-:Y:S01]  /*1e660*/  IMAD.IADD R0, R0, 0x1, -R3 ;  /* 0x0000000100007824 */ /* 0x000fe200078e0a03 */
[----:B-1----:R-:W-:-:S04]  /*1e670*/  LEA R7, R5, R2, 0x18 ;  /* 0x0000000205077211 */ /* 0x002fc800078ec0ff */
[----:B------:R-:W-:-:S04]  /*1e680*/  SHF.L.U32 R0, R0, 0x1f, RZ ;  /* 0x0000001f00007819 */ /* 0x000fc800000006ff */
[----:B------:R-:W0:Y:S02]  /*1e690*/  SYNCS.PHASECHK.TRANS64.TRYWAIT P0, [R7+URZ+0x32420], R0 ;  /* 0x03242000070075a7 */ /* 0x000e24000800017f */
[----:B0-----:R-:W-:Y:S05]  /*1e6a0*/  @!P0 BRA `(.L_x_6223) ;  /* 0x0000006000488947 */ /* 0x001fea0003800000 */
.L_x_6437:
[----:B------:R-:W-:Y:S05]  /*1e6b0*/  BSYNC B0 ;  /* 0x0000000000007941 */ /* 0x000fea0003800000 */
.L_x_6222:
[----:B------:R-:W-:-:S03]  /*1e6c0*/  UMOV UR4, 0xffffffff ;  /* 0xffffffff00047882 */ /* 0x000fc60000000000 */
[----:B------:R-:W-:Y:S05]  /*1e6d0*/  BRA.DIV UR4, `(.L_x_6224) ;  /* 0x0000006204507947 */ /* 0x000fea000b800000 */
[----:B0-----:R-:W0:Y:S02]  /*1e6e0*/  S2R R0, SR_TID.X ;  /* 0x0000000000007919 */ /* 0x001e240000002100 */
[----:B0-----:R-:W-:-:S04]  /*1e6f0*/  SHF.R.U32.HI R0, RZ, 0x5, R0 ;  /* 0x00000005ff007819 */ /* 0x001fc80000011600 */
[----:B------:R-:W-:-:S05]  /*1e700*/  LOP3.LUT R0, R0, 0x3, RZ, 0xc0, !PT ;  /* 0x0000000300007812 */ /* 0x000fca00078ec0ff */
[----:B------:R0:W1:Y:S02]  /*1e710*/  SHFL.IDX PT, R14, R0, RZ, 0x1f ;  /* 0x00001fff000e7589 */ /* 0x00006400000e0000 */
.L_x_6440:
[----:B-1----:R-:W-:-:S13]  /*1e720*/  ISETP.NE.AND P0, PT, R14, RZ, PT ;  /* 0x000000ff0e00720c */ /* 0x002fda0003f05270 */
[----:B------:R-:W-:Y:S05]  /*1e730*/  @P0 BRA `(.L_x_5948) ;  /* 0x0000000000880947 */ /* 0x000fea0003800000 */
[----:B------:R-:W-:-:S03]  /*1e740*/  UMOV UR4, 0xffffffff ;  /* 0xffffffff00047882 */ /* 0x000fc60000000000 */
[----:B------:R-:W-:Y:S05]  /*1e750*/  BRA.DIV UR4, `(.L_x_6225) ;  /* 0x0000006204647947 */ /* 0x000fea000b800000 */
[----:B------:R-:W-:-:S13]  /*1e760*/  ELECT P6, URZ, PT ;  /* 0x00000000003f782f */ /* 0x000fda00038c0000 */
.L_x_6443:
[----:B------:R-:W-:Y:S05]  /*1e770*/  @!P6 BRA `(.L_x_5948) ;  /* 0x000000000078e947 */ /* 0x000fea0003800000 */
[----:B------:R-:W-:-:S06]  /*1e780*/  ULOP3.LUT UR4, UR36, 0x2, URZ, 0xfc, !UPT ;  /* 0x0000000224047892 */ /* 0x000fcc000f8efc3f */
[----:B0-----:R-:W-:-:S05]  /*1e790*/  IMAD.U32 R0, RZ, RZ, UR4 ;  /* 0x00000004ff007e24 */ /* 0x001fca000f8e00ff */
[----:B------:R-:W-:-:S13]  /*1e7a0*/  ISETP.NE.AND P0, PT, R0, 0x3, PT ;  /* 0x000000030000780c */ /* 0x000fda0003f05270 */
[----:B------:R-:W-:Y:S05]  /*1e7b0*/  @!P0 BRA `(.L_x_6226) ;  /* 0x0000000000048947 */ /* 0x000fea0003800000 */
[----:B------:R-:W-:Y:S01]  /*1e7c0*/  BPT.TRAP 0x1 ;  /* 0x000000040000795c */ /* 0x000fe20000300000 */
.L_x_6226:
[----:B------:R-:W-:Y:S01]  /*1e7d0*/  IMAD R5, R24, 0x8, R7 ;  /* 0x0000000818057824 */ /* 0x000fe200078e0207 */
[----:B------:R-:W-:Y:S01]  /*1e7e0*/  SHF.L.U32 R0, R26, 0x1f, RZ ;  /* 0x0000001f1a007819 */ /* 0x000fe200000006ff */
[----:B------:R-:W-:-:S03]  /*1e7f0*/  VIADD R24, R24, 0x1 ;  /* 0x0000000118187836 */ /* 0x000fc60000000000 */
[----:B------:R-:W0:Y:S02]  /*1e800*/  SYNCS.PHASECHK.TRANS64.TRYWAIT P1, [R5+URZ+0x32440], R0 ;  /* 0x03244000050075a7 */ /* 0x000e24000802017f */
[----:B------:R-:W-:-:S04]  /*1e810*/  ISETP.NE.AND P2, PT, R24, 0x2, PT ;  /* 0x000000021800780c */ /* 0x000fc80003f45270 */
[----:B------:R-:W-:Y:S01]  /*1e820*/  SEL R3, RZ, 0x1, P2 ;  /* 0x00000001ff037807 */ /* 0x000fe20001000000 */
[----:B0-----:R-:W-:Y:S08]  /*1e830*/  @!P1 BRA `(.L_x_6227) ;  /* 0x00000060004c9947 */ /* 0x001ff00003800000 */
.L_x_6444:
[----:B------:R-:W-:Y:S02]  /*1e840*/  SEL R24, R24, RZ, P2 ;  /* 0x000000ff18187207 */ /* 0x000fe40001000000 */
[----:B------:R-:W-:Y:S01]  /*1e850*/  LOP3.LUT R2, R26, R3, RZ, 0x3c, !PT ;  /* 0x000000031a027212 */ /* 0x000fe200078e3cff */
[----:B------:R-:W-:Y:S06]  /*1e860*/  @!P0 BRA `(.L_x_6228) ;  /* 0x0000000000048947 */ /* 0x000fec0003800000 */
[----:B------:R-:W-:Y:S01]  /*1e870*/  BPT.TRAP 0x1 ;  /* 0x000000040000795c */ /* 0x000fe20000300000 */
.L_x_6228:
[----:B------:R-:W-:Y:S01]  /*1e880*/  IMAD R3, R24, 0x8, R7 ;  /* 0x0000000818037824 */ /* 0x000fe200078e0207 */
[----:B------:R-:W-:-:S04]  /*1e890*/  SHF.L.U32 R2, R2, 0x1f, RZ ;  /* 0x0000001f02027819 */ /* 0x000fc800000006ff */
[----:B------:R-:W1:Y:S02]  /*1e8a0*/  SYNCS.PHASECHK.TRANS64.TRYWAIT P1, [R3+URZ+0x32440], R2 ;  /* 0x03244002030075a7 */ /* 0x000e64000802017f */
[----:B-1----:R-:W-:Y:S05]  /*1e8b0*/  @!P1 BRA `(.L_x_6229) ;  /* 0x0000006000409947 */ /* 0x002fea0003800000 */
.L_x_6445:
[----:B------:R-:W-:Y:S05]  /*1e8c0*/  @!P0 BRA `(.L_x_6230) ;  /* 0x0000000000048947 */ /* 0x000fea0003800000 */
[----:B------:R-:W-:Y:S01]  /*1e8d0*/  BPT.TRAP 0x1 ;  /* 0x000000040000795c */ /* 0x000fe20000300000 */
.L_x_6230:
[----:B------:R-:W2:Y:S02]  /*1e8e0*/  SYNCS.PHASECHK.TRANS64.TRYWAIT P1, [R5+URZ+0x32460], R0 ;  /* 0x03246000050075a7 */ /* 0x000ea4000802017f */
[----:B--2---:R-:W-:Y:S05]  /*1e8f0*/  @!P1 BRA `(.L_x_6231) ;  /* 0x0000006000449947 */ /* 0x004fea0003800000 */
.L_x_6446:
[----:B------:R-:W-:Y:S05]  /*1e900*/  @!P0 BRA `(.L_x_6232) ;  /* 0x0000000000048947 */ /* 0x000fea0003800000 */
[----:B------:R-:W-:Y:S01]  /*1e910*/  BPT.TRAP 0x1 ;  /* 0x000000040000795c */ /* 0x000fe20000300000 */
.L_x_6232:
[----:B------:R0:W0:Y:S02]  /*1e920*/  SYNCS.PHASECHK.TRANS64.TRYWAIT P0, [R3+URZ+0x32460], R2 ;  /* 0x03246002030075a7 */ /* 0x000024000800017f */
[----:B0-----:R-:W-:Y:S05]  /*1e930*/  @!P0 NANOSLEEP.SYNCS 0x989680 ;  /* 0x009896800000895d */ /* 0x001fea0003900000 */
[----:B------:R-:W0:Y:S02]  /*1e940*/  @!P0 SYNCS.PHASECHK.TRANS64 P0, [R3+URZ+0x32460], R2 ;  /* 0x03246002030085a7 */ /* 0x000e24000800007f */
[----:B0-----:R-:W-:Y:S05]  /*1e950*/  @!P0 BRA `(.L_x_6232) ;  /* 0xfffffffc00f08947 */ /* 0x001fea000383ffff */
.L_x_5948:
[----:B------:R-:W-:Y:S05]  /*1e960*/  BSYNC B9 ;  /* 0x0000000000097941 */ /* 0x000fea0003800000 */
.L_x_5945:
[----:B------:R-:W-:Y:S05]  /*1e970*/  EXIT ;  /* 0x000000000000794d */ /* 0x000fea0003800000 */
.L_x_5966:
[----:B0-----:R0:W1:Y:S02]  /*1e980*/  SYNCS.PHASECHK.TRANS64.TRYWAIT P5, [R86+URZ+0x32490], R99 ;  /* 0x03249063560075a7 */ /* 0x00106400080a017f */
[----:B-1----:R-:W-:Y:S05]  /*1e990*/  @!P5 NANOSLEEP.SYNCS 0x989680 ;  /* 0x009896800000d95d */ /* 0x002fea0003900000 */
[----:B------:R-:W1:Y:S02]  /*1e9a0*/  @!P5 SYNCS.PHASECHK.TRANS64 P5, [R86+URZ+0x32490], R99 ;  /* 0x032490635600d5a7 */ /* 0x000e6400080a007f */
[----:B-1----:R-:W-:Y:S05]  /*1e9b0*/  @!P5 BRA `(.L_x_5966) ;  /* 0xfffffffc00f0d947 */ /* 0x002fea000383ffff */
[----:B------:R-:W-:Y:S05]  /*1e9c0*/  BRA `(.L_x_6233) ;  /* 0xfffffe4000f87947 */ /* 0x000fea000383ffff */
.L_x_5967:
        /* <DEDUP_REMOVED lines=8> */
.L_x_6235:
[----:B------:R-:W-:Y:S05]  /*1ea50*/  BSYNC B1 ;  /* 0x0000000000017941 */ /* 0x000fea0003800000 */
.L_x_6234:
        /* <DEDUP_REMOVED lines=8> */
.L_x_6236:
[----:B------:R-:W-:Y:S05]  /*1eae0*/  BRA `(.L_x_6237) ;  /* 0xfffffe4000c47947 */ /* 0x000fea000383ffff */
.L_x_5976:
[----:B------:R-:W-:Y:S01]  /*1eaf0*/  BSSY B1, `(.L_x_6238) ;  /* 0x0000008000017945 */ /* 0x000fe20003800000 */
[----:B----4-:R-:W-:Y:S01]  /*1eb00*/  MOV R13, R90 ;  /* 0x0000005a000d7202 */ /* 0x010fe20000000f00 */
[----:B------:R-:W-:Y:S02]  /*1eb10*/  IMAD.MOV.U32 R12, RZ, RZ, 0x1 ;  /* 0x00000001ff0c7424 */ /* 0x000fe400078e00ff */
[----:B0-----:R-:W-:Y:S02]  /*1eb20*/  IMAD.MOV.U32 R11, RZ, RZ, 0x1c1f ;  /* 0x00001c1fff0b7424 */ /* 0x001fe400078e00ff */
[----:B------:R-:W-:-:S07]  /*1eb30*/  IMAD.MOV.U32 R15, RZ, RZ, -0x1 ;  /* 0xffffffffff0f7424 */ /* 0x000fce00078e00ff */
[----:B-123--:R-:W-:Y:S05]  /*1eb40*/  WARPSYNC.COLLECTIVE R15, `(.L_x_6239) ;  /* 0x000000000f087348 */ /* 0x00efea0003c00000 */
[----:B---3--:R0:W3:Y:S02]  /*1eb50*/  SHFL.IDX P6, R14, R13, R12, R11 ;  /* 0x0000000c0d0e7389 */ /* 0x0080e400000c000b */
[----:B0123--:R-:W-:Y:S01]  /*1eb60*/  ENDCOLLECTIVE ;  /* 0x000000000000791b */ /* 0x00ffe20003800000 */
.L_x_6239:
[----:B------:R-:W-:Y:S05]  /*1eb70*/  BSYNC B1 ;  /* 0x0000000000017941 */ /* 0x000fea0003800000 */
.L_x_6238:
        /* <DEDUP_REMOVED lines=8> */
.L_x_6240:
[----:B------:R-:W-:Y:S05]  /*1ec00*/  BRA `(.L_x_6241) ;  /* 0xfffffe48005c7947 */ /* 0x000fea000383ffff */
.L_x_5986:
[----:B-1----:R1:W2:Y:S02]  /*1ec10*/  SYNCS.PHASECHK.TRANS64.TRYWAIT P4, [R86+URZ+0x32490], R99 ;  /* 0x03249063560075a7 */ /* 0x0022a4000808017f */
[----:B--2---:R-:W-:Y:S05]  /*1ec20*/  @!P4 NANOSLEEP.SYNCS 0x989680 ;  /* 0x009896800000c95d */ /* 0x004fea0003900000 */
[----:B------:R-:W2:Y:S02]  /*1ec30*/  @!P4 SYNCS.PHASECHK.TRANS64 P4, [R86+URZ+0x32490], R99 ;  /* 0x032490635600c5a7 */ /* 0x000ea4000808007f */
[----:B--2---:R-:W-:Y:S05]  /*1ec40*/  @!P4 BRA `(.L_x_5986) ;  /* 0xfffffffc00f0c947 */ /* 0x004fea000383ffff */
[----:B------:R-:W-:Y:S05]  /*1ec50*/  BRA `(.L_x_6242) ;  /* 0xfffffe5400547947 */ /* 0x000fea000383ffff */
.L_x_5987:
        /* <DEDUP_REMOVED lines=8> */
.L_x_6244:
[----:B------:R-:W-:Y:S05]  /*1ece0*/  BSYNC B1 ;  /* 0x0000000000017941 */ /* 0x000fea0003800000 */
.L_x_6243:
[----:B------:R-:W-:Y:S01]  /*1ecf0*/  IMAD.MOV.U32 R13, RZ, RZ, R89 ;  /* 0x000000ffff0d7224 */ /* 0x000fe200078e0059 */
[----:B------:R-:W-:Y:S01]  /*1ed00*/  MOV R15, 0xffffffff ;  /* 0xffffffff000f7802 */ /* 0x000fe20000000f00 */
[----:B------:R-:W-:Y:S02]  /*1ed10*/  IMAD.MOV.U32 R12, RZ, RZ, RZ ;  /* 0x000000ffff0c7224 */ /* 0x000fe400078e00ff */
[----:B------:R-:W-:Y:S02]  /*1ed20*/  IMAD.MOV.U32 R11, RZ, RZ, 0x1c1f ;  /* 0x00001c1fff0b7424 */ /* 0x000fe400078e00ff */
[----:B------:R-:W-:-:S07]  /*1ed30*/  IMAD.MOV.U32 R9, RZ, RZ, R14 ;  /* 0x000000ffff097224 */ /* 0x000fce00078e000e */
[----:B------:R-:W-:Y:S05]  /*1ed40*/  WARPSYNC.COLLECTIVE R15, `(.L_x_6245) ;  /* 0x000000000f087348 */ /* 0x000fea0003c00000 */
[----:B------:R0:W1:Y:S02]  /*1ed50*/  SHFL.IDX P6, R14, R13, R12, R11 ;  /* 0x0000000c0d0e7389 */ /* 0x00006400000c000b */
[----:B01----:R-:W-:Y:S01]  /*1ed60*/  ENDCOLLECTIVE ;  /* 0x000000000000791b */ /* 0x003fe20003800000 */
.L_x_6245:
[----:B------:R-:W-:Y:S05]  /*1ed70*/  BRA `(.L_x_6246) ;  /* 0xfffffe5400247947 */ /* 0x000fea000383ffff */
.L_x_5992:
        /* <DEDUP_REMOVED lines=8> */
.L_x_6248:
[----:B------:R-:W-:Y:S05]  /*1ee00*/  BSYNC B1 ;  /* 0x0000000000017941 */ /* 0x000fea0003800000 */
.L_x_6247:
        /* <DEDUP_REMOVED lines=8> */
.L_x_6249:
[----:B------:R-:W-:Y:S01]  /*1ee90*/  IMAD.MOV.U32 R32, RZ, RZ, R14 ;  /* 0x000000ffff207224 */ /* 0x000fe200078e000e */
[----:B------:R-:W-:Y:S06]  /*1eea0*/  BRA `(.L_x_6250) ;  /* 0xfffffe5800d87947 */ /* 0x000fec000383ffff */
.L_x_5997:
[----:B0-----:R0:W1:Y:S02]  /*1eeb0*/  SYNCS.PHASECHK.TRANS64.TRYWAIT P2, [R86+URZ+0x32490], R99 ;  /* 0x03249063560075a7 */ /* 0x001064000804017f */
[----:B-1----:R-:W-:Y:S05]  /*1eec0*/  @!P2 NANOSLEEP.SYNCS 0x989680 ;  /* 0x009896800000a95d */ /* 0x002fea0003900000 */
[----:B------:R-:W1:Y:S02]  /*1eed0*/  @!P2 SYNCS.PHASECHK.TRANS64 P2, [R86+URZ+0x32490], R99 ;  /* 0x032490635600a5a7 */ /* 0x000e64000804007f */
[----:B-1----:R-:W-:Y:S05]  /*1eee0*/  @!P2 BRA `(.L_x_5997) ;  /* 0xfffffffc00f0a947 */ /* 0x002fea000383ffff */
[----:B------:R-:W-:Y:S05]  /*1eef0*/  BRA `(.L_x_6251) ;  /* 0xfffffe6000e47947 */ /* 0x000fea000383ffff */
.L_x_5998:
        /* <DEDUP_REMOVED lines=8> */
.L_x_6253:
[----:B------:R-:W-:Y:S05]  /*1ef80*/  BSYNC B1 ;  /* 0x0000000000017941 */ /* 0x000fea0003800000 */
.L_x_6252:
[----:B------:R-:W-:Y:S01]  /*1ef90*/  IMAD.MOV.U32 R13, RZ, RZ, R32 ;  /* 0x000000ffff0d7224 */ /* 0x000fe200078e0020 */
[----:B------:R-:W-:Y:S01]  /*1efa0*/  MOV R12, RZ ;  /* 0x000000ff000c7202 */ /* 0x000fe20000000f00 */
[----:B------:R-:W-:Y:S02]  /*1efb0*/  IMAD.MOV.U32 R11, RZ, RZ, 0x1c1f ;  /* 0x00001c1fff0b7424 */ /* 0x000fe400078e00ff */
[----:B------:R-:W-:Y:S02]  /*1efc0*/  IMAD.MOV.U32 R15, RZ, RZ, -0x1 ;  /* 0xffffffffff0f7424 */ /* 0x000fe400078e00ff */
[----:B------:R-:W-:-:S07]  /*1efd0*/  IMAD.MOV.U32 R9, RZ, RZ, R14 ;  /* 0x000000ffff097224 */ /* 0x000fce00078e000e */
[----:B------:R-:W-:Y:S05]  /*1efe0*/  WARPSYNC.COLLECTIVE R15, `(.L_x_6254) ;  /* 0x000000000f087348 */ /* 0x000fea0003c00000 */
[----:B------:R0:W1:Y:S02]  /*1eff0*/  SHFL.IDX P6, R14, R13, R12, R11 ;  /* 0x0000000c0d0e7389 */ /* 0x00006400000c000b */
[----:B01----:R-:W-:Y:S01]  /*1f000*/  ENDCOLLECTIVE ;  /* 0x000000000000791b */ /* 0x003fe20003800000 */
.L_x_6254:
[----:B------:R-:W-:Y:S05]  /*1f010*/  BRA `(.L_x_6255) ;  /* 0xfffffe64000c7947 */ /* 0x000fea000383ffff */
.L_x_6001:
[----:B------:R-:W-:Y:S01]  /*1f020*/  BSSY B1, `(.L_x_6256) ;  /* 0x0000008000017945 */ /* 0x000fe20003800000 */
[----:B------:R-:W-:Y:S02]  /*1f030*/  IMAD.MOV.U32 R13, RZ, RZ, R33 ;  /* 0x000000ffff0d7224 */ /* 0x000fe400078e0021 */
[----:B------:R-:W-:Y:S02]  /*1f040*/  IMAD.MOV.U32 R12, RZ, RZ, 0x1 ;  /* 0x00000001ff0c7424 */ /* 0x000fe400078e00ff */
[----:B----4-:R-:W-:Y:S02]  /*1f050*/  IMAD.MOV.U32 R11, RZ, RZ, 0x1c1f ;  /* 0x00001c1fff0b7424 */ /* 0x010fe400078e00ff */
[----:B------:R-:W-:-:S07]  /*1f060*/  IMAD.MOV.U32 R15, RZ, RZ, -0x1 ;  /* 0xffffffffff0f7424 */ /* 0x000fce00078e00ff */
[----:B0123--:R-:W-:Y:S05]  /*1f070*/  WARPSYNC.COLLECTIVE R15, `(.L_x_6257) ;  /* 0x000000000f087348 */ /* 0x00ffea0003c00000 */
[----:B---3--:R3:W4:Y:S02]  /*1f080*/  SHFL.IDX P6, R14, R13, R12, R11 ;  /* 0x0000000c0d0e7389 */ /* 0x00872400000c000b */
[----:B01234-:R-:W-:Y:S01]  /*1f090*/  ENDCOLLECTIVE ;  /* 0x000000000000791b */ /* 0x01ffe20003800000 */
.L_x_6257:
[----:B------:R-:W-:Y:S05]  /*1f0a0*/  BSYNC B1 ;  /* 0x0000000000017941 */ /* 0x000fea0003800000 */
.L_x_6256:
        /* <DEDUP_REMOVED lines=8> */
.L_x_6258:
[----:B------:R-:W-:Y:S05]  /*1f130*/  BRA `(.L_x_6259) ;  /* 0xfffffe64000c7947 */ /* 0x000fea000383ffff */
.L_x_6005:
[----:B---3--:R3:W4:Y:S02]  /*1f140*/  SYNCS.PHASECHK.TRANS64.TRYWAIT P3, [R86+URZ+0x324b0], R99 ;  /* 0x0324b063560075a7 */ /* 0x008724000806017f */
[----:B----4-:R-:W-:Y:S05]  /*1f150*/  @!P3 NANOSLEEP.SYNCS 0x989680 ;  /* 0x009896800000b95d */ /* 0x010fea0003900000 */
[----:B------:R-:W4:Y:S02]  /*1f160*/  @!P3 SYNCS.PHASECHK.TRANS64 P3, [R86+URZ+0x324b0], R99 ;  /* 0x0324b0635600b5a7 */ /* 0x000f24000806007f */
[----:B----4-:R-:W-:Y:S05]  /*1f170*/  @!P3 BRA `(.L_x_6005) ;  /* 0xfffffffc00f0b947 */ /* 0x010fea000383ffff */
[----:B------:R-:W-:Y:S05]  /*1f180*/  BRA `(.L_x_6260) ;  /* 0xfffffe6400847947 */ /* 0x000fea000383ffff */
.L_x_6013:
[----:B------:R-:W-:Y:S01]  /*1f190*/  BSSY B0, `(.L_x_6261) ;  /* 0x0000007000007945 */ /* 0x000fe20003800000 */
[----:B------:R-:W-:Y:S02]  /*1f1a0*/  IMAD.MOV.U32 R12, RZ, RZ, RZ ;  /* 0x000000ffff0c7224 */ /* 0x000fe400078e00ff */
[----:B------:R-:W-:Y:S02]  /*1f1b0*/  IMAD.MOV.U32 R11, RZ, RZ, 0x1f ;  /* 0x0000001fff0b7424 */ /* 0x000fe400078e00ff */
[----:B------:R-:W-:-:S07]  /*1f1c0*/  IMAD.MOV.U32 R15, RZ, RZ, -0x1 ;  /* 0xffffffffff0f7424 */ /* 0x000fce00078e00ff */
[----:B------:R-:W-:Y:S05]  /*1f1d0*/  WARPSYNC.COLLECTIVE R15, `(.L_x_6262) ;  /* 0x000000000f087348 */ /* 0x000fea0003c00000 */
[----:B------:R0:W1:Y:S02]  /*1f1e0*/  SHFL.IDX P6, R14, R13, R12, R11 ;  /* 0x0000000c0d0e7389 */ /* 0x00006400000c000b */
[----:B01----:R-:W-:Y:S01]  /*1f1f0*/  ENDCOLLECTIVE ;  /* 0x000000000000791b */ /* 0x003fe20003800000 */
.L_x_6262:
[----:B------:R-:W-:Y:S05]  /*1f200*/  BSYNC B0 ;  /* 0x0000000000007941 */ /* 0x000fea0003800000 */
.L_x_6261:
[----:B------:R-:W-:Y:S05]  /*1f210*/  BRA `(.L_x_6263) ;  /* 0xfffffe7400307947 */ /* 0x000fea000383ffff */
.L_x_6025:
[----:B------:R-:W-:Y:S01]  /*1f220*/  BSSY B1, `(.L_x_6264) ;  /* 0x0000008000017945 */ /* 0x000fe20003800000 */
[----:B0-----:R-:W-:Y:S01]  /*1f230*/  IMAD.MOV.U32 R13, RZ, RZ, R6 ;  /* 0x000000ffff0d7224 */ /* 0x001fe200078e0006 */
[----:B------:R-:W-:Y:S01]  /*1f240*/  MOV R11, 0x1c1f ;  /* 0x00001c1f000b7802 */ /* 0x000fe20000000f00 */
[----:B------:R-:W-:Y:S02]  /*1f250*/  IMAD.MOV.U32 R12, RZ, RZ, RZ ;  /* 0x000000ffff0c7224 */ /* 0x000fe400078e00ff */
[----:B------:R-:W-:-:S07]  /*1f260*/  IMAD.MOV.U32 R15, RZ, RZ, -0x1 ;  /* 0xffffffffff0f7424 */ /* 0x000fce00078e00ff */
[----:B------:R-:W-:Y:S05]  /*1f270*/  WARPSYNC.COLLECTIVE R15, `(.L_x_6265) ;  /* 0x000000000f087348 */ /* 0x000fea0003c00000 */
[----:B------:R0:W1:Y:S02]  /*1f280*/  SHFL.IDX P6, R14, R13, R12, R11 ;  /* 0x0000000c0d0e7389 */ /* 0x00006400000c000b */
[----:B01----:R-:W-:Y:S01]  /*1f290*/  ENDCOLLECTIVE ;  /* 0x000000000000791b */ /* 0x003fe20003800000 */
.L_x_6265:
[----:B------:R-:W-:Y:S05]  /*1f2a0*/  BSYNC B1 ;  /* 0x0000000000017941 */ /* 0x000fea0003800000 */
.L_x_6264:
        /* <DEDUP_REMOVED lines=8> */
.L_x_6266:
[----:B------:R-:W-:Y:S02]  /*1f330*/  IMAD.MOV.U32 R13, RZ, RZ, R8 ;  /* 0x000000ffff0d7224 */ /* 0x000fe400078e0008 */
[----:B------:R-:W-:-:S07]  /*1f340*/  IMAD.MOV.U32 R0, RZ, RZ, R14 ;  /* 0x000000ffff007224 */ /* 0x000fce00078e000e */
[----:B------:R-:W-:Y:S05]  /*1f350*/  WARPSYNC.COLLECTIVE R15, `(.L_x_6267) ;  /* 0x000000000f087348 */ /* 0x000fea0003c00000 */
[----:B------:R0:W1:Y:S02]  /*1f360*/  SHFL.IDX P6, R14, R13, R12, R11 ;  /* 0x0000000c0d0e7389 */ /* 0x00006400000c000b */
[----:B01----:R-:W-:Y:S01]  /*1f370*/  ENDCOLLECTIVE ;  /* 0x000000000000791b */ /* 0x003fe20003800000 */
.L_x_6267:
[----:B------:R-:W-:Y:S02]  /*1f380*/  IMAD.MOV.U32 R13, RZ, RZ, R7 ;  /* 0x000000ffff0d7224 */ /* 0x000fe400078e0007 */
[----:B------:R-:W-:-:S07]  /*1f390*/  IMAD.MOV.U32 R5, RZ, RZ, R14 ;  /* 0x000000ffff057224 */ /* 0x000fce00078e000e */
[----:B------:R-:W-:Y:S05]  /*1f3a0*/  WARPSYNC.COLLECTIVE R15, `(.L_x_6268) ;  /* 0x000000000f087348 */ /* 0x000fea0003c00000 */
[----:B------:R0:W1:Y:S02]  /*1f3b0*/  SHFL.IDX P6, R14, R13, R12, R11 ;  /* 0x0000000c0d0e7389 */ /* 0x00006400000c000b */
[----:B01----:R-:W-:Y:S01]  /*1f3c0*/  ENDCOLLECTIVE ;  /* 0x000000000000791b */ /* 0x003fe20003800000 */
.L_x_6268:
[----:B------:R-:W-:Y:S05]  /*1f3d0*/  BRA `(.L_x_6269) ;  /* 0xfffffe7800c47947 */ /* 0x000fea000383ffff */
.L_x_6028:
        /* <DEDUP_REMOVED lines=8> */
.L_x_6271:
[----:B------:R-:W-:Y:S05]  /*1f460*/  BSYNC B1 ;  /* 0x0000000000017941 */ /* 0x000fea0003800000 */
.L_x_6270:
        /* <DEDUP_REMOVED lines=8> */
.L_x_6272:
[----:B------:R-:W-:Y:S02]  /*1f4f0*/  IMAD.MOV.U32 R13, RZ, RZ, R8 ;  /* 0x000000ffff0d7224 */ /* 0x000fe400078e0008 */
[----:B------:R-:W-:-:S07]  /*1f500*/  IMAD.MOV.U32 R0, RZ, RZ, R14 ;  /* 0x000000ffff007224 */ /* 0x000fce00078e000e */
[----:B------:R-:W-:Y:S05]  /*1f510*/  WARPSYNC.COLLECTIVE R15, `(.L_x_6273) ;  /* 0x000000000f087348 */ /* 0x000fea0003c00000 */
[----:B------:R0:W1:Y:S02]  /*1f520*/  SHFL.IDX P6, R14, R13, R12, R11 ;  /* 0x0000000c0d0e7389 */ /* 0x00006400000c000b */
[----:B01----:R-:W-:Y:S01]  /*1f530*/  ENDCOLLECTIVE ;  /* 0x000000000000791b */ /* 0x003fe20003800000 */
.L_x_6273:
[----:B------:R-:W-:Y:S02]  /*1f540*/  IMAD.MOV.U32 R13, RZ, RZ, R7 ;  /* 0x000000ffff0d7224 */ /* 0x000fe400078e0007 */
[----:B------:R-:W-:-:S07]  /*1f550*/  IMAD.MOV.U32 R5, RZ, RZ, R14 ;  /* 0x000000ffff057224 */ /* 0x000fce00078e000e */
[----:B------:R-:W-:Y:S05]  /*1f560*/  WARPSYNC.COLLECTIVE R15, `(.L_x_6274) ;  /* 0x000000000f087348 */ /* 0x000fea0003c00000 */
[----:B------:R0:W1:Y:S02]  /*1f570*/  SHFL.IDX P6, R14, R13, R12, R11 ;  /* 0x0000000c0d0e7389 */ /* 0x00006400000c000b */
[----:B01----:R-:W-:Y:S01]  /*1f580*/  ENDCOLLECTIVE ;  /* 0x000000000000791b */ /* 0x003fe20003800000 */
.L_x_6274:
[----:B------:R-:W-:Y:S05]  /*1f590*/  BRA `(.L_x_6275) ;  /* 0xfffffe7c00307947 */ /* 0x000fea000383ffff */
.L_x_6032:
[----:B0-----:R0:W1:Y:S02]  /*1f5a0*/  SYNCS.PHASECHK.TRANS64.TRYWAIT P0, [R22+URZ+0x32400], R37 ;  /* 0x03240025160075a7 */ /* 0x001064000800017f */
[----:B-1----:R-:W-:Y:S05]  /*1f5b0*/  @!P0 NANOSLEEP.SYNCS 0x989680 ;  /* 0x009896800000895d */ /* 0x002fea0003900000 */
[----:B------:R-:W1:Y:S02]  /*1f5c0*/  @!P0 SYNCS.PHASECHK.TRANS64 P0, [R22+URZ+0x32400], R37 ;  /* 0x03240025160085a7 */ /* 0x000e64000800007f */
[----:B-1----:R-:W-:Y:S05]  /*1f5d0*/  @!P0 BRA `(.L_x_6032) ;  /* 0xfffffffc00f08947 */ /* 0x002fea000383ffff */
[----:B------:R-:W-:Y:S05]  /*1f5e0*/  BRA `(.L_x_6276) ;  /* 0xfffffe8000387947 */ /* 0x000fea000383ffff */
.L_x_6040:
        /* <DEDUP_REMOVED lines=9> */
.L_x_6278:
[----:B------:R-:W-:Y:S05]  /*1f680*/  BSYNC B1 ;  /* 0x0000000000017941 */ /* 0x000fea0003800000 */
.L_x_6277:
[----:B------:R0:W5:Y:S01]  /*1f690*/  LDL R8, [R1+0x90] ;  /* 0x0000900001087983 */ /* 0x0001620000100800 */
[----:B------:R-:W-:Y:S01]  /*1f6a0*/  IMAD.MOV.U32 R13, RZ, RZ, R10 ;  /* 0x000000ffff0d7224 */ /* 0x000fe200078e000a */
[----:B------:R-:W-:Y:S01]  /*1f6b0*/  ISETP.GE.AND P0, PT, R16, R37, PT ;  /* 0x000000251000720c */ /* 0x000fe20003f06270 */
[----:B------:R-:W-:Y:S02]  /*1f6c0*/  IMAD.MOV.U32 R12, RZ, RZ, RZ ;  /* 0x000000ffff0c7224 */ /* 0x000fe400078e00ff */
[----:B------:R-:W-:Y:S02]  /*1f6d0*/  IMAD.MOV.U32 R11, RZ, RZ, 0x1c1f ;  /* 0x00001c1fff0b7424 */ /* 0x000fe400078e00ff */
[----:B------:R-:W-:Y:S02]  /*1f6e0*/  IMAD.MOV.U32 R15, RZ, RZ, -0x1 ;  /* 0xffffffffff0f7424 */ /* 0x000fe400078e00ff */
[----:B0-----:R-:W-:-:S07]  /*1f6f0*/  IMAD.MOV.U32 R0, RZ, RZ, R14 ;  /* 0x000000ffff007224 */ /* 0x001fce00078e000e */
[----:B-----5:R-:W-:Y:S05]  /*1f700*/  WARPSYNC.COLLECTIVE R15, `(.L_x_6279) ;  /* 0x000000000f087348 */ /* 0x020fea0003c00000 */
[----:B------:R0:W1:Y:S02]  /*1f710*/  SHFL.IDX P6, R14, R13, R12, R11 ;  /* 0x0000000c0d0e7389 */ /* 0x00006400000c000b */
[----:B01---5:R-:W-:Y:S01]  /*1f720*/  ENDCOLLECTIVE ;  /* 0x000000000000791b */ /* 0x023fe20003800000 */
.L_x_6279:
[----:B------:R-:W-:Y:S01]  /*1f730*/  MOV R13, R29 ;  /* 0x0000001d000d7202 */ /* 0x000fe20000000f00 */
[----:B------:R-:W-:-:S07]  /*1f740*/  IMAD.MOV.U32 R3, RZ, RZ, R14 ;  /* 0x000000ffff037224 */ /* 0x000fce00078e000e */
[----:B------:R-:W-:Y:S05]  /*1f750*/  WARPSYNC.COLLECTIVE R15, `(.L_x_6280) ;  /* 0x000000000f087348 */ /* 0x000fea0003c00000 */
[----:B------:R0:W1:Y:S02]  /*1f760*/  SHFL.IDX P6, R14, R13, R12, R11 ;  /* 0x0000000c0d0e7389 */ /* 0x00006400000c000b */
[----:B01----:R-:W-:Y:S01]  /*1f770*/  ENDCOLLECTIVE ;  /* 0x000000000000791b */ /* 0x003fe20003800000 */
.L_x_6280:
[----:B------:R-:W-:Y:S02]  /*1f780*/  IMAD.MOV.U32 R13, RZ, RZ, R28 ;  /* 0x000000ffff0d7224 */ /* 0x000fe400078e001c */
[----:B------:R-:W-:Y:S02]  /*1f790*/  IMAD R30, R8, R30, RZ ;  /* 0x0000001e081e7224 */ /* 0x000fe400078e02ff */
[----:B------:R-:W-:-:S07]  /*1f7a0*/  IMAD.MOV.U32 R8, RZ, RZ, R14 ;  /* 0x000000ffff087224 */ /* 0x000fce00078e000e */
[----:B------:R-:W-:Y:S05]  /*1f7b0*/  WARPSYNC.COLLECTIVE R15, `(.L_x_6281) ;  /* 0x000000000f087348 */ /* 0x000fea0003c00000 */
[----:B------:R0:W1:Y:S02]  /*1f7c0*/  SHFL.IDX P6, R14, R13, R12, R11 ;  /* 0x0000000c0d0e7389 */ /* 0x00006400000c000b */
[----:B01----:R-:W-:Y:S01]  /*1f7d0*/  ENDCOLLECTIVE ;  /* 0x000000000000791b */ /* 0x003fe20003800000 */
.L_x_6281:
[----:B------:R-:W-:-:S13]  /*1f7e0*/  ISETP.GE.OR P1, PT, R35, R30, P0 ;  /* 0x0000001e2300720c */ /* 0x000fda0000726670 */
[C---:B------:R-:W-:Y:S01]  /*1f7f0*/  @!P1 IMAD.SHL.U32 R9, R16.reuse, 0x2, RZ ;  /* 0x0000000210099824 */ /* 0x040fe200078e00ff */
[----:B------:R-:W-:-:S04]  /*1f800*/  @!P1 SHF.L.U64.HI R21, R16, 0x1, R17 ;  /* 0x0000000110159819 */ /* 0x000fc80000010211 */
[----:B------:R-:W-:-:S05]  /*1f810*/  @!P1 IADD3 R4, P2, R3, R9, RZ ;  /* 0x0000000903049210 */ /* 0x000fca0007f5e0ff */
[----:B------:R-:W-:-:S06]  /*1f820*/  @!P1 IMAD.X R5, R0, 0x1, R21, P2 ;  /* 0x0000000100059824 */ /* 0x000fcc00010e0615 */
[----:B------:R-:W5:Y:S01]  /*1f830*/  @!P1 LD.E.128 R4, desc[UR40][R4.64] ;  /* 0x0000002804049980 */ /* 0x000f62000c101d00 */
[----:B------:R-:W-:-:S05]  /*1f840*/  @!P1 IADD3 R14, P2, R14, R9, RZ ;  /* 0x000000090e0e9210 */ /* 0x000fca0007f5e0ff */
[----:B------:R-:W-:-:S04]  /*1f850*/  @!P1 IMAD.X R3, R8, 0x1, R21, P2 ;  /* 0x0000000108039824 */ /* 0x000fc800010e0615 */
[----:B------:R-:W-:-:S05]  /*1f860*/  @!P1 IMAD.MOV.U32 R15, RZ, RZ, R3 ;  /* 0x000000ffff0f9224 */ /* 0x000fca00078e0003 */
[----:B------:R0:W5:Y:S01]  /*1f870*/  @!P1 LD.E.128 R24, desc[UR40][R14.64] ;  /* 0x000000280e189980 */ /* 0x000162000c101d00 */
[----:B------:R-:W-:Y:S01]  /*1f880*/  IMAD.MOV.U32 R13, RZ, RZ, R20 ;  /* 0x000000ffff0d7224 */ /* 0x000fe200078e0014 */
[----:B------:R-:W-:Y:S01]  /*1f890*/  CS2R R40, SRZ ;  /* 0x0000000000287805 */ /* 0x000fe2000001ff00 */
[----:B------:R-:W-:Y:S01]  /*1f8a0*/  IMAD.MOV.U32 R12, RZ, RZ, 0x1 ;  /* 0x00000001ff0c7424 */ /* 0x000fe200078e00ff */
[----:B------:R-:W-:Y:S01]  /*1f8b0*/  CS2R R38, SRZ ;  /* 0x0000000000267805 */ /* 0x000fe2000001ff00 */
[----:B0-----:R-:W-:-:S07]  /*1f8c0*/  IMAD.MOV.U32 R15, RZ, RZ, -0x1 ;  /* 0xffffffffff0f7424 */ /* 0x001fce00078e00ff */
[----:B-----5:R-:W-:Y:S05]  /*1f8d0*/  WARPSYNC.COLLECTIVE R15, `(.L_x_6282) ;  /* 0x000000000f087348 */ /* 0x020fea0003c00000 */
[----:B------:R0:W1:Y:S02]  /*1f8e0*/  SHFL.IDX P6, R14, R13, R12, R11 ;  /* 0x0000000c0d0e7389 */ /* 0x00006400000c000b */
[----:B01---5:R-:W-:Y:S01]  /*1f8f0*/  ENDCOLLECTIVE ;  /* 0x000000000000791b */ /* 0x023fe20003800000 */
.L_x_6282:
[----:B------:R-:W-:Y:S01]  /*1f900*/  MOV R13, R10 ;  /* 0x0000000a000d7202 */ /* 0x000fe20000000f00 */
[----:B------:R-:W-:Y:S02]  /*1f910*/  @!P1 IMAD.MOV.U32 R40, RZ, RZ, R4 ;  /* 0x000000ffff289224 */ /* 0x000fe400078e0004 */
[----:B------:R-:W-:Y:S01]  /*1f920*/  @!P1 IMAD.MOV.U32 R41, RZ, RZ, R5 ;  /* 0x000000ffff299224 */ /* 0x000fe200078e0005 */
[----:B------:R-:W-:Y:S01]  /*1f930*/  CS2R R4, SRZ ;  /* 0x0000000000047805 */ /* 0x000fe2000001ff00 */
[----:B------:R-:W-:Y:S02]  /*1f940*/  IMAD.MOV.U32 R0, RZ, RZ, R40 ;  /* 0x000000ffff007224 */ /* 0x000fe400078e0028 */
[----:B------:R-:W-:Y:S02]  /*1f950*/  IMAD.MOV.U32 R3, RZ, RZ, R41 ;  /* 0x000000ffff037224 */ /* 0x000fe400078e0029 */
[----:B------:R-:W-:Y:S02]  /*1f960*/  @!P1 IMAD.MOV.U32 R38, RZ, RZ, R6 ;  /* 0x000000ffff269224 */ /* 0x000fe400078e0006 */
[----:B------:R-:W-:Y:S01]  /*1f970*/  @!P1 IMAD.MOV.U32 R39, RZ, RZ, R7 ;  /* 0x000000ffff279224 */ /* 0x000fe200078e0007 */
[----:B------:R-:W-:Y:S01]  /*1f980*/  PRMT R45, R0, 0x5410, R3 ;  /* 0x00005410002d7816 */ /* 0x000fe20000000003 */
[----:B------:R-:W-:Y:S01]  /*1f990*/  IMAD.MOV.U32 R0, RZ, RZ, R14 ;  /* 0x000000ffff007224 */ /* 0x000fe200078e000e */
[----:B------:R-:W-:-:S07]  /*1f9a0*/  CS2R R6, SRZ ;  /* 0x0000000000067805 */ /* 0x000fce000001ff00 */
[----:B------:R-:W-:Y:S05]  /*1f9b0*/  WARPSYNC.COLLECTIVE R15, `(.L_x_6283) ;  /* 0x000000000f087348 */ /* 0x000fea0003c00000 */
[----:B------:R0:W1:Y:S02]  /*1f9c0*/  SHFL.IDX P6, R14, R13, R12, R11 ;  /* 0x0000000c0d0e7389 */ /* 0x00006400000c000b */
[----:B01----:R-:W-:Y:S01]  /*1f9d0*/  ENDCOLLECTIVE ;  /* 0x000000000000791b */ /* 0x003fe20003800000 */
.L_x_6283:
[----:B------:R-:W-:Y:S02]  /*1f9e0*/  IMAD.MOV.U32 R10, RZ, RZ, R38 ;  /* 0x000000ffff0a7224 */ /* 0x000fe400078e0026 */
[----:B------:R-:W-:Y:S02]  /*1f9f0*/  @!P1 IMAD.MOV.U32 R6, RZ, RZ, R24 ;  /* 0x000000ffff069224 */ /* 0x000fe400078e0018 */
[----:B------:R-:W-:Y:S01]  /*1fa00*/  IMAD.MOV.U32 R21, RZ, RZ, R39 ;  /* 0x000000ffff157224 */ /* 0x000fe200078e0027 */
[----:B------:R-:W-:Y:S01]  /*1fa10*/  PRMT R9, R10, 0x7610, R9 ;  /* 0x000076100a097816 */ /* 0x000fe20000000009 */
[----:B------:R-:W-:Y:S01]  /*1fa20*/  @!P1 IMAD.MOV.U32 R7, RZ, RZ, R25 ;  /* 0x000000ffff079224 */ /* 0x000fe200078e0019 */
[----:B------:R-:W-:Y:S01]  /*1fa30*/  CS2R R24, SRZ ;  /* 0x0000000000187805 */ /* 0x000fe2000001ff00 */
[----:B------:R-:W-:Y:S01]  /*1fa40*/  @!P1 IMAD.MOV.U32 R4, RZ, RZ, R26 ;  /* 0x000000ffff049224 */ /* 0x000fe200078e001a */
[----:B------:R-:W-:Y:S01]  /*1fa50*/  PRMT R10, R21, 0x7610, R10 ;  /* 0x00007610150a7816 */ /* 0x000fe2000000000a */
[----:B------:R-:W-:-:S02]  /*1fa60*/  @!P1 IMAD.MOV.U32 R5, RZ, RZ, R27 ;  /* 0x000000ffff059224 */ /* 0x000fc400078e001b */
[----:B------:R-:W-:Y:S02]  /*1fa70*/  IMAD.MOV.U32 R20, RZ, RZ, R6 ;  /* 0x000000ffff147224 */ /* 0x000fe400078e0006 */
[----:B------:R-:W-:-:S03]  /*1fa80*/  IMAD.MOV.U32 R13, RZ, RZ, R29 ;  /* 0x000000ffff0d7224 */ /* 0x000fc600078e001d */
[----:B------:R-:W-:Y:S01]  /*1fa90*/  PRMT R9, R9, 0x5410, R20 ;  /* 0x0000541009097816 */ /* 0x000fe20000000014 */
[----:B------:R-:W-:-:S07]  /*1faa0*/  IMAD.MOV.U32 R3, RZ, RZ, R14 ;  /* 0x000000ffff037224 */ /* 0x000fce00078e000e */
[----:B------:R-:W-:Y:S05]  /*1fab0*/  WARPSYNC.COLLECTIVE R15, `(.L_x_6284) ;  /* 0x000000000f087348 */ /* 0x000fea0003c00000 */
[----:B------:R0:W1:Y:S02]  /*1fac0*/  SHFL.IDX P6, R14, R13, R12, R11 ;  /* 0x0000000c0d0e7389 */ /* 0x00006400000c000b */
[----:B01----:R-:W-:Y:S01]  /*1fad0*/  ENDCOLLECTIVE ;  /* 0x000000000000791b */ /* 0x003fe20003800000 */
.L_x_6284:
[----:B------:R-:W-:Y:S02]  /*1fae0*/  IMAD.MOV.U32 R13, RZ, RZ, R28 ;  /* 0x000000ffff0d7224 */ /* 0x000fe400078e001c */
[----:B------:R-:W-:-:S07]  /*1faf0*/  IMAD.MOV.U32 R8, RZ, RZ, R14 ;  /* 0x000000ffff087224 */ /* 0x000fce00078e000e */
[----:B------:R-:W-:Y:S05]  /*1fb00*/  WARPSYNC.COLLECTIVE R15, `(.L_x_6285) ;  /* 0x000000000f087348 */ /* 0x000fea0003c00000 */
[----:B------:R0:W1:Y:S02]  /*1fb10*/  SHFL.IDX P6, R14, R13, R12, R11 ;  /* 0x0000000c0d0e7389 */ /* 0x00006400000c000b */
[----:B01----:R-:W-:Y:S01]  /*1fb20*/  ENDCOLLECTIVE ;  /* 0x000000000000791b */ /* 0x003fe20003800000 */
.L_x_6285:
[----:B------:R-:W-:Y:S02]  /*1fb30*/  IMAD.MOV.U32 R11, RZ, RZ, R7 ;  /* 0x000000ffff0b7224 */ /* 0x000fe400078e0007 */
[----:B------:R-:W-:Y:S02]  /*1fb40*/  IMAD.MOV.U32 R12, RZ, RZ, R4 ;  /* 0x000000ffff0c7224 */ /* 0x000fe400078e0004 */
[----:B------:R-:W-:Y:S01]  /*1fb50*/  IMAD.MOV.U32 R13, RZ, RZ, R5 ;  /* 0x000000ffff0d7224 */ /* 0x000fe200078e0005 */
[----:B------:R-:W-:-:S04]  /*1fb60*/  PRMT R10, R10, 0x5410, R11 ;  /* 0x000054100a0a7816 */ /* 0x000fc8000000000b */
[----:B------:R-:W-:Y:S01]  /*1fb70*/  PRMT R20, R12, 0x5410, R13 ;  /* 0x000054100c147816 */ /* 0x000fe2000000000d */
[----:B------:R-:W-:Y:S06]  /*1fb80*/  BRA `(.L_x_6286) ;  /* 0xfffffe8c00607947 */ /* 0x000fec000383ffff */
.L_x_6044:
[----:B0-----:R0:W2:Y:S02]  /*1fb90*/  SYNCS.PHASECHK.TRANS64.TRYWAIT P1, [R22+URZ+0x32400], R13 ;  /* 0x0324000d160075a7 */ /* 0x0010a4000802017f */
[----:B--2---:R-:W-:Y:S05]  /*1fba0*/  @!P1 NANOSLEEP.SYNCS 0x989680 ;  /* 0x009896800000995d */ /* 0x004fea0003900000 */
[----:B------:R-:W2:Y:S02]  /*1fbb0*/  @!P1 SYNCS.PHASECHK.TRANS64 P1, [R22+URZ+0x32400], R13 ;  /* 0x0324000d160095a7 */ /* 0x000ea4000802007f */
[----:B--2---:R-:W-:Y:S05]  /*1fbc0*/  @!P1 BRA `(.L_x_6044) ;  /* 0xfffffffc00f09947 */ /* 0x004fea000383ffff */
[----:B------:R-:W-:Y:S05]  /*1fbd0*/  BRA `(.L_x_6287) ;  /* 0xfffffe9000007947 */ /* 0x000fea000383ffff */
.L_x_6050:
[----:B--2---:R2:W4:Y:S02]  /*1fbe0*/  SYNCS.PHASECHK.TRANS64.TRYWAIT P1, [R13+URZ+0x32430], R6 ;  /* 0x032430060d0075a7 */ /* 0x004524000802017f */
[----:B----4-:R-:W-:Y:S05]  /*1fbf0*/  @!P1 NANOSLEEP.SYNCS 0x989680 ;  /* 0x009896800000995d */ /* 0x010fea0003900000 */
[----:B------:R-:W4:Y:S02]  /*1fc00*/  @!P1 SYNCS.PHASECHK.TRANS64 P1, [R13+URZ+0x32430], R6 ;  /* 0x032430060d0095a7 */ /* 0x000f24000802007f */
[----:B----4-:R-:W-:Y:S05]  /*1fc10*/  @!P1 BRA `(.L_x_6050) ;  /* 0xfffffffc00f09947 */ /* 0x010fea000383ffff */
[----:B------:R-:W-:Y:S05]  /*1fc20*/  BRA `(.L_x_6049) ;  /* 0xfffffe9c00e07947 */ /* 0x000fea000383ffff */
.L_x_6052:
[----:B---3--:R3:W4:Y:S02]  /*1fc30*/  SYNCS.PHASECHK.TRANS64.TRYWAIT P1, [R22+URZ+0x32410], R11 ;  /* 0x0324100b160075a7 */ /* 0x008724000802017f */
[----:B----4-:R-:W-:Y:S05]  /*1fc40*/  @!P1 NANOSLEEP.SYNCS 0x989680 ;  /* 0x009896800000995d */ /* 0x010fea0003900000 */
[----:B------:R-:W4:Y:S02]  /*1fc50*/  @!P1 SYNCS.PHASECHK.TRANS64 P1, [R22+URZ+0x32410], R11 ;  /* 0x0324100b160095a7 */ /* 0x000f24000802007f */
[----:B----4-:R-:W-:Y:S05]  /*1fc60*/  @!P1 BRA `(.L_x_6052) ;  /* 0xfffffffc00f09947 */ /* 0x010fea000383ffff */
[----:B------:R-:W-:Y:S05]  /*1fc70*/  BRA `(.L_x_6288) ;  /* 0xfffffea000987947 */ /* 0x000fea000383ffff */
.L_x_6056:
[----:B------:R0:W0:Y:S02]  /*1fc80*/  SYNCS.PHASECHK.TRANS64.TRYWAIT P1, [R13+URZ+0x32450], R6 ;  /* 0x032450060d0075a7 */ /* 0x000024000802017f */
[----:B0-----:R-:W-:Y:S05]  /*1fc90*/  @!P1 NANOSLEEP.SYNCS 0x989680 ;  /* 0x009896800000995d */ /* 0x001fea0003900000 */
[----:B------:R-:W0:Y:S02]  /*1fca0*/  @!P1 SYNCS.PHASECHK.TRANS64 P1, [R13+URZ+0x32450], R6 ;  /* 0x032450060d0095a7 */ /* 0x000e24000802007f */
[----:B0-----:R-:W-:Y:S05]  /*1fcb0*/  @!P1 BRA `(.L_x_6056) ;  /* 0xfffffffc00f09947 */ /* 0x001fea000383ffff */
[----:B------:R-:W-:Y:S05]  /*1fcc0*/  BRA `(.L_x_6055) ;  /* 0xfffffea000a87947 */ /* 0x000fea000383ffff */
.L_x_6063:
[----:B-1----:R1:W2:Y:S02]  /*1fcd0*/  SYNCS.PHASECHK.TRANS64.TRYWAIT P1, [R14+URZ+0x32430], R12 ;  /* 0x0324300c0e0075a7 */ /* 0x0022a4000802017f */
[----:B--2---:R-:W-:Y:S05]  /*1fce0*/  @!P1 NANOSLEEP.SYNCS 0x989680 ;  /* 0x009896800000995d */ /* 0x004fea0003900000 */
[----:B------:R-:W2:Y:S02]  /*1fcf0*/  @!P1 SYNCS.PHASECHK.TRANS64 P1, [R14+URZ+0x32430], R12 ;  /* 0x0324300c0e0095a7 */ /* 0x000ea4000802007f */
[----:B--2---:R-:W-:Y:S05]  /*1fd00*/  @!P1 BRA `(.L_x_6063) ;  /* 0xfffffffc00f09947 */ /* 0x004fea000383ffff */
[----:B------:R-:W-:Y:S05]  /*1fd10*/  BRA `(.L_x_6062) ;  /* 0xfffffed000207947 */ /* 0x000fea000383ffff */
.L_x_6067:
[----:B---3--:R3:W4:Y:S02]  /*1fd20*/  SYNCS.PHASECHK.TRANS64.TRYWAIT P1, [R14+URZ+0x32450], R12 ;  /* 0x0324500c0e0075a7 */ /* 0x008724000802017f */
[----:B----4-:R-:W-:Y:S05]  /*1fd30*/  @!P1 NANOSLEEP.SYNCS 0x989680 ;  /* 0x009896800000995d */ /* 0x010fea0003900000 */
[----:B------:R-:W4:Y:S02]  /*1fd40*/  @!P1 SYNCS.PHASECHK.TRANS64 P1, [R14+URZ+0x32450], R12 ;  /* 0x0324500c0e0095a7 */ /* 0x000f24000802007f */
[----:B----4-:R-:W-:Y:S05]  /*1fd50*/  @!P1 BRA `(.L_x_6067) ;  /* 0xfffffffc00f09947 */ /* 0x010fea000383ffff */
[----:B------:R-:W-:Y:S05]  /*1fd60*/  BRA `(.L_x_6066) ;  /* 0xfffffed000cc7947 */ /* 0x000fea000383ffff */
.L_x_6075:
[----:B-1----:R1:W2:Y:S02]  /*1fd70*/  SYNCS.PHASECHK.TRANS64.TRYWAIT P1, [R14+URZ+0x32430], R12 ;  /* 0x0324300c0e0075a7 */ /* 0x0022a4000802017f */
[----:B--2---:R-:W-:Y:S05]  /*1fd80*/  @!P1 NANOSLEEP.SYNCS 0x989680 ;  /* 0x009896800000995d */ /* 0x004fea0003900000 */
[----:B------:R-:W2:Y:S02]  /*1fd90*/  @!P1 SYNCS.PHASECHK.TRANS64 P1, [R14+URZ+0x32430], R12 ;  /* 0x0324300c0e0095a7 */ /* 0x000ea4000802007f */
[----:B--2---:R-:W-:Y:S05]  /*1fda0*/  @!P1 BRA `(.L_x_6075) ;  /* 0xfffffffc00f09947 */ /* 0x004fea000383ffff */
[----:B------:R-:W-:Y:S05]  /*1fdb0*/  BRA `(.L_x_6074) ;  /* 0xffffff0800287947 */ /* 0x000fea000383ffff */
.L_x_6079:
[----:B---3--:R3:W4:Y:S02]  /*1fdc0*/  SYNCS.PHASECHK.TRANS64.TRYWAIT P1, [R14+URZ+0x32450], R12 ;  /* 0x0324500c0e0075a7 */ /* 0x008724000802017f */
[----:B----4-:R-:W-:Y:S05]  /*1fdd0*/  @!P1 NANOSLEEP.SYNCS 0x989680 ;  /* 0x009896800000995d */ /* 0x010fea0003900000 */
[----:B------:R-:W4:Y:S02]  /*1fde0*/  @!P1 SYNCS.PHASECHK.TRANS64 P1, [R14+URZ+0x32450], R12 ;  /* 0x0324500c0e0095a7 */ /* 0x000f24000802007f */
[----:B----4-:R-:W-:Y:S05]  /*1fdf0*/  @!P1 BRA `(.L_x_6079) ;  /* 0xfffffffc00f09947 */ /* 0x010fea000383ffff */
[----:B------:R-:W-:Y:S05]  /*1fe00*/  BRA `(.L_x_6078) ;  /* 0xffffff0800d47947 */ /* 0x000fea000383ffff */
.L_x_6096:
[----:B------:R-:W-:Y:S01]  /*1fe10*/  IMAD.MOV.U32 R13, RZ, RZ, R4 ;  /* 0x000000ffff0d7224 */ /* 0x000fe200078e0004 */
[----:B------:R-:W-:Y:S01]  /*1fe20*/  MOV R11, 0x181f ;  /* 0x0000181f000b7802 */ /* 0x000fe20000000f00 */
[----:B------:R-:W-:Y:S02]  /*1fe30*/  IMAD.MOV.U32 R12, RZ, RZ, RZ ;  /* 0x000000ffff0c7224 */ /* 0x000fe400078e00ff */
[----:B------:R-:W-:-:S07]  /*1fe40*/  IMAD.MOV.U32 R15, RZ, RZ, -0x1 ;  /* 0xffffffffff0f7424 */ /* 0x000fce00078e00ff */
[----:B-12---:R-:W-:Y:S05]  /*1fe50*/  WARPSYNC.COLLECTIVE R15, `(.L_x_6289) ;  /* 0x000000000f087348 */ /* 0x006fea0003c00000 */
[----:B------:R0:W3:Y:S02]  /*1fe60*/  SHFL.IDX P6, R14, R13, R12, R11 ;  /* 0x0000000c0d0e7389 */ /* 0x0000e400000c000b */
[----:B0123--:R-:W-:Y:S01]  /*1fe70*/  ENDCOLLECTIVE ;  /* 0x000000000000791b */ /* 0x00ffe20003800000 */
.L_x_6289:
[----:B------:R-:W-:Y:S02]  /*1fe80*/  IMAD.MOV.U32 R13, RZ, RZ, R3 ;  /* 0x000000ffff0d7224 */ /* 0x000fe400078e0003 */
[----:B------:R-:W-:-:S07]  /*1fe90*/  IMAD.MOV.U32 R0, RZ, RZ, R14 ;  /* 0x000000ffff007224 */ /* 0x000fce00078e000e */
[----:B------:R-:W-:Y:S05]  /*1fea0*/  WARPSYNC.COLLECTIVE R15, `(.L_x_6290) ;  /* 0x000000000f087348 */ /* 0x000fea0003c00000 */
[----:B------:R0:W1:Y:S02]  /*1feb0*/  SHFL.IDX P6, R14, R13, R12, R11 ;  /* 0x0000000c0d0e7389 */ /* 0x00006400000c000b */
[----:B01----:R-:W-:Y:S01]  /*1fec0*/  ENDCOLLECTIVE ;  /* 0x000000000000791b */ /* 0x003fe20003800000 */
.L_x_6290:
[----:B------:R-:W-:Y:S05]  /*1fed0*/  BRA `(.L_x_6291) ;  /* 0xffffff6800d47947 */ /* 0x000fea000383ffff */
.L_x_6099:
[----:B------:R-:W-:Y:S01]  /*1fee0*/  BSSY B1, `(.L_x_6292) ;  /* 0x0000008000017945 */ /* 0x000fe20003800000 */
[----:B---3--:R-:W-:Y:S02]  /*1fef0*/  IMAD.MOV.U32 R13, RZ, RZ, R4 ;  /* 0x000000ffff0d7224 */ /* 0x008fe400078e0004 */
[----:B------:R-:W-:Y:S02]  /*1ff00*/  IMAD.MOV.U32 R12, RZ, RZ, 0x1 ;  /* 0x00000001ff0c7424 */ /* 0x000fe400078e00ff */
[----:B------:R-:W-:Y:S02]  /*1ff10*/  IMAD.MOV.U32 R11, RZ, RZ, 0x181f ;  /* 0x0000181fff0b7424 */ /* 0x000fe400078e00ff */
[----:B------:R-:W-:-:S07]  /*1ff20*/  IMAD.MOV.U32 R15, RZ, RZ, -0x1 ;  /* 0xffffffffff0f7424 */ /* 0x000fce00078e00ff */
[----:B012-4-:R-:W-:Y:S05]  /*1ff30*/  WARPSYNC.COLLECTIVE R15, `(.L_x_6293) ;  /* 0x000000000f087348 */ /* 0x017fea0003c00000 */
[----:B----4-:R3:W4:Y:S02]  /*1ff40*/  SHFL.IDX P6, R14, R13, R12, R11 ;  /* 0x0000000c0d0e7389 */ /* 0x01072400000c000b */
[----:B01234-:R-:W-:Y:S01]  /*1ff50*/  ENDCOLLECTIVE ;  /* 0x000000000000791b */ /* 0x01ffe20003800000 */
.L_x_6293:
[----:B------:R-:W-:Y:S05]  /*1ff60*/  BSYNC B1 ;  /* 0x0000000000017941 */ /* 0x000fea0003800000 */
.L_x_6292:
        /* <DEDUP_REMOVED lines=8> */
.L_x_6294:
[----:B------:R-:W-:Y:S05]  /*1fff0*/  BRA `(.L_x_6295) ;  /* 0xffffff6800f87947 */ /* 0x000fea000383ffff */
.L_x_6102:
        /* <DEDUP_REMOVED lines=8> */
.L_x_6297:
[----:B------:R-:W-:Y:S05]  /*20080*/  BSYNC B1 ;  /* 0x0000000000017941 */ /* 0x000fea0003800000 */
.L_x_6296:
[----:B------:R-:W-:Y:S01]  /*20090*/  IMAD.MOV.U32 R13, RZ, RZ, R3 ;  /* 0x000000ffff0d7224 */ /* 0x000fe200078e0003 */
[----:B------:R-:W-:Y:S01]  /*200a0*/  MOV R0, R14 ;  /* 0x0000000e00007202 */ /* 0x000fe20000000f00 */
[----:B------:R-:W-:Y:S02]  /*200b0*/  IMAD.MOV.U32 R12, RZ, RZ, 0x2 ;  /* 0x00000002ff0c7424 */ /* 0x000fe400078e00ff */
[----:B------:R-:W-:Y:S02]  /*200c0*/  IMAD.MOV.U32 R11, RZ, RZ, 0x181f ;  /* 0x0000181fff0b7424 */ /* 0x000fe400078e00ff */
[----:B------:R-:W-:-:S07]  /*200d0*/  IMAD.MOV.U32 R15, RZ, RZ, -0x1 ;  /* 0xffffffffff0f7424 */ /* 0x000fce00078e00ff */
[----:B------:R-:W-:Y:S05]  /*200e0*/  WARPSYNC.COLLECTIVE R15, `(.L_x_6298) ;  /* 0x000000000f087348 */ /* 0x000fea0003c00000 */
[----:B------:R0:W1:Y:S02]  /*200f0*/  SHFL.IDX P6, R14, R13, R12, R11 ;  /* 0x0000000c0d0e7389 */ /* 0x00006400000c000b */
[----:B01----:R-:W-:Y:S01]  /*20100*/  ENDCOLLECTIVE ;  /* 0x000000000000791b */ /* 0x003fe20003800000 */
.L_x_6298:
[----:B------:R-:W-:Y:S05]  /*20110*/  BRA `(.L_x_6299) ;  /* 0xffffff6c00187947 */ /* 0x000fea000383ffff */
.L_x_6105:
        /* <DEDUP_REMOVED lines=8> */
.L_x_6301:
[----:B------:R-:W-:Y:S05]  /*201a0*/  BSYNC B1 ;  /* 0x0000000000017941 */ /* 0x000fea0003800000 */
.L_x_6300:
        /* <DEDUP_REMOVED lines=8> */
.L_x_6302:
[----:B------:R-:W-:Y:S05]  /*20230*/  BRA `(.L_x_6303) ;  /* 0xffffff6c00387947 */ /* 0x000fea000383ffff */
.L_x_6122:
[----:B-1----:R-:W0:Y:S01]  /*20240*/  S2R R10, SR_TID.X ;  /* 0x00000000000a7919 */ /* 0x002e220000002100 */
[----:B------:R-:W-:Y:S01]  /*20250*/  BSSY B1, `(.L_x_6304) ;  /* 0x000000a000017945 */ /* 0x000fe20003800000 */
[----:B------:R-:W-:Y:S01]  /*20260*/  IMAD.MOV.U32 R12, RZ, RZ, RZ ;  /* 0x000000ffff0c7224 */ /* 0x000fe200078e00ff */
[----:B------:R-:W-:Y:S01]  /*20270*/  MOV R15, 0xffffffff ;  /* 0xffffffff000f7802 */ /* 0x000fe20000000f00 */
[----:B------:R-:W-:Y:S01]  /*20280*/  IMAD.MOV.U32 R11, RZ, RZ, 0x1f ;  /* 0x0000001fff0b7424 */ /* 0x000fe200078e00ff */
[----:B0-----:R-:W-:-:S04]  /*20290*/  SHF.R.U32.HI R10, RZ, 0x5, R10 ;  /* 0x00000005ff0a7819 */ /* 0x001fc8000001160a */
[----:B------:R-:W-:-:S05]  /*202a0*/  LOP3.LUT R10, R10, 0x3, RZ, 0xc0, !PT ;  /* 0x000000030a0a7812 */ /* 0x000fca00078ec0ff */
[----:B------:R-:W-:-:S07]  /*202b0*/  IMAD.MOV.U32 R13, RZ, RZ, R10 ;  /* 0x000000ffff0d7224 */ /* 0x000fce00078e000a */
[----:B------:R-:W-:Y:S05]  /*202c0*/  WARPSYNC.COLLECTIVE R15, `(.L_x_6305) ;  /* 0x000000000f087348 */ /* 0x000fea0003c00000 */
[----:B------:R0:W1:Y:S02]  /*202d0*/  SHFL.IDX P6, R14, R13, R12, R11 ;  /* 0x0000000c0d0e7389 */ /* 0x00006400000c000b */
[----:B01----:R-:W-:Y:S01]  /*202e0*/  ENDCOLLECTIVE ;  /* 0x000000000000791b */ /* 0x003fe20003800000 */
.L_x_6305:
[----:B------:R-:W-:Y:S05]  /*202f0*/  BSYNC B1 ;  /* 0x0000000000017941 */ /* 0x000fea0003800000 */
.L_x_6304:
[----:B------:R-:W-:Y:S05]  /*20300*/  BRA `(.L_x_6306) ;  /* 0xffffff8000987947 */ /* 0x000fea000383ffff */
.L_x_6124:
[----:B------:R-:W-:Y:S01]  /*20310*/  BSSY B1, `(.L_x_6307) ;  /* 0x0000006000017945 */ /* 0x000fe20003800000 */
[----:B------:R-:W-:-:S07]  /*20320*/  IMAD.MOV.U32 R15, RZ, RZ, -0x1 ;  /* 0xffffffffff0f7424 */ /* 0x000fce00078e00ff */
[----:B01----:R-:W-:Y:S05]  /*20330*/  WARPSYNC.COLLECTIVE R15, `(.L_x_6308) ;  /* 0x000000000f0c7348 */ /* 0x003fea0003c00000 */
[----:B------:R-:W-:Y:S02]  /*20340*/  ELECT P6, UR62, PT ;  /* 0x00000000003e782f */ /* 0x000fe400038c0000 */
[----:B------:R-:W-:Y:S01]  /*20350*/  MOV R14, UR62 ;  /* 0x0000003e000e7c02 */ /* 0x000fe20008000f00 */
[----:B01----:R-:W-:Y:S10]  /*20360*/  ENDCOLLECTIVE ;  /* 0x000000000000791b */ /* 0x003ff40003800000 */
.L_x_6308:
[----:B------:R-:W-:Y:S05]  /*20370*/  BSYNC B1 ;  /* 0x0000000000017941 */ /* 0x000fea0003800000 */
.L_x_6307:
[----:B------:R-:W-:Y:S05]  /*20380*/  BRA `(.L_x_6123) ;  /* 0xffffff8000907947 */ /* 0x000fea000383ffff */
.L_x_6126:
[----:B0-----:R0:W2:Y:S02]  /*20390*/  SYNCS.PHASECHK.TRANS64.TRYWAIT P0, [R22+URZ+0x32420], R3 ;  /* 0x03242003160075a7 */ /* 0x0010a4000800017f */
[----:B--2---:R-:W-:Y:S05]  /*203a0*/  @!P0 NANOSLEEP.SYNCS 0x989680 ;  /* 0x009896800000895d */ /* 0x004fea0003900000 */
[----:B------:R-:W2:Y:S02]  /*203b0*/  @!P0 SYNCS.PHASECHK.TRANS64 P0, [R22+URZ+0x32420], R3 ;  /* 0x03242003160085a7 */ /* 0x000ea4000800007f */
[----:B--2---:R-:W-:Y:S05]  /*203c0*/  @!P0 BRA `(.L_x_6126) ;  /* 0xfffffffc00f08947 */ /* 0x004fea000383ffff */
[----:B------:R-:W-:Y:S05]  /*203d0*/  BRA `(.L_x_6309) ;  /* 0xffffff8000a07947 */ /* 0x000fea000383ffff */
.L_x_6130:
[----:B0-----:R0:W2:Y:S02]  /*203e0*/  SYNCS.PHASECHK.TRANS64.TRYWAIT P0, [R3+URZ+0x324a0], R8 ;  /* 0x0324a008030075a7 */ /* 0x0010a4000800017f */
[----:B--2---:R-:W-:Y:S05]  /*203f0*/  @!P0 NANOSLEEP.SYNCS 0x989680 ;  /* 0x009896800000895d */ /* 0x004fea0003900000 */
[----:B------:R-:W2:Y:S02]  /*20400*/  @!P0 SYNCS.PHASECHK.TRANS64 P0, [R3+URZ+0x324a0], R8 ;  /* 0x0324a008030085a7 */ /* 0x000ea4000800007f */
[----:B--2---:R-:W-:Y:S05]  /*20410*/  @!P0 BRA `(.L_x_6130) ;  /* 0xfffffffc00f08947 */ /* 0x004fea000383ffff */
[----:B------:R-:W-:Y:S05]  /*20420*/  BRA `(.L_x_6310) ;  /* 0xffffff8000b87947 */ /* 0x000fea000383ffff */
.L_x_6135:
[----:B-1----:R1:W2:Y:S02]  /*20430*/  SYNCS.PHASECHK.TRANS64.TRYWAIT P0, [R3+URZ+0x324c0], R8 ;  /* 0x0324c008030075a7 */ /* 0x0022a4000800017f */
[----:B--2---:R-:W-:Y:S05]  /*20440*/  @!P0 NANOSLEEP.SYNCS 0x989680 ;  /* 0x009896800000895d */ /* 0x004fea0003900000 */
[----:B------:R-:W2:Y:S02]  /*20450*/  @!P0 SYNCS.PHASECHK.TRANS64 P0, [R3+URZ+0x324c0], R8 ;  /* 0x0324c008030085a7 */ /* 0x000ea4000800007f */
[----:B--2---:R-:W-:Y:S05]  /*20460*/  @!P0 BRA `(.L_x_6135) ;  /* 0xfffffffc00f08947 */ /* 0x004fea000383ffff */
[----:B------:R-:W-:Y:S05]  /*20470*/  BRA `(.L_x_6311) ;  /* 0xffffff8400347947 */ /* 0x000fea000383ffff */
.L_x_6145:
[----:B0-----:R0:W2:Y:S02]  /*20480*/  SYNCS.PHASECHK.TRANS64.TRYWAIT P1, [R8+URZ+0x324a0], R2 ;  /* 0x0324a002080075a7 */ /* 0x0010a4000802017f */
[----:B--2---:R-:W-:Y:S05]  /*20490*/  @!P1 NANOSLEEP.SYNCS 0x989680 ;  /* 0x009896800000995d */ /* 0x004fea0003900000 */
[----:B------:R-:W2:Y:S02]  /*204a0*/  @!P1 SYNCS.PHASECHK.TRANS64 P1, [R8+URZ+0x324a0], R2 ;  /* 0x0324a002080095a7 */ /* 0x000ea4000802007f */
[----:B--2---:R-:W-:Y:S05]  /*204b0*/  @!P1 BRA `(.L_x_6145) ;  /* 0xfffffffc00f09947 */ /* 0x004fea000383ffff */
[----:B------:R-:W-:Y:S05]  /*204c0*/  BRA `(.L_x_6312) ;  /* 0xffffff8800a87947 */ /* 0x000fea000383ffff */
.L_x_6150:
[----:B-1----:R1:W2:Y:S02]  /*204d0*/  SYNCS.PHASECHK.TRANS64.TRYWAIT P1, [R8+URZ+0x324c0], R2 ;  /* 0x0324c002080075a7 */ /* 0x0022a4000802017f */
[----:B--2---:R-:W-:Y:S05]  /*204e0*/  @!P1 NANOSLEEP.SYNCS 0x989680 ;  /* 0x009896800000995d */ /* 0x004fea0003900000 */
[----:B------:R-:W2:Y:S02]  /*204f0*/  @!P1 SYNCS.PHASECHK.TRANS64 P1, [R8+URZ+0x324c0], R2 ;  /* 0x0324c002080095a7 */ /* 0x000ea4000802007f */
[----:B--2---:R-:W-:Y:S05]  /*20500*/  @!P1 BRA `(.L_x_6150) ;  /* 0xfffffffc00f09947 */ /* 0x004fea000383ffff */
[----:B------:R-:W-:Y:S05]  /*20510*/  BRA `(.L_x_6313) ;  /* 0xffffff8c00207947 */ /* 0x000fea000383ffff */
.L_x_6166:
[----:B------:R-:W1:Y:S01]  /*20520*/  S2R R11, SR_TID.X ;  /* 0x00000000000b7919 */ /* 0x000e620000002100 */
[----:B------:R-:W-:Y:S01]  /*20530*/  BSSY B0, `(.L_x_6314) ;  /* 0x000000a000007945 */ /* 0x000fe20003800000 */
[----:B------:R-:W-:Y:S02]  /*20540*/  IMAD.MOV.U32 R12, RZ, RZ, RZ ;  /* 0x000000ffff0c7224 */ /* 0x000fe400078e00ff */
[----:B------:R-:W-:Y:S01]  /*20550*/  IMAD.MOV.U32 R15, RZ, RZ, -0x1 ;  /* 0xffffffffff0f7424 */ /* 0x000fe200078e00ff */
[----:B-1----:R-:W-:-:S04]  /*20560*/  SHF.R.U32.HI R11, RZ, 0x5, R11 ;  /* 0x00000005ff0b7819 */ /* 0x002fc8000001160b */
[----:B------:R-:W-:-:S05]  /*20570*/  LOP3.LUT R11, R11, 0x3, RZ, 0xc0, !PT ;  /* 0x000000030b0b7812 */ /* 0x000fca00078ec0ff */
[----:B------:R-:W-:Y:S02]  /*20580*/  IMAD.MOV.U32 R13, RZ, RZ, R11 ;  /* 0x000000ffff0d7224 */ /* 0x000fe400078e000b */
[----:B------:R-:W-:-:S07]  /*20590*/  IMAD.MOV.U32 R11, RZ, RZ, 0x1f ;  /* 0x0000001fff0b7424 */ /* 0x000fce00078e00ff */
[----:B0----5:R-:W-:Y:S05]  /*205a0*/  WARPSYNC.COLLECTIVE R15, `(.L_x_6315) ;  /* 0x000000000f087348 */ /* 0x021fea0003c00000 */
[----:B------:R1:W2:Y:S02]  /*205b0*/  SHFL.IDX P6, R14, R13, R12, R11 ;  /* 0x0000000c0d0e7389 */ /* 0x0002a400000c000b */
[----:B012--5:R-:W-:Y:S01]  /*205c0*/  ENDCOLLECTIVE ;  /* 0x000000000000791b */ /* 0x027fe20003800000 */
.L_x_6315:
[----:B------:R-:W-:Y:S05]  /*205d0*/  BSYNC B0 ;  /* 0x0000000000007941 */ /* 0x000fea0003800000 */
.L_x_6314:
[----:B------:R-:W-:Y:S05]  /*205e0*/  BRA `(.L_x_6316) ;  /* 0xffffff9800d47947 */ /* 0x000fea000383ffff */
.L_x_6169:
[----:B--2---:R2:W3:Y:S02]  /*205f0*/  SYNCS.PHASECHK.TRANS64.TRYWAIT P0, [R29+URZ+0x32440], R0 ;  /* 0x032440001d0075a7 */ /* 0x0044e4000800017f */
[----:B---3--:R-:W-:Y:S05]  /*20600*/  @!P0 NANOSLEEP.SYNCS 0x989680 ;  /* 0x009896800000895d */ /* 0x008fea0003900000 */
[----:B------:R-:W3:Y:S02]  /*20610*/  @!P0 SYNCS.PHASECHK.TRANS64 P0, [R29+URZ+0x32440], R0 ;  /* 0x032440001d0085a7 */ /* 0x000ee4000800007f */
[----:B---3--:R-:W-:Y:S05]  /*20620*/  @!P0 BRA `(.L_x_6169) ;  /* 0xfffffffc00f08947 */ /* 0x008fea000383ffff */
[----:B------:R-:W-:Y:S05]  /*20630*/  BRA `(.L_x_6317) ;  /* 0xffffff9800ec7947 */ /* 0x000fea000383ffff */
.L_x_6170:
        /* <DEDUP_REMOVED lines=8> */
.L_x_6319:
[----:B------:R-:W-:Y:S05]  /*206c0*/  BSYNC B0 ;  /* 0x0000000000007941 */ /* 0x000fea0003800000 */
.L_x_6318:
[----:B------:R-:W-:Y:S01]  /*206d0*/  IMAD.MOV.U32 R13, RZ, RZ, R0 ;  /* 0x000000ffff0d7224 */ /* 0x000fe200078e0000 */
[----:B------:R-:W-:Y:S01]  /*206e0*/  @P0 LEA R6, R5, R22, 0x1 ;  /* 0x0000001605060211 */ /* 0x000fe200078e08ff */
[----:B------:R-:W-:Y:S02]  /*206f0*/  IMAD.MOV.U32 R12, RZ, RZ, RZ ;  /* 0x000000ffff0c7224 */ /* 0x000fe400078e00ff */
[----:B------:R-:W-:Y:S02]  /*20700*/  IMAD.MOV.U32 R11, RZ, RZ, 0x181f ;  /* 0x0000181fff0b7424 */ /* 0x000fe400078e00ff */
[----:B------:R-:W-:Y:S02]  /*20710*/  IMAD.MOV.U32 R15, RZ, RZ, -0x1 ;  /* 0xffffffffff0f7424 */ /* 0x000fe400078e00ff */
[----:B------:R-:W-:-:S07]  /*20720*/  IMAD.MOV.U32 R2, RZ, RZ, R14 ;  /* 0x000000ffff027224 */ /* 0x000fce00078e000e */
[----:B------:R-:W-:Y:S05]  /*20730*/  WARPSYNC.COLLECTIVE R15, `(.L_x_6320) ;  /* 0x000000000f087348 */ /* 0x000fea0003c00000 */
[----:B------:R0:W1:Y:S02]  /*20740*/  SHFL.IDX P6, R14, R13, R12, R11 ;  /* 0x0000000c0d0e7389 */ /* 0x00006400000c000b */
[----:B01----:R-:W-:Y:S01]  /*20750*/  ENDCOLLECTIVE ;  /* 0x000000000000791b */ /* 0x003fe20003800000 */
.L_x_6320:
[----:B------:R-:W-:Y:S02]  /*20760*/  IMAD.MOV.U32 R13, RZ, RZ, R4 ;  /* 0x000000ffff0d7224 */ /* 0x000fe400078e0004 */
[----:B------:R-:W-:Y:S02]  /*20770*/  IMAD.MOV.U32 R12, RZ, RZ, 0x1 ;  /* 0x00000001ff0c7424 */ /* 0x000fe400078e00ff */
[----:B------:R-:W-:-:S07]  /*20780*/  IMAD.MOV.U32 R3, RZ, RZ, R14 ;  /* 0x000000ffff037224 */ /* 0x000fce00078e000e */
[----:B------:R-:W-:Y:S05]  /*20790*/  WARPSYNC.COLLECTIVE R15, `(.L_x_6321) ;  /* 0x000000000f087348 */ /* 0x000fea0003c00000 */
[----:B------:R0:W1:Y:S02]  /*207a0*/  SHFL.IDX P6, R14, R13, R12, R11 ;  /* 0x0000000c0d0e7389 */ /* 0x00006400000c000b */
[----:B01----:R-:W-:Y:S01]  /*207b0*/  ENDCOLLECTIVE ;  /* 0x000000000000791b */ /* 0x003fe20003800000 */
.L_x_6321:
        /* <DEDUP_REMOVED lines=15> */
.L_x_6322:
[----:B------:R-:W-:Y:S02]  /*208b0*/  @P0 IMAD R6, R5, 0x2, R22 ;  /* 0x0000000205060824 */ /* 0x000fe400078e0216 */
[----:B------:R-:W-:Y:S02]  /*208c0*/  IMAD.MOV.U32 R13, RZ, RZ, R4 ;  /* 0x000000ffff0d7224 */ /* 0x000fe400078e0004 */
[----:B------:R-:W-:Y:S02]  /*208d0*/  IMAD.MOV.U32 R12, RZ, RZ, 0x2 ;  /* 0x00000002ff0c7424 */ /* 0x000fe400078e00ff */
[----:B------:R-:W-:-:S07]  /*208e0*/  IMAD.MOV.U32 R3, RZ, RZ, R14 ;  /* 0x000000ffff037224 */ /* 0x000fce00078e000e */
[----:B------:R-:W-:Y:S05]  /*208f0*/  WARPSYNC.COLLECTIVE R15, `(.L_x_6323) ;  /* 0x000000000f087348 */ /* 0x000fea0003c00000 */
[----:B------:R0:W1:Y:S02]  /*20900*/  SHFL.IDX P6, R14, R13, R12, R11 ;  /* 0x0000000c0d0e7389 */ /* 0x00006400000c000b */
[----:B01----:R-:W-:Y:S01]  /*20910*/  ENDCOLLECTIVE ;  /* 0x000000000000791b */ /* 0x003fe20003800000 */
.L_x_6323:
        /* <DEDUP_REMOVED lines=15> */
.L_x_6324:
[----:B------:R-:W-:Y:S02]  /*20a10*/  @P0 IMAD R6, R5, 0x2, R22 ;  /* 0x0000000205060824 */ /* 0x000fe400078e0216 */
[----:B------:R-:W-:Y:S02]  /*20a20*/  IMAD.MOV.U32 R13, RZ, RZ, R4 ;  /* 0x000000ffff0d7224 */ /* 0x000fe400078e0004 */
[----:B------:R-:W-:Y:S02]  /*20a30*/  IMAD.MOV.U32 R12, RZ, RZ, 0x3 ;  /* 0x00000003ff0c7424 */ /* 0x000fe400078e00ff */
[----:B------:R-:W-:-:S07]  /*20a40*/  IMAD.MOV.U32 R3, RZ, RZ, R14 ;  /* 0x000000ffff037224 */ /* 0x000fce00078e000e */
[----:B------:R-:W-:Y:S05]  /*20a50*/  WARPSYNC.COLLECTIVE R15, `(.L_x_6325) ;  /* 0x000000000f087348 */ /* 0x000fea0003c00000 */
[----:B------:R0:W1:Y:S02]  /*20a60*/  SHFL.IDX P6, R14, R13, R12, R11 ;  /* 0x0000000c0d0e7389 */ /* 0x00006400000c000b */
[----:B01----:R-:W-:Y:S01]  /*20a70*/  ENDCOLLECTIVE ;  /* 0x000000000000791b */ /* 0x003fe20003800000 */
.L_x_6325:
        /* <DEDUP_REMOVED lines=15> */
.L_x_6326:
[----:B------:R-:W-:Y:S02]  /*20b70*/  @P0 IMAD R6, R5, 0x2, R22 ;  /* 0x0000000205060824 */ /* 0x000fe400078e0216 */
[----:B------:R-:W-:Y:S02]  /*20b80*/  IMAD.MOV.U32 R13, RZ, RZ, R4 ;  /* 0x000000ffff0d7224 */ /* 0x000fe400078e0004 */
[----:B------:R-:W-:Y:S02]  /*20b90*/  IMAD.MOV.U32 R12, RZ, RZ, 0x4 ;  /* 0x00000004ff0c7424 */ /* 0x000fe400078e00ff */
[----:B------:R-:W-:-:S07]  /*20ba0*/  IMAD.MOV.U32 R3, RZ, RZ, R14 ;  /* 0x000000ffff037224 */ /* 0x000fce00078e000e */
[----:B------:R-:W-:Y:S05]  /*20bb0*/  WARPSYNC.COLLECTIVE R15, `(.L_x_6327) ;  /* 0x000000000f087348 */ /* 0x000fea0003c00000 */
[----:B------:R0:W1:Y:S02]  /*20bc0*/  SHFL.IDX P6, R14, R13, R12, R11 ;  /* 0x0000000c0d0e7389 */ /* 0x00006400000c000b */
[----:B01----:R-:W-:Y:S01]  /*20bd0*/  ENDCOLLECTIVE ;  /* 0x000000000000791b */ /* 0x003fe20003800000 */
.L_x_6327:
        /* <DEDUP_REMOVED lines=15> */
.L_x_6328:
[----:B------:R-:W-:Y:S02]  /*20cd0*/  @P0 IMAD R6, R5, 0x2, R22 ;  /* 0x0000000205060824 */ /* 0x000fe400078e0216 */
[----:B------:R-:W-:Y:S02]  /*20ce0*/  IMAD.MOV.U32 R13, RZ, RZ, R4 ;  /* 0x000000ffff0d7224 */ /* 0x000fe400078e0004 */
[----:B------:R-:W-:Y:S02]  /*20cf0*/  IMAD.MOV.U32 R12, RZ, RZ, 0x5 ;  /* 0x00000005ff0c7424 */ /* 0x000fe400078e00ff */
[----:B------:R-:W-:-:S07]  /*20d00*/  IMAD.MOV.U32 R3, RZ, RZ, R14 ;  /* 0x000000ffff037224 */ /* 0x000fce00078e000e */
[----:B------:R-:W-:Y:S05]  /*20d10*/  WARPSYNC.COLLECTIVE R15, `(.L_x_6329) ;  /* 0x000000000f087348 */ /* 0x000fea0003c00000 */
[----:B------:R0:W1:Y:S02]  /*20d20*/  SHFL.IDX P6, R14, R13, R12, R11 ;  /* 0x0000000c0d0e7389 */ /* 0x00006400000c000b */
[----:B01----:R-:W-:Y:S01]  /*20d30*/  ENDCOLLECTIVE ;  /* 0x000000000000791b */ /* 0x003fe20003800000 */
.L_x_6329:
        /* <DEDUP_REMOVED lines=10> */
.L_x_6330:
[----:B------:R-:W-:Y:S01]  /*20de0*/  @!PT LDS RZ, [RZ] ;  /* 0x00000000fffff984 */ /* 0x000fe20000000800 */
[----:B------:R-:W-:Y:S01]  /*20df0*/  @!PT LDS RZ, [RZ] ;  /* 0x00000000fffff984 */ /* 0x000fe20000000800 */
[----:B------:R-:W-:Y:S01]  /*20e00*/  @!PT LDS RZ, [RZ] ;  /* 0x00000000fffff984 */ /* 0x000fe20000000800 */
[----:B------:R1:W-:Y:S01]  /*20e10*/  @P0 LDGSTS.E.BYPASS.LTC128B.128 [R6+0x1e400], desc[UR40][R2.64], !P2 ;  /* 0x1e40000002060fae */ /* 0x0003e2000d101d68 */
[----:B------:R-:W-:Y:S01]  /*20e20*/  IMAD.MOV.U32 R0, RZ, RZ, R14 ;  /* 0x000000ffff007224 */ /* 0x000fe200078e000e */
[----:B------:R-:W-:Y:S06]  /*20e30*/  BRA `(.L_x_6331) ;  /* 0xffffff9800607947 */ /* 0x000fec000383ffff */
.L_x_6175:
[----:B------:R-:W-:Y:S01]  /*20e40*/  MOV R13, R3 ;  /* 0x00000003000d7202 */ /* 0x000fe20000000f00 */
        /* <DEDUP_REMOVED lines=8> */
.L_x_6332:
[C---:B------:R-:W-:Y:S01]  /*20ed0*/  VIADD R10, R17.reuse, 0x10 ;  /* 0x00000010110a7836 */ /* 0x040fe20000000000 */
[C---:B------:R-:W-:Y:S01]  /*20ee0*/  ISETP.GE.AND P0, PT, R17.reuse, R2, PT ;  /* 0x000000021100720c */ /* 0x040fe20003f06270 */
[C---:B------:R-:W-:Y:S02]  /*20ef0*/  VIADD R6, R17.reuse, 0x20 ;  /* 0x0000002011067836 */ /* 0x040fe40000000000 */
[----:B------:R-:W-:Y:S01]  /*20f00*/  VIADD R8, R17, 0x40 ;  /* 0x0000004011087836 */ /* 0x000fe20000000000 */
[----:B------:R0:W-:Y:S04]  /*20f10*/  STL [R1+0x18], R10 ;  /* 0x0000180a01007387 */ /* 0x0001e80000100800 */
[----:B------:R0:W-:Y:S01]  /*20f20*/  STL [R1+0x20], R6 ;  /* 0x0000200601007387 */ /* 0x0001e20000100800 */
[----:B------:R-:W-:-:S02]  /*20f30*/  IMAD.MOV.U32 R13, RZ, RZ, R0 ;  /* 0x000000ffff0d7224 */ /* 0x000fc400078e0000 */
[----:B------:R-:W-:-:S07]  /*20f40*/  IMAD.MOV.U32 R4, RZ, RZ, R14 ;  /* 0x000000ffff047224 */ /* 0x000fce00078e000e */
[----:B0-----:R-:W-:Y:S05]  /*20f50*/  WARPSYNC.COLLECTIVE R15, `(.L_x_6333) ;  /* 0x000000000f087348 */ /* 0x001fea0003c00000 */
[----:B------:R1:W2:Y:S02]  /*20f60*/  SHFL.IDX P6, R14, R13, R12, R11 ;  /* 0x0000000c0d0e7389 */ /* 0x0002a400000c000b */
[----:B012---:R-:W-:Y:S01]  /*20f70*/  ENDCOLLECTIVE ;  /* 0x000000000000791b */ /* 0x007fe20003800000 */
.L_x_6333:
[----:B------:R-:W-:Y:S02]  /*20f80*/  IMAD.MOV.U32 R13, RZ, RZ, R3 ;  /* 0x000000ffff0d7224 */ /* 0x000fe400078e0003 */
[----:B------:R-:W-:Y:S02]  /*20f90*/  IMAD.MOV.U32 R12, RZ, RZ, 0x1 ;  /* 0x00000001ff0c7424 */ /* 0x000fe400078e00ff */
[----:B------:R-:W-:-:S07]  /*20fa0*/  IMAD.MOV.U32 R5, RZ, RZ, R14 ;  /* 0x000000ffff057224 */ /* 0x000fce00078e000e */
[----:B------:R-:W-:Y:S05]  /*20fb0*/  WARPSYNC.COLLECTIVE R15, `(.L_x_6334) ;  /* 0x000000000f087348 */ /* 0x000fea0003c00000 */
[----:B------:R0:W1:Y:S02]  /*20fc0*/  SHFL.IDX P6, R14, R13, R12, R11 ;  /* 0x0000000c0d0e7389 */ /* 0x00006400000c000b */
[----:B01----:R-:W-:Y:S01]  /*20fd0*/  ENDCOLLECTIVE ;  /* 0x000000000000791b */ /* 0x003fe20003800000 */
.L_x_6334:
        /* <DEDUP_REMOVED lines=15> */
.L_x_6335:
[----:B------:R-:W-:Y:S01]  /*210d0*/  IMAD.MOV.U32 R13, RZ, RZ, R3 ;  /* 0x000000ffff0d7224 */ /* 0x000fe200078e0003 */
[----:B------:R-:W-:Y:S01]  /*210e0*/  MOV R12, 0x2 ;  /* 0x00000002000c7802 */ /* 0x000fe20000000f00 */
[----:B------:R-:W-:-:S07]  /*210f0*/  IMAD.MOV.U32 R5, RZ, RZ, R14 ;  /* 0x000000ffff057224 */ /* 0x000fce00078e000e */
[----:B------:R-:W-:Y:S05]  /*21100*/  WARPSYNC.COLLECTIVE R15, `(.L_x_6336) ;  /* 0x000000000f087348 */ /* 0x000fea0003c00000 */
[----:B------:R0:W1:Y:S02]  /*21110*/  SHFL.IDX P6, R14, R13, R12, R11 ;  /* 0x0000000c0d0e7389 */ /* 0x00006400000c000b */
[----:B01----:R-:W-:Y:S01]  /*21120*/  ENDCOLLECTIVE ;  /* 0x000000000000791b */ /* 0x003fe20003800000 */
.L_x_6336:
        /* <DEDUP_REMOVED lines=11> */
[----:B------:R-:W-:-:S05]  /*211e0*/  VIADD R6, R17, 0x30 ;  /* 0x0000003011067836 */ /* 0x000fca0000000000 */
[----:B------:R1:W-:Y:S04]  /*211f0*/  STL [R1+0x24], R6 ;  /* 0x0000240601007387 */ /* 0x0003e80000100800 */
[----:B------:R1:W-:Y:S01]  /*21200*/  STL [R1+0x28], R8 ;  /* 0x0000280801007387 */ /* 0x0003e20000100800 */
[----:B0-----:R-:W-:-:S07]  /*21210*/  IMAD.MOV.U32 R4, RZ, RZ, R14 ;  /* 0x000000ffff047224 */ /* 0x001fce00078e000e */
[----:B-1----:R-:W-:Y:S05]  /*21220*/  WARPSYNC.COLLECTIVE R15, `(.L_x_6337) ;  /* 0x000000000f087348 */ /* 0x002fea0003c00000 */
[----:B------:R0:W2:Y:S02]  /*21230*/  SHFL.IDX P6, R14, R13, R12, R11 ;  /* 0x0000000c0d0e7389 */ /* 0x0000a400000c000b */
[----:B012---:R-:W-:Y:S01]  /*21240*/  ENDCOLLECTIVE ;  /* 0x000000000000791b */ /* 0x007fe20003800000 */
.L_x_6337:
[----:B------:R-:W-:Y:S02]  /*21250*/  IMAD.MOV.U32 R13, RZ, RZ, R3 ;  /* 0x000000ffff0d7224 */ /* 0x000fe400078e0003 */
[----:B------:R-:W-:Y:S02]  /*21260*/  IMAD.MOV.U32 R12, RZ, RZ, 0x3 ;  /* 0x00000003ff0c7424 */ /* 0x000fe400078e00ff */
[----:B------:R-:W-:-:S07]  /*21270*/  IMAD.MOV.U32 R5, RZ, RZ, R14 ;  /* 0x000000ffff057224 */ /* 0x000fce00078e000e */
[----:B------:R-:W-:Y:S05]  /*21280*/  WARPSYNC.COLLECTIVE R15, `(.L_x_6338) ;  /* 0x000000000f087348 */ /* 0x000fea0003c00000 */
[----:B------:R0:W1:Y:S02]  /*21290*/  SHFL.IDX P6, R14, R13, R12, R11 ;  /* 0x0000000c0d0e7389 */ /* 0x00006400000c000b */
[----:B01----:R-:W-:Y:S01]  /*212a0*/  ENDCOLLECTIVE ;  /* 0x000000000000791b */ /* 0x003fe20003800000 */
.L_x_6338:
        /* <DEDUP_REMOVED lines=15> */
.L_x_6339:
[----:B------:R-:W-:Y:S02]  /*213a0*/  IMAD.MOV.U32 R13, RZ, RZ, R3 ;  /* 0x000000ffff0d7224 */ /* 0x000fe400078e0003 */
[----:B------:R-:W-:Y:S02]  /*213b0*/  IMAD.MOV.U32 R12, RZ, RZ, 0x4 ;  /* 0x00000004ff0c7424 */ /* 0x000fe400078e00ff */
[----:B------:R-:W-:-:S07]  /*213c0*/  IMAD.MOV.U32 R5, RZ, RZ, R14 ;  /* 0x000000ffff057224 */ /* 0x000fce00078e000e */
[----:B------:R-:W-:Y:S05]  /*213d0*/  WARPSYNC.COLLECTIVE R15, `(.L_x_6340) ;  /* 0x000000000f087348 */ /* 0x000fea0003c00000 */
[----:B------:R0:W1:Y:S02]  /*213e0*/  SHFL.IDX P6, R14, R13, R12, R11 ;  /* 0x0000000c0d0e7389 */ /* 0x00006400000c000b */
[----:B01----:R-:W-:Y:S01]  /*213f0*/  ENDCOLLECTIVE ;  /* 0x000000000000791b */ /* 0x003fe20003800000 */
.L_x_6340:
        /* <DEDUP_REMOVED lines=10> */
.L_x_6341:
        /* <DEDUP_REMOVED lines=8> */
[----:B------:R-:W-:Y:S01]  /*21520*/  IMAD.MOV.U32 R12, RZ, RZ, 0x5 ;  /* 0x00000005ff0c7424 */ /* 0x000fe200078e00ff */
[----:B0-----:R-:W-:-:S07]  /*21530*/  MOV R4, R14 ;  /* 0x0000000e00047202 */ /* 0x001fce0000000f00 */
[----:B-1----:R-:W-:Y:S05]  /*21540*/  WARPSYNC.COLLECTIVE R15, `(.L_x_6342) ;  /* 0x000000000f087348 */ /* 0x002fea0003c00000 */
[----:B------:R0:W2:Y:S02]  /*21550*/  SHFL.IDX P6, R14, R13, R12, R11 ;  /* 0x0000000c0d0e7389 */ /* 0x0000a400000c000b */
[----:B012---:R-:W-:Y:S01]  /*21560*/  ENDCOLLECTIVE ;  /* 0x000000000000791b */ /* 0x007fe20003800000 */
.L_x_6342:
[----:B------:R-:W-:-:S05]  /*21570*/  @!P0 LEA R5, P2, R7, R4, 0x1 ;  /* 0x0000000407058211 */ /* 0x000fca00078408ff */
[----:B------:R-:W-:-:S05]  /*21580*/  @!P0 IMAD.X R4, RZ, RZ, R6, P2 ;  /* 0x000000ffff048224 */ /* 0x000fca00010e0606 */
        /* <DEDUP_REMOVED lines=8> */
[----:B------:R0:W-:Y:S01]  /*21610*/  @!P0 LDGSTS.E.BYPASS.LTC128B.128 [R25+0x1a400], desc[UR40][R4.64], !P1 ;  /* 0x1a40000004198fae */ /* 0x0001e2000c901d68 */
[----:B------:R-:W-:Y:S01]  /*21620*/  ISETP.GE.AND P0, PT, R8, R2, PT ;  /* 0x000000020800720c */ /* 0x000fe20003f06270 */
[----:B------:R-:W-:-:S12]  /*21630*/  VIADD R8, R17, 0x60 ;  /* 0x0000006011087836 */ /* 0x000fd80000000000 */
[----:B0-----:R-:W-:Y:S05]  /*21640*/  WARPSYNC.COLLECTIVE R15, `(.L_x_6343) ;  /* 0x000000000f087348 */ /* 0x001fea0003c00000 */
[----:B------:R1:W2:Y:S02]  /*21650*/  SHFL.IDX P6, R14, R13, R12, R11 ;  /* 0x0000000c0d0e7389 */ /* 0x0002a400000c000b */
[----:B012---:R-:W-:Y:S01]  /*21660*/  ENDCOLLECTIVE ;  /* 0x000000000000791b */ /* 0x007fe20003800000 */
.L_x_6343:
[----:B------:R0:W-:Y:S01]  /*21670*/  STL [R1+0x34], R8 ;  /* 0x0000340801007387 */ /* 0x0001e20000100800 */
[----:B------:R-:W-:Y:S02]  /*21680*/  IMAD.MOV.U32 R13, RZ, RZ, R3 ;  /* 0x000000ffff0d7224 */ /* 0x000fe400078e0003 */
[----:B------:R-:W-:Y:S02]  /*21690*/  IMAD.MOV.U32 R12, RZ, RZ, 0x6 ;  /* 0x00000006ff0c7424 */ /* 0x000fe400078e00ff */
[----:B------:R-:W-:-:S07]  /*216a0*/  IMAD.MOV.U32 R4, RZ, RZ, R14 ;  /* 0x000000ffff047224 */ /* 0x000fce00078e000e */
[----:B0-----:R-:W-:Y:S05]  /*216b0*/  WARPSYNC.COLLECTIVE R15, `(.L_x_6344) ;  /* 0x000000000f087348 */ /* 0x001fea0003c00000 */
[----:B------:R1:W2:Y:S02]  /*216c0*/  SHFL.IDX P6, R14, R13, R12, R11 ;  /* 0x0000000c0d0e7389 */ /* 0x0002a400000c000b */
[----:B012---:R-:W-:Y:S01]  /*216d0*/  ENDCOLLECTIVE ;  /* 0x000000000000791b */ /* 0x007fe20003800000 */
.L_x_6344:
        /* <DEDUP_REMOVED lines=10> */
.L_x_6345:
[----:B------:R-:W-:Y:S01]  /*21780*/  @!PT LDS RZ, [RZ] ;  /* 0x00000000fffff984 */ /* 0x000fe20000000800 */
[----:B------:R-:W-:Y:S01]  /*21790*/  @!PT LDS RZ, [RZ] ;  /* 0x00000000fffff984 */ /* 0x000fe20000000800 */
[----:B------:R-:W-:Y:S01]  /*217a0*/  @!PT LDS RZ, [RZ] ;  /* 0x00000000fffff984 */ /* 0x000fe20000000800 */
[----:B------:R0:W-:Y:S01]  /*217b0*/  @!P0 LDGSTS.E.BYPASS.LTC128B.128 [R25+0x1ac00], desc[UR40][R4.64], !P1 ;  /* 0x1ac0000004198fae */ /* 0x0001e2000c901d68 */
[----:B------:R-:W-:Y:S02]  /*217c0*/  ISETP.GE.AND P0, PT, R8, R2, PT ;  /* 0x000000020800720c */ /* 0x000fe40003f06270 */
[----:B------:R-:W-:Y:S01]  /*217d0*/  MOV R13, R3 ;  /* 0x00000003000d7202 */ /* 0x000fe20000000f00 */
[----:B------:R-:W-:Y:S02]  /*217e0*/  IMAD.MOV.U32 R12, RZ, RZ, 0x7 ;  /* 0x00000007ff0c7424 */ /* 0x000fe400078e00ff */
[----:B0-----:R-:W-:-:S08]  /*217f0*/  IMAD.MOV.U32 R4, RZ, RZ, R14 ;  /* 0x000000ffff047224 */ /* 0x001fd000078e000e */
[----:B------:R-:W-:Y:S05]  /*21800*/  WARPSYNC.COLLECTIVE R15, `(.L_x_6346) ;  /* 0x000000000f087348 */ /* 0x000fea0003c00000 */
[----:B------:R0:W1:Y:S02]  /*21810*/  SHFL.IDX P6, R14, R13, R12, R11 ;  /* 0x0000000c0d0e7389 */ /* 0x00006400000c000b */
[----:B01----:R-:W-:Y:S01]  /*21820*/  ENDCOLLECTIVE ;  /* 0x000000000000791b */ /* 0x003fe20003800000 */
.L_x_6346:
        /* <DEDUP_REMOVED lines=10> */
.L_x_6347:
[----:B------:R-:W-:Y:S01]  /*218d0*/  @!PT LDS RZ, [RZ] ;  /* 0x00000000fffff984 */ /* 0x000fe20000000800 */
[----:B------:R-:W-:Y:S01]  /*218e0*/  @!PT LDS RZ, [RZ] ;  /* 0x00000000fffff984 */ /* 0x000fe20000000800 */
[----:B------:R-:W-:Y:S01]  /*218f0*/  @!PT LDS RZ, [RZ] ;  /* 0x00000000fffff984 */ /* 0x000fe20000000800 */
[----:B------:R1:W-:Y:S01]  /*21900*/  @!P0 LDGSTS.E.BYPASS.LTC128B.128 [R25+0x1b400], desc[UR40][R4.64], !P1 ;  /* 0x1b40000004198fae */ /* 0x0003e2000c901d68 */
[----:B------:R-:W-:Y:S01]  /*21910*/  IMAD.MOV.U32 R0, RZ, RZ, R14 ;  /* 0x000000ffff007224 */ /* 0x000fe200078e000e */
[----:B------:R-:W-:Y:S06]  /*21920*/  BRA `(.L_x_6348) ;  /* 0xffffff9800b47947 */ /* 0x000fec000383ffff */
.L_x_6179:
[----:B------:R-:W2:Y:S04]  /*21930*/  LDL.LU R15, [R1+0x4] ;  /* 0x00000400010f7983 */ /* 0x000ea80000300800 */
[----:B------:R-:W3:Y:S04]  /*21940*/  LDL.LU R14, [R1+0x18] ;  /* 0x00001800010e7983 */ /* 0x000ee80000300800 */
[----:B------:R-:W4:Y:S04]  /*21950*/  LDL.LU R13, [R1+0x20] ;  /* 0x00002000010d7983 */ /* 0x000f280000300800 */
[----:B------:R-:W5:Y:S04]  /*21960*/  LDL.LU R12, [R1+0x24] ;  /* 0x00002400010c7983 */ /* 0x000f680000300800 */
[----:B------:R-:W5:Y:S04]  /*21970*/  LDL.LU R11, [R1+0x28] ;  /* 0x00002800010b7983 */ /* 0x000f680000300800 */
[----:B------:R-:W5:Y:S04]  /*21980*/  LDL.LU R10, [R1+0x30] ;  /* 0x00003000010a7983 */ /* 0x000f680000300800 */
[----:B------:R-:W5:Y:S04]  /*21990*/  LDL.LU R9, [R1+0x34] ;  /* 0x0000340001097983 */ /* 0x000f680000300800 */
[----:B------:R-:W5:Y:S01]  /*219a0*/  LDL.LU R8, [R1] ;  /* 0x0000000001087983 */ /* 0x000f620000300800 */
[----:B------:R-:W-:Y:S01]  /*219b0*/  BSSY B0, `(.L_x_6349) ;  /* 0x000001b000007945 */ /* 0x000fe20003800000 */
[----:B--2---:R-:W-:-:S02]  /*219c0*/  IMAD R5, R15, R6, RZ ;  /* 0x000000060f057224 */ /* 0x004fc400078e02ff */
[----:B------:R-:W-:-:S03]  /*219d0*/  IMAD.MOV.U32 R15, RZ, RZ, -0x1 ;  /* 0xffffffffff0f7424 */ /* 0x000fc600078e00ff */
[-C--:B------:R-:W-:Y:S02]  /*219e0*/  ISETP.GE.AND P0, PT, R17, R5.reuse, PT ;  /* 0x000000051100720c */ /* 0x080fe40003f06270 */
[-C--:B---3--:R-:W-:Y:S02]  /*219f0*/  ISETP.GE.AND P6, PT, R14, R5.reuse, PT ;  /* 0x000000050e00720c */ /* 0x088fe40003fc6270 */
[----:B----4-:R-:W-:Y:S01]  /*21a00*/  ISETP.GE.AND P5, PT, R13, R5, PT ;  /* 0x000000050d00720c */ /* 0x010fe20003fa6270 */
[----:B------:R-:W-:Y:S01]  /*21a10*/  IMAD.MOV.U32 R13, RZ, RZ, R0 ;  /* 0x000000ffff0d7224 */ /* 0x000fe200078e0000 */
[----:B-----5:R-:W-:-:S07]  /*21a20*/  LOP3.LUT R8, R8, 0xfffffbff, RZ, 0xc0, !PT ;  /* 0xfffffbff08087812 */ /* 0x020fce00078ec0ff */
[----:B------:R-:W-:Y:S02]  /*21a30*/  @P0 LOP3.LUT R8, R8, 0x400, RZ, 0xfc, !PT ;  /* 0x0000040008080812 */ /* 0x000fe400078efcff */
[----:B------:R-:W-:Y:S01]  /*21a40*/  ISETP.GE.AND P0, PT, R12, R5, PT ;  /* 0x000000050c00720c */ /* 0x000fe20003f06270 */
[----:B------:R-:W-:Y:S01]  /*21a50*/  IMAD.MOV.U32 R12, RZ, RZ, RZ ;  /* 0x000000ffff0c7224 */ /* 0x000fe200078e00ff */
[----:B------:R-:W-:-:S04]  /*21a60*/  LOP3.LUT R8, R8, 0xfffffdff, RZ, 0xc0, !PT ;  /* 0xfffffdff08087812 */ /* 0x000fc800078ec0ff */
[----:B------:R-:W-:Y:S02]  /*21a70*/  @P6 LOP3.LUT R8, R8, 0x200, RZ, 0xfc, !PT ;  /* 0x0000020008086812 */ /* 0x000fe400078efcff */
[----:B------:R-:W-:Y:S01]  /*21a80*/  ISETP.GE.AND P6, PT, R11, R5, PT ;  /* 0x000000050b00720c */ /* 0x000fe20003fc6270 */
        /* <DEDUP_REMOVED lines=8> */
[----:B------:R-:W-:-:S05]  /*21b10*/  @P6 LOP3.LUT R8, R8, 0x40, RZ, 0xfc, !PT ;  /* 0x0000004008086812 */ /* 0x000fca00078efcff */
[----:B------:R0:W-:Y:S02]  /*21b20*/  STL [R1], R8 ;  /* 0x0000000801007387 */ /* 0x0001e40000100800 */
[----:B0-----:R-:W-:Y:S05]  /*21b30*/  WARPSYNC.COLLECTIVE R15, `(.L_x_6350) ;  /* 0x000000000f087348 */ /* 0x001fea0003c00000 */
[----:B------:R1:W2:Y:S02]  /*21b40*/  SHFL.IDX P6, R14, R13, R12, R11 ;  /* 0x0000000c0d0e7389 */ /* 0x0002a400000c000b */
[----:B012---:R-:W-:Y:S01]  /*21b50*/  ENDCOLLECTIVE ;  /* 0x000000000000791b */ /* 0x007fe20003800000 */
.L_x_6350:
[----:B------:R-:W-:Y:S05]  /*21b60*/  BSYNC B0 ;  /* 0x0000000000007941 */ /* 0x000fea0003800000 */
.L_x_6349:
        /* <DEDUP_REMOVED lines=11> */
.L_x_6351:
[----:B------:R-:W-:-:S04]  /*21c20*/  LOP3.LUT R8, R8, 0xffffdfff, RZ, 0xc0, !PT ;  /* 0xffffdfff08087812 */ /* 0x000fc800078ec0ff */
[----:B------:R-:W-:-:S04]  /*21c30*/  @P0 LOP3.LUT R8, R8, 0x2000, RZ, 0xfc, !PT ;  /* 0x0000200008080812 */ /* 0x000fc800078efcff */
[----:B------:R-:W-:Y:S01]  /*21c40*/  LOP3.LUT P0, RZ, R8, 0x400, RZ, 0xc0, !PT ;  /* 0x0000040008ff7812 */ /* 0x000fe2000780c0ff */
[----:B------:R0:W-:Y:S01]  /*21c50*/  STL [R1], R8 ;  /* 0x0000000801007387 */ /* 0x0001e20000100800 */
[----:B------:R-:W-:Y:S01]  /*21c60*/  IMAD.MOV.U32 R13, RZ, RZ, R0 ;  /* 0x000000ffff0d7224 */ /* 0x000fe200078e0000 */
[----:B------:R-:W-:Y:S01]  /*21c70*/  MOV R12, 0x1 ;  /* 0x00000001000c7802 */ /* 0x000fe20000000f00 */
[----:B------:R-:W-:-:S09]  /*21c80*/  IMAD.MOV.U32 R3, RZ, RZ, R14 ;  /* 0x000000ffff037224 */ /* 0x000fd200078e000e */
[----:B------:R-:W-:-:S05]  /*21c90*/  @!P0 LEA R3, P6, R7, R3, 0x1 ;  /* 0x0000000307038211 */ /* 0x000fca00078c08ff */
[----:B------:R-:W-:-:S05]  /*21ca0*/  @!P0 IMAD.X R2, RZ, RZ, R2, P6 ;  /* 0x000000ffff028224 */ /* 0x000fca00030e0602 */
[----:B0-----:R-:W-:-:S07]  /*21cb0*/  @!P0 LOP3.LUT R3, R3, R2, RZ, 0x3c, !PT ;  /* 0x0000000203038212 */ /* 0x001fce00078e3cff */
[----:B------:R-:W-:Y:S05]  /*21cc0*/  WARPSYNC.COLLECTIVE R15, `(.L_x_6352) ;  /* 0x000000000f087348 */ /* 0x000fea0003c00000 */
[----:B------:R0:W1:Y:S02]  /*21cd0*/  SHFL.IDX P6, R14, R13, R12, R11 ;  /* 0x0000000c0d0e7389 */ /* 0x00006400000c000b */
[----:B01----:R-:W-:Y:S01]  /*21ce0*/  ENDCOLLECTIVE ;  /* 0x000000000000791b */ /* 0x003fe20003800000 */
.L_x_6352:
        /* <DEDUP_REMOVED lines=15> */
.L_x_6353:
        /* <DEDUP_REMOVED lines=12> */
.L_x_6354:
        /* <DEDUP_REMOVED lines=12> */
.L_x_6355:
        /* <DEDUP_REMOVED lines=12> */
.L_x_6356:
        /* <DEDUP_REMOVED lines=12> */
.L_x_6357:
[----:B------:R-:W-:Y:S01]  /*220e0*/  MOV R13, R0 ;  /* 0x00000000000d7202 */ /* 0x000fe20000000f00 */
        /* <DEDUP_REMOVED lines=11> */
.L_x_6358:
        /* <DEDUP_REMOVED lines=12> */
.L_x_6359:
        /* <DEDUP_REMOVED lines=12> */
.L_x_6360:
        /* <DEDUP_REMOVED lines=12> */
.L_x_6361:
        /* <DEDUP_REMOVED lines=12> */
.L_x_6362:
        /* <DEDUP_REMOVED lines=11> */
.L_x_6363:
[----:B------:R-:W-:Y:S02]  /*22550*/  IMAD.MOV.U32 R13, RZ, RZ, R0 ;  /* 0x000000ffff0d7224 */ /* 0x000fe400078e0000 */
[----:B------:R-:W-:Y:S02]  /*22560*/  IMAD.MOV.U32 R12, RZ, RZ, 0x7 ;  /* 0x00000007ff0c7424 */ /* 0x000fe400078e00ff */
[----:B------:R-:W-:-:S07]  /*22570*/  IMAD.MOV.U32 R2, RZ, RZ, R14 ;  /* 0x000000ffff027224 */ /* 0x000fce00078e000e */
[----:B------:R-:W-:Y:S05]  /*22580*/  WARPSYNC.COLLECTIVE R15, `(.L_x_6364) ;  /* 0x000000000f087348 */ /* 0x000fea0003c00000 */
[----:B------:R0:W1:Y:S02]  /*22590*/  SHFL.IDX P6, R14, R13, R12, R11 ;  /* 0x0000000c0d0e7389 */ /* 0x00006400000c000b */
[----:B01----:R-:W-:Y:S01]  /*225a0*/  ENDCOLLECTIVE ;  /* 0x000000000000791b */ /* 0x003fe20003800000 */
.L_x_6364:
[----:B------:R-:W-:-:S04]  /*225b0*/  @!P0 LEA R2, P5, R7, R2, 0x1 ;  /* 0x0000000207028211 */ /* 0x000fc800078a08ff */
[----:B------:R-:W-:-:S05]  /*225c0*/  @!P0 IADD3.X R3, RZ, R6, RZ, P5, !PT ;  /* 0x00000006ff038210 */ /* 0x000fca0002ffe4ff */
        /* <DEDUP_REMOVED lines=12> */
.L_x_6365:
[----:B------:R-:W-:Y:S01]  /*22690*/  IMAD.MOV.U32 R2, RZ, RZ, R14 ;  /* 0x000000ffff027224 */ /* 0x000fe200078e000e */
[----:B------:R-:W-:Y:S06]  /*226a0*/  BRA `(.L_x_6366) ;  /* 0xffffff9800147947 */ /* 0x000fec000383ffff */
.L_x_6184:
[----:B0-----:R0:W1:Y:S02]  /*226b0*/  SYNCS.PHASECHK.TRANS64.TRYWAIT P0, [R22+URZ+0x32420], R3 ;  /* 0x03242003160075a7 */ /* 0x001064000800017f */
[----:B-1----:R-:W-:Y:S05]  /*226c0*/  @!P0 NANOSLEEP.SYNCS 0x989680 ;  /* 0x009896800000895d */ /* 0x002fea0003900000 */
[----:B------:R-:W1:Y:S02]  /*226d0*/  @!P0 SYNCS.PHASECHK.TRANS64 P0, [R22+URZ+0x32420], R3 ;  /* 0x03242003160085a7 */ /* 0x000e64000800007f */
[----:B-1----:R-:W-:Y:S05]  /*226e0*/  @!P0 BRA `(.L_x_6184) ;  /* 0xfffffffc00f08947 */ /* 0x002fea000383ffff */
[----:B------:R-:W-:Y:S05]  /*226f0*/  BRA `(.L_x_6367) ;  /* 0xffffff9800887947 */ /* 0x000fea000383ffff */
.L_x_6187:
[----:B-1----:R1:W3:Y:S02]  /*22700*/  SYNCS.PHASECHK.TRANS64.TRYWAIT P0, [R29+URZ+0x32460], R0 ;  /* 0x032460001d0075a7 */ /* 0x0022e4000800017f */
[----:B---3--:R-:W-:Y:S05]  /*22710*/  @!P0 NANOSLEEP.SYNCS 0x989680 ;  /* 0x009896800000895d */ /* 0x008fea0003900000 */
[----:B------:R-:W3:Y:S02]  /*22720*/  @!P0 SYNCS.PHASECHK.TRANS64 P0, [R29+URZ+0x32460], R0 ;  /* 0x032460001d0085a7 */ /* 0x000ee4000800007f */
[----:B---3--:R-:W-:Y:S05]  /*22730*/  @!P0 BRA `(.L_x_6187) ;  /* 0xfffffffc00f08947 */ /* 0x008fea000383ffff */
[----:B------:R-:W-:Y:S05]  /*22740*/  BRA `(.L_x_6368) ;  /* 0xffffff9800987947 */ /* 0x000fea000383ffff */
.L_x_6188:
        /* <DEDUP_REMOVED lines=8> */
.L_x_6370:
[----:B------:R-:W-:Y:S05]  /*227d0*/  BSYNC B0 ;  /* 0x0000000000007941 */ /* 0x000fea0003800000 */
.L_x_6369:
        /* <DEDUP_REMOVED lines=13> */
.L_x_6371:
        /* <DEDUP_REMOVED lines=9> */
.L_x_6372:
        /* <DEDUP_REMOVED lines=17> */
.L_x_6373:
[----:B------:R-:W-:Y:S02]  /*22a50*/  IMAD.MOV.U32 R13, RZ, RZ, R6 ;  /* 0x000000ffff0d7224 */ /* 0x000fe400078e0006 */
[----:B------:R-:W-:Y:S01]  /*22a60*/  IMAD.MOV.U32 R12, RZ, RZ, 0x2 ;  /* 0x00000002ff0c7424 */ /* 0x000fe200078e00ff */
[----:B------:R-:W-:-:S13]  /*22a70*/  IADD3 R2, P3, R14, R0, RZ ;  /* 0x000000000e027210 */ /* 0x000fda0007f7e0ff */
[----:B------:R-:W-:Y:S05]  /*22a80*/  WARPSYNC.COLLECTIVE R15, `(.L_x_6374) ;  /* 0x000000000f087348 */ /* 0x000fea0003c00000 */
[----:B------:R0:W1:Y:S02]  /*22a90*/  SHFL.IDX P6, R14, R13, R12, R11 ;  /* 0x0000000c0d0e7389 */ /* 0x00006400000c000b */
[----:B01----:R-:W-:Y:S01]  /*22aa0*/  ENDCOLLECTIVE ;  /* 0x000000000000791b */ /* 0x003fe20003800000 */
.L_x_6374:
        /* <DEDUP_REMOVED lines=17> */
.L_x_6375:
[----:B------:R-:W-:Y:S02]  /*22bc0*/  IMAD.MOV.U32 R13, RZ, RZ, R6 ;  /* 0x000000ffff0d7224 */ /* 0x000fe400078e0006 */
[----:B------:R-:W-:Y:S01]  /*22bd0*/  IMAD.MOV.U32 R12, RZ, RZ, 0x3 ;  /* 0x00000003ff0c7424 */ /* 0x000fe200078e00ff */
[----:B------:R-:W-:-:S13]  /*22be0*/  IADD3 R2, P3, R14, R0, RZ ;  /* 0x000000000e027210 */ /* 0x000fda0007f7e0ff */
[----:B------:R-:W-:Y:S05]  /*22bf0*/  WARPSYNC.COLLECTIVE R15, `(.L_x_6376) ;  /* 0x000000000f087348 */ /* 0x000fea0003c00000 */
[----:B------:R0:W1:Y:S02]  /*22c00*/  SHFL.IDX P6, R14, R13, R12, R11 ;  /* 0x0000000c0d0e7389 */ /* 0x00006400000c000b */
[----:B01----:R-:W-:Y:S01]  /*22c10*/  ENDCOLLECTIVE ;  /* 0x000000000000791b */ /* 0x003fe20003800000 */
.L_x_6376:
        /* <DEDUP_REMOVED lines=17> */
.L_x_6377:
[----:B------:R-:W-:Y:S01]  /*22d30*/  MOV R13, R6 ;  /* 0x00000006000d7202 */ /* 0x000fe20000000f00 */
[----:B------:R-:W-:Y:S01]  /*22d40*/  IMAD.MOV.U32 R12, RZ, RZ, 0x4 ;  /* 0x00000004ff0c7424 */ /* 0x000fe200078e00ff */
[----:B------:R-:W-:-:S13]  /*22d50*/  IADD3 R2, P3, R14, R0, RZ ;  /* 0x000000000e027210 */ /* 0x000fda0007f7e0ff */
[----:B------:R-:W-:Y:S05]  /*22d60*/  WARPSYNC.COLLECTIVE R15, `(.L_x_6378) ;  /* 0x000000000f087348 */ /* 0x000fea0003c00000 */
[----:B------:R0:W1:Y:S02]  /*22d70*/  SHFL.IDX P6, R14, R13, R12, R11 ;  /* 0x0000000c0d0e7389 */ /* 0x00006400000c000b */
[----:B01----:R-:W-:Y:S01]  /*22d80*/  ENDCOLLECTIVE ;  /* 0x000000000000791b */ /* 0x003fe20003800000 */
.L_x_6378:
        /* <DEDUP_REMOVED lines=17> */
.L_x_6379:
[----:B------:R-:W-:Y:S02]  /*22ea0*/  IMAD.MOV.U32 R13, RZ, RZ, R6 ;  /* 0x000000ffff0d7224 */ /* 0x000fe400078e0006 */
[----:B------:R-:W-:Y:S01]  /*22eb0*/  IMAD.MOV.U32 R12, RZ, RZ, 0x5 ;  /* 0x00000005ff0c7424 */ /* 0x000fe200078e00ff */
[----:B------:R-:W-:-:S13]  /*22ec0*/  IADD3 R2, P3, R14, R0, RZ ;  /* 0x000000000e027210 */ /* 0x000fda0007f7e0ff */
[----:B------:R-:W-:Y:S05]  /*22ed0*/  WARPSYNC.COLLECTIVE R15, `(.L_x_6380) ;  /* 0x000000000f087348 */ /* 0x000fea0003c00000 */
[----:B------:R0:W1:Y:S02]  /*22ee0*/  SHFL.IDX P6, R14, R13, R12, R11 ;  /* 0x0000000c0d0e7389 */ /* 0x00006400000c000b */
[----:B01----:R-:W-:Y:S01]  /*22ef0*/  ENDCOLLECTIVE ;  /* 0x000000000000791b */ /* 0x003fe20003800000 */
.L_x_6380:
        /* <DEDUP_REMOVED lines=12> */
.L_x_6381:
        /* <DEDUP_REMOVED lines=9> */
.L_x_6195:
[----:B0-----:R0:W1:Y:S02]  /*23050*/  SYNCS.PHASECHK.TRANS64.TRYWAIT P0, [R6+URZ+0x32440], R21 ;  /* 0x03244015060075a7 */ /* 0x001064000800017f */
[----:B-1----:R-:W-:Y:S05]  /*23060*/  @!P0 NANOSLEEP.SYNCS 0x989680 ;  /* 0x009896800000895d */ /* 0x002fea0003900000 */
[----:B------:R-:W1:Y:S02]  /*23070*/  @!P0 SYNCS.PHASECHK.TRANS64 P0, [R6+URZ+0x32440], R21 ;  /* 0x03244015060085a7 */ /* 0x000e64000800007f */
[----:B-1----:R-:W-:Y:S05]  /*23080*/  @!P0 BRA `(.L_x_6195) ;  /* 0xfffffffc00f08947 */ /* 0x002fea000383ffff */
[----:B------:R-:W-:Y:S05]  /*23090*/  BRA `(.L_x_6383) ;  /* 0xffffff9c00307947 */ /* 0x000fea000383ffff */
.L_x_6196:
        /* <DEDUP_REMOVED lines=8> */
.L_x_6385:
[----:B------:R-:W-:Y:S05]  /*23120*/  BSYNC B1 ;  /* 0x0000000000017941 */ /* 0x000fea0003800000 */
.L_x_6384:
        /* <DEDUP_REMOVED lines=9> */
.L_x_6386:
[----:B------:R-:W-:Y:S02]  /*231c0*/  IMAD.MOV.U32 R13, RZ, RZ, R9 ;  /* 0x000000ffff0d7224 */ /* 0x000fe400078e0009 */
[----:B------:R-:W-:Y:S02]  /*231d0*/  IMAD.MOV.U32 R12, RZ, RZ, 0x1 ;  /* 0x00000001ff0c7424 */ /* 0x000fe400078e00ff */
[----:B------:R-:W-:-:S07]  /*231e0*/  IMAD.MOV.U32 R2, RZ, RZ, R14 ;  /* 0x000000ffff027224 */ /* 0x000fce00078e000e */
[----:B------:R-:W-:Y:S05]  /*231f0*/  WARPSYNC.COLLECTIVE R15, `(.L_x_6387) ;  /* 0x000000000f087348 */ /* 0x000fea0003c00000 */
[----:B------:R0:W1:Y:S02]  /*23200*/  SHFL.IDX P6, R14, R13, R12, R11 ;  /* 0x0000000c0d0e7389 */ /* 0x00006400000c000b */
[----:B01----:R-:W-:Y:S01]  /*23210*/  ENDCOLLECTIVE ;  /* 0x000000000000791b */ /* 0x003fe20003800000 */
.L_x_6387:
        /* <DEDUP_REMOVED lines=11> */
.L_x_6388:
[----:B------:R-:W-:Y:S02]  /*232d0*/  IMAD.MOV.U32 R13, RZ, RZ, R9 ;  /* 0x000000ffff0d7224 */ /* 0x000fe400078e0009 */
[----:B------:R-:W-:Y:S02]  /*232e0*/  IMAD.MOV.U32 R12, RZ, RZ, 0x2 ;  /* 0x00000002ff0c7424 */ /* 0x000fe400078e00ff */
[----:B------:R-:W-:-:S07]  /*232f0*/  IMAD.MOV.U32 R2, RZ, RZ, R14 ;  /* 0x000000ffff027224 */ /* 0x000fce00078e000e */
[----:B------:R-:W-:Y:S05]  /*23300*/  WARPSYNC.COLLECTIVE R15, `(.L_x_6389) ;  /* 0x000000000f087348 */ /* 0x000fea0003c00000 */
[----:B------:R0:W1:Y:S02]  /*23310*/  SHFL.IDX P6, R14, R13, R12, R11 ;  /* 0x0000000c0d0e7389 */ /* 0x00006400000c000b */
[----:B01----:R-:W-:Y:S01]  /*23320*/  ENDCOLLECTIVE ;  /* 0x000000000000791b */ /* 0x003fe20003800000 */
.L_x_6389:
        /* <DEDUP_REMOVED lines=11> */
.L_x_6390:
[----:B------:R-:W-:Y:S01]  /*233e0*/  IMAD.MOV.U32 R13, RZ, RZ, R9 ;  /* 0x000000ffff0d7224 */ /* 0x000fe200078e0009 */
[----:B------:R-:W-:Y:S01]  /*233f0*/  MOV R12, 0x3 ;  /* 0x00000003000c7802 */ /* 0x000fe20000000f00 */
[----:B------:R-:W-:-:S07]  /*23400*/  IMAD.MOV.U32 R2, RZ, RZ, R14 ;  /* 0x000000ffff027224 */ /* 0x000fce00078e000e */
[----:B------:R-:W-:Y:S05]  /*23410*/  WARPSYNC.COLLECTIVE R15, `(.L_x_6391) ;  /* 0x000000000f087348 */ /* 0x000fea0003c00000 */
[----:B------:R0:W1:Y:S02]  /*23420*/  SHFL.IDX P6, R14, R13, R12, R11 ;  /* 0x0000000c0d0e7389 */ /* 0x00006400000c000b */
[----:B01----:R-:W-:Y:S01]  /*23430*/  ENDCOLLECTIVE ;  /* 0x000000000000791b */ /* 0x003fe20003800000 */
.L_x_6391:
        /* <DEDUP_REMOVED lines=11> */
.L_x_6392:
[----:B------:R-:W-:Y:S02]  /*234f0*/  IMAD.MOV.U32 R13, RZ, RZ, R9 ;  /* 0x000000ffff0d7224 */ /* 0x000fe400078e0009 */
[----:B------:R-:W-:Y:S02]  /*23500*/  IMAD.MOV.U32 R12, RZ, RZ, 0x4 ;  /* 0x00000004ff0c7424 */ /* 0x000fe400078e00ff */
[----:B------:R-:W-:-:S07]  /*23510*/  IMAD.MOV.U32 R2, RZ, RZ, R14 ;  /* 0x000000ffff027224 */ /* 0x000fce00078e000e */
[----:B------:R-:W-:Y:S05]  /*23520*/  WARPSYNC.COLLECTIVE R15, `(.L_x_6393) ;  /* 0x000000000f087348 */ /* 0x000fea0003c00000 */
[----:B------:R0:W1:Y:S02]  /*23530*/  SHFL.IDX P6, R14, R13, R12, R11 ;  /* 0x0000000c0d0e7389 */ /* 0x00006400000c000b */
[----:B01----:R-:W-:Y:S01]  /*23540*/  ENDCOLLECTIVE ;  /* 0x000000000000791b */ /* 0x003fe20003800000 */
.L_x_6393:
        /* <DEDUP_REMOVED lines=11> */
.L_x_6394:
[----:B------:R-:W-:Y:S02]  /*23600*/  IMAD.MOV.U32 R13, RZ, RZ, R9 ;  /* 0x000000ffff0d7224 */ /* 0x000fe400078e0009 */
[----:B------:R-:W-:Y:S02]  /*23610*/  IMAD.MOV.U32 R12, RZ, RZ, 0x5 ;  /* 0x00000005ff0c7424 */ /* 0x000fe400078e00ff */
[----:B------:R-:W-:-:S07]  /*23620*/  IMAD.MOV.U32 R2, RZ, RZ, R14 ;  /* 0x000000ffff027224 */ /* 0x000fce00078e000e */
[----:B------:R-:W-:Y:S05]  /*23630*/  WARPSYNC.COLLECTIVE R15, `(.L_x_6395) ;  /* 0x000000000f087348 */ /* 0x000fea0003c00000 */
[----:B------:R0:W1:Y:S02]  /*23640*/  SHFL.IDX P6, R14, R13, R12, R11 ;  /* 0x0000000c0d0e7389 */ /* 0x00006400000c000b */
[----:B01----:R-:W-:Y:S01]  /*23650*/  ENDCOLLECTIVE ;  /* 0x000000000000791b */ /* 0x003fe20003800000 */
.L_x_6395:
        /* <DEDUP_REMOVED lines=11> */
.L_x_6396:
[----:B------:R-:W-:Y:S01]  /*23710*/  IMAD.MOV.U32 R2, RZ, RZ, R14 ;  /* 0x000000ffff027224 */ /* 0x000fe200078e000e */
[----:B------:R-:W-:Y:S06]  /*23720*/  BRA `(.L_x_6397) ;  /* 0xffffff9800647947 */ /* 0x000fec000383ffff */
.L_x_6201:
[----:B---3--:R3:W4:Y:S02]  /*23730*/  SYNCS.PHASECHK.TRANS64.TRYWAIT P0, [R6+URZ+0x32460], R21 ;  /* 0x03246015060075a7 */ /* 0x008724000800017f */
[----:B----4-:R-:W-:Y:S05]  /*23740*/  @!P0 NANOSLEEP.SYNCS 0x989680 ;  /* 0x009896800000895d */ /* 0x010fea0003900000 */
[----:B------:R-:W4:Y:S02]  /*23750*/  @!P0 SYNCS.PHASECHK.TRANS64 P0, [R6+URZ+0x32460], R21 ;  /* 0x03246015060085a7 */ /* 0x000f24000800007f */
[----:B----4-:R-:W-:Y:S05]  /*23760*/  @!P0 BRA `(.L_x_6201) ;  /* 0xfffffffc00f08947 */ /* 0x010fea000383ffff */
[----:B------:R-:W-:Y:S05]  /*23770*/  BRA `(.L_x_6398) ;  /* 0xffffff9800b47947 */ /* 0x000fea000383ffff */
.L_x_6202:
[----:B------:R-:W-:Y:S01]  /*23780*/  BSSY B1, `(.L_x_6399) ;  /* 0x0000008000017945 */ /* 0x000fe20003800000 */
[----:B------:R-:W-:Y:S01]  /*23790*/  IMAD.MOV.U32 R13, RZ, RZ, R9 ;  /* 0x000000ffff0d7224 */ /* 0x000fe200078e0009 */
[----:B------:R-:W-:Y:S01]  /*237a0*/  MOV R12, RZ ;  /* 0x000000ff000c7202 */ /* 0x000fe20000000f00 */
[----:B------:R-:W-:Y:S02]  /*237b0*/  IMAD.MOV.U32 R11, RZ, RZ, 0x181f ;  /* 0x0000181fff0b7424 */ /* 0x000fe400078e00ff */
[----:B------:R-:W-:-:S07]  /*237c0*/  IMAD.MOV.U32 R15, RZ, RZ, -0x1 ;  /* 0xffffffffff0f7424 */ /* 0x000fce00078e00ff */
[----:B0-23--:R-:W-:Y:S05]  /*237d0*/  WARPSYNC.COLLECTIVE R15, `(.L_x_6400) ;  /* 0x000000000f087348 */ /* 0x00dfea0003c00000 */
[----:B------:R1:W4:Y:S02]  /*237e0*/  SHFL.IDX P6, R14, R13, R12, R11 ;  /* 0x0000000c0d0e7389 */ /* 0x00032400000c000b */
[----:B01234-:R-:W-:Y:S01]  /*237f0*/  ENDCOLLECTIVE ;  /* 0x000000000000791b */ /* 0x01ffe20003800000 */
.L_x_6400:
[----:B------:R-:W-:Y:S05]  /*23800*/  BSYNC B1 ;  /* 0x0000000000017941 */ /* 0x000fea0003800000 */
.L_x_6399:
        /* <DEDUP_REMOVED lines=9> */
.L_x_6401:
[----:B------:R-:W-:Y:S02]  /*238a0*/  IMAD.MOV.U32 R13, RZ, RZ, R9 ;  /* 0x000000ffff0d7224 */ /* 0x000fe400078e0009 */
[----:B------:R-:W-:Y:S01]  /*238b0*/  IMAD.MOV.U32 R12, RZ, RZ, 0x1 ;  /* 0x00000001ff0c7424 */ /* 0x000fe200078e00ff */
[----:B------:R-:W-:-:S13]  /*238c0*/  IADD3 R2, P0, R14, R0, RZ ;  /* 0x000000000e027210 */ /* 0x000fda0007f1e0ff */
[----:B------:R-:W-:Y:S05]  /*238d0*/  WARPSYNC.COLLECTIVE R15, `(.L_x_6402) ;  /* 0x000000000f087348 */ /* 0x000fea0003c00000 */
[----:B------:R0:W1:Y:S02]  /*238e0*/  SHFL.IDX P6, R14, R13, R12, R11 ;  /* 0x0000000c0d0e7389 */ /* 0x00006400000c000b */
[----:B01----:R-:W-:Y:S01]  /*238f0*/  ENDCOLLECTIVE ;  /* 0x000000000000791b */ /* 0x003fe20003800000 */
.L_x_6402:
        /* <DEDUP_REMOVED lines=13> */
.L_x_6403:
[----:B------:R-:W-:Y:S02]  /*239d0*/  IMAD.MOV.U32 R13, RZ, RZ, R9 ;  /* 0x000000ffff0d7224 */ /* 0x000fe400078e0009 */
[----:B------:R-:W-:Y:S01]  /*239e0*/  IMAD.MOV.U32 R12, RZ, RZ, 0x2 ;  /* 0x00000002ff0c7424 */ /* 0x000fe200078e00ff */
[----:B------:R-:W-:-:S13]  /*239f0*/  IADD3 R2, P0, R14, R0, RZ ;  /* 0x000000000e027210 */ /* 0x000fda0007f1e0ff */
[----:B------:R-:W-:Y:S05]  /*23a00*/  WARPSYNC.COLLECTIVE R15, `(.L_x_6404) ;  /* 0x000000000f087348 */ /* 0x000fea0003c00000 */
[----:B------:R0:W1:Y:S02]  /*23a10*/  SHFL.IDX P6, R14, R13, R12, R11 ;  /* 0x0000000c0d0e7389 */ /* 0x00006400000c000b */
[----:B01----:R-:W-:Y:S01]  /*23a20*/  ENDCOLLECTIVE ;  /* 0x000000000000791b */ /* 0x003fe20003800000 */
.L_x_6404:
        /* <DEDUP_REMOVED lines=13> */
.L_x_6405:
[----:B------:R-:W-:Y:S02]  /*23b00*/  IMAD.MOV.U32 R13, RZ, RZ, R9 ;  /* 0x000000ffff0d7224 */ /* 0x000fe400078e0009 */
[----:B------:R-:W-:Y:S01]  /*23b10*/  IMAD.MOV.U32 R12, RZ, RZ, 0x3 ;  /* 0x00000003ff0c7424 */ /* 0x000fe200078e00ff */
[----:B------:R-:W-:-:S13]  /*23b20*/  IADD3 R2, P0, R14, R0, RZ ;  /* 0x000000000e027210 */ /* 0x000fda0007f1e0ff */
[----:B------:R-:W-:Y:S05]  /*23b30*/  WARPSYNC.COLLECTIVE R15, `(.L_x_6406) ;  /* 0x000000000f087348 */ /* 0x000fea0003c00000 */
[----:B------:R0:W1:Y:S02]  /*23b40*/  SHFL.IDX P6, R14, R13, R12, R11 ;  /* 0x0000000c0d0e7389 */ /* 0x00006400000c000b */
[----:B01----:R-:W-:Y:S01]  /*23b50*/  ENDCOLLECTIVE ;  /* 0x000000000000791b */ /* 0x003fe20003800000 */
.L_x_6406:
        /* <DEDUP_REMOVED lines=13> */
.L_x_6407:
[----:B------:R-:W-:Y:S02]  /*23c30*/  IMAD.MOV.U32 R13, RZ, RZ, R9 ;  /* 0x000000ffff0d7224 */ /* 0x000fe400078e0009 */
[----:B------:R-:W-:Y:S01]  /*23c40*/  IMAD.MOV.U32 R12, RZ, RZ, 0x4 ;  /* 0x00000004ff0c7424 */ /* 0x000fe200078e00ff */
[----:B------:R-:W-:-:S13]  /*23c50*/  IADD3 R2, P0, R14, R0, RZ ;  /* 0x000000000e027210 */ /* 0x000fda0007f1e0ff */
[----:B------:R-:W-:Y:S05]  /*23c60*/  WARPSYNC.COLLECTIVE R15, `(.L_x_6408) ;  /* 0x000000000f087348 */ /* 0x000fea0003c00000 */
[----:B------:R0:W1:Y:S02]  /*23c70*/  SHFL.IDX P6, R14, R13, R12, R11 ;  /* 0x0000000c0d0e7389 */ /* 0x00006400000c000b */
[----:B01----:R-:W-:Y:S01]  /*23c80*/  ENDCOLLECTIVE ;  /* 0x000000000000791b */ /* 0x003fe20003800000 */
.L_x_6408:
        /* <DEDUP_REMOVED lines=13> */
.L_x_6409:
[----:B------:R-:W-:Y:S02]  /*23d60*/  IMAD.MOV.U32 R13, RZ, RZ, R9 ;  /* 0x000000ffff0d7224 */ /* 0x000fe400078e0009 */
[----:B------:R-:W-:Y:S01]  /*23d70*/  IMAD.MOV.U32 R12, RZ, RZ, 0x5 ;  /* 0x00000005ff0c7424 */ /* 0x000fe200078e00ff */
[----:B------:R-:W-:-:S13]  /*23d80*/  IADD3 R2, P0, R14, R0, RZ ;  /* 0x000000000e027210 */ /* 0x000fda0007f1e0ff */
[----:B------:R-:W-:Y:S05]  /*23d90*/  WARPSYNC.COLLECTIVE R15, `(.L_x_6410) ;  /* 0x000000000f087348 */ /* 0x000fea0003c00000 */
[----:B------:R0:W1:Y:S02]  /*23da0*/  SHFL.IDX P6, R14, R13, R12, R11 ;  /* 0x0000000c0d0e7389 */ /* 0x00006400000c000b */
[----:B01----:R-:W-:Y:S01]  /*23db0*/  ENDCOLLECTIVE ;  /* 0x000000000000791b */ /* 0x003fe20003800000 */
.L_x_6410:
        /* <DEDUP_REMOVED lines=13> */
.L_x_6411:
[----:B------:R-:W-:Y:S05]  /*23e90*/  BRA `(.L_x_6412) ;  /* 0xffffff9800047947 */ /* 0x000fea000383ffff */
.L_x_6210:
[----:B------:R-:W-:Y:S01]  /*23ea0*/  BSSY B0, `(.L_x_6413) ;  /* 0x0000008000007945 */ /* 0x000fe20003800000 */
[----:B------:R-:W-:Y:S01]  /*23eb0*/  MOV R13, R16 ;  /* 0x00000010000d7202 */ /* 0x000fe20000000f00 */
[----:B------:R-:W-:Y:S02]  /*23ec0*/  IMAD.MOV.U32 R12, RZ, RZ, RZ ;  /* 0x000000ffff0c7224 */ /* 0x000fe400078e00ff */
[----:B------:R-:W-:Y:S02]  /*23ed0*/  IMAD.MOV.U32 R11, RZ, RZ, 0x1f ;  /* 0x0000001fff0b7424 */ /* 0x000fe400078e00ff */
[----:B------:R-:W-:-:S07]  /*23ee0*/  IMAD.MOV.U32 R15, RZ, RZ, -0x1 ;  /* 0xffffffffff0f7424 */ /* 0x000fce00078e00ff */
[----:B0123--:R-:W-:Y:S05]  /*23ef0*/  WARPSYNC.COLLECTIVE R15, `(.L_x_6414) ;  /* 0x000000000f087348 */ /* 0x00ffea0003c00000 */
[----:B------:R4:W0:Y:S02]  /*23f00*/  SHFL.IDX P6, R14, R13, R12, R11 ;  /* 0x0000000c0d0e7389 */ /* 0x00082400000c000b */
[----:B01234-:R-:W-:Y:S01]  /*23f10*/  ENDCOLLECTIVE ;  /* 0x000000000000791b */ /* 0x01ffe20003800000 */
.L_x_6414:
[----:B------:R-:W-:Y:S05]  /*23f20*/  BSYNC B0 ;  /* 0x0000000000007941 */ /* 0x000fea0003800000 */
.L_x_6413:
        /* <DEDUP_REMOVED lines=9> */
.L_x_6415:
        /* <DEDUP_REMOVED lines=18> */
.L_x_6416:
[----:B------:R-:W-:Y:S02]  /*240e0*/  MOV R12, 0x2 ;  /* 0x00000002000c7802 */ /* 0x000fe40000000f00 */
[----:B------:R-:W-:-:S05]  /*240f0*/  SEL R6, R14, RZ, P1 ;  /* 0x000000ff0e067207 */ /* 0x000fca0000800000 */
[----:B------:R-:W-:-:S04]  /*24100*/  IMAD.IADD R6, R5, 0x1, R6 ;  /* 0x0000000105067824 */ /* 0x000fc800078e0206 */
[----:B------:R-:W-:-:S07]  /*24110*/  IMAD.MOV.U32 R13, RZ, RZ, R6 ;  /* 0x000000ffff0d7224 */ /* 0x000fce00078e0006 */
[----:B------:R-:W-:Y:S05]  /*24120*/  WARPSYNC.COLLECTIVE R15, `(.L_x_6417) ;  /* 0x000000000f087348 */ /* 0x000fea0003c00000 */
[----:B------:R0:W1:Y:S02]  /*24130*/  SHFL.UP P6, R14, R13, R12, R11 ;  /* 0x0400000c0d0e7389 */ /* 0x00006400000c000b */
[----:B01----:R-:W-:Y:S01]  /*24140*/  ENDCOLLECTIVE ;  /* 0x000000000000791b */ /* 0x003fe20003800000 */
.L_x_6417:
[----:B------:R-:W-:Y:S01]  /*24150*/  IMAD.MOV.U32 R12, RZ, RZ, 0x4 ;  /* 0x00000004ff0c7424 */ /* 0x000fe200078e00ff */
[----:B------:R-:W-:-:S05]  /*24160*/  SEL R7, R14, RZ, P2 ;  /* 0x000000ff0e077207 */ /* 0x000fca0001000000 */
[----:B------:R-:W-:-:S04]  /*24170*/  IMAD.IADD R7, R6, 0x1, R7 ;  /* 0x0000000106077824 */ /* 0x000fc800078e0207 */
[----:B------:R-:W-:-:S07]  /*24180*/  IMAD.MOV.U32 R13, RZ, RZ, R7 ;  /* 0x000000ffff0d7224 */ /* 0x000fce00078e0007 */
[----:B------:R-:W-:Y:S05]  /*24190*/  WARPSYNC.COLLECTIVE R15, `(.L_x_6418) ;  /* 0x000000000f087348 */ /* 0x000fea0003c00000 */
[----:B------:R0:W1:Y:S02]  /*241a0*/  SHFL.UP P6, R14, R13, R12, R11 ;  /* 0x0400000c0d0e7389 */ /* 0x00006400000c000b */
[----:B01----:R-:W-:Y:S01]  /*241b0*/  ENDCOLLECTIVE ;  /* 0x000000000000791b */ /* 0x003fe20003800000 */
.L_x_6418:
[----:B------:R-:W-:Y:S01]  /*241c0*/  IMAD.MOV.U32 R12, RZ, RZ, 0x8 ;  /* 0x00000008ff0c7424 */ /* 0x000fe200078e00ff */
[----:B------:R-:W-:-:S05]  /*241d0*/  SEL R2, R14, RZ, P3 ;  /* 0x000000ff0e027207 */ /* 0x000fca0001800000 */
[----:B------:R-:W-:-:S04]  /*241e0*/  IMAD.IADD R2, R7, 0x1, R2 ;  /* 0x0000000107027824 */ /* 0x000fc800078e0202 */
[----:B------:R-:W-:-:S07]  /*241f0*/  IMAD.MOV.U32 R13, RZ, RZ, R2 ;  /* 0x000000ffff0d7224 */ /* 0x000fce00078e0002 */
[----:B------:R-:W-:Y:S05]  /*24200*/  WARPSYNC.COLLECTIVE R15, `(.L_x_6419) ;  /* 0x000000000f087348 */ /* 0x000fea0003c00000 */
[----:B------:R0:W1:Y:S02]  /*24210*/  SHFL.UP P6, R14, R13, R12, R11 ;  /* 0x0400000c0d0e7389 */ /* 0x00006400000c000b */
[----:B01----:R-:W-:Y:S01]  /*24220*/  ENDCOLLECTIVE ;  /* 0x000000000000791b */ /* 0x003fe20003800000 */
.L_x_6419:
[----:B------:R-:W-:Y:S01]  /*24230*/  IMAD.MOV.U32 R12, RZ, RZ, 0x10 ;  /* 0x00000010ff0c7424 */ /* 0x000fe200078e00ff */
[----:B------:R-:W-:-:S05]  /*24240*/  SEL R3, R14, RZ, P4 ;  /* 0x000000ff0e037207 */ /* 0x000fca0002000000 */
[----:B------:R-:W-:-:S04]  /*24250*/  IMAD.IADD R3, R2, 0x1, R3 ;  /* 0x0000000102037824 */ /* 0x000fc800078e0203 */
[----:B------:R-:W-:-:S07]  /*24260*/  IMAD.MOV.U32 R13, RZ, RZ, R3 ;  /* 0x000000ffff0d7224 */ /* 0x000fce00078e0003 */
[----:B------:R-:W-:Y:S05]  /*24270*/  WARPSYNC.COLLECTIVE R15, `(.L_x_6420) ;  /* 0x000000000f087348 */ /* 0x000fea0003c00000 */
[----:B------:R0:W1:Y:S02]  /*24280*/  SHFL.UP P6, R14, R13, R12, R11 ;  /* 0x0400000c0d0e7389 */ /* 0x00006400000c000b */
[----:B01----:R-:W-:Y:S01]  /*24290*/  ENDCOLLECTIVE ;  /* 0x000000000000791b */ /* 0x003fe20003800000 */
.L_x_6420:
        /* <DEDUP_REMOVED lines=8> */
.L_x_6421:
[----:B------:R-:W-:Y:S05]  /*24320*/  BRA `(.L_x_6422) ;  /* 0xffffff9800647947 */ /* 0x000fea000383ffff */
.L_x_6215:
        /* <DEDUP_REMOVED lines=8> */
.L_x_6424:
[----:B------:R-:W-:Y:S05]  /*243b0*/  BSYNC B0 ;  /* 0x0000000000007941 */ /* 0x000fea0003800000 */
.L_x_6423:
        /* <DEDUP_REMOVED lines=8> */
.L_x_6425:
[----:B------:R-:W-:Y:S01]  /*24440*/  IMAD.MOV.U32 R12, RZ, RZ, 0x4 ;  /* 0x00000004ff0c7424 */ /* 0x000fe200078e00ff */
[----:B------:R-:W-:-:S05]  /*24450*/  SEL R2, R14, RZ, P2 ;  /* 0x000000ff0e027207 */ /* 0x000fca0001000000 */
[----:B------:R-:W-:-:S04]  /*24460*/  IMAD.IADD R2, R13, 0x1, R2 ;  /* 0x000000010d027824 */ /* 0x000fc800078e0202 */
[----:B------:R-:W-:-:S07]  /*24470*/  IMAD.MOV.U32 R13, RZ, RZ, R2 ;  /* 0x000000ffff0d7224 */ /* 0x000fce00078e0002 */
[----:B------:R-:W-:Y:S05]  /*24480*/  WARPSYNC.COLLECTIVE R15, `(.L_x_6426) ;  /* 0x000000000f087348 */ /* 0x000fea0003c00000 */
[----:B------:R0:W1:Y:S02]  /*24490*/  SHFL.UP P6, R14, R13, R12, R11 ;  /* 0x0400000c0d0e7389 */ /* 0x00006400000c000b */
[----:B01----:R-:W-:Y:S01]  /*244a0*/  ENDCOLLECTIVE ;  /* 0x000000000000791b */ /* 0x003fe20003800000 */
.L_x_6426:
[----:B------:R-:W-:Y:S01]  /*244b0*/  IMAD.MOV.U32 R12, RZ, RZ, 0x8 ;  /* 0x00000008ff0c7424 */ /* 0x000fe200078e00ff */
[----:B------:R-:W-:-:S05]  /*244c0*/  SEL R3, R14, RZ, P3 ;  /* 0x000000ff0e037207 */ /* 0x000fca0001800000 */
[----:B------:R-:W-:-:S04]  /*244d0*/  IMAD.IADD R3, R2, 0x1, R3 ;  /* 0x0000000102037824 */ /* 0x000fc800078e0203 */
[----:B------:R-:W-:-:S07]  /*244e0*/  IMAD.MOV.U32 R13, RZ, RZ, R3 ;  /* 0x000000ffff0d7224 */ /* 0x000fce00078e0003 */
[----:B------:R-:W-:Y:S05]  /*244f0*/  WARPSYNC.COLLECTIVE R15, `(.L_x_6427) ;  /* 0x000000000f087348 */ /* 0x000fea0003c00000 */
[----:B------:R0:W1:Y:S02]  /*24500*/  SHFL.UP P6, R14, R13, R12, R11 ;  /* 0x0400000c0d0e7389 */ /* 0x00006400000c000b */
[----:B01----:R-:W-:Y:S01]  /*24510*/  ENDCOLLECTIVE ;  /* 0x000000000000791b */ /* 0x003fe20003800000 */
.L_x_6427:
[----:B------:R-:W-:Y:S01]  /*24520*/  IMAD.MOV.U32 R12, RZ, RZ, 0x10 ;  /* 0x00000010ff0c7424 */ /* 0x000fe200078e00ff */
[----:B------:R-:W-:-:S05]  /*24530*/  SEL R4, R14, RZ, P4 ;  /* 0x000000ff0e047207 */ /* 0x000fca0002000000 */
[----:B------:R-:W-:-:S04]  /*24540*/  IMAD.IADD R4, R3, 0x1, R4 ;  /* 0x0000000103047824 */ /* 0x000fc800078e0204 */
[----:B------:R-:W-:-:S07]  /*24550*/  IMAD.MOV.U32 R13, RZ, RZ, R4 ;  /* 0x000000ffff0d7224 */ /* 0x000fce00078e0004 */
[----:B------:R-:W-:Y:S05]  /*24560*/  WARPSYNC.COLLECTIVE R15, `(.L_x_6428) ;  /* 0x000000000f087348 */ /* 0x000fea0003c00000 */
[----:B------:R0:W1:Y:S02]  /*24570*/  SHFL.UP P6, R14, R13, R12, R11 ;  /* 0x0400000c0d0e7389 */ /* 0x00006400000c000b */
[----:B01----:R-:W-:Y:S01]  /*24580*/  ENDCOLLECTIVE ;  /* 0x000000000000791b */ /* 0x003fe20003800000 */
.L_x_6428:
        /* <DEDUP_REMOVED lines=8> */
.L_x_6429:
[----:B------:R-:W-:Y:S05]  /*24610*/  BRA `(.L_x_6430) ;  /* 0xffffff9800447947 */ /* 0x000fea000383ffff */
.L_x_6217:
[----:B------:R-:W-:Y:S01]  /*24620*/  BSSY B0, `(.L_x_6431) ;  /* 0x0000006000007945 */ /* 0x000fe20003800000 */
[----:B------:R-:W-:Y:S01]  /*24630*/  PLOP3.LUT P6, PT, P6, PT, PT, 0x8, 0x0 ;  /* 0x000000000000781c */ /* 0x000fe200037ce170 */
[----:B------:R-:W-:-:S12]  /*24640*/  IMAD.MOV.U32 R15, RZ, RZ, -0x1 ;  /* 0xffffffffff0f7424 */ /* 0x000fd800078e00ff */
[----:B01----:R-:W-:Y:S05]  /*24650*/  WARPSYNC.COLLECTIVE R15, `(.L_x_6432) ;  /* 0x000000000f087348 */ /* 0x003fea0003c00000 */
[----:B------:R-:W-:Y:S01]  /*24660*/  VOTE.ANY R14, PT, P6 ;  /* 0x00000000000e7806 */ /* 0x000fe200030e0100 */
[----:B01----:R-:W-:Y:S06]  /*24670*/  ENDCOLLECTIVE ;  /* 0x000000000000791b */ /* 0x003fec0003800000 */
.L_x_6432:
[----:B------:R-:W-:Y:S05]  /*24680*/  BSYNC B0 ;  /* 0x0000000000007941 */ /* 0x000fea0003800000 */
.L_x_6431:
        /* <DEDUP_REMOVED lines=9> */
.L_x_6433:
[----:B------:R-:W-:Y:S01]  /*24720*/  IMAD.MOV.U32 R5, RZ, RZ, R14 ;  /* 0x000000ffff057224 */ /* 0x000fe200078e000e */
[----:B------:R-:W-:Y:S06]  /*24730*/  BRA `(.L_x_6434) ;  /* 0xffffff9800347947 */ /* 0x000fec000383ffff */
.L_x_6219:
[----:B------:R-:W-:Y:S01]  /*24740*/  BSSY B0, `(.L_x_6435) ;  /* 0x0000007000007945 */ /* 0x000fe20003800000 */
[----:B------:R-:W-:Y:S02]  /*24750*/  IMAD.MOV.U32 R13, RZ, RZ, R2 ;  /* 0x000000ffff0d7224 */ /* 0x000fe400078e0002 */
[----:B------:R-:W-:Y:S02]  /*24760*/  IMAD.MOV.U32 R11, RZ, RZ, 0x1f ;  /* 0x0000001fff0b7424 */ /* 0x000fe400078e00ff */
[----:B------:R-:W-:-:S07]  /*24770*/  IMAD.MOV.U32 R15, RZ, RZ, -0x1 ;  /* 0xffffffffff0f7424 */ /* 0x000fce00078e00ff */
[----:B0123--:R-:W-:Y:S05]  /*24780*/  WARPSYNC.COLLECTIVE R15, `(.L_x_6436) ;  /* 0x000000000f087348 */ /* 0x00ffea0003c00000 */
[----:B------:R4:W0:Y:S02]  /*24790*/  SHFL.IDX P6, R14, R13, R12, R11 ;  /* 0x0000000c0d0e7389 */ /* 0x00082400000c000b */
[----:B01234-:R-:W-:Y:S01]  /*247a0*/  ENDCOLLECTIVE ;  /* 0x000000000000791b */ /* 0x01ffe20003800000 */
.L_x_6436:
[----:B------:R-:W-:Y:S05]  /*247b0*/  BSYNC B0 ;  /* 0x0000000000007941 */ /* 0x000fea0003800000 */
.L_x_6435:
[----:B------:R-:W-:Y:S05]  /*247c0*/  BRA `(.L_x_6218) ;  /* 0xffffff98002c7947 */ /* 0x000fea000383ffff */
.L_x_6223:
[----:B0-----:R0:W1:Y:S02]  /*247d0*/  SYNCS.PHASECHK.TRANS64.TRYWAIT P0, [R7+URZ+0x32420], R0 ;  /* 0x03242000070075a7 */ /* 0x001064000800017f */
[----:B-1----:R-:W-:Y:S05]  /*247e0*/  @!P0 NANOSLEEP.SYNCS 0x989680 ;  /* 0x009896800000895d */ /* 0x002fea0003900000 */
[----:B------:R-:W1:Y:S02]  /*247f0*/  @!P0 SYNCS.PHASECHK.TRANS64 P0, [R7+URZ+0x32420], R0 ;  /* 0x03242000070085a7 */ /* 0x000e64000800007f */
[----:B-1----:R-:W-:Y:S05]  /*24800*/  @!P0 BRA `(.L_x_6223) ;  /* 0xfffffffc00f08947 */ /* 0x002fea000383ffff */
[----:B------:R-:W-:Y:S05]  /*24810*/  BRA `(.L_x_6437) ;  /* 0xffffff9c00a47947 */ /* 0x000fea000383ffff */
.L_x_6224:
        /* <DEDUP_REMOVED lines=8> */
[----:B0--34-:R-:W-:Y:S05]  /*248a0*/  WARPSYNC.COLLECTIVE R15, `(.L_x_6439) ;  /* 0x000000000f087348 */ /* 0x019fea0003c00000 */
[----:B------:R1:W2:Y:S02]  /*248b0*/  SHFL.IDX P6, R14, R13, R12, R11 ;  /* 0x0000000c0d0e7389 */ /* 0x0002a400000c000b */
[----:B01234-:R-:W-:Y:S01]  /*248c0*/  ENDCOLLECTIVE ;  /* 0x000000000000791b */ /* 0x01ffe20003800000 */
.L_x_6439:
[----:B------:R-:W-:Y:S05]  /*248d0*/  BSYNC B0 ;  /* 0x0000000000007941 */ /* 0x000fea0003800000 */
.L_x_6438:
[----:B------:R-:W-:Y:S05]  /*248e0*/  BRA `(.L_x_6440) ;  /* 0xffffff9c008c7947 */ /* 0x000fea000383ffff */
.L_x_6225:
[----:B------:R-:W-:Y:S01]  /*248f0*/  BSSY B0, `(.L_x_6441) ;  /* 0x0000006000007945 */ /* 0x000fe20003800000 */
[----:B------:R-:W-:-:S07]  /*24900*/  IMAD.MOV.U32 R15, RZ, RZ, -0x1 ;  /* 0xffffffffff0f7424 */ /* 0x000fce00078e00ff */
[----:B0--34-:R-:W-:Y:S05]  /*24910*/  WARPSYNC.COLLECTIVE R15, `(.L_x_6442) ;  /* 0x000000000f0c7348 */ /* 0x019fea0003c00000 */
[----:B------:R-:W-:Y:S02]  /*24920*/  ELECT P6, UR62, PT ;  /* 0x00000000003e782f */ /* 0x000fe400038c0000 */
[----:B------:R-:W-:Y:S01]  /*24930*/  MOV R14, UR62 ;  /* 0x0000003e000e7c02 */ /* 0x000fe20008000f00 */
[----:B0--34-:R-:W-:Y:S10]  /*24940*/  ENDCOLLECTIVE ;  /* 0x000000000000791b */ /* 0x019ff40003800000 */
.L_x_6442:
[----:B------:R-:W-:Y:S05]  /*24950*/  BSYNC B0 ;  /* 0x0000000000007941 */ /* 0x000fea0003800000 */
.L_x_6441:
[----:B------:R-:W-:Y:S05]  /*24960*/  BRA `(.L_x_6443) ;  /* 0xffffff9c00807947 */ /* 0x000fea000383ffff */
.L_x_6227:
[----:B0-----:R0:W1:Y:S02]  /*24970*/  SYNCS.PHASECHK.TRANS64.TRYWAIT P1, [R5+URZ+0x32440], R0 ;  /* 0x03244000050075a7 */ /* 0x001064000802017f */
[----:B-1----:R-:W-:Y:S05]  /*24980*/  @!P1 NANOSLEEP.SYNCS 0x989680 ;  /* 0x009896800000995d */ /* 0x002fea0003900000 */
[----:B------:R-:W1:Y:S02]  /*24990*/  @!P1 SYNCS.PHASECHK.TRANS64 P1, [R5+URZ+0x32440], R0 ;  /* 0x03244000050095a7 */ /* 0x000e64000802007f */
[----:B-1----:R-:W-:Y:S05]  /*249a0*/  @!P1 BRA `(.L_x_6227) ;  /* 0xfffffffc00f09947 */ /* 0x002fea000383ffff */
[----:B------:R-:W-:Y:S05]  /*249b0*/  BRA `(.L_x_6444) ;  /* 0xffffff9c00a07947 */ /* 0x000fea000383ffff */
.L_x_6229:
[----:B-1----:R1:W2:Y:S02]  /*249c0*/  SYNCS.PHASECHK.TRANS64.TRYWAIT P1, [R3+URZ+0x32440], R2 ;  /* 0x03244002030075a7 */ /* 0x0022a4000802017f */
[----:B--2---:R-:W-:Y:S05]  /*249d0*/  @!P1 NANOSLEEP.SYNCS 0x989680 ;  /* 0x009896800000995d */ /* 0x004fea0003900000 */
[----:B------:R-:W2:Y:S02]  /*249e0*/  @!P1 SYNCS.PHASECHK.TRANS64 P1, [R3+URZ+0x32440], R2 ;  /* 0x03244002030095a7 */ /* 0x000ea4000802007f */
[----:B--2---:R-:W-:Y:S05]  /*249f0*/  @!P1 BRA `(.L_x_6229) ;  /* 0xfffffffc00f09947 */ /* 0x004fea000383ffff */
[----:B------:R-:W-:Y:S05]  /*24a00*/  BRA `(.L_x_6445) ;  /* 0xffffff9c00ac7947 */ /* 0x000fea000383ffff */
.L_x_6231:
[----:B--2---:R2:W0:Y:S02]  /*24a10*/  SYNCS.PHASECHK.TRANS64.TRYWAIT P1, [R5+URZ+0x32460], R0 ;  /* 0x03246000050075a7 */ /* 0x004424000802017f */
[----:B0-----:R-:W-:Y:S05]  /*24a20*/  @!P1 NANOSLEEP.SYNCS 0x989680 ;  /* 0x009896800000995d */ /* 0x001fea0003900000 */
[----:B------:R-:W0:Y:S02]  /*24a30*/  @!P1 SYNCS.PHASECHK.TRANS64 P1, [R5+URZ+0x32460], R0 ;  /* 0x03246000050095a7 */ /* 0x000e24000802007f */
[----:B0-----:R-:W-:Y:S05]  /*24a40*/  @!P1 BRA `(.L_x_6231) ;  /* 0xfffffffc00f09947 */ /* 0x001fea000383ffff */
[----:B------:R-:W-:Y:S05]  /*24a50*/  BRA `(.L_x_6446) ;  /* 0xffffff9c00a87947 */ /* 0x000fea000383ffff */
.L_x_6447:
        /* <DEDUP_REMOVED lines=10> */
.L_x_6468:


//--------------------- .nv.global.init           --------------------------
	.section	.nv.global.init,"aw",@progbits
.nv.global.init:
	.type		$str$23,@object
	.size		$str$23,($str$24 - $str$23)
$str$23:
        /*0000*/ 	.byte	0x28, 0x61, 0x64, 0x64, 0x72, 0x65, 0x73, 0x73, 0x20, 0x26, 0x20, 0x6d, 0x61, 0x73, 0x6b, 0x29
        /*0010*/ 	.byte	0x20, 0x3d, 0x3d, 0x20, 0x30, 0x00
	.type		$str$24,@object
	.size		$str$24,(__unnamed_4 - $str$24)
$str$24:
        /*0016*/ 	.byte	0x2f, 0x74, 0x6d, 0x70, 0x2f, 0x6f, 0x73, 0x73, 0x5f, 0x6b, 0x65, 0x72, 0x6e, 0x65, 0x6c, 0x73
        /*0026*/ 	.byte	0x5f, 0x73, 0x72, 0x63, 0x2f, 0x66, 0x6c, 0x61, 0x73, 0x68, 0x5f, 0x61, 0x74, 0x74, 0x65, 0x6e
        /*0036*/ 	.byte	0x74, 0x69, 0x6f, 0x6e, 0x2f, 0x63, 0x73, 0x72, 0x63, 0x2f, 0x63, 0x75, 0x74, 0x6c, 0x61, 0x73
        /*0046*/ 	.byte	0x73, 0x2f, 0x69, 0x6e, 0x63, 0x6c, 0x75, 0x64, 0x65, 0x2f, 0x63, 0x75, 0x74, 0x65, 0x2f, 0x70
        /*0056*/ 	.byte	0x6f, 0x69, 0x6e, 0x74, 0x65, 0x72, 0x5f, 0x66, 0x6c, 0x61, 0x67, 0x67, 0x65, 0x64, 0x2e, 0x68
        /*0066*/ 	.byte	0x70, 0x70, 0x00
	.type		__unnamed_4,@object
	.size		__unnamed_4,(__unnamed_5 - __unnamed_4)
__unnamed_4:
        /* <DEDUP_REMOVED lines=24> */
        /*01e9*/ 	.byte	0x00
	.type		__unnamed_5,@object
	.size		__unnamed_5,(__unnamed_7 - __unnamed_5)
__unnamed_5:
        /* <DEDUP_REMOVED lines=25> */
	.type		__unnamed_7,@object
	.size		__unnamed_7,(__unnamed_6 - __unnamed_7)
__unnamed_7:
        /* <DEDUP_REMOVED lines=25> */
	.type		__unnamed_6,@object
	.size		__unnamed_6,(__unnamed_1 - __unnamed_6)
__unnamed_6:
        /* <DEDUP_REMOVED lines=29> */
	.type		__unnamed_1,@object
	.size		__unnamed_1,(__unnamed_3 - __unnamed_1)
__unnamed_1:
        /* <DEDUP_REMOVED lines=28> */
        /*087e*/ 	.byte	0x3c, 0x36, 0x31, 0x34, 0x34, 0x3e, 0x3e, 0x3e, 0x3e, 0x3e, 0x20, 0x26, 0x5d, 0x00
	.type		__unnamed_3,@object
	.size		__unnamed_3,(__unnamed_2 - __unnamed_3)
__unnamed_3:
        /* <DEDUP_REMOVED lines=29> */
	.type		__unnamed_2,@object
	.size		__unnamed_2,(.L_1 - __unnamed_2)
__unnamed_2:
        /* <DEDUP_REMOVED lines=29> */
.L_1:


//--------------------- .nv.shared._ZN7cutlass13device_kernelIN5flash11enable_sm90INS1_16FlashAttnFwdSm90INS1_25CollectiveMainloopFwdSm90ILi2EN4cute5tupleIJNS5_1CILi1EEES8_S8_EEENS6_IJNS7_ILi128EEENS7_ILi96EEENS7_ILi64EEEEEELi256ENS_10bfloat16_tEfNS_4arch4Sm90ELb0ELb0ELb1ELb0ELb1ELb0ELb0ELb1ELb0ELb1ELb0ELb0EEENS1_21CollectiveEpilogueFwdINS6_IJSA_NS7_ILi256EEESB_EEES9_SE_SG_Li256ELb0ELb1ELb0ELb0EEENS1_29StaticPersistentTileSchedulerILb0EEEEEEEEEvNT_6ParamsE --------------------------
	.section	.nv.shared._ZN7cutlass13device_kernelIN5flash11enable_sm90INS1_16FlashAttnFwdSm90INS1_25CollectiveMainloopFwdSm90ILi2EN4cute5tupleIJNS5_1CILi1EEES8_S8_EEENS6_IJNS7_ILi128EEENS7_ILi96EEENS7_ILi64EEEEEELi256ENS_10bfloat16_tEfNS_4arch4Sm90ELb0ELb0ELb1ELb0ELb1ELb0ELb0ELb1ELb0ELb1ELb0ELb0EEENS1_21CollectiveEpilogueFwdINS6_IJSA_NS7_ILi256EEESB_EEES9_SE_SG_Li256ELb0ELb1ELb0ELb0EEENS1_29StaticPersistentTileSchedulerILb0EEEEEEEEEvNT_6ParamsE,"aw",@nobits
	.sectionflags	@""
	.align	16
	.zero		1024


//--------------------- .nv.shared.reserved.0     --------------------------
	.section	.nv.shared.reserved.0,"aw",@nobits
	.weak		__nv_reservedSMEM_offset_0_alias
	.size		__nv_reservedSMEM_offset_0_alias, 0, 0
	.other		__nv_reservedSMEM_offset_0_alias,@"STO_CUDA_RESERVED_SHARED STV_DEFAULT"
__nv_reservedSMEM_offset_0_alias:
	.zero		0


//--------------------- .nv.global                --------------------------
	.section	.nv.global,"aw",@nobits
.nv.global:
	.type		_ZN83_INTERNAL_e91defdf_47_flash_fwd_hdim64_256_bf16_paged_softcap_sm90_cu_61719c98_45104cute1_E,@object
	.size		_ZN83_INTERNAL_e91defdf_47_flash_fwd_hdim64_256_bf16_paged_softcap_sm90_cu_61719c98_45104cute1_E,(_ZN83_INTERNAL_e91defdf_47_flash_fwd_hdim64_256_bf16_paged_softcap_sm90_cu_61719c98_45104cuda3std3__45__cpo6cbeginE - _ZN83_INTERNAL_e91defdf_47_flash_fwd_hdim64_256_bf16_paged_softcap_sm90_cu_61719c98_45104cute1_E)
_ZN83_INTERNAL_e91defdf_47_flash_fwd_hdim64_256_bf16_paged_softcap_sm90_cu_61719c98_45104cute1_E:
	.zero		1
	.type		_ZN83_INTERNAL_e91defdf_47_flash_fwd_hdim64_256_bf16_paged_softcap_sm90_cu_61719c98_45104cuda3std3__45__cpo6cbeginE,@object
	.size		_ZN83_INTERNAL_e91defdf_47_flash_fwd_hdim64_256_bf16_paged_softcap_sm90_cu_61719c98_45104cuda3std3__45__cpo6cbeginE,(_ZN83_INTERNAL_e91defdf_47_flash_fwd_hdim64_256_bf16_paged_softcap_sm90_cu_61719c98_45104cuda3std3__48in_placeE - _ZN83_INTERNAL_e91defdf_47_flash_fwd_hdim64_256_bf16_paged_softcap_sm90_cu_61719c98_45104cuda3std3__45__cpo6cbeginE)
_ZN83_INTERNAL_e91defdf_47_flash_fwd_hdim64_256_bf16_paged_softcap_sm90_cu_61719c98_45104cuda3std3__45__cpo6cbeginE:
	.zero		1
	.type		_ZN83_INTERNAL_e91defdf_47_flash_fwd_hdim64_256_bf16_paged_softcap_sm90_cu_61719c98_45104cuda3std3__48in_placeE,@object
	.size		_ZN83_INTERNAL_e91defdf_47_flash_fwd_hdim64_256_bf16_paged_softcap_sm90_cu_61719c98_45104cuda3std3__48in_placeE,(_ZN83_INTERNAL_e91defdf_47_flash_fwd_hdim64_256_bf16_paged_softcap_sm90_cu_61719c98_45104cuda3std6ranges3__45__cpo9iter_moveE - _ZN83_INTERNAL_e91defdf_47_flash_fwd_hdim64_256_bf16_paged_softcap_sm90_cu_61719c98_45104cuda3std3__48in_placeE)
_ZN83_INTERNAL_e91defdf_47_flash_fwd_hdim64_256_bf16_paged_softcap_sm90_cu_61719c98_45104cuda3std3__48in_placeE:
	.zero		1
	.type		_ZN83_INTERNAL_e91defdf_47_flash_fwd_hdim64_256_bf16_paged_softcap_sm90_cu_61719c98_45104cuda3std6ranges3__45__cpo9iter_moveE,@object
	.size		_ZN83_INTERNAL_e91defdf_47_flash_fwd_hdim64_256_bf16_paged_softcap_sm90_cu_61719c98_45104cuda3std6ranges3__45__cpo9iter_moveE,(_ZN83_INTERNAL_e91defdf_47_flash_fwd_hdim64_256_bf16_paged_softcap_sm90_cu_61719c98_45104cuda3std3__45__cpo5beginE - _ZN83_INTERNAL_e91defdf_47_flash_fwd_hdim64_256_bf16_paged_softcap_sm90_cu_61719c98_45104cuda3std6ranges3__45__cpo9iter_moveE)
_ZN83_INTERNAL_e91defdf_47_flash_fwd_hdim64_256_bf16_paged_softcap_sm90_cu_61719c98_45104cuda3std6ranges3__45__cpo9iter_moveE:
	.zero		1
	.type		_ZN83_INTERNAL_e91defdf_47_flash_fwd_hdim64_256_bf16_paged_softcap_sm90_cu_61719c98_45104cuda3std3__45__cpo5beginE,@object
	.size		_ZN83_INTERNAL_e91defdf_47_flash_fwd_hdim64_256_bf16_paged_softcap_sm90_cu_61719c98_45104cuda3std3__45__cpo5beginE,(_ZN83_INTERNAL_e91defdf_47_flash_fwd_hdim64_256_bf16_paged_softcap_sm90_cu_61719c98_45104cuda3std3__485_GLOBAL__N__e91defdf_47_flash_fwd_hdim64_256_bf16_paged_softcap_sm90_cu_61719c98_45106ignoreE - _ZN83_INTERNAL_e91defdf_47_flash_fwd_hdim64_256_bf16_paged_softcap_sm90_cu_61719c98_45104cuda3std3__45__cpo5beginE)
_ZN83_INTERNAL_e91defdf_47_flash_fwd_hdim64_256_bf16_paged_softcap_sm90_cu_61719c98_45104cuda3std3__45__cpo5beginE:
	.zero		1
	.type		_ZN83_INTERNAL_e91defdf_47_flash_fwd_hdim64_256_bf16_paged_softcap_sm90_cu_61719c98_45104cuda3std3__485_GLOBAL__N__e91defdf_47_flash_fwd_hdim64_256_bf16_paged_softcap_sm90_cu_61719c98_45106ignoreE,@object
	.size		_ZN83_INTERNAL_e91defdf_47_flash_fwd_hdim64_256_bf16_paged_softcap_sm90_cu_61719c98_45104cuda3std3__485_GLOBAL__N__e91defdf_47_flash_fwd_hdim64_256_bf16_paged_softcap_sm90_cu_61719c98_45106ignoreE,(_ZN83_INTERNAL_e91defdf_47_flash_fwd_hdim64_256_bf16_paged_softcap_sm90_cu_61719c98_45104cute7productE - _ZN83_INTERNAL_e91defdf_47_flash_fwd_hdim64_256_bf16_paged_softcap_sm90_cu_61719c98_45104cuda3std3__485_GLOBAL__N__e91defdf_47_flash_fwd_hdim64_256_bf16_paged_softcap_sm90_cu_61719c98_45106ignoreE)
_ZN83_INTERNAL_e91defdf_47_flash_fwd_hdim64_256_bf16_paged_softcap_sm90_cu_61719c98_45104cuda3std3__485_GLOBAL__N__e91defdf_47_flash_fwd_hdim64_256_bf16_paged_softcap_sm90_cu_61719c98_45106ignoreE:
	.zero		1
	.type		_ZN83_INTERNAL_e91defdf_47_flash_fwd_hdim64_256_bf16_paged_softcap_sm90_cu_61719c98_45104cute7productE,@object
	.size		_ZN83_INTERNAL_e91defdf_47_flash_fwd_hdim64_256_bf16_paged_softcap_sm90_cu_61719c98_45104cute7productE,(_ZN83_INTERNAL_e91defdf_47_flash_fwd_hdim64_256_bf16_paged_softcap_sm90_cu_61719c98_45104cuda3std3__45__cpo3endE - _ZN83_INTERNAL_e91defdf_47_flash_fwd_hdim64_256_bf16_paged_softcap_sm90_cu_61719c98_45104cute7productE)
_ZN83_INTERNAL_e91defdf_47_flash_fwd_hdim64_256_bf16_paged_softcap_sm90_cu_61719c98_45104cute7productE:
	.zero		1
	.type		_ZN83_INTERNAL_e91defdf_47_flash_fwd_hdim64_256_bf16_paged_softcap_sm90_cu_61719c98_45104cuda3std3__45__cpo3endE,@object
	.size		_ZN83_INTERNAL_e91defdf_47_flash_fwd_hdim64_256_bf16_paged_softcap_sm90_cu_61719c98_45104cuda3std3__45__cpo3endE,(_ZN83_INTERNAL_e91defdf_47_flash_fwd_hdim64_256_bf16_paged_softcap_sm90_cu_61719c98_45104cuda3std3__419piecewise_constructE - _ZN83_INTERNAL_e91defdf_47_flash_fwd_hdim64_256_bf16_paged_softcap_sm90_cu_61719c98_45104cuda3std3__45__cpo3endE)
_ZN83_INTERNAL_e91defdf_47_flash_fwd_hdim64_256_bf16_paged_softcap_sm90_cu_61719c98_45104cuda3std3__45__cpo3endE:
	.zero		1
	.type		_ZN83_INTERNAL_e91defdf_47_flash_fwd_hdim64_256_bf16_paged_softcap_sm90_cu_61719c98_45104cuda3std3__419piecewise_constructE,@object
	.size		_ZN83_INTERNAL_e91defdf_47_flash_fwd_hdim64_256_bf16_paged_softcap_sm90_cu_61719c98_45104cuda3std3__419piecewise_constructE,(_ZN83_INTERNAL_e91defdf_47_flash_fwd_hdim64_256_bf16_paged_softcap_sm90_cu_61719c98_45104cuda3std3__45__cpo4cendE - _ZN83_INTERNAL_e91defdf_47_flash_fwd_hdim64_256_bf16_paged_softcap_sm90_cu_61719c98_45104cuda3std3__419piecewise_constructE)
_ZN83_INTERNAL_e91defdf_47_flash_fwd_hdim64_256_bf16_paged_softcap_sm90_cu_61719c98_45104cuda3std3__419piecewise_constructE:
	.zero		1
	.type		_ZN83_INTERNAL_e91defdf_47_flash_fwd_hdim64_256_bf16_paged_softcap_sm90_cu_61719c98_45104cuda3std3__45__cpo4cendE,@object
	.size		_ZN83_INTERNAL_e91defdf_47_flash_fwd_hdim64_256_bf16_paged_softcap_sm90_cu_61719c98_45104cuda3std3__45__cpo4cendE,(_ZN83_INTERNAL_e91defdf_47_flash_fwd_hdim64_256_bf16_paged_softcap_sm90_cu_61719c98_45104cuda3std6ranges3__45__cpo4swapE - _ZN83_INTERNAL_e91defdf_47_flash_fwd_hdim64_256_bf16_paged_softcap_sm90_cu_61719c98_45104cuda3std3__45__cpo4cendE)
_ZN83_INTERNAL_e91defdf_47_flash_fwd_hdim64_256_bf16_paged_softcap_sm90_cu_61719c98_45104cuda3std3__45__cpo4cendE:
	.zero		1
	.type		_ZN83_INTERNAL_e91defdf_47_flash_fwd_hdim64_256_bf16_paged_softcap_sm90_cu_61719c98_45104cuda3std6ranges3__45__cpo4swapE,@object
	.size		_ZN83_INTERNAL_e91defdf_47_flash_fwd_hdim64_256_bf16_paged_softcap_sm90_cu_61719c98_45104cuda3std6ranges3__45__cpo4swapE,(.L_14 - _ZN83_INTERNAL_e91defdf_47_flash_fwd_hdim64_256_bf16_paged_softcap_sm90_cu_61719c98_45104cuda3std6ranges3__45__cpo4swapE)
_ZN83_INTERNAL_e91defdf_47_flash_fwd_hdim64_256_bf16_paged_softcap_sm90_cu_61719c98_45104cuda3std6ranges3__45__cpo4swapE:
	.zero		1
.L_14:


//--------------------- .nv.shared._ZN7cutlass13device_kernelIN5flash11enable_sm90INS1_16FlashAttnFwdSm90INS1_25CollectiveMainloopFwdSm90ILi2EN4cute5tupleIJNS5_1CILi1EEES8_S8_EEENS6_IJNS7_ILi128EEENS7_ILi96EEENS7_ILi64EEEEEELi256ENS_10bfloat16_tEfNS_4arch4Sm90ELb0ELb0ELb1ELb0ELb1ELb0ELb1ELb1ELb0ELb1ELb0ELb0EEENS1_21CollectiveEpilogueFwdINS6_IJSA_NS7_ILi256EEESB_EEES9_SE_SG_Li256ELb0ELb1ELb0ELb0EEENS1_29StaticPersistentTileSchedulerILb0EEEEEEEEEvNT_6ParamsE --------------------------
	.section	.nv.shared._ZN7cutlass13device_kernelIN5flash11enable_sm90INS1_16FlashAttnFwdSm90INS1_25CollectiveMainloopFwdSm90ILi2EN4cute5tupleIJNS5_1CILi1EEES8_S8_EEENS6_IJNS7_ILi128EEENS7_ILi96EEENS7_ILi64EEEEEELi256ENS_10bfloat16_tEfNS_4arch4Sm90ELb0ELb0ELb1ELb0ELb1ELb0ELb1ELb1ELb0ELb1ELb0ELb0EEENS1_21CollectiveEpilogueFwdINS6_IJSA_NS7_ILi256EEESB_EEES9_SE_SG_Li256ELb0ELb1ELb0ELb0EEENS1_29StaticPersistentTileSchedulerILb0EEEEEEEEEvNT_6ParamsE,"aw",@nobits
	.sectionflags	@""
	.align	16
	.zero		1024


//--------------------- .nv.shared._ZN7cutlass13device_kernelIN5flash11enable_sm90INS1_16FlashAttnFwdSm90INS1_25CollectiveMainloopFwdSm90ILi2EN4cute5tupleIJNS5_1CILi1EEES8_S8_EEENS6_IJNS7_ILi128EEENS7_ILi96EEENS7_ILi64EEEEEELi256ENS_10bfloat16_tEfNS_4arch4Sm90ELb0ELb0ELb1ELb1ELb1ELb0ELb0ELb1ELb0ELb1ELb0ELb0EEENS1_21CollectiveEpilogueFwdINS6_IJSA_NS7_ILi256EEESB_EEES9_SE_SG_Li256ELb1ELb1ELb0ELb0EEENS1_36VarlenDynamicPersistentTileSchedulerILi128ELi96ELi256ELi128ELb0ELb1ELb1ELb0ELb1ELb1EEEEEEEEEvNT_6ParamsE --------------------------
	.section	.nv.shared._ZN7cutlass13device_kernelIN5flash11enable_sm90INS1_16FlashAttnFwdSm90INS1_25CollectiveMainloopFwdSm90ILi2EN4cute5tupleIJNS5_1CILi1EEES8_S8_EEENS6_IJNS7_ILi128EEENS7_ILi96EEENS7_ILi64EEEEEELi256ENS_10bfloat16_tEfNS_4arch4Sm90ELb0ELb0ELb1ELb1ELb1ELb0ELb0ELb1ELb0ELb1ELb0ELb0EEENS1_21CollectiveEpilogueFwdINS6_IJSA_NS7_ILi256EEESB_EEES9_SE_SG_Li256ELb1ELb1ELb0ELb0EEENS1_36VarlenDynamicPersistentTileSchedulerILi128ELi96ELi256ELi128ELb0ELb1ELb1ELb0ELb1ELb1EEEEEEEEEvNT_6ParamsE,"aw",@nobits
	.sectionflags	@""
	.align	16
	.zero		1024


//--------------------- .nv.shared._ZN7cutlass13device_kernelIN5flash11enable_sm90INS1_16FlashAttnFwdSm90INS1_25CollectiveMainloopFwdSm90ILi2EN4cute5tupleIJNS5_1CILi1EEES8_S8_EEENS6_IJNS7_ILi128EEENS7_ILi96EEENS7_ILi64EEEEEELi256ENS_10bfloat16_tEfNS_4arch4Sm90ELb0ELb0ELb1ELb1ELb1ELb1ELb0ELb1ELb0ELb1ELb0ELb0EEENS1_21CollectiveEpilogueFwdINS6_IJSA_NS7_ILi256EEESB_EEES9_SE_SG_Li256ELb1ELb1ELb0ELb0EEENS1_36VarlenDynamicPersistentTileSchedulerILi128ELi96ELi256ELi128ELb0ELb1ELb1ELb0ELb1ELb1EEEEEEEEEvNT_6ParamsE --------------------------
	.section	.nv.shared._ZN7cutlass13device_kernelIN5flash11enable_sm90INS1_16FlashAttnFwdSm90INS1_25CollectiveMainloopFwdSm90ILi2EN4cute5tupleIJNS5_1CILi1EEES8_S8_EEENS6_IJNS7_ILi128EEENS7_ILi96EEENS7_ILi64EEEEEELi256ENS_10bfloat16_tEfNS_4arch4Sm90ELb0ELb0ELb1ELb1ELb1ELb1ELb0ELb1ELb0ELb1ELb0ELb0EEENS1_21CollectiveEpilogueFwdINS6_IJSA_NS7_ILi256EEESB_EEES9_SE_SG_Li256ELb1ELb1ELb0ELb0EEENS1_36VarlenDynamicPersistentTileSchedulerILi128ELi96ELi256ELi128ELb0ELb1ELb1ELb0ELb1ELb1EEEEEEEEEvNT_6ParamsE,"aw",@nobits
	.sectionflags	@""
	.align	16
	.zero		1024


//--------------------- .nv.shared._ZN7cutlass13device_kernelIN5flash11enable_sm90INS1_16FlashAttnFwdSm90INS1_25CollectiveMainloopFwdSm90ILi2EN4cute5tupleIJNS5_1CILi1EEES8_S8_EEENS6_IJNS7_ILi128EEENS7_ILi96EEENS7_ILi64EEEEEELi256ENS_10bfloat16_tEfNS_4arch4Sm90ELb0ELb0ELb1ELb1ELb1ELb0ELb1ELb1ELb0ELb1ELb0ELb0EEENS1_21CollectiveEpilogueFwdINS6_IJSA_NS7_ILi256EEESB_EEES9_SE_SG_Li256ELb1ELb1ELb0ELb0EEENS1_36VarlenDynamicPersistentTileSchedulerILi128ELi96ELi256ELi128ELb0ELb1ELb1ELb0ELb1ELb1EEEEEEEEEvNT_6ParamsE --------------------------
	.section	.nv.shared._ZN7cutlass13device_kernelIN5flash11enable_sm90INS1_16FlashAttnFwdSm90INS1_25CollectiveMainloopFwdSm90ILi2EN4cute5tupleIJNS5_1CILi1EEES8_S8_EEENS6_IJNS7_ILi128EEENS7_ILi96EEENS7_ILi64EEEEEELi256ENS_10bfloat16_tEfNS_4arch4Sm90ELb0ELb0ELb1ELb1ELb1ELb0ELb1ELb1ELb0ELb1ELb0ELb0EEENS1_21CollectiveEpilogueFwdINS6_IJSA_NS7_ILi256EEESB_EEES9_SE_SG_Li256ELb1ELb1ELb0ELb0EEENS1_36VarlenDynamicPersistentTileSchedulerILi128ELi96ELi256ELi128ELb0ELb1ELb1ELb0ELb1ELb1EEEEEEEEEvNT_6ParamsE,"aw",@nobits
	.sectionflags	@""
	.align	16
	.zero		1024


//--------------------- .nv.shared._ZN7cutlass13device_kernelIN5flash11enable_sm90INS1_16FlashAttnFwdSm90INS1_25CollectiveMainloopFwdSm90ILi2EN4cute5tupleIJNS5_1CILi1EEES8_S8_EEENS6_IJNS7_ILi128EEENS7_ILi96EEENS7_ILi64EEEEEELi256ENS_10bfloat16_tEfNS_4arch4Sm90ELb0ELb0ELb1ELb1ELb1ELb1ELb1ELb1ELb0ELb1ELb0ELb0EEENS1_21CollectiveEpilogueFwdINS6_IJSA_NS7_ILi256EEESB_EEES9_SE_SG_Li256ELb1ELb1ELb0ELb0EEENS1_36VarlenDynamicPersistentTileSchedulerILi128ELi96ELi256ELi128ELb0ELb1ELb1ELb0ELb1ELb1EEEEEEEEEvNT_6ParamsE --------------------------
	.section	.nv.shared._ZN7cutlass13device_kernelIN5flash11enable_sm90INS1_16FlashAttnFwdSm90INS1_25CollectiveMainloopFwdSm90ILi2EN4cute5tupleIJNS5_1CILi1EEES8_S8_EEENS6_IJNS7_ILi128EEENS7_ILi96EEENS7_ILi64EEEEEELi256ENS_10bfloat16_tEfNS_4arch4Sm90ELb0ELb0ELb1ELb1ELb1ELb1ELb1ELb1ELb0ELb1ELb0ELb0EEENS1_21CollectiveEpilogueFwdINS6_IJSA_NS7_ILi256EEESB_EEES9_SE_SG_Li256ELb1ELb1ELb0ELb0EEENS1_36VarlenDynamicPersistentTileSchedulerILi128ELi96ELi256ELi128ELb0ELb1ELb1ELb0ELb1ELb1EEEEEEEEEvNT_6ParamsE,"aw",@nobits
	.sectionflags	@""
	.align	16
	.zero		1024


//--------------------- .nv.shared._ZN7cutlass13device_kernelIN5flash11enable_sm90INS1_16FlashAttnFwdSm90INS1_25CollectiveMainloopFwdSm90ILi2EN4cute5tupleIJNS5_1CILi1EEES8_S8_EEENS6_IJNS7_ILi128EEENS7_ILi96EEENS7_ILi64EEEEEELi256ENS_10bfloat16_tEfNS_4arch4Sm90ELb0ELb1ELb1ELb0ELb1ELb0ELb0ELb1ELb0ELb1ELb0ELb0EEENS1_21CollectiveEpilogueFwdINS6_IJSA_NS7_ILi256EEESB_EEES9_SE_SG_Li256ELb0ELb1ELb0ELb0EEENS1_30DynamicPersistentTileSchedulerILi256ELi128ELb0ELb1ELb1EEEEEEEEEvNT_6ParamsE --------------------------
	.section	.nv.shared._ZN7cutlass13device_kernelIN5flash11enable_sm90INS1_16FlashAttnFwdSm90INS1_25CollectiveMainloopFwdSm90ILi2EN4cute5tupleIJNS5_1CILi1EEES8_S8_EEENS6_IJNS7_ILi128EEENS7_ILi96EEENS7_ILi64EEEEEELi256ENS_10bfloat16_tEfNS_4arch4Sm90ELb0ELb1ELb1ELb0ELb1ELb0ELb0ELb1ELb0ELb1ELb0ELb0EEENS1_21CollectiveEpilogueFwdINS6_IJSA_NS7_ILi256EEESB_EEES9_SE_SG_Li256ELb0ELb1ELb0ELb0EEENS1_30DynamicPersistentTileSchedulerILi256ELi128ELb0ELb1ELb1EEEEEEEEEvNT_6ParamsE,"aw",@nobits
	.sectionflags	@""
	.align	16
	.zero		1024


//--------------------- .nv.shared._ZN7cutlass13device_kernelIN5flash11enable_sm90INS1_16FlashAttnFwdSm90INS1_25CollectiveMainloopFwdSm90ILi2EN4cute5tupleIJNS5_1CILi1EEES8_S8_EEENS6_IJNS7_ILi128EEENS7_ILi96EEENS7_ILi64EEEEEELi256ENS_10bfloat16_tEfNS_4arch4Sm90ELb0ELb1ELb1ELb0ELb1ELb0ELb1ELb1ELb0ELb1ELb0ELb0EEENS1_21CollectiveEpilogueFwdINS6_IJSA_NS7_ILi256EEESB_EEES9_SE_SG_Li256ELb0ELb1ELb0ELb0EEENS1_30DynamicPersistentTileSchedulerILi256ELi128ELb0ELb1ELb1EEEEEEEEEvNT_6ParamsE --------------------------
	.section	.nv.shared._ZN7cutlass13device_kernelIN5flash11enable_sm90INS1_16FlashAttnFwdSm90INS1_25CollectiveMainloopFwdSm90ILi2EN4cute5tupleIJNS5_1CILi1EEES8_S8_EEENS6_IJNS7_ILi128EEENS7_ILi96EEENS7_ILi64EEEEEELi256ENS_10bfloat16_tEfNS_4arch4Sm90ELb0ELb1ELb1ELb0ELb1ELb0ELb1ELb1ELb0ELb1ELb0ELb0EEENS1_21CollectiveEpilogueFwdINS6_IJSA_NS7_ILi256EEESB_EEES9_SE_SG_Li256ELb0ELb1ELb0ELb0EEENS1_30DynamicPersistentTileSchedulerILi256ELi128ELb0ELb1ELb1EEEEEEEEEvNT_6ParamsE,"aw",@nobits
	.sectionflags	@""
	.align	16
	.zero		1024


//--------------------- .nv.shared._ZN7cutlass13device_kernelIN5flash11enable_sm90INS1_16FlashAttnFwdSm90INS1_25CollectiveMainloopFwdSm90ILi2EN4cute5tupleIJNS5_1CILi1EEES8_S8_EEENS6_IJNS7_ILi128EEENS7_ILi96EEENS7_ILi64EEEEEELi256ENS_10bfloat16_tEfNS_4arch4Sm90ELb0ELb1ELb1ELb1ELb1ELb0ELb0ELb1ELb0ELb1ELb0ELb0EEENS1_21CollectiveEpilogueFwdINS6_IJSA_NS7_ILi256EEESB_EEES9_SE_SG_Li256ELb1ELb1ELb0ELb0EEENS1_36VarlenDynamicPersistentTileSchedulerILi128ELi96ELi256ELi128ELb0ELb1ELb1ELb1ELb0ELb1EEEEEEEEEvNT_6ParamsE --------------------------
	.section	.nv.shared._ZN7cutlass13device_kernelIN5flash11enable_sm90INS1_16FlashAttnFwdSm90INS1_25CollectiveMainloopFwdSm90ILi2EN4cute5tupleIJNS5_1CILi1EEES8_S8_EEENS6_IJNS7_ILi128EEENS7_ILi96EEENS7_ILi64EEEEEELi256ENS_10bfloat16_tEfNS_4arch4Sm90ELb0ELb1ELb1ELb1ELb1ELb0ELb0ELb1ELb0ELb1ELb0ELb0EEENS1_21CollectiveEpilogueFwdINS6_IJSA_NS7_ILi256EEESB_EEES9_SE_SG_Li256ELb1ELb1ELb0ELb0EEENS1_36VarlenDynamicPersistentTileSchedulerILi128ELi96ELi256ELi128ELb0ELb1ELb1ELb1ELb0ELb1EEEEEEEEEvNT_6ParamsE,"aw",@nobits
	.sectionflags	@""
	.align	16
	.zero		1024


//--------------------- .nv.shared._ZN7cutlass13device_kernelIN5flash11enable_sm90INS1_16FlashAttnFwdSm90INS1_25CollectiveMainloopFwdSm90ILi2EN4cute5tupleIJNS5_1CILi1EEES8_S8_EEENS6_IJNS7_ILi128EEENS7_ILi96EEENS7_ILi64EEEEEELi256ENS_10bfloat16_tEfNS_4arch4Sm90ELb0ELb1ELb1ELb1ELb1ELb1ELb0ELb1ELb0ELb1ELb0ELb0EEENS1_21CollectiveEpilogueFwdINS6_IJSA_NS7_ILi256EEESB_EEES9_SE_SG_Li256ELb1ELb1ELb0ELb0EEENS1_36VarlenDynamicPersistentTileSchedulerILi128ELi96ELi256ELi128ELb0ELb1ELb1ELb1ELb0ELb1EEEEEEEEEvNT_6ParamsE --------------------------
	.section	.nv.shared._ZN7cutlass13device_kernelIN5flash11enable_sm90INS1_16FlashAttnFwdSm90INS1_25CollectiveMainloopFwdSm90ILi2EN4cute5tupleIJNS5_1CILi1EEES8_S8_EEENS6_IJNS7_ILi128EEENS7_ILi96EEENS7_ILi64EEEEEELi256ENS_10bfloat16_tEfNS_4arch4Sm90ELb0ELb1ELb1ELb1ELb1ELb1ELb0ELb1ELb0ELb1ELb0ELb0EEENS1_21CollectiveEpilogueFwdINS6_IJSA_NS7_ILi256EEESB_EEES9_SE_SG_Li256ELb1ELb1ELb0ELb0EEENS1_36VarlenDynamicPersistentTileSchedulerILi128ELi96ELi256ELi128ELb0ELb1ELb1ELb1ELb0ELb1EEEEEEEEEvNT_6ParamsE,"aw",@nobits
	.sectionflags	@""
	.align	16
	.zero		1024


//--------------------- .nv.shared._ZN7cutlass13device_kernelIN5flash11enable_sm90INS1_16FlashAttnFwdSm90INS1_25CollectiveMainloopFwdSm90ILi2EN4cute5tupleIJNS5_1CILi1EEES8_S8_EEENS6_IJNS7_ILi128EEENS7_ILi96EEENS7_ILi64EEEEEELi256ENS_10bfloat16_tEfNS_4arch4Sm90ELb0ELb1ELb1ELb1ELb1ELb0ELb1ELb1ELb0ELb1ELb0ELb0EEENS1_21CollectiveEpilogueFwdINS6_IJSA_NS7_ILi256EEESB_EEES9_SE_SG_Li256ELb1ELb1ELb0ELb0EEENS1_36VarlenDynamicPersistentTileSchedulerILi128ELi96ELi256ELi128ELb0ELb1ELb1ELb1ELb0ELb1EEEEEEEEEvNT_6ParamsE --------------------------
	.section	.nv.shared._ZN7cutlass13device_kernelIN5flash11enable_sm90INS1_16FlashAttnFwdSm90INS1_25CollectiveMainloopFwdSm90ILi2EN4cute5tupleIJNS5_1CILi1EEES8_S8_EEENS6_IJNS7_ILi128EEENS7_ILi96EEENS7_ILi64EEEEEELi256ENS_10bfloat16_tEfNS_4arch4Sm90ELb0ELb1ELb1ELb1ELb1ELb0ELb1ELb1ELb0ELb1ELb0ELb0EEENS1_21CollectiveEpilogueFwdINS6_IJSA_NS7_ILi256EEESB_EEES9_SE_SG_Li256ELb1ELb1ELb0ELb0EEENS1_36VarlenDynamicPersistentTileSchedulerILi128ELi96ELi256ELi128ELb0ELb1ELb1ELb1ELb0ELb1EEEEEEEEEvNT_6ParamsE,"aw",@nobits
	.sectionflags	@""
	.align	16
	.zero		1024


//--------------------- .nv.shared._ZN7cutlass13device_kernelIN5flash11enable_sm90INS1_16FlashAttnFwdSm90INS1_25CollectiveMainloopFwdSm90ILi2EN4cute5tupleIJNS5_1CILi1EEES8_S8_EEENS6_IJNS7_ILi128EEENS7_ILi96EEENS7_ILi64EEEEEELi256ENS_10bfloat16_tEfNS_4arch4Sm90ELb0ELb1ELb1ELb1ELb1ELb1ELb1ELb1ELb0ELb1ELb0ELb0EEENS1_21CollectiveEpilogueFwdINS6_IJSA_NS7_ILi256EEESB_EEES9_SE_SG_Li256ELb1ELb1ELb0ELb0EEENS1_36VarlenDynamicPersistentTileSchedulerILi128ELi96ELi256ELi128ELb0ELb1ELb1ELb1ELb0ELb1EEEEEEEEEvNT_6ParamsE --------------------------
	.section	.nv.shared._ZN7cutlass13device_kernelIN5flash11enable_sm90INS1_16FlashAttnFwdSm90INS1_25CollectiveMainloopFwdSm90ILi2EN4cute5tupleIJNS5_1CILi1EEES8_S8_EEENS6_IJNS7_ILi128EEENS7_ILi96EEENS7_ILi64EEEEEELi256ENS_10bfloat16_tEfNS_4arch4Sm90ELb0ELb1ELb1ELb1ELb1ELb1ELb1ELb1ELb0ELb1ELb0ELb0EEENS1_21CollectiveEpilogueFwdINS6_IJSA_NS7_ILi256EEESB_EEES9_SE_SG_Li256ELb1ELb1ELb0ELb0EEENS1_36VarlenDynamicPersistentTileSchedulerILi128ELi96ELi256ELi128ELb0ELb1ELb1ELb1ELb0ELb1EEEEEEEEEvNT_6ParamsE,"aw",@nobits
	.sectionflags	@""
	.align	16
	.zero		1024


//--------------------- .nv.shared._ZN7cutlass13device_kernelIN5flash11enable_sm90INS1_16FlashAttnFwdSm90INS1_25CollectiveMainloopFwdSm90ILi2EN4cute5tupleIJNS5_1CILi1EEES8_S8_EEENS6_IJNS7_ILi128EEENS7_ILi96EEENS7_ILi64EEEEEELi256ENS_10bfloat16_tEfNS_4arch4Sm90ELb1ELb0ELb1ELb0ELb1ELb0ELb0ELb1ELb0ELb1ELb0ELb0EEENS1_21CollectiveEpilogueFwdINS6_IJSA_NS7_ILi256EEESB_EEES9_SE_SG_Li256ELb0ELb1ELb0ELb0EEENS1_30DynamicPersistentTileSchedulerILi256ELi128ELb0ELb1ELb1EEEEEEEEEvNT_6ParamsE --------------------------
	.section	.nv.shared._ZN7cutlass13device_kernelIN5flash11enable_sm90INS1_16FlashAttnFwdSm90INS1_25CollectiveMainloopFwdSm90ILi2EN4cute5tupleIJNS5_1CILi1EEES8_S8_EEENS6_IJNS7_ILi128EEENS7_ILi96EEENS7_ILi64EEEEEELi256ENS_10bfloat16_tEfNS_4arch4Sm90ELb1ELb0ELb1ELb0ELb1ELb0ELb0ELb1ELb0ELb1ELb0ELb0EEENS1_21CollectiveEpilogueFwdINS6_IJSA_NS7_ILi256EEESB_EEES9_SE_SG_Li256ELb0ELb1ELb0ELb0EEENS1_30DynamicPersistentTileSchedulerILi256ELi128ELb0ELb1ELb1EEEEEEEEEvNT_6ParamsE,"aw",@nobits
	.sectionflags	@""
	.align	16
	.zero		1024


//--------------------- .nv.shared._ZN7cutlass13device_kernelIN5flash11enable_sm90INS1_16FlashAttnFwdSm90INS1_25CollectiveMainloopFwdSm90ILi2EN4cute5tupleIJNS5_1CILi1EEES8_S8_EEENS6_IJNS7_ILi128EEENS7_ILi96EEENS7_ILi64EEEEEELi256ENS_10bfloat16_tEfNS_4arch4Sm90ELb1ELb0ELb1ELb0ELb1ELb0ELb1ELb1ELb0ELb1ELb0ELb0EEENS1_21CollectiveEpilogueFwdINS6_IJSA_NS7_ILi256EEESB_EEES9_SE_SG_Li256ELb0ELb1ELb0ELb0EEENS1_30DynamicPersistentTileSchedulerILi256ELi128ELb0ELb1ELb1EEEEEEEEEvNT_6ParamsE --------------------------
	.section	.nv.shared._ZN7cutlass13device_kernelIN5flash11enable_sm90INS1_16FlashAttnFwdSm90INS1_25CollectiveMainloopFwdSm90ILi2EN4cute5tupleIJNS5_1CILi1EEES8_S8_EEENS6_IJNS7_ILi128EEENS7_ILi96EEENS7_ILi64EEEEEELi256ENS_10bfloat16_tEfNS_4arch4Sm90ELb1ELb0ELb1ELb0ELb1ELb0ELb1ELb1ELb0ELb1ELb0ELb0EEENS1_21CollectiveEpilogueFwdINS6_IJSA_NS7_ILi256EEESB_EEES9_SE_SG_Li256ELb0ELb1ELb0ELb0EEENS1_30DynamicPersistentTileSchedulerILi256ELi128ELb0ELb1ELb1EEEEEEEEEvNT_6ParamsE,"aw",@nobits
	.sectionflags	@""
	.align	16
	.zero		1024


//--------------------- .nv.shared._ZN7cutlass13device_kernelIN5flash11enable_sm90INS1_16FlashAttnFwdSm90INS1_25CollectiveMainloopFwdSm90ILi2EN4cute5tupleIJNS5_1CILi1EEES8_S8_EEENS6_IJNS7_ILi128EEENS7_ILi96EEENS7_ILi64EEEEEELi256ENS_10bfloat16_tEfNS_4arch4Sm90ELb1ELb0ELb1ELb1ELb1ELb0ELb0ELb1ELb0ELb1ELb0ELb0EEENS1_21CollectiveEpilogueFwdINS6_IJSA_NS7_ILi256EEESB_EEES9_SE_SG_Li256ELb1ELb1ELb0ELb0EEENS1_36VarlenDynamicPersistentTileSchedulerILi128ELi96ELi256ELi128ELb0ELb1ELb1ELb1ELb1ELb1EEEEEEEEEvNT_6ParamsE --------------------------
	.section	.nv.shared._ZN7cutlass13device_kernelIN5flash11enable_sm90INS1_16FlashAttnFwdSm90INS1_25CollectiveMainloopFwdSm90ILi2EN4cute5tupleIJNS5_1CILi1EEES8_S8_EEENS6_IJNS7_ILi128EEENS7_ILi96EEENS7_ILi64EEEEEELi256ENS_10bfloat16_tEfNS_4arch4Sm90ELb1ELb0ELb1ELb1ELb1ELb0ELb0ELb1ELb0ELb1ELb0ELb0EEENS1_21CollectiveEpilogueFwdINS6_IJSA_NS7_ILi256EEESB_EEES9_SE_SG_Li256ELb1ELb1ELb0ELb0EEENS1_36VarlenDynamicPersistentTileSchedulerILi128ELi96ELi256ELi128ELb0ELb1ELb1ELb1ELb1ELb1EEEEEEEEEvNT_6ParamsE,"aw",@nobits
	.sectionflags	@""
	.align	16
	.zero		1024


//--------------------- .nv.shared._ZN7cutlass13device_kernelIN5flash11enable_sm90INS1_16FlashAttnFwdSm90INS1_25CollectiveMainloopFwdSm90ILi2EN4cute5tupleIJNS5_1CILi1EEES8_S8_EEENS6_IJNS7_ILi128EEENS7_ILi96EEENS7_ILi64EEEEEELi256ENS_10bfloat16_tEfNS_4arch4Sm90ELb1ELb0ELb1ELb1ELb1ELb1ELb0ELb1ELb0ELb1ELb0ELb0EEENS1_21CollectiveEpilogueFwdINS6_IJSA_NS7_ILi256EEESB_EEES9_SE_SG_Li256ELb1ELb1ELb0ELb0EEENS1_36VarlenDynamicPersistentTileSchedulerILi128ELi96ELi256ELi128ELb0ELb1ELb1ELb1ELb1ELb1EEEEEEEEEvNT_6ParamsE --------------------------
	.section	.nv.shared._ZN7cutlass13device_kernelIN5flash11enable_sm90INS1_16FlashAttnFwdSm90INS1_25CollectiveMainloopFwdSm90ILi2EN4cute5tupleIJNS5_1CILi1EEES8_S8_EEENS6_IJNS7_ILi128EEENS7_ILi96EEENS7_ILi64EEEEEELi256ENS_10bfloat16_tEfNS_4arch4Sm90ELb1ELb0ELb1ELb1ELb1ELb1ELb0ELb1ELb0ELb1ELb0ELb0EEENS1_21CollectiveEpilogueFwdINS6_IJSA_NS7_ILi256EEESB_EEES9_SE_SG_Li256ELb1ELb1ELb0ELb0EEENS1_36VarlenDynamicPersistentTileSchedulerILi128ELi96ELi256ELi128ELb0ELb1ELb1ELb1ELb1ELb1EEEEEEEEEvNT_6ParamsE,"aw",@nobits
	.sectionflags	@""
	.align	16
	.zero		1024


//--------------------- .nv.shared._ZN7cutlass13device_kernelIN5flash11enable_sm90INS1_16FlashAttnFwdSm90INS1_25CollectiveMainloopFwdSm90ILi2EN4cute5tupleIJNS5_1CILi1EEES8_S8_EEENS6_IJNS7_ILi128EEENS7_ILi96EEENS7_ILi64EEEEEELi256ENS_10bfloat16_tEfNS_4arch4Sm90ELb1ELb0ELb1ELb1ELb1ELb0ELb1ELb1ELb0ELb1ELb0ELb0EEENS1_21CollectiveEpilogueFwdINS6_IJSA_NS7_ILi256EEESB_EEES9_SE_SG_Li256ELb1ELb1ELb0ELb0EEENS1_36VarlenDynamicPersistentTileSchedulerILi128ELi96ELi256ELi128ELb0ELb1ELb1ELb1ELb1ELb1EEEEEEEEEvNT_6ParamsE --------------------------
	.section	.nv.shared._ZN7cutlass13device_kernelIN5flash11enable_sm90INS1_16FlashAttnFwdSm90INS1_25CollectiveMainloopFwdSm90ILi2EN4cute5tupleIJNS5_1CILi1EEES8_S8_EEENS6_IJNS7_ILi128EEENS7_ILi96EEENS7_ILi64EEEEEELi256ENS_10bfloat16_tEfNS_4arch4Sm90ELb1ELb0ELb1ELb1ELb1ELb0ELb1ELb1ELb0ELb1ELb0ELb0EEENS1_21CollectiveEpilogueFwdINS6_IJSA_NS7_ILi256EEESB_EEES9_SE_SG_Li256ELb1ELb1ELb0ELb0EEENS1_36VarlenDynamicPersistentTileSchedulerILi128ELi96ELi256ELi128ELb0ELb1ELb1ELb1ELb1ELb1EEEEEEEEEvNT_6ParamsE,"aw",@nobits
	.sectionflags	@""
	.align	16
	.zero		1024


//--------------------- .nv.shared._ZN7cutlass13device_kernelIN5flash11enable_sm90INS1_16FlashAttnFwdSm90INS1_25CollectiveMainloopFwdSm90ILi2EN4cute5tupleIJNS5_1CILi1EEES8_S8_EEENS6_IJNS7_ILi128EEENS7_ILi96EEENS7_ILi64EEEEEELi256ENS_10bfloat16_tEfNS_4arch4Sm90ELb1ELb0ELb1ELb1ELb1ELb1ELb1ELb1ELb0ELb1ELb0ELb0EEENS1_21CollectiveEpilogueFwdINS6_IJSA_NS7_ILi256EEESB_EEES9_SE_SG_Li256ELb1ELb1ELb0ELb0EEENS1_36VarlenDynamicPersistentTileSchedulerILi128ELi96ELi256ELi128ELb0ELb1ELb1ELb1ELb1ELb1EEEEEEEEEvNT_6ParamsE --------------------------
	.section	.nv.shared._ZN7cutlass13device_kernelIN5flash11enable_sm90INS1_16FlashAttnFwdSm90INS1_25CollectiveMainloopFwdSm90ILi2EN4cute5tupleIJNS5_1CILi1EEES8_S8_EEENS6_IJNS7_ILi128EEENS7_ILi96EEENS7_ILi64EEEEEELi256ENS_10bfloat16_tEfNS_4arch4Sm90ELb1ELb0ELb1ELb1ELb1ELb1ELb1ELb1ELb0ELb1ELb0ELb0EEENS1_21CollectiveEpilogueFwdINS6_IJSA_NS7_ILi256EEESB_EEES9_SE_SG_Li256ELb1ELb1ELb0ELb0EEENS1_36VarlenDynamicPersistentTileSchedulerILi128ELi96ELi256ELi128ELb0ELb1ELb1ELb1ELb1ELb1EEEEEEEEEvNT_6ParamsE,"aw",@nobits
	.sectionflags	@""
	.align	16
	.zero		1024


//--------------------- .nv.constant0._ZN7cutlass13device_kernelIN5flash11enable_sm90INS1_16FlashAttnFwdSm90INS1_25CollectiveMainloopFwdSm90ILi2EN4cute5tupleIJNS5_1CILi1EEES8_S8_EEENS6_IJNS7_ILi128EEENS7_ILi96EEENS7_ILi64EEEEEELi256ENS_10bfloat16_tEfNS_4arch4Sm90ELb0ELb0ELb1ELb0ELb1ELb0ELb0ELb1ELb0ELb1ELb0ELb0EEENS1_21CollectiveEpilogueFwdINS6_IJSA_NS7_ILi256EEESB_EEES9_SE_SG_Li256ELb0ELb1ELb0ELb0EEENS1_29StaticPersistentTileSchedulerILb0EEEEEEEEEvNT_6ParamsE --------------------------
	.section	.nv.constant0._ZN7cutlass13device_kernelIN5flash11enable_sm90INS1_16FlashAttnFwdSm90INS1_25CollectiveMainloopFwdSm90ILi2EN4cute5tupleIJNS5_1CILi1EEES8_S8_EEENS6_IJNS7_ILi128EEENS7_ILi96EEENS7_ILi64EEEEEELi256ENS_10bfloat16_tEfNS_4arch4Sm90ELb0ELb0ELb1ELb0ELb1ELb0ELb0ELb1ELb0ELb1ELb0ELb0EEENS1_21CollectiveEpilogueFwdINS6_IJSA_NS7_ILi256EEESB_EEES9_SE_SG_Li256ELb0ELb1ELb0ELb0EEENS1_29StaticPersistentTileSchedulerILb0EEEEEEEEEvNT_6ParamsE,"a",@progbits
	.sectionflags	@""
	.align	4
.nv.constant0._ZN7cutlass13device_kernelIN5flash11enable_sm90INS1_16FlashAttnFwdSm90INS1_25CollectiveMainloopFwdSm90ILi2EN4cute5tupleIJNS5_1CILi1EEES8_S8_EEENS6_IJNS7_ILi128EEENS7_ILi96EEENS7_ILi64EEEEEELi256ENS_10bfloat16_tEfNS_4arch4Sm90ELb0ELb0ELb1ELb0ELb1ELb0ELb0ELb1ELb0ELb1ELb0ELb0EEENS1_21CollectiveEpilogueFwdINS6_IJSA_NS7_ILi256EEESB_EEES9_SE_SG_Li256ELb0ELb1ELb0ELb0EEENS1_29StaticPersistentTileSchedulerILb0EEEEEEEEEvNT_6ParamsE:
	.zero		3200


//--------------------- .nv.constant0._ZN7cutlass13device_kernelIN5flash11enable_sm90INS1_16FlashAttnFwdSm90INS1_25CollectiveMainloopFwdSm90ILi2EN4cute5tupleIJNS5_1CILi1EEES8_S8_EEENS6_IJNS7_ILi128EEENS7_ILi96EEENS7_ILi64EEEEEELi256ENS_10bfloat16_tEfNS_4arch4Sm90ELb0ELb0ELb1ELb0ELb1ELb0ELb1ELb1ELb0ELb1ELb0ELb0EEENS1_21CollectiveEpilogueFwdINS6_IJSA_NS7_ILi256EEESB_EEES9_SE_SG_Li256ELb0ELb1ELb0ELb0EEENS1_29StaticPersistentTileSchedulerILb0EEEEEEEEEvNT_6ParamsE --------------------------
	.section	.nv.constant0._ZN7cutlass13device_kernelIN5flash11enable_sm90INS1_16FlashAttnFwdSm90INS1_25CollectiveMainloopFwdSm90ILi2EN4cute5tupleIJNS5_1CILi1EEES8_S8_EEENS6_IJNS7_ILi128EEENS7_ILi96EEENS7_ILi64EEEEEELi256ENS_10bfloat16_tEfNS_4arch4Sm90ELb0ELb0ELb1ELb0ELb1ELb0ELb1ELb1ELb0ELb1ELb0ELb0EEENS1_21CollectiveEpilogueFwdINS6_IJSA_NS7_ILi256EEESB_EEES9_SE_SG_Li256ELb0ELb1ELb0ELb0EEENS1_29StaticPersistentTileSchedulerILb0EEEEEEEEEvNT_6ParamsE,"a",@progbits
	.sectionflags	@""
	.align	4
.nv.constant0._ZN7cutlass13device_kernelIN5flash11enable_sm90INS1_16FlashAttnFwdSm90INS1_25CollectiveMainloopFwdSm90ILi2EN4cute5tupleIJNS5_1CILi1EEES8_S8_EEENS6_IJNS7_ILi128EEENS7_ILi96EEENS7_ILi64EEEEEELi256ENS_10bfloat16_tEfNS_4arch4Sm90ELb0ELb0ELb1ELb0ELb1ELb0ELb1ELb1ELb0ELb1ELb0ELb0EEENS1_21CollectiveEpilogueFwdINS6_IJSA_NS7_ILi256EEESB_EEES9_SE_SG_Li256ELb0ELb1ELb0ELb0EEENS1_29StaticPersistentTileSchedulerILb0EEEEEEEEEvNT_6ParamsE:
	.zero		3456


//--------------------- .nv.constant0._ZN7cutlass13device_kernelIN5flash11enable_sm90INS1_16FlashAttnFwdSm90INS1_25CollectiveMainloopFwdSm90ILi2EN4cute5tupleIJNS5_1CILi1EEES8_S8_EEENS6_IJNS7_ILi128EEENS7_ILi96EEENS7_ILi64EEEEEELi256ENS_10bfloat16_tEfNS_4arch4Sm90ELb0ELb0ELb1ELb1ELb1ELb0ELb0ELb1ELb0ELb1ELb0ELb0EEENS1_21CollectiveEpilogueFwdINS6_IJSA_NS7_ILi256EEESB_EEES9_SE_SG_Li256ELb1ELb1ELb0ELb0EEENS1_36VarlenDynamicPersistentTileSchedulerILi128ELi96ELi256ELi128ELb0ELb1ELb1ELb0ELb1ELb1EEEEEEEEEvNT_6ParamsE --------------------------
	.section	.nv.constant0._ZN7cutlass13device_kernelIN5flash11enable_sm90INS1_16FlashAttnFwdSm90INS1_25CollectiveMainloopFwdSm90ILi2EN4cute5tupleIJNS5_1CILi1EEES8_S8_EEENS6_IJNS7_ILi128EEENS7_ILi96EEENS7_ILi64EEEEEELi256ENS_10bfloat16_tEfNS_4arch4Sm90ELb0ELb0ELb1ELb1ELb1ELb0ELb0ELb1ELb0ELb1ELb0ELb0EEENS1_21CollectiveEpilogueFwdINS6_IJSA_NS7_ILi256EEESB_EEES9_SE_SG_Li256ELb1ELb1ELb0ELb0EEENS1_36VarlenDynamicPersistentTileSchedulerILi128ELi96ELi256ELi128ELb0ELb1ELb1ELb0ELb1ELb1EEEEEEEEEvNT_6ParamsE,"a",@progbits
	.sectionflags	@""
	.align	4
.nv.constant0._ZN7cutlass13device_kernelIN5flash11enable_sm90INS1_16FlashAttnFwdSm90INS1_25CollectiveMainloopFwdSm90ILi2EN4cute5tupleIJNS5_1CILi1EEES8_S8_EEENS6_IJNS7_ILi128EEENS7_ILi96EEENS7_ILi64EEEEEELi256ENS_10bfloat16_tEfNS_4arch4Sm90ELb0ELb0ELb1ELb1ELb1ELb0ELb0ELb1ELb0ELb1ELb0ELb0EEENS1_21CollectiveEpilogueFwdINS6_IJSA_NS7_ILi256EEESB_EEES9_SE_SG_Li256ELb1ELb1ELb0ELb0EEENS1_36VarlenDynamicPersistentTileSchedulerILi128ELi96ELi256ELi128ELb0ELb1ELb1ELb0ELb1ELb1EEEEEEEEEvNT_6ParamsE:
	.zero		3328


//--------------------- .nv.constant0._ZN7cutlass13device_kernelIN5flash11enable_sm90INS1_16FlashAttnFwdSm90INS1_25CollectiveMainloopFwdSm90ILi2EN4cute5tupleIJNS5_1CILi1EEES8_S8_EEENS6_IJNS7_ILi128EEENS7_ILi96EEENS7_ILi64EEEEEELi256ENS_10bfloat16_tEfNS_4arch4Sm90ELb0ELb0ELb1ELb1ELb1ELb1ELb0ELb1ELb0ELb1ELb0ELb0EEENS1_21CollectiveEpilogueFwdINS6_IJSA_NS7_ILi256EEESB_EEES9_SE_SG_Li256ELb1ELb1ELb0ELb0EEENS1_36VarlenDynamicPersistentTileSchedulerILi128ELi96ELi256ELi128ELb0ELb1ELb1ELb0ELb1ELb1EEEEEEEEEvNT_6ParamsE --------------------------
	.section	.nv.constant0._ZN7cutlass13device_kernelIN5flash11enable_sm90INS1_16FlashAttnFwdSm90INS1_25CollectiveMainloopFwdSm90ILi2EN4cute5tupleIJNS5_1CILi1EEES8_S8_EEENS6_IJNS7_ILi128EEENS7_ILi96EEENS7_ILi64EEEEEELi256ENS_10bfloat16_tEfNS_4arch4Sm90ELb0ELb0ELb1ELb1ELb1ELb1ELb0ELb1ELb0ELb1ELb0ELb0EEENS1_21CollectiveEpilogueFwdINS6_IJSA_NS7_ILi256EEESB_EEES9_SE_SG_Li256ELb1ELb1ELb0ELb0EEENS1_36VarlenDynamicPersistentTileSchedulerILi128ELi96ELi256ELi128ELb0ELb1ELb1ELb0ELb1ELb1EEEEEEEEEvNT_6ParamsE,"a",@progbits
	.sectionflags	@""
	.align	4
.nv.constant0._ZN7cutlass13device_kernelIN5flash11enable_sm90INS1_16FlashAttnFwdSm90INS1_25CollectiveMainloopFwdSm90ILi2EN4cute5tupleIJNS5_1CILi1EEES8_S8_EEENS6_IJNS7_ILi128EEENS7_ILi96EEENS7_ILi64EEEEEELi256ENS_10bfloat16_tEfNS_4arch4Sm90ELb0ELb0ELb1ELb1ELb1ELb1ELb0ELb1ELb0ELb1ELb0ELb0EEENS1_21CollectiveEpilogueFwdINS6_IJSA_NS7_ILi256EEESB_EEES9_SE_SG_Li256ELb1ELb1ELb0ELb0EEENS1_36VarlenDynamicPersistentTileSchedulerILi128ELi96ELi256ELi128ELb0ELb1ELb1ELb0ELb1ELb1EEEEEEEEEvNT_6ParamsE:
	.zero		3328


//--------------------- .nv.constant0._ZN7cutlass13device_kernelIN5flash11enable_sm90INS1_16FlashAttnFwdSm90INS1_25CollectiveMainloopFwdSm90ILi2EN4cute5tupleIJNS5_1CILi1EEES8_S8_EEENS6_IJNS7_ILi128EEENS7_ILi96EEENS7_ILi64EEEEEELi256ENS_10bfloat16_tEfNS_4arch4Sm90ELb0ELb0ELb1ELb1ELb1ELb0ELb1ELb1ELb0ELb1ELb0ELb0EEENS1_21CollectiveEpilogueFwdINS6_IJSA_NS7_ILi256EEESB_EEES9_SE_SG_Li256ELb1ELb1ELb0ELb0EEENS1_36VarlenDynamicPersistentTileSchedulerILi128ELi96ELi256ELi128ELb0ELb1ELb1ELb0ELb1ELb1EEEEEEEEEvNT_6ParamsE --------------------------
	.section	.nv.constant0._ZN7cutlass13device_kernelIN5flash11enable_sm90INS1_16FlashAttnFwdSm90INS1_25CollectiveMainloopFwdSm90ILi2EN4cute5tupleIJNS5_1CILi1EEES8_S8_EEENS6_IJNS7_ILi128EEENS7_ILi96EEENS7_ILi64EEEEEELi256ENS_10bfloat16_tEfNS_4arch4Sm90ELb0ELb0ELb1ELb1ELb1ELb0ELb1ELb1ELb0ELb1ELb0ELb0EEENS1_21CollectiveEpilogueFwdINS6_IJSA_NS7_ILi256EEESB_EEES9_SE_SG_Li256ELb1ELb1ELb0ELb0EEENS1_36VarlenDynamicPersistentTileSchedulerILi128ELi96ELi256ELi128ELb0ELb1ELb1ELb0ELb1ELb1EEEEEEEEEvNT_6ParamsE,"a",@progbits
	.sectionflags	@""
	.align	4
.nv.constant0._ZN7cutlass13device_kernelIN5flash11enable_sm90INS1_16FlashAttnFwdSm90INS1_25CollectiveMainloopFwdSm90ILi2EN4cute5tupleIJNS5_1CILi1EEES8_S8_EEENS6_IJNS7_ILi128EEENS7_ILi96EEENS7_ILi64EEEEEELi256ENS_10bfloat16_tEfNS_4arch4Sm90ELb0ELb0ELb1ELb1ELb1ELb0ELb1ELb1ELb0ELb1ELb0ELb0EEENS1_21CollectiveEpilogueFwdINS6_IJSA_NS7_ILi256EEESB_EEES9_SE_SG_Li256ELb1ELb1ELb0ELb0EEENS1_36VarlenDynamicPersistentTileSchedulerILi128ELi96ELi256ELi128ELb0ELb1ELb1ELb0ELb1ELb1EEEEEEEEEvNT_6ParamsE:
	.zero		3584


//--------------------- .nv.constant0._ZN7cutlass13device_kernelIN5flash11enable_sm90INS1_16FlashAttnFwdSm90INS1_25CollectiveMainloopFwdSm90ILi2EN4cute5tupleIJNS5_1CILi1EEES8_S8_EEENS6_IJNS7_ILi128EEENS7_ILi96EEENS7_ILi64EEEEEELi256ENS_10bfloat16_tEfNS_4arch4Sm90ELb0ELb0ELb1ELb1ELb1ELb1ELb1ELb1ELb0ELb1ELb0ELb0EEENS1_21CollectiveEpilogueFwdINS6_IJSA_NS7_ILi256EEESB_EEES9_SE_SG_Li256ELb1ELb1ELb0ELb0EEENS1_36VarlenDynamicPersistentTileSchedulerILi128ELi96ELi256ELi128ELb0ELb1ELb1ELb0ELb1ELb1EEEEEEEEEvNT_6ParamsE --------------------------
	.section	.nv.constant0._ZN7cutlass13device_kernelIN5flash11enable_sm90INS1_16FlashAttnFwdSm90INS1_25CollectiveMainloopFwdSm90ILi2EN4cute5tupleIJNS5_1CILi1EEES8_S8_EEENS6_IJNS7_ILi128EEENS7_ILi96EEENS7_ILi64EEEEEELi256ENS_10bfloat16_tEfNS_4arch4Sm90ELb0ELb0ELb1ELb1ELb1ELb1ELb1ELb1ELb0ELb1ELb0ELb0EEENS1_21CollectiveEpilogueFwdINS6_IJSA_NS7_ILi256EEESB_EEES9_SE_SG_Li256ELb1ELb1ELb0ELb0EEENS1_36VarlenDynamicPersistentTileSchedulerILi128ELi96ELi256ELi128ELb0ELb1ELb1ELb0ELb1ELb1EEEEEEEEEvNT_6ParamsE,"a",@progbits
	.sectionflags	@""
	.align	4
.nv.constant0._ZN7cutlass13device_kernelIN5flash11enable_sm90INS1_16FlashAttnFwdSm90INS1_25CollectiveMainloopFwdSm90ILi2EN4cute5tupleIJNS5_1CILi1EEES8_S8_EEENS6_IJNS7_ILi128EEENS7_ILi96EEENS7_ILi64EEEEEELi256ENS_10bfloat16_tEfNS_4arch4Sm90ELb0ELb0ELb1ELb1ELb1ELb1ELb1ELb1ELb0ELb1ELb0ELb0EEENS1_21CollectiveEpilogueFwdINS6_IJSA_NS7_ILi256EEESB_EEES9_SE_SG_Li256ELb1ELb1ELb0ELb0EEENS1_36VarlenDynamicPersistentTileSchedulerILi128ELi96ELi256ELi128ELb0ELb1ELb1ELb0ELb1ELb1EEEEEEEEEvNT_6ParamsE:
	.zero		3584


//--------------------- .nv.constant0._ZN7cutlass13device_kernelIN5flash11enable_sm90INS1_16FlashAttnFwdSm90INS1_25CollectiveMainloopFwdSm90ILi2EN4cute5tupleIJNS5_1CILi1EEES8_S8_EEENS6_IJNS7_ILi128EEENS7_ILi96EEENS7_ILi64EEEEEELi256ENS_10bfloat16_tEfNS_4arch4Sm90ELb0ELb1ELb1ELb0ELb1ELb0ELb0ELb1ELb0ELb1ELb0ELb0EEENS1_21CollectiveEpilogueFwdINS6_IJSA_NS7_ILi256EEESB_EEES9_SE_SG_Li256ELb0ELb1ELb0ELb0EEENS1_30DynamicPersistentTileSchedulerILi256ELi128ELb0ELb1ELb1EEEEEEEEEvNT_6ParamsE --------------------------
	.section	.nv.constant0._ZN7cutlass13device_kernelIN5flash11enable_sm90INS1_16FlashAttnFwdSm90INS1_25CollectiveMainloopFwdSm90ILi2EN4cute5tupleIJNS5_1CILi1EEES8_S8_EEENS6_IJNS7_ILi128EEENS7_ILi96EEENS7_ILi64EEEEEELi256ENS_10bfloat16_tEfNS_4arch4Sm90ELb0ELb1ELb1ELb0ELb1ELb0ELb0ELb1ELb0ELb1ELb0ELb0EEENS1_21CollectiveEpilogueFwdINS6_IJSA_NS7_ILi256EEESB_EEES9_SE_SG_Li256ELb0ELb1ELb0ELb0EEENS1_30DynamicPersistentTileSchedulerILi256ELi128ELb0ELb1ELb1EEEEEEEEEvNT_6ParamsE,"a",@progbits
	.sectionflags	@""
	.align	4
.nv.constant0._ZN7cutlass13device_kernelIN5flash11enable_sm90INS1_16FlashAttnFwdSm90INS1_25CollectiveMainloopFwdSm90ILi2EN4cute5tupleIJNS5_1CILi1EEES8_S8_EEENS6_IJNS7_ILi128EEENS7_ILi96EEENS7_ILi64EEEEEELi256ENS_10bfloat16_tEfNS_4arch4Sm90ELb0ELb1ELb1ELb0ELb1ELb0ELb0ELb1ELb0ELb1ELb0ELb0EEENS1_21CollectiveEpilogueFwdINS6_IJSA_NS7_ILi256EEESB_EEES9_SE_SG_Li256ELb0ELb1ELb0ELb0EEENS1_30DynamicPersistentTileSchedulerILi256ELi128ELb0ELb1ELb1EEEEEEEEEvNT_6ParamsE:
	.zero		3328


//--------------------- .nv.constant0._ZN7cutlass13device_kernelIN5flash11enable_sm90INS1_16FlashAttnFwdSm90INS1_25CollectiveMainloopFwdSm90ILi2EN4cute5tupleIJNS5_1CILi1EEES8_S8_EEENS6_IJNS7_ILi128EEENS7_ILi96EEENS7_ILi64EEEEEELi256ENS_10bfloat16_tEfNS_4arch4Sm90ELb0ELb1ELb1ELb0ELb1ELb0ELb1ELb1ELb0ELb1ELb0ELb0EEENS1_21CollectiveEpilogueFwdINS6_IJSA_NS7_ILi256EEESB_EEES9_SE_SG_Li256ELb0ELb1ELb0ELb0EEENS1_30DynamicPersistentTileSchedulerILi256ELi128ELb0ELb1ELb1EEEEEEEEEvNT_6ParamsE --------------------------
	.section	.nv.constant0._ZN7cutlass13device_kernelIN5flash11enable_sm90INS1_16FlashAttnFwdSm90INS1_25CollectiveMainloopFwdSm90ILi2EN4cute5tupleIJNS5_1CILi1EEES8_S8_EEENS6_IJNS7_ILi128EEENS7_ILi96EEENS7_ILi64EEEEEELi256ENS_10bfloat16_tEfNS_4arch4Sm90ELb0ELb1ELb1ELb0ELb1ELb0ELb1ELb1ELb0ELb1ELb0ELb0EEENS1_21CollectiveEpilogueFwdINS6_IJSA_NS7_ILi256EEESB_EEES9_SE_SG_Li256ELb0ELb1ELb0ELb0EEENS1_30DynamicPersistentTileSchedulerILi256ELi128ELb0ELb1ELb1EEEEEEEEEvNT_6ParamsE,"a",@progbits
	.sectionflags	@""
	.align	4
.nv.constant0._ZN7cutlass13device_kernelIN5flash11enable_sm90INS1_16FlashAttnFwdSm90INS1_25CollectiveMainloopFwdSm90ILi2EN4cute5tupleIJNS5_1CILi1EEES8_S8_EEENS6_IJNS7_ILi128EEENS7_ILi96EEENS7_ILi64EEEEEELi256ENS_10bfloat16_tEfNS_4arch4Sm90ELb0ELb1ELb1ELb0ELb1ELb0ELb1ELb1ELb0ELb1ELb0ELb0EEENS1_21CollectiveEpilogueFwdINS6_IJSA_NS7_ILi256EEESB_EEES9_SE_SG_Li256ELb0ELb1ELb0ELb0EEENS1_30DynamicPersistentTileSchedulerILi256ELi128ELb0ELb1ELb1EEEEEEEEEvNT_6ParamsE:
	.zero		3584


//--------------------- .nv.constant0._ZN7cutlass13device_kernelIN5flash11enable_sm90INS1_16FlashAttnFwdSm90INS1_25CollectiveMainloopFwdSm90ILi2EN4cute5tupleIJNS5_1CILi1EEES8_S8_EEENS6_IJNS7_ILi128EEENS7_ILi96EEENS7_ILi64EEEEEELi256ENS_10bfloat16_tEfNS_4arch4Sm90ELb0ELb1ELb1ELb1ELb1ELb0ELb0ELb1ELb0ELb1ELb0ELb0EEENS1_21CollectiveEpilogueFwdINS6_IJSA_NS7_ILi256EEESB_EEES9_SE_SG_Li256ELb1ELb1ELb0ELb0EEENS1_36VarlenDynamicPersistentTileSchedulerILi128ELi96ELi256ELi128ELb0ELb1ELb1ELb1ELb0ELb1EEEEEEEEEvNT_6ParamsE --------------------------
	.section	.nv.constant0._ZN7cutlass13device_kernelIN5flash11enable_sm90INS1_16FlashAttnFwdSm90INS1_25CollectiveMainloopFwdSm90ILi2EN4cute5tupleIJNS5_1CILi1EEES8_S8_EEENS6_IJNS7_ILi128EEENS7_ILi96EEENS7_ILi64EEEEEELi256ENS_10bfloat16_tEfNS_4arch4Sm90ELb0ELb1ELb1ELb1ELb1ELb0ELb0ELb1ELb0ELb1ELb0ELb0EEENS1_21CollectiveEpilogueFwdINS6_IJSA_NS7_ILi256EEESB_EEES9_SE_SG_Li256ELb1ELb1ELb0ELb0EEENS1_36VarlenDynamicPersistentTileSchedulerILi128ELi96ELi256ELi128ELb0ELb1ELb1ELb1ELb0ELb1EEEEEEEEEvNT_6ParamsE,"a",@progbits
	.sectionflags	@""
	.align	4
.nv.constant0._ZN7cutlass13device_kernelIN5flash11enable_sm90INS1_16FlashAttnFwdSm90INS1_25CollectiveMainloopFwdSm90ILi2EN4cute5tupleIJNS5_1CILi1EEES8_S8_EEENS6_IJNS7_ILi128EEENS7_ILi96EEENS7_ILi64EEEEEELi256ENS_10bfloat16_tEfNS_4arch4Sm90ELb0ELb1ELb1ELb1ELb1ELb0ELb0ELb1ELb0ELb1ELb0ELb0EEENS1_21CollectiveEpilogueFwdINS6_IJSA_NS7_ILi256EEESB_EEES9_SE_SG_Li256ELb1ELb1ELb0ELb0EEENS1_36VarlenDynamicPersistentTileSchedulerILi128ELi96ELi256ELi128ELb0ELb1ELb1ELb1ELb0ELb1EEEEEEEEEvNT_6ParamsE:
	.zero		3328


//--------------------- .nv.constant0._ZN7cutlass13device_kernelIN5flash11enable_sm90INS1_16FlashAttnFwdSm90INS1_25CollectiveMainloopFwdSm90ILi2EN4cute5tupleIJNS5_1CILi1EEES8_S8_EEENS6_IJNS7_ILi128EEENS7_ILi96EEENS7_ILi64EEEEEELi256ENS_10bfloat16_tEfNS_4arch4Sm90ELb0ELb1ELb1ELb1ELb1ELb1ELb0ELb1ELb0ELb1ELb0ELb0EEENS1_21CollectiveEpilogueFwdINS6_IJSA_NS7_ILi256EEESB_EEES9_SE_SG_Li256ELb1ELb1ELb0ELb0EEENS1_36VarlenDynamicPersistentTileSchedulerILi128ELi96ELi256ELi128ELb0ELb1ELb1ELb1ELb0ELb1EEEEEEEEEvNT_6ParamsE --------------------------
	.section	.nv.constant0._ZN7cutlass13device_kernelIN5flash11enable_sm90INS1_16FlashAttnFwdSm90INS1_25CollectiveMainloopFwdSm90ILi2EN4cute5tupleIJNS5_1CILi1EEES8_S8_EEENS6_IJNS7_ILi128EEENS7_ILi96EEENS7_ILi64EEEEEELi256ENS_10bfloat16_tEfNS_4arch4Sm90ELb0ELb1ELb1ELb1ELb1ELb1ELb0ELb1ELb0ELb1ELb0ELb0EEENS1_21CollectiveEpilogueFwdINS6_IJSA_NS7_ILi256EEESB_EEES9_SE_SG_Li256ELb1ELb1ELb0ELb0EEENS1_36VarlenDynamicPersistentTileSchedulerILi128ELi96ELi256ELi128ELb0ELb1ELb1ELb1ELb0ELb1EEEEEEEEEvNT_6ParamsE,"a",@progbits
	.sectionflags	@""
	.align	4
.nv.constant0._ZN7cutlass13device_kernelIN5flash11enable_sm90INS1_16FlashAttnFwdSm90INS1_25CollectiveMainloopFwdSm90ILi2EN4cute5tupleIJNS5_1CILi1EEES8_S8_EEENS6_IJNS7_ILi128EEENS7_ILi96EEENS7_ILi64EEEEEELi256ENS_10bfloat16_tEfNS_4arch4Sm90ELb0ELb1ELb1ELb1ELb1ELb1ELb0ELb1ELb0ELb1ELb0ELb0EEENS1_21CollectiveEpilogueFwdINS6_IJSA_NS7_ILi256EEESB_EEES9_SE_SG_Li256ELb1ELb1ELb0ELb0EEENS1_36VarlenDynamicPersistentTileSchedulerILi128ELi96ELi256ELi128ELb0ELb1ELb1ELb1ELb0ELb1EEEEEEEEEvNT_6ParamsE:
	.zero		3328


//--------------------- .nv.constant0._ZN7cutlass13device_kernelIN5flash11enable_sm90INS1_16FlashAttnFwdSm90INS1_25CollectiveMainloopFwdSm90ILi2EN4cute5tupleIJNS5_1CILi1EEES8_S8_EEENS6_IJNS7_ILi128EEENS7_ILi96EEENS7_ILi64EEEEEELi256ENS_10bfloat16_tEfNS_4arch4Sm90ELb0ELb1ELb1ELb1ELb1ELb0ELb1ELb1ELb0ELb1ELb0ELb0EEENS1_21CollectiveEpilogueFwdINS6_IJSA_NS7_ILi256EEESB_EEES9_SE_SG_Li256ELb1ELb1ELb0ELb0EEENS1_36VarlenDynamicPersistentTileSchedulerILi128ELi96ELi256ELi128ELb0ELb1ELb1ELb1ELb0ELb1EEEEEEEEEvNT_6ParamsE --------------------------
	.section	.nv.constant0._ZN7cutlass13device_kernelIN5flash11enable_sm90INS1_16FlashAttnFwdSm90INS1_25CollectiveMainloopFwdSm90ILi2EN4cute5tupleIJNS5_1CILi1EEES8_S8_EEENS6_IJNS7_ILi128EEENS7_ILi96EEENS7_ILi64EEEEEELi256ENS_10bfloat16_tEfNS_4arch4Sm90ELb0ELb1ELb1ELb1ELb1ELb0ELb1ELb1ELb0ELb1ELb0ELb0EEENS1_21CollectiveEpilogueFwdINS6_IJSA_NS7_ILi256EEESB_EEES9_SE_SG_Li256ELb1ELb1ELb0ELb0EEENS1_36VarlenDynamicPersistentTileSchedulerILi128ELi96ELi256ELi128ELb0ELb1ELb1ELb1ELb0ELb1EEEEEEEEEvNT_6ParamsE,"a",@progbits
	.sectionflags	@""
	.align	4
.nv.constant0._ZN7cutlass13device_kernelIN5flash11enable_sm90INS1_16FlashAttnFwdSm90INS1_25CollectiveMainloopFwdSm90ILi2EN4cute5tupleIJNS5_1CILi1EEES8_S8_EEENS6_IJNS7_ILi128EEENS7_ILi96EEENS7_ILi64EEEEEELi256ENS_10bfloat16_tEfNS_4arch4Sm90ELb0ELb1ELb1ELb1ELb1ELb0ELb1ELb1ELb0ELb1ELb0ELb0EEENS1_21CollectiveEpilogueFwdINS6_IJSA_NS7_ILi256EEESB_EEES9_SE_SG_Li256ELb1ELb1ELb0ELb0EEENS1_36VarlenDynamicPersistentTileSchedulerILi128ELi96ELi256ELi128ELb0ELb1ELb1ELb1ELb0ELb1EEEEEEEEEvNT_6ParamsE:
	.zero		3584


//--------------------- .nv.constant0._ZN7cutlass13device_kernelIN5flash11enable_sm90INS1_16FlashAttnFwdSm90INS1_25CollectiveMainloopFwdSm90ILi2EN4cute5tupleIJNS5_1CILi1EEES8_S8_EEENS6_IJNS7_ILi128EEENS7_ILi96EEENS7_ILi64EEEEEELi256ENS_10bfloat16_tEfNS_4arch4Sm90ELb0ELb1ELb1ELb1ELb1ELb1ELb1ELb1ELb0ELb1ELb0ELb0EEENS1_21CollectiveEpilogueFwdINS6_IJSA_NS7_ILi256EEESB_EEES9_SE_SG_Li256ELb1ELb1ELb0ELb0EEENS1_36VarlenDynamicPersistentTileSchedulerILi128ELi96ELi256ELi128ELb0ELb1ELb1ELb1ELb0ELb1EEEEEEEEEvNT_6ParamsE --------------------------
	.section	.nv.constant0._ZN7cutlass13device_kernelIN5flash11enable_sm90INS1_16FlashAttnFwdSm90INS1_25CollectiveMainloopFwdSm90ILi2EN4cute5tupleIJNS5_1CILi1EEES8_S8_EEENS6_IJNS7_ILi128EEENS7_ILi96EEENS7_ILi64EEEEEELi256ENS_10bfloat16_tEfNS_4arch4Sm90ELb0ELb1ELb1ELb1ELb1ELb1ELb1ELb1ELb0ELb1ELb0ELb0EEENS1_21CollectiveEpilogueFwdINS6_IJSA_NS7_ILi256EEESB_EEES9_SE_SG_Li256ELb1ELb1ELb0ELb0EEENS1_36VarlenDynamicPersistentTileSchedulerILi128ELi96ELi256ELi128ELb0ELb1ELb1ELb1ELb0ELb1EEEEEEEEEvNT_6ParamsE,"a",@progbits
	.sectionflags	@""
	.align	4
.nv.constant0._ZN7cutlass13device_kernelIN5flash11enable_sm90INS1_16FlashAttnFwdSm90INS1_25CollectiveMainloopFwdSm90ILi2EN4cute5tupleIJNS5_1CILi1EEES8_S8_EEENS6_IJNS7_ILi128EEENS7_ILi96EEENS7_ILi64EEEEEELi256ENS_10bfloat16_tEfNS_4arch4Sm90ELb0ELb1ELb1ELb1ELb1ELb1ELb1ELb1ELb0ELb1ELb0ELb0EEENS1_21CollectiveEpilogueFwdINS6_IJSA_NS7_ILi256EEESB_EEES9_SE_SG_Li256ELb1ELb1ELb0ELb0EEENS1_36VarlenDynamicPersistentTileSchedulerILi128ELi96ELi256ELi128ELb0ELb1ELb1ELb1ELb0ELb1EEEEEEEEEvNT_6ParamsE:
	.zero		3584


//--------------------- .nv.constant0._ZN7cutlass13device_kernelIN5flash11enable_sm90INS1_16FlashAttnFwdSm90INS1_25CollectiveMainloopFwdSm90ILi2EN4cute5tupleIJNS5_1CILi1EEES8_S8_EEENS6_IJNS7_ILi128EEENS7_ILi96EEENS7_ILi64EEEEEELi256ENS_10bfloat16_tEfNS_4arch4Sm90ELb1ELb0ELb1ELb0ELb1ELb0ELb0ELb1ELb0ELb1ELb0ELb0EEENS1_21CollectiveEpilogueFwdINS6_IJSA_NS7_ILi256EEESB_EEES9_SE_SG_Li256ELb0ELb1ELb0ELb0EEENS1_30DynamicPersistentTileSchedulerILi256ELi128ELb0ELb1ELb1EEEEEEEEEvNT_6ParamsE --------------------------
	.section	.nv.constant0._ZN7cutlass13device_kernelIN5flash11enable_sm90INS1_16FlashAttnFwdSm90INS1_25CollectiveMainloopFwdSm90ILi2EN4cute5tupleIJNS5_1CILi1EEES8_S8_EEENS6_IJNS7_ILi128EEENS7_ILi96EEENS7_ILi64EEEEEELi256ENS_10bfloat16_tEfNS_4arch4Sm90ELb1ELb0ELb1ELb0ELb1ELb0ELb0ELb1ELb0ELb1ELb0ELb0EEENS1_21CollectiveEpilogueFwdINS6_IJSA_NS7_ILi256EEESB_EEES9_SE_SG_Li256ELb0ELb1ELb0ELb0EEENS1_30DynamicPersistentTileSchedulerILi256ELi128ELb0ELb1ELb1EEEEEEEEEvNT_6ParamsE,"a",@progbits
	.sectionflags	@""
	.align	4
.nv.constant0._ZN7cutlass13device_kernelIN5flash11enable_sm90INS1_16FlashAttnFwdSm90INS1_25CollectiveMainloopFwdSm90ILi2EN4cute5tupleIJNS5_1CILi1EEES8_S8_EEENS6_IJNS7_ILi128EEENS7_ILi96EEENS7_ILi64EEEEEELi256ENS_10bfloat16_tEfNS_4arch4Sm90ELb1ELb0ELb1ELb0ELb1ELb0ELb0ELb1ELb0ELb1ELb0ELb0EEENS1_21CollectiveEpilogueFwdINS6_IJSA_NS7_ILi256EEESB_EEES9_SE_SG_Li256ELb0ELb1ELb0ELb0EEENS1_30DynamicPersistentTileSchedulerILi256ELi128ELb0ELb1ELb1EEEEEEEEEvNT_6ParamsE:
	.zero		3328


//--------------------- .nv.constant0._ZN7cutlass13device_kernelIN5flash11enable_sm90INS1_16FlashAttnFwdSm90INS1_25CollectiveMainloopFwdSm90ILi2EN4cute5tupleIJNS5_1CILi1EEES8_S8_EEENS6_IJNS7_ILi128EEENS7_ILi96EEENS7_ILi64EEEEEELi256ENS_10bfloat16_tEfNS_4arch4Sm90ELb1ELb0ELb1ELb0ELb1ELb0ELb1ELb1ELb0ELb1ELb0ELb0EEENS1_21CollectiveEpilogueFwdINS6_IJSA_NS7_ILi256EEESB_EEES9_SE_SG_Li256ELb0ELb1ELb0ELb0EEENS1_30DynamicPersistentTileSchedulerILi256ELi128ELb0ELb1ELb1EEEEEEEEEvNT_6ParamsE --------------------------
	.section	.nv.constant0._ZN7cutlass13device_kernelIN5flash11enable_sm90INS1_16FlashAttnFwdSm90INS1_25CollectiveMainloopFwdSm90ILi2EN4cute5tupleIJNS5_1CILi1EEES8_S8_EEENS6_IJNS7_ILi128EEENS7_ILi96EEENS7_ILi64EEEEEELi256ENS_10bfloat16_tEfNS_4arch4Sm90ELb1ELb0ELb1ELb0ELb1ELb0ELb1ELb1ELb0ELb1ELb0ELb0EEENS1_21CollectiveEpilogueFwdINS6_IJSA_NS7_ILi256EEESB_EEES9_SE_SG_Li256ELb0ELb1ELb0ELb0EEENS1_30DynamicPersistentTileSchedulerILi256ELi128ELb0ELb1ELb1EEEEEEEEEvNT_6ParamsE,"a",@progbits
	.sectionflags	@""
	.align	4
.nv.constant0._ZN7cutlass13device_kernelIN5flash11enable_sm90INS1_16FlashAttnFwdSm90INS1_25CollectiveMainloopFwdSm90ILi2EN4cute5tupleIJNS5_1CILi1EEES8_S8_EEENS6_IJNS7_ILi128EEENS7_ILi96EEENS7_ILi64EEEEEELi256ENS_10bfloat16_tEfNS_4arch4Sm90ELb1ELb0ELb1ELb0ELb1ELb0ELb1ELb1ELb0ELb1ELb0ELb0EEENS1_21CollectiveEpilogueFwdINS6_IJSA_NS7_ILi256EEESB_EEES9_SE_SG_Li256ELb0ELb1ELb0ELb0EEENS1_30DynamicPersistentTileSchedulerILi256ELi128ELb0ELb1ELb1EEEEEEEEEvNT_6ParamsE:
	.zero		3584


//--------------------- .nv.constant0._ZN7cutlass13device_kernelIN5flash11enable_sm90INS1_16FlashAttnFwdSm90INS1_25CollectiveMainloopFwdSm90ILi2EN4cute5tupleIJNS5_1CILi1EEES8_S8_EEENS6_IJNS7_ILi128EEENS7_ILi96EEENS7_ILi64EEEEEELi256ENS_10bfloat16_tEfNS_4arch4Sm90ELb1ELb0ELb1ELb1ELb1ELb0ELb0ELb1ELb0ELb1ELb0ELb0EEENS1_21CollectiveEpilogueFwdINS6_IJSA_NS7_ILi256EEESB_EEES9_SE_SG_Li256ELb1ELb1ELb0ELb0EEENS1_36VarlenDynamicPersistentTileSchedulerILi128ELi96ELi256ELi128ELb0ELb1ELb1ELb1ELb1ELb1EEEEEEEEEvNT_6ParamsE --------------------------
	.section	.nv.constant0._ZN7cutlass13device_kernelIN5flash11enable_sm90INS1_16FlashAttnFwdSm90INS1_25CollectiveMainloopFwdSm90ILi2EN4cute5tupleIJNS5_1CILi1EEES8_S8_EEENS6_IJNS7_ILi128EEENS7_ILi96EEENS7_ILi64EEEEEELi256ENS_10bfloat16_tEfNS_4arch4Sm90ELb1ELb0ELb1ELb1ELb1ELb0ELb0ELb1ELb0ELb1ELb0ELb0EEENS1_21CollectiveEpilogueFwdINS6_IJSA_NS7_ILi256EEESB_EEES9_SE_SG_Li256ELb1ELb1ELb0ELb0EEENS1_36VarlenDynamicPersistentTileSchedulerILi128ELi96ELi256ELi128ELb0ELb1ELb1ELb1ELb1ELb1EEEEEEEEEvNT_6ParamsE,"a",@progbits
	.sectionflags	@""
	.align	4
.nv.constant0._ZN7cutlass13device_kernelIN5flash11enable_sm90INS1_16FlashAttnFwdSm90INS1_25CollectiveMainloopFwdSm90ILi2EN4cute5tupleIJNS5_1CILi1EEES8_S8_EEENS6_IJNS7_ILi128EEENS7_ILi96EEENS7_ILi64EEEEEELi256ENS_10bfloat16_tEfNS_4arch4Sm90ELb1ELb0ELb1ELb1ELb1ELb0ELb0ELb1ELb0ELb1ELb0ELb0EEENS1_21CollectiveEpilogueFwdINS6_IJSA_NS7_ILi256EEESB_EEES9_SE_SG_Li256ELb1ELb1ELb0ELb0EEENS1_36VarlenDynamicPersistentTileSchedulerILi128ELi96ELi256ELi128ELb0ELb1ELb1ELb1ELb1ELb1EEEEEEEEEvNT_6ParamsE:
	.zero		3328


//--------------------- .nv.constant0._ZN7cutlass13device_kernelIN5flash11enable_sm90INS1_16FlashAttnFwdSm90INS1_25CollectiveMainloopFwdSm90ILi2EN4cute5tupleIJNS5_1CILi1EEES8_S8_EEENS6_IJNS7_ILi128EEENS7_ILi96EEENS7_ILi64EEEEEELi256ENS_10bfloat16_tEfNS_4arch4Sm90ELb1ELb0ELb1ELb1ELb1ELb1ELb0ELb1ELb0ELb1ELb0ELb0EEENS1_21CollectiveEpilogueFwdINS6_IJSA_NS7_ILi256EEESB_EEES9_SE_SG_Li256ELb1ELb1ELb0ELb0EEENS1_36VarlenDynamicPersistentTileSchedulerILi128ELi96ELi256ELi128ELb0ELb1ELb1ELb1ELb1ELb1EEEEEEEEEvNT_6ParamsE --------------------------
	.section	.nv.constant0._ZN7cutlass13device_kernelIN5flash11enable_sm90INS1_16FlashAttnFwdSm90INS1_25CollectiveMainloopFwdSm90ILi2EN4cute5tupleIJNS5_1CILi1EEES8_S8_EEENS6_IJNS7_ILi128EEENS7_ILi96EEENS7_ILi64EEEEEELi256ENS_10bfloat16_tEfNS_4arch4Sm90ELb1ELb0ELb1ELb1ELb1ELb1ELb0ELb1ELb0ELb1ELb0ELb0EEENS1_21CollectiveEpilogueFwdINS6_IJSA_NS7_ILi256EEESB_EEES9_SE_SG_Li256ELb1ELb1ELb0ELb0EEENS1_36VarlenDynamicPersistentTileSchedulerILi128ELi96ELi256ELi128ELb0ELb1ELb1ELb1ELb1ELb1EEEEEEEEEvNT_6ParamsE,"a",@progbits
	.sectionflags	@""
	.align	4
.nv.constant0._ZN7cutlass13device_kernelIN5flash11enable_sm90INS1_16FlashAttnFwdSm90INS1_25CollectiveMainloopFwdSm90ILi2EN4cute5tupleIJNS5_1CILi1EEES8_S8_EEENS6_IJNS7_ILi128EEENS7_ILi96EEENS7_ILi64EEEEEELi256ENS_10bfloat16_tEfNS_4arch4Sm90ELb1ELb0ELb1ELb1ELb1ELb1ELb0ELb1ELb0ELb1ELb0ELb0EEENS1_21CollectiveEpilogueFwdINS6_IJSA_NS7_ILi256EEESB_EEES9_SE_SG_Li256ELb1ELb1ELb0ELb0EEENS1_36VarlenDynamicPersistentTileSchedulerILi128ELi96ELi256ELi128ELb0ELb1ELb1ELb1ELb1ELb1EEEEEEEEEvNT_6ParamsE:
	.zero		3328


//--------------------- .nv.constant0._ZN7cutlass13device_kernelIN5flash11enable_sm90INS1_16FlashAttnFwdSm90INS1_25CollectiveMainloopFwdSm90ILi2EN4cute5tupleIJNS5_1CILi1EEES8_S8_EEENS6_IJNS7_ILi128EEENS7_ILi96EEENS7_ILi64EEEEEELi256ENS_10bfloat16_tEfNS_4arch4Sm90ELb1ELb0ELb1ELb1ELb1ELb0ELb1ELb1ELb0ELb1ELb0ELb0EEENS1_21CollectiveEpilogueFwdINS6_IJSA_NS7_ILi256EEESB_EEES9_SE_SG_Li256ELb1ELb1ELb0ELb0EEENS1_36VarlenDynamicPersistentTileSchedulerILi128ELi96ELi256ELi128ELb0ELb1ELb1ELb1ELb1ELb1EEEEEEEEEvNT_6ParamsE --------------------------
	.section	.nv.constant0._ZN7cutlass13device_kernelIN5flash11enable_sm90INS1_16FlashAttnFwdSm90INS1_25CollectiveMainloopFwdSm90ILi2EN4cute5tupleIJNS5_1CILi1EEES8_S8_EEENS6_IJNS7_ILi128EEENS7_ILi96EEENS7_ILi64EEEEEELi256ENS_10bfloat16_tEfNS_4arch4Sm90ELb1ELb0ELb1ELb1ELb1ELb0ELb1ELb1ELb0ELb1ELb0ELb0EEENS1_21CollectiveEpilogueFwdINS6_IJSA_NS7_ILi256EEESB_EEES9_SE_SG_Li256ELb1ELb1ELb0ELb0EEENS1_36VarlenDynamicPersistentTileSchedulerILi128ELi96ELi256ELi128ELb0ELb1ELb1ELb1ELb1ELb1EEEEEEEEEvNT_6ParamsE,"a",@progbits
	.sectionflags	@""
	.align	4
.nv.constant0._ZN7cutlass13device_kernelIN5flash11enable_sm90INS1_16FlashAttnFwdSm90INS1_25CollectiveMainloopFwdSm90ILi2EN4cute5tupleIJNS5_1CILi1EEES8_S8_EEENS6_IJNS7_ILi128EEENS7_ILi96EEENS7_ILi64EEEEEELi256ENS_10bfloat16_tEfNS_4arch4Sm90ELb1ELb0ELb1ELb1ELb1ELb0ELb1ELb1ELb0ELb1ELb0ELb0EEENS1_21CollectiveEpilogueFwdINS6_IJSA_NS7_ILi256EEESB_EEES9_SE_SG_Li256ELb1ELb1ELb0ELb0EEENS1_36VarlenDynamicPersistentTileSchedulerILi128ELi96ELi256ELi128ELb0ELb1ELb1ELb1ELb1ELb1EEEEEEEEEvNT_6ParamsE:
	.zero		3584


//--------------------- .nv.constant0._ZN7cutlass13device_kernelIN5flash11enable_sm90INS1_16FlashAttnFwdSm90INS1_25CollectiveMainloopFwdSm90ILi2EN4cute5tupleIJNS5_1CILi1EEES8_S8_EEENS6_IJNS7_ILi128EEENS7_ILi96EEENS7_ILi64EEEEEELi256ENS_10bfloat16_tEfNS_4arch4Sm90ELb1ELb0ELb1ELb1ELb1ELb1ELb1ELb1ELb0ELb1ELb0ELb0EEENS1_21CollectiveEpilogueFwdINS6_IJSA_NS7_ILi256EEESB_EEES9_SE_SG_Li256ELb1ELb1ELb0ELb0EEENS1_36VarlenDynamicPersistentTileSchedulerILi128ELi96ELi256ELi128ELb0ELb1ELb1ELb1ELb1ELb1EEEEEEEEEvNT_6ParamsE --------------------------
	.section	.nv.constant0._ZN7cutlass13device_kernelIN5flash11enable_sm90INS1_16FlashAttnFwdSm90INS1_25CollectiveMainloopFwdSm90ILi2EN4cute5tupleIJNS5_1CILi1EEES8_S8_EEENS6_IJNS7_ILi128EEENS7_ILi96EEENS7_ILi64EEEEEELi256ENS_10bfloat16_tEfNS_4arch4Sm90ELb1ELb0ELb1ELb1ELb1ELb1ELb1ELb1ELb0ELb1ELb0ELb0EEENS1_21CollectiveEpilogueFwdINS6_IJSA_NS7_ILi256EEESB_EEES9_SE_SG_Li256ELb1ELb1ELb0ELb0EEENS1_36VarlenDynamicPersistentTileSchedulerILi128ELi96ELi256ELi128ELb0ELb1ELb1ELb1ELb1ELb1EEEEEEEEEvNT_6ParamsE,"a",@progbits
	.sectionflags	@""
	.align	4
.nv.constant0._ZN7cutlass13device_kernelIN5flash11enable_sm90INS1_16FlashAttnFwdSm90INS1_25CollectiveMainloopFwdSm90ILi2EN4cute5tupleIJNS5_1CILi1EEES8_S8_EEENS6_IJNS7_ILi128EEENS7_ILi96EEENS7_ILi64EEEEEELi256ENS_10bfloat16_tEfNS_4arch4Sm90ELb1ELb0ELb1ELb1ELb1ELb1ELb1ELb1ELb0ELb1ELb0ELb0EEENS1_21CollectiveEpilogueFwdINS6_IJSA_NS7_ILi256EEESB_EEES9_SE_SG_Li256ELb1ELb1ELb0ELb0EEENS1_36VarlenDynamicPersistentTileSchedulerILi128ELi96ELi256ELi128ELb0ELb1ELb1ELb1ELb1ELb1EEEEEEEEEvNT_6ParamsE:
	.zero		3584


//--------------------- SYMBOLS --------------------------

	.type		.nv.reservedSmem.offset0,@object
	.size		.nv.reservedSmem.offset0,0x4
	.type		__assertfail,@function
